	.target	sm_80

	.elftype	@"ET_EXEC"


//--------------------- .note.nv.tkinfo           --------------------------
	.section	.note.nv.tkinfo,"",@"SHT_NOTE"
	.sectionflags	@"SHF_NOTE_NV_TKINFO"
	.tkinfo
        /*0018*/ 	.word	0x00000002
        /*0030*/ 	.string	""
        /*0030*/ 	.string	"ptxas"
        /*0030*/ 	.string	"Cuda compilation tools, release 13.0, V13.0.88"
        /*0030*/ 	.string	"Build cuda_13.0.r13.0/compiler.36424714_0"
        /*0030*/ 	.string	"-arch sm_80 -m 64 "



//--------------------- .note.nv.cuinfo           --------------------------
	.section	.note.nv.cuinfo,"",@"SHT_NOTE"
	.sectionflags	@"SHF_NOTE_NV_CUINFO"
        /*0018*/ 	.short	0x0002
        /*001a*/ 	.short	0x0050
        /*001c*/ 	.short	0x0082
	.zero		2


//--------------------- .nv.info                  --------------------------
	.section	.nv.info,"",@"SHT_CUDA_INFO"
	.align	4


	//----- nvinfo : EIATTR_REGCOUNT
	.align		4
        /*0000*/ 	.byte	0x04, 0x2f
        /*0002*/ 	.short	(.L_12 - .L_11)
	.align		4
.L_11:
        /*0004*/ 	.word	index@(_ZN7cutlass13device_kernelIN5flash19enable_sm80_to_sm89INS1_16FlashAttnFwdSm80INS1_25CollectiveMainloopFwdSm80ILi8ELi1ELb0EN4cute5tupleIJNS5_1CILi128EEENS7_ILi48EEENS7_ILi256EEEEEELi256ENS_6half_tEfNS_4arch4Sm80ELb1ELb0ELb0ELb1ELb0ELb1ELb1ELb1EEENS1_21CollectiveEpilogueFwdINS6_IJS8_SA_S9_EEENS6_IJNS7_ILi1EEESI_SI_EEESC_SE_Li256ELb1ELb1ELb1ELb0EEENS1_36VarlenDynamicPersistentTileSchedulerILi128ELi48ELi256ELi256ELb1ELb1ELb0ELb1ELb1ELb1EEEEEEEEEvNT_6ParamsE)
        /*0008*/ 	.word	0x000000ff


	//----- nvinfo : EIATTR_FRAME_SIZE
	.align		4
.L_12:
        /*000c*/ 	.byte	0x04, 0x11
        /*000e*/ 	.short	(.L_14 - .L_13)
	.align		4
.L_13:
        /*0010*/ 	.word	index@($__internal_103_$__cuda_sm70_votesync_ballot)
        /*0014*/ 	.word	0x00000000


	//----- nvinfo : EIATTR_FRAME_SIZE
	.align		4
.L_14:
        /*0018*/ 	.byte	0x04, 0x11
        /*001a*/ 	.short	(.L_16 - .L_15)
	.align		4
.L_15:
        /*001c*/ 	.word	index@($__internal_102_$__cuda_sm70_shflsync_up_p)
        /*0020*/ 	.word	0x00000000


	//----- nvinfo : EIATTR_FRAME_SIZE
	.align		4
.L_16:
        /*0024*/ 	.byte	0x04, 0x11
        /*0026*/ 	.short	(.L_18 - .L_17)
	.align		4
.L_17:
        /*0028*/ 	.word	index@($__internal_101_$__cuda_sm70_shflsync_idx_p)
        /*002c*/ 	.word	0x00000000


	//----- nvinfo : EIATTR_FRAME_SIZE
	.align		4
.L_18:
        /*0030*/ 	.byte	0x04, 0x11
        /*0032*/ 	.short	(.L_20 - .L_19)
	.align		4
.L_19:
        /*0034*/ 	.word	index@($__internal_100_$__cuda_sm70_shflsync_bfly_p)
        /*0038*/ 	.word	0x00000000


	//----- nvinfo : EIATTR_FRAME_SIZE
	.align		4
.L_20:
        /*003c*/ 	.byte	0x04, 0x11
        /*003e*/ 	.short	(.L_22 - .L_21)
	.align		4
.L_21:
        /*0040*/ 	.word	index@(_ZN7cutlass13device_kernelIN5flash19enable_sm80_to_sm89INS1_16FlashAttnFwdSm80INS1_25CollectiveMainloopFwdSm80ILi8ELi1ELb0EN4cute5tupleIJNS5_1CILi128EEENS7_ILi48EEENS7_ILi256EEEEEELi256ENS_6half_tEfNS_4arch4Sm80ELb1ELb0ELb0ELb1ELb0ELb1ELb1ELb1EEENS1_21CollectiveEpilogueFwdINS6_IJS8_SA_S9_EEENS6_IJNS7_ILi1EEESI_SI_EEESC_SE_Li256ELb1ELb1ELb1ELb0EEENS1_36VarlenDynamicPersistentTileSchedulerILi128ELi48ELi256ELi256ELb1ELb1ELb0ELb1ELb1ELb1EEEEEEEEEvNT_6ParamsE)
        /*0044*/ 	.word	0x00000058


	//----- nvinfo : EIATTR_REGCOUNT
	.align		4
.L_22:
        /*0048*/ 	.byte	0x04, 0x2f
        /*004a*/ 	.short	(.L_24 - .L_23)
	.align		4
.L_23:
        /*004c*/ 	.word	index@(_ZN7cutlass13device_kernelIN5flash19enable_sm80_to_sm89INS1_16FlashAttnFwdSm80INS1_25CollectiveMainloopFwdSm80ILi8ELi1ELb0EN4cute5tupleIJNS5_1CILi128EEENS7_ILi64EEENS7_ILi256EEEEEELi256ENS_6half_tEfNS_4arch4Sm80ELb1ELb0ELb0ELb1ELb0ELb0ELb1ELb1EEENS1_21CollectiveEpilogueFwdINS6_IJS8_SA_S9_EEENS6_IJNS7_ILi1EEESI_SI_EEESC_SE_Li256ELb1ELb1ELb1ELb0EEENS1_36VarlenDynamicPersistentTileSchedulerILi128ELi64ELi256ELi256ELb1ELb1ELb0ELb1ELb1ELb1EEEEEEEEEvNT_6ParamsE)
        /*0050*/ 	.word	0x000000ff


	//----- nvinfo : EIATTR_FRAME_SIZE
	.align		4
.L_24:
        /*0054*/ 	.byte	0x04, 0x11
        /*0056*/ 	.short	(.L_26 - .L_25)
	.align		4
.L_25:
        /*0058*/ 	.word	index@($__internal_99_$__cuda_sm70_votesync_ballot)
        /*005c*/ 	.word	0x00000000


	//----- nvinfo : EIATTR_FRAME_SIZE
	.align		4
.L_26:
        /*0060*/ 	.byte	0x04, 0x11
        /*0062*/ 	.short	(.L_28 - .L_27)
	.align		4
.L_27:
        /*0064*/ 	.word	index@($__internal_98_$__cuda_sm70_shflsync_up_p)
        /*0068*/ 	.word	0x00000000


	//----- nvinfo : EIATTR_FRAME_SIZE
	.align		4
.L_28:
        /*006c*/ 	.byte	0x04, 0x11
        /*006e*/ 	.short	(.L_30 - .L_29)
	.align		4
.L_29:
        /*0070*/ 	.word	index@($__internal_97_$__cuda_sm70_shflsync_idx_p)
        /*0074*/ 	.word	0x00000000


	//----- nvinfo : EIATTR_FRAME_SIZE
	.align		4
.L_30:
        /*0078*/ 	.byte	0x04, 0x11
        /*007a*/ 	.short	(.L_32 - .L_31)
	.align		4
.L_31:
        /*007c*/ 	.word	index@($__internal_96_$__cuda_sm70_shflsync_bfly_p)
        /*0080*/ 	.word	0x00000000


	//----- nvinfo : EIATTR_FRAME_SIZE
	.align		4
.L_32:
        /*0084*/ 	.byte	0x04, 0x11
        /*0086*/ 	.short	(.L_34 - .L_33)
	.align		4
.L_33:
        /*0088*/ 	.word	index@(_ZN7cutlass13device_kernelIN5flash19enable_sm80_to_sm89INS1_16FlashAttnFwdSm80INS1_25CollectiveMainloopFwdSm80ILi8ELi1ELb0EN4cute5tupleIJNS5_1CILi128EEENS7_ILi64EEENS7_ILi256EEEEEELi256ENS_6half_tEfNS_4arch4Sm80ELb1ELb0ELb0ELb1ELb0ELb0ELb1ELb1EEENS1_21CollectiveEpilogueFwdINS6_IJS8_SA_S9_EEENS6_IJNS7_ILi1EEESI_SI_EEESC_SE_Li256ELb1ELb1ELb1ELb0EEENS1_36VarlenDynamicPersistentTileSchedulerILi128ELi64ELi256ELi256ELb1ELb1ELb0ELb1ELb1ELb1EEEEEEEEEvNT_6ParamsE)
        /*008c*/ 	.word	0x00000088


	//----- nvinfo : EIATTR_REGCOUNT
	.align		4
.L_34:
        /*0090*/ 	.byte	0x04, 0x2f
        /*0092*/ 	.short	(.L_36 - .L_35)
	.align		4
.L_35:
        /*0094*/ 	.word	index@(_ZN7cutlass13device_kernelIN5flash19enable_sm80_to_sm89INS1_16FlashAttnFwdSm80INS1_25CollectiveMainloopFwdSm80ILi8ELi1ELb0EN4cute5tupleIJNS5_1CILi128EEENS7_ILi96EEENS7_ILi256EEEEEELi256ENS_6half_tEfNS_4arch4Sm80ELb1ELb0ELb0ELb0ELb0ELb0ELb1ELb1EEENS1_21CollectiveEpilogueFwdINS6_IJS8_SA_S9_EEENS6_IJNS7_ILi1EEESI_SI_EEESC_SE_Li256ELb0ELb1ELb1ELb0EEENS1_30DynamicPersistentTileSchedulerILi256ELi256ELb1ELb1ELb0EEEEEEEEEvNT_6ParamsE)
        /*0098*/ 	.word	0x000000ff


	//----- nvinfo : EIATTR_FRAME_SIZE
	.align		4
.L_36:
        /*009c*/ 	.byte	0x04, 0x11
        /*009e*/ 	.short	(.L_38 - .L_37)
	.align		4
.L_37:
        /*00a0*/ 	.word	index@($__internal_95_$__cuda_sm70_shflsync_idx_p)
        /*00a4*/ 	.word	0x00000000


	//----- nvinfo : EIATTR_FRAME_SIZE
	.align		4
.L_38:
        /*00a8*/ 	.byte	0x04, 0x11
        /*00aa*/ 	.short	(.L_40 - .L_39)
	.align		4
.L_39:
        /*00ac*/ 	.word	index@($__internal_94_$__cuda_sm70_shflsync_bfly_p)
        /*00b0*/ 	.word	0x00000000


	//----- nvinfo : EIATTR_FRAME_SIZE
	.align		4
.L_40:
        /*00b4*/ 	.byte	0x04, 0x11
        /*00b6*/ 	.short	(.L_42 - .L_41)
	.align		4
.L_41:
        /*00b8*/ 	.word	index@(_ZN7cutlass13device_kernelIN5flash19enable_sm80_to_sm89INS1_16FlashAttnFwdSm80INS1_25CollectiveMainloopFwdSm80ILi8ELi1ELb0EN4cute5tupleIJNS5_1CILi128EEENS7_ILi96EEENS7_ILi256EEEEEELi256ENS_6half_tEfNS_4arch4Sm80ELb1ELb0ELb0ELb0ELb0ELb0ELb1ELb1EEENS1_21CollectiveEpilogueFwdINS6_IJS8_SA_S9_EEENS6_IJNS7_ILi1EEESI_SI_EEESC_SE_Li256ELb0ELb1ELb1ELb0EEENS1_30DynamicPersistentTileSchedulerILi256ELi256ELb1ELb1ELb0EEEEEEEEEvNT_6ParamsE)
        /*00bc*/ 	.word	0x000000b8


	//----- nvinfo : EIATTR_REGCOUNT
	.align		4
.L_42:
        /*00c0*/ 	.byte	0x04, 0x2f
        /*00c2*/ 	.short	(.L_44 - .L_43)
	.align		4
.L_43:
        /*00c4*/ 	.word	index@(_ZN7cutlass13device_kernelIN5flash19enable_sm80_to_sm89INS1_16FlashAttnFwdSm80INS1_25CollectiveMainloopFwdSm80ILi8ELi1ELb0EN4cute5tupleIJNS5_1CILi128EEENS7_ILi48EEENS7_ILi256EEEEEELi256ENS_6half_tEfNS_4arch4Sm80ELb0ELb1ELb0ELb1ELb0ELb1ELb1ELb1EEENS1_21CollectiveEpilogueFwdINS6_IJS8_SA_S9_EEENS6_IJNS7_ILi1EEESI_SI_EEESC_SE_Li256ELb1ELb1ELb1ELb0EEENS1_36VarlenDynamicPersistentTileSchedulerILi128ELi48ELi256ELi256ELb1ELb1ELb0ELb1ELb0ELb1EEEEEEEEEvNT_6ParamsE)
        /*00c8*/ 	.word	0x000000ff


	//----- nvinfo : EIATTR_FRAME_SIZE
	.align		4
.L_44:
        /*00cc*/ 	.byte	0x04, 0x11
        /*00ce*/ 	.short	(.L_46 - .L_45)
	.align		4
.L_45:
        /*00d0*/ 	.word	index@($__internal_93_$__cuda_sm70_votesync_ballot)
        /*00d4*/ 	.word	0x00000000


	//----- nvinfo : EIATTR_FRAME_SIZE
	.align		4
.L_46:
        /*00d8*/ 	.byte	0x04, 0x11
        /*00da*/ 	.short	(.L_48 - .L_47)
	.align		4
.L_47:
        /*00dc*/ 	.word	index@($__internal_92_$__cuda_sm70_shflsync_up_p)
        /*00e0*/ 	.word	0x00000000


	//----- nvinfo : EIATTR_FRAME_SIZE
	.align		4
.L_48:
        /*00e4*/ 	.byte	0x04, 0x11
        /*00e6*/ 	.short	(.L_50 - .L_49)
	.align		4
.L_49:
        /*00e8*/ 	.word	index@($__internal_91_$__cuda_sm70_shflsync_idx_p)
        /*00ec*/ 	.word	0x00000000


	//----- nvinfo : EIATTR_FRAME_SIZE
	.align		4
.L_50:
        /*00f0*/ 	.byte	0x04, 0x11
        /*00f2*/ 	.short	(.L_52 - .L_51)
	.align		4
.L_51:
        /*00f4*/ 	.word	index@($__internal_90_$__cuda_sm70_shflsync_bfly_p)
        /*00f8*/ 	.word	0x00000000


	//----- nvinfo : EIATTR_FRAME_SIZE
	.align		4
.L_52:
        /*00fc*/ 	.byte	0x04, 0x11
        /*00fe*/ 	.short	(.L_54 - .L_53)
	.align		4
.L_53:
        /*0100*/ 	.word	index@(_ZN7cutlass13device_kernelIN5flash19enable_sm80_to_sm89INS1_16FlashAttnFwdSm80INS1_25CollectiveMainloopFwdSm80ILi8ELi1ELb0EN4cute5tupleIJNS5_1CILi128EEENS7_ILi48EEENS7_ILi256EEEEEELi256ENS_6half_tEfNS_4arch4Sm80ELb0ELb1ELb0ELb1ELb0ELb1ELb1ELb1EEENS1_21CollectiveEpilogueFwdINS6_IJS8_SA_S9_EEENS6_IJNS7_ILi1EEESI_SI_EEESC_SE_Li256ELb1ELb1ELb1ELb0EEENS1_36VarlenDynamicPersistentTileSchedulerILi128ELi48ELi256ELi256ELb1ELb1ELb0ELb1ELb0ELb1EEEEEEEEEvNT_6ParamsE)
        /*0104*/ 	.word	0x00000040


	//----- nvinfo : EIATTR_REGCOUNT
	.align		4
.L_54:
        /*0108*/ 	.byte	0x04, 0x2f
        /*010a*/ 	.short	(.L_56 - .L_55)
	.align		4
.L_55:
        /*010c*/ 	.word	index@(_ZN7cutlass13device_kernelIN5flash19enable_sm80_to_sm89INS1_16FlashAttnFwdSm80INS1_25CollectiveMainloopFwdSm80ILi8ELi1ELb0EN4cute5tupleIJNS5_1CILi128EEENS7_ILi64EEENS7_ILi256EEEEEELi256ENS_6half_tEfNS_4arch4Sm80ELb0ELb1ELb0ELb1ELb0ELb0ELb1ELb1EEENS1_21CollectiveEpilogueFwdINS6_IJS8_SA_S9_EEENS6_IJNS7_ILi1EEESI_SI_EEESC_SE_Li256ELb1ELb1ELb1ELb0EEENS1_36VarlenDynamicPersistentTileSchedulerILi128ELi64ELi256ELi256ELb1ELb1ELb0ELb1ELb0ELb1EEEEEEEEEvNT_6ParamsE)
        /*0110*/ 	.word	0x000000ff


	//----- nvinfo : EIATTR_FRAME_SIZE
	.align		4
.L_56:
        /*0114*/ 	.byte	0x04, 0x11
        /*0116*/ 	.short	(.L_58 - .L_57)
	.align		4
.L_57:
        /*0118*/ 	.word	index@($__internal_89_$__cuda_sm70_votesync_ballot)
        /*011c*/ 	.word	0x00000000


	//----- nvinfo : EIATTR_FRAME_SIZE
	.align		4
.L_58:
        /*0120*/ 	.byte	0x04, 0x11
        /*0122*/ 	.short	(.L_60 - .L_59)
	.align		4
.L_59:
        /*0124*/ 	.word	index@($__internal_88_$__cuda_sm70_shflsync_up_p)
        /*0128*/ 	.word	0x00000000


	//----- nvinfo : EIATTR_FRAME_SIZE
	.align		4
.L_60:
        /*012c*/ 	.byte	0x04, 0x11
        /*012e*/ 	.short	(.L_62 - .L_61)
	.align		4
.L_61:
        /*0130*/ 	.word	index@($__internal_87_$__cuda_sm70_shflsync_idx_p)
        /*0134*/ 	.word	0x00000000


	//----- nvinfo : EIATTR_FRAME_SIZE
	.align		4
.L_62:
        /*0138*/ 	.byte	0x04, 0x11
        /*013a*/ 	.short	(.L_64 - .L_63)
	.align		4
.L_63:
        /*013c*/ 	.word	index@($__internal_86_$__cuda_sm70_shflsync_bfly_p)
        /*0140*/ 	.word	0x00000000


	//----- nvinfo : EIATTR_FRAME_SIZE
	.align		4
.L_64:
        /*0144*/ 	.byte	0x04, 0x11
        /*0146*/ 	.short	(.L_66 - .L_65)
	.align		4
.L_65:
        /*0148*/ 	.word	index@(_ZN7cutlass13device_kernelIN5flash19enable_sm80_to_sm89INS1_16FlashAttnFwdSm80INS1_25CollectiveMainloopFwdSm80ILi8ELi1ELb0EN4cute5tupleIJNS5_1CILi128EEENS7_ILi64EEENS7_ILi256EEEEEELi256ENS_6half_tEfNS_4arch4Sm80ELb0ELb1ELb0ELb1ELb0ELb0ELb1ELb1EEENS1_21CollectiveEpilogueFwdINS6_IJS8_SA_S9_EEENS6_IJNS7_ILi1EEESI_SI_EEESC_SE_Li256ELb1ELb1ELb1ELb0EEENS1_36VarlenDynamicPersistentTileSchedulerILi128ELi64ELi256ELi256ELb1ELb1ELb0ELb1ELb0ELb1EEEEEEEEEvNT_6ParamsE)
        /*014c*/ 	.word	0x00000058


	//----- nvinfo : EIATTR_REGCOUNT
	.align		4
.L_66:
        /*0150*/ 	.byte	0x04, 0x2f
        /*0152*/ 	.short	(.L_68 - .L_67)
	.align		4
.L_67:
        /*0154*/ 	.word	index@(_ZN7cutlass13device_kernelIN5flash19enable_sm80_to_sm89INS1_16FlashAttnFwdSm80INS1_25CollectiveMainloopFwdSm80ILi8ELi1ELb0EN4cute5tupleIJNS5_1CILi128EEENS7_ILi64EEENS7_ILi256EEEEEELi256ENS_6half_tEfNS_4arch4Sm80ELb0ELb1ELb0ELb0ELb0ELb0ELb1ELb1EEENS1_21CollectiveEpilogueFwdINS6_IJS8_SA_S9_EEENS6_IJNS7_ILi1EEESI_SI_EEESC_SE_Li256ELb0ELb1ELb1ELb0EEENS1_19SingleTileSchedulerILb0ELb1ELb1ELi128EEEEEEEEEvNT_6ParamsE)
        /*0158*/ 	.word	0x000000ff


	//----- nvinfo : EIATTR_FRAME_SIZE
	.align		4
.L_68:
        /*015c*/ 	.byte	0x04, 0x11
        /*015e*/ 	.short	(.L_70 - .L_69)
	.align		4
.L_69:
        /*0160*/ 	.word	index@(_ZN7cutlass13device_kernelIN5flash19enable_sm80_to_sm89INS1_16FlashAttnFwdSm80INS1_25CollectiveMainloopFwdSm80ILi8ELi1ELb0EN4cute5tupleIJNS5_1CILi128EEENS7_ILi64EEENS7_ILi256EEEEEELi256ENS_6half_tEfNS_4arch4Sm80ELb0ELb1ELb0ELb0ELb0ELb0ELb1ELb1EEENS1_21CollectiveEpilogueFwdINS6_IJS8_SA_S9_EEENS6_IJNS7_ILi1EEESI_SI_EEESC_SE_Li256ELb0ELb1ELb1ELb0EEENS1_19SingleTileSchedulerILb0ELb1ELb1ELi128EEEEEEEEEvNT_6ParamsE)
        /*0164*/ 	.word	0x00000040


	//----- nvinfo : EIATTR_REGCOUNT
	.align		4
.L_70:
        /*0168*/ 	.byte	0x04, 0x2f
        /*016a*/ 	.short	(.L_72 - .L_71)
	.align		4
.L_71:
        /*016c*/ 	.word	index@(_ZN7cutlass13device_kernelIN5flash19enable_sm80_to_sm89INS1_16FlashAttnFwdSm80INS1_25CollectiveMainloopFwdSm80ILi8ELi1ELb0EN4cute5tupleIJNS5_1CILi128EEENS7_ILi48EEENS7_ILi256EEEEEELi256ENS_6half_tEfNS_4arch4Sm80ELb0ELb0ELb0ELb1ELb0ELb1ELb1ELb1EEENS1_21CollectiveEpilogueFwdINS6_IJS8_SA_S9_EEENS6_IJNS7_ILi1EEESI_SI_EEESC_SE_Li256ELb1ELb1ELb1ELb0EEENS1_36VarlenDynamicPersistentTileSchedulerILi128ELi48ELi256ELi256ELb1ELb1ELb0ELb0ELb1ELb1EEEEEEEEEvNT_6ParamsE)
        /*0170*/ 	.word	0x000000ff


	//----- nvinfo : EIATTR_FRAME_SIZE
	.align		4
.L_72:
        /*0174*/ 	.byte	0x04, 0x11
        /*0176*/ 	.short	(.L_74 - .L_73)
	.align		4
.L_73:
        /*0178*/ 	.word	index@($__internal_85_$__cuda_sm70_votesync_ballot)
        /*017c*/ 	.word	0x00000000


	//----- nvinfo : EIATTR_FRAME_SIZE
	.align		4
.L_74:
        /*0180*/ 	.byte	0x04, 0x11
        /*0182*/ 	.short	(.L_76 - .L_75)
	.align		4
.L_75:
        /*0184*/ 	.word	index@($__internal_84_$__cuda_sm70_shflsync_up_p)
        /*0188*/ 	.word	0x00000000


	//----- nvinfo : EIATTR_FRAME_SIZE
	.align		4
.L_76:
        /*018c*/ 	.byte	0x04, 0x11
        /*018e*/ 	.short	(.L_78 - .L_77)
	.align		4
.L_77:
        /*0190*/ 	.word	index@($__internal_83_$__cuda_sm70_shflsync_idx_p)
        /*0194*/ 	.word	0x00000000


	//----- nvinfo : EIATTR_FRAME_SIZE
	.align		4
.L_78:
        /*0198*/ 	.byte	0x04, 0x11
        /*019a*/ 	.short	(.L_80 - .L_79)
	.align		4
.L_79:
        /*019c*/ 	.word	index@($__internal_82_$__cuda_sm70_shflsync_bfly_p)
        /*01a0*/ 	.word	0x00000000


	//----- nvinfo : EIATTR_FRAME_SIZE
	.align		4
.L_80:
        /*01a4*/ 	.byte	0x04, 0x11
        /*01a6*/ 	.short	(.L_82 - .L_81)
	.align		4
.L_81:
        /*01a8*/ 	.word	index@(_ZN7cutlass13device_kernelIN5flash19enable_sm80_to_sm89INS1_16FlashAttnFwdSm80INS1_25CollectiveMainloopFwdSm80ILi8ELi1ELb0EN4cute5tupleIJNS5_1CILi128EEENS7_ILi48EEENS7_ILi256EEEEEELi256ENS_6half_tEfNS_4arch4Sm80ELb0ELb0ELb0ELb1ELb0ELb1ELb1ELb1EEENS1_21CollectiveEpilogueFwdINS6_IJS8_SA_S9_EEENS6_IJNS7_ILi1EEESI_SI_EEESC_SE_Li256ELb1ELb1ELb1ELb0EEENS1_36VarlenDynamicPersistentTileSchedulerILi128ELi48ELi256ELi256ELb1ELb1ELb0ELb0ELb1ELb1EEEEEEEEEvNT_6ParamsE)
        /*01ac*/ 	.word	0x00000060


	//----- nvinfo : EIATTR_REGCOUNT
	.align		4
.L_82:
        /*01b0*/ 	.byte	0x04, 0x2f
        /*01b2*/ 	.short	(.L_84 - .L_83)
	.align		4
.L_83:
        /*01b4*/ 	.word	index@(_ZN7cutlass13device_kernelIN5flash19enable_sm80_to_sm89INS1_16FlashAttnFwdSm80INS1_25CollectiveMainloopFwdSm80ILi8ELi1ELb0EN4cute5tupleIJNS5_1CILi128EEENS7_ILi64EEENS7_ILi256EEEEEELi256ENS_6half_tEfNS_4arch4Sm80ELb0ELb0ELb0ELb1ELb0ELb0ELb1ELb1EEENS1_21CollectiveEpilogueFwdINS6_IJS8_SA_S9_EEENS6_IJNS7_ILi1EEESI_SI_EEESC_SE_Li256ELb1ELb1ELb1ELb0EEENS1_36VarlenDynamicPersistentTileSchedulerILi128ELi64ELi256ELi256ELb1ELb1ELb0ELb0ELb1ELb1EEEEEEEEEvNT_6ParamsE)
        /*01b8*/ 	.word	0x000000ff


	//----- nvinfo : EIATTR_FRAME_SIZE
	.align		4
.L_84:
        /*01bc*/ 	.byte	0x04, 0x11
        /*01be*/ 	.short	(.L_86 - .L_85)
	.align		4
.L_85:
        /*01c0*/ 	.word	index@($__internal_81_$__cuda_sm70_votesync_ballot)
        /*01c4*/ 	.word	0x00000000


	//----- nvinfo : EIATTR_FRAME_SIZE
	.align		4
.L_86:
        /*01c8*/ 	.byte	0x04, 0x11
        /*01ca*/ 	.short	(.L_88 - .L_87)
	.align		4
.L_87:
        /*01cc*/ 	.word	index@($__internal_80_$__cuda_sm70_shflsync_up_p)
        /*01d0*/ 	.word	0x00000000


	//----- nvinfo : EIATTR_FRAME_SIZE
	.align		4
.L_88:
        /*01d4*/ 	.byte	0x04, 0x11
        /*01d6*/ 	.short	(.L_90 - .L_89)
	.align		4
.L_89:
        /*01d8*/ 	.word	index@($__internal_79_$__cuda_sm70_shflsync_idx_p)
        /*01dc*/ 	.word	0x00000000


	//----- nvinfo : EIATTR_FRAME_SIZE
	.align		4
.L_90:
        /*01e0*/ 	.byte	0x04, 0x11
        /*01e2*/ 	.short	(.L_92 - .L_91)
	.align		4
.L_91:
        /*01e4*/ 	.word	index@($__internal_78_$__cuda_sm70_shflsync_bfly_p)
        /*01e8*/ 	.word	0x00000000


	//----- nvinfo : EIATTR_FRAME_SIZE
	.align		4
.L_92:
        /*01ec*/ 	.byte	0x04, 0x11
        /*01ee*/ 	.short	(.L_94 - .L_93)
	.align		4
.L_93:
        /*01f0*/ 	.word	index@(_ZN7cutlass13device_kernelIN5flash19enable_sm80_to_sm89INS1_16FlashAttnFwdSm80INS1_25CollectiveMainloopFwdSm80ILi8ELi1ELb0EN4cute5tupleIJNS5_1CILi128EEENS7_ILi64EEENS7_ILi256EEEEEELi256ENS_6half_tEfNS_4arch4Sm80ELb0ELb0ELb0ELb1ELb0ELb0ELb1ELb1EEENS1_21CollectiveEpilogueFwdINS6_IJS8_SA_S9_EEENS6_IJNS7_ILi1EEESI_SI_EEESC_SE_Li256ELb1ELb1ELb1ELb0EEENS1_36VarlenDynamicPersistentTileSchedulerILi128ELi64ELi256ELi256ELb1ELb1ELb0ELb0ELb1ELb1EEEEEEEEEvNT_6ParamsE)
        /*01f4*/ 	.word	0x00000040


	//----- nvinfo : EIATTR_REGCOUNT
	.align		4
.L_94:
        /*01f8*/ 	.byte	0x04, 0x2f
        /*01fa*/ 	.short	(.L_96 - .L_95)
	.align		4
.L_95:
        /*01fc*/ 	.word	index@(_ZN7cutlass13device_kernelIN5flash19enable_sm80_to_sm89INS1_16FlashAttnFwdSm80INS1_25CollectiveMainloopFwdSm80ILi8ELi1ELb0EN4cute5tupleIJNS5_1CILi128EEENS7_ILi96EEENS7_ILi256EEEEEELi256ENS_6half_tEfNS_4arch4Sm80ELb0ELb0ELb0ELb0ELb0ELb0ELb1ELb1EEENS1_21CollectiveEpilogueFwdINS6_IJS8_SA_S9_EEENS6_IJNS7_ILi1EEESI_SI_EEESC_SE_Li256ELb0ELb1ELb1ELb0EEENS1_19SingleTileSchedulerILb0ELb1ELb1ELi128EEEEEEEEEvNT_6ParamsE)
        /*0200*/ 	.word	0x000000ff


	//----- nvinfo : EIATTR_FRAME_SIZE
	.align		4
.L_96:
        /*0204*/ 	.byte	0x04, 0x11
        /*0206*/ 	.short	(.L_98 - .L_97)
	.align		4
.L_97:
        /*0208*/ 	.word	index@(_ZN7cutlass13device_kernelIN5flash19enable_sm80_to_sm89INS1_16FlashAttnFwdSm80INS1_25CollectiveMainloopFwdSm80ILi8ELi1ELb0EN4cute5tupleIJNS5_1CILi128EEENS7_ILi96EEENS7_ILi256EEEEEELi256ENS_6half_tEfNS_4arch4Sm80ELb0ELb0ELb0ELb0ELb0ELb0ELb1ELb1EEENS1_21CollectiveEpilogueFwdINS6_IJS8_SA_S9_EEENS6_IJNS7_ILi1EEESI_SI_EEESC_SE_Li256ELb0ELb1ELb1ELb0EEENS1_19SingleTileSchedulerILb0ELb1ELb1ELi128EEEEEEEEEvNT_6ParamsE)
        /*020c*/ 	.word	0x00000058


	//----- nvinfo : EIATTR_REGCOUNT
	.align		4
.L_98:
        /*0210*/ 	.byte	0x04, 0x2f
        /*0212*/ 	.short	(.L_100 - .L_99)
	.align		4
.L_99:
        /*0214*/ 	.word	index@(_ZN7cutlass13device_kernelIN5flash19enable_sm80_to_sm89INS1_16FlashAttnFwdSm80INS1_25CollectiveMainloopFwdSm80ILi8ELi1ELb0EN4cute5tupleIJNS5_1CILi128EEENS7_ILi32EEENS7_ILi256EEEEEELi256ENS_6half_tEfNS_4arch4Sm80ELb1ELb0ELb0ELb1ELb0ELb1ELb1ELb1EEENS1_21CollectiveEpilogueFwdINS6_IJS8_SA_S9_EEENS6_IJNS7_ILi1EEESI_SI_EEESC_SE_Li256ELb1ELb1ELb1ELb0EEENS1_36VarlenDynamicPersistentTileSchedulerILi128ELi32ELi256ELi256ELb1ELb1ELb0ELb1ELb1ELb1EEEEEEEEEvNT_6ParamsE)
        /*0218*/ 	.word	0x000000ff


	//----- nvinfo : EIATTR_FRAME_SIZE
	.align		4
.L_100:
        /*021c*/ 	.byte	0x04, 0x11
        /*021e*/ 	.short	(.L_102 - .L_101)
	.align		4
.L_101:
        /*0220*/ 	.word	index@($__internal_77_$__cuda_sm70_votesync_ballot)
        /*0224*/ 	.word	0x00000000


	//----- nvinfo : EIATTR_FRAME_SIZE
	.align		4
.L_102:
        /*0228*/ 	.byte	0x04, 0x11
        /*022a*/ 	.short	(.L_104 - .L_103)
	.align		4
.L_103:
        /*022c*/ 	.word	index@($__internal_76_$__cuda_sm70_shflsync_up_p)
        /*0230*/ 	.word	0x00000000


	//----- nvinfo : EIATTR_FRAME_SIZE
	.align		4
.L_104:
        /*0234*/ 	.byte	0x04, 0x11
        /*0236*/ 	.short	(.L_106 - .L_105)
	.align		4
.L_105:
        /*0238*/ 	.word	index@($__internal_75_$__cuda_sm70_shflsync_idx_p)
        /*023c*/ 	.word	0x00000000


	//----- nvinfo : EIATTR_FRAME_SIZE
	.align		4
.L_106:
        /*0240*/ 	.byte	0x04, 0x11
        /*0242*/ 	.short	(.L_108 - .L_107)
	.align		4
.L_107:
        /*0244*/ 	.word	index@($__internal_74_$__cuda_sm70_shflsync_bfly_p)
        /*0248*/ 	.word	0x00000000


	//----- nvinfo : EIATTR_FRAME_SIZE
	.align		4
.L_108:
        /*024c*/ 	.byte	0x04, 0x11
        /*024e*/ 	.short	(.L_110 - .L_109)
	.align		4
.L_109:
        /*0250*/ 	.word	index@(_ZN7cutlass13device_kernelIN5flash19enable_sm80_to_sm89INS1_16FlashAttnFwdSm80INS1_25CollectiveMainloopFwdSm80ILi8ELi1ELb0EN4cute5tupleIJNS5_1CILi128EEENS7_ILi32EEENS7_ILi256EEEEEELi256ENS_6half_tEfNS_4arch4Sm80ELb1ELb0ELb0ELb1ELb0ELb1ELb1ELb1EEENS1_21CollectiveEpilogueFwdINS6_IJS8_SA_S9_EEENS6_IJNS7_ILi1EEESI_SI_EEESC_SE_Li256ELb1ELb1ELb1ELb0EEENS1_36VarlenDynamicPersistentTileSchedulerILi128ELi32ELi256ELi256ELb1ELb1ELb0ELb1ELb1ELb1EEEEEEEEEvNT_6ParamsE)
        /*0254*/ 	.word	0x00000008


	//----- nvinfo : EIATTR_REGCOUNT
	.align		4
.L_110:
        /*0258*/ 	.byte	0x04, 0x2f
        /*025a*/ 	.short	(.L_112 - .L_111)
	.align		4
.L_111:
        /*025c*/ 	.word	index@(_ZN7cutlass13device_kernelIN5flash19enable_sm80_to_sm89INS1_16FlashAttnFwdSm80INS1_25CollectiveMainloopFwdSm80ILi8ELi1ELb1EN4cute5tupleIJNS5_1CILi128EEENS7_ILi48EEENS7_ILi256EEEEEELi256ENS_6half_tEfNS_4arch4Sm80ELb1ELb0ELb0ELb1ELb0ELb0ELb1ELb1EEENS1_21CollectiveEpilogueFwdINS6_IJS8_SA_S9_EEENS6_IJNS7_ILi1EEESI_SI_EEESC_SE_Li256ELb1ELb1ELb1ELb0EEENS1_36VarlenDynamicPersistentTileSchedulerILi128ELi48ELi256ELi256ELb1ELb1ELb0ELb1ELb1ELb1EEEEEEEEEvNT_6ParamsE)
        /*0260*/ 	.word	0x000000ff


	//----- nvinfo : EIATTR_FRAME_SIZE
	.align		4
.L_112:
        /*0264*/ 	.byte	0x04, 0x11
        /*0266*/ 	.short	(.L_114 - .L_113)
	.align		4
.L_113:
        /*0268*/ 	.word	index@($__internal_73_$__cuda_sm70_votesync_ballot)
        /*026c*/ 	.word	0x00000000


	//----- nvinfo : EIATTR_FRAME_SIZE
	.align		4
.L_114:
        /*0270*/ 	.byte	0x04, 0x11
        /*0272*/ 	.short	(.L_116 - .L_115)
	.align		4
.L_115:
        /*0274*/ 	.word	index@($__internal_72_$__cuda_sm70_shflsync_up_p)
        /*0278*/ 	.word	0x00000000


	//----- nvinfo : EIATTR_FRAME_SIZE
	.align		4
.L_116:
        /*027c*/ 	.byte	0x04, 0x11
        /*027e*/ 	.short	(.L_118 - .L_117)
	.align		4
.L_117:
        /*0280*/ 	.word	index@($__internal_71_$__cuda_sm70_shflsync_idx_p)
        /*0284*/ 	.word	0x00000000


	//----- nvinfo : EIATTR_FRAME_SIZE
	.align		4
.L_118:
        /*0288*/ 	.byte	0x04, 0x11
        /*028a*/ 	.short	(.L_120 - .L_119)
	.align		4
.L_119:
        /*028c*/ 	.word	index@($__internal_70_$__cuda_sm70_shflsync_bfly_p)
        /*0290*/ 	.word	0x00000000


	//----- nvinfo : EIATTR_FRAME_SIZE
	.align		4
.L_120:
        /*0294*/ 	.byte	0x04, 0x11
        /*0296*/ 	.short	(.L_122 - .L_121)
	.align		4
.L_121:
        /*0298*/ 	.word	index@(_ZN7cutlass13device_kernelIN5flash19enable_sm80_to_sm89INS1_16FlashAttnFwdSm80INS1_25CollectiveMainloopFwdSm80ILi8ELi1ELb1EN4cute5tupleIJNS5_1CILi128EEENS7_ILi48EEENS7_ILi256EEEEEELi256ENS_6half_tEfNS_4arch4Sm80ELb1ELb0ELb0ELb1ELb0ELb0ELb1ELb1EEENS1_21CollectiveEpilogueFwdINS6_IJS8_SA_S9_EEENS6_IJNS7_ILi1EEESI_SI_EEESC_SE_Li256ELb1ELb1ELb1ELb0EEENS1_36VarlenDynamicPersistentTileSchedulerILi128ELi48ELi256ELi256ELb1ELb1ELb0ELb1ELb1ELb1EEEEEEEEEvNT_6ParamsE)
        /*029c*/ 	.word	0x000000e0


	//----- nvinfo : EIATTR_REGCOUNT
	.align		4
.L_122:
        /*02a0*/ 	.byte	0x04, 0x2f
        /*02a2*/ 	.short	(.L_124 - .L_123)
	.align		4
.L_123:
        /*02a4*/ 	.word	index@(_ZN7cutlass13device_kernelIN5flash19enable_sm80_to_sm89INS1_16FlashAttnFwdSm80INS1_25CollectiveMainloopFwdSm80ILi8ELi1ELb1EN4cute5tupleIJNS5_1CILi128EEENS7_ILi64EEENS7_ILi256EEEEEELi256ENS_6half_tEfNS_4arch4Sm80ELb1ELb0ELb0ELb0ELb0ELb0ELb1ELb1EEENS1_21CollectiveEpilogueFwdINS6_IJS8_SA_S9_EEENS6_IJNS7_ILi1EEESI_SI_EEESC_SE_Li256ELb0ELb1ELb1ELb0EEENS1_30DynamicPersistentTileSchedulerILi256ELi256ELb1ELb1ELb0EEEEEEEEEvNT_6ParamsE)
        /*02a8*/ 	.word	0x000000ff


	//----- nvinfo : EIATTR_FRAME_SIZE
	.align		4
.L_124:
        /*02ac*/ 	.byte	0x04, 0x11
        /*02ae*/ 	.short	(.L_126 - .L_125)
	.align		4
.L_125:
        /*02b0*/ 	.word	index@($__internal_69_$__cuda_sm70_shflsync_idx_p)
        /*02b4*/ 	.word	0x00000000


	//----- nvinfo : EIATTR_FRAME_SIZE
	.align		4
.L_126:
        /*02b8*/ 	.byte	0x04, 0x11
        /*02ba*/ 	.short	(.L_128 - .L_127)
	.align		4
.L_127:
        /*02bc*/ 	.word	index@($__internal_68_$__cuda_sm70_shflsync_bfly_p)
        /*02c0*/ 	.word	0x00000000


	//----- nvinfo : EIATTR_FRAME_SIZE
	.align		4
.L_128:
        /*02c4*/ 	.byte	0x04, 0x11
        /*02c6*/ 	.short	(.L_130 - .L_129)
	.align		4
.L_129:
        /*02c8*/ 	.word	index@(_ZN7cutlass13device_kernelIN5flash19enable_sm80_to_sm89INS1_16FlashAttnFwdSm80INS1_25CollectiveMainloopFwdSm80ILi8ELi1ELb1EN4cute5tupleIJNS5_1CILi128EEENS7_ILi64EEENS7_ILi256EEEEEELi256ENS_6half_tEfNS_4arch4Sm80ELb1ELb0ELb0ELb0ELb0ELb0ELb1ELb1EEENS1_21CollectiveEpilogueFwdINS6_IJS8_SA_S9_EEENS6_IJNS7_ILi1EEESI_SI_EEESC_SE_Li256ELb0ELb1ELb1ELb0EEENS1_30DynamicPersistentTileSchedulerILi256ELi256ELb1ELb1ELb0EEEEEEEEEvNT_6ParamsE)
        /*02cc*/ 	.word	0x00000168


	//----- nvinfo : EIATTR_REGCOUNT
	.align		4
.L_130:
        /*02d0*/ 	.byte	0x04, 0x2f
        /*02d2*/ 	.short	(.L_132 - .L_131)
	.align		4
.L_131:
        /*02d4*/ 	.word	index@(_ZN7cutlass13device_kernelIN5flash19enable_sm80_to_sm89INS1_16FlashAttnFwdSm80INS1_25CollectiveMainloopFwdSm80ILi8ELi1ELb0EN4cute5tupleIJNS5_1CILi128EEENS7_ILi32EEENS7_ILi256EEEEEELi256ENS_6half_tEfNS_4arch4Sm80ELb0ELb1ELb0ELb1ELb0ELb1ELb1ELb1EEENS1_21CollectiveEpilogueFwdINS6_IJS8_SA_S9_EEENS6_IJNS7_ILi1EEESI_SI_EEESC_SE_Li256ELb1ELb1ELb1ELb0EEENS1_36VarlenDynamicPersistentTileSchedulerILi128ELi32ELi256ELi256ELb1ELb1ELb0ELb1ELb0ELb1EEEEEEEEEvNT_6ParamsE)
        /*02d8*/ 	.word	0x000000ff


	//----- nvinfo : EIATTR_FRAME_SIZE
	.align		4
.L_132:
        /*02dc*/ 	.byte	0x04, 0x11
        /*02de*/ 	.short	(.L_134 - .L_133)
	.align		4
.L_133:
        /*02e0*/ 	.word	index@($__internal_67_$__cuda_sm70_votesync_ballot)
        /*02e4*/ 	.word	0x00000000


	//----- nvinfo : EIATTR_FRAME_SIZE
	.align		4
.L_134:
        /*02e8*/ 	.byte	0x04, 0x11
        /*02ea*/ 	.short	(.L_136 - .L_135)
	.align		4
.L_135:
        /*02ec*/ 	.word	index@($__internal_66_$__cuda_sm70_shflsync_up_p)
        /*02f0*/ 	.word	0x00000000


	//----- nvinfo : EIATTR_FRAME_SIZE
	.align		4
.L_136:
        /*02f4*/ 	.byte	0x04, 0x11
        /*02f6*/ 	.short	(.L_138 - .L_137)
	.align		4
.L_137:
        /*02f8*/ 	.word	index@($__internal_65_$__cuda_sm70_shflsync_idx_p)
        /*02fc*/ 	.word	0x00000000


	//----- nvinfo : EIATTR_FRAME_SIZE
	.align		4
.L_138:
        /*0300*/ 	.byte	0x04, 0x11
        /*0302*/ 	.short	(.L_140 - .L_139)
	.align		4
.L_139:
        /*0304*/ 	.word	index@($__internal_64_$__cuda_sm70_shflsync_bfly_p)
        /*0308*/ 	.word	0x00000000


	//----- nvinfo : EIATTR_FRAME_SIZE
	.align		4
.L_140:
        /*030c*/ 	.byte	0x04, 0x11
        /*030e*/ 	.short	(.L_142 - .L_141)
	.align		4
.L_141:
        /*0310*/ 	.word	index@(_ZN7cutlass13device_kernelIN5flash19enable_sm80_to_sm89INS1_16FlashAttnFwdSm80INS1_25CollectiveMainloopFwdSm80ILi8ELi1ELb0EN4cute5tupleIJNS5_1CILi128EEENS7_ILi32EEENS7_ILi256EEEEEELi256ENS_6half_tEfNS_4arch4Sm80ELb0ELb1ELb0ELb1ELb0ELb1ELb1ELb1EEENS1_21CollectiveEpilogueFwdINS6_IJS8_SA_S9_EEENS6_IJNS7_ILi1EEESI_SI_EEESC_SE_Li256ELb1ELb1ELb1ELb0EEENS1_36VarlenDynamicPersistentTileSchedulerILi128ELi32ELi256ELi256ELb1ELb1ELb0ELb1ELb0ELb1EEEEEEEEEvNT_6ParamsE)
        /*0314*/ 	.word	0x00000008


	//----- nvinfo : EIATTR_REGCOUNT
	.align		4
.L_142:
        /*0318*/ 	.byte	0x04, 0x2f
        /*031a*/ 	.short	(.L_144 - .L_143)
	.align		4
.L_143:
        /*031c*/ 	.word	index@(_ZN7cutlass13device_kernelIN5flash19enable_sm80_to_sm89INS1_16FlashAttnFwdSm80INS1_25CollectiveMainloopFwdSm80ILi8ELi1ELb1EN4cute5tupleIJNS5_1CILi128EEENS7_ILi48EEENS7_ILi256EEEEEELi256ENS_6half_tEfNS_4arch4Sm80ELb0ELb1ELb0ELb1ELb0ELb0ELb1ELb1EEENS1_21CollectiveEpilogueFwdINS6_IJS8_SA_S9_EEENS6_IJNS7_ILi1EEESI_SI_EEESC_SE_Li256ELb1ELb1ELb1ELb0EEENS1_36VarlenDynamicPersistentTileSchedulerILi128ELi48ELi256ELi256ELb1ELb1ELb0ELb1ELb0ELb1EEEEEEEEEvNT_6ParamsE)
        /*0320*/ 	.word	0x000000ff


	//----- nvinfo : EIATTR_FRAME_SIZE
	.align		4
.L_144:
        /*0324*/ 	.byte	0x04, 0x11
        /*0326*/ 	.short	(.L_146 - .L_145)
	.align		4
.L_145:
        /*0328*/ 	.word	index@($__internal_63_$__cuda_sm70_votesync_ballot)
        /*032c*/ 	.word	0x00000000


	//----- nvinfo : EIATTR_FRAME_SIZE
	.align		4
.L_146:
        /*0330*/ 	.byte	0x04, 0x11
        /*0332*/ 	.short	(.L_148 - .L_147)
	.align		4
.L_147:
        /*0334*/ 	.word	index@($__internal_62_$__cuda_sm70_shflsync_up_p)
        /*0338*/ 	.word	0x00000000


	//----- nvinfo : EIATTR_FRAME_SIZE
	.align		4
.L_148:
        /*033c*/ 	.byte	0x04, 0x11
        /*033e*/ 	.short	(.L_150 - .L_149)
	.align		4
.L_149:
        /*0340*/ 	.word	index@($__internal_61_$__cuda_sm70_shflsync_idx_p)
        /*0344*/ 	.word	0x00000000


	//----- nvinfo : EIATTR_FRAME_SIZE
	.align		4
.L_150:
        /*0348*/ 	.byte	0x04, 0x11
        /*034a*/ 	.short	(.L_152 - .L_151)
	.align		4
.L_151:
        /*034c*/ 	.word	index@($__internal_60_$__cuda_sm70_shflsync_bfly_p)
        /*0350*/ 	.word	0x00000000


	//----- nvinfo : EIATTR_FRAME_SIZE
	.align		4
.L_152:
        /*0354*/ 	.byte	0x04, 0x11
        /*0356*/ 	.short	(.L_154 - .L_153)
	.align		4
.L_153:
        /*0358*/ 	.word	index@(_ZN7cutlass13device_kernelIN5flash19enable_sm80_to_sm89INS1_16FlashAttnFwdSm80INS1_25CollectiveMainloopFwdSm80ILi8ELi1ELb1EN4cute5tupleIJNS5_1CILi128EEENS7_ILi48EEENS7_ILi256EEEEEELi256ENS_6half_tEfNS_4arch4Sm80ELb0ELb1ELb0ELb1ELb0ELb0ELb1ELb1EEENS1_21CollectiveEpilogueFwdINS6_IJS8_SA_S9_EEENS6_IJNS7_ILi1EEESI_SI_EEESC_SE_Li256ELb1ELb1ELb1ELb0EEENS1_36VarlenDynamicPersistentTileSchedulerILi128ELi48ELi256ELi256ELb1ELb1ELb0ELb1ELb0ELb1EEEEEEEEEvNT_6ParamsE)
        /*035c*/ 	.word	0x000000b0


	//----- nvinfo : EIATTR_REGCOUNT
	.align		4
.L_154:
        /*0360*/ 	.byte	0x04, 0x2f
        /*0362*/ 	.short	(.L_156 - .L_155)
	.align		4
.L_155:
        /*0364*/ 	.word	index@(_ZN7cutlass13device_kernelIN5flash19enable_sm80_to_sm89INS1_16FlashAttnFwdSm80INS1_25CollectiveMainloopFwdSm80ILi8ELi1ELb1EN4cute5tupleIJNS5_1CILi128EEENS7_ILi48EEENS7_ILi256EEEEEELi256ENS_6half_tEfNS_4arch4Sm80ELb0ELb1ELb0ELb0ELb0ELb0ELb1ELb1EEENS1_21CollectiveEpilogueFwdINS6_IJS8_SA_S9_EEENS6_IJNS7_ILi1EEESI_SI_EEESC_SE_Li256ELb0ELb1ELb1ELb0EEENS1_19SingleTileSchedulerILb0ELb1ELb1ELi128EEEEEEEEEvNT_6ParamsE)
        /*0368*/ 	.word	0x000000ff


	//----- nvinfo : EIATTR_FRAME_SIZE
	.align		4
.L_156:
        /*036c*/ 	.byte	0x04, 0x11
        /*036e*/ 	.short	(.L_158 - .L_157)
	.align		4
.L_157:
        /*0370*/ 	.word	index@(_ZN7cutlass13device_kernelIN5flash19enable_sm80_to_sm89INS1_16FlashAttnFwdSm80INS1_25CollectiveMainloopFwdSm80ILi8ELi1ELb1EN4cute5tupleIJNS5_1CILi128EEENS7_ILi48EEENS7_ILi256EEEEEELi256ENS_6half_tEfNS_4arch4Sm80ELb0ELb1ELb0ELb0ELb0ELb0ELb1ELb1EEENS1_21CollectiveEpilogueFwdINS6_IJS8_SA_S9_EEENS6_IJNS7_ILi1EEESI_SI_EEESC_SE_Li256ELb0ELb1ELb1ELb0EEENS1_19SingleTileSchedulerILb0ELb1ELb1ELi128EEEEEEEEEvNT_6ParamsE)
        /*0374*/ 	.word	0x00000098


	//----- nvinfo : EIATTR_REGCOUNT
	.align		4
.L_158:
        /*0378*/ 	.byte	0x04, 0x2f
        /*037a*/ 	.short	(.L_160 - .L_159)
	.align		4
.L_159:
        /*037c*/ 	.word	index@(_ZN7cutlass13device_kernelIN5flash19enable_sm80_to_sm89INS1_16FlashAttnFwdSm80INS1_25CollectiveMainloopFwdSm80ILi8ELi1ELb0EN4cute5tupleIJNS5_1CILi128EEENS7_ILi32EEENS7_ILi256EEEEEELi256ENS_6half_tEfNS_4arch4Sm80ELb0ELb0ELb0ELb1ELb0ELb1ELb1ELb1EEENS1_21CollectiveEpilogueFwdINS6_IJS8_SA_S9_EEENS6_IJNS7_ILi1EEESI_SI_EEESC_SE_Li256ELb1ELb1ELb1ELb0EEENS1_36VarlenDynamicPersistentTileSchedulerILi128ELi32ELi256ELi256ELb1ELb1ELb0ELb0ELb1ELb1EEEEEEEEEvNT_6ParamsE)
        /*0380*/ 	.word	0x000000ff


	//----- nvinfo : EIATTR_FRAME_SIZE
	.align		4
.L_160:
        /*0384*/ 	.byte	0x04, 0x11
        /*0386*/ 	.short	(.L_162 - .L_161)
	.align		4
.L_161:
        /*0388*/ 	.word	index@($__internal_59_$__cuda_sm70_votesync_ballot)
        /*038c*/ 	.word	0x00000000


	//----- nvinfo : EIATTR_FRAME_SIZE
	.align		4
.L_162:
        /*0390*/ 	.byte	0x04, 0x11
        /*0392*/ 	.short	(.L_164 - .L_163)
	.align		4
.L_163:
        /*0394*/ 	.word	index@($__internal_58_$__cuda_sm70_shflsync_up_p)
        /*0398*/ 	.word	0x00000000


	//----- nvinfo : EIATTR_FRAME_SIZE
	.align		4
.L_164:
        /*039c*/ 	.byte	0x04, 0x11
        /*039e*/ 	.short	(.L_166 - .L_165)
	.align		4
.L_165:
        /*03a0*/ 	.word	index@($__internal_57_$__cuda_sm70_shflsync_idx_p)
        /*03a4*/ 	.word	0x00000000


	//----- nvinfo : EIATTR_FRAME_SIZE
	.align		4
.L_166:
        /*03a8*/ 	.byte	0x04, 0x11
        /*03aa*/ 	.short	(.L_168 - .L_167)
	.align		4
.L_167:
        /*03ac*/ 	.word	index@($__internal_56_$__cuda_sm70_shflsync_bfly_p)
        /*03b0*/ 	.word	0x00000000


	//----- nvinfo : EIATTR_FRAME_SIZE
	.align		4
.L_168:
        /*03b4*/ 	.byte	0x04, 0x11
        /*03b6*/ 	.short	(.L_170 - .L_169)
	.align		4
.L_169:
        /*03b8*/ 	.word	index@(_ZN7cutlass13device_kernelIN5flash19enable_sm80_to_sm89INS1_16FlashAttnFwdSm80INS1_25CollectiveMainloopFwdSm80ILi8ELi1ELb0EN4cute5tupleIJNS5_1CILi128EEENS7_ILi32EEENS7_ILi256EEEEEELi256ENS_6half_tEfNS_4arch4Sm80ELb0ELb0ELb0ELb1ELb0ELb1ELb1ELb1EEENS1_21CollectiveEpilogueFwdINS6_IJS8_SA_S9_EEENS6_IJNS7_ILi1EEESI_SI_EEESC_SE_Li256ELb1ELb1ELb1ELb0EEENS1_36VarlenDynamicPersistentTileSchedulerILi128ELi32ELi256ELi256ELb1ELb1ELb0ELb0ELb1ELb1EEEEEEEEEvNT_6ParamsE)
        /*03bc*/ 	.word	0x00000010


	//----- nvinfo : EIATTR_REGCOUNT
	.align		4
.L_170:
        /*03c0*/ 	.byte	0x04, 0x2f
        /*03c2*/ 	.short	(.L_172 - .L_171)
	.align		4
.L_171:
        /*03c4*/ 	.word	index@(_ZN7cutlass13device_kernelIN5flash19enable_sm80_to_sm89INS1_16FlashAttnFwdSm80INS1_25CollectiveMainloopFwdSm80ILi8ELi1ELb1EN4cute5tupleIJNS5_1CILi128EEENS7_ILi48EEENS7_ILi256EEEEEELi256ENS_6half_tEfNS_4arch4Sm80ELb0ELb0ELb0ELb1ELb0ELb0ELb1ELb1EEENS1_21CollectiveEpilogueFwdINS6_IJS8_SA_S9_EEENS6_IJNS7_ILi1EEESI_SI_EEESC_SE_Li256ELb1ELb1ELb1ELb0EEENS1_36VarlenDynamicPersistentTileSchedulerILi128ELi48ELi256ELi256ELb1ELb1ELb0ELb0ELb1ELb1EEEEEEEEEvNT_6ParamsE)
        /*03c8*/ 	.word	0x000000ff


	//----- nvinfo : EIATTR_FRAME_SIZE
	.align		4
.L_172:
        /*03cc*/ 	.byte	0x04, 0x11
        /*03ce*/ 	.short	(.L_174 - .L_173)
	.align		4
.L_173:
        /*03d0*/ 	.word	index@($__internal_55_$__cuda_sm70_votesync_ballot)
        /*03d4*/ 	.word	0x00000000


	//----- nvinfo : EIATTR_FRAME_SIZE
	.align		4
.L_174:
        /*03d8*/ 	.byte	0x04, 0x11
        /*03da*/ 	.short	(.L_176 - .L_175)
	.align		4
.L_175:
        /*03dc*/ 	.word	index@($__internal_54_$__cuda_sm70_shflsync_up_p)
        /*03e0*/ 	.word	0x00000000


	//----- nvinfo : EIATTR_FRAME_SIZE
	.align		4
.L_176:
        /*03e4*/ 	.byte	0x04, 0x11
        /*03e6*/ 	.short	(.L_178 - .L_177)
	.align		4
.L_177:
        /*03e8*/ 	.word	index@($__internal_53_$__cuda_sm70_shflsync_idx_p)
        /*03ec*/ 	.word	0x00000000


	//----- nvinfo : EIATTR_FRAME_SIZE
	.align		4
.L_178:
        /*03f0*/ 	.byte	0x04, 0x11
        /*03f2*/ 	.short	(.L_180 - .L_179)
	.align		4
.L_179:
        /*03f4*/ 	.word	index@($__internal_52_$__cuda_sm70_shflsync_bfly_p)
        /*03f8*/ 	.word	0x00000000


	//----- nvinfo : EIATTR_FRAME_SIZE
	.align		4
.L_180:
        /*03fc*/ 	.byte	0x04, 0x11
        /*03fe*/ 	.short	(.L_182 - .L_181)
	.align		4
.L_181:
        /*0400*/ 	.word	index@(_ZN7cutlass13device_kernelIN5flash19enable_sm80_to_sm89INS1_16FlashAttnFwdSm80INS1_25CollectiveMainloopFwdSm80ILi8ELi1ELb1EN4cute5tupleIJNS5_1CILi128EEENS7_ILi48EEENS7_ILi256EEEEEELi256ENS_6half_tEfNS_4arch4Sm80ELb0ELb0ELb0ELb1ELb0ELb0ELb1ELb1EEENS1_21CollectiveEpilogueFwdINS6_IJS8_SA_S9_EEENS6_IJNS7_ILi1EEESI_SI_EEESC_SE_Li256ELb1ELb1ELb1ELb0EEENS1_36VarlenDynamicPersistentTileSchedulerILi128ELi48ELi256ELi256ELb1ELb1ELb0ELb0ELb1ELb1EEEEEEEEEvNT_6ParamsE)
        /*0404*/ 	.word	0x000000b8


	//----- nvinfo : EIATTR_REGCOUNT
	.align		4
.L_182:
        /*0408*/ 	.byte	0x04, 0x2f
        /*040a*/ 	.short	(.L_184 - .L_183)
	.align		4
.L_183:
        /*040c*/ 	.word	index@(_ZN7cutlass13device_kernelIN5flash19enable_sm80_to_sm89INS1_16FlashAttnFwdSm80INS1_25CollectiveMainloopFwdSm80ILi8ELi1ELb1EN4cute5tupleIJNS5_1CILi128EEENS7_ILi64EEENS7_ILi256EEEEEELi256ENS_6half_tEfNS_4arch4Sm80ELb0ELb0ELb0ELb0ELb0ELb0ELb1ELb1EEENS1_21CollectiveEpilogueFwdINS6_IJS8_SA_S9_EEENS6_IJNS7_ILi1EEESI_SI_EEESC_SE_Li256ELb0ELb1ELb1ELb0EEENS1_19SingleTileSchedulerILb0ELb1ELb1ELi128EEEEEEEEEvNT_6ParamsE)
        /*0410*/ 	.word	0x000000ff


	//----- nvinfo : EIATTR_FRAME_SIZE
	.align		4
.L_184:
        /*0414*/ 	.byte	0x04, 0x11
        /*0416*/ 	.short	(.L_186 - .L_185)
	.align		4
.L_185:
        /*0418*/ 	.word	index@(_ZN7cutlass13device_kernelIN5flash19enable_sm80_to_sm89INS1_16FlashAttnFwdSm80INS1_25CollectiveMainloopFwdSm80ILi8ELi1ELb1EN4cute5tupleIJNS5_1CILi128EEENS7_ILi64EEENS7_ILi256EEEEEELi256ENS_6half_tEfNS_4arch4Sm80ELb0ELb0ELb0ELb0ELb0ELb0ELb1ELb1EEENS1_21CollectiveEpilogueFwdINS6_IJS8_SA_S9_EEENS6_IJNS7_ILi1EEESI_SI_EEESC_SE_Li256ELb0ELb1ELb1ELb0EEENS1_19SingleTileSchedulerILb0ELb1ELb1ELi128EEEEEEEEEvNT_6ParamsE)
        /*041c*/ 	.word	0x00000098


	//----- nvinfo : EIATTR_REGCOUNT
	.align		4
.L_186:
        /*0420*/ 	.byte	0x04, 0x2f
        /*0422*/ 	.short	(.L_188 - .L_187)
	.align		4
.L_187:
        /*0424*/ 	.word	index@(_ZN7cutlass13device_kernelIN5flash19enable_sm80_to_sm89INS1_16FlashAttnFwdSm80INS1_25CollectiveMainloopFwdSm80ILi8ELi1ELb0EN4cute5tupleIJNS5_1CILi128EEENS7_ILi48EEENS7_ILi256EEEEEELi256ENS_6half_tEfNS_4arch4Sm80ELb1ELb0ELb1ELb1ELb0ELb1ELb1ELb1EEENS1_21CollectiveEpilogueFwdINS6_IJS8_SA_S9_EEENS6_IJNS7_ILi1EEESI_SI_EEESC_SE_Li256ELb1ELb1ELb1ELb0EEENS1_36VarlenDynamicPersistentTileSchedulerILi128ELi48ELi256ELi256ELb1ELb1ELb0ELb1ELb1ELb1EEEEEEEEEvNT_6ParamsE)
        /*0428*/ 	.word	0x000000ff


	//----- nvinfo : EIATTR_FRAME_SIZE
	.align		4
.L_188:
        /*042c*/ 	.byte	0x04, 0x11
        /*042e*/ 	.short	(.L_190 - .L_189)
	.align		4
.L_189:
        /*0430*/ 	.word	index@($__internal_51_$__cuda_sm70_votesync_ballot)
        /*0434*/ 	.word	0x00000000


	//----- nvinfo : EIATTR_FRAME_SIZE
	.align		4
.L_190:
        /*0438*/ 	.byte	0x04, 0x11
        /*043a*/ 	.short	(.L_192 - .L_191)
	.align		4
.L_191:
        /*043c*/ 	.word	index@($__internal_50_$__cuda_sm70_shflsync_up_p)
        /*0440*/ 	.word	0x00000000


	//----- nvinfo : EIATTR_FRAME_SIZE
	.align		4
.L_192:
        /*0444*/ 	.byte	0x04, 0x11
        /*0446*/ 	.short	(.L_194 - .L_193)
	.align		4
.L_193:
        /*0448*/ 	.word	index@($__internal_49_$__cuda_sm70_shflsync_idx_p)
        /*044c*/ 	.word	0x00000000


	//----- nvinfo : EIATTR_FRAME_SIZE
	.align		4
.L_194:
        /*0450*/ 	.byte	0x04, 0x11
        /*0452*/ 	.short	(.L_196 - .L_195)
	.align		4
.L_195:
        /*0454*/ 	.word	index@($__internal_48_$__cuda_sm70_shflsync_bfly_p)
        /*0458*/ 	.word	0x00000000


	//----- nvinfo : EIATTR_FRAME_SIZE
	.align		4
.L_196:
        /*045c*/ 	.byte	0x04, 0x11
        /*045e*/ 	.short	(.L_198 - .L_197)
	.align		4
.L_197:
        /*0460*/ 	.word	index@(_ZN7cutlass13device_kernelIN5flash19enable_sm80_to_sm89INS1_16FlashAttnFwdSm80INS1_25CollectiveMainloopFwdSm80ILi8ELi1ELb0EN4cute5tupleIJNS5_1CILi128EEENS7_ILi48EEENS7_ILi256EEEEEELi256ENS_6half_tEfNS_4arch4Sm80ELb1ELb0ELb1ELb1ELb0ELb1ELb1ELb1EEENS1_21CollectiveEpilogueFwdINS6_IJS8_SA_S9_EEENS6_IJNS7_ILi1EEESI_SI_EEESC_SE_Li256ELb1ELb1ELb1ELb0EEENS1_36VarlenDynamicPersistentTileSchedulerILi128ELi48ELi256ELi256ELb1ELb1ELb0ELb1ELb1ELb1EEEEEEEEEvNT_6ParamsE)
        /*0464*/ 	.word	0x00000058


	//----- nvinfo : EIATTR_REGCOUNT
	.align		4
.L_198:
        /*0468*/ 	.byte	0x04, 0x2f
        /*046a*/ 	.short	(.L_200 - .L_199)
	.align		4
.L_199:
        /*046c*/ 	.word	index@(_ZN7cutlass13device_kernelIN5flash19enable_sm80_to_sm89INS1_16FlashAttnFwdSm80INS1_25CollectiveMainloopFwdSm80ILi8ELi1ELb0EN4cute5tupleIJNS5_1CILi128EEENS7_ILi64EEENS7_ILi256EEEEEELi256ENS_6half_tEfNS_4arch4Sm80ELb1ELb0ELb1ELb1ELb0ELb0ELb1ELb1EEENS1_21CollectiveEpilogueFwdINS6_IJS8_SA_S9_EEENS6_IJNS7_ILi1EEESI_SI_EEESC_SE_Li256ELb1ELb1ELb1ELb0EEENS1_36VarlenDynamicPersistentTileSchedulerILi128ELi64ELi256ELi256ELb1ELb1ELb0ELb1ELb1ELb1EEEEEEEEEvNT_6ParamsE)
        /*0470*/ 	.word	0x000000ff


	//----- nvinfo : EIATTR_FRAME_SIZE
	.align		4
.L_200:
        /*0474*/ 	.byte	0x04, 0x11
        /*0476*/ 	.short	(.L_202 - .L_201)
	.align		4
.L_201:
        /*0478*/ 	.word	index@($__internal_47_$__cuda_sm70_votesync_ballot)
        /*047c*/ 	.word	0x00000000


	//----- nvinfo : EIATTR_FRAME_SIZE
	.align		4
.L_202:
        /*0480*/ 	.byte	0x04, 0x11
        /*0482*/ 	.short	(.L_204 - .L_203)
	.align		4
.L_203:
        /*0484*/ 	.word	index@($__internal_46_$__cuda_sm70_shflsync_up_p)
        /*0488*/ 	.word	0x00000000


	//----- nvinfo : EIATTR_FRAME_SIZE
	.align		4
.L_204:
        /*048c*/ 	.byte	0x04, 0x11
        /*048e*/ 	.short	(.L_206 - .L_205)
	.align		4
.L_205:
        /*0490*/ 	.word	index@($__internal_45_$__cuda_sm70_shflsync_idx_p)
        /*0494*/ 	.word	0x00000000


	//----- nvinfo : EIATTR_FRAME_SIZE
	.align		4
.L_206:
        /*0498*/ 	.byte	0x04, 0x11
        /*049a*/ 	.short	(.L_208 - .L_207)
	.align		4
.L_207:
        /*049c*/ 	.word	index@($__internal_44_$__cuda_sm70_shflsync_bfly_p)
        /*04a0*/ 	.word	0x00000000


	//----- nvinfo : EIATTR_FRAME_SIZE
	.align		4
.L_208:
        /*04a4*/ 	.byte	0x04, 0x11
        /*04a6*/ 	.short	(.L_210 - .L_209)
	.align		4
.L_209:
        /*04a8*/ 	.word	index@(_ZN7cutlass13device_kernelIN5flash19enable_sm80_to_sm89INS1_16FlashAttnFwdSm80INS1_25CollectiveMainloopFwdSm80ILi8ELi1ELb0EN4cute5tupleIJNS5_1CILi128EEENS7_ILi64EEENS7_ILi256EEEEEELi256ENS_6half_tEfNS_4arch4Sm80ELb1ELb0ELb1ELb1ELb0ELb0ELb1ELb1EEENS1_21CollectiveEpilogueFwdINS6_IJS8_SA_S9_EEENS6_IJNS7_ILi1EEESI_SI_EEESC_SE_Li256ELb1ELb1ELb1ELb0EEENS1_36VarlenDynamicPersistentTileSchedulerILi128ELi64ELi256ELi256ELb1ELb1ELb0ELb1ELb1ELb1EEEEEEEEEvNT_6ParamsE)
        /*04ac*/ 	.word	0x000000e8


	//----- nvinfo : EIATTR_REGCOUNT
	.align		4
.L_210:
        /*04b0*/ 	.byte	0x04, 0x2f
        /*04b2*/ 	.short	(.L_212 - .L_211)
	.align		4
.L_211:
        /*04b4*/ 	.word	index@(_ZN7cutlass13device_kernelIN5flash19enable_sm80_to_sm89INS1_16FlashAttnFwdSm80INS1_25CollectiveMainloopFwdSm80ILi8ELi1ELb0EN4cute5tupleIJNS5_1CILi128EEENS7_ILi96EEENS7_ILi256EEEEEELi256ENS_6half_tEfNS_4arch4Sm80ELb1ELb0ELb1ELb0ELb0ELb0ELb1ELb1EEENS1_21CollectiveEpilogueFwdINS6_IJS8_SA_S9_EEENS6_IJNS7_ILi1EEESI_SI_EEESC_SE_Li256ELb0ELb1ELb1ELb0EEENS1_30DynamicPersistentTileSchedulerILi256ELi256ELb1ELb1ELb0EEEEEEEEEvNT_6ParamsE)
        /*04b8*/ 	.word	0x000000ff


	//----- nvinfo : EIATTR_FRAME_SIZE
	.align		4
.L_212:
        /*04bc*/ 	.byte	0x04, 0x11
        /*04be*/ 	.short	(.L_214 - .L_213)
	.align		4
.L_213:
        /*04c0*/ 	.word	index@($__internal_43_$__cuda_sm70_shflsync_idx_p)
        /*04c4*/ 	.word	0x00000000


	//----- nvinfo : EIATTR_FRAME_SIZE
	.align		4
.L_214:
        /*04c8*/ 	.byte	0x04, 0x11
        /*04ca*/ 	.short	(.L_216 - .L_215)
	.align		4
.L_215:
        /*04cc*/ 	.word	index@($__internal_42_$__cuda_sm70_shflsync_bfly_p)
        /*04d0*/ 	.word	0x00000000


	//----- nvinfo : EIATTR_FRAME_SIZE
	.align		4
.L_216:
        /*04d4*/ 	.byte	0x04, 0x11
        /*04d6*/ 	.short	(.L_218 - .L_217)
	.align		4
.L_217:
        /*04d8*/ 	.word	index@(_ZN7cutlass13device_kernelIN5flash19enable_sm80_to_sm89INS1_16FlashAttnFwdSm80INS1_25CollectiveMainloopFwdSm80ILi8ELi1ELb0EN4cute5tupleIJNS5_1CILi128EEENS7_ILi96EEENS7_ILi256EEEEEELi256ENS_6half_tEfNS_4arch4Sm80ELb1ELb0ELb1ELb0ELb0ELb0ELb1ELb1EEENS1_21CollectiveEpilogueFwdINS6_IJS8_SA_S9_EEENS6_IJNS7_ILi1EEESI_SI_EEESC_SE_Li256ELb0ELb1ELb1ELb0EEENS1_30DynamicPersistentTileSchedulerILi256ELi256ELb1ELb1ELb0EEEEEEEEEvNT_6ParamsE)
        /*04dc*/ 	.word	0x000000b0


	//----- nvinfo : EIATTR_REGCOUNT
	.align		4
.L_218:
        /*04e0*/ 	.byte	0x04, 0x2f
        /*04e2*/ 	.short	(.L_220 - .L_219)
	.align		4
.L_219:
        /*04e4*/ 	.word	index@(_ZN7cutlass13device_kernelIN5flash19enable_sm80_to_sm89INS1_16FlashAttnFwdSm80INS1_25CollectiveMainloopFwdSm80ILi8ELi1ELb0EN4cute5tupleIJNS5_1CILi128EEENS7_ILi48EEENS7_ILi256EEEEEELi256ENS_6half_tEfNS_4arch4Sm80ELb0ELb1ELb1ELb1ELb0ELb1ELb1ELb1EEENS1_21CollectiveEpilogueFwdINS6_IJS8_SA_S9_EEENS6_IJNS7_ILi1EEESI_SI_EEESC_SE_Li256ELb1ELb1ELb1ELb0EEENS1_36VarlenDynamicPersistentTileSchedulerILi128ELi48ELi256ELi256ELb1ELb1ELb0ELb1ELb0ELb1EEEEEEEEEvNT_6ParamsE)
        /*04e8*/ 	.word	0x000000ff


	//----- nvinfo : EIATTR_FRAME_SIZE
	.align		4
.L_220:
        /*04ec*/ 	.byte	0x04, 0x11
        /*04ee*/ 	.short	(.L_222 - .L_221)
	.align		4
.L_221:
        /*04f0*/ 	.word	index@($__internal_41_$__cuda_sm70_votesync_ballot)
        /*04f4*/ 	.word	0x00000000


	//----- nvinfo : EIATTR_FRAME_SIZE
	.align		4
.L_222:
        /*04f8*/ 	.byte	0x04, 0x11
        /*04fa*/ 	.short	(.L_224 - .L_223)
	.align		4
.L_223:
        /*04fc*/ 	.word	index@($__internal_40_$__cuda_sm70_shflsync_up_p)
        /*0500*/ 	.word	0x00000000


	//----- nvinfo : EIATTR_FRAME_SIZE
	.align		4
.L_224:
        /*0504*/ 	.byte	0x04, 0x11
        /*0506*/ 	.short	(.L_226 - .L_225)
	.align		4
.L_225:
        /*0508*/ 	.word	index@($__internal_39_$__cuda_sm70_shflsync_idx_p)
        /*050c*/ 	.word	0x00000000


	//----- nvinfo : EIATTR_FRAME_SIZE
	.align		4
.L_226:
        /*0510*/ 	.byte	0x04, 0x11
        /*0512*/ 	.short	(.L_228 - .L_227)
	.align		4
.L_227:
        /*0514*/ 	.word	index@($__internal_38_$__cuda_sm70_shflsync_bfly_p)
        /*0518*/ 	.word	0x00000000


	//----- nvinfo : EIATTR_FRAME_SIZE
	.align		4
.L_228:
        /*051c*/ 	.byte	0x04, 0x11
        /*051e*/ 	.short	(.L_230 - .L_229)
	.align		4
.L_229:
        /*0520*/ 	.word	index@($_ZN7cutlass13device_kernelIN5flash19enable_sm80_to_sm89INS1_16FlashAttnFwdSm80INS1_25CollectiveMainloopFwdSm80ILi8ELi1ELb0EN4cute5tupleIJNS5_1CILi128EEENS7_ILi48EEENS7_ILi256EEEEEELi256ENS_6half_tEfNS_4arch4Sm80ELb0ELb1ELb1ELb1ELb0ELb1ELb1ELb1EEENS1_21CollectiveEpilogueFwdINS6_IJS8_SA_S9_EEENS6_IJNS7_ILi1EEESI_SI_EEESC_SE_Li256ELb1ELb1ELb1ELb0EEENS1_36VarlenDynamicPersistentTileSchedulerILi128ELi48ELi256ELi256ELb1ELb1ELb0ELb1ELb0ELb1EEEEEEEEEvNT_6ParamsE$_ZZN5flash25CollectiveMainloopFwdSm80ILi8ELi1ELb0EN4cute5tupleIJNS1_1CILi128EEENS3_ILi48EEENS3_ILi256EEEEEELi256EN7cutlass6half_tEfNS8_4arch4Sm80ELb0ELb1ELb1ELb1ELb0ELb1ELb1ELb1EE3mmaINS_16FlashAttnFwdSm80ISC_NS_21CollectiveEpilogueFwdINS2_IJS4_S6_S5_EEENS2_IJNS3_ILi1EEESH_SH_EEES9_SB_Li256ELb1ELb1ELb1ELb0EEENS_36VarlenDynamicPersistentTileSchedulerILi128ELi48ELi256ELi256ELb1ELb1ELb0ELb1ELb0ELb1EEEE13SharedStorageENS1_6TensorINS1_11ArrayEngineIfLm128EEENS1_6LayoutINS2_IJNS2_IJNS3_ILi2EEESS_EEESH_NS3_ILi32EEEEEENS2_IJNS2_IJSH_SS_EEENS3_ILi0EEENS3_ILi4EEEEEEEEEENS_7SoftmaxILi2ELi0EEEEEbRKNSC_6ParamsERT0_RT1_iRKNS_16SeqlenInfoQKNewKILb1ELb1EEENS2_IJiiiiEEERT_ENKUlvE_clEv)
        /*0524*/ 	.word	0x00000000


	//----- nvinfo : EIATTR_FRAME_SIZE
	.align		4
.L_230:
        /*0528*/ 	.byte	0x04, 0x11
        /*052a*/ 	.short	(.L_232 - .L_231)
	.align		4
.L_231:
        /*052c*/ 	.word	index@(_ZN7cutlass13device_kernelIN5flash19enable_sm80_to_sm89INS1_16FlashAttnFwdSm80INS1_25CollectiveMainloopFwdSm80ILi8ELi1ELb0EN4cute5tupleIJNS5_1CILi128EEENS7_ILi48EEENS7_ILi256EEEEEELi256ENS_6half_tEfNS_4arch4Sm80ELb0ELb1ELb1ELb1ELb0ELb1ELb1ELb1EEENS1_21CollectiveEpilogueFwdINS6_IJS8_SA_S9_EEENS6_IJNS7_ILi1EEESI_SI_EEESC_SE_Li256ELb1ELb1ELb1ELb0EEENS1_36VarlenDynamicPersistentTileSchedulerILi128ELi48ELi256ELi256ELb1ELb1ELb0ELb1ELb0ELb1EEEEEEEEEvNT_6ParamsE)
        /*0530*/ 	.word	0x000001c0


	//----- nvinfo : EIATTR_REGCOUNT
	.align		4
.L_232:
        /*0534*/ 	.byte	0x04, 0x2f
        /*0536*/ 	.short	(.L_234 - .L_233)
	.align		4
.L_233:
        /*0538*/ 	.word	index@(_ZN7cutlass13device_kernelIN5flash19enable_sm80_to_sm89INS1_16FlashAttnFwdSm80INS1_25CollectiveMainloopFwdSm80ILi8ELi1ELb0EN4cute5tupleIJNS5_1CILi128EEENS7_ILi64EEENS7_ILi256EEEEEELi256ENS_6half_tEfNS_4arch4Sm80ELb0ELb1ELb1ELb1ELb0ELb0ELb1ELb1EEENS1_21CollectiveEpilogueFwdINS6_IJS8_SA_S9_EEENS6_IJNS7_ILi1EEESI_SI_EEESC_SE_Li256ELb1ELb1ELb1ELb0EEENS1_36VarlenDynamicPersistentTileSchedulerILi128ELi64ELi256ELi256ELb1ELb1ELb0ELb1ELb0ELb1EEEEEEEEEvNT_6ParamsE)
        /*053c*/ 	.word	0x000000ff


	//----- nvinfo : EIATTR_FRAME_SIZE
	.align		4
.L_234:
        /*0540*/ 	.byte	0x04, 0x11
        /*0542*/ 	.short	(.L_236 - .L_235)
	.align		4
.L_235:
        /*0544*/ 	.word	index@($__internal_37_$__cuda_sm70_votesync_ballot)
        /*0548*/ 	.word	0x00000000


	//----- nvinfo : EIATTR_FRAME_SIZE
	.align		4
.L_236:
        /*054c*/ 	.byte	0x04, 0x11
        /*054e*/ 	.short	(.L_238 - .L_237)
	.align		4
.L_237:
        /*0550*/ 	.word	index@($__internal_36_$__cuda_sm70_shflsync_up_p)
        /*0554*/ 	.word	0x00000000


	//----- nvinfo : EIATTR_FRAME_SIZE
	.align		4
.L_238:
        /*0558*/ 	.byte	0x04, 0x11
        /*055a*/ 	.short	(.L_240 - .L_239)
	.align		4
.L_239:
        /*055c*/ 	.word	index@($__internal_35_$__cuda_sm70_shflsync_idx_p)
        /*0560*/ 	.word	0x00000000


	//----- nvinfo : EIATTR_FRAME_SIZE
	.align		4
.L_240:
        /*0564*/ 	.byte	0x04, 0x11
        /*0566*/ 	.short	(.L_242 - .L_241)
	.align		4
.L_241:
        /*0568*/ 	.word	index@($__internal_34_$__cuda_sm70_shflsync_bfly_p)
        /*056c*/ 	.word	0x00000000


	//----- nvinfo : EIATTR_FRAME_SIZE
	.align		4
.L_242:
        /*0570*/ 	.byte	0x04, 0x11
        /*0572*/ 	.short	(.L_244 - .L_243)
	.align		4
.L_243:
        /*0574*/ 	.word	index@(_ZN7cutlass13device_kernelIN5flash19enable_sm80_to_sm89INS1_16FlashAttnFwdSm80INS1_25CollectiveMainloopFwdSm80ILi8ELi1ELb0EN4cute5tupleIJNS5_1CILi128EEENS7_ILi64EEENS7_ILi256EEEEEELi256ENS_6half_tEfNS_4arch4Sm80ELb0ELb1ELb1ELb1ELb0ELb0ELb1ELb1EEENS1_21CollectiveEpilogueFwdINS6_IJS8_SA_S9_EEENS6_IJNS7_ILi1EEESI_SI_EEESC_SE_Li256ELb1ELb1ELb1ELb0EEENS1_36VarlenDynamicPersistentTileSchedulerILi128ELi64ELi256ELi256ELb1ELb1ELb0ELb1ELb0ELb1EEEEEEEEEvNT_6ParamsE)
        /*0578*/ 	.word	0x000000b0


	//----- nvinfo : EIATTR_REGCOUNT
	.align		4
.L_244:
        /*057c*/ 	.byte	0x04, 0x2f
        /*057e*/ 	.short	(.L_246 - .L_245)
	.align		4
.L_245:
        /*0580*/ 	.word	index@(_ZN7cutlass13device_kernelIN5flash19enable_sm80_to_sm89INS1_16FlashAttnFwdSm80INS1_25CollectiveMainloopFwdSm80ILi8ELi1ELb0EN4cute5tupleIJNS5_1CILi128EEENS7_ILi64EEENS7_ILi256EEEEEELi256ENS_6half_tEfNS_4arch4Sm80ELb0ELb1ELb1ELb0ELb0ELb0ELb1ELb1EEENS1_21CollectiveEpilogueFwdINS6_IJS8_SA_S9_EEENS6_IJNS7_ILi1EEESI_SI_EEESC_SE_Li256ELb0ELb1ELb1ELb0EEENS1_19SingleTileSchedulerILb0ELb1ELb1ELi128EEEEEEEEEvNT_6ParamsE)
        /*0584*/ 	.word	0x000000ff


	//----- nvinfo : EIATTR_FRAME_SIZE
	.align		4
.L_246:
        /*0588*/ 	.byte	0x04, 0x11
        /*058a*/ 	.short	(.L_248 - .L_247)
	.align		4
.L_247:
        /*058c*/ 	.word	index@(_ZN7cutlass13device_kernelIN5flash19enable_sm80_to_sm89INS1_16FlashAttnFwdSm80INS1_25CollectiveMainloopFwdSm80ILi8ELi1ELb0EN4cute5tupleIJNS5_1CILi128EEENS7_ILi64EEENS7_ILi256EEEEEELi256ENS_6half_tEfNS_4arch4Sm80ELb0ELb1ELb1ELb0ELb0ELb0ELb1ELb1EEENS1_21CollectiveEpilogueFwdINS6_IJS8_SA_S9_EEENS6_IJNS7_ILi1EEESI_SI_EEESC_SE_Li256ELb0ELb1ELb1ELb0EEENS1_19SingleTileSchedulerILb0ELb1ELb1ELi128EEEEEEEEEvNT_6ParamsE)
        /*0590*/ 	.word	0x00000058


	//----- nvinfo : EIATTR_REGCOUNT
	.align		4
.L_248:
        /*0594*/ 	.byte	0x04, 0x2f
        /*0596*/ 	.short	(.L_250 - .L_249)
	.align		4
.L_249:
        /*0598*/ 	.word	index@(_ZN7cutlass13device_kernelIN5flash19enable_sm80_to_sm89INS1_16FlashAttnFwdSm80INS1_25CollectiveMainloopFwdSm80ILi8ELi1ELb0EN4cute5tupleIJNS5_1CILi128EEENS7_ILi48EEENS7_ILi256EEEEEELi256ENS_6half_tEfNS_4arch4Sm80ELb0ELb0ELb1ELb1ELb0ELb1ELb1ELb1EEENS1_21CollectiveEpilogueFwdINS6_IJS8_SA_S9_EEENS6_IJNS7_ILi1EEESI_SI_EEESC_SE_Li256ELb1ELb1ELb1ELb0EEENS1_36VarlenDynamicPersistentTileSchedulerILi128ELi48ELi256ELi256ELb1ELb1ELb0ELb0ELb1ELb1EEEEEEEEEvNT_6ParamsE)
        /*059c*/ 	.word	0x000000ff


	//----- nvinfo : EIATTR_FRAME_SIZE
	.align		4
.L_250:
        /*05a0*/ 	.byte	0x04, 0x11
        /*05a2*/ 	.short	(.L_252 - .L_251)
	.align		4
.L_251:
        /*05a4*/ 	.word	index@($__internal_33_$__cuda_sm70_votesync_ballot)
        /*05a8*/ 	.word	0x00000000


	//----- nvinfo : EIATTR_FRAME_SIZE
	.align		4
.L_252:
        /*05ac*/ 	.byte	0x04, 0x11
        /*05ae*/ 	.short	(.L_254 - .L_253)
	.align		4
.L_253:
        /*05b0*/ 	.word	index@($__internal_32_$__cuda_sm70_shflsync_up_p)
        /*05b4*/ 	.word	0x00000000


	//----- nvinfo : EIATTR_FRAME_SIZE
	.align		4
.L_254:
        /*05b8*/ 	.byte	0x04, 0x11
        /*05ba*/ 	.short	(.L_256 - .L_255)
	.align		4
.L_255:
        /*05bc*/ 	.word	index@($__internal_31_$__cuda_sm70_shflsync_idx_p)
        /*05c0*/ 	.word	0x00000000


	//----- nvinfo : EIATTR_FRAME_SIZE
	.align		4
.L_256:
        /*05c4*/ 	.byte	0x04, 0x11
        /*05c6*/ 	.short	(.L_258 - .L_257)
	.align		4
.L_257:
        /*05c8*/ 	.word	index@($__internal_30_$__cuda_sm70_shflsync_bfly_p)
        /*05cc*/ 	.word	0x00000000


	//----- nvinfo : EIATTR_FRAME_SIZE
	.align		4
.L_258:
        /*05d0*/ 	.byte	0x04, 0x11
        /*05d2*/ 	.short	(.L_260 - .L_259)
	.align		4
.L_259:
        /*05d4*/ 	.word	index@(_ZN7cutlass13device_kernelIN5flash19enable_sm80_to_sm89INS1_16FlashAttnFwdSm80INS1_25CollectiveMainloopFwdSm80ILi8ELi1ELb0EN4cute5tupleIJNS5_1CILi128EEENS7_ILi48EEENS7_ILi256EEEEEELi256ENS_6half_tEfNS_4arch4Sm80ELb0ELb0ELb1ELb1ELb0ELb1ELb1ELb1EEENS1_21CollectiveEpilogueFwdINS6_IJS8_SA_S9_EEENS6_IJNS7_ILi1EEESI_SI_EEESC_SE_Li256ELb1ELb1ELb1ELb0EEENS1_36VarlenDynamicPersistentTileSchedulerILi128ELi48ELi256ELi256ELb1ELb1ELb0ELb0ELb1ELb1EEEEEEEEEvNT_6ParamsE)
        /*05d8*/ 	.word	0x00000060


	//----- nvinfo : EIATTR_REGCOUNT
	.align		4
.L_260:
        /*05dc*/ 	.byte	0x04, 0x2f
        /*05de*/ 	.short	(.L_262 - .L_261)
	.align		4
.L_261:
        /*05e0*/ 	.word	index@(_ZN7cutlass13device_kernelIN5flash19enable_sm80_to_sm89INS1_16FlashAttnFwdSm80INS1_25CollectiveMainloopFwdSm80ILi8ELi1ELb0EN4cute5tupleIJNS5_1CILi128EEENS7_ILi64EEENS7_ILi256EEEEEELi256ENS_6half_tEfNS_4arch4Sm80ELb0ELb0ELb1ELb1ELb0ELb0ELb1ELb1EEENS1_21CollectiveEpilogueFwdINS6_IJS8_SA_S9_EEENS6_IJNS7_ILi1EEESI_SI_EEESC_SE_Li256ELb1ELb1ELb1ELb0EEENS1_36VarlenDynamicPersistentTileSchedulerILi128ELi64ELi256ELi256ELb1ELb1ELb0ELb0ELb1ELb1EEEEEEEEEvNT_6ParamsE)
        /*05e4*/ 	.word	0x000000ff


	//----- nvinfo : EIATTR_FRAME_SIZE
	.align		4
.L_262:
        /*05e8*/ 	.byte	0x04, 0x11
        /*05ea*/ 	.short	(.L_264 - .L_263)
	.align		4
.L_263:
        /*05ec*/ 	.word	index@($__internal_29_$__cuda_sm70_votesync_ballot)
        /*05f0*/ 	.word	0x00000000


	//----- nvinfo : EIATTR_FRAME_SIZE
	.align		4
.L_264:
        /*05f4*/ 	.byte	0x04, 0x11
        /*05f6*/ 	.short	(.L_266 - .L_265)
	.align		4
.L_265:
        /*05f8*/ 	.word	index@($__internal_28_$__cuda_sm70_shflsync_up_p)
        /*05fc*/ 	.word	0x00000000


	//----- nvinfo : EIATTR_FRAME_SIZE
	.align		4
.L_266:
        /*0600*/ 	.byte	0x04, 0x11
        /*0602*/ 	.short	(.L_268 - .L_267)
	.align		4
.L_267:
        /*0604*/ 	.word	index@($__internal_27_$__cuda_sm70_shflsync_idx_p)
        /*0608*/ 	.word	0x00000000


	//----- nvinfo : EIATTR_FRAME_SIZE
	.align		4
.L_268:
        /*060c*/ 	.byte	0x04, 0x11
        /*060e*/ 	.short	(.L_270 - .L_269)
	.align		4
.L_269:
        /*0610*/ 	.word	index@($__internal_26_$__cuda_sm70_shflsync_bfly_p)
        /*0614*/ 	.word	0x00000000


	//----- nvinfo : EIATTR_FRAME_SIZE
	.align		4
.L_270:
        /*0618*/ 	.byte	0x04, 0x11
        /*061a*/ 	.short	(.L_272 - .L_271)
	.align		4
.L_271:
        /*061c*/ 	.word	index@(_ZN7cutlass13device_kernelIN5flash19enable_sm80_to_sm89INS1_16FlashAttnFwdSm80INS1_25CollectiveMainloopFwdSm80ILi8ELi1ELb0EN4cute5tupleIJNS5_1CILi128EEENS7_ILi64EEENS7_ILi256EEEEEELi256ENS_6half_tEfNS_4arch4Sm80ELb0ELb0ELb1ELb1ELb0ELb0ELb1ELb1EEENS1_21CollectiveEpilogueFwdINS6_IJS8_SA_S9_EEENS6_IJNS7_ILi1EEESI_SI_EEESC_SE_Li256ELb1ELb1ELb1ELb0EEENS1_36VarlenDynamicPersistentTileSchedulerILi128ELi64ELi256ELi256ELb1ELb1ELb0ELb0ELb1ELb1EEEEEEEEEvNT_6ParamsE)
        /*0620*/ 	.word	0x000000f0


	//----- nvinfo : EIATTR_REGCOUNT
	.align		4
.L_272:
        /*0624*/ 	.byte	0x04, 0x2f
        /*0626*/ 	.short	(.L_274 - .L_273)
	.align		4
.L_273:
        /*0628*/ 	.word	index@(_ZN7cutlass13device_kernelIN5flash19enable_sm80_to_sm89INS1_16FlashAttnFwdSm80INS1_25CollectiveMainloopFwdSm80ILi8ELi1ELb0EN4cute5tupleIJNS5_1CILi128EEENS7_ILi96EEENS7_ILi256EEEEEELi256ENS_6half_tEfNS_4arch4Sm80ELb0ELb0ELb1ELb0ELb0ELb0ELb1ELb1EEENS1_21CollectiveEpilogueFwdINS6_IJS8_SA_S9_EEENS6_IJNS7_ILi1EEESI_SI_EEESC_SE_Li256ELb0ELb1ELb1ELb0EEENS1_19SingleTileSchedulerILb0ELb1ELb1ELi128EEEEEEEEEvNT_6ParamsE)
        /*062c*/ 	.word	0x000000ff


	//----- nvinfo : EIATTR_FRAME_SIZE
	.align		4
.L_274:
        /*0630*/ 	.byte	0x04, 0x11
        /*0632*/ 	.short	(.L_276 - .L_275)
	.align		4
.L_275:
        /*0634*/ 	.word	index@(_ZN7cutlass13device_kernelIN5flash19enable_sm80_to_sm89INS1_16FlashAttnFwdSm80INS1_25CollectiveMainloopFwdSm80ILi8ELi1ELb0EN4cute5tupleIJNS5_1CILi128EEENS7_ILi96EEENS7_ILi256EEEEEELi256ENS_6half_tEfNS_4arch4Sm80ELb0ELb0ELb1ELb0ELb0ELb0ELb1ELb1EEENS1_21CollectiveEpilogueFwdINS6_IJS8_SA_S9_EEENS6_IJNS7_ILi1EEESI_SI_EEESC_SE_Li256ELb0ELb1ELb1ELb0EEENS1_19SingleTileSchedulerILb0ELb1ELb1ELi128EEEEEEEEEvNT_6ParamsE)
        /*0638*/ 	.word	0x00000040


	//----- nvinfo : EIATTR_REGCOUNT
	.align		4
.L_276:
        /*063c*/ 	.byte	0x04, 0x2f
        /*063e*/ 	.short	(.L_278 - .L_277)
	.align		4
.L_277:
        /*0640*/ 	.word	index@(_ZN7cutlass13device_kernelIN5flash19enable_sm80_to_sm89INS1_16FlashAttnFwdSm80INS1_25CollectiveMainloopFwdSm80ILi8ELi1ELb0EN4cute5tupleIJNS5_1CILi128EEENS7_ILi32EEENS7_ILi256EEEEEELi256ENS_6half_tEfNS_4arch4Sm80ELb1ELb0ELb1ELb1ELb0ELb1ELb1ELb1EEENS1_21CollectiveEpilogueFwdINS6_IJS8_SA_S9_EEENS6_IJNS7_ILi1EEESI_SI_EEESC_SE_Li256ELb1ELb1ELb1ELb0EEENS1_36VarlenDynamicPersistentTileSchedulerILi128ELi32ELi256ELi256ELb1ELb1ELb0ELb1ELb1ELb1EEEEEEEEEvNT_6ParamsE)
        /*0644*/ 	.word	0x000000ff


	//----- nvinfo : EIATTR_FRAME_SIZE
	.align		4
.L_278:
        /*0648*/ 	.byte	0x04, 0x11
        /*064a*/ 	.short	(.L_280 - .L_279)
	.align		4
.L_279:
        /*064c*/ 	.word	index@($__internal_25_$__cuda_sm70_votesync_ballot)
        /*0650*/ 	.word	0x00000000


	//----- nvinfo : EIATTR_FRAME_SIZE
	.align		4
.L_280:
        /*0654*/ 	.byte	0x04, 0x11
        /*0656*/ 	.short	(.L_282 - .L_281)
	.align		4
.L_281:
        /*0658*/ 	.word	index@($__internal_24_$__cuda_sm70_shflsync_up_p)
        /*065c*/ 	.word	0x00000000


	//----- nvinfo : EIATTR_FRAME_SIZE
	.align		4
.L_282:
        /*0660*/ 	.byte	0x04, 0x11
        /*0662*/ 	.short	(.L_284 - .L_283)
	.align		4
.L_283:
        /*0664*/ 	.word	index@($__internal_23_$__cuda_sm70_shflsync_idx_p)
        /*0668*/ 	.word	0x00000000


	//----- nvinfo : EIATTR_FRAME_SIZE
	.align		4
.L_284:
        /*066c*/ 	.byte	0x04, 0x11
        /*066e*/ 	.short	(.L_286 - .L_285)
	.align		4
.L_285:
        /*0670*/ 	.word	index@($__internal_22_$__cuda_sm70_shflsync_bfly_p)
        /*0674*/ 	.word	0x00000000


	//----- nvinfo : EIATTR_FRAME_SIZE
	.align		4
.L_286:
        /*0678*/ 	.byte	0x04, 0x11
        /*067a*/ 	.short	(.L_288 - .L_287)
	.align		4
.L_287:
        /*067c*/ 	.word	index@(_ZN7cutlass13device_kernelIN5flash19enable_sm80_to_sm89INS1_16FlashAttnFwdSm80INS1_25CollectiveMainloopFwdSm80ILi8ELi1ELb0EN4cute5tupleIJNS5_1CILi128EEENS7_ILi32EEENS7_ILi256EEEEEELi256ENS_6half_tEfNS_4arch4Sm80ELb1ELb0ELb1ELb1ELb0ELb1ELb1ELb1EEENS1_21CollectiveEpilogueFwdINS6_IJS8_SA_S9_EEENS6_IJNS7_ILi1EEESI_SI_EEESC_SE_Li256ELb1ELb1ELb1ELb0EEENS1_36VarlenDynamicPersistentTileSchedulerILi128ELi32ELi256ELi256ELb1ELb1ELb0ELb1ELb1ELb1EEEEEEEEEvNT_6ParamsE)
        /*0680*/ 	.word	0x00000008


	//----- nvinfo : EIATTR_REGCOUNT
	.align		4
.L_288:
        /*0684*/ 	.byte	0x04, 0x2f
        /*0686*/ 	.short	(.L_290 - .L_289)
	.align		4
.L_289:
        /*0688*/ 	.word	index@(_ZN7cutlass13device_kernelIN5flash19enable_sm80_to_sm89INS1_16FlashAttnFwdSm80INS1_25CollectiveMainloopFwdSm80ILi8ELi1ELb1EN4cute5tupleIJNS5_1CILi128EEENS7_ILi48EEENS7_ILi256EEEEEELi256ENS_6half_tEfNS_4arch4Sm80ELb1ELb0ELb1ELb1ELb0ELb0ELb1ELb1EEENS1_21CollectiveEpilogueFwdINS6_IJS8_SA_S9_EEENS6_IJNS7_ILi1EEESI_SI_EEESC_SE_Li256ELb1ELb1ELb1ELb0EEENS1_36VarlenDynamicPersistentTileSchedulerILi128ELi48ELi256ELi256ELb1ELb1ELb0ELb1ELb1ELb1EEEEEEEEEvNT_6ParamsE)
        /*068c*/ 	.word	0x000000ff


	//----- nvinfo : EIATTR_FRAME_SIZE
	.align		4
.L_290:
        /*0690*/ 	.byte	0x04, 0x11
        /*0692*/ 	.short	(.L_292 - .L_291)
	.align		4
.L_291:
        /*0694*/ 	.word	index@($__internal_21_$__cuda_sm70_votesync_ballot)
        /*0698*/ 	.word	0x00000000


	//----- nvinfo : EIATTR_FRAME_SIZE
	.align		4
.L_292:
        /*069c*/ 	.byte	0x04, 0x11
        /*069e*/ 	.short	(.L_294 - .L_293)
	.align		4
.L_293:
        /*06a0*/ 	.word	index@($__internal_20_$__cuda_sm70_shflsync_up_p)
        /*06a4*/ 	.word	0x00000000


	//----- nvinfo : EIATTR_FRAME_SIZE
	.align		4
.L_294:
        /*06a8*/ 	.byte	0x04, 0x11
        /*06aa*/ 	.short	(.L_296 - .L_295)
	.align		4
.L_295:
        /*06ac*/ 	.word	index@($__internal_19_$__cuda_sm70_shflsync_idx_p)
        /*06b0*/ 	.word	0x00000000


	//----- nvinfo : EIATTR_FRAME_SIZE
	.align		4
.L_296:
        /*06b4*/ 	.byte	0x04, 0x11
        /*06b6*/ 	.short	(.L_298 - .L_297)
	.align		4
.L_297:
        /*06b8*/ 	.word	index@($__internal_18_$__cuda_sm70_shflsync_bfly_p)
        /*06bc*/ 	.word	0x00000000


	//----- nvinfo : EIATTR_FRAME_SIZE
	.align		4
.L_298:
        /*06c0*/ 	.byte	0x04, 0x11
        /*06c2*/ 	.short	(.L_300 - .L_299)
	.align		4
.L_299:
        /*06c4*/ 	.word	index@(_ZN7cutlass13device_kernelIN5flash19enable_sm80_to_sm89INS1_16FlashAttnFwdSm80INS1_25CollectiveMainloopFwdSm80ILi8ELi1ELb1EN4cute5tupleIJNS5_1CILi128EEENS7_ILi48EEENS7_ILi256EEEEEELi256ENS_6half_tEfNS_4arch4Sm80ELb1ELb0ELb1ELb1ELb0ELb0ELb1ELb1EEENS1_21CollectiveEpilogueFwdINS6_IJS8_SA_S9_EEENS6_IJNS7_ILi1EEESI_SI_EEESC_SE_Li256ELb1ELb1ELb1ELb0EEENS1_36VarlenDynamicPersistentTileSchedulerILi128ELi48ELi256ELi256ELb1ELb1ELb0ELb1ELb1ELb1EEEEEEEEEvNT_6ParamsE)
        /*06c8*/ 	.word	0x000000e8


	//----- nvinfo : EIATTR_REGCOUNT
	.align		4
.L_300:
        /*06cc*/ 	.byte	0x04, 0x2f
        /*06ce*/ 	.short	(.L_302 - .L_301)
	.align		4
.L_301:
        /*06d0*/ 	.word	index@(_ZN7cutlass13device_kernelIN5flash19enable_sm80_to_sm89INS1_16FlashAttnFwdSm80INS1_25CollectiveMainloopFwdSm80ILi8ELi1ELb1EN4cute5tupleIJNS5_1CILi128EEENS7_ILi64EEENS7_ILi256EEEEEELi256ENS_6half_tEfNS_4arch4Sm80ELb1ELb0ELb1ELb0ELb0ELb0ELb1ELb1EEENS1_21CollectiveEpilogueFwdINS6_IJS8_SA_S9_EEENS6_IJNS7_ILi1EEESI_SI_EEESC_SE_Li256ELb0ELb1ELb1ELb0EEENS1_30DynamicPersistentTileSchedulerILi256ELi256ELb1ELb1ELb0EEEEEEEEEvNT_6ParamsE)
        /*06d4*/ 	.word	0x000000ff


	//----- nvinfo : EIATTR_FRAME_SIZE
	.align		4
.L_302:
        /*06d8*/ 	.byte	0x04, 0x11
        /*06da*/ 	.short	(.L_304 - .L_303)
	.align		4
.L_303:
        /*06dc*/ 	.word	index@($__internal_17_$__cuda_sm70_shflsync_idx_p)
        /*06e0*/ 	.word	0x00000000


	//----- nvinfo : EIATTR_FRAME_SIZE
	.align		4
.L_304:
        /*06e4*/ 	.byte	0x04, 0x11
        /*06e6*/ 	.short	(.L_306 - .L_305)
	.align		4
.L_305:
        /*06e8*/ 	.word	index@($__internal_16_$__cuda_sm70_shflsync_bfly_p)
        /*06ec*/ 	.word	0x00000000


	//----- nvinfo : EIATTR_FRAME_SIZE
	.align		4
.L_306:
        /*06f0*/ 	.byte	0x04, 0x11
        /*06f2*/ 	.short	(.L_308 - .L_307)
	.align		4
.L_307:
        /*06f4*/ 	.word	index@(_ZN7cutlass13device_kernelIN5flash19enable_sm80_to_sm89INS1_16FlashAttnFwdSm80INS1_25CollectiveMainloopFwdSm80ILi8ELi1ELb1EN4cute5tupleIJNS5_1CILi128EEENS7_ILi64EEENS7_ILi256EEEEEELi256ENS_6half_tEfNS_4arch4Sm80ELb1ELb0ELb1ELb0ELb0ELb0ELb1ELb1EEENS1_21CollectiveEpilogueFwdINS6_IJS8_SA_S9_EEENS6_IJNS7_ILi1EEESI_SI_EEESC_SE_Li256ELb0ELb1ELb1ELb0EEENS1_30DynamicPersistentTileSchedulerILi256ELi256ELb1ELb1ELb0EEEEEEEEEvNT_6ParamsE)
        /*06f8*/ 	.word	0x00000150


	//----- nvinfo : EIATTR_REGCOUNT
	.align		4
.L_308:
        /*06fc*/ 	.byte	0x04, 0x2f
        /*06fe*/ 	.short	(.L_310 - .L_309)
	.align		4
.L_309:
        /*0700*/ 	.word	index@(_ZN7cutlass13device_kernelIN5flash19enable_sm80_to_sm89INS1_16FlashAttnFwdSm80INS1_25CollectiveMainloopFwdSm80ILi8ELi1ELb0EN4cute5tupleIJNS5_1CILi128EEENS7_ILi32EEENS7_ILi256EEEEEELi256ENS_6half_tEfNS_4arch4Sm80ELb0ELb1ELb1ELb1ELb0ELb1ELb1ELb1EEENS1_21CollectiveEpilogueFwdINS6_IJS8_SA_S9_EEENS6_IJNS7_ILi1EEESI_SI_EEESC_SE_Li256ELb1ELb1ELb1ELb0EEENS1_36VarlenDynamicPersistentTileSchedulerILi128ELi32ELi256ELi256ELb1ELb1ELb0ELb1ELb0ELb1EEEEEEEEEvNT_6ParamsE)
        /*0704*/ 	.word	0x000000ff


	//----- nvinfo : EIATTR_FRAME_SIZE
	.align		4
.L_310:
        /*0708*/ 	.byte	0x04, 0x11
        /*070a*/ 	.short	(.L_312 - .L_311)
	.align		4
.L_311:
        /*070c*/ 	.word	index@($__internal_15_$__cuda_sm70_votesync_ballot)
        /*0710*/ 	.word	0x00000000


	//----- nvinfo : EIATTR_FRAME_SIZE
	.align		4
.L_312:
        /*0714*/ 	.byte	0x04, 0x11
        /*0716*/ 	.short	(.L_314 - .L_313)
	.align		4
.L_313:
        /*0718*/ 	.word	index@($__internal_14_$__cuda_sm70_shflsync_up_p)
        /*071c*/ 	.word	0x00000000


	//----- nvinfo : EIATTR_FRAME_SIZE
	.align		4
.L_314:
        /*0720*/ 	.byte	0x04, 0x11
        /*0722*/ 	.short	(.L_316 - .L_315)
	.align		4
.L_315:
        /*0724*/ 	.word	index@($__internal_13_$__cuda_sm70_shflsync_idx_p)
        /*0728*/ 	.word	0x00000000


	//----- nvinfo : EIATTR_FRAME_SIZE
	.align		4
.L_316:
        /*072c*/ 	.byte	0x04, 0x11
        /*072e*/ 	.short	(.L_318 - .L_317)
	.align		4
.L_317:
        /*0730*/ 	.word	index@($__internal_12_$__cuda_sm70_shflsync_bfly_p)
        /*0734*/ 	.word	0x00000000


	//----- nvinfo : EIATTR_FRAME_SIZE
	.align		4
.L_318:
        /*0738*/ 	.byte	0x04, 0x11
        /*073a*/ 	.short	(.L_320 - .L_319)
	.align		4
.L_319:
        /*073c*/ 	.word	index@(_ZN7cutlass13device_kernelIN5flash19enable_sm80_to_sm89INS1_16FlashAttnFwdSm80INS1_25CollectiveMainloopFwdSm80ILi8ELi1ELb0EN4cute5tupleIJNS5_1CILi128EEENS7_ILi32EEENS7_ILi256EEEEEELi256ENS_6half_tEfNS_4arch4Sm80ELb0ELb1ELb1ELb1ELb0ELb1ELb1ELb1EEENS1_21CollectiveEpilogueFwdINS6_IJS8_SA_S9_EEENS6_IJNS7_ILi1EEESI_SI_EEESC_SE_Li256ELb1ELb1ELb1ELb0EEENS1_36VarlenDynamicPersistentTileSchedulerILi128ELi32ELi256ELi256ELb1ELb1ELb0ELb1ELb0ELb1EEEEEEEEEvNT_6ParamsE)
        /*0740*/ 	.word	0x00000008


	//----- nvinfo : EIATTR_REGCOUNT
	.align		4
.L_320:
        /*0744*/ 	.byte	0x04, 0x2f
        /*0746*/ 	.short	(.L_322 - .L_321)
	.align		4
.L_321:
        /*0748*/ 	.word	index@(_ZN7cutlass13device_kernelIN5flash19enable_sm80_to_sm89INS1_16FlashAttnFwdSm80INS1_25CollectiveMainloopFwdSm80ILi8ELi1ELb1EN4cute5tupleIJNS5_1CILi128EEENS7_ILi48EEENS7_ILi256EEEEEELi256ENS_6half_tEfNS_4arch4Sm80ELb0ELb1ELb1ELb1ELb0ELb0ELb1ELb1EEENS1_21CollectiveEpilogueFwdINS6_IJS8_SA_S9_EEENS6_IJNS7_ILi1EEESI_SI_EEESC_SE_Li256ELb1ELb1ELb1ELb0EEENS1_36VarlenDynamicPersistentTileSchedulerILi128ELi48ELi256ELi256ELb1ELb1ELb0ELb1ELb0ELb1EEEEEEEEEvNT_6ParamsE)
        /*074c*/ 	.word	0x000000ff


	//----- nvinfo : EIATTR_FRAME_SIZE
	.align		4
.L_322:
        /*0750*/ 	.byte	0x04, 0x11
        /*0752*/ 	.short	(.L_324 - .L_323)
	.align		4
.L_323:
        /*0754*/ 	.word	index@($__internal_11_$__cuda_sm70_votesync_ballot)
        /*0758*/ 	.word	0x00000000


	//----- nvinfo : EIATTR_FRAME_SIZE
	.align		4
.L_324:
        /*075c*/ 	.byte	0x04, 0x11
        /*075e*/ 	.short	(.L_326 - .L_325)
	.align		4
.L_325:
        /*0760*/ 	.word	index@($__internal_10_$__cuda_sm70_shflsync_up_p)
        /*0764*/ 	.word	0x00000000


	//----- nvinfo : EIATTR_FRAME_SIZE
	.align		4
.L_326:
        /*0768*/ 	.byte	0x04, 0x11
        /*076a*/ 	.short	(.L_328 - .L_327)
	.align		4
.L_327:
        /*076c*/ 	.word	index@($__internal_9_$__cuda_sm70_shflsync_idx_p)
        /*0770*/ 	.word	0x00000000


	//----- nvinfo : EIATTR_FRAME_SIZE
	.align		4
.L_328:
        /*0774*/ 	.byte	0x04, 0x11
        /*0776*/ 	.short	(.L_330 - .L_329)
	.align		4
.L_329:
        /*0778*/ 	.word	index@($__internal_8_$__cuda_sm70_shflsync_bfly_p)
        /*077c*/ 	.word	0x00000000


	//----- nvinfo : EIATTR_FRAME_SIZE
	.align		4
.L_330:
        /*0780*/ 	.byte	0x04, 0x11
        /*0782*/ 	.short	(.L_332 - .L_331)
	.align		4
.L_331:
        /*0784*/ 	.word	index@(_ZN7cutlass13device_kernelIN5flash19enable_sm80_to_sm89INS1_16FlashAttnFwdSm80INS1_25CollectiveMainloopFwdSm80ILi8ELi1ELb1EN4cute5tupleIJNS5_1CILi128EEENS7_ILi48EEENS7_ILi256EEEEEELi256ENS_6half_tEfNS_4arch4Sm80ELb0ELb1ELb1ELb1ELb0ELb0ELb1ELb1EEENS1_21CollectiveEpilogueFwdINS6_IJS8_SA_S9_EEENS6_IJNS7_ILi1EEESI_SI_EEESC_SE_Li256ELb1ELb1ELb1ELb0EEENS1_36VarlenDynamicPersistentTileSchedulerILi128ELi48ELi256ELi256ELb1ELb1ELb0ELb1ELb0ELb1EEEEEEEEEvNT_6ParamsE)
        /*0788*/ 	.word	0x000000b0


	//----- nvinfo : EIATTR_REGCOUNT
	.align		4
.L_332:
        /*078c*/ 	.byte	0x04, 0x2f
        /*078e*/ 	.short	(.L_334 - .L_333)
	.align		4
.L_333:
        /*0790*/ 	.word	index@(_ZN7cutlass13device_kernelIN5flash19enable_sm80_to_sm89INS1_16FlashAttnFwdSm80INS1_25CollectiveMainloopFwdSm80ILi8ELi1ELb1EN4cute5tupleIJNS5_1CILi128EEENS7_ILi48EEENS7_ILi256EEEEEELi256ENS_6half_tEfNS_4arch4Sm80ELb0ELb1ELb1ELb0ELb0ELb0ELb1ELb1EEENS1_21CollectiveEpilogueFwdINS6_IJS8_SA_S9_EEENS6_IJNS7_ILi1EEESI_SI_EEESC_SE_Li256ELb0ELb1ELb1ELb0EEENS1_19SingleTileSchedulerILb0ELb1ELb1ELi128EEEEEEEEEvNT_6ParamsE)
        /*0794*/ 	.word	0x000000ff


	//----- nvinfo : EIATTR_FRAME_SIZE
	.align		4
.L_334:
        /*0798*/ 	.byte	0x04, 0x11
        /*079a*/ 	.short	(.L_336 - .L_335)
	.align		4
.L_335:
        /*079c*/ 	.word	index@(_ZN7cutlass13device_kernelIN5flash19enable_sm80_to_sm89INS1_16FlashAttnFwdSm80INS1_25CollectiveMainloopFwdSm80ILi8ELi1ELb1EN4cute5tupleIJNS5_1CILi128EEENS7_ILi48EEENS7_ILi256EEEEEELi256ENS_6half_tEfNS_4arch4Sm80ELb0ELb1ELb1ELb0ELb0ELb0ELb1ELb1EEENS1_21CollectiveEpilogueFwdINS6_IJS8_SA_S9_EEENS6_IJNS7_ILi1EEESI_SI_EEESC_SE_Li256ELb0ELb1ELb1ELb0EEENS1_19SingleTileSchedulerILb0ELb1ELb1ELi128EEEEEEEEEvNT_6ParamsE)
        /*07a0*/ 	.word	0x000000a0


	//----- nvinfo : EIATTR_REGCOUNT
	.align		4
.L_336:
        /*07a4*/ 	.byte	0x04, 0x2f
        /*07a6*/ 	.short	(.L_338 - .L_337)
	.align		4
.L_337:
        /*07a8*/ 	.word	index@(_ZN7cutlass13device_kernelIN5flash19enable_sm80_to_sm89INS1_16FlashAttnFwdSm80INS1_25CollectiveMainloopFwdSm80ILi8ELi1ELb0EN4cute5tupleIJNS5_1CILi128EEENS7_ILi32EEENS7_ILi256EEEEEELi256ENS_6half_tEfNS_4arch4Sm80ELb0ELb0ELb1ELb1ELb0ELb1ELb1ELb1EEENS1_21CollectiveEpilogueFwdINS6_IJS8_SA_S9_EEENS6_IJNS7_ILi1EEESI_SI_EEESC_SE_Li256ELb1ELb1ELb1ELb0EEENS1_36VarlenDynamicPersistentTileSchedulerILi128ELi32ELi256ELi256ELb1ELb1ELb0ELb0ELb1ELb1EEEEEEEEEvNT_6ParamsE)
        /*07ac*/ 	.word	0x000000ff


	//----- nvinfo : EIATTR_FRAME_SIZE
	.align		4
.L_338:
        /*07b0*/ 	.byte	0x04, 0x11
        /*07b2*/ 	.short	(.L_340 - .L_339)
	.align		4
.L_339:
        /*07b4*/ 	.word	index@($__internal_7_$__cuda_sm70_votesync_ballot)
        /*07b8*/ 	.word	0x00000000


	//----- nvinfo : EIATTR_FRAME_SIZE
	.align		4
.L_340:
        /*07bc*/ 	.byte	0x04, 0x11
        /*07be*/ 	.short	(.L_342 - .L_341)
	.align		4
.L_341:
        /*07c0*/ 	.word	index@($__internal_6_$__cuda_sm70_shflsync_up_p)
        /*07c4*/ 	.word	0x00000000


	//----- nvinfo : EIATTR_FRAME_SIZE
	.align		4
.L_342:
        /*07c8*/ 	.byte	0x04, 0x11
        /*07ca*/ 	.short	(.L_344 - .L_343)
	.align		4
.L_343:
        /*07cc*/ 	.word	index@($__internal_5_$__cuda_sm70_shflsync_idx_p)
        /*07d0*/ 	.word	0x00000000


	//----- nvinfo : EIATTR_FRAME_SIZE
	.align		4
.L_344:
        /*07d4*/ 	.byte	0x04, 0x11
        /*07d6*/ 	.short	(.L_346 - .L_345)
	.align		4
.L_345:
        /*07d8*/ 	.word	index@($__internal_4_$__cuda_sm70_shflsync_bfly_p)
        /*07dc*/ 	.word	0x00000000


	//----- nvinfo : EIATTR_FRAME_SIZE
	.align		4
.L_346:
        /*07e0*/ 	.byte	0x04, 0x11
        /*07e2*/ 	.short	(.L_348 - .L_347)
	.align		4
.L_347:
        /*07e4*/ 	.word	index@(_ZN7cutlass13device_kernelIN5flash19enable_sm80_to_sm89INS1_16FlashAttnFwdSm80INS1_25CollectiveMainloopFwdSm80ILi8ELi1ELb0EN4cute5tupleIJNS5_1CILi128EEENS7_ILi32EEENS7_ILi256EEEEEELi256ENS_6half_tEfNS_4arch4Sm80ELb0ELb0ELb1ELb1ELb0ELb1ELb1ELb1EEENS1_21CollectiveEpilogueFwdINS6_IJS8_SA_S9_EEENS6_IJNS7_ILi1EEESI_SI_EEESC_SE_Li256ELb1ELb1ELb1ELb0EEENS1_36VarlenDynamicPersistentTileSchedulerILi128ELi32ELi256ELi256ELb1ELb1ELb0ELb0ELb1ELb1EEEEEEEEEvNT_6ParamsE)
        /*07e8*/ 	.word	0x00000010


	//----- nvinfo : EIATTR_REGCOUNT
	.align		4
.L_348:
        /*07ec*/ 	.byte	0x04, 0x2f
        /*07ee*/ 	.short	(.L_350 - .L_349)
	.align		4
.L_349:
        /*07f0*/ 	.word	index@(_ZN7cutlass13device_kernelIN5flash19enable_sm80_to_sm89INS1_16FlashAttnFwdSm80INS1_25CollectiveMainloopFwdSm80ILi8ELi1ELb1EN4cute5tupleIJNS5_1CILi128EEENS7_ILi48EEENS7_ILi256EEEEEELi256ENS_6half_tEfNS_4arch4Sm80ELb0ELb0ELb1ELb1ELb0ELb0ELb1ELb1EEENS1_21CollectiveEpilogueFwdINS6_IJS8_SA_S9_EEENS6_IJNS7_ILi1EEESI_SI_EEESC_SE_Li256ELb1ELb1ELb1ELb0EEENS1_36VarlenDynamicPersistentTileSchedulerILi128ELi48ELi256ELi256ELb1ELb1ELb0ELb0ELb1ELb1EEEEEEEEEvNT_6ParamsE)
        /*07f4*/ 	.word	0x000000ff


	//----- nvinfo : EIATTR_FRAME_SIZE
	.align		4
.L_350:
        /*07f8*/ 	.byte	0x04, 0x11
        /*07fa*/ 	.short	(.L_352 - .L_351)
	.align		4
.L_351:
        /*07fc*/ 	.word	index@($__internal_3_$__cuda_sm70_votesync_ballot)
        /*0800*/ 	.word	0x00000000


	//----- nvinfo : EIATTR_FRAME_SIZE
	.align		4
.L_352:
        /*0804*/ 	.byte	0x04, 0x11
        /*0806*/ 	.short	(.L_354 - .L_353)
	.align		4
.L_353:
        /*0808*/ 	.word	index@($__internal_2_$__cuda_sm70_shflsync_up_p)
        /*080c*/ 	.word	0x00000000


	//----- nvinfo : EIATTR_FRAME_SIZE
	.align		4
.L_354:
        /*0810*/ 	.byte	0x04, 0x11
        /*0812*/ 	.short	(.L_356 - .L_355)
	.align		4
.L_355:
        /*0814*/ 	.word	index@($__internal_1_$__cuda_sm70_shflsync_idx_p)
        /*0818*/ 	.word	0x00000000


	//----- nvinfo : EIATTR_FRAME_SIZE
	.align		4
.L_356:
        /*081c*/ 	.byte	0x04, 0x11
        /*081e*/ 	.short	(.L_358 - .L_357)
	.align		4
.L_357:
        /*0820*/ 	.word	index@($__internal_0_$__cuda_sm70_shflsync_bfly_p)
        /*0824*/ 	.word	0x00000000


	//----- nvinfo : EIATTR_FRAME_SIZE
	.align		4
.L_358:
        /*0828*/ 	.byte	0x04, 0x11
        /*082a*/ 	.short	(.L_360 - .L_359)
	.align		4
.L_359:
        /*082c*/ 	.word	index@(_ZN7cutlass13device_kernelIN5flash19enable_sm80_to_sm89INS1_16FlashAttnFwdSm80INS1_25CollectiveMainloopFwdSm80ILi8ELi1ELb1EN4cute5tupleIJNS5_1CILi128EEENS7_ILi48EEENS7_ILi256EEEEEELi256ENS_6half_tEfNS_4arch4Sm80ELb0ELb0ELb1ELb1ELb0ELb0ELb1ELb1EEENS1_21CollectiveEpilogueFwdINS6_IJS8_SA_S9_EEENS6_IJNS7_ILi1EEESI_SI_EEESC_SE_Li256ELb1ELb1ELb1ELb0EEENS1_36VarlenDynamicPersistentTileSchedulerILi128ELi48ELi256ELi256ELb1ELb1ELb0ELb0ELb1ELb1EEEEEEEEEvNT_6ParamsE)
        /*0830*/ 	.word	0x000000c0


	//----- nvinfo : EIATTR_REGCOUNT
	.align		4
.L_360:
        /*0834*/ 	.byte	0x04, 0x2f
        /*0836*/ 	.short	(.L_362 - .L_361)
	.align		4
.L_361:
        /*0838*/ 	.word	index@(_ZN7cutlass13device_kernelIN5flash19enable_sm80_to_sm89INS1_16FlashAttnFwdSm80INS1_25CollectiveMainloopFwdSm80ILi8ELi1ELb1EN4cute5tupleIJNS5_1CILi128EEENS7_ILi64EEENS7_ILi256EEEEEELi256ENS_6half_tEfNS_4arch4Sm80ELb0ELb0ELb1ELb0ELb0ELb0ELb1ELb1EEENS1_21CollectiveEpilogueFwdINS6_IJS8_SA_S9_EEENS6_IJNS7_ILi1EEESI_SI_EEESC_SE_Li256ELb0ELb1ELb1ELb0EEENS1_19SingleTileSchedulerILb0ELb1ELb1ELi128EEEEEEEEEvNT_6ParamsE)
        /*083c*/ 	.word	0x000000ff


	//----- nvinfo : EIATTR_FRAME_SIZE
	.align		4
.L_362:
        /*0840*/ 	.byte	0x04, 0x11
        /*0842*/ 	.short	(.L_364 - .L_363)
	.align		4
.L_363:
        /*0844*/ 	.word	index@(_ZN7cutlass13device_kernelIN5flash19enable_sm80_to_sm89INS1_16FlashAttnFwdSm80INS1_25CollectiveMainloopFwdSm80ILi8ELi1ELb1EN4cute5tupleIJNS5_1CILi128EEENS7_ILi64EEENS7_ILi256EEEEEELi256ENS_6half_tEfNS_4arch4Sm80ELb0ELb0ELb1ELb0ELb0ELb0ELb1ELb1EEENS1_21CollectiveEpilogueFwdINS6_IJS8_SA_S9_EEENS6_IJNS7_ILi1EEESI_SI_EEESC_SE_Li256ELb0ELb1ELb1ELb0EEENS1_19SingleTileSchedulerILb0ELb1ELb1ELi128EEEEEEEEEvNT_6ParamsE)
        /*0848*/ 	.word	0x000000d0


	//----- nvinfo : EIATTR_MIN_STACK_SIZE
	.align		4
.L_364:
        /*084c*/ 	.byte	0x04, 0x12
        /*084e*/ 	.short	(.L_366 - .L_365)
	.align		4
.L_365:
        /*0850*/ 	.word	index@(_ZN7cutlass13device_kernelIN5flash19enable_sm80_to_sm89INS1_16FlashAttnFwdSm80INS1_25CollectiveMainloopFwdSm80ILi8ELi1ELb1EN4cute5tupleIJNS5_1CILi128EEENS7_ILi64EEENS7_ILi256EEEEEELi256ENS_6half_tEfNS_4arch4Sm80ELb0ELb0ELb1ELb0ELb0ELb0ELb1ELb1EEENS1_21CollectiveEpilogueFwdINS6_IJS8_SA_S9_EEENS6_IJNS7_ILi1EEESI_SI_EEESC_SE_Li256ELb0ELb1ELb1ELb0EEENS1_19SingleTileSchedulerILb0ELb1ELb1ELi128EEEEEEEEEvNT_6ParamsE)
        /*0854*/ 	.word	0x000000d0


	//----- nvinfo : EIATTR_MIN_STACK_SIZE
	.align		4
.L_366:
        /*0858*/ 	.byte	0x04, 0x12
        /*085a*/ 	.short	(.L_368 - .L_367)
	.align		4
.L_367:
        /*085c*/ 	.word	index@(_ZN7cutlass13device_kernelIN5flash19enable_sm80_to_sm89INS1_16FlashAttnFwdSm80INS1_25CollectiveMainloopFwdSm80ILi8ELi1ELb1EN4cute5tupleIJNS5_1CILi128EEENS7_ILi48EEENS7_ILi256EEEEEELi256ENS_6half_tEfNS_4arch4Sm80ELb0ELb0ELb1ELb1ELb0ELb0ELb1ELb1EEENS1_21CollectiveEpilogueFwdINS6_IJS8_SA_S9_EEENS6_IJNS7_ILi1EEESI_SI_EEESC_SE_Li256ELb1ELb1ELb1ELb0EEENS1_36VarlenDynamicPersistentTileSchedulerILi128ELi48ELi256ELi256ELb1ELb1ELb0ELb0ELb1ELb1EEEEEEEEEvNT_6ParamsE)
        /*0860*/ 	.word	0x000000c0


	//----- nvinfo : EIATTR_MIN_STACK_SIZE
	.align		4
.L_368:
        /*0864*/ 	.byte	0x04, 0x12
        /*0866*/ 	.short	(.L_370 - .L_369)
	.align		4
.L_369:
        /*0868*/ 	.word	index@(_ZN7cutlass13device_kernelIN5flash19enable_sm80_to_sm89INS1_16FlashAttnFwdSm80INS1_25CollectiveMainloopFwdSm80ILi8ELi1ELb0EN4cute5tupleIJNS5_1CILi128EEENS7_ILi32EEENS7_ILi256EEEEEELi256ENS_6half_tEfNS_4arch4Sm80ELb0ELb0ELb1ELb1ELb0ELb1ELb1ELb1EEENS1_21CollectiveEpilogueFwdINS6_IJS8_SA_S9_EEENS6_IJNS7_ILi1EEESI_SI_EEESC_SE_Li256ELb1ELb1ELb1ELb0EEENS1_36VarlenDynamicPersistentTileSchedulerILi128ELi32ELi256ELi256ELb1ELb1ELb0ELb0ELb1ELb1EEEEEEEEEvNT_6ParamsE)
        /*086c*/ 	.word	0x00000010


	//----- nvinfo : EIATTR_MIN_STACK_SIZE
	.align		4
.L_370:
        /*0870*/ 	.byte	0x04, 0x12
        /*0872*/ 	.short	(.L_372 - .L_371)
	.align		4
.L_371:
        /*0874*/ 	.word	index@(_ZN7cutlass13device_kernelIN5flash19enable_sm80_to_sm89INS1_16FlashAttnFwdSm80INS1_25CollectiveMainloopFwdSm80ILi8ELi1ELb1EN4cute5tupleIJNS5_1CILi128EEENS7_ILi48EEENS7_ILi256EEEEEELi256ENS_6half_tEfNS_4arch4Sm80ELb0ELb1ELb1ELb0ELb0ELb0ELb1ELb1EEENS1_21CollectiveEpilogueFwdINS6_IJS8_SA_S9_EEENS6_IJNS7_ILi1EEESI_SI_EEESC_SE_Li256ELb0ELb1ELb1ELb0EEENS1_19SingleTileSchedulerILb0ELb1ELb1ELi128EEEEEEEEEvNT_6ParamsE)
        /*0878*/ 	.word	0x000000a0


	//----- nvinfo : EIATTR_MIN_STACK_SIZE
	.align		4
.L_372:
        /*087c*/ 	.byte	0x04, 0x12
        /*087e*/ 	.short	(.L_374 - .L_373)
	.align		4
.L_373:
        /*0880*/ 	.word	index@(_ZN7cutlass13device_kernelIN5flash19enable_sm80_to_sm89INS1_16FlashAttnFwdSm80INS1_25CollectiveMainloopFwdSm80ILi8ELi1ELb1EN4cute5tupleIJNS5_1CILi128EEENS7_ILi48EEENS7_ILi256EEEEEELi256ENS_6half_tEfNS_4arch4Sm80ELb0ELb1ELb1ELb1ELb0ELb0ELb1ELb1EEENS1_21CollectiveEpilogueFwdINS6_IJS8_SA_S9_EEENS6_IJNS7_ILi1EEESI_SI_EEESC_SE_Li256ELb1ELb1ELb1ELb0EEENS1_36VarlenDynamicPersistentTileSchedulerILi128ELi48ELi256ELi256ELb1ELb1ELb0ELb1ELb0ELb1EEEEEEEEEvNT_6ParamsE)
        /*0884*/ 	.word	0x000000b0


	//----- nvinfo : EIATTR_MIN_STACK_SIZE
	.align		4
.L_374:
        /*0888*/ 	.byte	0x04, 0x12
        /*088a*/ 	.short	(.L_376 - .L_375)
	.align		4
.L_375:
        /*088c*/ 	.word	index@(_ZN7cutlass13device_kernelIN5flash19enable_sm80_to_sm89INS1_16FlashAttnFwdSm80INS1_25CollectiveMainloopFwdSm80ILi8ELi1ELb0EN4cute5tupleIJNS5_1CILi128EEENS7_ILi32EEENS7_ILi256EEEEEELi256ENS_6half_tEfNS_4arch4Sm80ELb0ELb1ELb1ELb1ELb0ELb1ELb1ELb1EEENS1_21CollectiveEpilogueFwdINS6_IJS8_SA_S9_EEENS6_IJNS7_ILi1EEESI_SI_EEESC_SE_Li256ELb1ELb1ELb1ELb0EEENS1_36VarlenDynamicPersistentTileSchedulerILi128ELi32ELi256ELi256ELb1ELb1ELb0ELb1ELb0ELb1EEEEEEEEEvNT_6ParamsE)
        /*0890*/ 	.word	0x00000008


	//----- nvinfo : EIATTR_MIN_STACK_SIZE
	.align		4
.L_376:
        /*0894*/ 	.byte	0x04, 0x12
        /*0896*/ 	.short	(.L_378 - .L_377)
	.align		4
.L_377:
        /*0898*/ 	.word	index@(_ZN7cutlass13device_kernelIN5flash19enable_sm80_to_sm89INS1_16FlashAttnFwdSm80INS1_25CollectiveMainloopFwdSm80ILi8ELi1ELb1EN4cute5tupleIJNS5_1CILi128EEENS7_ILi64EEENS7_ILi256EEEEEELi256ENS_6half_tEfNS_4arch4Sm80ELb1ELb0ELb1ELb0ELb0ELb0ELb1ELb1EEENS1_21CollectiveEpilogueFwdINS6_IJS8_SA_S9_EEENS6_IJNS7_ILi1EEESI_SI_EEESC_SE_Li256ELb0ELb1ELb1ELb0EEENS1_30DynamicPersistentTileSchedulerILi256ELi256ELb1ELb1ELb0EEEEEEEEEvNT_6ParamsE)
        /*089c*/ 	.word	0x00000150


	//----- nvinfo : EIATTR_MIN_STACK_SIZE
	.align		4
.L_378:
        /*08a0*/ 	.byte	0x04, 0x12
        /*08a2*/ 	.short	(.L_380 - .L_379)
	.align		4
.L_379:
        /*08a4*/ 	.word	index@(_ZN7cutlass13device_kernelIN5flash19enable_sm80_to_sm89INS1_16FlashAttnFwdSm80INS1_25CollectiveMainloopFwdSm80ILi8ELi1ELb1EN4cute5tupleIJNS5_1CILi128EEENS7_ILi48EEENS7_ILi256EEEEEELi256ENS_6half_tEfNS_4arch4Sm80ELb1ELb0ELb1ELb1ELb0ELb0ELb1ELb1EEENS1_21CollectiveEpilogueFwdINS6_IJS8_SA_S9_EEENS6_IJNS7_ILi1EEESI_SI_EEESC_SE_Li256ELb1ELb1ELb1ELb0EEENS1_36VarlenDynamicPersistentTileSchedulerILi128ELi48ELi256ELi256ELb1ELb1ELb0ELb1ELb1ELb1EEEEEEEEEvNT_6ParamsE)
        /*08a8*/ 	.word	0x000000e8


	//----- nvinfo : EIATTR_MIN_STACK_SIZE
	.align		4
.L_380:
        /*08ac*/ 	.byte	0x04, 0x12
        /*08ae*/ 	.short	(.L_382 - .L_381)
	.align		4
.L_381:
        /*08b0*/ 	.word	index@(_ZN7cutlass13device_kernelIN5flash19enable_sm80_to_sm89INS1_16FlashAttnFwdSm80INS1_25CollectiveMainloopFwdSm80ILi8ELi1ELb0EN4cute5tupleIJNS5_1CILi128EEENS7_ILi32EEENS7_ILi256EEEEEELi256ENS_6half_tEfNS_4arch4Sm80ELb1ELb0ELb1ELb1ELb0ELb1ELb1ELb1EEENS1_21CollectiveEpilogueFwdINS6_IJS8_SA_S9_EEENS6_IJNS7_ILi1EEESI_SI_EEESC_SE_Li256ELb1ELb1ELb1ELb0EEENS1_36VarlenDynamicPersistentTileSchedulerILi128ELi32ELi256ELi256ELb1ELb1ELb0ELb1ELb1ELb1EEEEEEEEEvNT_6ParamsE)
        /*08b4*/ 	.word	0x00000008


	//----- nvinfo : EIATTR_MIN_STACK_SIZE
	.align		4
.L_382:
        /*08b8*/ 	.byte	0x04, 0x12
        /*08ba*/ 	.short	(.L_384 - .L_383)
	.align		4
.L_383:
        /*08bc*/ 	.word	index@(_ZN7cutlass13device_kernelIN5flash19enable_sm80_to_sm89INS1_16FlashAttnFwdSm80INS1_25CollectiveMainloopFwdSm80ILi8ELi1ELb0EN4cute5tupleIJNS5_1CILi128EEENS7_ILi96EEENS7_ILi256EEEEEELi256ENS_6half_tEfNS_4arch4Sm80ELb0ELb0ELb1ELb0ELb0ELb0ELb1ELb1EEENS1_21CollectiveEpilogueFwdINS6_IJS8_SA_S9_EEENS6_IJNS7_ILi1EEESI_SI_EEESC_SE_Li256ELb0ELb1ELb1ELb0EEENS1_19SingleTileSchedulerILb0ELb1ELb1ELi128EEEEEEEEEvNT_6ParamsE)
        /*08c0*/ 	.word	0x00000040


	//----- nvinfo : EIATTR_MIN_STACK_SIZE
	.align		4
.L_384:
        /*08c4*/ 	.byte	0x04, 0x12
        /*08c6*/ 	.short	(.L_386 - .L_385)
	.align		4
.L_385:
        /*08c8*/ 	.word	index@(_ZN7cutlass13device_kernelIN5flash19enable_sm80_to_sm89INS1_16FlashAttnFwdSm80INS1_25CollectiveMainloopFwdSm80ILi8ELi1ELb0EN4cute5tupleIJNS5_1CILi128EEENS7_ILi64EEENS7_ILi256EEEEEELi256ENS_6half_tEfNS_4arch4Sm80ELb0ELb0ELb1ELb1ELb0ELb0ELb1ELb1EEENS1_21CollectiveEpilogueFwdINS6_IJS8_SA_S9_EEENS6_IJNS7_ILi1EEESI_SI_EEESC_SE_Li256ELb1ELb1ELb1ELb0EEENS1_36VarlenDynamicPersistentTileSchedulerILi128ELi64ELi256ELi256ELb1ELb1ELb0ELb0ELb1ELb1EEEEEEEEEvNT_6ParamsE)
        /*08cc*/ 	.word	0x000000f0


	//----- nvinfo : EIATTR_MIN_STACK_SIZE
	.align		4
.L_386:
        /*08d0*/ 	.byte	0x04, 0x12
        /*08d2*/ 	.short	(.L_388 - .L_387)
	.align		4
.L_387:
        /*08d4*/ 	.word	index@(_ZN7cutlass13device_kernelIN5flash19enable_sm80_to_sm89INS1_16FlashAttnFwdSm80INS1_25CollectiveMainloopFwdSm80ILi8ELi1ELb0EN4cute5tupleIJNS5_1CILi128EEENS7_ILi48EEENS7_ILi256EEEEEELi256ENS_6half_tEfNS_4arch4Sm80ELb0ELb0ELb1ELb1ELb0ELb1ELb1ELb1EEENS1_21CollectiveEpilogueFwdINS6_IJS8_SA_S9_EEENS6_IJNS7_ILi1EEESI_SI_EEESC_SE_Li256ELb1ELb1ELb1ELb0EEENS1_36VarlenDynamicPersistentTileSchedulerILi128ELi48ELi256ELi256ELb1ELb1ELb0ELb0ELb1ELb1EEEEEEEEEvNT_6ParamsE)
        /*08d8*/ 	.word	0x00000060


	//----- nvinfo : EIATTR_MIN_STACK_SIZE
	.align		4
.L_388:
        /*08dc*/ 	.byte	0x04, 0x12
        /*08de*/ 	.short	(.L_390 - .L_389)
	.align		4
.L_389:
        /*08e0*/ 	.word	index@(_ZN7cutlass13device_kernelIN5flash19enable_sm80_to_sm89INS1_16FlashAttnFwdSm80INS1_25CollectiveMainloopFwdSm80ILi8ELi1ELb0EN4cute5tupleIJNS5_1CILi128EEENS7_ILi64EEENS7_ILi256EEEEEELi256ENS_6half_tEfNS_4arch4Sm80ELb0ELb1ELb1ELb0ELb0ELb0ELb1ELb1EEENS1_21CollectiveEpilogueFwdINS6_IJS8_SA_S9_EEENS6_IJNS7_ILi1EEESI_SI_EEESC_SE_Li256ELb0ELb1ELb1ELb0EEENS1_19SingleTileSchedulerILb0ELb1ELb1ELi128EEEEEEEEEvNT_6ParamsE)
        /*08e4*/ 	.word	0x00000058


	//----- nvinfo : EIATTR_MIN_STACK_SIZE
	.align		4
.L_390:
        /*08e8*/ 	.byte	0x04, 0x12
        /*08ea*/ 	.short	(.L_392 - .L_391)
	.align		4
.L_391:
        /*08ec*/ 	.word	index@(_ZN7cutlass13device_kernelIN5flash19enable_sm80_to_sm89INS1_16FlashAttnFwdSm80INS1_25CollectiveMainloopFwdSm80ILi8ELi1ELb0EN4cute5tupleIJNS5_1CILi128EEENS7_ILi64EEENS7_ILi256EEEEEELi256ENS_6half_tEfNS_4arch4Sm80ELb0ELb1ELb1ELb1ELb0ELb0ELb1ELb1EEENS1_21CollectiveEpilogueFwdINS6_IJS8_SA_S9_EEENS6_IJNS7_ILi1EEESI_SI_EEESC_SE_Li256ELb1ELb1ELb1ELb0EEENS1_36VarlenDynamicPersistentTileSchedulerILi128ELi64ELi256ELi256ELb1ELb1ELb0ELb1ELb0ELb1EEEEEEEEEvNT_6ParamsE)
        /*08f0*/ 	.word	0x000000b0


	//----- nvinfo : EIATTR_MIN_STACK_SIZE
	.align		4
.L_392:
        /*08f4*/ 	.byte	0x04, 0x12
        /*08f6*/ 	.short	(.L_394 - .L_393)
	.align		4
.L_393:
        /*08f8*/ 	.word	index@(_ZN7cutlass13device_kernelIN5flash19enable_sm80_to_sm89INS1_16FlashAttnFwdSm80INS1_25CollectiveMainloopFwdSm80ILi8ELi1ELb0EN4cute5tupleIJNS5_1CILi128EEENS7_ILi48EEENS7_ILi256EEEEEELi256ENS_6half_tEfNS_4arch4Sm80ELb0ELb1ELb1ELb1ELb0ELb1ELb1ELb1EEENS1_21CollectiveEpilogueFwdINS6_IJS8_SA_S9_EEENS6_IJNS7_ILi1EEESI_SI_EEESC_SE_Li256ELb1ELb1ELb1ELb0EEENS1_36VarlenDynamicPersistentTileSchedulerILi128ELi48ELi256ELi256ELb1ELb1ELb0ELb1ELb0ELb1EEEEEEEEEvNT_6ParamsE)
        /*08fc*/ 	.word	0x000001c0


	//----- nvinfo : EIATTR_MIN_STACK_SIZE
	.align		4
.L_394:
        /*0900*/ 	.byte	0x04, 0x12
        /*0902*/ 	.short	(.L_396 - .L_395)
	.align		4
.L_395:
        /*0904*/ 	.word	index@(_ZN7cutlass13device_kernelIN5flash19enable_sm80_to_sm89INS1_16FlashAttnFwdSm80INS1_25CollectiveMainloopFwdSm80ILi8ELi1ELb0EN4cute5tupleIJNS5_1CILi128EEENS7_ILi96EEENS7_ILi256EEEEEELi256ENS_6half_tEfNS_4arch4Sm80ELb1ELb0ELb1ELb0ELb0ELb0ELb1ELb1EEENS1_21CollectiveEpilogueFwdINS6_IJS8_SA_S9_EEENS6_IJNS7_ILi1EEESI_SI_EEESC_SE_Li256ELb0ELb1ELb1ELb0EEENS1_30DynamicPersistentTileSchedulerILi256ELi256ELb1ELb1ELb0EEEEEEEEEvNT_6ParamsE)
        /*0908*/ 	.word	0x000000b0


	//----- nvinfo : EIATTR_MIN_STACK_SIZE
	.align		4
.L_396:
        /*090c*/ 	.byte	0x04, 0x12
        /*090e*/ 	.short	(.L_398 - .L_397)
	.align		4
.L_397:
        /*0910*/ 	.word	index@(_ZN7cutlass13device_kernelIN5flash19enable_sm80_to_sm89INS1_16FlashAttnFwdSm80INS1_25CollectiveMainloopFwdSm80ILi8ELi1ELb0EN4cute5tupleIJNS5_1CILi128EEENS7_ILi64EEENS7_ILi256EEEEEELi256ENS_6half_tEfNS_4arch4Sm80ELb1ELb0ELb1ELb1ELb0ELb0ELb1ELb1EEENS1_21CollectiveEpilogueFwdINS6_IJS8_SA_S9_EEENS6_IJNS7_ILi1EEESI_SI_EEESC_SE_Li256ELb1ELb1ELb1ELb0EEENS1_36VarlenDynamicPersistentTileSchedulerILi128ELi64ELi256ELi256ELb1ELb1ELb0ELb1ELb1ELb1EEEEEEEEEvNT_6ParamsE)
        /*0914*/ 	.word	0x000000e8


	//----- nvinfo : EIATTR_MIN_STACK_SIZE
	.align		4
.L_398:
        /*0918*/ 	.byte	0x04, 0x12
        /*091a*/ 	.short	(.L_400 - .L_399)
	.align		4
.L_399:
        /*091c*/ 	.word	index@(_ZN7cutlass13device_kernelIN5flash19enable_sm80_to_sm89INS1_16FlashAttnFwdSm80INS1_25CollectiveMainloopFwdSm80ILi8ELi1ELb0EN4cute5tupleIJNS5_1CILi128EEENS7_ILi48EEENS7_ILi256EEEEEELi256ENS_6half_tEfNS_4arch4Sm80ELb1ELb0ELb1ELb1ELb0ELb1ELb1ELb1EEENS1_21CollectiveEpilogueFwdINS6_IJS8_SA_S9_EEENS6_IJNS7_ILi1EEESI_SI_EEESC_SE_Li256ELb1ELb1ELb1ELb0EEENS1_36VarlenDynamicPersistentTileSchedulerILi128ELi48ELi256ELi256ELb1ELb1ELb0ELb1ELb1ELb1EEEEEEEEEvNT_6ParamsE)
        /*0920*/ 	.word	0x00000058


	//----- nvinfo : EIATTR_MIN_STACK_SIZE
	.align		4
.L_400:
        /*0924*/ 	.byte	0x04, 0x12
        /*0926*/ 	.short	(.L_402 - .L_401)
	.align		4
.L_401:
        /*0928*/ 	.word	index@(_ZN7cutlass13device_kernelIN5flash19enable_sm80_to_sm89INS1_16FlashAttnFwdSm80INS1_25CollectiveMainloopFwdSm80ILi8ELi1ELb1EN4cute5tupleIJNS5_1CILi128EEENS7_ILi64EEENS7_ILi256EEEEEELi256ENS_6half_tEfNS_4arch4Sm80ELb0ELb0ELb0ELb0ELb0ELb0ELb1ELb1EEENS1_21CollectiveEpilogueFwdINS6_IJS8_SA_S9_EEENS6_IJNS7_ILi1EEESI_SI_EEESC_SE_Li256ELb0ELb1ELb1ELb0EEENS1_19SingleTileSchedulerILb0ELb1ELb1ELi128EEEEEEEEEvNT_6ParamsE)
        /*092c*/ 	.word	0x00000098


	//----- nvinfo : EIATTR_MIN_STACK_SIZE
	.align		4
.L_402:
        /*0930*/ 	.byte	0x04, 0x12
        /*0932*/ 	.short	(.L_404 - .L_403)
	.align		4
.L_403:
        /*0934*/ 	.word	index@(_ZN7cutlass13device_kernelIN5flash19enable_sm80_to_sm89INS1_16FlashAttnFwdSm80INS1_25CollectiveMainloopFwdSm80ILi8ELi1ELb1EN4cute5tupleIJNS5_1CILi128EEENS7_ILi48EEENS7_ILi256EEEEEELi256ENS_6half_tEfNS_4arch4Sm80ELb0ELb0ELb0ELb1ELb0ELb0ELb1ELb1EEENS1_21CollectiveEpilogueFwdINS6_IJS8_SA_S9_EEENS6_IJNS7_ILi1EEESI_SI_EEESC_SE_Li256ELb1ELb1ELb1ELb0EEENS1_36VarlenDynamicPersistentTileSchedulerILi128ELi48ELi256ELi256ELb1ELb1ELb0ELb0ELb1ELb1EEEEEEEEEvNT_6ParamsE)
        /*0938*/ 	.word	0x000000b8


	//----- nvinfo : EIATTR_MIN_STACK_SIZE
	.align		4
.L_404:
        /*093c*/ 	.byte	0x04, 0x12
        /*093e*/ 	.short	(.L_406 - .L_405)
	.align		4
.L_405:
        /*0940*/ 	.word	index@(_ZN7cutlass13device_kernelIN5flash19enable_sm80_to_sm89INS1_16FlashAttnFwdSm80INS1_25CollectiveMainloopFwdSm80ILi8ELi1ELb0EN4cute5tupleIJNS5_1CILi128EEENS7_ILi32EEENS7_ILi256EEEEEELi256ENS_6half_tEfNS_4arch4Sm80ELb0ELb0ELb0ELb1ELb0ELb1ELb1ELb1EEENS1_21CollectiveEpilogueFwdINS6_IJS8_SA_S9_EEENS6_IJNS7_ILi1EEESI_SI_EEESC_SE_Li256ELb1ELb1ELb1ELb0EEENS1_36VarlenDynamicPersistentTileSchedulerILi128ELi32ELi256ELi256ELb1ELb1ELb0ELb0ELb1ELb1EEEEEEEEEvNT_6ParamsE)
        /*0944*/ 	.word	0x00000010


	//----- nvinfo : EIATTR_MIN_STACK_SIZE
	.align		4
.L_406:
        /*0948*/ 	.byte	0x04, 0x12
        /*094a*/ 	.short	(.L_408 - .L_407)
	.align		4
.L_407:
        /*094c*/ 	.word	index@(_ZN7cutlass13device_kernelIN5flash19enable_sm80_to_sm89INS1_16FlashAttnFwdSm80INS1_25CollectiveMainloopFwdSm80ILi8ELi1ELb1EN4cute5tupleIJNS5_1CILi128EEENS7_ILi48EEENS7_ILi256EEEEEELi256ENS_6half_tEfNS_4arch4Sm80ELb0ELb1ELb0ELb0ELb0ELb0ELb1ELb1EEENS1_21CollectiveEpilogueFwdINS6_IJS8_SA_S9_EEENS6_IJNS7_ILi1EEESI_SI_EEESC_SE_Li256ELb0ELb1ELb1ELb0EEENS1_19SingleTileSchedulerILb0ELb1ELb1ELi128EEEEEEEEEvNT_6ParamsE)
        /*0950*/ 	.word	0x00000098


	//----- nvinfo : EIATTR_MIN_STACK_SIZE
	.align		4
.L_408:
        /*0954*/ 	.byte	0x04, 0x12
        /*0956*/ 	.short	(.L_410 - .L_409)
	.align		4
.L_409:
        /*0958*/ 	.word	index@(_ZN7cutlass13device_kernelIN5flash19enable_sm80_to_sm89INS1_16FlashAttnFwdSm80INS1_25CollectiveMainloopFwdSm80ILi8ELi1ELb1EN4cute5tupleIJNS5_1CILi128EEENS7_ILi48EEENS7_ILi256EEEEEELi256ENS_6half_tEfNS_4arch4Sm80ELb0ELb1ELb0ELb1ELb0ELb0ELb1ELb1EEENS1_21CollectiveEpilogueFwdINS6_IJS8_SA_S9_EEENS6_IJNS7_ILi1EEESI_SI_EEESC_SE_Li256ELb1ELb1ELb1ELb0EEENS1_36VarlenDynamicPersistentTileSchedulerILi128ELi48ELi256ELi256ELb1ELb1ELb0ELb1ELb0ELb1EEEEEEEEEvNT_6ParamsE)
        /*095c*/ 	.word	0x000000b0


	//----- nvinfo : EIATTR_MIN_STACK_SIZE
	.align		4
.L_410:
        /*0960*/ 	.byte	0x04, 0x12
        /*0962*/ 	.short	(.L_412 - .L_411)
	.align		4
.L_411:
        /*0964*/ 	.word	index@(_ZN7cutlass13device_kernelIN5flash19enable_sm80_to_sm89INS1_16FlashAttnFwdSm80INS1_25CollectiveMainloopFwdSm80ILi8ELi1ELb0EN4cute5tupleIJNS5_1CILi128EEENS7_ILi32EEENS7_ILi256EEEEEELi256ENS_6half_tEfNS_4arch4Sm80ELb0ELb1ELb0ELb1ELb0ELb1ELb1ELb1EEENS1_21CollectiveEpilogueFwdINS6_IJS8_SA_S9_EEENS6_IJNS7_ILi1EEESI_SI_EEESC_SE_Li256ELb1ELb1ELb1ELb0EEENS1_36VarlenDynamicPersistentTileSchedulerILi128ELi32ELi256ELi256ELb1ELb1ELb0ELb1ELb0ELb1EEEEEEEEEvNT_6ParamsE)
        /*0968*/ 	.word	0x00000008


	//----- nvinfo : EIATTR_MIN_STACK_SIZE
	.align		4
.L_412:
        /*096c*/ 	.byte	0x04, 0x12
        /*096e*/ 	.short	(.L_414 - .L_413)
	.align		4
.L_413:
        /*0970*/ 	.word	index@(_ZN7cutlass13device_kernelIN5flash19enable_sm80_to_sm89INS1_16FlashAttnFwdSm80INS1_25CollectiveMainloopFwdSm80ILi8ELi1ELb1EN4cute5tupleIJNS5_1CILi128EEENS7_ILi64EEENS7_ILi256EEEEEELi256ENS_6half_tEfNS_4arch4Sm80ELb1ELb0ELb0ELb0ELb0ELb0ELb1ELb1EEENS1_21CollectiveEpilogueFwdINS6_IJS8_SA_S9_EEENS6_IJNS7_ILi1EEESI_SI_EEESC_SE_Li256ELb0ELb1ELb1ELb0EEENS1_30DynamicPersistentTileSchedulerILi256ELi256ELb1ELb1ELb0EEEEEEEEEvNT_6ParamsE)
        /*0974*/ 	.word	0x00000168


	//----- nvinfo : EIATTR_MIN_STACK_SIZE
	.align		4
.L_414:
        /*0978*/ 	.byte	0x04, 0x12
        /*097a*/ 	.short	(.L_416 - .L_415)
	.align		4
.L_415:
        /*097c*/ 	.word	index@(_ZN7cutlass13device_kernelIN5flash19enable_sm80_to_sm89INS1_16FlashAttnFwdSm80INS1_25CollectiveMainloopFwdSm80ILi8ELi1ELb1EN4cute5tupleIJNS5_1CILi128EEENS7_ILi48EEENS7_ILi256EEEEEELi256ENS_6half_tEfNS_4arch4Sm80ELb1ELb0ELb0ELb1ELb0ELb0ELb1ELb1EEENS1_21CollectiveEpilogueFwdINS6_IJS8_SA_S9_EEENS6_IJNS7_ILi1EEESI_SI_EEESC_SE_Li256ELb1ELb1ELb1ELb0EEENS1_36VarlenDynamicPersistentTileSchedulerILi128ELi48ELi256ELi256ELb1ELb1ELb0ELb1ELb1ELb1EEEEEEEEEvNT_6ParamsE)
        /*0980*/ 	.word	0x000000e0


	//----- nvinfo : EIATTR_MIN_STACK_SIZE
	.align		4
.L_416:
        /*0984*/ 	.byte	0x04, 0x12
        /*0986*/ 	.short	(.L_418 - .L_417)
	.align		4
.L_417:
        /*0988*/ 	.word	index@(_ZN7cutlass13device_kernelIN5flash19enable_sm80_to_sm89INS1_16FlashAttnFwdSm80INS1_25CollectiveMainloopFwdSm80ILi8ELi1ELb0EN4cute5tupleIJNS5_1CILi128EEENS7_ILi32EEENS7_ILi256EEEEEELi256ENS_6half_tEfNS_4arch4Sm80ELb1ELb0ELb0ELb1ELb0ELb1ELb1ELb1EEENS1_21CollectiveEpilogueFwdINS6_IJS8_SA_S9_EEENS6_IJNS7_ILi1EEESI_SI_EEESC_SE_Li256ELb1ELb1ELb1ELb0EEENS1_36VarlenDynamicPersistentTileSchedulerILi128ELi32ELi256ELi256ELb1ELb1ELb0ELb1ELb1ELb1EEEEEEEEEvNT_6ParamsE)
        /*098c*/ 	.word	0x00000008


	//----- nvinfo : EIATTR_MIN_STACK_SIZE
	.align		4
.L_418:
        /*0990*/ 	.byte	0x04, 0x12
        /*0992*/ 	.short	(.L_420 - .L_419)
	.align		4
.L_419:
        /*0994*/ 	.word	index@(_ZN7cutlass13device_kernelIN5flash19enable_sm80_to_sm89INS1_16FlashAttnFwdSm80INS1_25CollectiveMainloopFwdSm80ILi8ELi1ELb0EN4cute5tupleIJNS5_1CILi128EEENS7_ILi96EEENS7_ILi256EEEEEELi256ENS_6half_tEfNS_4arch4Sm80ELb0ELb0ELb0ELb0ELb0ELb0ELb1ELb1EEENS1_21CollectiveEpilogueFwdINS6_IJS8_SA_S9_EEENS6_IJNS7_ILi1EEESI_SI_EEESC_SE_Li256ELb0ELb1ELb1ELb0EEENS1_19SingleTileSchedulerILb0ELb1ELb1ELi128EEEEEEEEEvNT_6ParamsE)
        /*0998*/ 	.word	0x00000058


	//----- nvinfo : EIATTR_MIN_STACK_SIZE
	.align		4
.L_420:
        /*099c*/ 	.byte	0x04, 0x12
        /*099e*/ 	.short	(.L_422 - .L_421)
	.align		4
.L_421:
        /*09a0*/ 	.word	index@(_ZN7cutlass13device_kernelIN5flash19enable_sm80_to_sm89INS1_16FlashAttnFwdSm80INS1_25CollectiveMainloopFwdSm80ILi8ELi1ELb0EN4cute5tupleIJNS5_1CILi128EEENS7_ILi64EEENS7_ILi256EEEEEELi256ENS_6half_tEfNS_4arch4Sm80ELb0ELb0ELb0ELb1ELb0ELb0ELb1ELb1EEENS1_21CollectiveEpilogueFwdINS6_IJS8_SA_S9_EEENS6_IJNS7_ILi1EEESI_SI_EEESC_SE_Li256ELb1ELb1ELb1ELb0EEENS1_36VarlenDynamicPersistentTileSchedulerILi128ELi64ELi256ELi256ELb1ELb1ELb0ELb0ELb1ELb1EEEEEEEEEvNT_6ParamsE)
        /*09a4*/ 	.word	0x00000040


	//----- nvinfo : EIATTR_MIN_STACK_SIZE
	.align		4
.L_422:
        /*09a8*/ 	.byte	0x04, 0x12
        /*09aa*/ 	.short	(.L_424 - .L_423)
	.align		4
.L_423:
        /*09ac*/ 	.word	index@(_ZN7cutlass13device_kernelIN5flash19enable_sm80_to_sm89INS1_16FlashAttnFwdSm80INS1_25CollectiveMainloopFwdSm80ILi8ELi1ELb0EN4cute5tupleIJNS5_1CILi128EEENS7_ILi48EEENS7_ILi256EEEEEELi256ENS_6half_tEfNS_4arch4Sm80ELb0ELb0ELb0ELb1ELb0ELb1ELb1ELb1EEENS1_21CollectiveEpilogueFwdINS6_IJS8_SA_S9_EEENS6_IJNS7_ILi1EEESI_SI_EEESC_SE_Li256ELb1ELb1ELb1ELb0EEENS1_36VarlenDynamicPersistentTileSchedulerILi128ELi48ELi256ELi256ELb1ELb1ELb0ELb0ELb1ELb1EEEEEEEEEvNT_6ParamsE)
        /*09b0*/ 	.word	0x00000060


	//----- nvinfo : EIATTR_MIN_STACK_SIZE
	.align		4
.L_424:
        /*09b4*/ 	.byte	0x04, 0x12
        /*09b6*/ 	.short	(.L_426 - .L_425)
	.align		4
.L_425:
        /*09b8*/ 	.word	index@(_ZN7cutlass13device_kernelIN5flash19enable_sm80_to_sm89INS1_16FlashAttnFwdSm80INS1_25CollectiveMainloopFwdSm80ILi8ELi1ELb0EN4cute5tupleIJNS5_1CILi128EEENS7_ILi64EEENS7_ILi256EEEEEELi256ENS_6half_tEfNS_4arch4Sm80ELb0ELb1ELb0ELb0ELb0ELb0ELb1ELb1EEENS1_21CollectiveEpilogueFwdINS6_IJS8_SA_S9_EEENS6_IJNS7_ILi1EEESI_SI_EEESC_SE_Li256ELb0ELb1ELb1ELb0EEENS1_19SingleTileSchedulerILb0ELb1ELb1ELi128EEEEEEEEEvNT_6ParamsE)
        /*09bc*/ 	.word	0x00000040


	//----- nvinfo : EIATTR_MIN_STACK_SIZE
	.align		4
.L_426:
        /*09c0*/ 	.byte	0x04, 0x12
        /*09c2*/ 	.short	(.L_428 - .L_427)
	.align		4
.L_427:
        /*09c4*/ 	.word	index@(_ZN7cutlass13device_kernelIN5flash19enable_sm80_to_sm89INS1_16FlashAttnFwdSm80INS1_25CollectiveMainloopFwdSm80ILi8ELi1ELb0EN4cute5tupleIJNS5_1CILi128EEENS7_ILi64EEENS7_ILi256EEEEEELi256ENS_6half_tEfNS_4arch4Sm80ELb0ELb1ELb0ELb1ELb0ELb0ELb1ELb1EEENS1_21CollectiveEpilogueFwdINS6_IJS8_SA_S9_EEENS6_IJNS7_ILi1EEESI_SI_EEESC_SE_Li256ELb1ELb1ELb1ELb0EEENS1_36VarlenDynamicPersistentTileSchedulerILi128ELi64ELi256ELi256ELb1ELb1ELb0ELb1ELb0ELb1EEEEEEEEEvNT_6ParamsE)
        /*09c8*/ 	.word	0x00000058


	//----- nvinfo : EIATTR_MIN_STACK_SIZE
	.align		4
.L_428:
        /*09cc*/ 	.byte	0x04, 0x12
        /*09ce*/ 	.short	(.L_430 - .L_429)
	.align		4
.L_429:
        /*09d0*/ 	.word	index@(_ZN7cutlass13device_kernelIN5flash19enable_sm80_to_sm89INS1_16FlashAttnFwdSm80INS1_25CollectiveMainloopFwdSm80ILi8ELi1ELb0EN4cute5tupleIJNS5_1CILi128EEENS7_ILi48EEENS7_ILi256EEEEEELi256ENS_6half_tEfNS_4arch4Sm80ELb0ELb1ELb0ELb1ELb0ELb1ELb1ELb1EEENS1_21CollectiveEpilogueFwdINS6_IJS8_SA_S9_EEENS6_IJNS7_ILi1EEESI_SI_EEESC_SE_Li256ELb1ELb1ELb1ELb0EEENS1_36VarlenDynamicPersistentTileSchedulerILi128ELi48ELi256ELi256ELb1ELb1ELb0ELb1ELb0ELb1EEEEEEEEEvNT_6ParamsE)
        /*09d4*/ 	.word	0x00000040


	//----- nvinfo : EIATTR_MIN_STACK_SIZE
	.align		4
.L_430:
        /*09d8*/ 	.byte	0x04, 0x12
        /*09da*/ 	.short	(.L_432 - .L_431)
	.align		4
.L_431:
        /*09dc*/ 	.word	index@(_ZN7cutlass13device_kernelIN5flash19enable_sm80_to_sm89INS1_16FlashAttnFwdSm80INS1_25CollectiveMainloopFwdSm80ILi8ELi1ELb0EN4cute5tupleIJNS5_1CILi128EEENS7_ILi96EEENS7_ILi256EEEEEELi256ENS_6half_tEfNS_4arch4Sm80ELb1ELb0ELb0ELb0ELb0ELb0ELb1ELb1EEENS1_21CollectiveEpilogueFwdINS6_IJS8_SA_S9_EEENS6_IJNS7_ILi1EEESI_SI_EEESC_SE_Li256ELb0ELb1ELb1ELb0EEENS1_30DynamicPersistentTileSchedulerILi256ELi256ELb1ELb1ELb0EEEEEEEEEvNT_6ParamsE)
        /*09e0*/ 	.word	0x000000b8


	//----- nvinfo : EIATTR_MIN_STACK_SIZE
	.align		4
.L_432:
        /*09e4*/ 	.byte	0x04, 0x12
        /*09e6*/ 	.short	(.L_434 - .L_433)
	.align		4
.L_433:
        /*09e8*/ 	.word	index@(_ZN7cutlass13device_kernelIN5flash19enable_sm80_to_sm89INS1_16FlashAttnFwdSm80INS1_25CollectiveMainloopFwdSm80ILi8ELi1ELb0EN4cute5tupleIJNS5_1CILi128EEENS7_ILi64EEENS7_ILi256EEEEEELi256ENS_6half_tEfNS_4arch4Sm80ELb1ELb0ELb0ELb1ELb0ELb0ELb1ELb1EEENS1_21CollectiveEpilogueFwdINS6_IJS8_SA_S9_EEENS6_IJNS7_ILi1EEESI_SI_EEESC_SE_Li256ELb1ELb1ELb1ELb0EEENS1_36VarlenDynamicPersistentTileSchedulerILi128ELi64ELi256ELi256ELb1ELb1ELb0ELb1ELb1ELb1EEEEEEEEEvNT_6ParamsE)
        /*09ec*/ 	.word	0x00000088


	//----- nvinfo : EIATTR_MIN_STACK_SIZE
	.align		4
.L_434:
        /*09f0*/ 	.byte	0x04, 0x12
        /*09f2*/ 	.short	(.L_436 - .L_435)
	.align		4
.L_435:
        /*09f4*/ 	.word	index@(_ZN7cutlass13device_kernelIN5flash19enable_sm80_to_sm89INS1_16FlashAttnFwdSm80INS1_25CollectiveMainloopFwdSm80ILi8ELi1ELb0EN4cute5tupleIJNS5_1CILi128EEENS7_ILi48EEENS7_ILi256EEEEEELi256ENS_6half_tEfNS_4arch4Sm80ELb1ELb0ELb0ELb1ELb0ELb1ELb1ELb1EEENS1_21CollectiveEpilogueFwdINS6_IJS8_SA_S9_EEENS6_IJNS7_ILi1EEESI_SI_EEESC_SE_Li256ELb1ELb1ELb1ELb0EEENS1_36VarlenDynamicPersistentTileSchedulerILi128ELi48ELi256ELi256ELb1ELb1ELb0ELb1ELb1ELb1EEEEEEEEEvNT_6ParamsE)
        /*09f8*/ 	.word	0x00000058
.L_436:


//--------------------- .nv.info._ZN7cutlass13device_kernelIN5flash19enable_sm80_to_sm89INS1_16FlashAttnFwdSm80INS1_25CollectiveMainloopFwdSm80ILi8ELi1ELb1EN4cute5tupleIJNS5_1CILi128EEENS7_ILi64EEENS7_ILi256EEEEEELi256ENS_6half_tEfNS_4arch4Sm80ELb0ELb0ELb1ELb0ELb0ELb0ELb1ELb1EEENS1_21CollectiveEpilogueFwdINS6_IJS8_SA_S9_EEENS6_IJNS7_ILi1EEESI_SI_EEESC_SE_Li256ELb0ELb1ELb1ELb0EEENS1_19SingleTileSchedulerILb0ELb1ELb1ELi128EEEEEEEEEvNT_6ParamsE --------------------------
	.section	.nv.info._ZN7cutlass13device_kernelIN5flash19enable_sm80_to_sm89INS1_16FlashAttnFwdSm80INS1_25CollectiveMainloopFwdSm80ILi8ELi1ELb1EN4cute5tupleIJNS5_1CILi128EEENS7_ILi64EEENS7_ILi256EEEEEELi256ENS_6half_tEfNS_4arch4Sm80ELb0ELb0ELb1ELb0ELb0ELb0ELb1ELb1EEENS1_21CollectiveEpilogueFwdINS6_IJS8_SA_S9_EEENS6_IJNS7_ILi1EEESI_SI_EEESC_SE_Li256ELb0ELb1ELb1ELb0EEENS1_19SingleTileSchedulerILb0ELb1ELb1ELi128EEEEEEEEEvNT_6ParamsE,"",@"SHT_CUDA_INFO"
	.sectionflags	@""
	.align	4


	//----- nvinfo : EIATTR_CUDA_API_VERSION
	.align		4
        /*0000*/ 	.byte	0x04, 0x37
        /*0002*/ 	.short	(.L_438 - .L_437)
.L_437:
        /*0004*/ 	.word	0x00000082


	//----- nvinfo : EIATTR_SW2861232_WAR
	.align		4
.L_438:
        /*0008*/ 	.byte	0x01, 0x35
	.zero		2


	//----- nvinfo : EIATTR_PARAM_CBANK
	.align		4
        /*000c*/ 	.byte	0x04, 0x0a
        /*000e*/ 	.short	(.L_440 - .L_439)
	.align		4
.L_439:
        /*0010*/ 	.word	index@(.nv.constant0._ZN7cutlass13device_kernelIN5flash19enable_sm80_to_sm89INS1_16FlashAttnFwdSm80INS1_25CollectiveMainloopFwdSm80ILi8ELi1ELb1EN4cute5tupleIJNS5_1CILi128EEENS7_ILi64EEENS7_ILi256EEEEEELi256ENS_6half_tEfNS_4arch4Sm80ELb0ELb0ELb1ELb0ELb0ELb0ELb1ELb1EEENS1_21CollectiveEpilogueFwdINS6_IJS8_SA_S9_EEENS6_IJNS7_ILi1EEESI_SI_EEESC_SE_Li256ELb0ELb1ELb1ELb0EEENS1_19SingleTileSchedulerILb0ELb1ELb1ELi128EEEEEEEEEvNT_6ParamsE)
        /*0014*/ 	.short	0x0160
        /*0016*/ 	.short	0x0418


	//----- nvinfo : EIATTR_CBANK_PARAM_SIZE
	.align		4
.L_440:
        /*0018*/ 	.byte	0x03, 0x19
        /*001a*/ 	.short	0x0418


	//----- nvinfo : EIATTR_KPARAM_INFO
	.align		4
        /*001c*/ 	.byte	0x04, 0x17
        /*001e*/ 	.short	(.L_442 - .L_441)
.L_441:
        /*0020*/ 	.word	0x00000000
        /*0024*/ 	.short	0x0000
        /*0026*/ 	.short	0x0000
        /*0028*/ 	.byte	0x00, 0xf0, 0x61, 0x10


	//----- nvinfo : EIATTR_MAXREG_COUNT
	.align		4
.L_442:
        /*002c*/ 	.byte	0x03, 0x1b
        /*002e*/ 	.short	0x00ff


	//----- nvinfo : EIATTR_NUM_BARRIERS
	.align		4
        /*0030*/ 	.byte	0x02, 0x4c
        /*0032*/ 	.byte	0x02
	.zero		1


	//----- nvinfo : EIATTR_ANNOTATIONS
	.align		4
        /*0034*/ 	.byte	0x04, 0x55
        /*0036*/ 	.short	(.L_444 - .L_443)


	//   ....[0]....
.L_443:
        /*0038*/ 	.word	0x00000001
        /*003c*/ 	.byte	0x70, 0x0e, 0x00, 0x00, 0x01, 0x00, 0x00, 0x00, 0x00, 0x15, 0x00, 0x00, 0x01, 0x00, 0x00, 0x00
        /* <DEDUP_REMOVED lines=50> */
        /*036c*/ 	.byte	0xa0, 0x95, 0x00, 0x00, 0x01, 0x00, 0x00, 0x00, 0xb0, 0x95, 0x00, 0x00


	//----- nvinfo : EIATTR_MERCURY_ISA_VERSION
	.align		4
.L_444:
        /*0378*/ 	.byte	0x03, 0x5f
        /*037a*/ 	.short	0x0000


	//----- nvinfo : EIATTR_COOP_GROUP_MASK_REGIDS
	.align		4
        /*037c*/ 	.byte	0x04, 0x29
        /*037e*/ 	.short	(.L_446 - .L_445)


	//   ....[0]....
.L_445:
        /*0380*/ 	.word	0xffffffff


	//   ....[1]....
        /*0384*/ 	.word	0xffffffff


	//   ....[2]....
        /*0388*/ 	.word	0xffffffff


	//   ....[3]....
        /*038c*/ 	.word	0xffffffff


	//   ....[4]....
        /*0390*/ 	.word	0xffffffff


	//   ....[5]....
        /*0394*/ 	.word	0xffffffff


	//   ....[6]....
        /*0398*/ 	.word	0xffffffff


	//   ....[7]....
        /*039c*/ 	.word	0xffffffff


	//   ....[8]....
        /*03a0*/ 	.word	0xffffffff


	//   ....[9]....
        /*03a4*/ 	.word	0xffffffff


	//   ....[10]....
        /*03a8*/ 	.word	0xffffffff


	//   ....[11]....
        /*03ac*/ 	.word	0xffffffff


	//   ....[12]....
        /*03b0*/ 	.word	0xffffffff


	//   ....[13]....
        /*03b4*/ 	.word	0xffffffff


	//   ....[14]....
        /*03b8*/ 	.word	0xffffffff


	//   ....[15]....
        /*03bc*/ 	.word	0xffffffff


	//   ....[16]....
        /*03c0*/ 	.word	0xffffffff


	//   ....[17]....
        /*03c4*/ 	.word	0xffffffff


	//   ....[18]....
        /*03c8*/ 	.word	0xffffffff


	//   ....[19]....
        /*03cc*/ 	.word	0xffffffff


	//   ....[20]....
        /*03d0*/ 	.word	0xffffffff


	//   ....[21]....
        /*03d4*/ 	.word	0xffffffff


	//   ....[22]....
        /*03d8*/ 	.word	0xffffffff


	//   ....[23]....
        /*03dc*/ 	.word	0xffffffff


	//   ....[24]....
        /*03e0*/ 	.word	0xffffffff


	//   ....[25]....
        /*03e4*/ 	.word	0xffffffff


	//   ....[26]....
        /*03e8*/ 	.word	0xffffffff


	//   ....[27]....
        /*03ec*/ 	.word	0xffffffff


	//   ....[28]....
        /*03f0*/ 	.word	0xffffffff


	//----- nvinfo : EIATTR_COOP_GROUP_INSTR_OFFSETS
	.align		4
.L_446:
        /*03f4*/ 	.byte	0x04, 0x28
        /*03f6*/ 	.short	(.L_448 - .L_447)


	//   ....[0]....
.L_447:
        /*03f8*/ 	.word	0x00000060


	//   ....[1]....
        /*03fc*/ 	.word	0x00000da0


	//   ....[2]....
        /*0400*/ 	.word	0x00000dd0


	//   ....[3]....
        /*0404*/ 	.word	0x00000e00


	//   ....[4]....
        /*0408*/ 	.word	0x00000ea0


	//   ....[5]....
        /*040c*/ 	.word	0x00001130


	//   ....[6]....
        /*0410*/ 	.word	0x00001160


	//   ....[7]....
        /*0414*/ 	.word	0x000011d0


	//   ....[8]....
        /*0418*/ 	.word	0x000011e0


	//   ....[9]....
        /*041c*/ 	.word	0x000034f0


	//   ....[10]....
        /*0420*/ 	.word	0x000035c0


	//   ....[11]....
        /*0424*/ 	.word	0x000035d0


	//   ....[12]....
        /*0428*/ 	.word	0x00003630


	//   ....[13]....
        /*042c*/ 	.word	0x00007170


	//   ....[14]....
        /*0430*/ 	.word	0x000071c0


	//   ....[15]....
        /*0434*/ 	.word	0x00007940


	//   ....[16]....
        /*0438*/ 	.word	0x00007960


	//   ....[17]....
        /*043c*/ 	.word	0x000095f0


	//   ....[18]....
        /*0440*/ 	.word	0x00009600


	//   ....[19]....
        /*0444*/ 	.word	0x00009630


	//   ....[20]....
        /*0448*/ 	.word	0x00009640


	//   ....[21]....
        /*044c*/ 	.word	0x0000a530


	//   ....[22]....
        /*0450*/ 	.word	0x0000a570


	//   ....[23]....
        /*0454*/ 	.word	0x0000a5a0


	//   ....[24]....
        /*0458*/ 	.word	0x0000a5d0


	//   ....[25]....
        /*045c*/ 	.word	0x0000a6c0


	//   ....[26]....
        /*0460*/ 	.word	0x0000a6d0


	//   ....[27]....
        /*0464*/ 	.word	0x0000b2e0


	//   ....[28]....
        /*0468*/ 	.word	0x0000b2f0


	//----- nvinfo : EIATTR_EXIT_INSTR_OFFSETS
	.align		4
.L_448:
        /*046c*/ 	.byte	0x04, 0x1c
        /*046e*/ 	.short	(.L_450 - .L_449)


	//   ....[0]....
.L_449:
        /*0470*/ 	.word	0x000001c0


	//   ....[1]....
        /*0474*/ 	.word	0x0000b300


	//   ....[2]....
        /*0478*/ 	.word	0x0000bea0


	//   ....[3]....
        /*047c*/ 	.word	0x0000bef0


	//   ....[4]....
        /*0480*/ 	.word	0x0000bf20


	//   ....[5]....
        /*0484*/ 	.word	0x0000bf80


	//   ....[6]....
        /*0488*/ 	.word	0x0000c210


	//----- nvinfo : EIATTR_CTAIDZ_USED
	.align		4
.L_450:
        /*048c*/ 	.byte	0x01, 0x04
	.zero		2


	//----- nvinfo : EIATTR_MAX_THREADS
	.align		4
        /*0490*/ 	.byte	0x04, 0x05
        /*0492*/ 	.short	(.L_452 - .L_451)
.L_451:
        /*0494*/ 	.word	0x00000100
        /*0498*/ 	.word	0x00000001
        /*049c*/ 	.word	0x00000001


	//----- nvinfo : EIATTR_CRS_STACK_SIZE
	.align		4
.L_452:
        /*04a0*/ 	.byte	0x04, 0x1e
        /*04a2*/ 	.short	(.L_454 - .L_453)
.L_453:
        /*04a4*/ 	.word	0x00000000
.L_454:


//--------------------- .nv.info._ZN7cutlass13device_kernelIN5flash19enable_sm80_to_sm89INS1_16FlashAttnFwdSm80INS1_25CollectiveMainloopFwdSm80ILi8ELi1ELb1EN4cute5tupleIJNS5_1CILi128EEENS7_ILi48EEENS7_ILi256EEEEEELi256ENS_6half_tEfNS_4arch4Sm80ELb0ELb0ELb1ELb1ELb0ELb0ELb1ELb1EEENS1_21CollectiveEpilogueFwdINS6_IJS8_SA_S9_EEENS6_IJNS7_ILi1EEESI_SI_EEESC_SE_Li256ELb1ELb1ELb1ELb0EEENS1_36VarlenDynamicPersistentTileSchedulerILi128ELi48ELi256ELi256ELb1ELb1ELb0ELb0ELb1ELb1EEEEEEEEEvNT_6ParamsE --------------------------
	.section	.nv.info._ZN7cutlass13device_kernelIN5flash19enable_sm80_to_sm89INS1_16FlashAttnFwdSm80INS1_25CollectiveMainloopFwdSm80ILi8ELi1ELb1EN4cute5tupleIJNS5_1CILi128EEENS7_ILi48EEENS7_ILi256EEEEEELi256ENS_6half_tEfNS_4arch4Sm80ELb0ELb0ELb1ELb1ELb0ELb0ELb1ELb1EEENS1_21CollectiveEpilogueFwdINS6_IJS8_SA_S9_EEENS6_IJNS7_ILi1EEESI_SI_EEESC_SE_Li256ELb1ELb1ELb1ELb0EEENS1_36VarlenDynamicPersistentTileSchedulerILi128ELi48ELi256ELi256ELb1ELb1ELb0ELb0ELb1ELb1EEEEEEEEEvNT_6ParamsE,"",@"SHT_CUDA_INFO"
	.sectionflags	@""
	.align	4


	//----- nvinfo : EIATTR_CUDA_API_VERSION
	.align		4
        /*0000*/ 	.byte	0x04, 0x37
        /*0002*/ 	.short	(.L_456 - .L_455)
.L_455:
        /*0004*/ 	.word	0x00000082


	//----- nvinfo : EIATTR_SW2861232_WAR
	.align		4
.L_456:
        /*0008*/ 	.byte	0x01, 0x35
	.zero		2


	//----- nvinfo : EIATTR_PARAM_CBANK
	.align		4
        /*000c*/ 	.byte	0x04, 0x0a
        /*000e*/ 	.short	(.L_458 - .L_457)
	.align		4
.L_457:
        /*0010*/ 	.word	index@(.nv.constant0._ZN7cutlass13device_kernelIN5flash19enable_sm80_to_sm89INS1_16FlashAttnFwdSm80INS1_25CollectiveMainloopFwdSm80ILi8ELi1ELb1EN4cute5tupleIJNS5_1CILi128EEENS7_ILi48EEENS7_ILi256EEEEEELi256ENS_6half_tEfNS_4arch4Sm80ELb0ELb0ELb1ELb1ELb0ELb0ELb1ELb1EEENS1_21CollectiveEpilogueFwdINS6_IJS8_SA_S9_EEENS6_IJNS7_ILi1EEESI_SI_EEESC_SE_Li256ELb1ELb1ELb1ELb0EEENS1_36VarlenDynamicPersistentTileSchedulerILi128ELi48ELi256ELi256ELb1ELb1ELb0ELb0ELb1ELb1EEEEEEEEEvNT_6ParamsE)
        /*0014*/ 	.short	0x0160
        /*0016*/ 	.short	0x0438


	//----- nvinfo : EIATTR_CBANK_PARAM_SIZE
	.align		4
.L_458:
        /*0018*/ 	.byte	0x03, 0x19
        /*001a*/ 	.short	0x0438


	//----- nvinfo : EIATTR_KPARAM_INFO
	.align		4
        /*001c*/ 	.byte	0x04, 0x17
        /*001e*/ 	.short	(.L_460 - .L_459)
.L_459:
        /*0020*/ 	.word	0x00000000
        /*0024*/ 	.short	0x0000
        /*0026*/ 	.short	0x0000
        /*0028*/ 	.byte	0x00, 0xf0, 0xe1, 0x10


	//----- nvinfo : EIATTR_MAXREG_COUNT
	.align		4
.L_460:
        /*002c*/ 	.byte	0x03, 0x1b
        /*002e*/ 	.short	0x00ff


	//----- nvinfo : EIATTR_NUM_BARRIERS
	.align		4
        /*0030*/ 	.byte	0x02, 0x4c
        /*0032*/ 	.byte	0x06
	.zero		1


	//----- nvinfo : EIATTR_ANNOTATIONS
	.align		4
        /*0034*/ 	.byte	0x04, 0x55
        /*0036*/ 	.short	(.L_462 - .L_461)


	//   ....[0]....
.L_461:
        /* <DEDUP_REMOVED lines=97> */
        /*063c*/ 	.byte	0x20, 0xe5, 0x00, 0x00


	//----- nvinfo : EIATTR_MERCURY_ISA_VERSION
	.align		4
.L_462:
        /*0640*/ 	.byte	0x03, 0x5f
        /*0642*/ 	.short	0x0000


	//----- nvinfo : EIATTR_INT_WARP_WIDE_INSTR_OFFSETS
	.align		4
        /*0644*/ 	.byte	0x04, 0x31
        /*0646*/ 	.short	(.L_464 - .L_463)


	//   ....[0]....
.L_463:
        /*0648*/ 	.word	0x00009230


	//   ....[1]....
        /*064c*/ 	.word	0x000092b0


	//----- nvinfo : EIATTR_COOP_GROUP_MASK_REGIDS
	.align		4
.L_464:
        /*0650*/ 	.byte	0x04, 0x29
        /*0652*/ 	.short	(.L_466 - .L_465)


	//   ....[0]....
.L_465:
        /*0654*/ 	.word	0xffffffff


	//   ....[1]....
        /*0658*/ 	.word	0xffffffff


	//   ....[2]....
        /*065c*/ 	.word	0xffffffff


	//   ....[3]....
        /*0660*/ 	.word	0xffffffff


	//   ....[4]....
        /*0664*/ 	.word	0xffffffff


	//   ....[5]....
        /*0668*/ 	.word	0xffffffff


	//   ....[6]....
        /*066c*/ 	.word	0xffffffff


	//   ....[7]....
        /*0670*/ 	.word	0xffffffff


	//   ....[8]....
        /*0674*/ 	.word	0xffffffff


	//   ....[9]....
        /*0678*/ 	.word	0xffffffff


	//   ....[10]....
        /*067c*/ 	.word	0xffffffff


	//   ....[11]....
        /*0680*/ 	.word	0xffffffff


	//   ....[12]....
        /*0684*/ 	.word	0xffffffff


	//   ....[13]....
        /*0688*/ 	.word	0xffffffff


	//   ....[14]....
        /*068c*/ 	.word	0xffffffff


	//   ....[15]....
        /*0690*/ 	.word	0xffffffff


	//   ....[16]....
        /*0694*/ 	.word	0xffffffff


	//   ....[17]....
        /*0698*/ 	.word	0xffffffff


	//   ....[18]....
        /*069c*/ 	.word	0xffffffff


	//   ....[19]....
        /*06a0*/ 	.word	0xffffffff


	//   ....[20]....
        /*06a4*/ 	.word	0xffffffff


	//   ....[21]....
        /*06a8*/ 	.word	0xffffffff


	//   ....[22]....
        /*06ac*/ 	.word	0xffffffff


	//   ....[23]....
        /*06b0*/ 	.word	0xffffffff


	//   ....[24]....
        /*06b4*/ 	.word	0xffffffff


	//   ....[25]....
        /*06b8*/ 	.word	0xffffffff


	//   ....[26]....
        /*06bc*/ 	.word	0xffffffff


	//   ....[27]....
        /*06c0*/ 	.word	0xffffffff


	//   ....[28]....
        /*06c4*/ 	.word	0xffffffff


	//   ....[29]....
        /*06c8*/ 	.word	0xffffffff


	//   ....[30]....
        /*06cc*/ 	.word	0xffffffff


	//   ....[31]....
        /*06d0*/ 	.word	0xffffffff


	//   ....[32]....
        /*06d4*/ 	.word	0xffffffff


	//   ....[33]....
        /*06d8*/ 	.word	0xffffffff


	//   ....[34]....
        /*06dc*/ 	.word	0xffffffff


	//   ....[35]....
        /*06e0*/ 	.word	0xffffffff


	//   ....[36]....
        /*06e4*/ 	.word	0xffffffff


	//   ....[37]....
        /*06e8*/ 	.word	0xffffffff


	//   ....[38]....
        /*06ec*/ 	.word	0xffffffff


	//   ....[39]....
        /*06f0*/ 	.word	0xffffffff


	//   ....[40]....
        /*06f4*/ 	.word	0xffffffff


	//   ....[41]....
        /*06f8*/ 	.word	0xffffffff


	//   ....[42]....
        /*06fc*/ 	.word	0xffffffff


	//   ....[43]....
        /*0700*/ 	.word	0xffffffff


	//   ....[44]....
        /*0704*/ 	.word	0xffffffff


	//   ....[45]....
        /*0708*/ 	.word	0xffffffff


	//   ....[46]....
        /*070c*/ 	.word	0xffffffff


	//   ....[47]....
        /*0710*/ 	.word	0xffffffff


	//   ....[48]....
        /*0714*/ 	.word	0xffffffff


	//   ....[49]....
        /*0718*/ 	.word	0xffffffff


	//   ....[50]....
        /*071c*/ 	.word	0xffffffff


	//   ....[51]....
        /*0720*/ 	.word	0xffffffff


	//   ....[52]....
        /*0724*/ 	.word	0xffffffff


	//   ....[53]....
        /*0728*/ 	.word	0xffffffff


	//   ....[54]....
        /*072c*/ 	.word	0xffffffff


	//   ....[55]....
        /*0730*/ 	.word	0xffffffff


	//   ....[56]....
        /*0734*/ 	.word	0xffffffff


	//   ....[57]....
        /*0738*/ 	.word	0xffffffff


	//   ....[58]....
        /*073c*/ 	.word	0xffffffff


	//   ....[59]....
        /*0740*/ 	.word	0xffffffff


	//   ....[60]....
        /*0744*/ 	.word	0xffffffff


	//   ....[61]....
        /*0748*/ 	.word	0xffffffff


	//   ....[62]....
        /*074c*/ 	.word	0xffffffff


	//   ....[63]....
        /*0750*/ 	.word	0xffffffff


	//   ....[64]....
        /*0754*/ 	.word	0xffffffff


	//   ....[65]....
        /*0758*/ 	.word	0xffffffff


	//   ....[66]....
        /*075c*/ 	.word	0xffffffff


	//   ....[67]....
        /*0760*/ 	.word	0xffffffff


	//   ....[68]....
        /*0764*/ 	.word	0xffffffff


	//   ....[69]....
        /*0768*/ 	.word	0xffffffff


	//   ....[70]....
        /*076c*/ 	.word	0xffffffff


	//   ....[71]....
        /*0770*/ 	.word	0xffffffff


	//   ....[72]....
        /*0774*/ 	.word	0xffffffff


	//   ....[73]....
        /*0778*/ 	.word	0xffffffff


	//   ....[74]....
        /*077c*/ 	.word	0xffffffff


	//   ....[75]....
        /*0780*/ 	.word	0xffffffff


	//   ....[76]....
        /*0784*/ 	.word	0xffffffff


	//   ....[77]....
        /*0788*/ 	.word	0xffffffff


	//   ....[78]....
        /*078c*/ 	.word	0xffffffff


	//   ....[79]....
        /*0790*/ 	.word	0xffffffff


	//   ....[80]....
        /*0794*/ 	.word	0xffffffff


	//   ....[81]....
        /*0798*/ 	.word	0xffffffff


	//   ....[82]....
        /*079c*/ 	.word	0xffffffff


	//   ....[83]....
        /*07a0*/ 	.word	0xffffffff


	//   ....[84]....
        /*07a4*/ 	.word	0xffffffff


	//   ....[85]....
        /*07a8*/ 	.word	0xffffffff


	//   ....[86]....
        /*07ac*/ 	.word	0xffffffff


	//   ....[87]....
        /*07b0*/ 	.word	0xffffffff


	//   ....[88]....
        /*07b4*/ 	.word	0xffffffff


	//   ....[89]....
        /*07b8*/ 	.word	0xffffffff


	//   ....[90]....
        /*07bc*/ 	.word	0xffffffff


	//   ....[91]....
        /*07c0*/ 	.word	0xffffffff


	//   ....[92]....
        /*07c4*/ 	.word	0xffffffff


	//   ....[93]....
        /*07c8*/ 	.word	0xffffffff


	//   ....[94]....
        /*07cc*/ 	.word	0xffffffff


	//   ....[95]....
        /*07d0*/ 	.word	0xffffffff


	//   ....[96]....
        /*07d4*/ 	.word	0xffffffff


	//   ....[97]....
        /*07d8*/ 	.word	0xffffffff


	//   ....[98]....
        /*07dc*/ 	.word	0xffffffff


	//   ....[99]....
        /*07e0*/ 	.word	0xffffffff


	//   ....[100]....
        /*07e4*/ 	.word	0xffffffff


	//   ....[101]....
        /*07e8*/ 	.word	0xffffffff


	//   ....[102]....
        /*07ec*/ 	.word	0xffffffff


	//   ....[103]....
        /*07f0*/ 	.word	0xffffffff


	//   ....[104]....
        /*07f4*/ 	.word	0xffffffff


	//   ....[105]....
        /*07f8*/ 	.word	0xffffffff


	//   ....[106]....
        /*07fc*/ 	.word	0xffffffff


	//   ....[107]....
        /*0800*/ 	.word	0xffffffff


	//   ....[108]....
        /*0804*/ 	.word	0xffffffff


	//   ....[109]....
        /*0808*/ 	.word	0xffffffff


	//   ....[110]....
        /*080c*/ 	.word	0xffffffff


	//   ....[111]....
        /*0810*/ 	.word	0xffffffff


	//   ....[112]....
        /*0814*/ 	.word	0xffffffff


	//   ....[113]....
        /*0818*/ 	.word	0xffffffff


	//   ....[114]....
        /*081c*/ 	.word	0xffffffff


	//   ....[115]....
        /*0820*/ 	.word	0xffffffff


	//   ....[116]....
        /*0824*/ 	.word	0xffffffff


	//   ....[117]....
        /*0828*/ 	.word	0xffffffff


	//   ....[118]....
        /*082c*/ 	.word	0xffffffff


	//   ....[119]....
        /*0830*/ 	.word	0xffffffff


	//   ....[120]....
        /*0834*/ 	.word	0xffffffff


	//   ....[121]....
        /*0838*/ 	.word	0xffffffff


	//   ....[122]....
        /*083c*/ 	.word	0xffffffff


	//   ....[123]....
        /*0840*/ 	.word	0xffffffff


	//   ....[124]....
        /*0844*/ 	.word	0xffffffff


	//   ....[125]....
        /*0848*/ 	.word	0xffffffff


	//   ....[126]....
        /*084c*/ 	.word	0xffffffff


	//   ....[127]....
        /*0850*/ 	.word	0xffffffff


	//   ....[128]....
        /*0854*/ 	.word	0xffffffff


	//   ....[129]....
        /*0858*/ 	.word	0xffffffff


	//   ....[130]....
        /*085c*/ 	.word	0xffffffff


	//----- nvinfo : EIATTR_COOP_GROUP_INSTR_OFFSETS
	.align		4
.L_466:
        /*0860*/ 	.byte	0x04, 0x28
        /*0862*/ 	.short	(.L_468 - .L_467)


	//   ....[0]....
.L_467:
        /*0864*/ 	.word	0x00000050


	//   ....[1]....
        /*0868*/ 	.word	0x00000200


	//   ....[2]....
        /*086c*/ 	.word	0x00000230


	//   ....[3]....
        /*0870*/ 	.word	0x00000260


	//   ....[4]....
        /*0874*/ 	.word	0x00000290


	//   ....[5]....
        /*0878*/ 	.word	0x000002c0


	//   ....[6]....
        /*087c*/ 	.word	0x000002f0


	//   ....[7]....
        /*0880*/ 	.word	0x00000460


	//   ....[8]....
        /*0884*/ 	.word	0x000004a0


	//   ....[9]....
        /*0888*/ 	.word	0x000004d0


	//   ....[10]....
        /*088c*/ 	.word	0x00000500


	//   ....[11]....
        /*0890*/ 	.word	0x00000530


	//   ....[12]....
        /*0894*/ 	.word	0x00000560


	//   ....[13]....
        /*0898*/ 	.word	0x000005f0


	//   ....[14]....
        /*089c*/ 	.word	0x00000620


	//   ....[15]....
        /*08a0*/ 	.word	0x00000630


	//   ....[16]....
        /*08a4*/ 	.word	0x000006a0


	//   ....[17]....
        /*08a8*/ 	.word	0x000022d0


	//   ....[18]....
        /*08ac*/ 	.word	0x00002300


	//   ....[19]....
        /*08b0*/ 	.word	0x00002330


	//   ....[20]....
        /*08b4*/ 	.word	0x000023a0


	//   ....[21]....
        /*08b8*/ 	.word	0x00002550


	//   ....[22]....
        /*08bc*/ 	.word	0x00002570


	//   ....[23]....
        /*08c0*/ 	.word	0x000025b0


	//   ....[24]....
        /*08c4*/ 	.word	0x000025e0


	//   ....[25]....
        /*08c8*/ 	.word	0x000043a0


	//   ....[26]....
        /*08cc*/ 	.word	0x000044f0


	//   ....[27]....
        /*08d0*/ 	.word	0x00004530


	//   ....[28]....
        /*08d4*/ 	.word	0x000045b0


	//   ....[29]....
        /*08d8*/ 	.word	0x00006f30


	//   ....[30]....
        /*08dc*/ 	.word	0x00006f50


	//   ....[31]....
        /*08e0*/ 	.word	0x00007590


	//   ....[32]....
        /*08e4*/ 	.word	0x000075b0


	//   ....[33]....
        /*08e8*/ 	.word	0x00008810


	//   ....[34]....
        /*08ec*/ 	.word	0x00008820


	//   ....[35]....
        /*08f0*/ 	.word	0x00008850


	//   ....[36]....
        /*08f4*/ 	.word	0x00008860


	//   ....[37]....
        /*08f8*/ 	.word	0x0000a0f0


	//   ....[38]....
        /*08fc*/ 	.word	0x0000a100


	//   ....[39]....
        /*0900*/ 	.word	0x0000a120


	//   ....[40]....
        /*0904*/ 	.word	0x0000a140


	//   ....[41]....
        /*0908*/ 	.word	0x0000a580


	//   ....[42]....
        /*090c*/ 	.word	0x0000a5a0


	//   ....[43]....
        /*0910*/ 	.word	0x0000a770


	//   ....[44]....
        /*0914*/ 	.word	0x0000a780


	//   ....[45]....
        /*0918*/ 	.word	0x0000a960


	//   ....[46]....
        /*091c*/ 	.word	0x0000a980


	//   ....[47]....
        /*0920*/ 	.word	0x0000ab60


	//   ....[48]....
        /*0924*/ 	.word	0x0000ab70


	//   ....[49]....
        /*0928*/ 	.word	0x0000af50


	//   ....[50]....
        /*092c*/ 	.word	0x0000af70


	//   ....[51]....
        /*0930*/ 	.word	0x0000bbc0


	//   ....[52]....
        /*0934*/ 	.word	0x0000bbd0


	//   ....[53]....
        /*0938*/ 	.word	0x0000cc40


	//   ....[54]....
        /*093c*/ 	.word	0x0000cc60


	//   ....[55]....
        /*0940*/ 	.word	0x0000ce40


	//   ....[56]....
        /*0944*/ 	.word	0x0000ce50


	//   ....[57]....
        /*0948*/ 	.word	0x0000d030


	//   ....[58]....
        /*094c*/ 	.word	0x0000d050


	//   ....[59]....
        /*0950*/ 	.word	0x0000d230


	//   ....[60]....
        /*0954*/ 	.word	0x0000d240


	//   ....[61]....
        /*0958*/ 	.word	0x0000d4e0


	//   ....[62]....
        /*095c*/ 	.word	0x0000d500


	//   ....[63]....
        /*0960*/ 	.word	0x0000d630


	//   ....[64]....
        /*0964*/ 	.word	0x0000d670


	//   ....[65]....
        /*0968*/ 	.word	0x0000d6a0


	//   ....[66]....
        /*096c*/ 	.word	0x0000d6d0


	//   ....[67]....
        /*0970*/ 	.word	0x0000d700


	//   ....[68]....
        /*0974*/ 	.word	0x0000d730


	//   ....[69]....
        /*0978*/ 	.word	0x0000d890


	//   ....[70]....
        /*097c*/ 	.word	0x0000d8d0


	//   ....[71]....
        /*0980*/ 	.word	0x0000d900


	//   ....[72]....
        /*0984*/ 	.word	0x0000d930


	//   ....[73]....
        /*0988*/ 	.word	0x0000d960


	//   ....[74]....
        /*098c*/ 	.word	0x0000d990


	//   ....[75]....
        /*0990*/ 	.word	0x0000da20


	//   ....[76]....
        /*0994*/ 	.word	0x0000da50


	//   ....[77]....
        /*0998*/ 	.word	0x0000da60


	//   ....[78]....
        /*099c*/ 	.word	0x0000dac0


	//   ....[79]....
        /*09a0*/ 	.word	0x0000e0a0


	//   ....[80]....
        /*09a4*/ 	.word	0x0000e100


	//   ....[81]....
        /*09a8*/ 	.word	0x0000e150


	//   ....[82]....
        /*09ac*/ 	.word	0x0000e1a0


	//   ....[83]....
        /*09b0*/ 	.word	0x0000e1f0


	//   ....[84]....
        /*09b4*/ 	.word	0x0000e260


	//   ....[85]....
        /*09b8*/ 	.word	0x0000e2a0


	//   ....[86]....
        /*09bc*/ 	.word	0x0000e310


	//   ....[87]....
        /*09c0*/ 	.word	0x0000e380


	//   ....[88]....
        /*09c4*/ 	.word	0x0000e3e0


	//   ....[89]....
        /*09c8*/ 	.word	0x0000e460


	//   ....[90]....
        /*09cc*/ 	.word	0x0000e4c0


	//   ....[91]....
        /*09d0*/ 	.word	0x0000e510


	//   ....[92]....
        /*09d4*/ 	.word	0x0000e570


	//   ....[93]....
        /*09d8*/ 	.word	0x0000e5e0


	//   ....[94]....
        /*09dc*/ 	.word	0x0000e650


	//   ....[95]....
        /*09e0*/ 	.word	0x0000e6b0


	//   ....[96]....
        /*09e4*/ 	.word	0x0000e710


	//   ....[97]....
        /*09e8*/ 	.word	0x0000e770


	//   ....[98]....
        /*09ec*/ 	.word	0x0000e7e0


	//   ....[99]....
        /*09f0*/ 	.word	0x0000e840


	//   ....[100]....
        /*09f4*/ 	.word	0x0000e8a0


	//   ....[101]....
        /*09f8*/ 	.word	0x0000e900


	//   ....[102]....
        /*09fc*/ 	.word	0x0000e970


	//   ....[103]....
        /*0a00*/ 	.word	0x0000e9d0


	//   ....[104]....
        /*0a04*/ 	.word	0x0000ea30


	//   ....[105]....
        /*0a08*/ 	.word	0x0000ea90


	//   ....[106]....
        /*0a0c*/ 	.word	0x0000eb00


	//   ....[107]....
        /*0a10*/ 	.word	0x0000eb60


	//   ....[108]....
        /*0a14*/ 	.word	0x0000ebc0


	//   ....[109]....
        /*0a18*/ 	.word	0x0000ec20


	//   ....[110]....
        /*0a1c*/ 	.word	0x0000ec90


	//   ....[111]....
        /*0a20*/ 	.word	0x0000ecf0


	//   ....[112]....
        /*0a24*/ 	.word	0x0000ed50


	//   ....[113]....
        /*0a28*/ 	.word	0x0000edb0


	//   ....[114]....
        /*0a2c*/ 	.word	0x0000ee20


	//   ....[115]....
        /*0a30*/ 	.word	0x0000ee70


	//   ....[116]....
        /*0a34*/ 	.word	0x0000eeb0


	//   ....[117]....
        /*0a38*/ 	.word	0x0000ef00


	//   ....[118]....
        /*0a3c*/ 	.word	0x0000ef50


	//   ....[119]....
        /*0a40*/ 	.word	0x0000efa0


	//   ....[120]....
        /*0a44*/ 	.word	0x0000f010


	//   ....[121]....
        /*0a48*/ 	.word	0x0000f050


	//   ....[122]....
        /*0a4c*/ 	.word	0x0000f0a0


	//   ....[123]....
        /*0a50*/ 	.word	0x0000f0f0


	//   ....[124]....
        /*0a54*/ 	.word	0x0000f140


	//   ....[125]....
        /*0a58*/ 	.word	0x0000f190


	//   ....[126]....
        /*0a5c*/ 	.word	0x0000f200


	//   ....[127]....
        /*0a60*/ 	.word	0x0000f240


	//   ....[128]....
        /*0a64*/ 	.word	0x0000f2b0


	//   ....[129]....
        /*0a68*/ 	.word	0x0000f310


	//   ....[130]....
        /*0a6c*/ 	.word	0x0000f370


	//----- nvinfo : EIATTR_EXIT_INSTR_OFFSETS
	.align		4
.L_468:
        /*0a70*/ 	.byte	0x04, 0x1c
        /*0a72*/ 	.short	(.L_470 - .L_469)


	//   ....[0]....
.L_469:
        /*0a74*/ 	.word	0x00000c10


	//   ....[1]....
        /*0a78*/ 	.word	0x0000e060


	//----- nvinfo : EIATTR_MAX_THREADS
	.align		4
.L_470:
        /*0a7c*/ 	.byte	0x04, 0x05
        /*0a7e*/ 	.short	(.L_472 - .L_471)
.L_471:
        /*0a80*/ 	.word	0x00000100
        /*0a84*/ 	.word	0x00000001
        /*0a88*/ 	.word	0x00000001


	//----- nvinfo : EIATTR_CRS_STACK_SIZE
	.align		4
.L_472:
        /*0a8c*/ 	.byte	0x04, 0x1e
        /*0a8e*/ 	.short	(.L_474 - .L_473)
.L_473:
        /*0a90*/ 	.word	0x00000000
.L_474:


//--------------------- .nv.info._ZN7cutlass13device_kernelIN5flash19enable_sm80_to_sm89INS1_16FlashAttnFwdSm80INS1_25CollectiveMainloopFwdSm80ILi8ELi1ELb0EN4cute5tupleIJNS5_1CILi128EEENS7_ILi32EEENS7_ILi256EEEEEELi256ENS_6half_tEfNS_4arch4Sm80ELb0ELb0ELb1ELb1ELb0ELb1ELb1ELb1EEENS1_21CollectiveEpilogueFwdINS6_IJS8_SA_S9_EEENS6_IJNS7_ILi1EEESI_SI_EEESC_SE_Li256ELb1ELb1ELb1ELb0EEENS1_36VarlenDynamicPersistentTileSchedulerILi128ELi32ELi256ELi256ELb1ELb1ELb0ELb0ELb1ELb1EEEEEEEEEvNT_6ParamsE --------------------------
	.section	.nv.info._ZN7cutlass13device_kernelIN5flash19enable_sm80_to_sm89INS1_16FlashAttnFwdSm80INS1_25CollectiveMainloopFwdSm80ILi8ELi1ELb0EN4cute5tupleIJNS5_1CILi128EEENS7_ILi32EEENS7_ILi256EEEEEELi256ENS_6half_tEfNS_4arch4Sm80ELb0ELb0ELb1ELb1ELb0ELb1ELb1ELb1EEENS1_21CollectiveEpilogueFwdINS6_IJS8_SA_S9_EEENS6_IJNS7_ILi1EEESI_SI_EEESC_SE_Li256ELb1ELb1ELb1ELb0EEENS1_36VarlenDynamicPersistentTileSchedulerILi128ELi32ELi256ELi256ELb1ELb1ELb0ELb0ELb1ELb1EEEEEEEEEvNT_6ParamsE,"",@"SHT_CUDA_INFO"
	.sectionflags	@""
	.align	4


	//----- nvinfo : EIATTR_CUDA_API_VERSION
	.align		4
        /*0000*/ 	.byte	0x04, 0x37
        /*0002*/ 	.short	(.L_476 - .L_475)
.L_475:
        /*0004*/ 	.word	0x00000082


	//----- nvinfo : EIATTR_SW2861232_WAR
	.align		4
.L_476:
        /*0008*/ 	.byte	0x01, 0x35
	.zero		2


	//----- nvinfo : EIATTR_PARAM_CBANK
	.align		4
        /*000c*/ 	.byte	0x04, 0x0a
        /*000e*/ 	.short	(.L_478 - .L_477)
	.align		4
.L_477:
        /*0010*/ 	.word	index@(.nv.constant0._ZN7cutlass13device_kernelIN5flash19enable_sm80_to_sm89INS1_16FlashAttnFwdSm80INS1_25CollectiveMainloopFwdSm80ILi8ELi1ELb0EN4cute5tupleIJNS5_1CILi128EEENS7_ILi32EEENS7_ILi256EEEEEELi256ENS_6half_tEfNS_4arch4Sm80ELb0ELb0ELb1ELb1ELb0ELb1ELb1ELb1EEENS1_21CollectiveEpilogueFwdINS6_IJS8_SA_S9_EEENS6_IJNS7_ILi1EEESI_SI_EEESC_SE_Li256ELb1ELb1ELb1ELb0EEENS1_36VarlenDynamicPersistentTileSchedulerILi128ELi32ELi256ELi256ELb1ELb1ELb0ELb0ELb1ELb1EEEEEEEEEvNT_6ParamsE)
        /*0014*/ 	.short	0x0160
        /*0016*/ 	.short	0x0438


	//----- nvinfo : EIATTR_CBANK_PARAM_SIZE
	.align		4
.L_478:
        /*0018*/ 	.byte	0x03, 0x19
        /*001a*/ 	.short	0x0438


	//----- nvinfo : EIATTR_KPARAM_INFO
	.align		4
        /*001c*/ 	.byte	0x04, 0x17
        /*001e*/ 	.short	(.L_480 - .L_479)
.L_479:
        /*0020*/ 	.word	0x00000000
        /*0024*/ 	.short	0x0000
        /*0026*/ 	.short	0x0000
        /*0028*/ 	.byte	0x00, 0xf0, 0xe1, 0x10


	//----- nvinfo : EIATTR_MAXREG_COUNT
	.align		4
.L_480:
        /*002c*/ 	.byte	0x03, 0x1b
        /*002e*/ 	.short	0x00ff


	//----- nvinfo : EIATTR_NUM_BARRIERS
	.align		4
        /*0030*/ 	.byte	0x02, 0x4c
        /*0032*/ 	.byte	0x06
	.zero		1


	//----- nvinfo : EIATTR_ANNOTATIONS
	.align		4
        /*0034*/ 	.byte	0x04, 0x55
        /*0036*/ 	.short	(.L_482 - .L_481)


	//   ....[0]....
.L_481:
        /*0038*/ 	.word	0x00000001
        /*003c*/ 	.byte	0x70, 0x00, 0x00, 0x00, 0x01, 0x00, 0x00, 0x00, 0xb0, 0x0e, 0x00, 0x00, 0x01, 0x00, 0x00, 0x00
        /*004c*/ 	.byte	0x70, 0x0f, 0x00, 0x00, 0x01, 0x00, 0x00, 0x00, 0x00, 0x22, 0x01, 0x00, 0x01, 0x00, 0x00, 0x00
        /*005c*/ 	.byte	0x40, 0x22, 0x01, 0x00, 0x01, 0x00, 0x00, 0x00, 0x60, 0x56, 0x01, 0x00


	//----- nvinfo : EIATTR_MERCURY_ISA_VERSION
	.align		4
.L_482:
        /*0068*/ 	.byte	0x03, 0x5f
        /*006a*/ 	.short	0x0000


	//----- nvinfo : EIATTR_INT_WARP_WIDE_INSTR_OFFSETS
	.align		4
        /*006c*/ 	.byte	0x04, 0x31
        /*006e*/ 	.short	(.L_484 - .L_483)


	//   ....[0]....
.L_483:
        /*0070*/ 	.word	0x00011780


	//   ....[1]....
        /*0074*/ 	.word	0x00011800


	//----- nvinfo : EIATTR_COOP_GROUP_MASK_REGIDS
	.align		4
.L_484:
        /*0078*/ 	.byte	0x04, 0x29
        /*007a*/ 	.short	(.L_486 - .L_485)


	//   ....[0]....
.L_485:
        /*007c*/ 	.word	0xffffffff


	//   ....[1]....
        /*0080*/ 	.word	0xffffffff


	//   ....[2]....
        /*0084*/ 	.word	0xffffffff


	//   ....[3]....
        /*0088*/ 	.word	0xffffffff


	//   ....[4]....
        /*008c*/ 	.word	0xffffffff


	//   ....[5]....
        /*0090*/ 	.word	0xffffffff


	//   ....[6]....
        /*0094*/ 	.word	0xffffffff


	//   ....[7]....
        /*0098*/ 	.word	0xffffffff


	//   ....[8]....
        /*009c*/ 	.word	0xffffffff


	//   ....[9]....
        /*00a0*/ 	.word	0xffffffff


	//   ....[10]....
        /*00a4*/ 	.word	0xffffffff


	//   ....[11]....
        /*00a8*/ 	.word	0xffffffff


	//   ....[12]....
        /*00ac*/ 	.word	0xffffffff


	//   ....[13]....
        /*00b0*/ 	.word	0xffffffff


	//   ....[14]....
        /*00b4*/ 	.word	0xffffffff


	//   ....[15]....
        /*00b8*/ 	.word	0xffffffff


	//   ....[16]....
        /*00bc*/ 	.word	0xffffffff


	//   ....[17]....
        /*00c0*/ 	.word	0xffffffff


	//   ....[18]....
        /*00c4*/ 	.word	0xffffffff


	//   ....[19]....
        /*00c8*/ 	.word	0xffffffff


	//   ....[20]....
        /*00cc*/ 	.word	0xffffffff


	//   ....[21]....
        /*00d0*/ 	.word	0xffffffff


	//   ....[22]....
        /*00d4*/ 	.word	0xffffffff


	//   ....[23]....
        /*00d8*/ 	.word	0xffffffff


	//   ....[24]....
        /*00dc*/ 	.word	0xffffffff


	//   ....[25]....
        /*00e0*/ 	.word	0xffffffff


	//   ....[26]....
        /*00e4*/ 	.word	0xffffffff


	//   ....[27]....
        /*00e8*/ 	.word	0xffffffff


	//   ....[28]....
        /*00ec*/ 	.word	0xffffffff


	//   ....[29]....
        /*00f0*/ 	.word	0xffffffff


	//   ....[30]....
        /*00f4*/ 	.word	0xffffffff


	//   ....[31]....
        /*00f8*/ 	.word	0xffffffff


	//   ....[32]....
        /*00fc*/ 	.word	0xffffffff


	//   ....[33]....
        /*0100*/ 	.word	0xffffffff


	//   ....[34]....
        /*0104*/ 	.word	0xffffffff


	//   ....[35]....
        /*0108*/ 	.word	0xffffffff


	//   ....[36]....
        /*010c*/ 	.word	0xffffffff


	//   ....[37]....
        /*0110*/ 	.word	0xffffffff


	//   ....[38]....
        /*0114*/ 	.word	0xffffffff


	//   ....[39]....
        /*0118*/ 	.word	0xffffffff


	//   ....[40]....
        /*011c*/ 	.word	0xffffffff


	//   ....[41]....
        /*0120*/ 	.word	0xffffffff


	//   ....[42]....
        /*0124*/ 	.word	0xffffffff


	//   ....[43]....
        /*0128*/ 	.word	0xffffffff


	//   ....[44]....
        /*012c*/ 	.word	0xffffffff


	//   ....[45]....
        /*0130*/ 	.word	0xffffffff


	//   ....[46]....
        /*0134*/ 	.word	0xffffffff


	//   ....[47]....
        /*0138*/ 	.word	0xffffffff


	//   ....[48]....
        /*013c*/ 	.word	0xffffffff


	//   ....[49]....
        /*0140*/ 	.word	0xffffffff


	//   ....[50]....
        /*0144*/ 	.word	0xffffffff


	//   ....[51]....
        /*0148*/ 	.word	0xffffffff


	//   ....[52]....
        /*014c*/ 	.word	0xffffffff


	//   ....[53]....
        /*0150*/ 	.word	0xffffffff


	//   ....[54]....
        /*0154*/ 	.word	0xffffffff


	//   ....[55]....
        /*0158*/ 	.word	0xffffffff


	//   ....[56]....
        /*015c*/ 	.word	0xffffffff


	//   ....[57]....
        /*0160*/ 	.word	0xffffffff


	//   ....[58]....
        /*0164*/ 	.word	0xffffffff


	//   ....[59]....
        /*0168*/ 	.word	0xffffffff


	//   ....[60]....
        /*016c*/ 	.word	0xffffffff


	//   ....[61]....
        /*0170*/ 	.word	0xffffffff


	//   ....[62]....
        /*0174*/ 	.word	0xffffffff


	//   ....[63]....
        /*0178*/ 	.word	0xffffffff


	//   ....[64]....
        /*017c*/ 	.word	0xffffffff


	//   ....[65]....
        /*0180*/ 	.word	0xffffffff


	//   ....[66]....
        /*0184*/ 	.word	0xffffffff


	//   ....[67]....
        /*0188*/ 	.word	0xffffffff


	//   ....[68]....
        /*018c*/ 	.word	0xffffffff


	//   ....[69]....
        /*0190*/ 	.word	0xffffffff


	//   ....[70]....
        /*0194*/ 	.word	0xffffffff


	//   ....[71]....
        /*0198*/ 	.word	0xffffffff


	//   ....[72]....
        /*019c*/ 	.word	0xffffffff


	//   ....[73]....
        /*01a0*/ 	.word	0xffffffff


	//   ....[74]....
        /*01a4*/ 	.word	0xffffffff


	//   ....[75]....
        /*01a8*/ 	.word	0xffffffff


	//   ....[76]....
        /*01ac*/ 	.word	0xffffffff


	//   ....[77]....
        /*01b0*/ 	.word	0xffffffff


	//   ....[78]....
        /*01b4*/ 	.word	0xffffffff


	//   ....[79]....
        /*01b8*/ 	.word	0xffffffff


	//   ....[80]....
        /*01bc*/ 	.word	0xffffffff


	//   ....[81]....
        /*01c0*/ 	.word	0xffffffff


	//   ....[82]....
        /*01c4*/ 	.word	0xffffffff


	//   ....[83]....
        /*01c8*/ 	.word	0xffffffff


	//   ....[84]....
        /*01cc*/ 	.word	0xffffffff


	//   ....[85]....
        /*01d0*/ 	.word	0xffffffff


	//   ....[86]....
        /*01d4*/ 	.word	0xffffffff


	//   ....[87]....
        /*01d8*/ 	.word	0xffffffff


	//   ....[88]....
        /*01dc*/ 	.word	0xffffffff


	//   ....[89]....
        /*01e0*/ 	.word	0xffffffff


	//   ....[90]....
        /*01e4*/ 	.word	0xffffffff


	//   ....[91]....
        /*01e8*/ 	.word	0xffffffff


	//   ....[92]....
        /*01ec*/ 	.word	0xffffffff


	//   ....[93]....
        /*01f0*/ 	.word	0xffffffff


	//   ....[94]....
        /*01f4*/ 	.word	0xffffffff


	//   ....[95]....
        /*01f8*/ 	.word	0xffffffff


	//   ....[96]....
        /*01fc*/ 	.word	0xffffffff


	//   ....[97]....
        /*0200*/ 	.word	0xffffffff


	//   ....[98]....
        /*0204*/ 	.word	0xffffffff


	//   ....[99]....
        /*0208*/ 	.word	0xffffffff


	//   ....[100]....
        /*020c*/ 	.word	0xffffffff


	//   ....[101]....
        /*0210*/ 	.word	0xffffffff


	//   ....[102]....
        /*0214*/ 	.word	0xffffffff


	//   ....[103]....
        /*0218*/ 	.word	0xffffffff


	//   ....[104]....
        /*021c*/ 	.word	0xffffffff


	//   ....[105]....
        /*0220*/ 	.word	0xffffffff


	//   ....[106]....
        /*0224*/ 	.word	0xffffffff


	//   ....[107]....
        /*0228*/ 	.word	0xffffffff


	//   ....[108]....
        /*022c*/ 	.word	0xffffffff


	//   ....[109]....
        /*0230*/ 	.word	0xffffffff


	//   ....[110]....
        /*0234*/ 	.word	0xffffffff


	//   ....[111]....
        /*0238*/ 	.word	0xffffffff


	//   ....[112]....
        /*023c*/ 	.word	0xffffffff


	//   ....[113]....
        /*0240*/ 	.word	0xffffffff


	//   ....[114]....
        /*0244*/ 	.word	0xffffffff


	//   ....[115]....
        /*0248*/ 	.word	0xffffffff


	//   ....[116]....
        /*024c*/ 	.word	0xffffffff


	//   ....[117]....
        /*0250*/ 	.word	0xffffffff


	//   ....[118]....
        /*0254*/ 	.word	0xffffffff


	//   ....[119]....
        /*0258*/ 	.word	0xffffffff


	//   ....[120]....
        /*025c*/ 	.word	0xffffffff


	//   ....[121]....
        /*0260*/ 	.word	0xffffffff


	//   ....[122]....
        /*0264*/ 	.word	0xffffffff


	//   ....[123]....
        /*0268*/ 	.word	0xffffffff


	//   ....[124]....
        /*026c*/ 	.word	0xffffffff


	//   ....[125]....
        /*0270*/ 	.word	0xffffffff


	//   ....[126]....
        /*0274*/ 	.word	0xffffffff


	//   ....[127]....
        /*0278*/ 	.word	0xffffffff


	//   ....[128]....
        /*027c*/ 	.word	0xffffffff


	//   ....[129]....
        /*0280*/ 	.word	0xffffffff


	//   ....[130]....
        /*0284*/ 	.word	0xffffffff


	//   ....[131]....
        /*0288*/ 	.word	0xffffffff


	//   ....[132]....
        /*028c*/ 	.word	0xffffffff


	//   ....[133]....
        /*0290*/ 	.word	0xffffffff


	//   ....[134]....
        /*0294*/ 	.word	0xffffffff


	//   ....[135]....
        /*0298*/ 	.word	0xffffffff


	//   ....[136]....
        /*029c*/ 	.word	0xffffffff


	//   ....[137]....
        /*02a0*/ 	.word	0xffffffff


	//   ....[138]....
        /*02a4*/ 	.word	0xffffffff


	//   ....[139]....
        /*02a8*/ 	.word	0xffffffff


	//   ....[140]....
        /*02ac*/ 	.word	0xffffffff


	//   ....[141]....
        /*02b0*/ 	.word	0xffffffff


	//   ....[142]....
        /*02b4*/ 	.word	0xffffffff


	//   ....[143]....
        /*02b8*/ 	.word	0xffffffff


	//   ....[144]....
        /*02bc*/ 	.word	0xffffffff


	//   ....[145]....
        /*02c0*/ 	.word	0xffffffff


	//   ....[146]....
        /*02c4*/ 	.word	0xffffffff


	//----- nvinfo : EIATTR_COOP_GROUP_INSTR_OFFSETS
	.align		4
.L_486:
        /*02c8*/ 	.byte	0x04, 0x28
        /*02ca*/ 	.short	(.L_488 - .L_487)


	//   ....[0]....
.L_487:
        /*02cc*/ 	.word	0x00000050


	//   ....[1]....
        /*02d0*/ 	.word	0x000001e0


	//   ....[2]....
        /*02d4*/ 	.word	0x00000210


	//   ....[3]....
        /*02d8*/ 	.word	0x00000240


	//   ....[4]....
        /*02dc*/ 	.word	0x00000270


	//   ....[5]....
        /*02e0*/ 	.word	0x000002a0


	//   ....[6]....
        /*02e4*/ 	.word	0x000002d0


	//   ....[7]....
        /*02e8*/ 	.word	0x00000440


	//   ....[8]....
        /*02ec*/ 	.word	0x00000480


	//   ....[9]....
        /*02f0*/ 	.word	0x000004b0


	//   ....[10]....
        /*02f4*/ 	.word	0x000004e0


	//   ....[11]....
        /*02f8*/ 	.word	0x00000510


	//   ....[12]....
        /*02fc*/ 	.word	0x00000540


	//   ....[13]....
        /*0300*/ 	.word	0x000005d0


	//   ....[14]....
        /*0304*/ 	.word	0x00000600


	//   ....[15]....
        /*0308*/ 	.word	0x00000610


	//   ....[16]....
        /*030c*/ 	.word	0x00000680


	//   ....[17]....
        /*0310*/ 	.word	0x000062f0


	//   ....[18]....
        /*0314*/ 	.word	0x00006310


	//   ....[19]....
        /*0318*/ 	.word	0x000064d0


	//   ....[20]....
        /*031c*/ 	.word	0x000064e0


	//   ....[21]....
        /*0320*/ 	.word	0x00006660


	//   ....[22]....
        /*0324*/ 	.word	0x00006680


	//   ....[23]....
        /*0328*/ 	.word	0x000067e0


	//   ....[24]....
        /*032c*/ 	.word	0x000067f0


	//   ....[25]....
        /*0330*/ 	.word	0x00006c40


	//   ....[26]....
        /*0334*/ 	.word	0x00006c80


	//   ....[27]....
        /*0338*/ 	.word	0x00006cc0


	//   ....[28]....
        /*033c*/ 	.word	0x00006cf0


	//   ....[29]....
        /*0340*/ 	.word	0x00009e30


	//   ....[30]....
        /*0344*/ 	.word	0x00009e70


	//   ....[31]....
        /*0348*/ 	.word	0x00009eb0


	//   ....[32]....
        /*034c*/ 	.word	0x00009ee0


	//   ....[33]....
        /*0350*/ 	.word	0x0000e130


	//   ....[34]....
        /*0354*/ 	.word	0x0000e1a0


	//   ....[35]....
        /*0358*/ 	.word	0x0000e270


	//   ....[36]....
        /*035c*/ 	.word	0x0000e2e0


	//   ....[37]....
        /*0360*/ 	.word	0x0000f9a0


	//   ....[38]....
        /*0364*/ 	.word	0x0000f9c0


	//   ....[39]....
        /*0368*/ 	.word	0x0000f9e0


	//   ....[40]....
        /*036c*/ 	.word	0x0000fa00


	//   ....[41]....
        /*0370*/ 	.word	0x00010d70


	//   ....[42]....
        /*0374*/ 	.word	0x00010d80


	//   ....[43]....
        /*0378*/ 	.word	0x00010db0


	//   ....[44]....
        /*037c*/ 	.word	0x00010dc0


	//   ....[45]....
        /*0380*/ 	.word	0x00012580


	//   ....[46]....
        /*0384*/ 	.word	0x00012590


	//   ....[47]....
        /*0388*/ 	.word	0x000125b0


	//   ....[48]....
        /*038c*/ 	.word	0x000125c0


	//   ....[49]....
        /*0390*/ 	.word	0x00012980


	//   ....[50]....
        /*0394*/ 	.word	0x000129a0


	//   ....[51]....
        /*0398*/ 	.word	0x00012b70


	//   ....[52]....
        /*039c*/ 	.word	0x00012b80


	//   ....[53]....
        /*03a0*/ 	.word	0x00012cf0


	//   ....[54]....
        /*03a4*/ 	.word	0x00012d10


	//   ....[55]....
        /*03a8*/ 	.word	0x00012e80


	//   ....[56]....
        /*03ac*/ 	.word	0x00012e90


	//   ....[57]....
        /*03b0*/ 	.word	0x000131f0


	//   ....[58]....
        /*03b4*/ 	.word	0x00013210


	//   ....[59]....
        /*03b8*/ 	.word	0x00013d70


	//   ....[60]....
        /*03bc*/ 	.word	0x00013d80


	//   ....[61]....
        /*03c0*/ 	.word	0x00014ff0


	//   ....[62]....
        /*03c4*/ 	.word	0x00015010


	//   ....[63]....
        /*03c8*/ 	.word	0x000151f0


	//   ....[64]....
        /*03cc*/ 	.word	0x00015200


	//   ....[65]....
        /*03d0*/ 	.word	0x00015370


	//   ....[66]....
        /*03d4*/ 	.word	0x00015390


	//   ....[67]....
        /*03d8*/ 	.word	0x00015500


	//   ....[68]....
        /*03dc*/ 	.word	0x00015510


	//   ....[69]....
        /*03e0*/ 	.word	0x00015720


	//   ....[70]....
        /*03e4*/ 	.word	0x00015740


	//   ....[71]....
        /*03e8*/ 	.word	0x00015860


	//   ....[72]....
        /*03ec*/ 	.word	0x000158a0


	//   ....[73]....
        /*03f0*/ 	.word	0x000158d0


	//   ....[74]....
        /*03f4*/ 	.word	0x00015900


	//   ....[75]....
        /*03f8*/ 	.word	0x00015930


	//   ....[76]....
        /*03fc*/ 	.word	0x00015960


	//   ....[77]....
        /*0400*/ 	.word	0x00015ab0


	//   ....[78]....
        /*0404*/ 	.word	0x00015af0


	//   ....[79]....
        /*0408*/ 	.word	0x00015b20


	//   ....[80]....
        /*040c*/ 	.word	0x00015b50


	//   ....[81]....
        /*0410*/ 	.word	0x00015b80


	//   ....[82]....
        /*0414*/ 	.word	0x00015bb0


	//   ....[83]....
        /*0418*/ 	.word	0x00015c40


	//   ....[84]....
        /*041c*/ 	.word	0x00015c70


	//   ....[85]....
        /*0420*/ 	.word	0x00015c80


	//   ....[86]....
        /*0424*/ 	.word	0x00015ce0


	//   ....[87]....
        /*0428*/ 	.word	0x00016220


	//   ....[88]....
        /*042c*/ 	.word	0x00016280


	//   ....[89]....
        /*0430*/ 	.word	0x000162d0


	//   ....[90]....
        /*0434*/ 	.word	0x00016320


	//   ....[91]....
        /*0438*/ 	.word	0x00016370


	//   ....[92]....
        /*043c*/ 	.word	0x000163e0


	//   ....[93]....
        /*0440*/ 	.word	0x00016420


	//   ....[94]....
        /*0444*/ 	.word	0x00016490


	//   ....[95]....
        /*0448*/ 	.word	0x00016500


	//   ....[96]....
        /*044c*/ 	.word	0x00016560


	//   ....[97]....
        /*0450*/ 	.word	0x000165d0


	//   ....[98]....
        /*0454*/ 	.word	0x00016640


	//   ....[99]....
        /*0458*/ 	.word	0x000166a0


	//   ....[100]....
        /*045c*/ 	.word	0x00016700


	//   ....[101]....
        /*0460*/ 	.word	0x00016760


	//   ....[102]....
        /*0464*/ 	.word	0x000167d0


	//   ....[103]....
        /*0468*/ 	.word	0x00016830


	//   ....[104]....
        /*046c*/ 	.word	0x00016890


	//   ....[105]....
        /*0470*/ 	.word	0x00016900


	//   ....[106]....
        /*0474*/ 	.word	0x00016950


	//   ....[107]....
        /*0478*/ 	.word	0x000169a0


	//   ....[108]....
        /*047c*/ 	.word	0x000169f0


	//   ....[109]....
        /*0480*/ 	.word	0x00016a60


	//   ....[110]....
        /*0484*/ 	.word	0x00016ad0


	//   ....[111]....
        /*0488*/ 	.word	0x00016b30


	//   ....[112]....
        /*048c*/ 	.word	0x00016b90


	//   ....[113]....
        /*0490*/ 	.word	0x00016bf0


	//   ....[114]....
        /*0494*/ 	.word	0x00016c60


	//   ....[115]....
        /*0498*/ 	.word	0x00016cc0


	//   ....[116]....
        /*049c*/ 	.word	0x00016d20


	//   ....[117]....
        /*04a0*/ 	.word	0x00016d80


	//   ....[118]....
        /*04a4*/ 	.word	0x00016df0


	//   ....[119]....
        /*04a8*/ 	.word	0x00016e50


	//   ....[120]....
        /*04ac*/ 	.word	0x00016eb0


	//   ....[121]....
        /*04b0*/ 	.word	0x00016f10


	//   ....[122]....
        /*04b4*/ 	.word	0x00016f80


	//   ....[123]....
        /*04b8*/ 	.word	0x00016fe0


	//   ....[124]....
        /*04bc*/ 	.word	0x00017040


	//   ....[125]....
        /*04c0*/ 	.word	0x000170a0


	//   ....[126]....
        /*04c4*/ 	.word	0x00017110


	//   ....[127]....
        /*04c8*/ 	.word	0x00017170


	//   ....[128]....
        /*04cc*/ 	.word	0x000171d0


	//   ....[129]....
        /*04d0*/ 	.word	0x00017230


	//   ....[130]....
        /*04d4*/ 	.word	0x000172a0


	//   ....[131]....
        /*04d8*/ 	.word	0x000172f0


	//   ....[132]....
        /*04dc*/ 	.word	0x00017330


	//   ....[133]....
        /*04e0*/ 	.word	0x00017380


	//   ....[134]....
        /*04e4*/ 	.word	0x000173d0


	//   ....[135]....
        /*04e8*/ 	.word	0x00017420


	//   ....[136]....
        /*04ec*/ 	.word	0x00017490


	//   ....[137]....
        /*04f0*/ 	.word	0x000174d0


	//   ....[138]....
        /*04f4*/ 	.word	0x00017520


	//   ....[139]....
        /*04f8*/ 	.word	0x00017570


	//   ....[140]....
        /*04fc*/ 	.word	0x000175c0


	//   ....[141]....
        /*0500*/ 	.word	0x00017610


	//   ....[142]....
        /*0504*/ 	.word	0x00017680


	//   ....[143]....
        /*0508*/ 	.word	0x000176c0


	//   ....[144]....
        /*050c*/ 	.word	0x00017730


	//   ....[145]....
        /*0510*/ 	.word	0x00017790


	//   ....[146]....
        /*0514*/ 	.word	0x000177f0


	//----- nvinfo : EIATTR_EXIT_INSTR_OFFSETS
	.align		4
.L_488:
        /*0518*/ 	.byte	0x04, 0x1c
        /*051a*/ 	.short	(.L_490 - .L_489)


	//   ....[0]....
.L_489:
        /*051c*/ 	.word	0x00000b40


	//   ....[1]....
        /*0520*/ 	.word	0x000161e0


	//----- nvinfo : EIATTR_MAX_THREADS
	.align		4
.L_490:
        /*0524*/ 	.byte	0x04, 0x05
        /*0526*/ 	.short	(.L_492 - .L_491)
.L_491:
        /*0528*/ 	.word	0x00000100
        /*052c*/ 	.word	0x00000001
        /*0530*/ 	.word	0x00000001


	//----- nvinfo : EIATTR_CRS_STACK_SIZE
	.align		4
.L_492:
        /*0534*/ 	.byte	0x04, 0x1e
        /*0536*/ 	.short	(.L_494 - .L_493)
.L_493:
        /*0538*/ 	.word	0x00000000
.L_494:


//--------------------- .nv.info._ZN7cutlass13device_kernelIN5flash19enable_sm80_to_sm89INS1_16FlashAttnFwdSm80INS1_25CollectiveMainloopFwdSm80ILi8ELi1ELb1EN4cute5tupleIJNS5_1CILi128EEENS7_ILi48EEENS7_ILi256EEEEEELi256ENS_6half_tEfNS_4arch4Sm80ELb0ELb1ELb1ELb0ELb0ELb0ELb1ELb1EEENS1_21CollectiveEpilogueFwdINS6_IJS8_SA_S9_EEENS6_IJNS7_ILi1EEESI_SI_EEESC_SE_Li256ELb0ELb1ELb1ELb0EEENS1_19SingleTileSchedulerILb0ELb1ELb1ELi128EEEEEEEEEvNT_6ParamsE --------------------------
	.section	.nv.info._ZN7cutlass13device_kernelIN5flash19enable_sm80_to_sm89INS1_16FlashAttnFwdSm80INS1_25CollectiveMainloopFwdSm80ILi8ELi1ELb1EN4cute5tupleIJNS5_1CILi128EEENS7_ILi48EEENS7_ILi256EEEEEELi256ENS_6half_tEfNS_4arch4Sm80ELb0ELb1ELb1ELb0ELb0ELb0ELb1ELb1EEENS1_21CollectiveEpilogueFwdINS6_IJS8_SA_S9_EEENS6_IJNS7_ILi1EEESI_SI_EEESC_SE_Li256ELb0ELb1ELb1ELb0EEENS1_19SingleTileSchedulerILb0ELb1ELb1ELi128EEEEEEEEEvNT_6ParamsE,"",@"SHT_CUDA_INFO"
	.sectionflags	@""
	.align	4


	//----- nvinfo : EIATTR_CUDA_API_VERSION
	.align		4
        /*0000*/ 	.byte	0x04, 0x37
        /*0002*/ 	.short	(.L_496 - .L_495)
.L_495:
        /*0004*/ 	.word	0x00000082


	//----- nvinfo : EIATTR_SW2861232_WAR
	.align		4
.L_496:
        /*0008*/ 	.byte	0x01, 0x35
	.zero		2


	//----- nvinfo : EIATTR_PARAM_CBANK
	.align		4
        /*000c*/ 	.byte	0x04, 0x0a
        /*000e*/ 	.short	(.L_498 - .L_497)
	.align		4
.L_497:
        /*0010*/ 	.word	index@(.nv.constant0._ZN7cutlass13device_kernelIN5flash19enable_sm80_to_sm89INS1_16FlashAttnFwdSm80INS1_25CollectiveMainloopFwdSm80ILi8ELi1ELb1EN4cute5tupleIJNS5_1CILi128EEENS7_ILi48EEENS7_ILi256EEEEEELi256ENS_6half_tEfNS_4arch4Sm80ELb0ELb1ELb1ELb0ELb0ELb0ELb1ELb1EEENS1_21CollectiveEpilogueFwdINS6_IJS8_SA_S9_EEENS6_IJNS7_ILi1EEESI_SI_EEESC_SE_Li256ELb0ELb1ELb1ELb0EEENS1_19SingleTileSchedulerILb0ELb1ELb1ELi128EEEEEEEEEvNT_6ParamsE)
        /*0014*/ 	.short	0x0160
        /*0016*/ 	.short	0x0418


	//----- nvinfo : EIATTR_CBANK_PARAM_SIZE
	.align		4
.L_498:
        /*0018*/ 	.byte	0x03, 0x19
        /*001a*/ 	.short	0x0418


	//----- nvinfo : EIATTR_KPARAM_INFO
	.align		4
        /*001c*/ 	.byte	0x04, 0x17
        /*001e*/ 	.short	(.L_500 - .L_499)
.L_499:
        /*0020*/ 	.word	0x00000000
        /*0024*/ 	.short	0x0000
        /*0026*/ 	.short	0x0000
        /*0028*/ 	.byte	0x00, 0xf0, 0x61, 0x10


	//----- nvinfo : EIATTR_MAXREG_COUNT
	.align		4
.L_500:
        /*002c*/ 	.byte	0x03, 0x1b
        /*002e*/ 	.short	0x00ff


	//----- nvinfo : EIATTR_NUM_BARRIERS
	.align		4
        /*0030*/ 	.byte	0x02, 0x4c
        /*0032*/ 	.byte	0x02
	.zero		1


	//----- nvinfo : EIATTR_ANNOTATIONS
	.align		4
        /*0034*/ 	.byte	0x04, 0x55
        /*0036*/ 	.short	(.L_502 - .L_501)


	//   ....[0]....
.L_501:
        /* <DEDUP_REMOVED lines=82> */


	//----- nvinfo : EIATTR_MERCURY_ISA_VERSION
	.align		4
.L_502:
        /*0548*/ 	.byte	0x03, 0x5f
        /*054a*/ 	.short	0x0000


	//----- nvinfo : EIATTR_INT_WARP_WIDE_INSTR_OFFSETS
	.align		4
        /*054c*/ 	.byte	0x04, 0x31
        /*054e*/ 	.short	(.L_504 - .L_503)


	//   ....[0]....
.L_503:
        /*0550*/ 	.word	0x00007300


	//   ....[1]....
        /*0554*/ 	.word	0x0000b510


	//   ....[2]....
        /*0558*/ 	.word	0x0000e8e0


	//----- nvinfo : EIATTR_COOP_GROUP_MASK_REGIDS
	.align		4
.L_504:
        /*055c*/ 	.byte	0x04, 0x29
        /*055e*/ 	.short	(.L_506 - .L_505)


	//   ....[0]....
.L_505:
        /*0560*/ 	.word	0xffffffff


	//   ....[1]....
        /*0564*/ 	.word	0xffffffff


	//   ....[2]....
        /*0568*/ 	.word	0xffffffff


	//   ....[3]....
        /*056c*/ 	.word	0xffffffff


	//   ....[4]....
        /*0570*/ 	.word	0xffffffff


	//   ....[5]....
        /*0574*/ 	.word	0xffffffff


	//   ....[6]....
        /*0578*/ 	.word	0xffffffff


	//   ....[7]....
        /*057c*/ 	.word	0xffffffff


	//   ....[8]....
        /*0580*/ 	.word	0xffffffff


	//   ....[9]....
        /*0584*/ 	.word	0xffffffff


	//   ....[10]....
        /*0588*/ 	.word	0xffffffff


	//   ....[11]....
        /*058c*/ 	.word	0xffffffff


	//   ....[12]....
        /*0590*/ 	.word	0xffffffff


	//   ....[13]....
        /*0594*/ 	.word	0xffffffff


	//   ....[14]....
        /*0598*/ 	.word	0xffffffff


	//   ....[15]....
        /*059c*/ 	.word	0xffffffff


	//   ....[16]....
        /*05a0*/ 	.word	0xffffffff


	//   ....[17]....
        /*05a4*/ 	.word	0xffffffff


	//   ....[18]....
        /*05a8*/ 	.word	0xffffffff


	//   ....[19]....
        /*05ac*/ 	.word	0xffffffff


	//   ....[20]....
        /*05b0*/ 	.word	0xffffffff


	//   ....[21]....
        /*05b4*/ 	.word	0xffffffff


	//   ....[22]....
        /*05b8*/ 	.word	0xffffffff


	//   ....[23]....
        /*05bc*/ 	.word	0xffffffff


	//   ....[24]....
        /*05c0*/ 	.word	0xffffffff


	//   ....[25]....
        /*05c4*/ 	.word	0xffffffff


	//   ....[26]....
        /*05c8*/ 	.word	0xffffffff


	//   ....[27]....
        /*05cc*/ 	.word	0xffffffff


	//   ....[28]....
        /*05d0*/ 	.word	0xffffffff


	//   ....[29]....
        /*05d4*/ 	.word	0xffffffff


	//   ....[30]....
        /*05d8*/ 	.word	0xffffffff


	//   ....[31]....
        /*05dc*/ 	.word	0xffffffff


	//   ....[32]....
        /*05e0*/ 	.word	0xffffffff


	//   ....[33]....
        /*05e4*/ 	.word	0xffffffff


	//   ....[34]....
        /*05e8*/ 	.word	0xffffffff


	//   ....[35]....
        /*05ec*/ 	.word	0xffffffff


	//   ....[36]....
        /*05f0*/ 	.word	0xffffffff


	//   ....[37]....
        /*05f4*/ 	.word	0xffffffff


	//   ....[38]....
        /*05f8*/ 	.word	0xffffffff


	//   ....[39]....
        /*05fc*/ 	.word	0xffffffff


	//   ....[40]....
        /*0600*/ 	.word	0xffffffff


	//   ....[41]....
        /*0604*/ 	.word	0xffffffff


	//   ....[42]....
        /*0608*/ 	.word	0xffffffff


	//----- nvinfo : EIATTR_COOP_GROUP_INSTR_OFFSETS
	.align		4
.L_506:
        /*060c*/ 	.byte	0x04, 0x28
        /*060e*/ 	.short	(.L_508 - .L_507)


	//   ....[0]....
.L_507:
        /*0610*/ 	.word	0x00000060


	//   ....[1]....
        /*0614*/ 	.word	0x00001310


	//   ....[2]....
        /*0618*/ 	.word	0x00001360


	//   ....[3]....
        /*061c*/ 	.word	0x000014b0


	//   ....[4]....
        /*0620*/ 	.word	0x00001510


	//   ....[5]....
        /*0624*/ 	.word	0x000016a0


	//   ....[6]....
        /*0628*/ 	.word	0x000016d0


	//   ....[7]....
        /*062c*/ 	.word	0x00001840


	//   ....[8]....
        /*0630*/ 	.word	0x00001860


	//   ....[9]....
        /*0634*/ 	.word	0x00003570


	//   ....[10]....
        /*0638*/ 	.word	0x00003d80


	//   ....[11]....
        /*063c*/ 	.word	0x00004560


	//   ....[12]....
        /*0640*/ 	.word	0x000045e0


	//   ....[13]....
        /*0644*/ 	.word	0x00004620


	//   ....[14]....
        /*0648*/ 	.word	0x00004650


	//   ....[15]....
        /*064c*/ 	.word	0x000076e0


	//   ....[16]....
        /*0650*/ 	.word	0x00007910


	//   ....[17]....
        /*0654*/ 	.word	0x000080d0


	//   ....[18]....
        /*0658*/ 	.word	0x000080f0


	//   ....[19]....
        /*065c*/ 	.word	0x00008b10


	//   ....[20]....
        /*0660*/ 	.word	0x00008b30


	//   ....[21]....
        /*0664*/ 	.word	0x0000b920


	//   ....[22]....
        /*0668*/ 	.word	0x0000b940


	//   ....[23]....
        /*066c*/ 	.word	0x0000bf90


	//   ....[24]....
        /*0670*/ 	.word	0x0000bfb0


	//   ....[25]....
        /*0674*/ 	.word	0x0000eb30


	//   ....[26]....
        /*0678*/ 	.word	0x0000ed50


	//   ....[27]....
        /*067c*/ 	.word	0x0000f500


	//   ....[28]....
        /*0680*/ 	.word	0x0000f520


	//   ....[29]....
        /*0684*/ 	.word	0x0000ff80


	//   ....[30]....
        /*0688*/ 	.word	0x0000ffa0


	//   ....[31]....
        /*068c*/ 	.word	0x00011250


	//   ....[32]....
        /*0690*/ 	.word	0x00011260


	//   ....[33]....
        /*0694*/ 	.word	0x00011290


	//   ....[34]....
        /*0698*/ 	.word	0x000112a0


	//   ....[35]....
        /*069c*/ 	.word	0x00012180


	//   ....[36]....
        /*06a0*/ 	.word	0x000121c0


	//   ....[37]....
        /*06a4*/ 	.word	0x00012200


	//   ....[38]....
        /*06a8*/ 	.word	0x00012230


	//   ....[39]....
        /*06ac*/ 	.word	0x00012320


	//   ....[40]....
        /*06b0*/ 	.word	0x00012340


	//   ....[41]....
        /*06b4*/ 	.word	0x00012f60


	//   ....[42]....
        /*06b8*/ 	.word	0x00012f70


	//----- nvinfo : EIATTR_EXIT_INSTR_OFFSETS
	.align		4
.L_508:
        /*06bc*/ 	.byte	0x04, 0x1c
        /*06be*/ 	.short	(.L_510 - .L_509)


	//   ....[0]....
.L_509:
        /*06c0*/ 	.word	0x000001c0


	//   ....[1]....
        /*06c4*/ 	.word	0x00012f80


	//   ....[2]....
        /*06c8*/ 	.word	0x00013b20


	//   ....[3]....
        /*06cc*/ 	.word	0x00013b70


	//   ....[4]....
        /*06d0*/ 	.word	0x00013ba0


	//   ....[5]....
        /*06d4*/ 	.word	0x00013c00


	//   ....[6]....
        /*06d8*/ 	.word	0x00013e90


	//----- nvinfo : EIATTR_CTAIDZ_USED
	.align		4
.L_510:
        /*06dc*/ 	.byte	0x01, 0x04
	.zero		2


	//----- nvinfo : EIATTR_MAX_THREADS
	.align		4
        /*06e0*/ 	.byte	0x04, 0x05
        /*06e2*/ 	.short	(.L_512 - .L_511)
.L_511:
        /*06e4*/ 	.word	0x00000100
        /*06e8*/ 	.word	0x00000001
        /*06ec*/ 	.word	0x00000001


	//----- nvinfo : EIATTR_CRS_STACK_SIZE
	.align		4
.L_512:
        /*06f0*/ 	.byte	0x04, 0x1e
        /*06f2*/ 	.short	(.L_514 - .L_513)
.L_513:
        /*06f4*/ 	.word	0x00000000
.L_514:


//--------------------- .nv.info._ZN7cutlass13device_kernelIN5flash19enable_sm80_to_sm89INS1_16FlashAttnFwdSm80INS1_25CollectiveMainloopFwdSm80ILi8ELi1ELb1EN4cute5tupleIJNS5_1CILi128EEENS7_ILi48EEENS7_ILi256EEEEEELi256ENS_6half_tEfNS_4arch4Sm80ELb0ELb1ELb1ELb1ELb0ELb0ELb1ELb1EEENS1_21CollectiveEpilogueFwdINS6_IJS8_SA_S9_EEENS6_IJNS7_ILi1EEESI_SI_EEESC_SE_Li256ELb1ELb1ELb1ELb0EEENS1_36VarlenDynamicPersistentTileSchedulerILi128ELi48ELi256ELi256ELb1ELb1ELb0ELb1ELb0ELb1EEEEEEEEEvNT_6ParamsE --------------------------
	.section	.nv.info._ZN7cutlass13device_kernelIN5flash19enable_sm80_to_sm89INS1_16FlashAttnFwdSm80INS1_25CollectiveMainloopFwdSm80ILi8ELi1ELb1EN4cute5tupleIJNS5_1CILi128EEENS7_ILi48EEENS7_ILi256EEEEEELi256ENS_6half_tEfNS_4arch4Sm80ELb0ELb1ELb1ELb1ELb0ELb0ELb1ELb1EEENS1_21CollectiveEpilogueFwdINS6_IJS8_SA_S9_EEENS6_IJNS7_ILi1EEESI_SI_EEESC_SE_Li256ELb1ELb1ELb1ELb0EEENS1_36VarlenDynamicPersistentTileSchedulerILi128ELi48ELi256ELi256ELb1ELb1ELb0ELb1ELb0ELb1EEEEEEEEEvNT_6ParamsE,"",@"SHT_CUDA_INFO"
	.sectionflags	@""
	.align	4


	//----- nvinfo : EIATTR_CUDA_API_VERSION
	.align		4
        /*0000*/ 	.byte	0x04, 0x37
        /*0002*/ 	.short	(.L_516 - .L_515)
.L_515:
        /*0004*/ 	.word	0x00000082


	//----- nvinfo : EIATTR_SW2861232_WAR
	.align		4
.L_516:
        /*0008*/ 	.byte	0x01, 0x35
	.zero		2


	//----- nvinfo : EIATTR_PARAM_CBANK
	.align		4
        /*000c*/ 	.byte	0x04, 0x0a
        /*000e*/ 	.short	(.L_518 - .L_517)
	.align		4
.L_517:
        /*0010*/ 	.word	index@(.nv.constant0._ZN7cutlass13device_kernelIN5flash19enable_sm80_to_sm89INS1_16FlashAttnFwdSm80INS1_25CollectiveMainloopFwdSm80ILi8ELi1ELb1EN4cute5tupleIJNS5_1CILi128EEENS7_ILi48EEENS7_ILi256EEEEEELi256ENS_6half_tEfNS_4arch4Sm80ELb0ELb1ELb1ELb1ELb0ELb0ELb1ELb1EEENS1_21CollectiveEpilogueFwdINS6_IJS8_SA_S9_EEENS6_IJNS7_ILi1EEESI_SI_EEESC_SE_Li256ELb1ELb1ELb1ELb0EEENS1_36VarlenDynamicPersistentTileSchedulerILi128ELi48ELi256ELi256ELb1ELb1ELb0ELb1ELb0ELb1EEEEEEEEEvNT_6ParamsE)
        /*0014*/ 	.short	0x0160
        /*0016*/ 	.short	0x0438


	//----- nvinfo : EIATTR_CBANK_PARAM_SIZE
	.align		4
.L_518:
        /*0018*/ 	.byte	0x03, 0x19
        /*001a*/ 	.short	0x0438


	//----- nvinfo : EIATTR_KPARAM_INFO
	.align		4
        /*001c*/ 	.byte	0x04, 0x17
        /*001e*/ 	.short	(.L_520 - .L_519)
.L_519:
        /*0020*/ 	.word	0x00000000
        /*0024*/ 	.short	0x0000
        /*0026*/ 	.short	0x0000
        /*0028*/ 	.byte	0x00, 0xf0, 0xe1, 0x10


	//----- nvinfo : EIATTR_MAXREG_COUNT
	.align		4
.L_520:
        /*002c*/ 	.byte	0x03, 0x1b
        /*002e*/ 	.short	0x00ff


	//----- nvinfo : EIATTR_NUM_BARRIERS
	.align		4
        /*0030*/ 	.byte	0x02, 0x4c
        /*0032*/ 	.byte	0x06
	.zero		1


	//----- nvinfo : EIATTR_ANNOTATIONS
	.align		4
        /*0034*/ 	.byte	0x04, 0x55
        /*0036*/ 	.short	(.L_522 - .L_521)


	//   ....[0]....
.L_521:
        /* <DEDUP_REMOVED lines=105> */


	//----- nvinfo : EIATTR_MERCURY_ISA_VERSION
	.align		4
.L_522:
        /*06b8*/ 	.byte	0x03, 0x5f
        /*06ba*/ 	.short	0x0000


	//----- nvinfo : EIATTR_INT_WARP_WIDE_INSTR_OFFSETS
	.align		4
        /*06bc*/ 	.byte	0x04, 0x31
        /*06be*/ 	.short	(.L_524 - .L_523)


	//   ....[0]....
.L_523:
        /*06c0*/ 	.word	0x00011ab0


	//   ....[1]....
        /*06c4*/ 	.word	0x00011b30


	//----- nvinfo : EIATTR_COOP_GROUP_MASK_REGIDS
	.align		4
.L_524:
        /*06c8*/ 	.byte	0x04, 0x29
        /*06ca*/ 	.short	(.L_526 - .L_525)


	//   ....[0]....
.L_525:
        /*06cc*/ 	.word	0xffffffff


	//   ....[1]....
        /*06d0*/ 	.word	0xffffffff


	//   ....[2]....
        /*06d4*/ 	.word	0xffffffff


	//   ....[3]....
        /*06d8*/ 	.word	0xffffffff


	//   ....[4]....
        /*06dc*/ 	.word	0xffffffff


	//   ....[5]....
        /*06e0*/ 	.word	0xffffffff


	//   ....[6]....
        /*06e4*/ 	.word	0xffffffff


	//   ....[7]....
        /*06e8*/ 	.word	0xffffffff


	//   ....[8]....
        /*06ec*/ 	.word	0xffffffff


	//   ....[9]....
        /*06f0*/ 	.word	0xffffffff


	//   ....[10]....
        /*06f4*/ 	.word	0xffffffff


	//   ....[11]....
        /*06f8*/ 	.word	0xffffffff


	//   ....[12]....
        /*06fc*/ 	.word	0xffffffff


	//   ....[13]....
        /*0700*/ 	.word	0xffffffff


	//   ....[14]....
        /*0704*/ 	.word	0xffffffff


	//   ....[15]....
        /*0708*/ 	.word	0xffffffff


	//   ....[16]....
        /*070c*/ 	.word	0xffffffff


	//   ....[17]....
        /*0710*/ 	.word	0xffffffff


	//   ....[18]....
        /*0714*/ 	.word	0xffffffff


	//   ....[19]....
        /*0718*/ 	.word	0xffffffff


	//   ....[20]....
        /*071c*/ 	.word	0xffffffff


	//   ....[21]....
        /*0720*/ 	.word	0xffffffff


	//   ....[22]....
        /*0724*/ 	.word	0xffffffff


	//   ....[23]....
        /*0728*/ 	.word	0xffffffff


	//   ....[24]....
        /*072c*/ 	.word	0xffffffff


	//   ....[25]....
        /*0730*/ 	.word	0xffffffff


	//   ....[26]....
        /*0734*/ 	.word	0xffffffff


	//   ....[27]....
        /*0738*/ 	.word	0xffffffff


	//   ....[28]....
        /*073c*/ 	.word	0xffffffff


	//   ....[29]....
        /*0740*/ 	.word	0xffffffff


	//   ....[30]....
        /*0744*/ 	.word	0xffffffff


	//   ....[31]....
        /*0748*/ 	.word	0xffffffff


	//   ....[32]....
        /*074c*/ 	.word	0xffffffff


	//   ....[33]....
        /*0750*/ 	.word	0xffffffff


	//   ....[34]....
        /*0754*/ 	.word	0xffffffff


	//   ....[35]....
        /*0758*/ 	.word	0xffffffff


	//   ....[36]....
        /*075c*/ 	.word	0xffffffff


	//   ....[37]....
        /*0760*/ 	.word	0xffffffff


	//   ....[38]....
        /*0764*/ 	.word	0xffffffff


	//   ....[39]....
        /*0768*/ 	.word	0xffffffff


	//   ....[40]....
        /*076c*/ 	.word	0xffffffff


	//   ....[41]....
        /*0770*/ 	.word	0xffffffff


	//   ....[42]....
        /*0774*/ 	.word	0xffffffff


	//   ....[43]....
        /*0778*/ 	.word	0xffffffff


	//   ....[44]....
        /*077c*/ 	.word	0xffffffff


	//   ....[45]....
        /*0780*/ 	.word	0xffffffff


	//   ....[46]....
        /*0784*/ 	.word	0xffffffff


	//   ....[47]....
        /*0788*/ 	.word	0xffffffff


	//   ....[48]....
        /*078c*/ 	.word	0xffffffff


	//   ....[49]....
        /*0790*/ 	.word	0xffffffff


	//   ....[50]....
        /*0794*/ 	.word	0xffffffff


	//   ....[51]....
        /*0798*/ 	.word	0xffffffff


	//   ....[52]....
        /*079c*/ 	.word	0xffffffff


	//   ....[53]....
        /*07a0*/ 	.word	0xffffffff


	//   ....[54]....
        /*07a4*/ 	.word	0xffffffff


	//   ....[55]....
        /*07a8*/ 	.word	0xffffffff


	//   ....[56]....
        /*07ac*/ 	.word	0xffffffff


	//   ....[57]....
        /*07b0*/ 	.word	0xffffffff


	//   ....[58]....
        /*07b4*/ 	.word	0xffffffff


	//   ....[59]....
        /*07b8*/ 	.word	0xffffffff


	//   ....[60]....
        /*07bc*/ 	.word	0xffffffff


	//   ....[61]....
        /*07c0*/ 	.word	0xffffffff


	//   ....[62]....
        /*07c4*/ 	.word	0xffffffff


	//   ....[63]....
        /*07c8*/ 	.word	0xffffffff


	//   ....[64]....
        /*07cc*/ 	.word	0xffffffff


	//   ....[65]....
        /*07d0*/ 	.word	0xffffffff


	//   ....[66]....
        /*07d4*/ 	.word	0xffffffff


	//   ....[67]....
        /*07d8*/ 	.word	0xffffffff


	//   ....[68]....
        /*07dc*/ 	.word	0xffffffff


	//   ....[69]....
        /*07e0*/ 	.word	0xffffffff


	//   ....[70]....
        /*07e4*/ 	.word	0xffffffff


	//   ....[71]....
        /*07e8*/ 	.word	0xffffffff


	//   ....[72]....
        /*07ec*/ 	.word	0xffffffff


	//   ....[73]....
        /*07f0*/ 	.word	0xffffffff


	//   ....[74]....
        /*07f4*/ 	.word	0xffffffff


	//   ....[75]....
        /*07f8*/ 	.word	0xffffffff


	//   ....[76]....
        /*07fc*/ 	.word	0xffffffff


	//   ....[77]....
        /*0800*/ 	.word	0xffffffff


	//   ....[78]....
        /*0804*/ 	.word	0xffffffff


	//   ....[79]....
        /*0808*/ 	.word	0xffffffff


	//   ....[80]....
        /*080c*/ 	.word	0xffffffff


	//   ....[81]....
        /*0810*/ 	.word	0xffffffff


	//   ....[82]....
        /*0814*/ 	.word	0xffffffff


	//   ....[83]....
        /*0818*/ 	.word	0xffffffff


	//   ....[84]....
        /*081c*/ 	.word	0xffffffff


	//   ....[85]....
        /*0820*/ 	.word	0xffffffff


	//   ....[86]....
        /*0824*/ 	.word	0xffffffff


	//   ....[87]....
        /*0828*/ 	.word	0xffffffff


	//   ....[88]....
        /*082c*/ 	.word	0xffffffff


	//   ....[89]....
        /*0830*/ 	.word	0xffffffff


	//   ....[90]....
        /*0834*/ 	.word	0xffffffff


	//   ....[91]....
        /*0838*/ 	.word	0xffffffff


	//   ....[92]....
        /*083c*/ 	.word	0xffffffff


	//   ....[93]....
        /*0840*/ 	.word	0xffffffff


	//   ....[94]....
        /*0844*/ 	.word	0xffffffff


	//   ....[95]....
        /*0848*/ 	.word	0xffffffff


	//   ....[96]....
        /*084c*/ 	.word	0xffffffff


	//   ....[97]....
        /*0850*/ 	.word	0xffffffff


	//   ....[98]....
        /*0854*/ 	.word	0xffffffff


	//   ....[99]....
        /*0858*/ 	.word	0xffffffff


	//   ....[100]....
        /*085c*/ 	.word	0xffffffff


	//   ....[101]....
        /*0860*/ 	.word	0xffffffff


	//   ....[102]....
        /*0864*/ 	.word	0xffffffff


	//   ....[103]....
        /*0868*/ 	.word	0xffffffff


	//   ....[104]....
        /*086c*/ 	.word	0xffffffff


	//   ....[105]....
        /*0870*/ 	.word	0xffffffff


	//   ....[106]....
        /*0874*/ 	.word	0xffffffff


	//   ....[107]....
        /*0878*/ 	.word	0xffffffff


	//   ....[108]....
        /*087c*/ 	.word	0xffffffff


	//   ....[109]....
        /*0880*/ 	.word	0xffffffff


	//   ....[110]....
        /*0884*/ 	.word	0xffffffff


	//   ....[111]....
        /*0888*/ 	.word	0xffffffff


	//   ....[112]....
        /*088c*/ 	.word	0xffffffff


	//   ....[113]....
        /*0890*/ 	.word	0xffffffff


	//   ....[114]....
        /*0894*/ 	.word	0xffffffff


	//   ....[115]....
        /*0898*/ 	.word	0xffffffff


	//   ....[116]....
        /*089c*/ 	.word	0xffffffff


	//   ....[117]....
        /*08a0*/ 	.word	0xffffffff


	//   ....[118]....
        /*08a4*/ 	.word	0xffffffff


	//   ....[119]....
        /*08a8*/ 	.word	0xffffffff


	//   ....[120]....
        /*08ac*/ 	.word	0xffffffff


	//   ....[121]....
        /*08b0*/ 	.word	0xffffffff


	//   ....[122]....
        /*08b4*/ 	.word	0xffffffff


	//   ....[123]....
        /*08b8*/ 	.word	0xffffffff


	//   ....[124]....
        /*08bc*/ 	.word	0xffffffff


	//   ....[125]....
        /*08c0*/ 	.word	0xffffffff


	//   ....[126]....
        /*08c4*/ 	.word	0xffffffff


	//   ....[127]....
        /*08c8*/ 	.word	0xffffffff


	//   ....[128]....
        /*08cc*/ 	.word	0xffffffff


	//   ....[129]....
        /*08d0*/ 	.word	0xffffffff


	//   ....[130]....
        /*08d4*/ 	.word	0xffffffff


	//   ....[131]....
        /*08d8*/ 	.word	0xffffffff


	//   ....[132]....
        /*08dc*/ 	.word	0xffffffff


	//   ....[133]....
        /*08e0*/ 	.word	0xffffffff


	//   ....[134]....
        /*08e4*/ 	.word	0xffffffff


	//   ....[135]....
        /*08e8*/ 	.word	0xffffffff


	//   ....[136]....
        /*08ec*/ 	.word	0xffffffff


	//   ....[137]....
        /*08f0*/ 	.word	0xffffffff


	//   ....[138]....
        /*08f4*/ 	.word	0xffffffff


	//   ....[139]....
        /*08f8*/ 	.word	0xffffffff


	//   ....[140]....
        /*08fc*/ 	.word	0xffffffff


	//   ....[141]....
        /*0900*/ 	.word	0xffffffff


	//   ....[142]....
        /*0904*/ 	.word	0xffffffff


	//   ....[143]....
        /*0908*/ 	.word	0xffffffff


	//   ....[144]....
        /*090c*/ 	.word	0xffffffff


	//----- nvinfo : EIATTR_COOP_GROUP_INSTR_OFFSETS
	.align		4
.L_526:
        /*0910*/ 	.byte	0x04, 0x28
        /*0912*/ 	.short	(.L_528 - .L_527)


	//   ....[0]....
.L_527:
        /*0914*/ 	.word	0x00000050


	//   ....[1]....
        /*0918*/ 	.word	0x00000200


	//   ....[2]....
        /*091c*/ 	.word	0x00000230


	//   ....[3]....
        /*0920*/ 	.word	0x00000260


	//   ....[4]....
        /*0924*/ 	.word	0x00000290


	//   ....[5]....
        /*0928*/ 	.word	0x000002c0


	//   ....[6]....
        /*092c*/ 	.word	0x000002f0


	//   ....[7]....
        /*0930*/ 	.word	0x00000450


	//   ....[8]....
        /*0934*/ 	.word	0x00000490


	//   ....[9]....
        /*0938*/ 	.word	0x000004c0


	//   ....[10]....
        /*093c*/ 	.word	0x000004f0


	//   ....[11]....
        /*0940*/ 	.word	0x00000520


	//   ....[12]....
        /*0944*/ 	.word	0x00000550


	//   ....[13]....
        /*0948*/ 	.word	0x000005e0


	//   ....[14]....
        /*094c*/ 	.word	0x00000630


	//   ....[15]....
        /*0950*/ 	.word	0x00000650


	//   ....[16]....
        /*0954*/ 	.word	0x000006b0


	//   ....[17]....
        /*0958*/ 	.word	0x00002aa0


	//   ....[18]....
        /*095c*/ 	.word	0x00002ae0


	//   ....[19]....
        /*0960*/ 	.word	0x00002c20


	//   ....[20]....
        /*0964*/ 	.word	0x00002c50


	//   ....[21]....
        /*0968*/ 	.word	0x00002c80


	//   ....[22]....
        /*096c*/ 	.word	0x00002da0


	//   ....[23]....
        /*0970*/ 	.word	0x00002dc0


	//   ....[24]....
        /*0974*/ 	.word	0x00002e00


	//   ....[25]....
        /*0978*/ 	.word	0x00004a70


	//   ....[26]....
        /*097c*/ 	.word	0x00004c20


	//   ....[27]....
        /*0980*/ 	.word	0x00005510


	//   ....[28]....
        /*0984*/ 	.word	0x00005530


	//   ....[29]....
        /*0988*/ 	.word	0x00005690


	//   ....[30]....
        /*098c*/ 	.word	0x000056e0


	//   ....[31]....
        /*0990*/ 	.word	0x00007f90


	//   ....[32]....
        /*0994*/ 	.word	0x000085b0


	//   ....[33]....
        /*0998*/ 	.word	0x00008850


	//   ....[34]....
        /*099c*/ 	.word	0x00008870


	//   ....[35]....
        /*09a0*/ 	.word	0x00009280


	//   ....[36]....
        /*09a4*/ 	.word	0x000092a0


	//   ....[37]....
        /*09a8*/ 	.word	0x0000bc10


	//   ....[38]....
        /*09ac*/ 	.word	0x0000bc30


	//   ....[39]....
        /*09b0*/ 	.word	0x0000c260


	//   ....[40]....
        /*09b4*/ 	.word	0x0000c280


	//   ....[41]....
        /*09b8*/ 	.word	0x0000e9e0


	//   ....[42]....
        /*09bc*/ 	.word	0x0000f000


	//   ....[43]....
        /*09c0*/ 	.word	0x0000f2c0


	//   ....[44]....
        /*09c4*/ 	.word	0x0000f2e0


	//   ....[45]....
        /*09c8*/ 	.word	0x0000fd10


	//   ....[46]....
        /*09cc*/ 	.word	0x0000fd30


	//   ....[47]....
        /*09d0*/ 	.word	0x00011060


	//   ....[48]....
        /*09d4*/ 	.word	0x000110b0


	//   ....[49]....
        /*09d8*/ 	.word	0x000110d0


	//   ....[50]....
        /*09dc*/ 	.word	0x000110f0


	//   ....[51]....
        /*09e0*/ 	.word	0x000129d0


	//   ....[52]....
        /*09e4*/ 	.word	0x000129e0


	//   ....[53]....
        /*09e8*/ 	.word	0x00012a00


	//   ....[54]....
        /*09ec*/ 	.word	0x00012a20


	//   ....[55]....
        /*09f0*/ 	.word	0x00012e30


	//   ....[56]....
        /*09f4*/ 	.word	0x00012e50


	//   ....[57]....
        /*09f8*/ 	.word	0x00012ff0


	//   ....[58]....
        /*09fc*/ 	.word	0x00013000


	//   ....[59]....
        /*0a00*/ 	.word	0x00013170


	//   ....[60]....
        /*0a04*/ 	.word	0x00013190


	//   ....[61]....
        /*0a08*/ 	.word	0x00013300


	//   ....[62]....
        /*0a0c*/ 	.word	0x00013310


	//   ....[63]....
        /*0a10*/ 	.word	0x00013690


	//   ....[64]....
        /*0a14*/ 	.word	0x000136b0


	//   ....[65]....
        /*0a18*/ 	.word	0x00014300


	//   ....[66]....
        /*0a1c*/ 	.word	0x00014310


	//   ....[67]....
        /*0a20*/ 	.word	0x00015370


	//   ....[68]....
        /*0a24*/ 	.word	0x00015390


	//   ....[69]....
        /*0a28*/ 	.word	0x00015540


	//   ....[70]....
        /*0a2c*/ 	.word	0x00015550


	//   ....[71]....
        /*0a30*/ 	.word	0x000156c0


	//   ....[72]....
        /*0a34*/ 	.word	0x000156e0


	//   ....[73]....
        /*0a38*/ 	.word	0x00015850


	//   ....[74]....
        /*0a3c*/ 	.word	0x00015860


	//   ....[75]....
        /*0a40*/ 	.word	0x00015a90


	//   ....[76]....
        /*0a44*/ 	.word	0x00015ab0


	//   ....[77]....
        /*0a48*/ 	.word	0x00015be0


	//   ....[78]....
        /*0a4c*/ 	.word	0x00015c20


	//   ....[79]....
        /*0a50*/ 	.word	0x00015c50


	//   ....[80]....
        /*0a54*/ 	.word	0x00015c80


	//   ....[81]....
        /*0a58*/ 	.word	0x00015cb0


	//   ....[82]....
        /*0a5c*/ 	.word	0x00015ce0


	//   ....[83]....
        /*0a60*/ 	.word	0x00015e40


	//   ....[84]....
        /*0a64*/ 	.word	0x00015e80


	//   ....[85]....
        /*0a68*/ 	.word	0x00015eb0


	//   ....[86]....
        /*0a6c*/ 	.word	0x00015ee0


	//   ....[87]....
        /*0a70*/ 	.word	0x00015f10


	//   ....[88]....
        /*0a74*/ 	.word	0x00015f40


	//   ....[89]....
        /*0a78*/ 	.word	0x00015fd0


	//   ....[90]....
        /*0a7c*/ 	.word	0x00016030


	//   ....[91]....
        /*0a80*/ 	.word	0x00016040


	//   ....[92]....
        /*0a84*/ 	.word	0x000160a0


	//   ....[93]....
        /*0a88*/ 	.word	0x00016b10


	//   ....[94]....
        /*0a8c*/ 	.word	0x00016b70


	//   ....[95]....
        /*0a90*/ 	.word	0x00016bc0


	//   ....[96]....
        /*0a94*/ 	.word	0x00016c10


	//   ....[97]....
        /*0a98*/ 	.word	0x00016c60


	//   ....[98]....
        /*0a9c*/ 	.word	0x00016cd0


	//   ....[99]....
        /*0aa0*/ 	.word	0x00016d10


	//   ....[100]....
        /*0aa4*/ 	.word	0x00016d80


	//   ....[101]....
        /*0aa8*/ 	.word	0x00016df0


	//   ....[102]....
        /*0aac*/ 	.word	0x00016e50


	//   ....[103]....
        /*0ab0*/ 	.word	0x00016eb0


	//   ....[104]....
        /*0ab4*/ 	.word	0x00016f10


	//   ....[105]....
        /*0ab8*/ 	.word	0x00016f60


	//   ....[106]....
        /*0abc*/ 	.word	0x00016fc0


	//   ....[107]....
        /*0ac0*/ 	.word	0x00017030


	//   ....[108]....
        /*0ac4*/ 	.word	0x000170a0


	//   ....[109]....
        /*0ac8*/ 	.word	0x00017100


	//   ....[110]....
        /*0acc*/ 	.word	0x00017160


	//   ....[111]....
        /*0ad0*/ 	.word	0x000171c0


	//   ....[112]....
        /*0ad4*/ 	.word	0x00017230


	//   ....[113]....
        /*0ad8*/ 	.word	0x00017290


	//   ....[114]....
        /*0adc*/ 	.word	0x000172f0


	//   ....[115]....
        /*0ae0*/ 	.word	0x00017350


	//   ....[116]....
        /*0ae4*/ 	.word	0x000173c0


	//   ....[117]....
        /*0ae8*/ 	.word	0x00017420


	//   ....[118]....
        /*0aec*/ 	.word	0x00017480


	//   ....[119]....
        /*0af0*/ 	.word	0x000174e0


	//   ....[120]....
        /*0af4*/ 	.word	0x00017550


	//   ....[121]....
        /*0af8*/ 	.word	0x000175b0


	//   ....[122]....
        /*0afc*/ 	.word	0x00017610


	//   ....[123]....
        /*0b00*/ 	.word	0x00017670


	//   ....[124]....
        /*0b04*/ 	.word	0x000176e0


	//   ....[125]....
        /*0b08*/ 	.word	0x00017740


	//   ....[126]....
        /*0b0c*/ 	.word	0x000177a0


	//   ....[127]....
        /*0b10*/ 	.word	0x00017800


	//   ....[128]....
        /*0b14*/ 	.word	0x00017870


	//   ....[129]....
        /*0b18*/ 	.word	0x000178c0


	//   ....[130]....
        /*0b1c*/ 	.word	0x00017900


	//   ....[131]....
        /*0b20*/ 	.word	0x00017950


	//   ....[132]....
        /*0b24*/ 	.word	0x000179a0


	//   ....[133]....
        /*0b28*/ 	.word	0x000179f0


	//   ....[134]....
        /*0b2c*/ 	.word	0x00017a60


	//   ....[135]....
        /*0b30*/ 	.word	0x00017aa0


	//   ....[136]....
        /*0b34*/ 	.word	0x00017af0


	//   ....[137]....
        /*0b38*/ 	.word	0x00017b40


	//   ....[138]....
        /*0b3c*/ 	.word	0x00017b90


	//   ....[139]....
        /*0b40*/ 	.word	0x00017be0


	//   ....[140]....
        /*0b44*/ 	.word	0x00017c50


	//   ....[141]....
        /*0b48*/ 	.word	0x00017c90


	//   ....[142]....
        /*0b4c*/ 	.word	0x00017d00


	//   ....[143]....
        /*0b50*/ 	.word	0x00017d60


	//   ....[144]....
        /*0b54*/ 	.word	0x00017dc0


	//----- nvinfo : EIATTR_EXIT_INSTR_OFFSETS
	.align		4
.L_528:
        /*0b58*/ 	.byte	0x04, 0x1c
        /*0b5a*/ 	.short	(.L_530 - .L_529)


	//   ....[0]....
.L_529:
        /*0b5c*/ 	.word	0x000010d0


	//   ....[1]....
        /*0b60*/ 	.word	0x00016ad0


	//----- nvinfo : EIATTR_MAX_THREADS
	.align		4
.L_530:
        /*0b64*/ 	.byte	0x04, 0x05
        /*0b66*/ 	.short	(.L_532 - .L_531)
.L_531:
        /*0b68*/ 	.word	0x00000100
        /*0b6c*/ 	.word	0x00000001
        /*0b70*/ 	.word	0x00000001


	//----- nvinfo : EIATTR_CRS_STACK_SIZE
	.align		4
.L_532:
        /*0b74*/ 	.byte	0x04, 0x1e
        /*0b76*/ 	.short	(.L_534 - .L_533)
.L_533:
        /*0b78*/ 	.word	0x00000000
.L_534:


//--------------------- .nv.info._ZN7cutlass13device_kernelIN5flash19enable_sm80_to_sm89INS1_16FlashAttnFwdSm80INS1_25CollectiveMainloopFwdSm80ILi8ELi1ELb0EN4cute5tupleIJNS5_1CILi128EEENS7_ILi32EEENS7_ILi256EEEEEELi256ENS_6half_tEfNS_4arch4Sm80ELb0ELb1ELb1ELb1ELb0ELb1ELb1ELb1EEENS1_21CollectiveEpilogueFwdINS6_IJS8_SA_S9_EEENS6_IJNS7_ILi1EEESI_SI_EEESC_SE_Li256ELb1ELb1ELb1ELb0EEENS1_36VarlenDynamicPersistentTileSchedulerILi128ELi32ELi256ELi256ELb1ELb1ELb0ELb1ELb0ELb1EEEEEEEEEvNT_6ParamsE --------------------------
	.section	.nv.info._ZN7cutlass13device_kernelIN5flash19enable_sm80_to_sm89INS1_16FlashAttnFwdSm80INS1_25CollectiveMainloopFwdSm80ILi8ELi1ELb0EN4cute5tupleIJNS5_1CILi128EEENS7_ILi32EEENS7_ILi256EEEEEELi256ENS_6half_tEfNS_4arch4Sm80ELb0ELb1ELb1ELb1ELb0ELb1ELb1ELb1EEENS1_21CollectiveEpilogueFwdINS6_IJS8_SA_S9_EEENS6_IJNS7_ILi1EEESI_SI_EEESC_SE_Li256ELb1ELb1ELb1ELb0EEENS1_36VarlenDynamicPersistentTileSchedulerILi128ELi32ELi256ELi256ELb1ELb1ELb0ELb1ELb0ELb1EEEEEEEEEvNT_6ParamsE,"",@"SHT_CUDA_INFO"
	.sectionflags	@""
	.align	4


	//----- nvinfo : EIATTR_CUDA_API_VERSION
	.align		4
        /*0000*/ 	.byte	0x04, 0x37
        /*0002*/ 	.short	(.L_536 - .L_535)
.L_535:
        /*0004*/ 	.word	0x00000082


	//----- nvinfo : EIATTR_SW2861232_WAR
	.align		4
.L_536:
        /*0008*/ 	.byte	0x01, 0x35
	.zero		2


	//----- nvinfo : EIATTR_PARAM_CBANK
	.align		4
        /*000c*/ 	.byte	0x04, 0x0a
        /*000e*/ 	.short	(.L_538 - .L_537)
	.align		4
.L_537:
        /*0010*/ 	.word	index@(.nv.constant0._ZN7cutlass13device_kernelIN5flash19enable_sm80_to_sm89INS1_16FlashAttnFwdSm80INS1_25CollectiveMainloopFwdSm80ILi8ELi1ELb0EN4cute5tupleIJNS5_1CILi128EEENS7_ILi32EEENS7_ILi256EEEEEELi256ENS_6half_tEfNS_4arch4Sm80ELb0ELb1ELb1ELb1ELb0ELb1ELb1ELb1EEENS1_21CollectiveEpilogueFwdINS6_IJS8_SA_S9_EEENS6_IJNS7_ILi1EEESI_SI_EEESC_SE_Li256ELb1ELb1ELb1ELb0EEENS1_36VarlenDynamicPersistentTileSchedulerILi128ELi32ELi256ELi256ELb1ELb1ELb0ELb1ELb0ELb1EEEEEEEEEvNT_6ParamsE)
        /*0014*/ 	.short	0x0160
        /*0016*/ 	.short	0x0438


	//----- nvinfo : EIATTR_CBANK_PARAM_SIZE
	.align		4
.L_538:
        /*0018*/ 	.byte	0x03, 0x19
        /*001a*/ 	.short	0x0438


	//----- nvinfo : EIATTR_KPARAM_INFO
	.align		4
        /*001c*/ 	.byte	0x04, 0x17
        /*001e*/ 	.short	(.L_540 - .L_539)
.L_539:
        /*0020*/ 	.word	0x00000000
        /*0024*/ 	.short	0x0000
        /*0026*/ 	.short	0x0000
        /*0028*/ 	.byte	0x00, 0xf0, 0xe1, 0x10


	//----- nvinfo : EIATTR_MAXREG_COUNT
	.align		4
.L_540:
        /*002c*/ 	.byte	0x03, 0x1b
        /*002e*/ 	.short	0x00ff


	//----- nvinfo : EIATTR_NUM_BARRIERS
	.align		4
        /*0030*/ 	.byte	0x02, 0x4c
        /*0032*/ 	.byte	0x06
	.zero		1


	//----- nvinfo : EIATTR_ANNOTATIONS
	.align		4
        /*0034*/ 	.byte	0x04, 0x55
        /*0036*/ 	.short	(.L_542 - .L_541)


	//   ....[0]....
.L_541:
        /*0038*/ 	.word	0x00000001
        /*003c*/ 	.byte	0x70, 0x00, 0x00, 0x00, 0x01, 0x00, 0x00, 0x00, 0xc0, 0x14, 0x00, 0x00, 0x01, 0x00, 0x00, 0x00
        /*004c*/ 	.byte	0x60, 0xad, 0x01, 0x00, 0x01, 0x00, 0x00, 0x00, 0x60, 0xe3, 0x01, 0x00


	//----- nvinfo : EIATTR_MERCURY_ISA_VERSION
	.align		4
.L_542:
        /*0058*/ 	.byte	0x03, 0x5f
        /*005a*/ 	.short	0x0000


	//----- nvinfo : EIATTR_INT_WARP_WIDE_INSTR_OFFSETS
	.align		4
        /*005c*/ 	.byte	0x04, 0x31
        /*005e*/ 	.short	(.L_544 - .L_543)


	//   ....[0]....
.L_543:
        /*0060*/ 	.word	0x0001a2f0


	//   ....[1]....
        /*0064*/ 	.word	0x0001a370


	//----- nvinfo : EIATTR_COOP_GROUP_MASK_REGIDS
	.align		4
.L_544:
        /*0068*/ 	.byte	0x04, 0x29
        /*006a*/ 	.short	(.L_546 - .L_545)


	//   ....[0]....
.L_545:
        /*006c*/ 	.word	0xffffffff


	//   ....[1]....
        /*0070*/ 	.word	0xffffffff


	//   ....[2]....
        /*0074*/ 	.word	0xffffffff


	//   ....[3]....
        /*0078*/ 	.word	0xffffffff


	//   ....[4]....
        /*007c*/ 	.word	0xffffffff


	//   ....[5]....
        /*0080*/ 	.word	0xffffffff


	//   ....[6]....
        /*0084*/ 	.word	0xffffffff


	//   ....[7]....
        /*0088*/ 	.word	0xffffffff


	//   ....[8]....
        /*008c*/ 	.word	0xffffffff


	//   ....[9]....
        /*0090*/ 	.word	0xffffffff


	//   ....[10]....
        /*0094*/ 	.word	0xffffffff


	//   ....[11]....
        /*0098*/ 	.word	0xffffffff


	//   ....[12]....
        /*009c*/ 	.word	0xffffffff


	//   ....[13]....
        /*00a0*/ 	.word	0xffffffff


	//   ....[14]....
        /*00a4*/ 	.word	0xffffffff


	//   ....[15]....
        /*00a8*/ 	.word	0xffffffff


	//   ....[16]....
        /*00ac*/ 	.word	0xffffffff


	//   ....[17]....
        /*00b0*/ 	.word	0xffffffff


	//   ....[18]....
        /*00b4*/ 	.word	0xffffffff


	//   ....[19]....
        /*00b8*/ 	.word	0xffffffff


	//   ....[20]....
        /*00bc*/ 	.word	0xffffffff


	//   ....[21]....
        /*00c0*/ 	.word	0xffffffff


	//   ....[22]....
        /*00c4*/ 	.word	0xffffffff


	//   ....[23]....
        /*00c8*/ 	.word	0xffffffff


	//   ....[24]....
        /*00cc*/ 	.word	0xffffffff


	//   ....[25]....
        /*00d0*/ 	.word	0xffffffff


	//   ....[26]....
        /*00d4*/ 	.word	0xffffffff


	//   ....[27]....
        /*00d8*/ 	.word	0xffffffff


	//   ....[28]....
        /*00dc*/ 	.word	0xffffffff


	//   ....[29]....
        /*00e0*/ 	.word	0xffffffff


	//   ....[30]....
        /*00e4*/ 	.word	0xffffffff


	//   ....[31]....
        /*00e8*/ 	.word	0xffffffff


	//   ....[32]....
        /*00ec*/ 	.word	0xffffffff


	//   ....[33]....
        /*00f0*/ 	.word	0xffffffff


	//   ....[34]....
        /*00f4*/ 	.word	0xffffffff


	//   ....[35]....
        /*00f8*/ 	.word	0xffffffff


	//   ....[36]....
        /*00fc*/ 	.word	0xffffffff


	//   ....[37]....
        /*0100*/ 	.word	0xffffffff


	//   ....[38]....
        /*0104*/ 	.word	0xffffffff


	//   ....[39]....
        /*0108*/ 	.word	0xffffffff


	//   ....[40]....
        /*010c*/ 	.word	0xffffffff


	//   ....[41]....
        /*0110*/ 	.word	0xffffffff


	//   ....[42]....
        /*0114*/ 	.word	0xffffffff


	//   ....[43]....
        /*0118*/ 	.word	0xffffffff


	//   ....[44]....
        /*011c*/ 	.word	0xffffffff


	//   ....[45]....
        /*0120*/ 	.word	0xffffffff


	//   ....[46]....
        /*0124*/ 	.word	0xffffffff


	//   ....[47]....
        /*0128*/ 	.word	0xffffffff


	//   ....[48]....
        /*012c*/ 	.word	0xffffffff


	//   ....[49]....
        /*0130*/ 	.word	0xffffffff


	//   ....[50]....
        /*0134*/ 	.word	0xffffffff


	//   ....[51]....
        /*0138*/ 	.word	0xffffffff


	//   ....[52]....
        /*013c*/ 	.word	0xffffffff


	//   ....[53]....
        /*0140*/ 	.word	0xffffffff


	//   ....[54]....
        /*0144*/ 	.word	0xffffffff


	//   ....[55]....
        /*0148*/ 	.word	0xffffffff


	//   ....[56]....
        /*014c*/ 	.word	0xffffffff


	//   ....[57]....
        /*0150*/ 	.word	0xffffffff


	//   ....[58]....
        /*0154*/ 	.word	0xffffffff


	//   ....[59]....
        /*0158*/ 	.word	0xffffffff


	//   ....[60]....
        /*015c*/ 	.word	0xffffffff


	//   ....[61]....
        /*0160*/ 	.word	0xffffffff


	//   ....[62]....
        /*0164*/ 	.word	0xffffffff


	//   ....[63]....
        /*0168*/ 	.word	0xffffffff


	//   ....[64]....
        /*016c*/ 	.word	0xffffffff


	//   ....[65]....
        /*0170*/ 	.word	0xffffffff


	//   ....[66]....
        /*0174*/ 	.word	0xffffffff


	//   ....[67]....
        /*0178*/ 	.word	0xffffffff


	//   ....[68]....
        /*017c*/ 	.word	0xffffffff


	//   ....[69]....
        /*0180*/ 	.word	0xffffffff


	//   ....[70]....
        /*0184*/ 	.word	0xffffffff


	//   ....[71]....
        /*0188*/ 	.word	0xffffffff


	//   ....[72]....
        /*018c*/ 	.word	0xffffffff


	//   ....[73]....
        /*0190*/ 	.word	0xffffffff


	//   ....[74]....
        /*0194*/ 	.word	0xffffffff


	//   ....[75]....
        /*0198*/ 	.word	0xffffffff


	//   ....[76]....
        /*019c*/ 	.word	0xffffffff


	//   ....[77]....
        /*01a0*/ 	.word	0xffffffff


	//   ....[78]....
        /*01a4*/ 	.word	0xffffffff


	//   ....[79]....
        /*01a8*/ 	.word	0xffffffff


	//   ....[80]....
        /*01ac*/ 	.word	0xffffffff


	//   ....[81]....
        /*01b0*/ 	.word	0xffffffff


	//   ....[82]....
        /*01b4*/ 	.word	0xffffffff


	//   ....[83]....
        /*01b8*/ 	.word	0xffffffff


	//   ....[84]....
        /*01bc*/ 	.word	0xffffffff


	//   ....[85]....
        /*01c0*/ 	.word	0xffffffff


	//   ....[86]....
        /*01c4*/ 	.word	0xffffffff


	//   ....[87]....
        /*01c8*/ 	.word	0xffffffff


	//   ....[88]....
        /*01cc*/ 	.word	0xffffffff


	//   ....[89]....
        /*01d0*/ 	.word	0xffffffff


	//   ....[90]....
        /*01d4*/ 	.word	0xffffffff


	//   ....[91]....
        /*01d8*/ 	.word	0xffffffff


	//   ....[92]....
        /*01dc*/ 	.word	0xffffffff


	//   ....[93]....
        /*01e0*/ 	.word	0xffffffff


	//   ....[94]....
        /*01e4*/ 	.word	0xffffffff


	//   ....[95]....
        /*01e8*/ 	.word	0xffffffff


	//   ....[96]....
        /*01ec*/ 	.word	0xffffffff


	//   ....[97]....
        /*01f0*/ 	.word	0xffffffff


	//   ....[98]....
        /*01f4*/ 	.word	0xffffffff


	//   ....[99]....
        /*01f8*/ 	.word	0xffffffff


	//   ....[100]....
        /*01fc*/ 	.word	0xffffffff


	//   ....[101]....
        /*0200*/ 	.word	0xffffffff


	//   ....[102]....
        /*0204*/ 	.word	0xffffffff


	//   ....[103]....
        /*0208*/ 	.word	0xffffffff


	//   ....[104]....
        /*020c*/ 	.word	0xffffffff


	//   ....[105]....
        /*0210*/ 	.word	0xffffffff


	//   ....[106]....
        /*0214*/ 	.word	0xffffffff


	//   ....[107]....
        /*0218*/ 	.word	0xffffffff


	//   ....[108]....
        /*021c*/ 	.word	0xffffffff


	//   ....[109]....
        /*0220*/ 	.word	0xffffffff


	//   ....[110]....
        /*0224*/ 	.word	0xffffffff


	//   ....[111]....
        /*0228*/ 	.word	0xffffffff


	//   ....[112]....
        /*022c*/ 	.word	0xffffffff


	//   ....[113]....
        /*0230*/ 	.word	0xffffffff


	//   ....[114]....
        /*0234*/ 	.word	0xffffffff


	//   ....[115]....
        /*0238*/ 	.word	0xffffffff


	//   ....[116]....
        /*023c*/ 	.word	0xffffffff


	//   ....[117]....
        /*0240*/ 	.word	0xffffffff


	//   ....[118]....
        /*0244*/ 	.word	0xffffffff


	//   ....[119]....
        /*0248*/ 	.word	0xffffffff


	//   ....[120]....
        /*024c*/ 	.word	0xffffffff


	//   ....[121]....
        /*0250*/ 	.word	0xffffffff


	//   ....[122]....
        /*0254*/ 	.word	0xffffffff


	//   ....[123]....
        /*0258*/ 	.word	0xffffffff


	//   ....[124]....
        /*025c*/ 	.word	0xffffffff


	//   ....[125]....
        /*0260*/ 	.word	0xffffffff


	//   ....[126]....
        /*0264*/ 	.word	0xffffffff


	//   ....[127]....
        /*0268*/ 	.word	0xffffffff


	//   ....[128]....
        /*026c*/ 	.word	0xffffffff


	//   ....[129]....
        /*0270*/ 	.word	0xffffffff


	//   ....[130]....
        /*0274*/ 	.word	0xffffffff


	//   ....[131]....
        /*0278*/ 	.word	0xffffffff


	//   ....[132]....
        /*027c*/ 	.word	0xffffffff


	//   ....[133]....
        /*0280*/ 	.word	0xffffffff


	//   ....[134]....
        /*0284*/ 	.word	0xffffffff


	//   ....[135]....
        /*0288*/ 	.word	0xffffffff


	//   ....[136]....
        /*028c*/ 	.word	0xffffffff


	//   ....[137]....
        /*0290*/ 	.word	0xffffffff


	//   ....[138]....
        /*0294*/ 	.word	0xffffffff


	//   ....[139]....
        /*0298*/ 	.word	0xffffffff


	//   ....[140]....
        /*029c*/ 	.word	0xffffffff


	//   ....[141]....
        /*02a0*/ 	.word	0xffffffff


	//   ....[142]....
        /*02a4*/ 	.word	0xffffffff


	//   ....[143]....
        /*02a8*/ 	.word	0xffffffff


	//   ....[144]....
        /*02ac*/ 	.word	0xffffffff


	//   ....[145]....
        /*02b0*/ 	.word	0xffffffff


	//   ....[146]....
        /*02b4*/ 	.word	0xffffffff


	//   ....[147]....
        /*02b8*/ 	.word	0xffffffff


	//   ....[148]....
        /*02bc*/ 	.word	0xffffffff


	//   ....[149]....
        /*02c0*/ 	.word	0xffffffff


	//   ....[150]....
        /*02c4*/ 	.word	0xffffffff


	//   ....[151]....
        /*02c8*/ 	.word	0xffffffff


	//   ....[152]....
        /*02cc*/ 	.word	0xffffffff


	//   ....[153]....
        /*02d0*/ 	.word	0xffffffff


	//   ....[154]....
        /*02d4*/ 	.word	0xffffffff


	//   ....[155]....
        /*02d8*/ 	.word	0xffffffff


	//   ....[156]....
        /*02dc*/ 	.word	0xffffffff


	//   ....[157]....
        /*02e0*/ 	.word	0xffffffff


	//   ....[158]....
        /*02e4*/ 	.word	0xffffffff


	//   ....[159]....
        /*02e8*/ 	.word	0xffffffff


	//   ....[160]....
        /*02ec*/ 	.word	0xffffffff


	//   ....[161]....
        /*02f0*/ 	.word	0xffffffff


	//   ....[162]....
        /*02f4*/ 	.word	0xffffffff


	//   ....[163]....
        /*02f8*/ 	.word	0xffffffff


	//   ....[164]....
        /*02fc*/ 	.word	0xffffffff


	//   ....[165]....
        /*0300*/ 	.word	0xffffffff


	//   ....[166]....
        /*0304*/ 	.word	0xffffffff


	//   ....[167]....
        /*0308*/ 	.word	0xffffffff


	//   ....[168]....
        /*030c*/ 	.word	0xffffffff


	//   ....[169]....
        /*0310*/ 	.word	0xffffffff


	//   ....[170]....
        /*0314*/ 	.word	0xffffffff


	//   ....[171]....
        /*0318*/ 	.word	0xffffffff


	//   ....[172]....
        /*031c*/ 	.word	0xffffffff


	//   ....[173]....
        /*0320*/ 	.word	0xffffffff


	//   ....[174]....
        /*0324*/ 	.word	0xffffffff


	//   ....[175]....
        /*0328*/ 	.word	0xffffffff


	//   ....[176]....
        /*032c*/ 	.word	0xffffffff


	//   ....[177]....
        /*0330*/ 	.word	0xffffffff


	//   ....[178]....
        /*0334*/ 	.word	0xffffffff


	//   ....[179]....
        /*0338*/ 	.word	0xffffffff


	//   ....[180]....
        /*033c*/ 	.word	0xffffffff


	//   ....[181]....
        /*0340*/ 	.word	0xffffffff


	//   ....[182]....
        /*0344*/ 	.word	0xffffffff


	//   ....[183]....
        /*0348*/ 	.word	0xffffffff


	//   ....[184]....
        /*034c*/ 	.word	0xffffffff


	//----- nvinfo : EIATTR_COOP_GROUP_INSTR_OFFSETS
	.align		4
.L_546:
        /*0350*/ 	.byte	0x04, 0x28
        /*0352*/ 	.short	(.L_548 - .L_547)


	//   ....[0]....
.L_547:
        /*0354*/ 	.word	0x00000050


	//   ....[1]....
        /*0358*/ 	.word	0x000001f0


	//   ....[2]....
        /*035c*/ 	.word	0x00000220


	//   ....[3]....
        /*0360*/ 	.word	0x00000250


	//   ....[4]....
        /*0364*/ 	.word	0x00000280


	//   ....[5]....
        /*0368*/ 	.word	0x000002b0


	//   ....[6]....
        /*036c*/ 	.word	0x000002e0


	//   ....[7]....
        /*0370*/ 	.word	0x00000450


	//   ....[8]....
        /*0374*/ 	.word	0x00000490


	//   ....[9]....
        /*0378*/ 	.word	0x000004c0


	//   ....[10]....
        /*037c*/ 	.word	0x000004f0


	//   ....[11]....
        /*0380*/ 	.word	0x00000520


	//   ....[12]....
        /*0384*/ 	.word	0x00000550


	//   ....[13]....
        /*0388*/ 	.word	0x000005e0


	//   ....[14]....
        /*038c*/ 	.word	0x00000620


	//   ....[15]....
        /*0390*/ 	.word	0x00000640


	//   ....[16]....
        /*0394*/ 	.word	0x000006a0


	//   ....[17]....
        /*0398*/ 	.word	0x00006d40


	//   ....[18]....
        /*039c*/ 	.word	0x00006d60


	//   ....[19]....
        /*03a0*/ 	.word	0x00006f50


	//   ....[20]....
        /*03a4*/ 	.word	0x00006f60


	//   ....[21]....
        /*03a8*/ 	.word	0x000070f0


	//   ....[22]....
        /*03ac*/ 	.word	0x00007110


	//   ....[23]....
        /*03b0*/ 	.word	0x000072a0


	//   ....[24]....
        /*03b4*/ 	.word	0x000072b0


	//   ....[25]....
        /*03b8*/ 	.word	0x00007910


	//   ....[26]....
        /*03bc*/ 	.word	0x00007930


	//   ....[27]....
        /*03c0*/ 	.word	0x00007950


	//   ....[28]....
        /*03c4*/ 	.word	0x00007960


	//   ....[29]....
        /*03c8*/ 	.word	0x00007df0


	//   ....[30]....
        /*03cc*/ 	.word	0x00007e30


	//   ....[31]....
        /*03d0*/ 	.word	0x00007e70


	//   ....[32]....
        /*03d4*/ 	.word	0x00007eb0


	//   ....[33]....
        /*03d8*/ 	.word	0x00008380


	//   ....[34]....
        /*03dc*/ 	.word	0x000083c0


	//   ....[35]....
        /*03e0*/ 	.word	0x00008400


	//   ....[36]....
        /*03e4*/ 	.word	0x00008440


	//   ....[37]....
        /*03e8*/ 	.word	0x000088c0


	//   ....[38]....
        /*03ec*/ 	.word	0x00008910


	//   ....[39]....
        /*03f0*/ 	.word	0x00008950


	//   ....[40]....
        /*03f4*/ 	.word	0x00008990


	//   ....[41]....
        /*03f8*/ 	.word	0x0000bf00


	//   ....[42]....
        /*03fc*/ 	.word	0x0000bf20


	//   ....[43]....
        /*0400*/ 	.word	0x0000bf40


	//   ....[44]....
        /*0404*/ 	.word	0x0000bf50


	//   ....[45]....
        /*0408*/ 	.word	0x0000c150


	//   ....[46]....
        /*040c*/ 	.word	0x0000c190


	//   ....[47]....
        /*0410*/ 	.word	0x0000c2a0


	//   ....[48]....
        /*0414*/ 	.word	0x0000c320


	//   ....[49]....
        /*0418*/ 	.word	0x0000c5e0


	//   ....[50]....
        /*041c*/ 	.word	0x0000c6f0


	//   ....[51]....
        /*0420*/ 	.word	0x0000c750


	//   ....[52]....
        /*0424*/ 	.word	0x0000c790


	//   ....[53]....
        /*0428*/ 	.word	0x0000ca30


	//   ....[54]....
        /*042c*/ 	.word	0x0000cad0


	//   ....[55]....
        /*0430*/ 	.word	0x0000cb40


	//   ....[56]....
        /*0434*/ 	.word	0x0000cc00


	//   ....[57]....
        /*0438*/ 	.word	0x00011370


	//   ....[58]....
        /*043c*/ 	.word	0x000115c0


	//   ....[59]....
        /*0440*/ 	.word	0x00011aa0


	//   ....[60]....
        /*0444*/ 	.word	0x00011c50


	//   ....[61]....
        /*0448*/ 	.word	0x00011cb0


	//   ....[62]....
        /*044c*/ 	.word	0x00011d50


	//   ....[63]....
        /*0450*/ 	.word	0x000133f0


	//   ....[64]....
        /*0454*/ 	.word	0x00013600


	//   ....[65]....
        /*0458*/ 	.word	0x00013a70


	//   ....[66]....
        /*045c*/ 	.word	0x00013bf0


	//   ....[67]....
        /*0460*/ 	.word	0x00013c00


	//   ....[68]....
        /*0464*/ 	.word	0x00013c70


	//   ....[69]....
        /*0468*/ 	.word	0x00015e50


	//   ....[70]....
        /*046c*/ 	.word	0x00015e70


	//   ....[71]....
        /*0470*/ 	.word	0x00015e90


	//   ....[72]....
        /*0474*/ 	.word	0x00015eb0


	//   ....[73]....
        /*0478*/ 	.word	0x00017d80


	//   ....[74]....
        /*047c*/ 	.word	0x00017f90


	//   ....[75]....
        /*0480*/ 	.word	0x00018410


	//   ....[76]....
        /*0484*/ 	.word	0x00018530


	//   ....[77]....
        /*0488*/ 	.word	0x00018590


	//   ....[78]....
        /*048c*/ 	.word	0x00018630


	//   ....[79]....
        /*0490*/ 	.word	0x000198d0


	//   ....[80]....
        /*0494*/ 	.word	0x00019900


	//   ....[81]....
        /*0498*/ 	.word	0x00019910


	//   ....[82]....
        /*049c*/ 	.word	0x00019940


	//   ....[83]....
        /*04a0*/ 	.word	0x0001b0c0


	//   ....[84]....
        /*04a4*/ 	.word	0x0001b0f0


	//   ....[85]....
        /*04a8*/ 	.word	0x0001b100


	//   ....[86]....
        /*04ac*/ 	.word	0x0001b110


	//   ....[87]....
        /*04b0*/ 	.word	0x0001b4d0


	//   ....[88]....
        /*04b4*/ 	.word	0x0001b4f0


	//   ....[89]....
        /*04b8*/ 	.word	0x0001b6c0


	//   ....[90]....
        /*04bc*/ 	.word	0x0001b6d0


	//   ....[91]....
        /*04c0*/ 	.word	0x0001b840


	//   ....[92]....
        /*04c4*/ 	.word	0x0001b860


	//   ....[93]....
        /*04c8*/ 	.word	0x0001b9d0


	//   ....[94]....
        /*04cc*/ 	.word	0x0001b9e0


	//   ....[95]....
        /*04d0*/ 	.word	0x0001bd40


	//   ....[96]....
        /*04d4*/ 	.word	0x0001bd60


	//   ....[97]....
        /*04d8*/ 	.word	0x0001c990


	//   ....[98]....
        /*04dc*/ 	.word	0x0001c9a0


	//   ....[99]....
        /*04e0*/ 	.word	0x0001dcf0


	//   ....[100]....
        /*04e4*/ 	.word	0x0001dd10


	//   ....[101]....
        /*04e8*/ 	.word	0x0001def0


	//   ....[102]....
        /*04ec*/ 	.word	0x0001df00


	//   ....[103]....
        /*04f0*/ 	.word	0x0001e070


	//   ....[104]....
        /*04f4*/ 	.word	0x0001e090


	//   ....[105]....
        /*04f8*/ 	.word	0x0001e200


	//   ....[106]....
        /*04fc*/ 	.word	0x0001e210


	//   ....[107]....
        /*0500*/ 	.word	0x0001e420


	//   ....[108]....
        /*0504*/ 	.word	0x0001e440


	//   ....[109]....
        /*0508*/ 	.word	0x0001e560


	//   ....[110]....
        /*050c*/ 	.word	0x0001e5a0


	//   ....[111]....
        /*0510*/ 	.word	0x0001e5d0


	//   ....[112]....
        /*0514*/ 	.word	0x0001e600


	//   ....[113]....
        /*0518*/ 	.word	0x0001e630


	//   ....[114]....
        /*051c*/ 	.word	0x0001e660


	//   ....[115]....
        /*0520*/ 	.word	0x0001e7b0


	//   ....[116]....
        /*0524*/ 	.word	0x0001e7f0


	//   ....[117]....
        /*0528*/ 	.word	0x0001e820


	//   ....[118]....
        /*052c*/ 	.word	0x0001e850


	//   ....[119]....
        /*0530*/ 	.word	0x0001e880


	//   ....[120]....
        /*0534*/ 	.word	0x0001e8b0


	//   ....[121]....
        /*0538*/ 	.word	0x0001e940


	//   ....[122]....
        /*053c*/ 	.word	0x0001e980


	//   ....[123]....
        /*0540*/ 	.word	0x0001e990


	//   ....[124]....
        /*0544*/ 	.word	0x0001e9f0


	//   ....[125]....
        /*0548*/ 	.word	0x0001f3c0


	//   ....[126]....
        /*054c*/ 	.word	0x0001f420


	//   ....[127]....
        /*0550*/ 	.word	0x0001f470


	//   ....[128]....
        /*0554*/ 	.word	0x0001f4c0


	//   ....[129]....
        /*0558*/ 	.word	0x0001f510


	//   ....[130]....
        /*055c*/ 	.word	0x0001f580


	//   ....[131]....
        /*0560*/ 	.word	0x0001f5d0


	//   ....[132]....
        /*0564*/ 	.word	0x0001f640


	//   ....[133]....
        /*0568*/ 	.word	0x0001f6b0


	//   ....[134]....
        /*056c*/ 	.word	0x0001f710


	//   ....[135]....
        /*0570*/ 	.word	0x0001f780


	//   ....[136]....
        /*0574*/ 	.word	0x0001f7f0


	//   ....[137]....
        /*0578*/ 	.word	0x0001f860


	//   ....[138]....
        /*057c*/ 	.word	0x0001f8c0


	//   ....[139]....
        /*0580*/ 	.word	0x0001f930


	//   ....[140]....
        /*0584*/ 	.word	0x0001f9a0


	//   ....[141]....
        /*0588*/ 	.word	0x0001fa10


	//   ....[142]....
        /*058c*/ 	.word	0x0001fa70


	//   ....[143]....
        /*0590*/ 	.word	0x0001fad0


	//   ....[144]....
        /*0594*/ 	.word	0x0001fb30


	//   ....[145]....
        /*0598*/ 	.word	0x0001fb80


	//   ....[146]....
        /*059c*/ 	.word	0x0001fbd0


	//   ....[147]....
        /*05a0*/ 	.word	0x0001fc40


	//   ....[148]....
        /*05a4*/ 	.word	0x0001fcb0


	//   ....[149]....
        /*05a8*/ 	.word	0x0001fd20


	//   ....[150]....
        /*05ac*/ 	.word	0x0001fd80


	//   ....[151]....
        /*05b0*/ 	.word	0x0001fdf0


	//   ....[152]....
        /*05b4*/ 	.word	0x0001fe60


	//   ....[153]....
        /*05b8*/ 	.word	0x0001fed0


	//   ....[154]....
        /*05bc*/ 	.word	0x0001ff30


	//   ....[155]....
        /*05c0*/ 	.word	0x0001ffa0


	//   ....[156]....
        /*05c4*/ 	.word	0x00020010


	//   ....[157]....
        /*05c8*/ 	.word	0x00020080


	//   ....[158]....
        /*05cc*/ 	.word	0x000200e0


	//   ....[159]....
        /*05d0*/ 	.word	0x00020150


	//   ....[160]....
        /*05d4*/ 	.word	0x000201c0


	//   ....[161]....
        /*05d8*/ 	.word	0x00020230


	//   ....[162]....
        /*05dc*/ 	.word	0x00020290


	//   ....[163]....
        /*05e0*/ 	.word	0x00020300


	//   ....[164]....
        /*05e4*/ 	.word	0x00020370


	//   ....[165]....
        /*05e8*/ 	.word	0x000203e0


	//   ....[166]....
        /*05ec*/ 	.word	0x00020440


	//   ....[167]....
        /*05f0*/ 	.word	0x000204b0


	//   ....[168]....
        /*05f4*/ 	.word	0x00020520


	//   ....[169]....
        /*05f8*/ 	.word	0x00020570


	//   ....[170]....
        /*05fc*/ 	.word	0x000205b0


	//   ....[171]....
        /*0600*/ 	.word	0x00020600


	//   ....[172]....
        /*0604*/ 	.word	0x00020650


	//   ....[173]....
        /*0608*/ 	.word	0x000206a0


	//   ....[174]....
        /*060c*/ 	.word	0x00020710


	//   ....[175]....
        /*0610*/ 	.word	0x00020760


	//   ....[176]....
        /*0614*/ 	.word	0x000207b0


	//   ....[177]....
        /*0618*/ 	.word	0x00020800


	//   ....[178]....
        /*061c*/ 	.word	0x00020850


	//   ....[179]....
        /*0620*/ 	.word	0x000208a0


	//   ....[180]....
        /*0624*/ 	.word	0x00020910


	//   ....[181]....
        /*0628*/ 	.word	0x00020960


	//   ....[182]....
        /*062c*/ 	.word	0x000209d0


	//   ....[183]....
        /*0630*/ 	.word	0x00020a30


	//   ....[184]....
        /*0634*/ 	.word	0x00020aa0


	//----- nvinfo : EIATTR_EXIT_INSTR_OFFSETS
	.align		4
.L_548:
        /*0638*/ 	.byte	0x04, 0x1c
        /*063a*/ 	.short	(.L_550 - .L_549)


	//   ....[0]....
.L_549:
        /*063c*/ 	.word	0x00001000


	//   ....[1]....
        /*0640*/ 	.word	0x0001f380


	//----- nvinfo : EIATTR_MAX_THREADS
	.align		4
.L_550:
        /*0644*/ 	.byte	0x04, 0x05
        /*0646*/ 	.short	(.L_552 - .L_551)
.L_551:
        /*0648*/ 	.word	0x00000100
        /*064c*/ 	.word	0x00000001
        /*0650*/ 	.word	0x00000001


	//----- nvinfo : EIATTR_CRS_STACK_SIZE
	.align		4
.L_552:
        /*0654*/ 	.byte	0x04, 0x1e
        /*0656*/ 	.short	(.L_554 - .L_553)
.L_553:
        /*0658*/ 	.word	0x00000000
.L_554:


//--------------------- .nv.info._ZN7cutlass13device_kernelIN5flash19enable_sm80_to_sm89INS1_16FlashAttnFwdSm80INS1_25CollectiveMainloopFwdSm80ILi8ELi1ELb1EN4cute5tupleIJNS5_1CILi128EEENS7_ILi64EEENS7_ILi256EEEEEELi256ENS_6half_tEfNS_4arch4Sm80ELb1ELb0ELb1ELb0ELb0ELb0ELb1ELb1EEENS1_21CollectiveEpilogueFwdINS6_IJS8_SA_S9_EEENS6_IJNS7_ILi1EEESI_SI_EEESC_SE_Li256ELb0ELb1ELb1ELb0EEENS1_30DynamicPersistentTileSchedulerILi256ELi256ELb1ELb1ELb0EEEEEEEEEvNT_6ParamsE --------------------------
	.section	.nv.info._ZN7cutlass13device_kernelIN5flash19enable_sm80_to_sm89INS1_16FlashAttnFwdSm80INS1_25CollectiveMainloopFwdSm80ILi8ELi1ELb1EN4cute5tupleIJNS5_1CILi128EEENS7_ILi64EEENS7_ILi256EEEEEELi256ENS_6half_tEfNS_4arch4Sm80ELb1ELb0ELb1ELb0ELb0ELb0ELb1ELb1EEENS1_21CollectiveEpilogueFwdINS6_IJS8_SA_S9_EEENS6_IJNS7_ILi1EEESI_SI_EEESC_SE_Li256ELb0ELb1ELb1ELb0EEENS1_30DynamicPersistentTileSchedulerILi256ELi256ELb1ELb1ELb0EEEEEEEEEvNT_6ParamsE,"",@"SHT_CUDA_INFO"
	.sectionflags	@""
	.align	4


	//----- nvinfo : EIATTR_CUDA_API_VERSION
	.align		4
        /*0000*/ 	.byte	0x04, 0x37
        /*0002*/ 	.short	(.L_556 - .L_555)
.L_555:
        /*0004*/ 	.word	0x00000082


	//----- nvinfo : EIATTR_SW2861232_WAR
	.align		4
.L_556:
        /*0008*/ 	.byte	0x01, 0x35
	.zero		2


	//----- nvinfo : EIATTR_PARAM_CBANK
	.align		4
        /*000c*/ 	.byte	0x04, 0x0a
        /*000e*/ 	.short	(.L_558 - .L_557)
	.align		4
.L_557:
        /*0010*/ 	.word	index@(.nv.constant0._ZN7cutlass13device_kernelIN5flash19enable_sm80_to_sm89INS1_16FlashAttnFwdSm80INS1_25CollectiveMainloopFwdSm80ILi8ELi1ELb1EN4cute5tupleIJNS5_1CILi128EEENS7_ILi64EEENS7_ILi256EEEEEELi256ENS_6half_tEfNS_4arch4Sm80ELb1ELb0ELb1ELb0ELb0ELb0ELb1ELb1EEENS1_21CollectiveEpilogueFwdINS6_IJS8_SA_S9_EEENS6_IJNS7_ILi1EEESI_SI_EEESC_SE_Li256ELb0ELb1ELb1ELb0EEENS1_30DynamicPersistentTileSchedulerILi256ELi256ELb1ELb1ELb0EEEEEEEEEvNT_6ParamsE)
        /*0014*/ 	.short	0x0160
        /*0016*/ 	.short	0x0428


	//----- nvinfo : EIATTR_CBANK_PARAM_SIZE
	.align		4
.L_558:
        /*0018*/ 	.byte	0x03, 0x19
        /*001a*/ 	.short	0x0428


	//----- nvinfo : EIATTR_KPARAM_INFO
	.align		4
        /*001c*/ 	.byte	0x04, 0x17
        /*001e*/ 	.short	(.L_560 - .L_559)
.L_559:
        /*0020*/ 	.word	0x00000000
        /*0024*/ 	.short	0x0000
        /*0026*/ 	.short	0x0000
        /*0028*/ 	.byte	0x00, 0xf0, 0xa1, 0x10


	//----- nvinfo : EIATTR_MAXREG_COUNT
	.align		4
.L_560:
        /*002c*/ 	.byte	0x03, 0x1b
        /*002e*/ 	.short	0x00ff


	//----- nvinfo : EIATTR_NUM_BARRIERS
	.align		4
        /*0030*/ 	.byte	0x02, 0x4c
        /*0032*/ 	.byte	0x06
	.zero		1


	//----- nvinfo : EIATTR_ANNOTATIONS
	.align		4
        /*0034*/ 	.byte	0x04, 0x55
        /*0036*/ 	.short	(.L_562 - .L_561)


	//   ....[0]....
.L_561:
        /* <DEDUP_REMOVED lines=129> */


	//----- nvinfo : EIATTR_MERCURY_ISA_VERSION
	.align		4
.L_562:
        /*0830*/ 	.byte	0x03, 0x5f
        /*0832*/ 	.short	0x0000


	//----- nvinfo : EIATTR_INT_WARP_WIDE_INSTR_OFFSETS
	.align		4
        /*0834*/ 	.byte	0x04, 0x31
        /*0836*/ 	.short	(.L_564 - .L_563)


	//   ....[0]....
.L_563:
        /*0838*/ 	.word	0x0000e840


	//   ....[1]....
        /*083c*/ 	.word	0x0000e8c0


	//----- nvinfo : EIATTR_COOP_GROUP_MASK_REGIDS
	.align		4
.L_564:
        /*0840*/ 	.byte	0x04, 0x29
        /*0842*/ 	.short	(.L_566 - .L_565)


	//   ....[0]....
.L_565:
        /*0844*/ 	.word	0xffffffff


	//   ....[1]....
        /*0848*/ 	.word	0xffffffff


	//   ....[2]....
        /*084c*/ 	.word	0xffffffff


	//   ....[3]....
        /*0850*/ 	.word	0xffffffff


	//   ....[4]....
        /*0854*/ 	.word	0xffffffff


	//   ....[5]....
        /*0858*/ 	.word	0xffffffff


	//   ....[6]....
        /*085c*/ 	.word	0xffffffff


	//   ....[7]....
        /*0860*/ 	.word	0xffffffff


	//   ....[8]....
        /*0864*/ 	.word	0xffffffff


	//   ....[9]....
        /*0868*/ 	.word	0xffffffff


	//   ....[10]....
        /*086c*/ 	.word	0xffffffff


	//   ....[11]....
        /*0870*/ 	.word	0xffffffff


	//   ....[12]....
        /*0874*/ 	.word	0xffffffff


	//   ....[13]....
        /*0878*/ 	.word	0xffffffff


	//   ....[14]....
        /*087c*/ 	.word	0xffffffff


	//   ....[15]....
        /*0880*/ 	.word	0xffffffff


	//   ....[16]....
        /*0884*/ 	.word	0xffffffff


	//   ....[17]....
        /*0888*/ 	.word	0xffffffff


	//   ....[18]....
        /*088c*/ 	.word	0xffffffff


	//   ....[19]....
        /*0890*/ 	.word	0xffffffff


	//   ....[20]....
        /*0894*/ 	.word	0xffffffff


	//   ....[21]....
        /*0898*/ 	.word	0xffffffff


	//   ....[22]....
        /*089c*/ 	.word	0xffffffff


	//   ....[23]....
        /*08a0*/ 	.word	0xffffffff


	//   ....[24]....
        /*08a4*/ 	.word	0xffffffff


	//   ....[25]....
        /*08a8*/ 	.word	0xffffffff


	//   ....[26]....
        /*08ac*/ 	.word	0xffffffff


	//   ....[27]....
        /*08b0*/ 	.word	0xffffffff


	//   ....[28]....
        /*08b4*/ 	.word	0xffffffff


	//   ....[29]....
        /*08b8*/ 	.word	0xffffffff


	//   ....[30]....
        /*08bc*/ 	.word	0xffffffff


	//   ....[31]....
        /*08c0*/ 	.word	0xffffffff


	//   ....[32]....
        /*08c4*/ 	.word	0xffffffff


	//   ....[33]....
        /*08c8*/ 	.word	0xffffffff


	//   ....[34]....
        /*08cc*/ 	.word	0xffffffff


	//   ....[35]....
        /*08d0*/ 	.word	0xffffffff


	//   ....[36]....
        /*08d4*/ 	.word	0xffffffff


	//   ....[37]....
        /*08d8*/ 	.word	0xffffffff


	//   ....[38]....
        /*08dc*/ 	.word	0xffffffff


	//   ....[39]....
        /*08e0*/ 	.word	0xffffffff


	//   ....[40]....
        /*08e4*/ 	.word	0xffffffff


	//   ....[41]....
        /*08e8*/ 	.word	0xffffffff


	//   ....[42]....
        /*08ec*/ 	.word	0xffffffff


	//   ....[43]....
        /*08f0*/ 	.word	0xffffffff


	//----- nvinfo : EIATTR_COOP_GROUP_INSTR_OFFSETS
	.align		4
.L_566:
        /*08f4*/ 	.byte	0x04, 0x28
        /*08f6*/ 	.short	(.L_568 - .L_567)


	//   ....[0]....
.L_567:
        /*08f8*/ 	.word	0x00000050


	//   ....[1]....
        /*08fc*/ 	.word	0x00001d80


	//   ....[2]....
        /*0900*/ 	.word	0x00001d90


	//   ....[3]....
        /*0904*/ 	.word	0x00001dc0


	//   ....[4]....
        /*0908*/ 	.word	0x00001de0


	//   ....[5]....
        /*090c*/ 	.word	0x00001df0


	//   ....[6]....
        /*0910*/ 	.word	0x00001e10


	//   ....[7]....
        /*0914*/ 	.word	0x00001f40


	//   ....[8]....
        /*0918*/ 	.word	0x00001f50


	//   ....[9]....
        /*091c*/ 	.word	0x00003c30


	//   ....[10]....
        /*0920*/ 	.word	0x00003c40


	//   ....[11]....
        /*0924*/ 	.word	0x00004200


	//   ....[12]....
        /*0928*/ 	.word	0x00004330


	//   ....[13]....
        /*092c*/ 	.word	0x00004340


	//   ....[14]....
        /*0930*/ 	.word	0x00004370


	//   ....[15]....
        /*0934*/ 	.word	0x00007420


	//   ....[16]....
        /*0938*/ 	.word	0x00007440


	//   ....[17]....
        /*093c*/ 	.word	0x00007b80


	//   ....[18]....
        /*0940*/ 	.word	0x00007c80


	//   ....[19]....
        /*0944*/ 	.word	0x00007d40


	//   ....[20]....
        /*0948*/ 	.word	0x00007e40


	//   ....[21]....
        /*094c*/ 	.word	0x0000b890


	//   ....[22]....
        /*0950*/ 	.word	0x0000b8b0


	//   ....[23]....
        /*0954*/ 	.word	0x0000b8d0


	//   ....[24]....
        /*0958*/ 	.word	0x0000b8f0


	//   ....[25]....
        /*095c*/ 	.word	0x0000ddf0


	//   ....[26]....
        /*0960*/ 	.word	0x0000de40


	//   ....[27]....
        /*0964*/ 	.word	0x0000de60


	//   ....[28]....
        /*0968*/ 	.word	0x0000de80


	//   ....[29]....
        /*096c*/ 	.word	0x0000ea10


	//   ....[30]....
        /*0970*/ 	.word	0x0000ef40


	//   ....[31]....
        /*0974*/ 	.word	0x0000ef50


	//   ....[32]....
        /*0978*/ 	.word	0x0000ef80


	//   ....[33]....
        /*097c*/ 	.word	0x0000efa0


	//   ....[34]....
        /*0980*/ 	.word	0x0000f090


	//   ....[35]....
        /*0984*/ 	.word	0x0000f0f0


	//   ....[36]....
        /*0988*/ 	.word	0x0000fbd0


	//   ....[37]....
        /*098c*/ 	.word	0x0000fbe0


	//   ....[38]....
        /*0990*/ 	.word	0x00010770


	//   ....[39]....
        /*0994*/ 	.word	0x00010850


	//   ....[40]....
        /*0998*/ 	.word	0x000108b0


	//   ....[41]....
        /*099c*/ 	.word	0x00010900


	//   ....[42]....
        /*09a0*/ 	.word	0x00010960


	//   ....[43]....
        /*09a4*/ 	.word	0x000109b0


	//----- nvinfo : EIATTR_EXIT_INSTR_OFFSETS
	.align		4
.L_568:
        /*09a8*/ 	.byte	0x04, 0x1c
        /*09aa*/ 	.short	(.L_570 - .L_569)


	//   ....[0]....
.L_569:
        /*09ac*/ 	.word	0x000000a0


	//   ....[1]....
        /*09b0*/ 	.word	0x00010810


	//----- nvinfo : EIATTR_MAX_THREADS
	.align		4
.L_570:
        /*09b4*/ 	.byte	0x04, 0x05
        /*09b6*/ 	.short	(.L_572 - .L_571)
.L_571:
        /*09b8*/ 	.word	0x00000100
        /*09bc*/ 	.word	0x00000001
        /*09c0*/ 	.word	0x00000001


	//----- nvinfo : EIATTR_CRS_STACK_SIZE
	.align		4
.L_572:
        /*09c4*/ 	.byte	0x04, 0x1e
        /*09c6*/ 	.short	(.L_574 - .L_573)
.L_573:
        /*09c8*/ 	.word	0x00000000
.L_574:


//--------------------- .nv.info._ZN7cutlass13device_kernelIN5flash19enable_sm80_to_sm89INS1_16FlashAttnFwdSm80INS1_25CollectiveMainloopFwdSm80ILi8ELi1ELb1EN4cute5tupleIJNS5_1CILi128EEENS7_ILi48EEENS7_ILi256EEEEEELi256ENS_6half_tEfNS_4arch4Sm80ELb1ELb0ELb1ELb1ELb0ELb0ELb1ELb1EEENS1_21CollectiveEpilogueFwdINS6_IJS8_SA_S9_EEENS6_IJNS7_ILi1EEESI_SI_EEESC_SE_Li256ELb1ELb1ELb1ELb0EEENS1_36VarlenDynamicPersistentTileSchedulerILi128ELi48ELi256ELi256ELb1ELb1ELb0ELb1ELb1ELb1EEEEEEEEEvNT_6ParamsE --------------------------
	.section	.nv.info._ZN7cutlass13device_kernelIN5flash19enable_sm80_to_sm89INS1_16FlashAttnFwdSm80INS1_25CollectiveMainloopFwdSm80ILi8ELi1ELb1EN4cute5tupleIJNS5_1CILi128EEENS7_ILi48EEENS7_ILi256EEEEEELi256ENS_6half_tEfNS_4arch4Sm80ELb1ELb0ELb1ELb1ELb0ELb0ELb1ELb1EEENS1_21CollectiveEpilogueFwdINS6_IJS8_SA_S9_EEENS6_IJNS7_ILi1EEESI_SI_EEESC_SE_Li256ELb1ELb1ELb1ELb0EEENS1_36VarlenDynamicPersistentTileSchedulerILi128ELi48ELi256ELi256ELb1ELb1ELb0ELb1ELb1ELb1EEEEEEEEEvNT_6ParamsE,"",@"SHT_CUDA_INFO"
	.sectionflags	@""
	.align	4


	//----- nvinfo : EIATTR_CUDA_API_VERSION
	.align		4
        /*0000*/ 	.byte	0x04, 0x37
        /*0002*/ 	.short	(.L_576 - .L_575)
.L_575:
        /*0004*/ 	.word	0x00000082


	//----- nvinfo : EIATTR_SW2861232_WAR
	.align		4
.L_576:
        /*0008*/ 	.byte	0x01, 0x35
	.zero		2


	//----- nvinfo : EIATTR_PARAM_CBANK
	.align		4
        /*000c*/ 	.byte	0x04, 0x0a
        /*000e*/ 	.short	(.L_578 - .L_577)
	.align		4
.L_577:
        /*0010*/ 	.word	index@(.nv.constant0._ZN7cutlass13device_kernelIN5flash19enable_sm80_to_sm89INS1_16FlashAttnFwdSm80INS1_25CollectiveMainloopFwdSm80ILi8ELi1ELb1EN4cute5tupleIJNS5_1CILi128EEENS7_ILi48EEENS7_ILi256EEEEEELi256ENS_6half_tEfNS_4arch4Sm80ELb1ELb0ELb1ELb1ELb0ELb0ELb1ELb1EEENS1_21CollectiveEpilogueFwdINS6_IJS8_SA_S9_EEENS6_IJNS7_ILi1EEESI_SI_EEESC_SE_Li256ELb1ELb1ELb1ELb0EEENS1_36VarlenDynamicPersistentTileSchedulerILi128ELi48ELi256ELi256ELb1ELb1ELb0ELb1ELb1ELb1EEEEEEEEEvNT_6ParamsE)
        /*0014*/ 	.short	0x0160
        /*0016*/ 	.short	0x0438


	//----- nvinfo : EIATTR_CBANK_PARAM_SIZE
	.align		4
.L_578:
        /*0018*/ 	.byte	0x03, 0x19
        /*001a*/ 	.short	0x0438


	//----- nvinfo : EIATTR_KPARAM_INFO
	.align		4
        /*001c*/ 	.byte	0x04, 0x17
        /*001e*/ 	.short	(.L_580 - .L_579)
.L_579:
        /*0020*/ 	.word	0x00000000
        /*0024*/ 	.short	0x0000
        /*0026*/ 	.short	0x0000
        /*0028*/ 	.byte	0x00, 0xf0, 0xe1, 0x10


	//----- nvinfo : EIATTR_MAXREG_COUNT
	.align		4
.L_580:
        /*002c*/ 	.byte	0x03, 0x1b
        /*002e*/ 	.short	0x00ff


	//----- nvinfo : EIATTR_NUM_BARRIERS
	.align		4
        /*0030*/ 	.byte	0x02, 0x4c
        /*0032*/ 	.byte	0x06
	.zero		1


	//----- nvinfo : EIATTR_ANNOTATIONS
	.align		4
        /*0034*/ 	.byte	0x04, 0x55
        /*0036*/ 	.short	(.L_582 - .L_581)


	//   ....[0]....
.L_581:
        /* <DEDUP_REMOVED lines=122> */


	//----- nvinfo : EIATTR_MERCURY_ISA_VERSION
	.align		4
.L_582:
        /*07c0*/ 	.byte	0x03, 0x5f
        /*07c2*/ 	.short	0x0000


	//----- nvinfo : EIATTR_INT_WARP_WIDE_INSTR_OFFSETS
	.align		4
        /*07c4*/ 	.byte	0x04, 0x31
        /*07c6*/ 	.short	(.L_584 - .L_583)


	//   ....[0]....
.L_583:
        /*07c8*/ 	.word	0x0000cf00


	//   ....[1]....
        /*07cc*/ 	.word	0x0000cf80


	//----- nvinfo : EIATTR_COOP_GROUP_MASK_REGIDS
	.align		4
.L_584:
        /*07d0*/ 	.byte	0x04, 0x29
        /*07d2*/ 	.short	(.L_586 - .L_585)


	//   ....[0]....
.L_585:
        /*07d4*/ 	.word	0xffffffff


	//   ....[1]....
        /*07d8*/ 	.word	0xffffffff


	//   ....[2]....
        /*07dc*/ 	.word	0xffffffff


	//   ....[3]....
        /*07e0*/ 	.word	0xffffffff


	//   ....[4]....
        /*07e4*/ 	.word	0xffffffff


	//   ....[5]....
        /*07e8*/ 	.word	0xffffffff


	//   ....[6]....
        /*07ec*/ 	.word	0xffffffff


	//   ....[7]....
        /*07f0*/ 	.word	0xffffffff


	//   ....[8]....
        /*07f4*/ 	.word	0xffffffff


	//   ....[9]....
        /*07f8*/ 	.word	0xffffffff


	//   ....[10]....
        /*07fc*/ 	.word	0xffffffff


	//   ....[11]....
        /*0800*/ 	.word	0xffffffff


	//   ....[12]....
        /*0804*/ 	.word	0xffffffff


	//   ....[13]....
        /*0808*/ 	.word	0xffffffff


	//   ....[14]....
        /*080c*/ 	.word	0xffffffff


	//   ....[15]....
        /*0810*/ 	.word	0xffffffff


	//   ....[16]....
        /*0814*/ 	.word	0xffffffff


	//   ....[17]....
        /*0818*/ 	.word	0xffffffff


	//   ....[18]....
        /*081c*/ 	.word	0xffffffff


	//   ....[19]....
        /*0820*/ 	.word	0xffffffff


	//   ....[20]....
        /*0824*/ 	.word	0xffffffff


	//   ....[21]....
        /*0828*/ 	.word	0xffffffff


	//   ....[22]....
        /*082c*/ 	.word	0xffffffff


	//   ....[23]....
        /*0830*/ 	.word	0xffffffff


	//   ....[24]....
        /*0834*/ 	.word	0xffffffff


	//   ....[25]....
        /*0838*/ 	.word	0xffffffff


	//   ....[26]....
        /*083c*/ 	.word	0xffffffff


	//   ....[27]....
        /*0840*/ 	.word	0xffffffff


	//   ....[28]....
        /*0844*/ 	.word	0xffffffff


	//   ....[29]....
        /*0848*/ 	.word	0xffffffff


	//   ....[30]....
        /*084c*/ 	.word	0xffffffff


	//   ....[31]....
        /*0850*/ 	.word	0xffffffff


	//   ....[32]....
        /*0854*/ 	.word	0xffffffff


	//   ....[33]....
        /*0858*/ 	.word	0xffffffff


	//   ....[34]....
        /*085c*/ 	.word	0xffffffff


	//   ....[35]....
        /*0860*/ 	.word	0xffffffff


	//   ....[36]....
        /*0864*/ 	.word	0xffffffff


	//   ....[37]....
        /*0868*/ 	.word	0xffffffff


	//   ....[38]....
        /*086c*/ 	.word	0xffffffff


	//   ....[39]....
        /*0870*/ 	.word	0xffffffff


	//   ....[40]....
        /*0874*/ 	.word	0xffffffff


	//   ....[41]....
        /*0878*/ 	.word	0xffffffff


	//   ....[42]....
        /*087c*/ 	.word	0xffffffff


	//   ....[43]....
        /*0880*/ 	.word	0xffffffff


	//   ....[44]....
        /*0884*/ 	.word	0xffffffff


	//   ....[45]....
        /*0888*/ 	.word	0xffffffff


	//   ....[46]....
        /*088c*/ 	.word	0xffffffff


	//   ....[47]....
        /*0890*/ 	.word	0xffffffff


	//   ....[48]....
        /*0894*/ 	.word	0xffffffff


	//   ....[49]....
        /*0898*/ 	.word	0xffffffff


	//   ....[50]....
        /*089c*/ 	.word	0xffffffff


	//   ....[51]....
        /*08a0*/ 	.word	0xffffffff


	//   ....[52]....
        /*08a4*/ 	.word	0xffffffff


	//   ....[53]....
        /*08a8*/ 	.word	0xffffffff


	//   ....[54]....
        /*08ac*/ 	.word	0xffffffff


	//   ....[55]....
        /*08b0*/ 	.word	0xffffffff


	//   ....[56]....
        /*08b4*/ 	.word	0xffffffff


	//   ....[57]....
        /*08b8*/ 	.word	0xffffffff


	//   ....[58]....
        /*08bc*/ 	.word	0xffffffff


	//   ....[59]....
        /*08c0*/ 	.word	0xffffffff


	//   ....[60]....
        /*08c4*/ 	.word	0xffffffff


	//   ....[61]....
        /*08c8*/ 	.word	0xffffffff


	//   ....[62]....
        /*08cc*/ 	.word	0xffffffff


	//   ....[63]....
        /*08d0*/ 	.word	0xffffffff


	//   ....[64]....
        /*08d4*/ 	.word	0xffffffff


	//   ....[65]....
        /*08d8*/ 	.word	0xffffffff


	//   ....[66]....
        /*08dc*/ 	.word	0xffffffff


	//   ....[67]....
        /*08e0*/ 	.word	0xffffffff


	//   ....[68]....
        /*08e4*/ 	.word	0xffffffff


	//   ....[69]....
        /*08e8*/ 	.word	0xffffffff


	//   ....[70]....
        /*08ec*/ 	.word	0xffffffff


	//   ....[71]....
        /*08f0*/ 	.word	0xffffffff


	//   ....[72]....
        /*08f4*/ 	.word	0xffffffff


	//   ....[73]....
        /*08f8*/ 	.word	0xffffffff


	//   ....[74]....
        /*08fc*/ 	.word	0xffffffff


	//   ....[75]....
        /*0900*/ 	.word	0xffffffff


	//   ....[76]....
        /*0904*/ 	.word	0xffffffff


	//   ....[77]....
        /*0908*/ 	.word	0xffffffff


	//   ....[78]....
        /*090c*/ 	.word	0xffffffff


	//   ....[79]....
        /*0910*/ 	.word	0xffffffff


	//   ....[80]....
        /*0914*/ 	.word	0xffffffff


	//   ....[81]....
        /*0918*/ 	.word	0xffffffff


	//   ....[82]....
        /*091c*/ 	.word	0xffffffff


	//   ....[83]....
        /*0920*/ 	.word	0xffffffff


	//   ....[84]....
        /*0924*/ 	.word	0xffffffff


	//   ....[85]....
        /*0928*/ 	.word	0xffffffff


	//   ....[86]....
        /*092c*/ 	.word	0xffffffff


	//   ....[87]....
        /*0930*/ 	.word	0xffffffff


	//   ....[88]....
        /*0934*/ 	.word	0xffffffff


	//   ....[89]....
        /*0938*/ 	.word	0xffffffff


	//   ....[90]....
        /*093c*/ 	.word	0xffffffff


	//   ....[91]....
        /*0940*/ 	.word	0xffffffff


	//   ....[92]....
        /*0944*/ 	.word	0xffffffff


	//   ....[93]....
        /*0948*/ 	.word	0xffffffff


	//   ....[94]....
        /*094c*/ 	.word	0xffffffff


	//   ....[95]....
        /*0950*/ 	.word	0xffffffff


	//   ....[96]....
        /*0954*/ 	.word	0xffffffff


	//   ....[97]....
        /*0958*/ 	.word	0xffffffff


	//   ....[98]....
        /*095c*/ 	.word	0xffffffff


	//   ....[99]....
        /*0960*/ 	.word	0xffffffff


	//   ....[100]....
        /*0964*/ 	.word	0xffffffff


	//   ....[101]....
        /*0968*/ 	.word	0xffffffff


	//   ....[102]....
        /*096c*/ 	.word	0xffffffff


	//   ....[103]....
        /*0970*/ 	.word	0xffffffff


	//   ....[104]....
        /*0974*/ 	.word	0xffffffff


	//   ....[105]....
        /*0978*/ 	.word	0xffffffff


	//   ....[106]....
        /*097c*/ 	.word	0xffffffff


	//   ....[107]....
        /*0980*/ 	.word	0xffffffff


	//   ....[108]....
        /*0984*/ 	.word	0xffffffff


	//   ....[109]....
        /*0988*/ 	.word	0xffffffff


	//   ....[110]....
        /*098c*/ 	.word	0xffffffff


	//   ....[111]....
        /*0990*/ 	.word	0xffffffff


	//   ....[112]....
        /*0994*/ 	.word	0xffffffff


	//   ....[113]....
        /*0998*/ 	.word	0xffffffff


	//   ....[114]....
        /*099c*/ 	.word	0xffffffff


	//   ....[115]....
        /*09a0*/ 	.word	0xffffffff


	//   ....[116]....
        /*09a4*/ 	.word	0xffffffff


	//   ....[117]....
        /*09a8*/ 	.word	0xffffffff


	//   ....[118]....
        /*09ac*/ 	.word	0xffffffff


	//   ....[119]....
        /*09b0*/ 	.word	0xffffffff


	//   ....[120]....
        /*09b4*/ 	.word	0xffffffff


	//   ....[121]....
        /*09b8*/ 	.word	0xffffffff


	//   ....[122]....
        /*09bc*/ 	.word	0xffffffff


	//   ....[123]....
        /*09c0*/ 	.word	0xffffffff


	//   ....[124]....
        /*09c4*/ 	.word	0xffffffff


	//   ....[125]....
        /*09c8*/ 	.word	0xffffffff


	//   ....[126]....
        /*09cc*/ 	.word	0xffffffff


	//   ....[127]....
        /*09d0*/ 	.word	0xffffffff


	//   ....[128]....
        /*09d4*/ 	.word	0xffffffff


	//   ....[129]....
        /*09d8*/ 	.word	0xffffffff


	//   ....[130]....
        /*09dc*/ 	.word	0xffffffff


	//   ....[131]....
        /*09e0*/ 	.word	0xffffffff


	//   ....[132]....
        /*09e4*/ 	.word	0xffffffff


	//   ....[133]....
        /*09e8*/ 	.word	0xffffffff


	//   ....[134]....
        /*09ec*/ 	.word	0xffffffff


	//   ....[135]....
        /*09f0*/ 	.word	0xffffffff


	//   ....[136]....
        /*09f4*/ 	.word	0xffffffff


	//   ....[137]....
        /*09f8*/ 	.word	0xffffffff


	//   ....[138]....
        /*09fc*/ 	.word	0xffffffff


	//----- nvinfo : EIATTR_COOP_GROUP_INSTR_OFFSETS
	.align		4
.L_586:
        /*0a00*/ 	.byte	0x04, 0x28
        /*0a02*/ 	.short	(.L_588 - .L_587)


	//   ....[0]....
.L_587:
        /*0a04*/ 	.word	0x00000050


	//   ....[1]....
        /*0a08*/ 	.word	0x00000200


	//   ....[2]....
        /*0a0c*/ 	.word	0x00000230


	//   ....[3]....
        /*0a10*/ 	.word	0x00000260


	//   ....[4]....
        /*0a14*/ 	.word	0x00000290


	//   ....[5]....
        /*0a18*/ 	.word	0x000002c0


	//   ....[6]....
        /*0a1c*/ 	.word	0x000002f0


	//   ....[7]....
        /*0a20*/ 	.word	0x00000450


	//   ....[8]....
        /*0a24*/ 	.word	0x00000490


	//   ....[9]....
        /*0a28*/ 	.word	0x000004c0


	//   ....[10]....
        /*0a2c*/ 	.word	0x000004f0


	//   ....[11]....
        /*0a30*/ 	.word	0x00000520


	//   ....[12]....
        /*0a34*/ 	.word	0x00000550


	//   ....[13]....
        /*0a38*/ 	.word	0x000005e0


	//   ....[14]....
        /*0a3c*/ 	.word	0x00000630


	//   ....[15]....
        /*0a40*/ 	.word	0x00000650


	//   ....[16]....
        /*0a44*/ 	.word	0x000006b0


	//   ....[17]....
        /*0a48*/ 	.word	0x00002900


	//   ....[18]....
        /*0a4c*/ 	.word	0x00002920


	//   ....[19]....
        /*0a50*/ 	.word	0x00002aa0


	//   ....[20]....
        /*0a54*/ 	.word	0x00002ae0


	//   ....[21]....
        /*0a58*/ 	.word	0x00002bc0


	//   ....[22]....
        /*0a5c*/ 	.word	0x00002be0


	//   ....[23]....
        /*0a60*/ 	.word	0x00002c60


	//   ....[24]....
        /*0a64*/ 	.word	0x00002cd0


	//   ....[25]....
        /*0a68*/ 	.word	0x000048d0


	//   ....[26]....
        /*0a6c*/ 	.word	0x00004910


	//   ....[27]....
        /*0a70*/ 	.word	0x00004d10


	//   ....[28]....
        /*0a74*/ 	.word	0x00004e40


	//   ....[29]....
        /*0a78*/ 	.word	0x00004e50


	//   ....[30]....
        /*0a7c*/ 	.word	0x00004e80


	//   ....[31]....
        /*0a80*/ 	.word	0x00007860


	//   ....[32]....
        /*0a84*/ 	.word	0x00007870


	//   ....[33]....
        /*0a88*/ 	.word	0x00007cc0


	//   ....[34]....
        /*0a8c*/ 	.word	0x00007ce0


	//   ....[35]....
        /*0a90*/ 	.word	0x00008310


	//   ....[36]....
        /*0a94*/ 	.word	0x00008330


	//   ....[37]....
        /*0a98*/ 	.word	0x0000aac0


	//   ....[38]....
        /*0a9c*/ 	.word	0x0000aae0


	//   ....[39]....
        /*0aa0*/ 	.word	0x0000b100


	//   ....[40]....
        /*0aa4*/ 	.word	0x0000b120


	//   ....[41]....
        /*0aa8*/ 	.word	0x0000c4b0


	//   ....[42]....
        /*0aac*/ 	.word	0x0000c500


	//   ....[43]....
        /*0ab0*/ 	.word	0x0000c520


	//   ....[44]....
        /*0ab4*/ 	.word	0x0000c540


	//   ....[45]....
        /*0ab8*/ 	.word	0x0000dde0


	//   ....[46]....
        /*0abc*/ 	.word	0x0000ddf0


	//   ....[47]....
        /*0ac0*/ 	.word	0x0000de10


	//   ....[48]....
        /*0ac4*/ 	.word	0x0000de30


	//   ....[49]....
        /*0ac8*/ 	.word	0x0000e280


	//   ....[50]....
        /*0acc*/ 	.word	0x0000e2a0


	//   ....[51]....
        /*0ad0*/ 	.word	0x0000e470


	//   ....[52]....
        /*0ad4*/ 	.word	0x0000e480


	//   ....[53]....
        /*0ad8*/ 	.word	0x0000e640


	//   ....[54]....
        /*0adc*/ 	.word	0x0000e660


	//   ....[55]....
        /*0ae0*/ 	.word	0x0000e820


	//   ....[56]....
        /*0ae4*/ 	.word	0x0000e830


	//   ....[57]....
        /*0ae8*/ 	.word	0x0000ebf0


	//   ....[58]....
        /*0aec*/ 	.word	0x0000ec10


	//   ....[59]....
        /*0af0*/ 	.word	0x0000f860


	//   ....[60]....
        /*0af4*/ 	.word	0x0000f870


	//   ....[61]....
        /*0af8*/ 	.word	0x000108e0


	//   ....[62]....
        /*0afc*/ 	.word	0x00010900


	//   ....[63]....
        /*0b00*/ 	.word	0x00010ae0


	//   ....[64]....
        /*0b04*/ 	.word	0x00010af0


	//   ....[65]....
        /*0b08*/ 	.word	0x00010cb0


	//   ....[66]....
        /*0b0c*/ 	.word	0x00010cd0


	//   ....[67]....
        /*0b10*/ 	.word	0x00010e90


	//   ....[68]....
        /*0b14*/ 	.word	0x00010ea0


	//   ....[69]....
        /*0b18*/ 	.word	0x00011120


	//   ....[70]....
        /*0b1c*/ 	.word	0x00011140


	//   ....[71]....
        /*0b20*/ 	.word	0x00011270


	//   ....[72]....
        /*0b24*/ 	.word	0x000112b0


	//   ....[73]....
        /*0b28*/ 	.word	0x000112e0


	//   ....[74]....
        /*0b2c*/ 	.word	0x00011310


	//   ....[75]....
        /*0b30*/ 	.word	0x00011340


	//   ....[76]....
        /*0b34*/ 	.word	0x00011370


	//   ....[77]....
        /*0b38*/ 	.word	0x000114d0


	//   ....[78]....
        /*0b3c*/ 	.word	0x00011510


	//   ....[79]....
        /*0b40*/ 	.word	0x00011540


	//   ....[80]....
        /*0b44*/ 	.word	0x00011570


	//   ....[81]....
        /*0b48*/ 	.word	0x000115a0


	//   ....[82]....
        /*0b4c*/ 	.word	0x000115d0


	//   ....[83]....
        /*0b50*/ 	.word	0x00011660


	//   ....[84]....
        /*0b54*/ 	.word	0x000116c0


	//   ....[85]....
        /*0b58*/ 	.word	0x000116d0


	//   ....[86]....
        /*0b5c*/ 	.word	0x00011730


	//   ....[87]....
        /*0b60*/ 	.word	0x000121a0


	//   ....[88]....
        /*0b64*/ 	.word	0x00012200


	//   ....[89]....
        /*0b68*/ 	.word	0x00012250


	//   ....[90]....
        /*0b6c*/ 	.word	0x000122a0


	//   ....[91]....
        /*0b70*/ 	.word	0x000122f0


	//   ....[92]....
        /*0b74*/ 	.word	0x00012360


	//   ....[93]....
        /*0b78*/ 	.word	0x000123a0


	//   ....[94]....
        /*0b7c*/ 	.word	0x00012410


	//   ....[95]....
        /*0b80*/ 	.word	0x00012480


	//   ....[96]....
        /*0b84*/ 	.word	0x000124e0


	//   ....[97]....
        /*0b88*/ 	.word	0x00012540


	//   ....[98]....
        /*0b8c*/ 	.word	0x000125a0


	//   ....[99]....
        /*0b90*/ 	.word	0x000125f0


	//   ....[100]....
        /*0b94*/ 	.word	0x00012650


	//   ....[101]....
        /*0b98*/ 	.word	0x000126c0


	//   ....[102]....
        /*0b9c*/ 	.word	0x00012730


	//   ....[103]....
        /*0ba0*/ 	.word	0x00012790


	//   ....[104]....
        /*0ba4*/ 	.word	0x000127f0


	//   ....[105]....
        /*0ba8*/ 	.word	0x00012850


	//   ....[106]....
        /*0bac*/ 	.word	0x000128c0


	//   ....[107]....
        /*0bb0*/ 	.word	0x00012920


	//   ....[108]....
        /*0bb4*/ 	.word	0x00012980


	//   ....[109]....
        /*0bb8*/ 	.word	0x000129e0


	//   ....[110]....
        /*0bbc*/ 	.word	0x00012a50


	//   ....[111]....
        /*0bc0*/ 	.word	0x00012ab0


	//   ....[112]....
        /*0bc4*/ 	.word	0x00012b10


	//   ....[113]....
        /*0bc8*/ 	.word	0x00012b70


	//   ....[114]....
        /*0bcc*/ 	.word	0x00012be0


	//   ....[115]....
        /*0bd0*/ 	.word	0x00012c40


	//   ....[116]....
        /*0bd4*/ 	.word	0x00012ca0


	//   ....[117]....
        /*0bd8*/ 	.word	0x00012d00


	//   ....[118]....
        /*0bdc*/ 	.word	0x00012d70


	//   ....[119]....
        /*0be0*/ 	.word	0x00012dd0


	//   ....[120]....
        /*0be4*/ 	.word	0x00012e30


	//   ....[121]....
        /*0be8*/ 	.word	0x00012e90


	//   ....[122]....
        /*0bec*/ 	.word	0x00012f00


	//   ....[123]....
        /*0bf0*/ 	.word	0x00012f50


	//   ....[124]....
        /*0bf4*/ 	.word	0x00012f90


	//   ....[125]....
        /*0bf8*/ 	.word	0x00012fe0


	//   ....[126]....
        /*0bfc*/ 	.word	0x00013030


	//   ....[127]....
        /*0c00*/ 	.word	0x00013080


	//   ....[128]....
        /*0c04*/ 	.word	0x000130f0


	//   ....[129]....
        /*0c08*/ 	.word	0x00013130


	//   ....[130]....
        /*0c0c*/ 	.word	0x00013180


	//   ....[131]....
        /*0c10*/ 	.word	0x000131d0


	//   ....[132]....
        /*0c14*/ 	.word	0x00013220


	//   ....[133]....
        /*0c18*/ 	.word	0x00013270


	//   ....[134]....
        /*0c1c*/ 	.word	0x000132e0


	//   ....[135]....
        /*0c20*/ 	.word	0x00013320


	//   ....[136]....
        /*0c24*/ 	.word	0x00013390


	//   ....[137]....
        /*0c28*/ 	.word	0x000133f0


	//   ....[138]....
        /*0c2c*/ 	.word	0x00013450


	//----- nvinfo : EIATTR_EXIT_INSTR_OFFSETS
	.align		4
.L_588:
        /*0c30*/ 	.byte	0x04, 0x1c
        /*0c32*/ 	.short	(.L_590 - .L_589)


	//   ....[0]....
.L_589:
        /*0c34*/ 	.word	0x000010d0


	//   ....[1]....
        /*0c38*/ 	.word	0x00012160


	//----- nvinfo : EIATTR_MAX_THREADS
	.align		4
.L_590:
        /*0c3c*/ 	.byte	0x04, 0x05
        /*0c3e*/ 	.short	(.L_592 - .L_591)
.L_591:
        /*0c40*/ 	.word	0x00000100
        /*0c44*/ 	.word	0x00000001
        /*0c48*/ 	.word	0x00000001


	//----- nvinfo : EIATTR_CRS_STACK_SIZE
	.align		4
.L_592:
        /*0c4c*/ 	.byte	0x04, 0x1e
        /*0c4e*/ 	.short	(.L_594 - .L_593)
.L_593:
        /*0c50*/ 	.word	0x00000000
.L_594:


//--------------------- .nv.info._ZN7cutlass13device_kernelIN5flash19enable_sm80_to_sm89INS1_16FlashAttnFwdSm80INS1_25CollectiveMainloopFwdSm80ILi8ELi1ELb0EN4cute5tupleIJNS5_1CILi128EEENS7_ILi32EEENS7_ILi256EEEEEELi256ENS_6half_tEfNS_4arch4Sm80ELb1ELb0ELb1ELb1ELb0ELb1ELb1ELb1EEENS1_21CollectiveEpilogueFwdINS6_IJS8_SA_S9_EEENS6_IJNS7_ILi1EEESI_SI_EEESC_SE_Li256ELb1ELb1ELb1ELb0EEENS1_36VarlenDynamicPersistentTileSchedulerILi128ELi32ELi256ELi256ELb1ELb1ELb0ELb1ELb1ELb1EEEEEEEEEvNT_6ParamsE --------------------------
	.section	.nv.info._ZN7cutlass13device_kernelIN5flash19enable_sm80_to_sm89INS1_16FlashAttnFwdSm80INS1_25CollectiveMainloopFwdSm80ILi8ELi1ELb0EN4cute5tupleIJNS5_1CILi128EEENS7_ILi32EEENS7_ILi256EEEEEELi256ENS_6half_tEfNS_4arch4Sm80ELb1ELb0ELb1ELb1ELb0ELb1ELb1ELb1EEENS1_21CollectiveEpilogueFwdINS6_IJS8_SA_S9_EEENS6_IJNS7_ILi1EEESI_SI_EEESC_SE_Li256ELb1ELb1ELb1ELb0EEENS1_36VarlenDynamicPersistentTileSchedulerILi128ELi32ELi256ELi256ELb1ELb1ELb0ELb1ELb1ELb1EEEEEEEEEvNT_6ParamsE,"",@"SHT_CUDA_INFO"
	.sectionflags	@""
	.align	4


	//----- nvinfo : EIATTR_CUDA_API_VERSION
	.align		4
        /*0000*/ 	.byte	0x04, 0x37
        /*0002*/ 	.short	(.L_596 - .L_595)
.L_595:
        /*0004*/ 	.word	0x00000082


	//----- nvinfo : EIATTR_SW2861232_WAR
	.align		4
.L_596:
        /*0008*/ 	.byte	0x01, 0x35
	.zero		2


	//----- nvinfo : EIATTR_PARAM_CBANK
	.align		4
        /*000c*/ 	.byte	0x04, 0x0a
        /*000e*/ 	.short	(.L_598 - .L_597)
	.align		4
.L_597:
        /*0010*/ 	.word	index@(.nv.constant0._ZN7cutlass13device_kernelIN5flash19enable_sm80_to_sm89INS1_16FlashAttnFwdSm80INS1_25CollectiveMainloopFwdSm80ILi8ELi1ELb0EN4cute5tupleIJNS5_1CILi128EEENS7_ILi32EEENS7_ILi256EEEEEELi256ENS_6half_tEfNS_4arch4Sm80ELb1ELb0ELb1ELb1ELb0ELb1ELb1ELb1EEENS1_21CollectiveEpilogueFwdINS6_IJS8_SA_S9_EEENS6_IJNS7_ILi1EEESI_SI_EEESC_SE_Li256ELb1ELb1ELb1ELb0EEENS1_36VarlenDynamicPersistentTileSchedulerILi128ELi32ELi256ELi256ELb1ELb1ELb0ELb1ELb1ELb1EEEEEEEEEvNT_6ParamsE)
        /*0014*/ 	.short	0x0160
        /*0016*/ 	.short	0x0438


	//----- nvinfo : EIATTR_CBANK_PARAM_SIZE
	.align		4
.L_598:
        /*0018*/ 	.byte	0x03, 0x19
        /*001a*/ 	.short	0x0438


	//----- nvinfo : EIATTR_KPARAM_INFO
	.align		4
        /*001c*/ 	.byte	0x04, 0x17
        /*001e*/ 	.short	(.L_600 - .L_599)
.L_599:
        /*0020*/ 	.word	0x00000000
        /*0024*/ 	.short	0x0000
        /*0026*/ 	.short	0x0000
        /*0028*/ 	.byte	0x00, 0xf0, 0xe1, 0x10


	//----- nvinfo : EIATTR_MAXREG_COUNT
	.align		4
.L_600:
        /*002c*/ 	.byte	0x03, 0x1b
        /*002e*/ 	.short	0x00ff


	//----- nvinfo : EIATTR_NUM_BARRIERS
	.align		4
        /*0030*/ 	.byte	0x02, 0x4c
        /*0032*/ 	.byte	0x06
	.zero		1


	//----- nvinfo : EIATTR_ANNOTATIONS
	.align		4
        /*0034*/ 	.byte	0x04, 0x55
        /*0036*/ 	.short	(.L_602 - .L_601)


	//   ....[0]....
.L_601:
        /*0038*/ 	.word	0x00000001
        /*003c*/ 	.byte	0x70, 0x00, 0x00, 0x00, 0x01, 0x00, 0x00, 0x00, 0x10, 0x15, 0x00, 0x00, 0x01, 0x00, 0x00, 0x00
        /*004c*/ 	.byte	0xf0, 0x72, 0x01, 0x00, 0x01, 0x00, 0x00, 0x00, 0x30, 0xaa, 0x01, 0x00


	//----- nvinfo : EIATTR_MERCURY_ISA_VERSION
	.align		4
.L_602:
        /*0058*/ 	.byte	0x03, 0x5f
        /*005a*/ 	.short	0x0000


	//----- nvinfo : EIATTR_INT_WARP_WIDE_INSTR_OFFSETS
	.align		4
        /*005c*/ 	.byte	0x04, 0x31
        /*005e*/ 	.short	(.L_604 - .L_603)


	//   ....[0]....
.L_603:
        /*0060*/ 	.word	0x00016870


	//   ....[1]....
        /*0064*/ 	.word	0x000168f0


	//----- nvinfo : EIATTR_COOP_GROUP_MASK_REGIDS
	.align		4
.L_604:
        /*0068*/ 	.byte	0x04, 0x29
        /*006a*/ 	.short	(.L_606 - .L_605)


	//   ....[0]....
.L_605:
        /*006c*/ 	.word	0xffffffff


	//   ....[1]....
        /*0070*/ 	.word	0xffffffff


	//   ....[2]....
        /*0074*/ 	.word	0xffffffff


	//   ....[3]....
        /*0078*/ 	.word	0xffffffff


	//   ....[4]....
        /*007c*/ 	.word	0xffffffff


	//   ....[5]....
        /*0080*/ 	.word	0xffffffff


	//   ....[6]....
        /*0084*/ 	.word	0xffffffff


	//   ....[7]....
        /*0088*/ 	.word	0xffffffff


	//   ....[8]....
        /*008c*/ 	.word	0xffffffff


	//   ....[9]....
        /*0090*/ 	.word	0xffffffff


	//   ....[10]....
        /*0094*/ 	.word	0xffffffff


	//   ....[11]....
        /*0098*/ 	.word	0xffffffff


	//   ....[12]....
        /*009c*/ 	.word	0xffffffff


	//   ....[13]....
        /*00a0*/ 	.word	0xffffffff


	//   ....[14]....
        /*00a4*/ 	.word	0xffffffff


	//   ....[15]....
        /*00a8*/ 	.word	0xffffffff


	//   ....[16]....
        /*00ac*/ 	.word	0xffffffff


	//   ....[17]....
        /*00b0*/ 	.word	0xffffffff


	//   ....[18]....
        /*00b4*/ 	.word	0xffffffff


	//   ....[19]....
        /*00b8*/ 	.word	0xffffffff


	//   ....[20]....
        /*00bc*/ 	.word	0xffffffff


	//   ....[21]....
        /*00c0*/ 	.word	0xffffffff


	//   ....[22]....
        /*00c4*/ 	.word	0xffffffff


	//   ....[23]....
        /*00c8*/ 	.word	0xffffffff


	//   ....[24]....
        /*00cc*/ 	.word	0xffffffff


	//   ....[25]....
        /*00d0*/ 	.word	0xffffffff


	//   ....[26]....
        /*00d4*/ 	.word	0xffffffff


	//   ....[27]....
        /*00d8*/ 	.word	0xffffffff


	//   ....[28]....
        /*00dc*/ 	.word	0xffffffff


	//   ....[29]....
        /*00e0*/ 	.word	0xffffffff


	//   ....[30]....
        /*00e4*/ 	.word	0xffffffff


	//   ....[31]....
        /*00e8*/ 	.word	0xffffffff


	//   ....[32]....
        /*00ec*/ 	.word	0xffffffff


	//   ....[33]....
        /*00f0*/ 	.word	0xffffffff


	//   ....[34]....
        /*00f4*/ 	.word	0xffffffff


	//   ....[35]....
        /*00f8*/ 	.word	0xffffffff


	//   ....[36]....
        /*00fc*/ 	.word	0xffffffff


	//   ....[37]....
        /*0100*/ 	.word	0xffffffff


	//   ....[38]....
        /*0104*/ 	.word	0xffffffff


	//   ....[39]....
        /*0108*/ 	.word	0xffffffff


	//   ....[40]....
        /*010c*/ 	.word	0xffffffff


	//   ....[41]....
        /*0110*/ 	.word	0xffffffff


	//   ....[42]....
        /*0114*/ 	.word	0xffffffff


	//   ....[43]....
        /*0118*/ 	.word	0xffffffff


	//   ....[44]....
        /*011c*/ 	.word	0xffffffff


	//   ....[45]....
        /*0120*/ 	.word	0xffffffff


	//   ....[46]....
        /*0124*/ 	.word	0xffffffff


	//   ....[47]....
        /*0128*/ 	.word	0xffffffff


	//   ....[48]....
        /*012c*/ 	.word	0xffffffff


	//   ....[49]....
        /*0130*/ 	.word	0xffffffff


	//   ....[50]....
        /*0134*/ 	.word	0xffffffff


	//   ....[51]....
        /*0138*/ 	.word	0xffffffff


	//   ....[52]....
        /*013c*/ 	.word	0xffffffff


	//   ....[53]....
        /*0140*/ 	.word	0xffffffff


	//   ....[54]....
        /*0144*/ 	.word	0xffffffff


	//   ....[55]....
        /*0148*/ 	.word	0xffffffff


	//   ....[56]....
        /*014c*/ 	.word	0xffffffff


	//   ....[57]....
        /*0150*/ 	.word	0xffffffff


	//   ....[58]....
        /*0154*/ 	.word	0xffffffff


	//   ....[59]....
        /*0158*/ 	.word	0xffffffff


	//   ....[60]....
        /*015c*/ 	.word	0xffffffff


	//   ....[61]....
        /*0160*/ 	.word	0xffffffff


	//   ....[62]....
        /*0164*/ 	.word	0xffffffff


	//   ....[63]....
        /*0168*/ 	.word	0xffffffff


	//   ....[64]....
        /*016c*/ 	.word	0xffffffff


	//   ....[65]....
        /*0170*/ 	.word	0xffffffff


	//   ....[66]....
        /*0174*/ 	.word	0xffffffff


	//   ....[67]....
        /*0178*/ 	.word	0xffffffff


	//   ....[68]....
        /*017c*/ 	.word	0xffffffff


	//   ....[69]....
        /*0180*/ 	.word	0xffffffff


	//   ....[70]....
        /*0184*/ 	.word	0xffffffff


	//   ....[71]....
        /*0188*/ 	.word	0xffffffff


	//   ....[72]....
        /*018c*/ 	.word	0xffffffff


	//   ....[73]....
        /*0190*/ 	.word	0xffffffff


	//   ....[74]....
        /*0194*/ 	.word	0xffffffff


	//   ....[75]....
        /*0198*/ 	.word	0xffffffff


	//   ....[76]....
        /*019c*/ 	.word	0xffffffff


	//   ....[77]....
        /*01a0*/ 	.word	0xffffffff


	//   ....[78]....
        /*01a4*/ 	.word	0xffffffff


	//   ....[79]....
        /*01a8*/ 	.word	0xffffffff


	//   ....[80]....
        /*01ac*/ 	.word	0xffffffff


	//   ....[81]....
        /*01b0*/ 	.word	0xffffffff


	//   ....[82]....
        /*01b4*/ 	.word	0xffffffff


	//   ....[83]....
        /*01b8*/ 	.word	0xffffffff


	//   ....[84]....
        /*01bc*/ 	.word	0xffffffff


	//   ....[85]....
        /*01c0*/ 	.word	0xffffffff


	//   ....[86]....
        /*01c4*/ 	.word	0xffffffff


	//   ....[87]....
        /*01c8*/ 	.word	0xffffffff


	//   ....[88]....
        /*01cc*/ 	.word	0xffffffff


	//   ....[89]....
        /*01d0*/ 	.word	0xffffffff


	//   ....[90]....
        /*01d4*/ 	.word	0xffffffff


	//   ....[91]....
        /*01d8*/ 	.word	0xffffffff


	//   ....[92]....
        /*01dc*/ 	.word	0xffffffff


	//   ....[93]....
        /*01e0*/ 	.word	0xffffffff


	//   ....[94]....
        /*01e4*/ 	.word	0xffffffff


	//   ....[95]....
        /*01e8*/ 	.word	0xffffffff


	//   ....[96]....
        /*01ec*/ 	.word	0xffffffff


	//   ....[97]....
        /*01f0*/ 	.word	0xffffffff


	//   ....[98]....
        /*01f4*/ 	.word	0xffffffff


	//   ....[99]....
        /*01f8*/ 	.word	0xffffffff


	//   ....[100]....
        /*01fc*/ 	.word	0xffffffff


	//   ....[101]....
        /*0200*/ 	.word	0xffffffff


	//   ....[102]....
        /*0204*/ 	.word	0xffffffff


	//   ....[103]....
        /*0208*/ 	.word	0xffffffff


	//   ....[104]....
        /*020c*/ 	.word	0xffffffff


	//   ....[105]....
        /*0210*/ 	.word	0xffffffff


	//   ....[106]....
        /*0214*/ 	.word	0xffffffff


	//   ....[107]....
        /*0218*/ 	.word	0xffffffff


	//   ....[108]....
        /*021c*/ 	.word	0xffffffff


	//   ....[109]....
        /*0220*/ 	.word	0xffffffff


	//   ....[110]....
        /*0224*/ 	.word	0xffffffff


	//   ....[111]....
        /*0228*/ 	.word	0xffffffff


	//   ....[112]....
        /*022c*/ 	.word	0xffffffff


	//   ....[113]....
        /*0230*/ 	.word	0xffffffff


	//   ....[114]....
        /*0234*/ 	.word	0xffffffff


	//   ....[115]....
        /*0238*/ 	.word	0xffffffff


	//   ....[116]....
        /*023c*/ 	.word	0xffffffff


	//   ....[117]....
        /*0240*/ 	.word	0xffffffff


	//   ....[118]....
        /*0244*/ 	.word	0xffffffff


	//   ....[119]....
        /*0248*/ 	.word	0xffffffff


	//   ....[120]....
        /*024c*/ 	.word	0xffffffff


	//   ....[121]....
        /*0250*/ 	.word	0xffffffff


	//   ....[122]....
        /*0254*/ 	.word	0xffffffff


	//   ....[123]....
        /*0258*/ 	.word	0xffffffff


	//   ....[124]....
        /*025c*/ 	.word	0xffffffff


	//   ....[125]....
        /*0260*/ 	.word	0xffffffff


	//   ....[126]....
        /*0264*/ 	.word	0xffffffff


	//   ....[127]....
        /*0268*/ 	.word	0xffffffff


	//   ....[128]....
        /*026c*/ 	.word	0xffffffff


	//   ....[129]....
        /*0270*/ 	.word	0xffffffff


	//   ....[130]....
        /*0274*/ 	.word	0xffffffff


	//   ....[131]....
        /*0278*/ 	.word	0xffffffff


	//   ....[132]....
        /*027c*/ 	.word	0xffffffff


	//   ....[133]....
        /*0280*/ 	.word	0xffffffff


	//   ....[134]....
        /*0284*/ 	.word	0xffffffff


	//   ....[135]....
        /*0288*/ 	.word	0xffffffff


	//   ....[136]....
        /*028c*/ 	.word	0xffffffff


	//   ....[137]....
        /*0290*/ 	.word	0xffffffff


	//   ....[138]....
        /*0294*/ 	.word	0xffffffff


	//   ....[139]....
        /*0298*/ 	.word	0xffffffff


	//   ....[140]....
        /*029c*/ 	.word	0xffffffff


	//   ....[141]....
        /*02a0*/ 	.word	0xffffffff


	//   ....[142]....
        /*02a4*/ 	.word	0xffffffff


	//   ....[143]....
        /*02a8*/ 	.word	0xffffffff


	//   ....[144]....
        /*02ac*/ 	.word	0xffffffff


	//   ....[145]....
        /*02b0*/ 	.word	0xffffffff


	//   ....[146]....
        /*02b4*/ 	.word	0xffffffff


	//   ....[147]....
        /*02b8*/ 	.word	0xffffffff


	//   ....[148]....
        /*02bc*/ 	.word	0xffffffff


	//   ....[149]....
        /*02c0*/ 	.word	0xffffffff


	//   ....[150]....
        /*02c4*/ 	.word	0xffffffff


	//   ....[151]....
        /*02c8*/ 	.word	0xffffffff


	//   ....[152]....
        /*02cc*/ 	.word	0xffffffff


	//   ....[153]....
        /*02d0*/ 	.word	0xffffffff


	//   ....[154]....
        /*02d4*/ 	.word	0xffffffff


	//   ....[155]....
        /*02d8*/ 	.word	0xffffffff


	//   ....[156]....
        /*02dc*/ 	.word	0xffffffff


	//   ....[157]....
        /*02e0*/ 	.word	0xffffffff


	//   ....[158]....
        /*02e4*/ 	.word	0xffffffff


	//   ....[159]....
        /*02e8*/ 	.word	0xffffffff


	//   ....[160]....
        /*02ec*/ 	.word	0xffffffff


	//   ....[161]....
        /*02f0*/ 	.word	0xffffffff


	//   ....[162]....
        /*02f4*/ 	.word	0xffffffff


	//   ....[163]....
        /*02f8*/ 	.word	0xffffffff


	//   ....[164]....
        /*02fc*/ 	.word	0xffffffff


	//   ....[165]....
        /*0300*/ 	.word	0xffffffff


	//   ....[166]....
        /*0304*/ 	.word	0xffffffff


	//   ....[167]....
        /*0308*/ 	.word	0xffffffff


	//   ....[168]....
        /*030c*/ 	.word	0xffffffff


	//   ....[169]....
        /*0310*/ 	.word	0xffffffff


	//   ....[170]....
        /*0314*/ 	.word	0xffffffff


	//   ....[171]....
        /*0318*/ 	.word	0xffffffff


	//   ....[172]....
        /*031c*/ 	.word	0xffffffff


	//   ....[173]....
        /*0320*/ 	.word	0xffffffff


	//   ....[174]....
        /*0324*/ 	.word	0xffffffff


	//   ....[175]....
        /*0328*/ 	.word	0xffffffff


	//   ....[176]....
        /*032c*/ 	.word	0xffffffff


	//   ....[177]....
        /*0330*/ 	.word	0xffffffff


	//   ....[178]....
        /*0334*/ 	.word	0xffffffff


	//----- nvinfo : EIATTR_COOP_GROUP_INSTR_OFFSETS
	.align		4
.L_606:
        /*0338*/ 	.byte	0x04, 0x28
        /*033a*/ 	.short	(.L_608 - .L_607)


	//   ....[0]....
.L_607:
        /*033c*/ 	.word	0x00000050


	//   ....[1]....
        /*0340*/ 	.word	0x000001e0


	//   ....[2]....
        /*0344*/ 	.word	0x00000210


	//   ....[3]....
        /*0348*/ 	.word	0x00000240


	//   ....[4]....
        /*034c*/ 	.word	0x00000270


	//   ....[5]....
        /*0350*/ 	.word	0x000002a0


	//   ....[6]....
        /*0354*/ 	.word	0x000002d0


	//   ....[7]....
        /*0358*/ 	.word	0x00000430


	//   ....[8]....
        /*035c*/ 	.word	0x00000470


	//   ....[9]....
        /*0360*/ 	.word	0x000004a0


	//   ....[10]....
        /*0364*/ 	.word	0x000004d0


	//   ....[11]....
        /*0368*/ 	.word	0x00000500


	//   ....[12]....
        /*036c*/ 	.word	0x00000530


	//   ....[13]....
        /*0370*/ 	.word	0x000005c0


	//   ....[14]....
        /*0374*/ 	.word	0x00000600


	//   ....[15]....
        /*0378*/ 	.word	0x00000620


	//   ....[16]....
        /*037c*/ 	.word	0x00000680


	//   ....[17]....
        /*0380*/ 	.word	0x00006790


	//   ....[18]....
        /*0384*/ 	.word	0x000067b0


	//   ....[19]....
        /*0388*/ 	.word	0x000069a0


	//   ....[20]....
        /*038c*/ 	.word	0x000069b0


	//   ....[21]....
        /*0390*/ 	.word	0x00006b40


	//   ....[22]....
        /*0394*/ 	.word	0x00006b60


	//   ....[23]....
        /*0398*/ 	.word	0x00006cf0


	//   ....[24]....
        /*039c*/ 	.word	0x00006d00


	//   ....[25]....
        /*03a0*/ 	.word	0x00007380


	//   ....[26]....
        /*03a4*/ 	.word	0x000073a0


	//   ....[27]....
        /*03a8*/ 	.word	0x000073c0


	//   ....[28]....
        /*03ac*/ 	.word	0x000073d0


	//   ....[29]....
        /*03b0*/ 	.word	0x00007860


	//   ....[30]....
        /*03b4*/ 	.word	0x000078a0


	//   ....[31]....
        /*03b8*/ 	.word	0x000078e0


	//   ....[32]....
        /*03bc*/ 	.word	0x00007920


	//   ....[33]....
        /*03c0*/ 	.word	0x00007df0


	//   ....[34]....
        /*03c4*/ 	.word	0x00007e30


	//   ....[35]....
        /*03c8*/ 	.word	0x00007e70


	//   ....[36]....
        /*03cc*/ 	.word	0x00007eb0


	//   ....[37]....
        /*03d0*/ 	.word	0x00008230


	//   ....[38]....
        /*03d4*/ 	.word	0x00008340


	//   ....[39]....
        /*03d8*/ 	.word	0x00008390


	//   ....[40]....
        /*03dc*/ 	.word	0x000083d0


	//   ....[41]....
        /*03e0*/ 	.word	0x0000b910


	//   ....[42]....
        /*03e4*/ 	.word	0x0000b960


	//   ....[43]....
        /*03e8*/ 	.word	0x0000b980


	//   ....[44]....
        /*03ec*/ 	.word	0x0000b990


	//   ....[45]....
        /*03f0*/ 	.word	0x0000bb90


	//   ....[46]....
        /*03f4*/ 	.word	0x0000bc30


	//   ....[47]....
        /*03f8*/ 	.word	0x0000bca0


	//   ....[48]....
        /*03fc*/ 	.word	0x0000bd60


	//   ....[49]....
        /*0400*/ 	.word	0x0000c010


	//   ....[50]....
        /*0404*/ 	.word	0x0000c120


	//   ....[51]....
        /*0408*/ 	.word	0x0000c180


	//   ....[52]....
        /*040c*/ 	.word	0x0000c1c0


	//   ....[53]....
        /*0410*/ 	.word	0x0000c460


	//   ....[54]....
        /*0414*/ 	.word	0x0000c500


	//   ....[55]....
        /*0418*/ 	.word	0x0000c570


	//   ....[56]....
        /*041c*/ 	.word	0x0000c630


	//   ....[57]....
        /*0420*/ 	.word	0x00010ae0


	//   ....[58]....
        /*0424*/ 	.word	0x00010b20


	//   ....[59]....
        /*0428*/ 	.word	0x00010f10


	//   ....[60]....
        /*042c*/ 	.word	0x00010fc0


	//   ....[61]....
        /*0430*/ 	.word	0x00010fd0


	//   ....[62]....
        /*0434*/ 	.word	0x00011020


	//   ....[63]....
        /*0438*/ 	.word	0x00012630


	//   ....[64]....
        /*043c*/ 	.word	0x00012640


	//   ....[65]....
        /*0440*/ 	.word	0x000129e0


	//   ....[66]....
        /*0444*/ 	.word	0x00012aa0


	//   ....[67]....
        /*0448*/ 	.word	0x00012ad0


	//   ....[68]....
        /*044c*/ 	.word	0x00012b40


	//   ....[69]....
        /*0450*/ 	.word	0x00014a70


	//   ....[70]....
        /*0454*/ 	.word	0x00014a90


	//   ....[71]....
        /*0458*/ 	.word	0x00014ab0


	//   ....[72]....
        /*045c*/ 	.word	0x00014ad0


	//   ....[73]....
        /*0460*/ 	.word	0x00015e50


	//   ....[74]....
        /*0464*/ 	.word	0x00015e80


	//   ....[75]....
        /*0468*/ 	.word	0x00015e90


	//   ....[76]....
        /*046c*/ 	.word	0x00015ec0


	//   ....[77]....
        /*0470*/ 	.word	0x00017650


	//   ....[78]....
        /*0474*/ 	.word	0x00017680


	//   ....[79]....
        /*0478*/ 	.word	0x00017690


	//   ....[80]....
        /*047c*/ 	.word	0x000176a0


	//   ....[81]....
        /*0480*/ 	.word	0x00017ab0


	//   ....[82]....
        /*0484*/ 	.word	0x00017ad0


	//   ....[83]....
        /*0488*/ 	.word	0x00017ca0


	//   ....[84]....
        /*048c*/ 	.word	0x00017cb0


	//   ....[85]....
        /*0490*/ 	.word	0x00017e20


	//   ....[86]....
        /*0494*/ 	.word	0x00017e40


	//   ....[87]....
        /*0498*/ 	.word	0x00017fb0


	//   ....[88]....
        /*049c*/ 	.word	0x00017fc0


	//   ....[89]....
        /*04a0*/ 	.word	0x00018320


	//   ....[90]....
        /*04a4*/ 	.word	0x00018340


	//   ....[91]....
        /*04a8*/ 	.word	0x00018fd0


	//   ....[92]....
        /*04ac*/ 	.word	0x00018fe0


	//   ....[93]....
        /*04b0*/ 	.word	0x0001a3c0


	//   ....[94]....
        /*04b4*/ 	.word	0x0001a3e0


	//   ....[95]....
        /*04b8*/ 	.word	0x0001a5c0


	//   ....[96]....
        /*04bc*/ 	.word	0x0001a5d0


	//   ....[97]....
        /*04c0*/ 	.word	0x0001a740


	//   ....[98]....
        /*04c4*/ 	.word	0x0001a760


	//   ....[99]....
        /*04c8*/ 	.word	0x0001a8d0


	//   ....[100]....
        /*04cc*/ 	.word	0x0001a8e0


	//   ....[101]....
        /*04d0*/ 	.word	0x0001aaf0


	//   ....[102]....
        /*04d4*/ 	.word	0x0001ab10


	//   ....[103]....
        /*04d8*/ 	.word	0x0001ac30


	//   ....[104]....
        /*04dc*/ 	.word	0x0001ac70


	//   ....[105]....
        /*04e0*/ 	.word	0x0001aca0


	//   ....[106]....
        /*04e4*/ 	.word	0x0001acd0


	//   ....[107]....
        /*04e8*/ 	.word	0x0001ad00


	//   ....[108]....
        /*04ec*/ 	.word	0x0001ad30


	//   ....[109]....
        /*04f0*/ 	.word	0x0001ae80


	//   ....[110]....
        /*04f4*/ 	.word	0x0001aec0


	//   ....[111]....
        /*04f8*/ 	.word	0x0001aef0


	//   ....[112]....
        /*04fc*/ 	.word	0x0001af20


	//   ....[113]....
        /*0500*/ 	.word	0x0001af50


	//   ....[114]....
        /*0504*/ 	.word	0x0001af80


	//   ....[115]....
        /*0508*/ 	.word	0x0001b010


	//   ....[116]....
        /*050c*/ 	.word	0x0001b050


	//   ....[117]....
        /*0510*/ 	.word	0x0001b060


	//   ....[118]....
        /*0514*/ 	.word	0x0001b0c0


	//   ....[119]....
        /*0518*/ 	.word	0x0001ba90


	//   ....[120]....
        /*051c*/ 	.word	0x0001baf0


	//   ....[121]....
        /*0520*/ 	.word	0x0001bb40


	//   ....[122]....
        /*0524*/ 	.word	0x0001bb90


	//   ....[123]....
        /*0528*/ 	.word	0x0001bbe0


	//   ....[124]....
        /*052c*/ 	.word	0x0001bc50


	//   ....[125]....
        /*0530*/ 	.word	0x0001bc90


	//   ....[126]....
        /*0534*/ 	.word	0x0001bd00


	//   ....[127]....
        /*0538*/ 	.word	0x0001bd70


	//   ....[128]....
        /*053c*/ 	.word	0x0001bdd0


	//   ....[129]....
        /*0540*/ 	.word	0x0001be40


	//   ....[130]....
        /*0544*/ 	.word	0x0001beb0


	//   ....[131]....
        /*0548*/ 	.word	0x0001bf10


	//   ....[132]....
        /*054c*/ 	.word	0x0001bf70


	//   ....[133]....
        /*0550*/ 	.word	0x0001bfd0


	//   ....[134]....
        /*0554*/ 	.word	0x0001c040


	//   ....[135]....
        /*0558*/ 	.word	0x0001c0a0


	//   ....[136]....
        /*055c*/ 	.word	0x0001c100


	//   ....[137]....
        /*0560*/ 	.word	0x0001c150


	//   ....[138]....
        /*0564*/ 	.word	0x0001c1b0


	//   ....[139]....
        /*0568*/ 	.word	0x0001c200


	//   ....[140]....
        /*056c*/ 	.word	0x0001c250


	//   ....[141]....
        /*0570*/ 	.word	0x0001c2c0


	//   ....[142]....
        /*0574*/ 	.word	0x0001c330


	//   ....[143]....
        /*0578*/ 	.word	0x0001c390


	//   ....[144]....
        /*057c*/ 	.word	0x0001c3f0


	//   ....[145]....
        /*0580*/ 	.word	0x0001c450


	//   ....[146]....
        /*0584*/ 	.word	0x0001c4c0


	//   ....[147]....
        /*0588*/ 	.word	0x0001c520


	//   ....[148]....
        /*058c*/ 	.word	0x0001c580


	//   ....[149]....
        /*0590*/ 	.word	0x0001c5e0


	//   ....[150]....
        /*0594*/ 	.word	0x0001c650


	//   ....[151]....
        /*0598*/ 	.word	0x0001c6b0


	//   ....[152]....
        /*059c*/ 	.word	0x0001c710


	//   ....[153]....
        /*05a0*/ 	.word	0x0001c770


	//   ....[154]....
        /*05a4*/ 	.word	0x0001c7e0


	//   ....[155]....
        /*05a8*/ 	.word	0x0001c840


	//   ....[156]....
        /*05ac*/ 	.word	0x0001c8a0


	//   ....[157]....
        /*05b0*/ 	.word	0x0001c900


	//   ....[158]....
        /*05b4*/ 	.word	0x0001c970


	//   ....[159]....
        /*05b8*/ 	.word	0x0001c9d0


	//   ....[160]....
        /*05bc*/ 	.word	0x0001ca30


	//   ....[161]....
        /*05c0*/ 	.word	0x0001ca90


	//   ....[162]....
        /*05c4*/ 	.word	0x0001cb00


	//   ....[163]....
        /*05c8*/ 	.word	0x0001cb50


	//   ....[164]....
        /*05cc*/ 	.word	0x0001cb90


	//   ....[165]....
        /*05d0*/ 	.word	0x0001cbe0


	//   ....[166]....
        /*05d4*/ 	.word	0x0001cc30


	//   ....[167]....
        /*05d8*/ 	.word	0x0001cc80


	//   ....[168]....
        /*05dc*/ 	.word	0x0001ccf0


	//   ....[169]....
        /*05e0*/ 	.word	0x0001cd30


	//   ....[170]....
        /*05e4*/ 	.word	0x0001cd80


	//   ....[171]....
        /*05e8*/ 	.word	0x0001cdd0


	//   ....[172]....
        /*05ec*/ 	.word	0x0001ce20


	//   ....[173]....
        /*05f0*/ 	.word	0x0001ce70


	//   ....[174]....
        /*05f4*/ 	.word	0x0001cee0


	//   ....[175]....
        /*05f8*/ 	.word	0x0001cf20


	//   ....[176]....
        /*05fc*/ 	.word	0x0001cf90


	//   ....[177]....
        /*0600*/ 	.word	0x0001cff0


	//   ....[178]....
        /*0604*/ 	.word	0x0001d050


	//----- nvinfo : EIATTR_EXIT_INSTR_OFFSETS
	.align		4
.L_608:
        /*0608*/ 	.byte	0x04, 0x1c
        /*060a*/ 	.short	(.L_610 - .L_609)


	//   ....[0]....
.L_609:
        /*060c*/ 	.word	0x00000fe0


	//   ....[1]....
        /*0610*/ 	.word	0x0001ba50


	//----- nvinfo : EIATTR_MAX_THREADS
	.align		4
.L_610:
        /*0614*/ 	.byte	0x04, 0x05
        /*0616*/ 	.short	(.L_612 - .L_611)
.L_611:
        /*0618*/ 	.word	0x00000100
        /*061c*/ 	.word	0x00000001
        /*0620*/ 	.word	0x00000001


	//----- nvinfo : EIATTR_CRS_STACK_SIZE
	.align		4
.L_612:
        /*0624*/ 	.byte	0x04, 0x1e
        /*0626*/ 	.short	(.L_614 - .L_613)
.L_613:
        /*0628*/ 	.word	0x00000000
.L_614:


//--------------------- .nv.info._ZN7cutlass13device_kernelIN5flash19enable_sm80_to_sm89INS1_16FlashAttnFwdSm80INS1_25CollectiveMainloopFwdSm80ILi8ELi1ELb0EN4cute5tupleIJNS5_1CILi128EEENS7_ILi96EEENS7_ILi256EEEEEELi256ENS_6half_tEfNS_4arch4Sm80ELb0ELb0ELb1ELb0ELb0ELb0ELb1ELb1EEENS1_21CollectiveEpilogueFwdINS6_IJS8_SA_S9_EEENS6_IJNS7_ILi1EEESI_SI_EEESC_SE_Li256ELb0ELb1ELb1ELb0EEENS1_19SingleTileSchedulerILb0ELb1ELb1ELi128EEEEEEEEEvNT_6ParamsE --------------------------
	.section	.nv.info._ZN7cutlass13device_kernelIN5flash19enable_sm80_to_sm89INS1_16FlashAttnFwdSm80INS1_25CollectiveMainloopFwdSm80ILi8ELi1ELb0EN4cute5tupleIJNS5_1CILi128EEENS7_ILi96EEENS7_ILi256EEEEEELi256ENS_6half_tEfNS_4arch4Sm80ELb0ELb0ELb1ELb0ELb0ELb0ELb1ELb1EEENS1_21CollectiveEpilogueFwdINS6_IJS8_SA_S9_EEENS6_IJNS7_ILi1EEESI_SI_EEESC_SE_Li256ELb0ELb1ELb1ELb0EEENS1_19SingleTileSchedulerILb0ELb1ELb1ELi128EEEEEEEEEvNT_6ParamsE,"",@"SHT_CUDA_INFO"
	.sectionflags	@""
	.align	4


	//----- nvinfo : EIATTR_CUDA_API_VERSION
	.align		4
        /*0000*/ 	.byte	0x04, 0x37
        /*0002*/ 	.short	(.L_616 - .L_615)
.L_615:
        /*0004*/ 	.word	0x00000082


	//----- nvinfo : EIATTR_SW2861232_WAR
	.align		4
.L_616:
        /*0008*/ 	.byte	0x01, 0x35
	.zero		2


	//----- nvinfo : EIATTR_PARAM_CBANK
	.align		4
        /*000c*/ 	.byte	0x04, 0x0a
        /*000e*/ 	.short	(.L_618 - .L_617)
	.align		4
.L_617:
        /*0010*/ 	.word	index@(.nv.constant0._ZN7cutlass13device_kernelIN5flash19enable_sm80_to_sm89INS1_16FlashAttnFwdSm80INS1_25CollectiveMainloopFwdSm80ILi8ELi1ELb0EN4cute5tupleIJNS5_1CILi128EEENS7_ILi96EEENS7_ILi256EEEEEELi256ENS_6half_tEfNS_4arch4Sm80ELb0ELb0ELb1ELb0ELb0ELb0ELb1ELb1EEENS1_21CollectiveEpilogueFwdINS6_IJS8_SA_S9_EEENS6_IJNS7_ILi1EEESI_SI_EEESC_SE_Li256ELb0ELb1ELb1ELb0EEENS1_19SingleTileSchedulerILb0ELb1ELb1ELi128EEEEEEEEEvNT_6ParamsE)
        /*0014*/ 	.short	0x0160
        /*0016*/ 	.short	0x0418


	//----- nvinfo : EIATTR_CBANK_PARAM_SIZE
	.align		4
.L_618:
        /*0018*/ 	.byte	0x03, 0x19
        /*001a*/ 	.short	0x0418


	//----- nvinfo : EIATTR_KPARAM_INFO
	.align		4
        /*001c*/ 	.byte	0x04, 0x17
        /*001e*/ 	.short	(.L_620 - .L_619)
.L_619:
        /*0020*/ 	.word	0x00000000
        /*0024*/ 	.short	0x0000
        /*0026*/ 	.short	0x0000
        /*0028*/ 	.byte	0x00, 0xf0, 0x61, 0x10


	//----- nvinfo : EIATTR_MAXREG_COUNT
	.align		4
.L_620:
        /*002c*/ 	.byte	0x03, 0x1b
        /*002e*/ 	.short	0x00ff


	//----- nvinfo : EIATTR_NUM_BARRIERS
	.align		4
        /*0030*/ 	.byte	0x02, 0x4c
        /*0032*/ 	.byte	0x02
	.zero		1


	//----- nvinfo : EIATTR_ANNOTATIONS
	.align		4
        /*0034*/ 	.byte	0x04, 0x55
        /*0036*/ 	.short	(.L_622 - .L_621)


	//   ....[0]....
.L_621:
        /* <DEDUP_REMOVED lines=17> */


	//----- nvinfo : EIATTR_MERCURY_ISA_VERSION
	.align		4
.L_622:
        /*0130*/ 	.byte	0x03, 0x5f
        /*0132*/ 	.short	0x0000


	//----- nvinfo : EIATTR_COOP_GROUP_MASK_REGIDS
	.align		4
        /*0134*/ 	.byte	0x04, 0x29
        /*0136*/ 	.short	(.L_624 - .L_623)


	//   ....[0]....
.L_623:
        /*0138*/ 	.word	0xffffffff


	//   ....[1]....
        /*013c*/ 	.word	0xffffffff


	//   ....[2]....
        /*0140*/ 	.word	0xffffffff


	//   ....[3]....
        /*0144*/ 	.word	0xffffffff


	//   ....[4]....
        /*0148*/ 	.word	0xffffffff


	//   ....[5]....
        /*014c*/ 	.word	0xffffffff


	//   ....[6]....
        /*0150*/ 	.word	0xffffffff


	//   ....[7]....
        /*0154*/ 	.word	0xffffffff


	//   ....[8]....
        /*0158*/ 	.word	0xffffffff


	//   ....[9]....
        /*015c*/ 	.word	0xffffffff


	//   ....[10]....
        /*0160*/ 	.word	0xffffffff


	//   ....[11]....
        /*0164*/ 	.word	0xffffffff


	//   ....[12]....
        /*0168*/ 	.word	0xffffffff


	//   ....[13]....
        /*016c*/ 	.word	0xffffffff


	//   ....[14]....
        /*0170*/ 	.word	0xffffffff


	//   ....[15]....
        /*0174*/ 	.word	0xffffffff


	//   ....[16]....
        /*0178*/ 	.word	0xffffffff


	//   ....[17]....
        /*017c*/ 	.word	0xffffffff


	//   ....[18]....
        /*0180*/ 	.word	0xffffffff


	//   ....[19]....
        /*0184*/ 	.word	0xffffffff


	//   ....[20]....
        /*0188*/ 	.word	0xffffffff


	//   ....[21]....
        /*018c*/ 	.word	0xffffffff


	//   ....[22]....
        /*0190*/ 	.word	0xffffffff


	//   ....[23]....
        /*0194*/ 	.word	0xffffffff


	//   ....[24]....
        /*0198*/ 	.word	0xffffffff


	//   ....[25]....
        /*019c*/ 	.word	0xffffffff


	//   ....[26]....
        /*01a0*/ 	.word	0xffffffff


	//   ....[27]....
        /*01a4*/ 	.word	0xffffffff


	//   ....[28]....
        /*01a8*/ 	.word	0xffffffff


	//----- nvinfo : EIATTR_COOP_GROUP_INSTR_OFFSETS
	.align		4
.L_624:
        /*01ac*/ 	.byte	0x04, 0x28
        /*01ae*/ 	.short	(.L_626 - .L_625)


	//   ....[0]....
.L_625:
        /*01b0*/ 	.word	0x00000060


	//   ....[1]....
        /*01b4*/ 	.word	0x00000fd0


	//   ....[2]....
        /*01b8*/ 	.word	0x00000ff0


	//   ....[3]....
        /*01bc*/ 	.word	0x00001300


	//   ....[4]....
        /*01c0*/ 	.word	0x000013b0


	//   ....[5]....
        /*01c4*/ 	.word	0x000015a0


	//   ....[6]....
        /*01c8*/ 	.word	0x000015d0


	//   ....[7]....
        /*01cc*/ 	.word	0x00001790


	//   ....[8]....
        /*01d0*/ 	.word	0x000017d0


	//   ....[9]....
        /*01d4*/ 	.word	0x00004900


	//   ....[10]....
        /*01d8*/ 	.word	0x000049e0


	//   ....[11]....
        /*01dc*/ 	.word	0x00004a10


	//   ....[12]....
        /*01e0*/ 	.word	0x00004a80


	//   ....[13]....
        /*01e4*/ 	.word	0x000099b0


	//   ....[14]....
        /*01e8*/ 	.word	0x00009a10


	//   ....[15]....
        /*01ec*/ 	.word	0x00009a40


	//   ....[16]....
        /*01f0*/ 	.word	0x00009b00


	//   ....[17]....
        /*01f4*/ 	.word	0x0000c7b0


	//   ....[18]....
        /*01f8*/ 	.word	0x0000c7c0


	//   ....[19]....
        /*01fc*/ 	.word	0x0000c7f0


	//   ....[20]....
        /*0200*/ 	.word	0x0000c810


	//   ....[21]....
        /*0204*/ 	.word	0x0000d6e0


	//   ....[22]....
        /*0208*/ 	.word	0x0000d720


	//   ....[23]....
        /*020c*/ 	.word	0x0000d760


	//   ....[24]....
        /*0210*/ 	.word	0x0000d790


	//   ....[25]....
        /*0214*/ 	.word	0x0000d880


	//   ....[26]....
        /*0218*/ 	.word	0x0000d8a0


	//   ....[27]....
        /*021c*/ 	.word	0x0000e4c0


	//   ....[28]....
        /*0220*/ 	.word	0x0000e4d0


	//----- nvinfo : EIATTR_EXIT_INSTR_OFFSETS
	.align		4
.L_626:
        /*0224*/ 	.byte	0x04, 0x1c
        /*0226*/ 	.short	(.L_628 - .L_627)


	//   ....[0]....
.L_627:
        /*0228*/ 	.word	0x000001c0


	//   ....[1]....
        /*022c*/ 	.word	0x0000e4e0


	//   ....[2]....
        /*0230*/ 	.word	0x0000f080


	//   ....[3]....
        /*0234*/ 	.word	0x0000f0d0


	//   ....[4]....
        /*0238*/ 	.word	0x0000f100


	//   ....[5]....
        /*023c*/ 	.word	0x0000f160


	//   ....[6]....
        /*0240*/ 	.word	0x0000f3f0


	//----- nvinfo : EIATTR_CTAIDZ_USED
	.align		4
.L_628:
        /*0244*/ 	.byte	0x01, 0x04
	.zero		2


	//----- nvinfo : EIATTR_MAX_THREADS
	.align		4
        /*0248*/ 	.byte	0x04, 0x05
        /*024a*/ 	.short	(.L_630 - .L_629)
.L_629:
        /*024c*/ 	.word	0x00000100
        /*0250*/ 	.word	0x00000001
        /*0254*/ 	.word	0x00000001


	//----- nvinfo : EIATTR_CRS_STACK_SIZE
	.align		4
.L_630:
        /*0258*/ 	.byte	0x04, 0x1e
        /*025a*/ 	.short	(.L_632 - .L_631)
.L_631:
        /*025c*/ 	.word	0x00000000
.L_632:


//--------------------- .nv.info._ZN7cutlass13device_kernelIN5flash19enable_sm80_to_sm89INS1_16FlashAttnFwdSm80INS1_25CollectiveMainloopFwdSm80ILi8ELi1ELb0EN4cute5tupleIJNS5_1CILi128EEENS7_ILi64EEENS7_ILi256EEEEEELi256ENS_6half_tEfNS_4arch4Sm80ELb0ELb0ELb1ELb1ELb0ELb0ELb1ELb1EEENS1_21CollectiveEpilogueFwdINS6_IJS8_SA_S9_EEENS6_IJNS7_ILi1EEESI_SI_EEESC_SE_Li256ELb1ELb1ELb1ELb0EEENS1_36VarlenDynamicPersistentTileSchedulerILi128ELi64ELi256ELi256ELb1ELb1ELb0ELb0ELb1ELb1EEEEEEEEEvNT_6ParamsE --------------------------
	.section	.nv.info._ZN7cutlass13device_kernelIN5flash19enable_sm80_to_sm89INS1_16FlashAttnFwdSm80INS1_25CollectiveMainloopFwdSm80ILi8ELi1ELb0EN4cute5tupleIJNS5_1CILi128EEENS7_ILi64EEENS7_ILi256EEEEEELi256ENS_6half_tEfNS_4arch4Sm80ELb0ELb0ELb1ELb1ELb0ELb0ELb1ELb1EEENS1_21CollectiveEpilogueFwdINS6_IJS8_SA_S9_EEENS6_IJNS7_ILi1EEESI_SI_EEESC_SE_Li256ELb1ELb1ELb1ELb0EEENS1_36VarlenDynamicPersistentTileSchedulerILi128ELi64ELi256ELi256ELb1ELb1ELb0ELb0ELb1ELb1EEEEEEEEEvNT_6ParamsE,"",@"SHT_CUDA_INFO"
	.sectionflags	@""
	.align	4


	//----- nvinfo : EIATTR_CUDA_API_VERSION
	.align		4
        /*0000*/ 	.byte	0x04, 0x37
        /*0002*/ 	.short	(.L_634 - .L_633)
.L_633:
        /*0004*/ 	.word	0x00000082


	//----- nvinfo : EIATTR_SW2861232_WAR
	.align		4
.L_634:
        /*0008*/ 	.byte	0x01, 0x35
	.zero		2


	//----- nvinfo : EIATTR_PARAM_CBANK
	.align		4
        /*000c*/ 	.byte	0x04, 0x0a
        /*000e*/ 	.short	(.L_636 - .L_635)
	.align		4
.L_635:
        /*0010*/ 	.word	index@(.nv.constant0._ZN7cutlass13device_kernelIN5flash19enable_sm80_to_sm89INS1_16FlashAttnFwdSm80INS1_25CollectiveMainloopFwdSm80ILi8ELi1ELb0EN4cute5tupleIJNS5_1CILi128EEENS7_ILi64EEENS7_ILi256EEEEEELi256ENS_6half_tEfNS_4arch4Sm80ELb0ELb0ELb1ELb1ELb0ELb0ELb1ELb1EEENS1_21CollectiveEpilogueFwdINS6_IJS8_SA_S9_EEENS6_IJNS7_ILi1EEESI_SI_EEESC_SE_Li256ELb1ELb1ELb1ELb0EEENS1_36VarlenDynamicPersistentTileSchedulerILi128ELi64ELi256ELi256ELb1ELb1ELb0ELb0ELb1ELb1EEEEEEEEEvNT_6ParamsE)
        /*0014*/ 	.short	0x0160
        /*0016*/ 	.short	0x0438


	//----- nvinfo : EIATTR_CBANK_PARAM_SIZE
	.align		4
.L_636:
        /*0018*/ 	.byte	0x03, 0x19
        /*001a*/ 	.short	0x0438


	//----- nvinfo : EIATTR_KPARAM_INFO
	.align		4
        /*001c*/ 	.byte	0x04, 0x17
        /*001e*/ 	.short	(.L_638 - .L_637)
.L_637:
        /*0020*/ 	.word	0x00000000
        /*0024*/ 	.short	0x0000
        /*0026*/ 	.short	0x0000
        /*0028*/ 	.byte	0x00, 0xf0, 0xe1, 0x10


	//----- nvinfo : EIATTR_MAXREG_COUNT
	.align		4
.L_638:
        /*002c*/ 	.byte	0x03, 0x1b
        /*002e*/ 	.short	0x00ff


	//----- nvinfo : EIATTR_NUM_BARRIERS
	.align		4
        /*0030*/ 	.byte	0x02, 0x4c
        /*0032*/ 	.byte	0x06
	.zero		1


	//----- nvinfo : EIATTR_ANNOTATIONS
	.align		4
        /*0034*/ 	.byte	0x04, 0x55
        /*0036*/ 	.short	(.L_640 - .L_639)


	//   ....[0]....
.L_639:
        /* <DEDUP_REMOVED lines=135> */


	//----- nvinfo : EIATTR_MERCURY_ISA_VERSION
	.align		4
.L_640:
        /*0890*/ 	.byte	0x03, 0x5f
        /*0892*/ 	.short	0x0000


	//----- nvinfo : EIATTR_INT_WARP_WIDE_INSTR_OFFSETS
	.align		4
        /*0894*/ 	.byte	0x04, 0x31
        /*0896*/ 	.short	(.L_642 - .L_641)


	//   ....[0]....
.L_641:
        /*0898*/ 	.word	0x0000a850


	//   ....[1]....
        /*089c*/ 	.word	0x0000a8d0


	//----- nvinfo : EIATTR_COOP_GROUP_MASK_REGIDS
	.align		4
.L_642:
        /*08a0*/ 	.byte	0x04, 0x29
        /*08a2*/ 	.short	(.L_644 - .L_643)


	//   ....[0]....
.L_643:
        /*08a4*/ 	.word	0xffffffff


	//   ....[1]....
        /*08a8*/ 	.word	0xffffffff


	//   ....[2]....
        /*08ac*/ 	.word	0xffffffff


	//   ....[3]....
        /*08b0*/ 	.word	0xffffffff


	//   ....[4]....
        /*08b4*/ 	.word	0xffffffff


	//   ....[5]....
        /*08b8*/ 	.word	0xffffffff


	//   ....[6]....
        /*08bc*/ 	.word	0xffffffff


	//   ....[7]....
        /*08c0*/ 	.word	0xffffffff


	//   ....[8]....
        /*08c4*/ 	.word	0xffffffff


	//   ....[9]....
        /*08c8*/ 	.word	0xffffffff


	//   ....[10]....
        /*08cc*/ 	.word	0xffffffff


	//   ....[11]....
        /*08d0*/ 	.word	0xffffffff


	//   ....[12]....
        /*08d4*/ 	.word	0xffffffff


	//   ....[13]....
        /*08d8*/ 	.word	0xffffffff


	//   ....[14]....
        /*08dc*/ 	.word	0xffffffff


	//   ....[15]....
        /*08e0*/ 	.word	0xffffffff


	//   ....[16]....
        /*08e4*/ 	.word	0xffffffff


	//   ....[17]....
        /*08e8*/ 	.word	0xffffffff


	//   ....[18]....
        /*08ec*/ 	.word	0xffffffff


	//   ....[19]....
        /*08f0*/ 	.word	0xffffffff


	//   ....[20]....
        /*08f4*/ 	.word	0xffffffff


	//   ....[21]....
        /*08f8*/ 	.word	0xffffffff


	//   ....[22]....
        /*08fc*/ 	.word	0xffffffff


	//   ....[23]....
        /*0900*/ 	.word	0xffffffff


	//   ....[24]....
        /*0904*/ 	.word	0xffffffff


	//   ....[25]....
        /*0908*/ 	.word	0xffffffff


	//   ....[26]....
        /*090c*/ 	.word	0xffffffff


	//   ....[27]....
        /*0910*/ 	.word	0xffffffff


	//   ....[28]....
        /*0914*/ 	.word	0xffffffff


	//   ....[29]....
        /*0918*/ 	.word	0xffffffff


	//   ....[30]....
        /*091c*/ 	.word	0xffffffff


	//   ....[31]....
        /*0920*/ 	.word	0xffffffff


	//   ....[32]....
        /*0924*/ 	.word	0xffffffff


	//   ....[33]....
        /*0928*/ 	.word	0xffffffff


	//   ....[34]....
        /*092c*/ 	.word	0xffffffff


	//   ....[35]....
        /*0930*/ 	.word	0xffffffff


	//   ....[36]....
        /*0934*/ 	.word	0xffffffff


	//   ....[37]....
        /*0938*/ 	.word	0xffffffff


	//   ....[38]....
        /*093c*/ 	.word	0xffffffff


	//   ....[39]....
        /*0940*/ 	.word	0xffffffff


	//   ....[40]....
        /*0944*/ 	.word	0xffffffff


	//   ....[41]....
        /*0948*/ 	.word	0xffffffff


	//   ....[42]....
        /*094c*/ 	.word	0xffffffff


	//   ....[43]....
        /*0950*/ 	.word	0xffffffff


	//   ....[44]....
        /*0954*/ 	.word	0xffffffff


	//   ....[45]....
        /*0958*/ 	.word	0xffffffff


	//   ....[46]....
        /*095c*/ 	.word	0xffffffff


	//   ....[47]....
        /*0960*/ 	.word	0xffffffff


	//   ....[48]....
        /*0964*/ 	.word	0xffffffff


	//   ....[49]....
        /*0968*/ 	.word	0xffffffff


	//   ....[50]....
        /*096c*/ 	.word	0xffffffff


	//   ....[51]....
        /*0970*/ 	.word	0xffffffff


	//   ....[52]....
        /*0974*/ 	.word	0xffffffff


	//   ....[53]....
        /*0978*/ 	.word	0xffffffff


	//   ....[54]....
        /*097c*/ 	.word	0xffffffff


	//   ....[55]....
        /*0980*/ 	.word	0xffffffff


	//   ....[56]....
        /*0984*/ 	.word	0xffffffff


	//   ....[57]....
        /*0988*/ 	.word	0xffffffff


	//   ....[58]....
        /*098c*/ 	.word	0xffffffff


	//   ....[59]....
        /*0990*/ 	.word	0xffffffff


	//   ....[60]....
        /*0994*/ 	.word	0xffffffff


	//   ....[61]....
        /*0998*/ 	.word	0xffffffff


	//   ....[62]....
        /*099c*/ 	.word	0xffffffff


	//   ....[63]....
        /*09a0*/ 	.word	0xffffffff


	//   ....[64]....
        /*09a4*/ 	.word	0xffffffff


	//   ....[65]....
        /*09a8*/ 	.word	0xffffffff


	//   ....[66]....
        /*09ac*/ 	.word	0xffffffff


	//   ....[67]....
        /*09b0*/ 	.word	0xffffffff


	//   ....[68]....
        /*09b4*/ 	.word	0xffffffff


	//   ....[69]....
        /*09b8*/ 	.word	0xffffffff


	//   ....[70]....
        /*09bc*/ 	.word	0xffffffff


	//   ....[71]....
        /*09c0*/ 	.word	0xffffffff


	//   ....[72]....
        /*09c4*/ 	.word	0xffffffff


	//   ....[73]....
        /*09c8*/ 	.word	0xffffffff


	//   ....[74]....
        /*09cc*/ 	.word	0xffffffff


	//   ....[75]....
        /*09d0*/ 	.word	0xffffffff


	//   ....[76]....
        /*09d4*/ 	.word	0xffffffff


	//   ....[77]....
        /*09d8*/ 	.word	0xffffffff


	//   ....[78]....
        /*09dc*/ 	.word	0xffffffff


	//   ....[79]....
        /*09e0*/ 	.word	0xffffffff


	//   ....[80]....
        /*09e4*/ 	.word	0xffffffff


	//   ....[81]....
        /*09e8*/ 	.word	0xffffffff


	//   ....[82]....
        /*09ec*/ 	.word	0xffffffff


	//   ....[83]....
        /*09f0*/ 	.word	0xffffffff


	//   ....[84]....
        /*09f4*/ 	.word	0xffffffff


	//   ....[85]....
        /*09f8*/ 	.word	0xffffffff


	//   ....[86]....
        /*09fc*/ 	.word	0xffffffff


	//   ....[87]....
        /*0a00*/ 	.word	0xffffffff


	//   ....[88]....
        /*0a04*/ 	.word	0xffffffff


	//   ....[89]....
        /*0a08*/ 	.word	0xffffffff


	//   ....[90]....
        /*0a0c*/ 	.word	0xffffffff


	//   ....[91]....
        /*0a10*/ 	.word	0xffffffff


	//   ....[92]....
        /*0a14*/ 	.word	0xffffffff


	//   ....[93]....
        /*0a18*/ 	.word	0xffffffff


	//   ....[94]....
        /*0a1c*/ 	.word	0xffffffff


	//   ....[95]....
        /*0a20*/ 	.word	0xffffffff


	//   ....[96]....
        /*0a24*/ 	.word	0xffffffff


	//   ....[97]....
        /*0a28*/ 	.word	0xffffffff


	//   ....[98]....
        /*0a2c*/ 	.word	0xffffffff


	//   ....[99]....
        /*0a30*/ 	.word	0xffffffff


	//   ....[100]....
        /*0a34*/ 	.word	0xffffffff


	//   ....[101]....
        /*0a38*/ 	.word	0xffffffff


	//   ....[102]....
        /*0a3c*/ 	.word	0xffffffff


	//   ....[103]....
        /*0a40*/ 	.word	0xffffffff


	//   ....[104]....
        /*0a44*/ 	.word	0xffffffff


	//   ....[105]....
        /*0a48*/ 	.word	0xffffffff


	//   ....[106]....
        /*0a4c*/ 	.word	0xffffffff


	//   ....[107]....
        /*0a50*/ 	.word	0xffffffff


	//   ....[108]....
        /*0a54*/ 	.word	0xffffffff


	//   ....[109]....
        /*0a58*/ 	.word	0xffffffff


	//   ....[110]....
        /*0a5c*/ 	.word	0xffffffff


	//   ....[111]....
        /*0a60*/ 	.word	0xffffffff


	//   ....[112]....
        /*0a64*/ 	.word	0xffffffff


	//   ....[113]....
        /*0a68*/ 	.word	0xffffffff


	//   ....[114]....
        /*0a6c*/ 	.word	0xffffffff


	//   ....[115]....
        /*0a70*/ 	.word	0xffffffff


	//   ....[116]....
        /*0a74*/ 	.word	0xffffffff


	//   ....[117]....
        /*0a78*/ 	.word	0xffffffff


	//   ....[118]....
        /*0a7c*/ 	.word	0xffffffff


	//   ....[119]....
        /*0a80*/ 	.word	0xffffffff


	//   ....[120]....
        /*0a84*/ 	.word	0xffffffff


	//   ....[121]....
        /*0a88*/ 	.word	0xffffffff


	//   ....[122]....
        /*0a8c*/ 	.word	0xffffffff


	//   ....[123]....
        /*0a90*/ 	.word	0xffffffff


	//   ....[124]....
        /*0a94*/ 	.word	0xffffffff


	//   ....[125]....
        /*0a98*/ 	.word	0xffffffff


	//   ....[126]....
        /*0a9c*/ 	.word	0xffffffff


	//   ....[127]....
        /*0aa0*/ 	.word	0xffffffff


	//   ....[128]....
        /*0aa4*/ 	.word	0xffffffff


	//   ....[129]....
        /*0aa8*/ 	.word	0xffffffff


	//   ....[130]....
        /*0aac*/ 	.word	0xffffffff


	//   ....[131]....
        /*0ab0*/ 	.word	0xffffffff


	//   ....[132]....
        /*0ab4*/ 	.word	0xffffffff


	//   ....[133]....
        /*0ab8*/ 	.word	0xffffffff


	//   ....[134]....
        /*0abc*/ 	.word	0xffffffff


	//   ....[135]....
        /*0ac0*/ 	.word	0xffffffff


	//   ....[136]....
        /*0ac4*/ 	.word	0xffffffff


	//   ....[137]....
        /*0ac8*/ 	.word	0xffffffff


	//   ....[138]....
        /*0acc*/ 	.word	0xffffffff


	//----- nvinfo : EIATTR_COOP_GROUP_INSTR_OFFSETS
	.align		4
.L_644:
        /*0ad0*/ 	.byte	0x04, 0x28
        /*0ad2*/ 	.short	(.L_646 - .L_645)


	//   ....[0]....
.L_645:
        /*0ad4*/ 	.word	0x00000050


	//   ....[1]....
        /*0ad8*/ 	.word	0x00000200


	//   ....[2]....
        /*0adc*/ 	.word	0x00000230


	//   ....[3]....
        /*0ae0*/ 	.word	0x00000260


	//   ....[4]....
        /*0ae4*/ 	.word	0x00000290


	//   ....[5]....
        /*0ae8*/ 	.word	0x000002c0


	//   ....[6]....
        /*0aec*/ 	.word	0x000002f0


	//   ....[7]....
        /*0af0*/ 	.word	0x00000460


	//   ....[8]....
        /*0af4*/ 	.word	0x000004a0


	//   ....[9]....
        /*0af8*/ 	.word	0x000004d0


	//   ....[10]....
        /*0afc*/ 	.word	0x00000500


	//   ....[11]....
        /*0b00*/ 	.word	0x00000530


	//   ....[12]....
        /*0b04*/ 	.word	0x00000560


	//   ....[13]....
        /*0b08*/ 	.word	0x000005f0


	//   ....[14]....
        /*0b0c*/ 	.word	0x00000620


	//   ....[15]....
        /*0b10*/ 	.word	0x00000630


	//   ....[16]....
        /*0b14*/ 	.word	0x000006a0


	//   ....[17]....
        /*0b18*/ 	.word	0x00002a60


	//   ....[18]....
        /*0b1c*/ 	.word	0x00002a80


	//   ....[19]....
        /*0b20*/ 	.word	0x00002c40


	//   ....[20]....
        /*0b24*/ 	.word	0x00002c50


	//   ....[21]....
        /*0b28*/ 	.word	0x00002e10


	//   ....[22]....
        /*0b2c*/ 	.word	0x00002e30


	//   ....[23]....
        /*0b30*/ 	.word	0x00002ff0


	//   ....[24]....
        /*0b34*/ 	.word	0x00003000


	//   ....[25]....
        /*0b38*/ 	.word	0x00004ea0


	//   ....[26]....
        /*0b3c*/ 	.word	0x00004fa0


	//   ....[27]....
        /*0b40*/ 	.word	0x00004fb0


	//   ....[28]....
        /*0b44*/ 	.word	0x00005000


	//   ....[29]....
        /*0b48*/ 	.word	0x00008010


	//   ....[30]....
        /*0b4c*/ 	.word	0x000080c0


	//   ....[31]....
        /*0b50*/ 	.word	0x000080d0


	//   ....[32]....
        /*0b54*/ 	.word	0x000081d0


	//   ....[33]....
        /*0b58*/ 	.word	0x00009e30


	//   ....[34]....
        /*0b5c*/ 	.word	0x00009e40


	//   ....[35]....
        /*0b60*/ 	.word	0x00009e70


	//   ....[36]....
        /*0b64*/ 	.word	0x00009e80


	//   ....[37]....
        /*0b68*/ 	.word	0x0000b710


	//   ....[38]....
        /*0b6c*/ 	.word	0x0000b720


	//   ....[39]....
        /*0b70*/ 	.word	0x0000b740


	//   ....[40]....
        /*0b74*/ 	.word	0x0000b750


	//   ....[41]....
        /*0b78*/ 	.word	0x0000bb60


	//   ....[42]....
        /*0b7c*/ 	.word	0x0000bb80


	//   ....[43]....
        /*0b80*/ 	.word	0x0000bd40


	//   ....[44]....
        /*0b84*/ 	.word	0x0000bd50


	//   ....[45]....
        /*0b88*/ 	.word	0x0000bf20


	//   ....[46]....
        /*0b8c*/ 	.word	0x0000bf40


	//   ....[47]....
        /*0b90*/ 	.word	0x0000c110


	//   ....[48]....
        /*0b94*/ 	.word	0x0000c120


	//   ....[49]....
        /*0b98*/ 	.word	0x0000c4f0


	//   ....[50]....
        /*0b9c*/ 	.word	0x0000c510


	//   ....[51]....
        /*0ba0*/ 	.word	0x0000d160


	//   ....[52]....
        /*0ba4*/ 	.word	0x0000d170


	//   ....[53]....
        /*0ba8*/ 	.word	0x0000e570


	//   ....[54]....
        /*0bac*/ 	.word	0x0000e590


	//   ....[55]....
        /*0bb0*/ 	.word	0x0000e760


	//   ....[56]....
        /*0bb4*/ 	.word	0x0000e770


	//   ....[57]....
        /*0bb8*/ 	.word	0x0000e940


	//   ....[58]....
        /*0bbc*/ 	.word	0x0000e960


	//   ....[59]....
        /*0bc0*/ 	.word	0x0000eb30


	//   ....[60]....
        /*0bc4*/ 	.word	0x0000eb40


	//   ....[61]....
        /*0bc8*/ 	.word	0x0000edd0


	//   ....[62]....
        /*0bcc*/ 	.word	0x0000edf0


	//   ....[63]....
        /*0bd0*/ 	.word	0x0000ef20


	//   ....[64]....
        /*0bd4*/ 	.word	0x0000ef60


	//   ....[65]....
        /*0bd8*/ 	.word	0x0000ef90


	//   ....[66]....
        /*0bdc*/ 	.word	0x0000efc0


	//   ....[67]....
        /*0be0*/ 	.word	0x0000eff0


	//   ....[68]....
        /*0be4*/ 	.word	0x0000f020


	//   ....[69]....
        /*0be8*/ 	.word	0x0000f180


	//   ....[70]....
        /*0bec*/ 	.word	0x0000f1c0


	//   ....[71]....
        /*0bf0*/ 	.word	0x0000f1f0


	//   ....[72]....
        /*0bf4*/ 	.word	0x0000f220


	//   ....[73]....
        /*0bf8*/ 	.word	0x0000f250


	//   ....[74]....
        /*0bfc*/ 	.word	0x0000f280


	//   ....[75]....
        /*0c00*/ 	.word	0x0000f310


	//   ....[76]....
        /*0c04*/ 	.word	0x0000f340


	//   ....[77]....
        /*0c08*/ 	.word	0x0000f350


	//   ....[78]....
        /*0c0c*/ 	.word	0x0000f3b0


	//   ....[79]....
        /*0c10*/ 	.word	0x0000f9a0


	//   ....[80]....
        /*0c14*/ 	.word	0x0000fa00


	//   ....[81]....
        /*0c18*/ 	.word	0x0000fa50


	//   ....[82]....
        /*0c1c*/ 	.word	0x0000faa0


	//   ....[83]....
        /*0c20*/ 	.word	0x0000faf0


	//   ....[84]....
        /*0c24*/ 	.word	0x0000fb60


	//   ....[85]....
        /*0c28*/ 	.word	0x0000fba0


	//   ....[86]....
        /*0c2c*/ 	.word	0x0000fc10


	//   ....[87]....
        /*0c30*/ 	.word	0x0000fc80


	//   ....[88]....
        /*0c34*/ 	.word	0x0000fce0


	//   ....[89]....
        /*0c38*/ 	.word	0x0000fd50


	//   ....[90]....
        /*0c3c*/ 	.word	0x0000fdc0


	//   ....[91]....
        /*0c40*/ 	.word	0x0000fe20


	//   ....[92]....
        /*0c44*/ 	.word	0x0000fe80


	//   ....[93]....
        /*0c48*/ 	.word	0x0000fee0


	//   ....[94]....
        /*0c4c*/ 	.word	0x0000ff50


	//   ....[95]....
        /*0c50*/ 	.word	0x0000ffb0


	//   ....[96]....
        /*0c54*/ 	.word	0x00010010


	//   ....[97]....
        /*0c58*/ 	.word	0x00010080


	//   ....[98]....
        /*0c5c*/ 	.word	0x000100d0


	//   ....[99]....
        /*0c60*/ 	.word	0x00010120


	//   ....[100]....
        /*0c64*/ 	.word	0x00010170


	//   ....[101]....
        /*0c68*/ 	.word	0x000101e0


	//   ....[102]....
        /*0c6c*/ 	.word	0x00010250


	//   ....[103]....
        /*0c70*/ 	.word	0x000102b0


	//   ....[104]....
        /*0c74*/ 	.word	0x00010310


	//   ....[105]....
        /*0c78*/ 	.word	0x00010370


	//   ....[106]....
        /*0c7c*/ 	.word	0x000103e0


	//   ....[107]....
        /*0c80*/ 	.word	0x00010440


	//   ....[108]....
        /*0c84*/ 	.word	0x000104a0


	//   ....[109]....
        /*0c88*/ 	.word	0x00010500


	//   ....[110]....
        /*0c8c*/ 	.word	0x00010570


	//   ....[111]....
        /*0c90*/ 	.word	0x000105d0


	//   ....[112]....
        /*0c94*/ 	.word	0x00010630


	//   ....[113]....
        /*0c98*/ 	.word	0x00010690


	//   ....[114]....
        /*0c9c*/ 	.word	0x00010700


	//   ....[115]....
        /*0ca0*/ 	.word	0x00010760


	//   ....[116]....
        /*0ca4*/ 	.word	0x000107c0


	//   ....[117]....
        /*0ca8*/ 	.word	0x00010820


	//   ....[118]....
        /*0cac*/ 	.word	0x00010890


	//   ....[119]....
        /*0cb0*/ 	.word	0x000108f0


	//   ....[120]....
        /*0cb4*/ 	.word	0x00010950


	//   ....[121]....
        /*0cb8*/ 	.word	0x000109b0


	//   ....[122]....
        /*0cbc*/ 	.word	0x00010a20


	//   ....[123]....
        /*0cc0*/ 	.word	0x00010a70


	//   ....[124]....
        /*0cc4*/ 	.word	0x00010ab0


	//   ....[125]....
        /*0cc8*/ 	.word	0x00010b00


	//   ....[126]....
        /*0ccc*/ 	.word	0x00010b50


	//   ....[127]....
        /*0cd0*/ 	.word	0x00010ba0


	//   ....[128]....
        /*0cd4*/ 	.word	0x00010c10


	//   ....[129]....
        /*0cd8*/ 	.word	0x00010c50


	//   ....[130]....
        /*0cdc*/ 	.word	0x00010ca0


	//   ....[131]....
        /*0ce0*/ 	.word	0x00010cf0


	//   ....[132]....
        /*0ce4*/ 	.word	0x00010d40


	//   ....[133]....
        /*0ce8*/ 	.word	0x00010d90


	//   ....[134]....
        /*0cec*/ 	.word	0x00010e00


	//   ....[135]....
        /*0cf0*/ 	.word	0x00010e40


	//   ....[136]....
        /*0cf4*/ 	.word	0x00010eb0


	//   ....[137]....
        /*0cf8*/ 	.word	0x00010f10


	//   ....[138]....
        /*0cfc*/ 	.word	0x00010f70


	//----- nvinfo : EIATTR_EXIT_INSTR_OFFSETS
	.align		4
.L_646:
        /*0d00*/ 	.byte	0x04, 0x1c
        /*0d02*/ 	.short	(.L_648 - .L_647)


	//   ....[0]....
.L_647:
        /*0d04*/ 	.word	0x00000c10


	//   ....[1]....
        /*0d08*/ 	.word	0x0000f960


	//----- nvinfo : EIATTR_MAX_THREADS
	.align		4
.L_648:
        /*0d0c*/ 	.byte	0x04, 0x05
        /*0d0e*/ 	.short	(.L_650 - .L_649)
.L_649:
        /*0d10*/ 	.word	0x00000100
        /*0d14*/ 	.word	0x00000001
        /*0d18*/ 	.word	0x00000001


	//----- nvinfo : EIATTR_CRS_STACK_SIZE
	.align		4
.L_650:
        /*0d1c*/ 	.byte	0x04, 0x1e
        /*0d1e*/ 	.short	(.L_652 - .L_651)
.L_651:
        /*0d20*/ 	.word	0x00000000
.L_652:


//--------------------- .nv.info._ZN7cutlass13device_kernelIN5flash19enable_sm80_to_sm89INS1_16FlashAttnFwdSm80INS1_25CollectiveMainloopFwdSm80ILi8ELi1ELb0EN4cute5tupleIJNS5_1CILi128EEENS7_ILi48EEENS7_ILi256EEEEEELi256ENS_6half_tEfNS_4arch4Sm80ELb0ELb0ELb1ELb1ELb0ELb1ELb1ELb1EEENS1_21CollectiveEpilogueFwdINS6_IJS8_SA_S9_EEENS6_IJNS7_ILi1EEESI_SI_EEESC_SE_Li256ELb1ELb1ELb1ELb0EEENS1_36VarlenDynamicPersistentTileSchedulerILi128ELi48ELi256ELi256ELb1ELb1ELb0ELb0ELb1ELb1EEEEEEEEEvNT_6ParamsE --------------------------
	.section	.nv.info._ZN7cutlass13device_kernelIN5flash19enable_sm80_to_sm89INS1_16FlashAttnFwdSm80INS1_25CollectiveMainloopFwdSm80ILi8ELi1ELb0EN4cute5tupleIJNS5_1CILi128EEENS7_ILi48EEENS7_ILi256EEEEEELi256ENS_6half_tEfNS_4arch4Sm80ELb0ELb0ELb1ELb1ELb0ELb1ELb1ELb1EEENS1_21CollectiveEpilogueFwdINS6_IJS8_SA_S9_EEENS6_IJNS7_ILi1EEESI_SI_EEESC_SE_Li256ELb1ELb1ELb1ELb0EEENS1_36VarlenDynamicPersistentTileSchedulerILi128ELi48ELi256ELi256ELb1ELb1ELb0ELb0ELb1ELb1EEEEEEEEEvNT_6ParamsE,"",@"SHT_CUDA_INFO"
	.sectionflags	@""
	.align	4


	//----- nvinfo : EIATTR_CUDA_API_VERSION
	.align		4
        /*0000*/ 	.byte	0x04, 0x37
        /*0002*/ 	.short	(.L_654 - .L_653)
.L_653:
        /*0004*/ 	.word	0x00000082


	//----- nvinfo : EIATTR_SW2861232_WAR
	.align		4
.L_654:
        /*0008*/ 	.byte	0x01, 0x35
	.zero		2


	//----- nvinfo : EIATTR_PARAM_CBANK
	.align		4
        /*000c*/ 	.byte	0x04, 0x0a
        /*000e*/ 	.short	(.L_656 - .L_655)
	.align		4
.L_655:
        /*0010*/ 	.word	index@(.nv.constant0._ZN7cutlass13device_kernelIN5flash19enable_sm80_to_sm89INS1_16FlashAttnFwdSm80INS1_25CollectiveMainloopFwdSm80ILi8ELi1ELb0EN4cute5tupleIJNS5_1CILi128EEENS7_ILi48EEENS7_ILi256EEEEEELi256ENS_6half_tEfNS_4arch4Sm80ELb0ELb0ELb1ELb1ELb0ELb1ELb1ELb1EEENS1_21CollectiveEpilogueFwdINS6_IJS8_SA_S9_EEENS6_IJNS7_ILi1EEESI_SI_EEESC_SE_Li256ELb1ELb1ELb1ELb0EEENS1_36VarlenDynamicPersistentTileSchedulerILi128ELi48ELi256ELi256ELb1ELb1ELb0ELb0ELb1ELb1EEEEEEEEEvNT_6ParamsE)
        /*0014*/ 	.short	0x0160
        /*0016*/ 	.short	0x0438


	//----- nvinfo : EIATTR_CBANK_PARAM_SIZE
	.align		4
.L_656:
        /*0018*/ 	.byte	0x03, 0x19
        /*001a*/ 	.short	0x0438


	//----- nvinfo : EIATTR_KPARAM_INFO
	.align		4
        /*001c*/ 	.byte	0x04, 0x17
        /*001e*/ 	.short	(.L_658 - .L_657)
.L_657:
        /*0020*/ 	.word	0x00000000
        /*0024*/ 	.short	0x0000
        /*0026*/ 	.short	0x0000
        /*0028*/ 	.byte	0x00, 0xf0, 0xe1, 0x10


	//----- nvinfo : EIATTR_MAXREG_COUNT
	.align		4
.L_658:
        /*002c*/ 	.byte	0x03, 0x1b
        /*002e*/ 	.short	0x00ff


	//----- nvinfo : EIATTR_NUM_BARRIERS
	.align		4
        /*0030*/ 	.byte	0x02, 0x4c
        /*0032*/ 	.byte	0x06
	.zero		1


	//----- nvinfo : EIATTR_ANNOTATIONS
	.align		4
        /*0034*/ 	.byte	0x04, 0x55
        /*0036*/ 	.short	(.L_660 - .L_659)


	//   ....[0]....
.L_659:
        /* <DEDUP_REMOVED lines=48> */


	//----- nvinfo : EIATTR_MERCURY_ISA_VERSION
	.align		4
.L_660:
        /*0328*/ 	.byte	0x03, 0x5f
        /*032a*/ 	.short	0x0000


	//----- nvinfo : EIATTR_INT_WARP_WIDE_INSTR_OFFSETS
	.align		4
        /*032c*/ 	.byte	0x04, 0x31
        /*032e*/ 	.short	(.L_662 - .L_661)


	//   ....[0]....
.L_661:
        /*0330*/ 	.word	0x00016740


	//   ....[1]....
        /*0334*/ 	.word	0x000167c0


	//----- nvinfo : EIATTR_COOP_GROUP_MASK_REGIDS
	.align		4
.L_662:
        /*0338*/ 	.byte	0x04, 0x29
        /*033a*/ 	.short	(.L_664 - .L_663)


	//   ....[0]....
.L_663:
        /*033c*/ 	.word	0xffffffff


	//   ....[1]....
        /*0340*/ 	.word	0xffffffff


	//   ....[2]....
        /*0344*/ 	.word	0xffffffff


	//   ....[3]....
        /*0348*/ 	.word	0xffffffff


	//   ....[4]....
        /*034c*/ 	.word	0xffffffff


	//   ....[5]....
        /*0350*/ 	.word	0xffffffff


	//   ....[6]....
        /*0354*/ 	.word	0xffffffff


	//   ....[7]....
        /*0358*/ 	.word	0xffffffff


	//   ....[8]....
        /*035c*/ 	.word	0xffffffff


	//   ....[9]....
        /*0360*/ 	.word	0xffffffff


	//   ....[10]....
        /*0364*/ 	.word	0xffffffff


	//   ....[11]....
        /*0368*/ 	.word	0xffffffff


	//   ....[12]....
        /*036c*/ 	.word	0xffffffff


	//   ....[13]....
        /*0370*/ 	.word	0xffffffff


	//   ....[14]....
        /*0374*/ 	.word	0xffffffff


	//   ....[15]....
        /*0378*/ 	.word	0xffffffff


	//   ....[16]....
        /*037c*/ 	.word	0xffffffff


	//   ....[17]....
        /*0380*/ 	.word	0xffffffff


	//   ....[18]....
        /*0384*/ 	.word	0xffffffff


	//   ....[19]....
        /*0388*/ 	.word	0xffffffff


	//   ....[20]....
        /*038c*/ 	.word	0xffffffff


	//   ....[21]....
        /*0390*/ 	.word	0xffffffff


	//   ....[22]....
        /*0394*/ 	.word	0xffffffff


	//   ....[23]....
        /*0398*/ 	.word	0xffffffff


	//   ....[24]....
        /*039c*/ 	.word	0xffffffff


	//   ....[25]....
        /*03a0*/ 	.word	0xffffffff


	//   ....[26]....
        /*03a4*/ 	.word	0xffffffff


	//   ....[27]....
        /*03a8*/ 	.word	0xffffffff


	//   ....[28]....
        /*03ac*/ 	.word	0xffffffff


	//   ....[29]....
        /*03b0*/ 	.word	0xffffffff


	//   ....[30]....
        /*03b4*/ 	.word	0xffffffff


	//   ....[31]....
        /*03b8*/ 	.word	0xffffffff


	//   ....[32]....
        /*03bc*/ 	.word	0xffffffff


	//   ....[33]....
        /*03c0*/ 	.word	0xffffffff


	//   ....[34]....
        /*03c4*/ 	.word	0xffffffff


	//   ....[35]....
        /*03c8*/ 	.word	0xffffffff


	//   ....[36]....
        /*03cc*/ 	.word	0xffffffff


	//   ....[37]....
        /*03d0*/ 	.word	0xffffffff


	//   ....[38]....
        /*03d4*/ 	.word	0xffffffff


	//   ....[39]....
        /*03d8*/ 	.word	0xffffffff


	//   ....[40]....
        /*03dc*/ 	.word	0xffffffff


	//   ....[41]....
        /*03e0*/ 	.word	0xffffffff


	//   ....[42]....
        /*03e4*/ 	.word	0xffffffff


	//   ....[43]....
        /*03e8*/ 	.word	0xffffffff


	//   ....[44]....
        /*03ec*/ 	.word	0xffffffff


	//   ....[45]....
        /*03f0*/ 	.word	0xffffffff


	//   ....[46]....
        /*03f4*/ 	.word	0xffffffff


	//   ....[47]....
        /*03f8*/ 	.word	0xffffffff


	//   ....[48]....
        /*03fc*/ 	.word	0xffffffff


	//   ....[49]....
        /*0400*/ 	.word	0xffffffff


	//   ....[50]....
        /*0404*/ 	.word	0xffffffff


	//   ....[51]....
        /*0408*/ 	.word	0xffffffff


	//   ....[52]....
        /*040c*/ 	.word	0xffffffff


	//   ....[53]....
        /*0410*/ 	.word	0xffffffff


	//   ....[54]....
        /*0414*/ 	.word	0xffffffff


	//   ....[55]....
        /*0418*/ 	.word	0xffffffff


	//   ....[56]....
        /*041c*/ 	.word	0xffffffff


	//   ....[57]....
        /*0420*/ 	.word	0xffffffff


	//   ....[58]....
        /*0424*/ 	.word	0xffffffff


	//   ....[59]....
        /*0428*/ 	.word	0xffffffff


	//   ....[60]....
        /*042c*/ 	.word	0xffffffff


	//   ....[61]....
        /*0430*/ 	.word	0xffffffff


	//   ....[62]....
        /*0434*/ 	.word	0xffffffff


	//   ....[63]....
        /*0438*/ 	.word	0xffffffff


	//   ....[64]....
        /*043c*/ 	.word	0xffffffff


	//   ....[65]....
        /*0440*/ 	.word	0xffffffff


	//   ....[66]....
        /*0444*/ 	.word	0xffffffff


	//   ....[67]....
        /*0448*/ 	.word	0xffffffff


	//   ....[68]....
        /*044c*/ 	.word	0xffffffff


	//   ....[69]....
        /*0450*/ 	.word	0xffffffff


	//   ....[70]....
        /*0454*/ 	.word	0xffffffff


	//   ....[71]....
        /*0458*/ 	.word	0xffffffff


	//   ....[72]....
        /*045c*/ 	.word	0xffffffff


	//   ....[73]....
        /*0460*/ 	.word	0xffffffff


	//   ....[74]....
        /*0464*/ 	.word	0xffffffff


	//   ....[75]....
        /*0468*/ 	.word	0xffffffff


	//   ....[76]....
        /*046c*/ 	.word	0xffffffff


	//   ....[77]....
        /*0470*/ 	.word	0xffffffff


	//   ....[78]....
        /*0474*/ 	.word	0xffffffff


	//   ....[79]....
        /*0478*/ 	.word	0xffffffff


	//   ....[80]....
        /*047c*/ 	.word	0xffffffff


	//   ....[81]....
        /*0480*/ 	.word	0xffffffff


	//   ....[82]....
        /*0484*/ 	.word	0xffffffff


	//   ....[83]....
        /*0488*/ 	.word	0xffffffff


	//   ....[84]....
        /*048c*/ 	.word	0xffffffff


	//   ....[85]....
        /*0490*/ 	.word	0xffffffff


	//   ....[86]....
        /*0494*/ 	.word	0xffffffff


	//   ....[87]....
        /*0498*/ 	.word	0xffffffff


	//   ....[88]....
        /*049c*/ 	.word	0xffffffff


	//   ....[89]....
        /*04a0*/ 	.word	0xffffffff


	//   ....[90]....
        /*04a4*/ 	.word	0xffffffff


	//   ....[91]....
        /*04a8*/ 	.word	0xffffffff


	//   ....[92]....
        /*04ac*/ 	.word	0xffffffff


	//   ....[93]....
        /*04b0*/ 	.word	0xffffffff


	//   ....[94]....
        /*04b4*/ 	.word	0xffffffff


	//   ....[95]....
        /*04b8*/ 	.word	0xffffffff


	//   ....[96]....
        /*04bc*/ 	.word	0xffffffff


	//   ....[97]....
        /*04c0*/ 	.word	0xffffffff


	//   ....[98]....
        /*04c4*/ 	.word	0xffffffff


	//   ....[99]....
        /*04c8*/ 	.word	0xffffffff


	//   ....[100]....
        /*04cc*/ 	.word	0xffffffff


	//   ....[101]....
        /*04d0*/ 	.word	0xffffffff


	//   ....[102]....
        /*04d4*/ 	.word	0xffffffff


	//   ....[103]....
        /*04d8*/ 	.word	0xffffffff


	//   ....[104]....
        /*04dc*/ 	.word	0xffffffff


	//   ....[105]....
        /*04e0*/ 	.word	0xffffffff


	//   ....[106]....
        /*04e4*/ 	.word	0xffffffff


	//   ....[107]....
        /*04e8*/ 	.word	0xffffffff


	//   ....[108]....
        /*04ec*/ 	.word	0xffffffff


	//   ....[109]....
        /*04f0*/ 	.word	0xffffffff


	//   ....[110]....
        /*04f4*/ 	.word	0xffffffff


	//   ....[111]....
        /*04f8*/ 	.word	0xffffffff


	//   ....[112]....
        /*04fc*/ 	.word	0xffffffff


	//   ....[113]....
        /*0500*/ 	.word	0xffffffff


	//   ....[114]....
        /*0504*/ 	.word	0xffffffff


	//   ....[115]....
        /*0508*/ 	.word	0xffffffff


	//   ....[116]....
        /*050c*/ 	.word	0xffffffff


	//   ....[117]....
        /*0510*/ 	.word	0xffffffff


	//   ....[118]....
        /*0514*/ 	.word	0xffffffff


	//   ....[119]....
        /*0518*/ 	.word	0xffffffff


	//   ....[120]....
        /*051c*/ 	.word	0xffffffff


	//   ....[121]....
        /*0520*/ 	.word	0xffffffff


	//   ....[122]....
        /*0524*/ 	.word	0xffffffff


	//   ....[123]....
        /*0528*/ 	.word	0xffffffff


	//   ....[124]....
        /*052c*/ 	.word	0xffffffff


	//   ....[125]....
        /*0530*/ 	.word	0xffffffff


	//   ....[126]....
        /*0534*/ 	.word	0xffffffff


	//   ....[127]....
        /*0538*/ 	.word	0xffffffff


	//   ....[128]....
        /*053c*/ 	.word	0xffffffff


	//   ....[129]....
        /*0540*/ 	.word	0xffffffff


	//   ....[130]....
        /*0544*/ 	.word	0xffffffff


	//   ....[131]....
        /*0548*/ 	.word	0xffffffff


	//   ....[132]....
        /*054c*/ 	.word	0xffffffff


	//   ....[133]....
        /*0550*/ 	.word	0xffffffff


	//   ....[134]....
        /*0554*/ 	.word	0xffffffff


	//   ....[135]....
        /*0558*/ 	.word	0xffffffff


	//   ....[136]....
        /*055c*/ 	.word	0xffffffff


	//   ....[137]....
        /*0560*/ 	.word	0xffffffff


	//   ....[138]....
        /*0564*/ 	.word	0xffffffff


	//   ....[139]....
        /*0568*/ 	.word	0xffffffff


	//   ....[140]....
        /*056c*/ 	.word	0xffffffff


	//   ....[141]....
        /*0570*/ 	.word	0xffffffff


	//   ....[142]....
        /*0574*/ 	.word	0xffffffff


	//   ....[143]....
        /*0578*/ 	.word	0xffffffff


	//   ....[144]....
        /*057c*/ 	.word	0xffffffff


	//   ....[145]....
        /*0580*/ 	.word	0xffffffff


	//   ....[146]....
        /*0584*/ 	.word	0xffffffff


	//----- nvinfo : EIATTR_COOP_GROUP_INSTR_OFFSETS
	.align		4
.L_664:
        /*0588*/ 	.byte	0x04, 0x28
        /*058a*/ 	.short	(.L_666 - .L_665)


	//   ....[0]....
.L_665:
        /*058c*/ 	.word	0x00000050


	//   ....[1]....
        /*0590*/ 	.word	0x00000200


	//   ....[2]....
        /*0594*/ 	.word	0x00000230


	//   ....[3]....
        /*0598*/ 	.word	0x00000260


	//   ....[4]....
        /*059c*/ 	.word	0x00000290


	//   ....[5]....
        /*05a0*/ 	.word	0x000002c0


	//   ....[6]....
        /*05a4*/ 	.word	0x000002f0


	//   ....[7]....
        /*05a8*/ 	.word	0x00000460


	//   ....[8]....
        /*05ac*/ 	.word	0x000004a0


	//   ....[9]....
        /*05b0*/ 	.word	0x000004d0


	//   ....[10]....
        /*05b4*/ 	.word	0x00000500


	//   ....[11]....
        /*05b8*/ 	.word	0x00000530


	//   ....[12]....
        /*05bc*/ 	.word	0x00000560


	//   ....[13]....
        /*05c0*/ 	.word	0x000005f0


	//   ....[14]....
        /*05c4*/ 	.word	0x00000620


	//   ....[15]....
        /*05c8*/ 	.word	0x00000630


	//   ....[16]....
        /*05cc*/ 	.word	0x000006a0


	//   ....[17]....
        /*05d0*/ 	.word	0x000095d0


	//   ....[18]....
        /*05d4*/ 	.word	0x000095f0


	//   ....[19]....
        /*05d8*/ 	.word	0x000097b0


	//   ....[20]....
        /*05dc*/ 	.word	0x000097c0


	//   ....[21]....
        /*05e0*/ 	.word	0x00009920


	//   ....[22]....
        /*05e4*/ 	.word	0x00009940


	//   ....[23]....
        /*05e8*/ 	.word	0x00009aa0


	//   ....[24]....
        /*05ec*/ 	.word	0x00009ab0


	//   ....[25]....
        /*05f0*/ 	.word	0x0000a000


	//   ....[26]....
        /*05f4*/ 	.word	0x0000a040


	//   ....[27]....
        /*05f8*/ 	.word	0x0000a080


	//   ....[28]....
        /*05fc*/ 	.word	0x0000a0b0


	//   ....[29]....
        /*0600*/ 	.word	0x0000d200


	//   ....[30]....
        /*0604*/ 	.word	0x0000d240


	//   ....[31]....
        /*0608*/ 	.word	0x0000d280


	//   ....[32]....
        /*060c*/ 	.word	0x0000d2b0


	//   ....[33]....
        /*0610*/ 	.word	0x00011f80


	//   ....[34]....
        /*0614*/ 	.word	0x000120b0


	//   ....[35]....
        /*0618*/ 	.word	0x000120d0


	//   ....[36]....
        /*061c*/ 	.word	0x00012130


	//   ....[37]....
        /*0620*/ 	.word	0x000145b0


	//   ....[38]....
        /*0624*/ 	.word	0x000145d0


	//   ....[39]....
        /*0628*/ 	.word	0x000145e0


	//   ....[40]....
        /*062c*/ 	.word	0x00014610


	//   ....[41]....
        /*0630*/ 	.word	0x00015d20


	//   ....[42]....
        /*0634*/ 	.word	0x00015d30


	//   ....[43]....
        /*0638*/ 	.word	0x00015d60


	//   ....[44]....
        /*063c*/ 	.word	0x00015d70


	//   ....[45]....
        /*0640*/ 	.word	0x00017610


	//   ....[46]....
        /*0644*/ 	.word	0x00017620


	//   ....[47]....
        /*0648*/ 	.word	0x00017640


	//   ....[48]....
        /*064c*/ 	.word	0x00017660


	//   ....[49]....
        /*0650*/ 	.word	0x00017a20


	//   ....[50]....
        /*0654*/ 	.word	0x00017a40


	//   ....[51]....
        /*0658*/ 	.word	0x00017c00


	//   ....[52]....
        /*065c*/ 	.word	0x00017c10


	//   ....[53]....
        /*0660*/ 	.word	0x00017d80


	//   ....[54]....
        /*0664*/ 	.word	0x00017da0


	//   ....[55]....
        /*0668*/ 	.word	0x00017f10


	//   ....[56]....
        /*066c*/ 	.word	0x00017f20


	//   ....[57]....
        /*0670*/ 	.word	0x000182a0


	//   ....[58]....
        /*0674*/ 	.word	0x000182c0


	//   ....[59]....
        /*0678*/ 	.word	0x00018fa0


	//   ....[60]....
        /*067c*/ 	.word	0x00018fb0


	//   ....[61]....
        /*0680*/ 	.word	0x0001a410


	//   ....[62]....
        /*0684*/ 	.word	0x0001a430


	//   ....[63]....
        /*0688*/ 	.word	0x0001a600


	//   ....[64]....
        /*068c*/ 	.word	0x0001a610


	//   ....[65]....
        /*0690*/ 	.word	0x0001a780


	//   ....[66]....
        /*0694*/ 	.word	0x0001a7a0


	//   ....[67]....
        /*0698*/ 	.word	0x0001a910


	//   ....[68]....
        /*069c*/ 	.word	0x0001a920


	//   ....[69]....
        /*06a0*/ 	.word	0x0001ab50


	//   ....[70]....
        /*06a4*/ 	.word	0x0001ab70


	//   ....[71]....
        /*06a8*/ 	.word	0x0001aca0


	//   ....[72]....
        /*06ac*/ 	.word	0x0001ace0


	//   ....[73]....
        /*06b0*/ 	.word	0x0001ad10


	//   ....[74]....
        /*06b4*/ 	.word	0x0001ad40


	//   ....[75]....
        /*06b8*/ 	.word	0x0001ad70


	//   ....[76]....
        /*06bc*/ 	.word	0x0001ada0


	//   ....[77]....
        /*06c0*/ 	.word	0x0001af00


	//   ....[78]....
        /*06c4*/ 	.word	0x0001af40


	//   ....[79]....
        /*06c8*/ 	.word	0x0001af70


	//   ....[80]....
        /*06cc*/ 	.word	0x0001afa0


	//   ....[81]....
        /*06d0*/ 	.word	0x0001afd0


	//   ....[82]....
        /*06d4*/ 	.word	0x0001b000


	//   ....[83]....
        /*06d8*/ 	.word	0x0001b090


	//   ....[84]....
        /*06dc*/ 	.word	0x0001b0c0


	//   ....[85]....
        /*06e0*/ 	.word	0x0001b0d0


	//   ....[86]....
        /*06e4*/ 	.word	0x0001b130


	//   ....[87]....
        /*06e8*/ 	.word	0x0001b720


	//   ....[88]....
        /*06ec*/ 	.word	0x0001b780


	//   ....[89]....
        /*06f0*/ 	.word	0x0001b7d0


	//   ....[90]....
        /*06f4*/ 	.word	0x0001b820


	//   ....[91]....
        /*06f8*/ 	.word	0x0001b870


	//   ....[92]....
        /*06fc*/ 	.word	0x0001b8e0


	//   ....[93]....
        /*0700*/ 	.word	0x0001b920


	//   ....[94]....
        /*0704*/ 	.word	0x0001b990


	//   ....[95]....
        /*0708*/ 	.word	0x0001ba00


	//   ....[96]....
        /*070c*/ 	.word	0x0001ba60


	//   ....[97]....
        /*0710*/ 	.word	0x0001bad0


	//   ....[98]....
        /*0714*/ 	.word	0x0001bb40


	//   ....[99]....
        /*0718*/ 	.word	0x0001bba0


	//   ....[100]....
        /*071c*/ 	.word	0x0001bc00


	//   ....[101]....
        /*0720*/ 	.word	0x0001bc60


	//   ....[102]....
        /*0724*/ 	.word	0x0001bcd0


	//   ....[103]....
        /*0728*/ 	.word	0x0001bd30


	//   ....[104]....
        /*072c*/ 	.word	0x0001bd90


	//   ....[105]....
        /*0730*/ 	.word	0x0001be00


	//   ....[106]....
        /*0734*/ 	.word	0x0001be50


	//   ....[107]....
        /*0738*/ 	.word	0x0001bea0


	//   ....[108]....
        /*073c*/ 	.word	0x0001bef0


	//   ....[109]....
        /*0740*/ 	.word	0x0001bf60


	//   ....[110]....
        /*0744*/ 	.word	0x0001bfd0


	//   ....[111]....
        /*0748*/ 	.word	0x0001c030


	//   ....[112]....
        /*074c*/ 	.word	0x0001c090


	//   ....[113]....
        /*0750*/ 	.word	0x0001c0f0


	//   ....[114]....
        /*0754*/ 	.word	0x0001c160


	//   ....[115]....
        /*0758*/ 	.word	0x0001c1c0


	//   ....[116]....
        /*075c*/ 	.word	0x0001c220


	//   ....[117]....
        /*0760*/ 	.word	0x0001c280


	//   ....[118]....
        /*0764*/ 	.word	0x0001c2f0


	//   ....[119]....
        /*0768*/ 	.word	0x0001c350


	//   ....[120]....
        /*076c*/ 	.word	0x0001c3b0


	//   ....[121]....
        /*0770*/ 	.word	0x0001c410


	//   ....[122]....
        /*0774*/ 	.word	0x0001c480


	//   ....[123]....
        /*0778*/ 	.word	0x0001c4e0


	//   ....[124]....
        /*077c*/ 	.word	0x0001c540


	//   ....[125]....
        /*0780*/ 	.word	0x0001c5a0


	//   ....[126]....
        /*0784*/ 	.word	0x0001c610


	//   ....[127]....
        /*0788*/ 	.word	0x0001c670


	//   ....[128]....
        /*078c*/ 	.word	0x0001c6d0


	//   ....[129]....
        /*0790*/ 	.word	0x0001c730


	//   ....[130]....
        /*0794*/ 	.word	0x0001c7a0


	//   ....[131]....
        /*0798*/ 	.word	0x0001c7f0


	//   ....[132]....
        /*079c*/ 	.word	0x0001c830


	//   ....[133]....
        /*07a0*/ 	.word	0x0001c880


	//   ....[134]....
        /*07a4*/ 	.word	0x0001c8d0


	//   ....[135]....
        /*07a8*/ 	.word	0x0001c920


	//   ....[136]....
        /*07ac*/ 	.word	0x0001c990


	//   ....[137]....
        /*07b0*/ 	.word	0x0001c9d0


	//   ....[138]....
        /*07b4*/ 	.word	0x0001ca20


	//   ....[139]....
        /*07b8*/ 	.word	0x0001ca70


	//   ....[140]....
        /*07bc*/ 	.word	0x0001cac0


	//   ....[141]....
        /*07c0*/ 	.word	0x0001cb10


	//   ....[142]....
        /*07c4*/ 	.word	0x0001cb80


	//   ....[143]....
        /*07c8*/ 	.word	0x0001cbc0


	//   ....[144]....
        /*07cc*/ 	.word	0x0001cc30


	//   ....[145]....
        /*07d0*/ 	.word	0x0001cc90


	//   ....[146]....
        /*07d4*/ 	.word	0x0001ccf0


	//----- nvinfo : EIATTR_EXIT_INSTR_OFFSETS
	.align		4
.L_666:
        /*07d8*/ 	.byte	0x04, 0x1c
        /*07da*/ 	.short	(.L_668 - .L_667)


	//   ....[0]....
.L_667:
        /*07dc*/ 	.word	0x00000c10


	//   ....[1]....
        /*07e0*/ 	.word	0x0001b6e0


	//----- nvinfo : EIATTR_MAX_THREADS
	.align		4
.L_668:
        /*07e4*/ 	.byte	0x04, 0x05
        /*07e6*/ 	.short	(.L_670 - .L_669)
.L_669:
        /*07e8*/ 	.word	0x00000100
        /*07ec*/ 	.word	0x00000001
        /*07f0*/ 	.word	0x00000001


	//----- nvinfo : EIATTR_CRS_STACK_SIZE
	.align		4
.L_670:
        /*07f4*/ 	.byte	0x04, 0x1e
        /*07f6*/ 	.short	(.L_672 - .L_671)
.L_671:
        /*07f8*/ 	.word	0x00000000
.L_672:


//--------------------- .nv.info._ZN7cutlass13device_kernelIN5flash19enable_sm80_to_sm89INS1_16FlashAttnFwdSm80INS1_25CollectiveMainloopFwdSm80ILi8ELi1ELb0EN4cute5tupleIJNS5_1CILi128EEENS7_ILi64EEENS7_ILi256EEEEEELi256ENS_6half_tEfNS_4arch4Sm80ELb0ELb1ELb1ELb0ELb0ELb0ELb1ELb1EEENS1_21CollectiveEpilogueFwdINS6_IJS8_SA_S9_EEENS6_IJNS7_ILi1EEESI_SI_EEESC_SE_Li256ELb0ELb1ELb1ELb0EEENS1_19SingleTileSchedulerILb0ELb1ELb1ELi128EEEEEEEEEvNT_6ParamsE --------------------------
	.section	.nv.info._ZN7cutlass13device_kernelIN5flash19enable_sm80_to_sm89INS1_16FlashAttnFwdSm80INS1_25CollectiveMainloopFwdSm80ILi8ELi1ELb0EN4cute5tupleIJNS5_1CILi128EEENS7_ILi64EEENS7_ILi256EEEEEELi256ENS_6half_tEfNS_4arch4Sm80ELb0ELb1ELb1ELb0ELb0ELb0ELb1ELb1EEENS1_21CollectiveEpilogueFwdINS6_IJS8_SA_S9_EEENS6_IJNS7_ILi1EEESI_SI_EEESC_SE_Li256ELb0ELb1ELb1ELb0EEENS1_19SingleTileSchedulerILb0ELb1ELb1ELi128EEEEEEEEEvNT_6ParamsE,"",@"SHT_CUDA_INFO"
	.sectionflags	@""
	.align	4


	//----- nvinfo : EIATTR_CUDA_API_VERSION
	.align		4
        /*0000*/ 	.byte	0x04, 0x37
        /*0002*/ 	.short	(.L_674 - .L_673)
.L_673:
        /*0004*/ 	.word	0x00000082


	//----- nvinfo : EIATTR_SW2861232_WAR
	.align		4
.L_674:
        /*0008*/ 	.byte	0x01, 0x35
	.zero		2


	//----- nvinfo : EIATTR_PARAM_CBANK
	.align		4
        /*000c*/ 	.byte	0x04, 0x0a
        /*000e*/ 	.short	(.L_676 - .L_675)
	.align		4
.L_675:
        /*0010*/ 	.word	index@(.nv.constant0._ZN7cutlass13device_kernelIN5flash19enable_sm80_to_sm89INS1_16FlashAttnFwdSm80INS1_25CollectiveMainloopFwdSm80ILi8ELi1ELb0EN4cute5tupleIJNS5_1CILi128EEENS7_ILi64EEENS7_ILi256EEEEEELi256ENS_6half_tEfNS_4arch4Sm80ELb0ELb1ELb1ELb0ELb0ELb0ELb1ELb1EEENS1_21CollectiveEpilogueFwdINS6_IJS8_SA_S9_EEENS6_IJNS7_ILi1EEESI_SI_EEESC_SE_Li256ELb0ELb1ELb1ELb0EEENS1_19SingleTileSchedulerILb0ELb1ELb1ELi128EEEEEEEEEvNT_6ParamsE)
        /*0014*/ 	.short	0x0160
        /*0016*/ 	.short	0x0418


	//----- nvinfo : EIATTR_CBANK_PARAM_SIZE
	.align		4
.L_676:
        /*0018*/ 	.byte	0x03, 0x19
        /*001a*/ 	.short	0x0418


	//----- nvinfo : EIATTR_KPARAM_INFO
	.align		4
        /*001c*/ 	.byte	0x04, 0x17
        /*001e*/ 	.short	(.L_678 - .L_677)
.L_677:
        /*0020*/ 	.word	0x00000000
        /*0024*/ 	.short	0x0000
        /*0026*/ 	.short	0x0000
        /*0028*/ 	.byte	0x00, 0xf0, 0x61, 0x10


	//----- nvinfo : EIATTR_MAXREG_COUNT
	.align		4
.L_678:
        /*002c*/ 	.byte	0x03, 0x1b
        /*002e*/ 	.short	0x00ff


	//----- nvinfo : EIATTR_NUM_BARRIERS
	.align		4
        /*0030*/ 	.byte	0x02, 0x4c
        /*0032*/ 	.byte	0x02
	.zero		1


	//----- nvinfo : EIATTR_ANNOTATIONS
	.align		4
        /*0034*/ 	.byte	0x04, 0x55
        /*0036*/ 	.short	(.L_680 - .L_679)


	//   ....[0]....
.L_679:
        /* <DEDUP_REMOVED lines=36> */


	//----- nvinfo : EIATTR_MERCURY_ISA_VERSION
	.align		4
.L_680:
        /*0260*/ 	.byte	0x03, 0x5f
        /*0262*/ 	.short	0x0000


	//----- nvinfo : EIATTR_COOP_GROUP_MASK_REGIDS
	.align		4
        /*0264*/ 	.byte	0x04, 0x29
        /*0266*/ 	.short	(.L_682 - .L_681)


	//   ....[0]....
.L_681:
        /*0268*/ 	.word	0xffffffff


	//   ....[1]....
        /*026c*/ 	.word	0xffffffff


	//   ....[2]....
        /*0270*/ 	.word	0xffffffff


	//   ....[3]....
        /*0274*/ 	.word	0xffffffff


	//   ....[4]....
        /*0278*/ 	.word	0xffffffff


	//   ....[5]....
        /*027c*/ 	.word	0xffffffff


	//   ....[6]....
        /*0280*/ 	.word	0xffffffff


	//   ....[7]....
        /*0284*/ 	.word	0xffffffff


	//   ....[8]....
        /*0288*/ 	.word	0xffffffff


	//   ....[9]....
        /*028c*/ 	.word	0xffffffff


	//   ....[10]....
        /*0290*/ 	.word	0xffffffff


	//   ....[11]....
        /*0294*/ 	.word	0xffffffff


	//   ....[12]....
        /*0298*/ 	.word	0xffffffff


	//   ....[13]....
        /*029c*/ 	.word	0xffffffff


	//   ....[14]....
        /*02a0*/ 	.word	0xffffffff


	//   ....[15]....
        /*02a4*/ 	.word	0xffffffff


	//   ....[16]....
        /*02a8*/ 	.word	0xffffffff


	//   ....[17]....
        /*02ac*/ 	.word	0xffffffff


	//   ....[18]....
        /*02b0*/ 	.word	0xffffffff


	//   ....[19]....
        /*02b4*/ 	.word	0xffffffff


	//   ....[20]....
        /*02b8*/ 	.word	0xffffffff


	//   ....[21]....
        /*02bc*/ 	.word	0xffffffff


	//   ....[22]....
        /*02c0*/ 	.word	0xffffffff


	//   ....[23]....
        /*02c4*/ 	.word	0xffffffff


	//   ....[24]....
        /*02c8*/ 	.word	0xffffffff


	//   ....[25]....
        /*02cc*/ 	.word	0xffffffff


	//   ....[26]....
        /*02d0*/ 	.word	0xffffffff


	//   ....[27]....
        /*02d4*/ 	.word	0xffffffff


	//   ....[28]....
        /*02d8*/ 	.word	0xffffffff


	//   ....[29]....
        /*02dc*/ 	.word	0xffffffff


	//   ....[30]....
        /*02e0*/ 	.word	0xffffffff


	//   ....[31]....
        /*02e4*/ 	.word	0xffffffff


	//   ....[32]....
        /*02e8*/ 	.word	0xffffffff


	//   ....[33]....
        /*02ec*/ 	.word	0xffffffff


	//   ....[34]....
        /*02f0*/ 	.word	0xffffffff


	//   ....[35]....
        /*02f4*/ 	.word	0xffffffff


	//   ....[36]....
        /*02f8*/ 	.word	0xffffffff


	//   ....[37]....
        /*02fc*/ 	.word	0xffffffff


	//   ....[38]....
        /*0300*/ 	.word	0xffffffff


	//   ....[39]....
        /*0304*/ 	.word	0xffffffff


	//   ....[40]....
        /*0308*/ 	.word	0xffffffff


	//   ....[41]....
        /*030c*/ 	.word	0xffffffff


	//   ....[42]....
        /*0310*/ 	.word	0xffffffff


	//----- nvinfo : EIATTR_COOP_GROUP_INSTR_OFFSETS
	.align		4
.L_682:
        /*0314*/ 	.byte	0x04, 0x28
        /*0316*/ 	.short	(.L_684 - .L_683)


	//   ....[0]....
.L_683:
        /*0318*/ 	.word	0x00000060


	//   ....[1]....
        /*031c*/ 	.word	0x000013a0


	//   ....[2]....
        /*0320*/ 	.word	0x00001410


	//   ....[3]....
        /*0324*/ 	.word	0x00001760


	//   ....[4]....
        /*0328*/ 	.word	0x00001810


	//   ....[5]....
        /*032c*/ 	.word	0x00001a40


	//   ....[6]....
        /*0330*/ 	.word	0x00001a70


	//   ....[7]....
        /*0334*/ 	.word	0x00001c60


	//   ....[8]....
        /*0338*/ 	.word	0x00001ca0


	//   ....[9]....
        /*033c*/ 	.word	0x00003800


	//   ....[10]....
        /*0340*/ 	.word	0x00003fe0


	//   ....[11]....
        /*0344*/ 	.word	0x00004620


	//   ....[12]....
        /*0348*/ 	.word	0x00004770


	//   ....[13]....
        /*034c*/ 	.word	0x00004790


	//   ....[14]....
        /*0350*/ 	.word	0x00004820


	//   ....[15]....
        /*0354*/ 	.word	0x00008380


	//   ....[16]....
        /*0358*/ 	.word	0x00008560


	//   ....[17]....
        /*035c*/ 	.word	0x00008e20


	//   ....[18]....
        /*0360*/ 	.word	0x00008f90


	//   ....[19]....
        /*0364*/ 	.word	0x00008fa0


	//   ....[20]....
        /*0368*/ 	.word	0x00008fd0


	//   ....[21]....
        /*036c*/ 	.word	0x0000c7f0


	//   ....[22]....
        /*0370*/ 	.word	0x0000c860


	//   ....[23]....
        /*0374*/ 	.word	0x0000c890


	//   ....[24]....
        /*0378*/ 	.word	0x0000c910


	//   ....[25]....
        /*037c*/ 	.word	0x000101b0


	//   ....[26]....
        /*0380*/ 	.word	0x000104d0


	//   ....[27]....
        /*0384*/ 	.word	0x00010d90


	//   ....[28]....
        /*0388*/ 	.word	0x00010f00


	//   ....[29]....
        /*038c*/ 	.word	0x00010f10


	//   ....[30]....
        /*0390*/ 	.word	0x00010f40


	//   ....[31]....
        /*0394*/ 	.word	0x00012b70


	//   ....[32]....
        /*0398*/ 	.word	0x00012ba0


	//   ....[33]....
        /*039c*/ 	.word	0x00012be0


	//   ....[34]....
        /*03a0*/ 	.word	0x00012bf0


	//   ....[35]....
        /*03a4*/ 	.word	0x00013ae0


	//   ....[36]....
        /*03a8*/ 	.word	0x00013b20


	//   ....[37]....
        /*03ac*/ 	.word	0x00013b50


	//   ....[38]....
        /*03b0*/ 	.word	0x00013b80


	//   ....[39]....
        /*03b4*/ 	.word	0x00013c70


	//   ....[40]....
        /*03b8*/ 	.word	0x00013c80


	//   ....[41]....
        /*03bc*/ 	.word	0x00014890


	//   ....[42]....
        /*03c0*/ 	.word	0x000148a0


	//----- nvinfo : EIATTR_EXIT_INSTR_OFFSETS
	.align		4
.L_684:
        /*03c4*/ 	.byte	0x04, 0x1c
        /*03c6*/ 	.short	(.L_686 - .L_685)


	//   ....[0]....
.L_685:
        /*03c8*/ 	.word	0x000001c0


	//   ....[1]....
        /*03cc*/ 	.word	0x000148b0


	//   ....[2]....
        /*03d0*/ 	.word	0x00015450


	//   ....[3]....
        /*03d4*/ 	.word	0x000154a0


	//   ....[4]....
        /*03d8*/ 	.word	0x000154d0


	//   ....[5]....
        /*03dc*/ 	.word	0x00015530


	//   ....[6]....
        /*03e0*/ 	.word	0x000157c0


	//----- nvinfo : EIATTR_CTAIDZ_USED
	.align		4
.L_686:
        /*03e4*/ 	.byte	0x01, 0x04
	.zero		2


	//----- nvinfo : EIATTR_MAX_THREADS
	.align		4
        /*03e8*/ 	.byte	0x04, 0x05
        /*03ea*/ 	.short	(.L_688 - .L_687)
.L_687:
        /*03ec*/ 	.word	0x00000100
        /*03f0*/ 	.word	0x00000001
        /*03f4*/ 	.word	0x00000001


	//----- nvinfo : EIATTR_CRS_STACK_SIZE
	.align		4
.L_688:
        /*03f8*/ 	.byte	0x04, 0x1e
        /*03fa*/ 	.short	(.L_690 - .L_689)
.L_689:
        /*03fc*/ 	.word	0x00000000
.L_690:


//--------------------- .nv.info._ZN7cutlass13device_kernelIN5flash19enable_sm80_to_sm89INS1_16FlashAttnFwdSm80INS1_25CollectiveMainloopFwdSm80ILi8ELi1ELb0EN4cute5tupleIJNS5_1CILi128EEENS7_ILi64EEENS7_ILi256EEEEEELi256ENS_6half_tEfNS_4arch4Sm80ELb0ELb1ELb1ELb1ELb0ELb0ELb1ELb1EEENS1_21CollectiveEpilogueFwdINS6_IJS8_SA_S9_EEENS6_IJNS7_ILi1EEESI_SI_EEESC_SE_Li256ELb1ELb1ELb1ELb0EEENS1_36VarlenDynamicPersistentTileSchedulerILi128ELi64ELi256ELi256ELb1ELb1ELb0ELb1ELb0ELb1EEEEEEEEEvNT_6ParamsE --------------------------
	.section	.nv.info._ZN7cutlass13device_kernelIN5flash19enable_sm80_to_sm89INS1_16FlashAttnFwdSm80INS1_25CollectiveMainloopFwdSm80ILi8ELi1ELb0EN4cute5tupleIJNS5_1CILi128EEENS7_ILi64EEENS7_ILi256EEEEEELi256ENS_6half_tEfNS_4arch4Sm80ELb0ELb1ELb1ELb1ELb0ELb0ELb1ELb1EEENS1_21CollectiveEpilogueFwdINS6_IJS8_SA_S9_EEENS6_IJNS7_ILi1EEESI_SI_EEESC_SE_Li256ELb1ELb1ELb1ELb0EEENS1_36VarlenDynamicPersistentTileSchedulerILi128ELi64ELi256ELi256ELb1ELb1ELb0ELb1ELb0ELb1EEEEEEEEEvNT_6ParamsE,"",@"SHT_CUDA_INFO"
	.sectionflags	@""
	.align	4


	//----- nvinfo : EIATTR_CUDA_API_VERSION
	.align		4
        /*0000*/ 	.byte	0x04, 0x37
        /*0002*/ 	.short	(.L_692 - .L_691)
.L_691:
        /*0004*/ 	.word	0x00000082


	//----- nvinfo : EIATTR_SW2861232_WAR
	.align		4
.L_692:
        /*0008*/ 	.byte	0x01, 0x35
	.zero		2


	//----- nvinfo : EIATTR_PARAM_CBANK
	.align		4
        /*000c*/ 	.byte	0x04, 0x0a
        /*000e*/ 	.short	(.L_694 - .L_693)
	.align		4
.L_693:
        /*0010*/ 	.word	index@(.nv.constant0._ZN7cutlass13device_kernelIN5flash19enable_sm80_to_sm89INS1_16FlashAttnFwdSm80INS1_25CollectiveMainloopFwdSm80ILi8ELi1ELb0EN4cute5tupleIJNS5_1CILi128EEENS7_ILi64EEENS7_ILi256EEEEEELi256ENS_6half_tEfNS_4arch4Sm80ELb0ELb1ELb1ELb1ELb0ELb0ELb1ELb1EEENS1_21CollectiveEpilogueFwdINS6_IJS8_SA_S9_EEENS6_IJNS7_ILi1EEESI_SI_EEESC_SE_Li256ELb1ELb1ELb1ELb0EEENS1_36VarlenDynamicPersistentTileSchedulerILi128ELi64ELi256ELi256ELb1ELb1ELb0ELb1ELb0ELb1EEEEEEEEEvNT_6ParamsE)
        /*0014*/ 	.short	0x0160
        /*0016*/ 	.short	0x0438


	//----- nvinfo : EIATTR_CBANK_PARAM_SIZE
	.align		4
.L_694:
        /*0018*/ 	.byte	0x03, 0x19
        /*001a*/ 	.short	0x0438


	//----- nvinfo : EIATTR_KPARAM_INFO
	.align		4
        /*001c*/ 	.byte	0x04, 0x17
        /*001e*/ 	.short	(.L_696 - .L_695)
.L_695:
        /*0020*/ 	.word	0x00000000
        /*0024*/ 	.short	0x0000
        /*0026*/ 	.short	0x0000
        /*0028*/ 	.byte	0x00, 0xf0, 0xe1, 0x10


	//----- nvinfo : EIATTR_MAXREG_COUNT
	.align		4
.L_696:
        /*002c*/ 	.byte	0x03, 0x1b
        /*002e*/ 	.short	0x00ff


	//----- nvinfo : EIATTR_NUM_BARRIERS
	.align		4
        /*0030*/ 	.byte	0x02, 0x4c
        /*0032*/ 	.byte	0x06
	.zero		1


	//----- nvinfo : EIATTR_ANNOTATIONS
	.align		4
        /*0034*/ 	.byte	0x04, 0x55
        /*0036*/ 	.short	(.L_698 - .L_697)


	//   ....[0]....
.L_697:
        /* <DEDUP_REMOVED lines=139> */


	//----- nvinfo : EIATTR_MERCURY_ISA_VERSION
	.align		4
.L_698:
        /*08d0*/ 	.byte	0x03, 0x5f
        /*08d2*/ 	.short	0x0000


	//----- nvinfo : EIATTR_INT_WARP_WIDE_INSTR_OFFSETS
	.align		4
        /*08d4*/ 	.byte	0x04, 0x31
        /*08d6*/ 	.short	(.L_700 - .L_699)


	//   ....[0]....
.L_699:
        /*08d8*/ 	.word	0x00014180


	//   ....[1]....
        /*08dc*/ 	.word	0x00014200


	//----- nvinfo : EIATTR_COOP_GROUP_MASK_REGIDS
	.align		4
.L_700:
        /*08e0*/ 	.byte	0x04, 0x29
        /*08e2*/ 	.short	(.L_702 - .L_701)


	//   ....[0]....
.L_701:
        /*08e4*/ 	.word	0xffffffff


	//   ....[1]....
        /*08e8*/ 	.word	0xffffffff


	//   ....[2]....
        /*08ec*/ 	.word	0xffffffff


	//   ....[3]....
        /*08f0*/ 	.word	0xffffffff


	//   ....[4]....
        /*08f4*/ 	.word	0xffffffff


	//   ....[5]....
        /*08f8*/ 	.word	0xffffffff


	//   ....[6]....
        /*08fc*/ 	.word	0xffffffff


	//   ....[7]....
        /*0900*/ 	.word	0xffffffff


	//   ....[8]....
        /*0904*/ 	.word	0xffffffff


	//   ....[9]....
        /*0908*/ 	.word	0xffffffff


	//   ....[10]....
        /*090c*/ 	.word	0xffffffff


	//   ....[11]....
        /*0910*/ 	.word	0xffffffff


	//   ....[12]....
        /*0914*/ 	.word	0xffffffff


	//   ....[13]....
        /*0918*/ 	.word	0xffffffff


	//   ....[14]....
        /*091c*/ 	.word	0xffffffff


	//   ....[15]....
        /*0920*/ 	.word	0xffffffff


	//   ....[16]....
        /*0924*/ 	.word	0xffffffff


	//   ....[17]....
        /*0928*/ 	.word	0xffffffff


	//   ....[18]....
        /*092c*/ 	.word	0xffffffff


	//   ....[19]....
        /*0930*/ 	.word	0xffffffff


	//   ....[20]....
        /*0934*/ 	.word	0xffffffff


	//   ....[21]....
        /*0938*/ 	.word	0xffffffff


	//   ....[22]....
        /*093c*/ 	.word	0xffffffff


	//   ....[23]....
        /*0940*/ 	.word	0xffffffff


	//   ....[24]....
        /*0944*/ 	.word	0xffffffff


	//   ....[25]....
        /*0948*/ 	.word	0xffffffff


	//   ....[26]....
        /*094c*/ 	.word	0xffffffff


	//   ....[27]....
        /*0950*/ 	.word	0xffffffff


	//   ....[28]....
        /*0954*/ 	.word	0xffffffff


	//   ....[29]....
        /*0958*/ 	.word	0xffffffff


	//   ....[30]....
        /*095c*/ 	.word	0xffffffff


	//   ....[31]....
        /*0960*/ 	.word	0xffffffff


	//   ....[32]....
        /*0964*/ 	.word	0xffffffff


	//   ....[33]....
        /*0968*/ 	.word	0xffffffff


	//   ....[34]....
        /*096c*/ 	.word	0xffffffff


	//   ....[35]....
        /*0970*/ 	.word	0xffffffff


	//   ....[36]....
        /*0974*/ 	.word	0xffffffff


	//   ....[37]....
        /*0978*/ 	.word	0xffffffff


	//   ....[38]....
        /*097c*/ 	.word	0xffffffff


	//   ....[39]....
        /*0980*/ 	.word	0xffffffff


	//   ....[40]....
        /*0984*/ 	.word	0xffffffff


	//   ....[41]....
        /*0988*/ 	.word	0xffffffff


	//   ....[42]....
        /*098c*/ 	.word	0xffffffff


	//   ....[43]....
        /*0990*/ 	.word	0xffffffff


	//   ....[44]....
        /*0994*/ 	.word	0xffffffff


	//   ....[45]....
        /*0998*/ 	.word	0xffffffff


	//   ....[46]....
        /*099c*/ 	.word	0xffffffff


	//   ....[47]....
        /*09a0*/ 	.word	0xffffffff


	//   ....[48]....
        /*09a4*/ 	.word	0xffffffff


	//   ....[49]....
        /*09a8*/ 	.word	0xffffffff


	//   ....[50]....
        /*09ac*/ 	.word	0xffffffff


	//   ....[51]....
        /*09b0*/ 	.word	0xffffffff


	//   ....[52]....
        /*09b4*/ 	.word	0xffffffff


	//   ....[53]....
        /*09b8*/ 	.word	0xffffffff


	//   ....[54]....
        /*09bc*/ 	.word	0xffffffff


	//   ....[55]....
        /*09c0*/ 	.word	0xffffffff


	//   ....[56]....
        /*09c4*/ 	.word	0xffffffff


	//   ....[57]....
        /*09c8*/ 	.word	0xffffffff


	//   ....[58]....
        /*09cc*/ 	.word	0xffffffff


	//   ....[59]....
        /*09d0*/ 	.word	0xffffffff


	//   ....[60]....
        /*09d4*/ 	.word	0xffffffff


	//   ....[61]....
        /*09d8*/ 	.word	0xffffffff


	//   ....[62]....
        /*09dc*/ 	.word	0xffffffff


	//   ....[63]....
        /*09e0*/ 	.word	0xffffffff


	//   ....[64]....
        /*09e4*/ 	.word	0xffffffff


	//   ....[65]....
        /*09e8*/ 	.word	0xffffffff


	//   ....[66]....
        /*09ec*/ 	.word	0xffffffff


	//   ....[67]....
        /*09f0*/ 	.word	0xffffffff


	//   ....[68]....
        /*09f4*/ 	.word	0xffffffff


	//   ....[69]....
        /*09f8*/ 	.word	0xffffffff


	//   ....[70]....
        /*09fc*/ 	.word	0xffffffff


	//   ....[71]....
        /*0a00*/ 	.word	0xffffffff


	//   ....[72]....
        /*0a04*/ 	.word	0xffffffff


	//   ....[73]....
        /*0a08*/ 	.word	0xffffffff


	//   ....[74]....
        /*0a0c*/ 	.word	0xffffffff


	//   ....[75]....
        /*0a10*/ 	.word	0xffffffff


	//   ....[76]....
        /*0a14*/ 	.word	0xffffffff


	//   ....[77]....
        /*0a18*/ 	.word	0xffffffff


	//   ....[78]....
        /*0a1c*/ 	.word	0xffffffff


	//   ....[79]....
        /*0a20*/ 	.word	0xffffffff


	//   ....[80]....
        /*0a24*/ 	.word	0xffffffff


	//   ....[81]....
        /*0a28*/ 	.word	0xffffffff


	//   ....[82]....
        /*0a2c*/ 	.word	0xffffffff


	//   ....[83]....
        /*0a30*/ 	.word	0xffffffff


	//   ....[84]....
        /*0a34*/ 	.word	0xffffffff


	//   ....[85]....
        /*0a38*/ 	.word	0xffffffff


	//   ....[86]....
        /*0a3c*/ 	.word	0xffffffff


	//   ....[87]....
        /*0a40*/ 	.word	0xffffffff


	//   ....[88]....
        /*0a44*/ 	.word	0xffffffff


	//   ....[89]....
        /*0a48*/ 	.word	0xffffffff


	//   ....[90]....
        /*0a4c*/ 	.word	0xffffffff


	//   ....[91]....
        /*0a50*/ 	.word	0xffffffff


	//   ....[92]....
        /*0a54*/ 	.word	0xffffffff


	//   ....[93]....
        /*0a58*/ 	.word	0xffffffff


	//   ....[94]....
        /*0a5c*/ 	.word	0xffffffff


	//   ....[95]....
        /*0a60*/ 	.word	0xffffffff


	//   ....[96]....
        /*0a64*/ 	.word	0xffffffff


	//   ....[97]....
        /*0a68*/ 	.word	0xffffffff


	//   ....[98]....
        /*0a6c*/ 	.word	0xffffffff


	//   ....[99]....
        /*0a70*/ 	.word	0xffffffff


	//   ....[100]....
        /*0a74*/ 	.word	0xffffffff


	//   ....[101]....
        /*0a78*/ 	.word	0xffffffff


	//   ....[102]....
        /*0a7c*/ 	.word	0xffffffff


	//   ....[103]....
        /*0a80*/ 	.word	0xffffffff


	//   ....[104]....
        /*0a84*/ 	.word	0xffffffff


	//   ....[105]....
        /*0a88*/ 	.word	0xffffffff


	//   ....[106]....
        /*0a8c*/ 	.word	0xffffffff


	//   ....[107]....
        /*0a90*/ 	.word	0xffffffff


	//   ....[108]....
        /*0a94*/ 	.word	0xffffffff


	//   ....[109]....
        /*0a98*/ 	.word	0xffffffff


	//   ....[110]....
        /*0a9c*/ 	.word	0xffffffff


	//   ....[111]....
        /*0aa0*/ 	.word	0xffffffff


	//   ....[112]....
        /*0aa4*/ 	.word	0xffffffff


	//   ....[113]....
        /*0aa8*/ 	.word	0xffffffff


	//   ....[114]....
        /*0aac*/ 	.word	0xffffffff


	//   ....[115]....
        /*0ab0*/ 	.word	0xffffffff


	//   ....[116]....
        /*0ab4*/ 	.word	0xffffffff


	//   ....[117]....
        /*0ab8*/ 	.word	0xffffffff


	//   ....[118]....
        /*0abc*/ 	.word	0xffffffff


	//   ....[119]....
        /*0ac0*/ 	.word	0xffffffff


	//   ....[120]....
        /*0ac4*/ 	.word	0xffffffff


	//   ....[121]....
        /*0ac8*/ 	.word	0xffffffff


	//   ....[122]....
        /*0acc*/ 	.word	0xffffffff


	//   ....[123]....
        /*0ad0*/ 	.word	0xffffffff


	//   ....[124]....
        /*0ad4*/ 	.word	0xffffffff


	//   ....[125]....
        /*0ad8*/ 	.word	0xffffffff


	//   ....[126]....
        /*0adc*/ 	.word	0xffffffff


	//   ....[127]....
        /*0ae0*/ 	.word	0xffffffff


	//   ....[128]....
        /*0ae4*/ 	.word	0xffffffff


	//   ....[129]....
        /*0ae8*/ 	.word	0xffffffff


	//   ....[130]....
        /*0aec*/ 	.word	0xffffffff


	//   ....[131]....
        /*0af0*/ 	.word	0xffffffff


	//   ....[132]....
        /*0af4*/ 	.word	0xffffffff


	//   ....[133]....
        /*0af8*/ 	.word	0xffffffff


	//   ....[134]....
        /*0afc*/ 	.word	0xffffffff


	//   ....[135]....
        /*0b00*/ 	.word	0xffffffff


	//   ....[136]....
        /*0b04*/ 	.word	0xffffffff


	//   ....[137]....
        /*0b08*/ 	.word	0xffffffff


	//   ....[138]....
        /*0b0c*/ 	.word	0xffffffff


	//   ....[139]....
        /*0b10*/ 	.word	0xffffffff


	//   ....[140]....
        /*0b14*/ 	.word	0xffffffff


	//   ....[141]....
        /*0b18*/ 	.word	0xffffffff


	//   ....[142]....
        /*0b1c*/ 	.word	0xffffffff


	//   ....[143]....
        /*0b20*/ 	.word	0xffffffff


	//   ....[144]....
        /*0b24*/ 	.word	0xffffffff


	//   ....[145]....
        /*0b28*/ 	.word	0xffffffff


	//   ....[146]....
        /*0b2c*/ 	.word	0xffffffff


	//   ....[147]....
        /*0b30*/ 	.word	0xffffffff


	//   ....[148]....
        /*0b34*/ 	.word	0xffffffff


	//   ....[149]....
        /*0b38*/ 	.word	0xffffffff


	//   ....[150]....
        /*0b3c*/ 	.word	0xffffffff


	//   ....[151]....
        /*0b40*/ 	.word	0xffffffff


	//   ....[152]....
        /*0b44*/ 	.word	0xffffffff


	//----- nvinfo : EIATTR_COOP_GROUP_INSTR_OFFSETS
	.align		4
.L_702:
        /*0b48*/ 	.byte	0x04, 0x28
        /*0b4a*/ 	.short	(.L_704 - .L_703)


	//   ....[0]....
.L_703:
        /*0b4c*/ 	.word	0x00000050


	//   ....[1]....
        /*0b50*/ 	.word	0x00000200


	//   ....[2]....
        /*0b54*/ 	.word	0x00000230


	//   ....[3]....
        /*0b58*/ 	.word	0x00000260


	//   ....[4]....
        /*0b5c*/ 	.word	0x00000290


	//   ....[5]....
        /*0b60*/ 	.word	0x000002c0


	//   ....[6]....
        /*0b64*/ 	.word	0x000002f0


	//   ....[7]....
        /*0b68*/ 	.word	0x00000450


	//   ....[8]....
        /*0b6c*/ 	.word	0x00000490


	//   ....[9]....
        /*0b70*/ 	.word	0x000004c0


	//   ....[10]....
        /*0b74*/ 	.word	0x000004f0


	//   ....[11]....
        /*0b78*/ 	.word	0x00000520


	//   ....[12]....
        /*0b7c*/ 	.word	0x00000550


	//   ....[13]....
        /*0b80*/ 	.word	0x000005e0


	//   ....[14]....
        /*0b84*/ 	.word	0x00000630


	//   ....[15]....
        /*0b88*/ 	.word	0x00000650


	//   ....[16]....
        /*0b8c*/ 	.word	0x000006b0


	//   ....[17]....
        /*0b90*/ 	.word	0x00003140


	//   ....[18]....
        /*0b94*/ 	.word	0x00003160


	//   ....[19]....
        /*0b98*/ 	.word	0x000033a0


	//   ....[20]....
        /*0b9c*/ 	.word	0x000033b0


	//   ....[21]....
        /*0ba0*/ 	.word	0x000035e0


	//   ....[22]....
        /*0ba4*/ 	.word	0x00003600


	//   ....[23]....
        /*0ba8*/ 	.word	0x00003830


	//   ....[24]....
        /*0bac*/ 	.word	0x00003840


	//   ....[25]....
        /*0bb0*/ 	.word	0x00005370


	//   ....[26]....
        /*0bb4*/ 	.word	0x00005570


	//   ....[27]....
        /*0bb8*/ 	.word	0x00005e10


	//   ....[28]....
        /*0bbc*/ 	.word	0x00005fb0


	//   ....[29]....
        /*0bc0*/ 	.word	0x00005fc0


	//   ....[30]....
        /*0bc4*/ 	.word	0x00006010


	//   ....[31]....
        /*0bc8*/ 	.word	0x00008fe0


	//   ....[32]....
        /*0bcc*/ 	.word	0x00009510


	//   ....[33]....
        /*0bd0*/ 	.word	0x00009810


	//   ....[34]....
        /*0bd4*/ 	.word	0x00009830


	//   ....[35]....
        /*0bd8*/ 	.word	0x0000a270


	//   ....[36]....
        /*0bdc*/ 	.word	0x0000a290


	//   ....[37]....
        /*0be0*/ 	.word	0x0000d720


	//   ....[38]....
        /*0be4*/ 	.word	0x0000d740


	//   ....[39]....
        /*0be8*/ 	.word	0x0000d760


	//   ....[40]....
        /*0bec*/ 	.word	0x0000d780


	//   ....[41]....
        /*0bf0*/ 	.word	0x00010dc0


	//   ....[42]....
        /*0bf4*/ 	.word	0x000112f0


	//   ....[43]....
        /*0bf8*/ 	.word	0x00011700


	//   ....[44]....
        /*0bfc*/ 	.word	0x000118f0


	//   ....[45]....
        /*0c00*/ 	.word	0x00011c00


	//   ....[46]....
        /*0c04*/ 	.word	0x00011c30


	//   ....[47]....
        /*0c08*/ 	.word	0x00013730


	//   ....[48]....
        /*0c0c*/ 	.word	0x00013780


	//   ....[49]....
        /*0c10*/ 	.word	0x000137a0


	//   ....[50]....
        /*0c14*/ 	.word	0x000137c0


	//   ....[51]....
        /*0c18*/ 	.word	0x00015040


	//   ....[52]....
        /*0c1c*/ 	.word	0x00015050


	//   ....[53]....
        /*0c20*/ 	.word	0x00015080


	//   ....[54]....
        /*0c24*/ 	.word	0x000150f0


	//   ....[55]....
        /*0c28*/ 	.word	0x000154c0


	//   ....[56]....
        /*0c2c*/ 	.word	0x000154e0


	//   ....[57]....
        /*0c30*/ 	.word	0x000156b0


	//   ....[58]....
        /*0c34*/ 	.word	0x000156c0


	//   ....[59]....
        /*0c38*/ 	.word	0x000158a0


	//   ....[60]....
        /*0c3c*/ 	.word	0x000158c0


	//   ....[61]....
        /*0c40*/ 	.word	0x00015aa0


	//   ....[62]....
        /*0c44*/ 	.word	0x00015ab0


	//   ....[63]....
        /*0c48*/ 	.word	0x00015e90


	//   ....[64]....
        /*0c4c*/ 	.word	0x00015eb0


	//   ....[65]....
        /*0c50*/ 	.word	0x00016b10


	//   ....[66]....
        /*0c54*/ 	.word	0x00016b20


	//   ....[67]....
        /*0c58*/ 	.word	0x00017fa0


	//   ....[68]....
        /*0c5c*/ 	.word	0x00017fc0


	//   ....[69]....
        /*0c60*/ 	.word	0x000181a0


	//   ....[70]....
        /*0c64*/ 	.word	0x000181b0


	//   ....[71]....
        /*0c68*/ 	.word	0x00018390


	//   ....[72]....
        /*0c6c*/ 	.word	0x000183b0


	//   ....[73]....
        /*0c70*/ 	.word	0x00018590


	//   ....[74]....
        /*0c74*/ 	.word	0x000185a0


	//   ....[75]....
        /*0c78*/ 	.word	0x00018830


	//   ....[76]....
        /*0c7c*/ 	.word	0x00018850


	//   ....[77]....
        /*0c80*/ 	.word	0x00018980


	//   ....[78]....
        /*0c84*/ 	.word	0x000189c0


	//   ....[79]....
        /*0c88*/ 	.word	0x000189f0


	//   ....[80]....
        /*0c8c*/ 	.word	0x00018a20


	//   ....[81]....
        /*0c90*/ 	.word	0x00018a50


	//   ....[82]....
        /*0c94*/ 	.word	0x00018a80


	//   ....[83]....
        /*0c98*/ 	.word	0x00018be0


	//   ....[84]....
        /*0c9c*/ 	.word	0x00018c20


	//   ....[85]....
        /*0ca0*/ 	.word	0x00018c50


	//   ....[86]....
        /*0ca4*/ 	.word	0x00018c80


	//   ....[87]....
        /*0ca8*/ 	.word	0x00018cb0


	//   ....[88]....
        /*0cac*/ 	.word	0x00018ce0


	//   ....[89]....
        /*0cb0*/ 	.word	0x00018d70


	//   ....[90]....
        /*0cb4*/ 	.word	0x00018dd0


	//   ....[91]....
        /*0cb8*/ 	.word	0x00018de0


	//   ....[92]....
        /*0cbc*/ 	.word	0x00018e40


	//   ....[93]....
        /*0cc0*/ 	.word	0x000198a0


	//   ....[94]....
        /*0cc4*/ 	.word	0x00019900


	//   ....[95]....
        /*0cc8*/ 	.word	0x00019950


	//   ....[96]....
        /*0ccc*/ 	.word	0x000199a0


	//   ....[97]....
        /*0cd0*/ 	.word	0x000199f0


	//   ....[98]....
        /*0cd4*/ 	.word	0x00019a60


	//   ....[99]....
        /*0cd8*/ 	.word	0x00019aa0


	//   ....[100]....
        /*0cdc*/ 	.word	0x00019b10


	//   ....[101]....
        /*0ce0*/ 	.word	0x00019b80


	//   ....[102]....
        /*0ce4*/ 	.word	0x00019be0


	//   ....[103]....
        /*0ce8*/ 	.word	0x00019c50


	//   ....[104]....
        /*0cec*/ 	.word	0x00019cc0


	//   ....[105]....
        /*0cf0*/ 	.word	0x00019d20


	//   ....[106]....
        /*0cf4*/ 	.word	0x00019d80


	//   ....[107]....
        /*0cf8*/ 	.word	0x00019de0


	//   ....[108]....
        /*0cfc*/ 	.word	0x00019e50


	//   ....[109]....
        /*0d00*/ 	.word	0x00019eb0


	//   ....[110]....
        /*0d04*/ 	.word	0x00019f10


	//   ....[111]....
        /*0d08*/ 	.word	0x00019f60


	//   ....[112]....
        /*0d0c*/ 	.word	0x00019fc0


	//   ....[113]....
        /*0d10*/ 	.word	0x0001a010


	//   ....[114]....
        /*0d14*/ 	.word	0x0001a070


	//   ....[115]....
        /*0d18*/ 	.word	0x0001a0e0


	//   ....[116]....
        /*0d1c*/ 	.word	0x0001a150


	//   ....[117]....
        /*0d20*/ 	.word	0x0001a1b0


	//   ....[118]....
        /*0d24*/ 	.word	0x0001a210


	//   ....[119]....
        /*0d28*/ 	.word	0x0001a270


	//   ....[120]....
        /*0d2c*/ 	.word	0x0001a2e0


	//   ....[121]....
        /*0d30*/ 	.word	0x0001a340


	//   ....[122]....
        /*0d34*/ 	.word	0x0001a3a0


	//   ....[123]....
        /*0d38*/ 	.word	0x0001a400


	//   ....[124]....
        /*0d3c*/ 	.word	0x0001a470


	//   ....[125]....
        /*0d40*/ 	.word	0x0001a4d0


	//   ....[126]....
        /*0d44*/ 	.word	0x0001a530


	//   ....[127]....
        /*0d48*/ 	.word	0x0001a590


	//   ....[128]....
        /*0d4c*/ 	.word	0x0001a600


	//   ....[129]....
        /*0d50*/ 	.word	0x0001a660


	//   ....[130]....
        /*0d54*/ 	.word	0x0001a6c0


	//   ....[131]....
        /*0d58*/ 	.word	0x0001a720


	//   ....[132]....
        /*0d5c*/ 	.word	0x0001a790


	//   ....[133]....
        /*0d60*/ 	.word	0x0001a7f0


	//   ....[134]....
        /*0d64*/ 	.word	0x0001a850


	//   ....[135]....
        /*0d68*/ 	.word	0x0001a8b0


	//   ....[136]....
        /*0d6c*/ 	.word	0x0001a920


	//   ....[137]....
        /*0d70*/ 	.word	0x0001a970


	//   ....[138]....
        /*0d74*/ 	.word	0x0001a9b0


	//   ....[139]....
        /*0d78*/ 	.word	0x0001aa00


	//   ....[140]....
        /*0d7c*/ 	.word	0x0001aa50


	//   ....[141]....
        /*0d80*/ 	.word	0x0001aaa0


	//   ....[142]....
        /*0d84*/ 	.word	0x0001ab10


	//   ....[143]....
        /*0d88*/ 	.word	0x0001ab50


	//   ....[144]....
        /*0d8c*/ 	.word	0x0001aba0


	//   ....[145]....
        /*0d90*/ 	.word	0x0001abf0


	//   ....[146]....
        /*0d94*/ 	.word	0x0001ac40


	//   ....[147]....
        /*0d98*/ 	.word	0x0001ac90


	//   ....[148]....
        /*0d9c*/ 	.word	0x0001ad00


	//   ....[149]....
        /*0da0*/ 	.word	0x0001ad40


	//   ....[150]....
        /*0da4*/ 	.word	0x0001adb0


	//   ....[151]....
        /*0da8*/ 	.word	0x0001ae10


	//   ....[152]....
        /*0dac*/ 	.word	0x0001ae70


	//----- nvinfo : EIATTR_EXIT_INSTR_OFFSETS
	.align		4
.L_704:
        /*0db0*/ 	.byte	0x04, 0x1c
        /*0db2*/ 	.short	(.L_706 - .L_705)


	//   ....[0]....
.L_705:
        /*0db4*/ 	.word	0x000010d0


	//   ....[1]....
        /*0db8*/ 	.word	0x00019860


	//----- nvinfo : EIATTR_MAX_THREADS
	.align		4
.L_706:
        /*0dbc*/ 	.byte	0x04, 0x05
        /*0dbe*/ 	.short	(.L_708 - .L_707)
.L_707:
        /*0dc0*/ 	.word	0x00000100
        /*0dc4*/ 	.word	0x00000001
        /*0dc8*/ 	.word	0x00000001


	//----- nvinfo : EIATTR_CRS_STACK_SIZE
	.align		4
.L_708:
        /*0dcc*/ 	.byte	0x04, 0x1e
        /*0dce*/ 	.short	(.L_710 - .L_709)
.L_709:
        /*0dd0*/ 	.word	0x00000000
.L_710:


//--------------------- .nv.info._ZN7cutlass13device_kernelIN5flash19enable_sm80_to_sm89INS1_16FlashAttnFwdSm80INS1_25CollectiveMainloopFwdSm80ILi8ELi1ELb0EN4cute5tupleIJNS5_1CILi128EEENS7_ILi48EEENS7_ILi256EEEEEELi256ENS_6half_tEfNS_4arch4Sm80ELb0ELb1ELb1ELb1ELb0ELb1ELb1ELb1EEENS1_21CollectiveEpilogueFwdINS6_IJS8_SA_S9_EEENS6_IJNS7_ILi1EEESI_SI_EEESC_SE_Li256ELb1ELb1ELb1ELb0EEENS1_36VarlenDynamicPersistentTileSchedulerILi128ELi48ELi256ELi256ELb1ELb1ELb0ELb1ELb0ELb1EEEEEEEEEvNT_6ParamsE --------------------------
	.section	.nv.info._ZN7cutlass13device_kernelIN5flash19enable_sm80_to_sm89INS1_16FlashAttnFwdSm80INS1_25CollectiveMainloopFwdSm80ILi8ELi1ELb0EN4cute5tupleIJNS5_1CILi128EEENS7_ILi48EEENS7_ILi256EEEEEELi256ENS_6half_tEfNS_4arch4Sm80ELb0ELb1ELb1ELb1ELb0ELb1ELb1ELb1EEENS1_21CollectiveEpilogueFwdINS6_IJS8_SA_S9_EEENS6_IJNS7_ILi1EEESI_SI_EEESC_SE_Li256ELb1ELb1ELb1ELb0EEENS1_36VarlenDynamicPersistentTileSchedulerILi128ELi48ELi256ELi256ELb1ELb1ELb0ELb1ELb0ELb1EEEEEEEEEvNT_6ParamsE,"",@"SHT_CUDA_INFO"
	.sectionflags	@""
	.align	4


	//----- nvinfo : EIATTR_CUDA_API_VERSION
	.align		4
        /*0000*/ 	.byte	0x04, 0x37
        /*0002*/ 	.short	(.L_712 - .L_711)
.L_711:
        /*0004*/ 	.word	0x00000082


	//----- nvinfo : EIATTR_SW2861232_WAR
	.align		4
.L_712:
        /*0008*/ 	.byte	0x01, 0x35
	.zero		2


	//----- nvinfo : EIATTR_PARAM_CBANK
	.align		4
        /*000c*/ 	.byte	0x04, 0x0a
        /*000e*/ 	.short	(.L_714 - .L_713)
	.align		4
.L_713:
        /*0010*/ 	.word	index@(.nv.constant0._ZN7cutlass13device_kernelIN5flash19enable_sm80_to_sm89INS1_16FlashAttnFwdSm80INS1_25CollectiveMainloopFwdSm80ILi8ELi1ELb0EN4cute5tupleIJNS5_1CILi128EEENS7_ILi48EEENS7_ILi256EEEEEELi256ENS_6half_tEfNS_4arch4Sm80ELb0ELb1ELb1ELb1ELb0ELb1ELb1ELb1EEENS1_21CollectiveEpilogueFwdINS6_IJS8_SA_S9_EEENS6_IJNS7_ILi1EEESI_SI_EEESC_SE_Li256ELb1ELb1ELb1ELb0EEENS1_36VarlenDynamicPersistentTileSchedulerILi128ELi48ELi256ELi256ELb1ELb1ELb0ELb1ELb0ELb1EEEEEEEEEvNT_6ParamsE)
        /*0014*/ 	.short	0x0160
        /*0016*/ 	.short	0x0438


	//----- nvinfo : EIATTR_CBANK_PARAM_SIZE
	.align		4
.L_714:
        /*0018*/ 	.byte	0x03, 0x19
        /*001a*/ 	.short	0x0438


	//----- nvinfo : EIATTR_KPARAM_INFO
	.align		4
        /*001c*/ 	.byte	0x04, 0x17
        /*001e*/ 	.short	(.L_716 - .L_715)
.L_715:
        /*0020*/ 	.word	0x00000000
        /*0024*/ 	.short	0x0000
        /*0026*/ 	.short	0x0000
        /*0028*/ 	.byte	0x00, 0xf0, 0xe1, 0x10


	//----- nvinfo : EIATTR_MAXREG_COUNT
	.align		4
.L_716:
        /*002c*/ 	.byte	0x03, 0x1b
        /*002e*/ 	.short	0x00ff


	//----- nvinfo : EIATTR_NUM_BARRIERS
	.align		4
        /*0030*/ 	.byte	0x02, 0x4c
        /*0032*/ 	.byte	0x06
	.zero		1


	//----- nvinfo : EIATTR_ANNOTATIONS
	.align		4
        /*0034*/ 	.byte	0x04, 0x55
        /*0036*/ 	.short	(.L_718 - .L_717)


	//   ....[0]....
.L_717:
        /* <DEDUP_REMOVED lines=145> */


	//----- nvinfo : EIATTR_MERCURY_ISA_VERSION
	.align		4
.L_718:
        /*0930*/ 	.byte	0x03, 0x5f
        /*0932*/ 	.short	0x0000


	//----- nvinfo : EIATTR_INT_WARP_WIDE_INSTR_OFFSETS
	.align		4
        /*0934*/ 	.byte	0x04, 0x31
        /*0936*/ 	.short	(.L_720 - .L_719)


	//   ....[0]....
.L_719:
        /*0938*/ 	.word	0x00019bf0


	//   ....[1]....
        /*093c*/ 	.word	0x00019c70


	//----- nvinfo : EIATTR_COOP_GROUP_MASK_REGIDS
	.align		4
.L_720:
        /*0940*/ 	.byte	0x04, 0x29
        /*0942*/ 	.short	(.L_722 - .L_721)


	//   ....[0]....
.L_721:
        /*0944*/ 	.word	0xffffffff


	//   ....[1]....
        /*0948*/ 	.word	0xffffffff


	//   ....[2]....
        /*094c*/ 	.word	0xffffffff


	//   ....[3]....
        /*0950*/ 	.word	0xffffffff


	//   ....[4]....
        /*0954*/ 	.word	0xffffffff


	//   ....[5]....
        /*0958*/ 	.word	0xffffffff


	//   ....[6]....
        /*095c*/ 	.word	0xffffffff


	//   ....[7]....
        /*0960*/ 	.word	0xffffffff


	//   ....[8]....
        /*0964*/ 	.word	0xffffffff


	//   ....[9]....
        /*0968*/ 	.word	0xffffffff


	//   ....[10]....
        /*096c*/ 	.word	0xffffffff


	//   ....[11]....
        /*0970*/ 	.word	0xffffffff


	//   ....[12]....
        /*0974*/ 	.word	0xffffffff


	//   ....[13]....
        /*0978*/ 	.word	0xffffffff


	//   ....[14]....
        /*097c*/ 	.word	0xffffffff


	//   ....[15]....
        /*0980*/ 	.word	0xffffffff


	//   ....[16]....
        /*0984*/ 	.word	0xffffffff


	//   ....[17]....
        /*0988*/ 	.word	0xffffffff


	//   ....[18]....
        /*098c*/ 	.word	0xffffffff


	//   ....[19]....
        /*0990*/ 	.word	0xffffffff


	//   ....[20]....
        /*0994*/ 	.word	0xffffffff


	//   ....[21]....
        /*0998*/ 	.word	0xffffffff


	//   ....[22]....
        /*099c*/ 	.word	0xffffffff


	//   ....[23]....
        /*09a0*/ 	.word	0xffffffff


	//   ....[24]....
        /*09a4*/ 	.word	0xffffffff


	//   ....[25]....
        /*09a8*/ 	.word	0xffffffff


	//   ....[26]....
        /*09ac*/ 	.word	0xffffffff


	//   ....[27]....
        /*09b0*/ 	.word	0xffffffff


	//   ....[28]....
        /*09b4*/ 	.word	0xffffffff


	//   ....[29]....
        /*09b8*/ 	.word	0xffffffff


	//   ....[30]....
        /*09bc*/ 	.word	0xffffffff


	//   ....[31]....
        /*09c0*/ 	.word	0xffffffff


	//   ....[32]....
        /*09c4*/ 	.word	0xffffffff


	//   ....[33]....
        /*09c8*/ 	.word	0xffffffff


	//   ....[34]....
        /*09cc*/ 	.word	0xffffffff


	//   ....[35]....
        /*09d0*/ 	.word	0xffffffff


	//   ....[36]....
        /*09d4*/ 	.word	0xffffffff


	//   ....[37]....
        /*09d8*/ 	.word	0xffffffff


	//   ....[38]....
        /*09dc*/ 	.word	0xffffffff


	//   ....[39]....
        /*09e0*/ 	.word	0xffffffff


	//   ....[40]....
        /*09e4*/ 	.word	0xffffffff


	//   ....[41]....
        /*09e8*/ 	.word	0xffffffff


	//   ....[42]....
        /*09ec*/ 	.word	0xffffffff


	//   ....[43]....
        /*09f0*/ 	.word	0xffffffff


	//   ....[44]....
        /*09f4*/ 	.word	0xffffffff


	//   ....[45]....
        /*09f8*/ 	.word	0xffffffff


	//   ....[46]....
        /*09fc*/ 	.word	0xffffffff


	//   ....[47]....
        /*0a00*/ 	.word	0xffffffff


	//   ....[48]....
        /*0a04*/ 	.word	0xffffffff


	//   ....[49]....
        /*0a08*/ 	.word	0xffffffff


	//   ....[50]....
        /*0a0c*/ 	.word	0xffffffff


	//   ....[51]....
        /*0a10*/ 	.word	0xffffffff


	//   ....[52]....
        /*0a14*/ 	.word	0xffffffff


	//   ....[53]....
        /*0a18*/ 	.word	0xffffffff


	//   ....[54]....
        /*0a1c*/ 	.word	0xffffffff


	//   ....[55]....
        /*0a20*/ 	.word	0xffffffff


	//   ....[56]....
        /*0a24*/ 	.word	0xffffffff


	//   ....[57]....
        /*0a28*/ 	.word	0xffffffff


	//   ....[58]....
        /*0a2c*/ 	.word	0xffffffff


	//   ....[59]....
        /*0a30*/ 	.word	0xffffffff


	//   ....[60]....
        /*0a34*/ 	.word	0xffffffff


	//   ....[61]....
        /*0a38*/ 	.word	0xffffffff


	//   ....[62]....
        /*0a3c*/ 	.word	0xffffffff


	//   ....[63]....
        /*0a40*/ 	.word	0xffffffff


	//   ....[64]....
        /*0a44*/ 	.word	0xffffffff


	//   ....[65]....
        /*0a48*/ 	.word	0xffffffff


	//   ....[66]....
        /*0a4c*/ 	.word	0xffffffff


	//   ....[67]....
        /*0a50*/ 	.word	0xffffffff


	//   ....[68]....
        /*0a54*/ 	.word	0xffffffff


	//   ....[69]....
        /*0a58*/ 	.word	0xffffffff


	//   ....[70]....
        /*0a5c*/ 	.word	0xffffffff


	//   ....[71]....
        /*0a60*/ 	.word	0xffffffff


	//   ....[72]....
        /*0a64*/ 	.word	0xffffffff


	//   ....[73]....
        /*0a68*/ 	.word	0xffffffff


	//   ....[74]....
        /*0a6c*/ 	.word	0xffffffff


	//   ....[75]....
        /*0a70*/ 	.word	0xffffffff


	//   ....[76]....
        /*0a74*/ 	.word	0xffffffff


	//   ....[77]....
        /*0a78*/ 	.word	0xffffffff


	//   ....[78]....
        /*0a7c*/ 	.word	0xffffffff


	//   ....[79]....
        /*0a80*/ 	.word	0xffffffff


	//   ....[80]....
        /*0a84*/ 	.word	0xffffffff


	//   ....[81]....
        /*0a88*/ 	.word	0xffffffff


	//   ....[82]....
        /*0a8c*/ 	.word	0xffffffff


	//   ....[83]....
        /*0a90*/ 	.word	0xffffffff


	//   ....[84]....
        /*0a94*/ 	.word	0xffffffff


	//   ....[85]....
        /*0a98*/ 	.word	0xffffffff


	//   ....[86]....
        /*0a9c*/ 	.word	0xffffffff


	//   ....[87]....
        /*0aa0*/ 	.word	0xffffffff


	//   ....[88]....
        /*0aa4*/ 	.word	0xffffffff


	//   ....[89]....
        /*0aa8*/ 	.word	0xffffffff


	//   ....[90]....
        /*0aac*/ 	.word	0xffffffff


	//   ....[91]....
        /*0ab0*/ 	.word	0xffffffff


	//   ....[92]....
        /*0ab4*/ 	.word	0xffffffff


	//   ....[93]....
        /*0ab8*/ 	.word	0xffffffff


	//   ....[94]....
        /*0abc*/ 	.word	0xffffffff


	//   ....[95]....
        /*0ac0*/ 	.word	0xffffffff


	//   ....[96]....
        /*0ac4*/ 	.word	0xffffffff


	//   ....[97]....
        /*0ac8*/ 	.word	0xffffffff


	//   ....[98]....
        /*0acc*/ 	.word	0xffffffff


	//   ....[99]....
        /*0ad0*/ 	.word	0xffffffff


	//   ....[100]....
        /*0ad4*/ 	.word	0xffffffff


	//   ....[101]....
        /*0ad8*/ 	.word	0xffffffff


	//   ....[102]....
        /*0adc*/ 	.word	0xffffffff


	//   ....[103]....
        /*0ae0*/ 	.word	0xffffffff


	//   ....[104]....
        /*0ae4*/ 	.word	0xffffffff


	//   ....[105]....
        /*0ae8*/ 	.word	0xffffffff


	//   ....[106]....
        /*0aec*/ 	.word	0xffffffff


	//   ....[107]....
        /*0af0*/ 	.word	0xffffffff


	//   ....[108]....
        /*0af4*/ 	.word	0xffffffff


	//   ....[109]....
        /*0af8*/ 	.word	0xffffffff


	//   ....[110]....
        /*0afc*/ 	.word	0xffffffff


	//   ....[111]....
        /*0b00*/ 	.word	0xffffffff


	//   ....[112]....
        /*0b04*/ 	.word	0xffffffff


	//   ....[113]....
        /*0b08*/ 	.word	0xffffffff


	//   ....[114]....
        /*0b0c*/ 	.word	0xffffffff


	//   ....[115]....
        /*0b10*/ 	.word	0xffffffff


	//   ....[116]....
        /*0b14*/ 	.word	0xffffffff


	//   ....[117]....
        /*0b18*/ 	.word	0xffffffff


	//   ....[118]....
        /*0b1c*/ 	.word	0xffffffff


	//   ....[119]....
        /*0b20*/ 	.word	0xffffffff


	//   ....[120]....
        /*0b24*/ 	.word	0xffffffff


	//   ....[121]....
        /*0b28*/ 	.word	0xffffffff


	//   ....[122]....
        /*0b2c*/ 	.word	0xffffffff


	//   ....[123]....
        /*0b30*/ 	.word	0xffffffff


	//   ....[124]....
        /*0b34*/ 	.word	0xffffffff


	//   ....[125]....
        /*0b38*/ 	.word	0xffffffff


	//   ....[126]....
        /*0b3c*/ 	.word	0xffffffff


	//   ....[127]....
        /*0b40*/ 	.word	0xffffffff


	//   ....[128]....
        /*0b44*/ 	.word	0xffffffff


	//   ....[129]....
        /*0b48*/ 	.word	0xffffffff


	//   ....[130]....
        /*0b4c*/ 	.word	0xffffffff


	//   ....[131]....
        /*0b50*/ 	.word	0xffffffff


	//   ....[132]....
        /*0b54*/ 	.word	0xffffffff


	//   ....[133]....
        /*0b58*/ 	.word	0xffffffff


	//   ....[134]....
        /*0b5c*/ 	.word	0xffffffff


	//   ....[135]....
        /*0b60*/ 	.word	0xffffffff


	//   ....[136]....
        /*0b64*/ 	.word	0xffffffff


	//   ....[137]....
        /*0b68*/ 	.word	0xffffffff


	//   ....[138]....
        /*0b6c*/ 	.word	0xffffffff


	//   ....[139]....
        /*0b70*/ 	.word	0xffffffff


	//   ....[140]....
        /*0b74*/ 	.word	0xffffffff


	//   ....[141]....
        /*0b78*/ 	.word	0xffffffff


	//   ....[142]....
        /*0b7c*/ 	.word	0xffffffff


	//   ....[143]....
        /*0b80*/ 	.word	0xffffffff


	//   ....[144]....
        /*0b84*/ 	.word	0xffffffff


	//   ....[145]....
        /*0b88*/ 	.word	0xffffffff


	//   ....[146]....
        /*0b8c*/ 	.word	0xffffffff


	//   ....[147]....
        /*0b90*/ 	.word	0xffffffff


	//   ....[148]....
        /*0b94*/ 	.word	0xffffffff


	//   ....[149]....
        /*0b98*/ 	.word	0xffffffff


	//   ....[150]....
        /*0b9c*/ 	.word	0xffffffff


	//   ....[151]....
        /*0ba0*/ 	.word	0xffffffff


	//   ....[152]....
        /*0ba4*/ 	.word	0xffffffff


	//   ....[153]....
        /*0ba8*/ 	.word	0xffffffff


	//   ....[154]....
        /*0bac*/ 	.word	0xffffffff


	//   ....[155]....
        /*0bb0*/ 	.word	0xffffffff


	//   ....[156]....
        /*0bb4*/ 	.word	0xffffffff


	//   ....[157]....
        /*0bb8*/ 	.word	0xffffffff


	//   ....[158]....
        /*0bbc*/ 	.word	0xffffffff


	//   ....[159]....
        /*0bc0*/ 	.word	0xffffffff


	//   ....[160]....
        /*0bc4*/ 	.word	0xffffffff


	//   ....[161]....
        /*0bc8*/ 	.word	0xffffffff


	//   ....[162]....
        /*0bcc*/ 	.word	0xffffffff


	//   ....[163]....
        /*0bd0*/ 	.word	0xffffffff


	//   ....[164]....
        /*0bd4*/ 	.word	0xffffffff


	//   ....[165]....
        /*0bd8*/ 	.word	0xffffffff


	//   ....[166]....
        /*0bdc*/ 	.word	0xffffffff


	//   ....[167]....
        /*0be0*/ 	.word	0xffffffff


	//   ....[168]....
        /*0be4*/ 	.word	0xffffffff


	//   ....[169]....
        /*0be8*/ 	.word	0xffffffff


	//   ....[170]....
        /*0bec*/ 	.word	0xffffffff


	//   ....[171]....
        /*0bf0*/ 	.word	0xffffffff


	//   ....[172]....
        /*0bf4*/ 	.word	0xffffffff


	//   ....[173]....
        /*0bf8*/ 	.word	0xffffffff


	//   ....[174]....
        /*0bfc*/ 	.word	0xffffffff


	//   ....[175]....
        /*0c00*/ 	.word	0xffffffff


	//   ....[176]....
        /*0c04*/ 	.word	0xffffffff


	//   ....[177]....
        /*0c08*/ 	.word	0xffffffff


	//   ....[178]....
        /*0c0c*/ 	.word	0xffffffff


	//   ....[179]....
        /*0c10*/ 	.word	0xffffffff


	//   ....[180]....
        /*0c14*/ 	.word	0xffffffff


	//   ....[181]....
        /*0c18*/ 	.word	0xffffffff


	//   ....[182]....
        /*0c1c*/ 	.word	0xffffffff


	//   ....[183]....
        /*0c20*/ 	.word	0xffffffff


	//   ....[184]....
        /*0c24*/ 	.word	0xffffffff


	//   ....[185]....
        /*0c28*/ 	.word	0xffffffff


	//   ....[186]....
        /*0c2c*/ 	.word	0xffffffff


	//   ....[187]....
        /*0c30*/ 	.word	0xffffffff


	//   ....[188]....
        /*0c34*/ 	.word	0xffffffff


	//   ....[189]....
        /*0c38*/ 	.word	0xffffffff


	//   ....[190]....
        /*0c3c*/ 	.word	0xffffffff


	//   ....[191]....
        /*0c40*/ 	.word	0xffffffff


	//   ....[192]....
        /*0c44*/ 	.word	0xffffffff


	//   ....[193]....
        /*0c48*/ 	.word	0xffffffff


	//   ....[194]....
        /*0c4c*/ 	.word	0xffffffff


	//   ....[195]....
        /*0c50*/ 	.word	0xffffffff


	//   ....[196]....
        /*0c54*/ 	.word	0xffffffff


	//   ....[197]....
        /*0c58*/ 	.word	0xffffffff


	//   ....[198]....
        /*0c5c*/ 	.word	0xffffffff


	//   ....[199]....
        /*0c60*/ 	.word	0xffffffff


	//   ....[200]....
        /*0c64*/ 	.word	0xffffffff


	//   ....[201]....
        /*0c68*/ 	.word	0xffffffff


	//   ....[202]....
        /*0c6c*/ 	.word	0xffffffff


	//   ....[203]....
        /*0c70*/ 	.word	0xffffffff


	//   ....[204]....
        /*0c74*/ 	.word	0xffffffff


	//   ....[205]....
        /*0c78*/ 	.word	0xffffffff


	//   ....[206]....
        /*0c7c*/ 	.word	0xffffffff


	//   ....[207]....
        /*0c80*/ 	.word	0xffffffff


	//   ....[208]....
        /*0c84*/ 	.word	0xffffffff


	//   ....[209]....
        /*0c88*/ 	.word	0xffffffff


	//   ....[210]....
        /*0c8c*/ 	.word	0xffffffff


	//   ....[211]....
        /*0c90*/ 	.word	0xffffffff


	//   ....[212]....
        /*0c94*/ 	.word	0xffffffff


	//   ....[213]....
        /*0c98*/ 	.word	0xffffffff


	//   ....[214]....
        /*0c9c*/ 	.word	0xffffffff


	//   ....[215]....
        /*0ca0*/ 	.word	0xffffffff


	//   ....[216]....
        /*0ca4*/ 	.word	0xffffffff


	//----- nvinfo : EIATTR_COOP_GROUP_INSTR_OFFSETS
	.align		4
.L_722:
        /*0ca8*/ 	.byte	0x04, 0x28
        /*0caa*/ 	.short	(.L_724 - .L_723)


	//   ....[0]....
.L_723:
        /*0cac*/ 	.word	0x00000060


	//   ....[1]....
        /*0cb0*/ 	.word	0x00000260


	//   ....[2]....
        /*0cb4*/ 	.word	0x00000290


	//   ....[3]....
        /*0cb8*/ 	.word	0x000002c0


	//   ....[4]....
        /*0cbc*/ 	.word	0x000002f0


	//   ....[5]....
        /*0cc0*/ 	.word	0x00000320


	//   ....[6]....
        /*0cc4*/ 	.word	0x00000350


	//   ....[7]....
        /*0cc8*/ 	.word	0x000004c0


	//   ....[8]....
        /*0ccc*/ 	.word	0x00000500


	//   ....[9]....
        /*0cd0*/ 	.word	0x00000530


	//   ....[10]....
        /*0cd4*/ 	.word	0x00000560


	//   ....[11]....
        /*0cd8*/ 	.word	0x00000590


	//   ....[12]....
        /*0cdc*/ 	.word	0x000005c0


	//   ....[13]....
        /*0ce0*/ 	.word	0x00000650


	//   ....[14]....
        /*0ce4*/ 	.word	0x00000690


	//   ....[15]....
        /*0ce8*/ 	.word	0x000006b0


	//   ....[16]....
        /*0cec*/ 	.word	0x00000710


	//   ....[17]....
        /*0cf0*/ 	.word	0x0000ab30


	//   ....[18]....
        /*0cf4*/ 	.word	0x0000ab50


	//   ....[19]....
        /*0cf8*/ 	.word	0x0000ace0


	//   ....[20]....
        /*0cfc*/ 	.word	0x0000acf0


	//   ....[21]....
        /*0d00*/ 	.word	0x0000ae80


	//   ....[22]....
        /*0d04*/ 	.word	0x0000aea0


	//   ....[23]....
        /*0d08*/ 	.word	0x0000b030


	//   ....[24]....
        /*0d0c*/ 	.word	0x0000b040


	//   ....[25]....
        /*0d10*/ 	.word	0x0000cd30


	//   ....[26]....
        /*0d14*/ 	.word	0x0000cf50


	//   ....[27]....
        /*0d18*/ 	.word	0x0000d810


	//   ....[28]....
        /*0d1c*/ 	.word	0x0000d840


	//   ....[29]....
        /*0d20*/ 	.word	0x0000d980


	//   ....[30]....
        /*0d24*/ 	.word	0x0000d9d0


	//   ....[31]....
        /*0d28*/ 	.word	0x000102e0


	//   ....[32]....
        /*0d2c*/ 	.word	0x00010870


	//   ....[33]....
        /*0d30*/ 	.word	0x00010b10


	//   ....[34]....
        /*0d34*/ 	.word	0x00010b30


	//   ....[35]....
        /*0d38*/ 	.word	0x000114b0


	//   ....[36]....
        /*0d3c*/ 	.word	0x000114d0


	//   ....[37]....
        /*0d40*/ 	.word	0x00013f90


	//   ....[38]....
        /*0d44*/ 	.word	0x00013fb0


	//   ....[39]....
        /*0d48*/ 	.word	0x000144d0


	//   ....[40]....
        /*0d4c*/ 	.word	0x000145d0


	//   ....[41]....
        /*0d50*/ 	.word	0x00016df0


	//   ....[42]....
        /*0d54*/ 	.word	0x00017380


	//   ....[43]....
        /*0d58*/ 	.word	0x00017620


	//   ....[44]....
        /*0d5c*/ 	.word	0x00017640


	//   ....[45]....
        /*0d60*/ 	.word	0x00017ee0


	//   ....[46]....
        /*0d64*/ 	.word	0x00017f80


	//   ....[47]....
        /*0d68*/ 	.word	0x000191d0


	//   ....[48]....
        /*0d6c*/ 	.word	0x00019200


	//   ....[49]....
        /*0d70*/ 	.word	0x00019220


	//   ....[50]....
        /*0d74*/ 	.word	0x00019230


	//   ....[51]....
        /*0d78*/ 	.word	0x0001aa80


	//   ....[52]....
        /*0d7c*/ 	.word	0x0001aaa0


	//   ....[53]....
        /*0d80*/ 	.word	0x0001aac0


	//   ....[54]....
        /*0d84*/ 	.word	0x0001aad0


	//   ....[55]....
        /*0d88*/ 	.word	0x0001aec0


	//   ....[56]....
        /*0d8c*/ 	.word	0x0001aee0


	//   ....[57]....
        /*0d90*/ 	.word	0x0001b080


	//   ....[58]....
        /*0d94*/ 	.word	0x0001b090


	//   ....[59]....
        /*0d98*/ 	.word	0x0001b230


	//   ....[60]....
        /*0d9c*/ 	.word	0x0001b250


	//   ....[61]....
        /*0da0*/ 	.word	0x0001b3f0


	//   ....[62]....
        /*0da4*/ 	.word	0x0001b400


	//   ....[63]....
        /*0da8*/ 	.word	0x0001b790


	//   ....[64]....
        /*0dac*/ 	.word	0x0001b7b0


	//   ....[65]....
        /*0db0*/ 	.word	0x0001c4a0


	//   ....[66]....
        /*0db4*/ 	.word	0x0001c4b0


	//   ....[67]....
        /*0db8*/ 	.word	0x0001d970


	//   ....[68]....
        /*0dbc*/ 	.word	0x0001d990


	//   ....[69]....
        /*0dc0*/ 	.word	0x0001db30


	//   ....[70]....
        /*0dc4*/ 	.word	0x0001db40


	//   ....[71]....
        /*0dc8*/ 	.word	0x0001dce0


	//   ....[72]....
        /*0dcc*/ 	.word	0x0001dd00


	//   ....[73]....
        /*0dd0*/ 	.word	0x0001dea0


	//   ....[74]....
        /*0dd4*/ 	.word	0x0001deb0


	//   ....[75]....
        /*0dd8*/ 	.word	0x0001e120


	//   ....[76]....
        /*0ddc*/ 	.word	0x0001e140


	//   ....[77]....
        /*0de0*/ 	.word	0x0001e260


	//   ....[78]....
        /*0de4*/ 	.word	0x0001e2a0


	//   ....[79]....
        /*0de8*/ 	.word	0x0001e2d0


	//   ....[80]....
        /*0dec*/ 	.word	0x0001e300


	//   ....[81]....
        /*0df0*/ 	.word	0x0001e330


	//   ....[82]....
        /*0df4*/ 	.word	0x0001e360


	//   ....[83]....
        /*0df8*/ 	.word	0x0001e4c0


	//   ....[84]....
        /*0dfc*/ 	.word	0x0001e500


	//   ....[85]....
        /*0e00*/ 	.word	0x0001e530


	//   ....[86]....
        /*0e04*/ 	.word	0x0001e560


	//   ....[87]....
        /*0e08*/ 	.word	0x0001e590


	//   ....[88]....
        /*0e0c*/ 	.word	0x0001e5c0


	//   ....[89]....
        /*0e10*/ 	.word	0x0001e650


	//   ....[90]....
        /*0e14*/ 	.word	0x0001e690


	//   ....[91]....
        /*0e18*/ 	.word	0x0001e6a0


	//   ....[92]....
        /*0e1c*/ 	.word	0x0001e700


	//   ....[93]....
        /*0e20*/ 	.word	0x0001f110


	//   ....[94]....
        /*0e24*/ 	.word	0x0001f170


	//   ....[95]....
        /*0e28*/ 	.word	0x0001f1c0


	//   ....[96]....
        /*0e2c*/ 	.word	0x0001f210


	//   ....[97]....
        /*0e30*/ 	.word	0x0001f260


	//   ....[98]....
        /*0e34*/ 	.word	0x0001f2e0


	//   ....[99]....
        /*0e38*/ 	.word	0x0001f330


	//   ....[100]....
        /*0e3c*/ 	.word	0x0001f3a0


	//   ....[101]....
        /*0e40*/ 	.word	0x0001f410


	//   ....[102]....
        /*0e44*/ 	.word	0x0001f480


	//   ....[103]....
        /*0e48*/ 	.word	0x0001f500


	//   ....[104]....
        /*0e4c*/ 	.word	0x0001f580


	//   ....[105]....
        /*0e50*/ 	.word	0x0001f600


	//   ....[106]....
        /*0e54*/ 	.word	0x0001f670


	//   ....[107]....
        /*0e58*/ 	.word	0x0001f6f0


	//   ....[108]....
        /*0e5c*/ 	.word	0x0001f770


	//   ....[109]....
        /*0e60*/ 	.word	0x0001f7f0


	//   ....[110]....
        /*0e64*/ 	.word	0x0001f860


	//   ....[111]....
        /*0e68*/ 	.word	0x0001f8c0


	//   ....[112]....
        /*0e6c*/ 	.word	0x0001f920


	//   ....[113]....
        /*0e70*/ 	.word	0x0001f970


	//   ....[114]....
        /*0e74*/ 	.word	0x0001f9c0


	//   ....[115]....
        /*0e78*/ 	.word	0x0001fa40


	//   ....[116]....
        /*0e7c*/ 	.word	0x0001fac0


	//   ....[117]....
        /*0e80*/ 	.word	0x0001fb40


	//   ....[118]....
        /*0e84*/ 	.word	0x0001fbb0


	//   ....[119]....
        /*0e88*/ 	.word	0x0001fc30


	//   ....[120]....
        /*0e8c*/ 	.word	0x0001fcb0


	//   ....[121]....
        /*0e90*/ 	.word	0x0001fd30


	//   ....[122]....
        /*0e94*/ 	.word	0x0001fda0


	//   ....[123]....
        /*0e98*/ 	.word	0x0001fe20


	//   ....[124]....
        /*0e9c*/ 	.word	0x0001fea0


	//   ....[125]....
        /*0ea0*/ 	.word	0x0001ff20


	//   ....[126]....
        /*0ea4*/ 	.word	0x0001ff90


	//   ....[127]....
        /*0ea8*/ 	.word	0x00020010


	//   ....[128]....
        /*0eac*/ 	.word	0x00020090


	//   ....[129]....
        /*0eb0*/ 	.word	0x00020110


	//   ....[130]....
        /*0eb4*/ 	.word	0x00020180


	//   ....[131]....
        /*0eb8*/ 	.word	0x00020200


	//   ....[132]....
        /*0ebc*/ 	.word	0x00020280


	//   ....[133]....
        /*0ec0*/ 	.word	0x00020300


	//   ....[134]....
        /*0ec4*/ 	.word	0x00020370


	//   ....[135]....
        /*0ec8*/ 	.word	0x000203f0


	//   ....[136]....
        /*0ecc*/ 	.word	0x00020470


	//   ....[137]....
        /*0ed0*/ 	.word	0x000204c0


	//   ....[138]....
        /*0ed4*/ 	.word	0x00020500


	//   ....[139]....
        /*0ed8*/ 	.word	0x00020550


	//   ....[140]....
        /*0edc*/ 	.word	0x000205a0


	//   ....[141]....
        /*0ee0*/ 	.word	0x000205f0


	//   ....[142]....
        /*0ee4*/ 	.word	0x00020670


	//   ....[143]....
        /*0ee8*/ 	.word	0x000206c0


	//   ....[144]....
        /*0eec*/ 	.word	0x00020710


	//   ....[145]....
        /*0ef0*/ 	.word	0x00020760


	//   ....[146]....
        /*0ef4*/ 	.word	0x000207b0


	//   ....[147]....
        /*0ef8*/ 	.word	0x00020800


	//   ....[148]....
        /*0efc*/ 	.word	0x00020880


	//   ....[149]....
        /*0f00*/ 	.word	0x000208d0


	//   ....[150]....
        /*0f04*/ 	.word	0x00020950


	//   ....[151]....
        /*0f08*/ 	.word	0x000209c0


	//   ....[152]....
        /*0f0c*/ 	.word	0x00020a40


	//   ....[153]....
        /*0f10*/ 	.word	0x00020e70


	//   ....[154]....
        /*0f14*/ 	.word	0x00020e90


	//   ....[155]....
        /*0f18*/ 	.word	0x00020eb0


	//   ....[156]....
        /*0f1c*/ 	.word	0x00020ec0


	//   ....[157]....
        /*0f20*/ 	.word	0x00021430


	//   ....[158]....
        /*0f24*/ 	.word	0x00021440


	//   ....[159]....
        /*0f28*/ 	.word	0x00021450


	//   ....[160]....
        /*0f2c*/ 	.word	0x00021460


	//   ....[161]....
        /*0f30*/ 	.word	0x000219d0


	//   ....[162]....
        /*0f34*/ 	.word	0x000219f0


	//   ....[163]....
        /*0f38*/ 	.word	0x00021a10


	//   ....[164]....
        /*0f3c*/ 	.word	0x00021a20


	//   ....[165]....
        /*0f40*/ 	.word	0x00021ff0


	//   ....[166]....
        /*0f44*/ 	.word	0x00022010


	//   ....[167]....
        /*0f48*/ 	.word	0x00022020


	//   ....[168]....
        /*0f4c*/ 	.word	0x00022030


	//   ....[169]....
        /*0f50*/ 	.word	0x00025830


	//   ....[170]....
        /*0f54*/ 	.word	0x00025850


	//   ....[171]....
        /*0f58*/ 	.word	0x00025870


	//   ....[172]....
        /*0f5c*/ 	.word	0x00025880


	//   ....[173]....
        /*0f60*/ 	.word	0x00025cf0


	//   ....[174]....
        /*0f64*/ 	.word	0x00025d00


	//   ....[175]....
        /*0f68*/ 	.word	0x00025d10


	//   ....[176]....
        /*0f6c*/ 	.word	0x00025d20


	//   ....[177]....
        /*0f70*/ 	.word	0x00026130


	//   ....[178]....
        /*0f74*/ 	.word	0x00026150


	//   ....[179]....
        /*0f78*/ 	.word	0x00026170


	//   ....[180]....
        /*0f7c*/ 	.word	0x00026180


	//   ....[181]....
        /*0f80*/ 	.word	0x00026620


	//   ....[182]....
        /*0f84*/ 	.word	0x00026640


	//   ....[183]....
        /*0f88*/ 	.word	0x00026660


	//   ....[184]....
        /*0f8c*/ 	.word	0x00026670


	//   ....[185]....
        /*0f90*/ 	.word	0x0002a310


	//   ....[186]....
        /*0f94*/ 	.word	0x0002a390


	//   ....[187]....
        /*0f98*/ 	.word	0x0002a410


	//   ....[188]....
        /*0f9c*/ 	.word	0x0002a480


	//   ....[189]....
        /*0fa0*/ 	.word	0x0002a500


	//   ....[190]....
        /*0fa4*/ 	.word	0x0002a570


	//   ....[191]....
        /*0fa8*/ 	.word	0x0002a5f0


	//   ....[192]....
        /*0fac*/ 	.word	0x0002a660


	//   ....[193]....
        /*0fb0*/ 	.word	0x0002a6e0


	//   ....[194]....
        /*0fb4*/ 	.word	0x0002a760


	//   ....[195]....
        /*0fb8*/ 	.word	0x0002a7e0


	//   ....[196]....
        /*0fbc*/ 	.word	0x0002a850


	//   ....[197]....
        /*0fc0*/ 	.word	0x0002a8d0


	//   ....[198]....
        /*0fc4*/ 	.word	0x0002a950


	//   ....[199]....
        /*0fc8*/ 	.word	0x0002a9c0


	//   ....[200]....
        /*0fcc*/ 	.word	0x0002aa30


	//   ....[201]....
        /*0fd0*/ 	.word	0x0002aab0


	//   ....[202]....
        /*0fd4*/ 	.word	0x0002ab30


	//   ....[203]....
        /*0fd8*/ 	.word	0x0002abb0


	//   ....[204]....
        /*0fdc*/ 	.word	0x0002ac20


	//   ....[205]....
        /*0fe0*/ 	.word	0x0002aca0


	//   ....[206]....
        /*0fe4*/ 	.word	0x0002ad10


	//   ....[207]....
        /*0fe8*/ 	.word	0x0002ad80


	//   ....[208]....
        /*0fec*/ 	.word	0x0002adf0


	//   ....[209]....
        /*0ff0*/ 	.word	0x0002ae70


	//   ....[210]....
        /*0ff4*/ 	.word	0x0002aef0


	//   ....[211]....
        /*0ff8*/ 	.word	0x0002af70


	//   ....[212]....
        /*0ffc*/ 	.word	0x0002afe0


	//   ....[213]....
        /*1000*/ 	.word	0x0002b060


	//   ....[214]....
        /*1004*/ 	.word	0x0002b0e0


	//   ....[215]....
        /*1008*/ 	.word	0x0002b160


	//   ....[216]....
        /*100c*/ 	.word	0x0002b1d0


	//----- nvinfo : EIATTR_EXIT_INSTR_OFFSETS
	.align		4
.L_724:
        /*1010*/ 	.byte	0x04, 0x1c
        /*1012*/ 	.short	(.L_726 - .L_725)


	//   ....[0]....
.L_725:
        /*1014*/ 	.word	0x00001100


	//   ....[1]....
        /*1018*/ 	.word	0x0001f0d0


	//----- nvinfo : EIATTR_MAX_THREADS
	.align		4
.L_726:
        /*101c*/ 	.byte	0x04, 0x05
        /*101e*/ 	.short	(.L_728 - .L_727)
.L_727:
        /*1020*/ 	.word	0x00000100
        /*1024*/ 	.word	0x00000001
        /*1028*/ 	.word	0x00000001


	//----- nvinfo : EIATTR_CRS_STACK_SIZE
	.align		4
.L_728:
        /*102c*/ 	.byte	0x04, 0x1e
        /*102e*/ 	.short	(.L_730 - .L_729)
.L_729:
        /*1030*/ 	.word	0x00000000
.L_730:


//--------------------- .nv.info._ZN7cutlass13device_kernelIN5flash19enable_sm80_to_sm89INS1_16FlashAttnFwdSm80INS1_25CollectiveMainloopFwdSm80ILi8ELi1ELb0EN4cute5tupleIJNS5_1CILi128EEENS7_ILi96EEENS7_ILi256EEEEEELi256ENS_6half_tEfNS_4arch4Sm80ELb1ELb0ELb1ELb0ELb0ELb0ELb1ELb1EEENS1_21CollectiveEpilogueFwdINS6_IJS8_SA_S9_EEENS6_IJNS7_ILi1EEESI_SI_EEESC_SE_Li256ELb0ELb1ELb1ELb0EEENS1_30DynamicPersistentTileSchedulerILi256ELi256ELb1ELb1ELb0EEEEEEEEEvNT_6ParamsE --------------------------
	.section	.nv.info._ZN7cutlass13device_kernelIN5flash19enable_sm80_to_sm89INS1_16FlashAttnFwdSm80INS1_25CollectiveMainloopFwdSm80ILi8ELi1ELb0EN4cute5tupleIJNS5_1CILi128EEENS7_ILi96EEENS7_ILi256EEEEEELi256ENS_6half_tEfNS_4arch4Sm80ELb1ELb0ELb1ELb0ELb0ELb0ELb1ELb1EEENS1_21CollectiveEpilogueFwdINS6_IJS8_SA_S9_EEENS6_IJNS7_ILi1EEESI_SI_EEESC_SE_Li256ELb0ELb1ELb1ELb0EEENS1_30DynamicPersistentTileSchedulerILi256ELi256ELb1ELb1ELb0EEEEEEEEEvNT_6ParamsE,"",@"SHT_CUDA_INFO"
	.sectionflags	@""
	.align	4


	//----- nvinfo : EIATTR_CUDA_API_VERSION
	.align		4
        /*0000*/ 	.byte	0x04, 0x37
        /*0002*/ 	.short	(.L_732 - .L_731)
.L_731:
        /*0004*/ 	.word	0x00000082


	//----- nvinfo : EIATTR_SW2861232_WAR
	.align		4
.L_732:
        /*0008*/ 	.byte	0x01, 0x35
	.zero		2


	//----- nvinfo : EIATTR_PARAM_CBANK
	.align		4
        /*000c*/ 	.byte	0x04, 0x0a
        /*000e*/ 	.short	(.L_734 - .L_733)
	.align		4
.L_733:
        /*0010*/ 	.word	index@(.nv.constant0._ZN7cutlass13device_kernelIN5flash19enable_sm80_to_sm89INS1_16FlashAttnFwdSm80INS1_25CollectiveMainloopFwdSm80ILi8ELi1ELb0EN4cute5tupleIJNS5_1CILi128EEENS7_ILi96EEENS7_ILi256EEEEEELi256ENS_6half_tEfNS_4arch4Sm80ELb1ELb0ELb1ELb0ELb0ELb0ELb1ELb1EEENS1_21CollectiveEpilogueFwdINS6_IJS8_SA_S9_EEENS6_IJNS7_ILi1EEESI_SI_EEESC_SE_Li256ELb0ELb1ELb1ELb0EEENS1_30DynamicPersistentTileSchedulerILi256ELi256ELb1ELb1ELb0EEEEEEEEEvNT_6ParamsE)
        /*0014*/ 	.short	0x0160
        /*0016*/ 	.short	0x0428


	//----- nvinfo : EIATTR_CBANK_PARAM_SIZE
	.align		4
.L_734:
        /*0018*/ 	.byte	0x03, 0x19
        /*001a*/ 	.short	0x0428


	//----- nvinfo : EIATTR_KPARAM_INFO
	.align		4
        /*001c*/ 	.byte	0x04, 0x17
        /*001e*/ 	.short	(.L_736 - .L_735)
.L_735:
        /*0020*/ 	.word	0x00000000
        /*0024*/ 	.short	0x0000
        /*0026*/ 	.short	0x0000
        /*0028*/ 	.byte	0x00, 0xf0, 0xa1, 0x10


	//----- nvinfo : EIATTR_MAXREG_COUNT
	.align		4
.L_736:
        /*002c*/ 	.byte	0x03, 0x1b
        /*002e*/ 	.short	0x00ff


	//----- nvinfo : EIATTR_NUM_BARRIERS
	.align		4
        /*0030*/ 	.byte	0x02, 0x4c
        /*0032*/ 	.byte	0x06
	.zero		1


	//----- nvinfo : EIATTR_ANNOTATIONS
	.align		4
        /*0034*/ 	.byte	0x04, 0x55
        /*0036*/ 	.short	(.L_738 - .L_737)


	//   ....[0]....
.L_737:
        /* <DEDUP_REMOVED lines=72> */


	//----- nvinfo : EIATTR_MERCURY_ISA_VERSION
	.align		4
.L_738:
        /*04a0*/ 	.byte	0x03, 0x5f
        /*04a2*/ 	.short	0x0000


	//----- nvinfo : EIATTR_INT_WARP_WIDE_INSTR_OFFSETS
	.align		4
        /*04a4*/ 	.byte	0x04, 0x31
        /*04a6*/ 	.short	(.L_740 - .L_739)


	//   ....[0]....
.L_739:
        /*04a8*/ 	.word	0x000134a0


	//   ....[1]....
        /*04ac*/ 	.word	0x00013520


	//----- nvinfo : EIATTR_COOP_GROUP_MASK_REGIDS
	.align		4
.L_740:
        /*04b0*/ 	.byte	0x04, 0x29
        /*04b2*/ 	.short	(.L_742 - .L_741)


	//   ....[0]....
.L_741:
        /*04b4*/ 	.word	0xffffffff


	//   ....[1]....
        /*04b8*/ 	.word	0xffffffff


	//   ....[2]....
        /*04bc*/ 	.word	0xffffffff


	//   ....[3]....
        /*04c0*/ 	.word	0xffffffff


	//   ....[4]....
        /*04c4*/ 	.word	0xffffffff


	//   ....[5]....
        /*04c8*/ 	.word	0xffffffff


	//   ....[6]....
        /*04cc*/ 	.word	0xffffffff


	//   ....[7]....
        /*04d0*/ 	.word	0xffffffff


	//   ....[8]....
        /*04d4*/ 	.word	0xffffffff


	//   ....[9]....
        /*04d8*/ 	.word	0xffffffff


	//   ....[10]....
        /*04dc*/ 	.word	0xffffffff


	//   ....[11]....
        /*04e0*/ 	.word	0xffffffff


	//   ....[12]....
        /*04e4*/ 	.word	0xffffffff


	//   ....[13]....
        /*04e8*/ 	.word	0xffffffff


	//   ....[14]....
        /*04ec*/ 	.word	0xffffffff


	//   ....[15]....
        /*04f0*/ 	.word	0xffffffff


	//   ....[16]....
        /*04f4*/ 	.word	0xffffffff


	//   ....[17]....
        /*04f8*/ 	.word	0xffffffff


	//   ....[18]....
        /*04fc*/ 	.word	0xffffffff


	//   ....[19]....
        /*0500*/ 	.word	0xffffffff


	//   ....[20]....
        /*0504*/ 	.word	0xffffffff


	//   ....[21]....
        /*0508*/ 	.word	0xffffffff


	//   ....[22]....
        /*050c*/ 	.word	0xffffffff


	//   ....[23]....
        /*0510*/ 	.word	0xffffffff


	//   ....[24]....
        /*0514*/ 	.word	0xffffffff


	//   ....[25]....
        /*0518*/ 	.word	0xffffffff


	//   ....[26]....
        /*051c*/ 	.word	0xffffffff


	//   ....[27]....
        /*0520*/ 	.word	0xffffffff


	//   ....[28]....
        /*0524*/ 	.word	0xffffffff


	//   ....[29]....
        /*0528*/ 	.word	0xffffffff


	//   ....[30]....
        /*052c*/ 	.word	0xffffffff


	//   ....[31]....
        /*0530*/ 	.word	0xffffffff


	//   ....[32]....
        /*0534*/ 	.word	0xffffffff


	//   ....[33]....
        /*0538*/ 	.word	0xffffffff


	//   ....[34]....
        /*053c*/ 	.word	0xffffffff


	//   ....[35]....
        /*0540*/ 	.word	0xffffffff


	//   ....[36]....
        /*0544*/ 	.word	0xffffffff


	//   ....[37]....
        /*0548*/ 	.word	0xffffffff


	//   ....[38]....
        /*054c*/ 	.word	0xffffffff


	//   ....[39]....
        /*0550*/ 	.word	0xffffffff


	//   ....[40]....
        /*0554*/ 	.word	0xffffffff


	//   ....[41]....
        /*0558*/ 	.word	0xffffffff


	//   ....[42]....
        /*055c*/ 	.word	0xffffffff


	//   ....[43]....
        /*0560*/ 	.word	0xffffffff


	//   ....[44]....
        /*0564*/ 	.word	0xffffffff


	//   ....[45]....
        /*0568*/ 	.word	0xffffffff


	//   ....[46]....
        /*056c*/ 	.word	0xffffffff


	//   ....[47]....
        /*0570*/ 	.word	0xffffffff


	//   ....[48]....
        /*0574*/ 	.word	0xffffffff


	//   ....[49]....
        /*0578*/ 	.word	0xffffffff


	//   ....[50]....
        /*057c*/ 	.word	0xffffffff


	//   ....[51]....
        /*0580*/ 	.word	0xffffffff


	//----- nvinfo : EIATTR_COOP_GROUP_INSTR_OFFSETS
	.align		4
.L_742:
        /*0584*/ 	.byte	0x04, 0x28
        /*0586*/ 	.short	(.L_744 - .L_743)


	//   ....[0]....
.L_743:
        /*0588*/ 	.word	0x00000050


	//   ....[1]....
        /*058c*/ 	.word	0x00001ad0


	//   ....[2]....
        /*0590*/ 	.word	0x00001af0


	//   ....[3]....
        /*0594*/ 	.word	0x00001cb0


	//   ....[4]....
        /*0598*/ 	.word	0x00001cc0


	//   ....[5]....
        /*059c*/ 	.word	0x00001e70


	//   ....[6]....
        /*05a0*/ 	.word	0x00001e90


	//   ....[7]....
        /*05a4*/ 	.word	0x00002040


	//   ....[8]....
        /*05a8*/ 	.word	0x00002050


	//   ....[9]....
        /*05ac*/ 	.word	0x000046f0


	//   ....[10]....
        /*05b0*/ 	.word	0x000048b0


	//   ....[11]....
        /*05b4*/ 	.word	0x00005050


	//   ....[12]....
        /*05b8*/ 	.word	0x00005100


	//   ....[13]....
        /*05bc*/ 	.word	0x00005120


	//   ....[14]....
        /*05c0*/ 	.word	0x00005140


	//   ....[15]....
        /*05c4*/ 	.word	0x00008ff0


	//   ....[16]....
        /*05c8*/ 	.word	0x00009f70


	//   ....[17]....
        /*05cc*/ 	.word	0x0000af10


	//   ....[18]....
        /*05d0*/ 	.word	0x0000af30


	//   ....[19]....
        /*05d4*/ 	.word	0x0000af90


	//   ....[20]....
        /*05d8*/ 	.word	0x0000afa0


	//   ....[21]....
        /*05dc*/ 	.word	0x0000fb30


	//   ....[22]....
        /*05e0*/ 	.word	0x0000fb80


	//   ....[23]....
        /*05e4*/ 	.word	0x0000fba0


	//   ....[24]....
        /*05e8*/ 	.word	0x0000fbc0


	//   ....[25]....
        /*05ec*/ 	.word	0x00012a10


	//   ....[26]....
        /*05f0*/ 	.word	0x00012a60


	//   ....[27]....
        /*05f4*/ 	.word	0x00012a80


	//   ....[28]....
        /*05f8*/ 	.word	0x00012aa0


	//   ....[29]....
        /*05fc*/ 	.word	0x00013660


	//   ....[30]....
        /*0600*/ 	.word	0x00013af0


	//   ....[31]....
        /*0604*/ 	.word	0x00013b00


	//   ....[32]....
        /*0608*/ 	.word	0x00013b30


	//   ....[33]....
        /*060c*/ 	.word	0x00013b50


	//   ....[34]....
        /*0610*/ 	.word	0x00013c50


	//   ....[35]....
        /*0614*/ 	.word	0x00013cb0


	//   ....[36]....
        /*0618*/ 	.word	0x00014820


	//   ....[37]....
        /*061c*/ 	.word	0x00014830


	//   ....[38]....
        /*0620*/ 	.word	0x000153e0


	//   ....[39]....
        /*0624*/ 	.word	0x000154f0


	//   ....[40]....
        /*0628*/ 	.word	0x00015560


	//   ....[41]....
        /*062c*/ 	.word	0x000155d0


	//   ....[42]....
        /*0630*/ 	.word	0x00015630


	//   ....[43]....
        /*0634*/ 	.word	0x000156a0


	//   ....[44]....
        /*0638*/ 	.word	0x00015710


	//   ....[45]....
        /*063c*/ 	.word	0x00015780


	//   ....[46]....
        /*0640*/ 	.word	0x000157e0


	//   ....[47]....
        /*0644*/ 	.word	0x00015840


	//   ....[48]....
        /*0648*/ 	.word	0x000158a0


	//   ....[49]....
        /*064c*/ 	.word	0x000158f0


	//   ....[50]....
        /*0650*/ 	.word	0x00015950


	//   ....[51]....
        /*0654*/ 	.word	0x000159c0


	//----- nvinfo : EIATTR_EXIT_INSTR_OFFSETS
	.align		4
.L_744:
        /*0658*/ 	.byte	0x04, 0x1c
        /*065a*/ 	.short	(.L_746 - .L_745)


	//   ....[0]....
.L_745:
        /*065c*/ 	.word	0x000000a0


	//   ....[1]....
        /*0660*/ 	.word	0x000154a0


	//----- nvinfo : EIATTR_MAX_THREADS
	.align		4
.L_746:
        /*0664*/ 	.byte	0x04, 0x05
        /*0666*/ 	.short	(.L_748 - .L_747)
.L_747:
        /*0668*/ 	.word	0x00000100
        /*066c*/ 	.word	0x00000001
        /*0670*/ 	.word	0x00000001


	//----- nvinfo : EIATTR_CRS_STACK_SIZE
	.align		4
.L_748:
        /*0674*/ 	.byte	0x04, 0x1e
        /*0676*/ 	.short	(.L_750 - .L_749)
.L_749:
        /*0678*/ 	.word	0x00000000
.L_750:


//--------------------- .nv.info._ZN7cutlass13device_kernelIN5flash19enable_sm80_to_sm89INS1_16FlashAttnFwdSm80INS1_25CollectiveMainloopFwdSm80ILi8ELi1ELb0EN4cute5tupleIJNS5_1CILi128EEENS7_ILi64EEENS7_ILi256EEEEEELi256ENS_6half_tEfNS_4arch4Sm80ELb1ELb0ELb1ELb1ELb0ELb0ELb1ELb1EEENS1_21CollectiveEpilogueFwdINS6_IJS8_SA_S9_EEENS6_IJNS7_ILi1EEESI_SI_EEESC_SE_Li256ELb1ELb1ELb1ELb0EEENS1_36VarlenDynamicPersistentTileSchedulerILi128ELi64ELi256ELi256ELb1ELb1ELb0ELb1ELb1ELb1EEEEEEEEEvNT_6ParamsE --------------------------
	.section	.nv.info._ZN7cutlass13device_kernelIN5flash19enable_sm80_to_sm89INS1_16FlashAttnFwdSm80INS1_25CollectiveMainloopFwdSm80ILi8ELi1ELb0EN4cute5tupleIJNS5_1CILi128EEENS7_ILi64EEENS7_ILi256EEEEEELi256ENS_6half_tEfNS_4arch4Sm80ELb1ELb0ELb1ELb1ELb0ELb0ELb1ELb1EEENS1_21CollectiveEpilogueFwdINS6_IJS8_SA_S9_EEENS6_IJNS7_ILi1EEESI_SI_EEESC_SE_Li256ELb1ELb1ELb1ELb0EEENS1_36VarlenDynamicPersistentTileSchedulerILi128ELi64ELi256ELi256ELb1ELb1ELb0ELb1ELb1ELb1EEEEEEEEEvNT_6ParamsE,"",@"SHT_CUDA_INFO"
	.sectionflags	@""
	.align	4


	//----- nvinfo : EIATTR_CUDA_API_VERSION
	.align		4
        /*0000*/ 	.byte	0x04, 0x37
        /*0002*/ 	.short	(.L_752 - .L_751)
.L_751:
        /*0004*/ 	.word	0x00000082


	//----- nvinfo : EIATTR_SW2861232_WAR
	.align		4
.L_752:
        /*0008*/ 	.byte	0x01, 0x35
	.zero		2


	//----- nvinfo : EIATTR_PARAM_CBANK
	.align		4
        /*000c*/ 	.byte	0x04, 0x0a
        /*000e*/ 	.short	(.L_754 - .L_753)
	.align		4
.L_753:
        /*0010*/ 	.word	index@(.nv.constant0._ZN7cutlass13device_kernelIN5flash19enable_sm80_to_sm89INS1_16FlashAttnFwdSm80INS1_25CollectiveMainloopFwdSm80ILi8ELi1ELb0EN4cute5tupleIJNS5_1CILi128EEENS7_ILi64EEENS7_ILi256EEEEEELi256ENS_6half_tEfNS_4arch4Sm80ELb1ELb0ELb1ELb1ELb0ELb0ELb1ELb1EEENS1_21CollectiveEpilogueFwdINS6_IJS8_SA_S9_EEENS6_IJNS7_ILi1EEESI_SI_EEESC_SE_Li256ELb1ELb1ELb1ELb0EEENS1_36VarlenDynamicPersistentTileSchedulerILi128ELi64ELi256ELi256ELb1ELb1ELb0ELb1ELb1ELb1EEEEEEEEEvNT_6ParamsE)
        /*0014*/ 	.short	0x0160
        /*0016*/ 	.short	0x0438


	//----- nvinfo : EIATTR_CBANK_PARAM_SIZE
	.align		4
.L_754:
        /*0018*/ 	.byte	0x03, 0x19
        /*001a*/ 	.short	0x0438


	//----- nvinfo : EIATTR_KPARAM_INFO
	.align		4
        /*001c*/ 	.byte	0x04, 0x17
        /*001e*/ 	.short	(.L_756 - .L_755)
.L_755:
        /*0020*/ 	.word	0x00000000
        /*0024*/ 	.short	0x0000
        /*0026*/ 	.short	0x0000
        /*0028*/ 	.byte	0x00, 0xf0, 0xe1, 0x10


	//----- nvinfo : EIATTR_MAXREG_COUNT
	.align		4
.L_756:
        /*002c*/ 	.byte	0x03, 0x1b
        /*002e*/ 	.short	0x00ff


	//----- nvinfo : EIATTR_NUM_BARRIERS
	.align		4
        /*0030*/ 	.byte	0x02, 0x4c
        /*0032*/ 	.byte	0x06
	.zero		1


	//----- nvinfo : EIATTR_ANNOTATIONS
	.align		4
        /*0034*/ 	.byte	0x04, 0x55
        /*0036*/ 	.short	(.L_758 - .L_757)


	//   ....[0]....
.L_757:
        /* <DEDUP_REMOVED lines=152> */


	//----- nvinfo : EIATTR_MERCURY_ISA_VERSION
	.align		4
.L_758:
        /*09a0*/ 	.byte	0x03, 0x5f
        /*09a2*/ 	.short	0x0000


	//----- nvinfo : EIATTR_INT_WARP_WIDE_INSTR_OFFSETS
	.align		4
        /*09a4*/ 	.byte	0x04, 0x31
        /*09a6*/ 	.short	(.L_760 - .L_759)


	//   ....[0]....
.L_759:
        /*09a8*/ 	.word	0x0000ee20


	//   ....[1]....
        /*09ac*/ 	.word	0x0000eea0


	//----- nvinfo : EIATTR_COOP_GROUP_MASK_REGIDS
	.align		4
.L_760:
        /*09b0*/ 	.byte	0x04, 0x29
        /*09b2*/ 	.short	(.L_762 - .L_761)


	//   ....[0]....
.L_761:
        /*09b4*/ 	.word	0xffffffff


	//   ....[1]....
        /*09b8*/ 	.word	0xffffffff


	//   ....[2]....
        /*09bc*/ 	.word	0xffffffff


	//   ....[3]....
        /*09c0*/ 	.word	0xffffffff


	//   ....[4]....
        /*09c4*/ 	.word	0xffffffff


	//   ....[5]....
        /*09c8*/ 	.word	0xffffffff


	//   ....[6]....
        /*09cc*/ 	.word	0xffffffff


	//   ....[7]....
        /*09d0*/ 	.word	0xffffffff


	//   ....[8]....
        /*09d4*/ 	.word	0xffffffff


	//   ....[9]....
        /*09d8*/ 	.word	0xffffffff


	//   ....[10]....
        /*09dc*/ 	.word	0xffffffff


	//   ....[11]....
        /*09e0*/ 	.word	0xffffffff


	//   ....[12]....
        /*09e4*/ 	.word	0xffffffff


	//   ....[13]....
        /*09e8*/ 	.word	0xffffffff


	//   ....[14]....
        /*09ec*/ 	.word	0xffffffff


	//   ....[15]....
        /*09f0*/ 	.word	0xffffffff


	//   ....[16]....
        /*09f4*/ 	.word	0xffffffff


	//   ....[17]....
        /*09f8*/ 	.word	0xffffffff


	//   ....[18]....
        /*09fc*/ 	.word	0xffffffff


	//   ....[19]....
        /*0a00*/ 	.word	0xffffffff


	//   ....[20]....
        /*0a04*/ 	.word	0xffffffff


	//   ....[21]....
        /*0a08*/ 	.word	0xffffffff


	//   ....[22]....
        /*0a0c*/ 	.word	0xffffffff


	//   ....[23]....
        /*0a10*/ 	.word	0xffffffff


	//   ....[24]....
        /*0a14*/ 	.word	0xffffffff


	//   ....[25]....
        /*0a18*/ 	.word	0xffffffff


	//   ....[26]....
        /*0a1c*/ 	.word	0xffffffff


	//   ....[27]....
        /*0a20*/ 	.word	0xffffffff


	//   ....[28]....
        /*0a24*/ 	.word	0xffffffff


	//   ....[29]....
        /*0a28*/ 	.word	0xffffffff


	//   ....[30]....
        /*0a2c*/ 	.word	0xffffffff


	//   ....[31]....
        /*0a30*/ 	.word	0xffffffff


	//   ....[32]....
        /*0a34*/ 	.word	0xffffffff


	//   ....[33]....
        /*0a38*/ 	.word	0xffffffff


	//   ....[34]....
        /*0a3c*/ 	.word	0xffffffff


	//   ....[35]....
        /*0a40*/ 	.word	0xffffffff


	//   ....[36]....
        /*0a44*/ 	.word	0xffffffff


	//   ....[37]....
        /*0a48*/ 	.word	0xffffffff


	//   ....[38]....
        /*0a4c*/ 	.word	0xffffffff


	//   ....[39]....
        /*0a50*/ 	.word	0xffffffff


	//   ....[40]....
        /*0a54*/ 	.word	0xffffffff


	//   ....[41]....
        /*0a58*/ 	.word	0xffffffff


	//   ....[42]....
        /*0a5c*/ 	.word	0xffffffff


	//   ....[43]....
        /*0a60*/ 	.word	0xffffffff


	//   ....[44]....
        /*0a64*/ 	.word	0xffffffff


	//   ....[45]....
        /*0a68*/ 	.word	0xffffffff


	//   ....[46]....
        /*0a6c*/ 	.word	0xffffffff


	//   ....[47]....
        /*0a70*/ 	.word	0xffffffff


	//   ....[48]....
        /*0a74*/ 	.word	0xffffffff


	//   ....[49]....
        /*0a78*/ 	.word	0xffffffff


	//   ....[50]....
        /*0a7c*/ 	.word	0xffffffff


	//   ....[51]....
        /*0a80*/ 	.word	0xffffffff


	//   ....[52]....
        /*0a84*/ 	.word	0xffffffff


	//   ....[53]....
        /*0a88*/ 	.word	0xffffffff


	//   ....[54]....
        /*0a8c*/ 	.word	0xffffffff


	//   ....[55]....
        /*0a90*/ 	.word	0xffffffff


	//   ....[56]....
        /*0a94*/ 	.word	0xffffffff


	//   ....[57]....
        /*0a98*/ 	.word	0xffffffff


	//   ....[58]....
        /*0a9c*/ 	.word	0xffffffff


	//   ....[59]....
        /*0aa0*/ 	.word	0xffffffff


	//   ....[60]....
        /*0aa4*/ 	.word	0xffffffff


	//   ....[61]....
        /*0aa8*/ 	.word	0xffffffff


	//   ....[62]....
        /*0aac*/ 	.word	0xffffffff


	//   ....[63]....
        /*0ab0*/ 	.word	0xffffffff


	//   ....[64]....
        /*0ab4*/ 	.word	0xffffffff


	//   ....[65]....
        /*0ab8*/ 	.word	0xffffffff


	//   ....[66]....
        /*0abc*/ 	.word	0xffffffff


	//   ....[67]....
        /*0ac0*/ 	.word	0xffffffff


	//   ....[68]....
        /*0ac4*/ 	.word	0xffffffff


	//   ....[69]....
        /*0ac8*/ 	.word	0xffffffff


	//   ....[70]....
        /*0acc*/ 	.word	0xffffffff


	//   ....[71]....
        /*0ad0*/ 	.word	0xffffffff


	//   ....[72]....
        /*0ad4*/ 	.word	0xffffffff


	//   ....[73]....
        /*0ad8*/ 	.word	0xffffffff


	//   ....[74]....
        /*0adc*/ 	.word	0xffffffff


	//   ....[75]....
        /*0ae0*/ 	.word	0xffffffff


	//   ....[76]....
        /*0ae4*/ 	.word	0xffffffff


	//   ....[77]....
        /*0ae8*/ 	.word	0xffffffff


	//   ....[78]....
        /*0aec*/ 	.word	0xffffffff


	//   ....[79]....
        /*0af0*/ 	.word	0xffffffff


	//   ....[80]....
        /*0af4*/ 	.word	0xffffffff


	//   ....[81]....
        /*0af8*/ 	.word	0xffffffff


	//   ....[82]....
        /*0afc*/ 	.word	0xffffffff


	//   ....[83]....
        /*0b00*/ 	.word	0xffffffff


	//   ....[84]....
        /*0b04*/ 	.word	0xffffffff


	//   ....[85]....
        /*0b08*/ 	.word	0xffffffff


	//   ....[86]....
        /*0b0c*/ 	.word	0xffffffff


	//   ....[87]....
        /*0b10*/ 	.word	0xffffffff


	//   ....[88]....
        /*0b14*/ 	.word	0xffffffff


	//   ....[89]....
        /*0b18*/ 	.word	0xffffffff


	//   ....[90]....
        /*0b1c*/ 	.word	0xffffffff


	//   ....[91]....
        /*0b20*/ 	.word	0xffffffff


	//   ....[92]....
        /*0b24*/ 	.word	0xffffffff


	//   ....[93]....
        /*0b28*/ 	.word	0xffffffff


	//   ....[94]....
        /*0b2c*/ 	.word	0xffffffff


	//   ....[95]....
        /*0b30*/ 	.word	0xffffffff


	//   ....[96]....
        /*0b34*/ 	.word	0xffffffff


	//   ....[97]....
        /*0b38*/ 	.word	0xffffffff


	//   ....[98]....
        /*0b3c*/ 	.word	0xffffffff


	//   ....[99]....
        /*0b40*/ 	.word	0xffffffff


	//   ....[100]....
        /*0b44*/ 	.word	0xffffffff


	//   ....[101]....
        /*0b48*/ 	.word	0xffffffff


	//   ....[102]....
        /*0b4c*/ 	.word	0xffffffff


	//   ....[103]....
        /*0b50*/ 	.word	0xffffffff


	//   ....[104]....
        /*0b54*/ 	.word	0xffffffff


	//   ....[105]....
        /*0b58*/ 	.word	0xffffffff


	//   ....[106]....
        /*0b5c*/ 	.word	0xffffffff


	//   ....[107]....
        /*0b60*/ 	.word	0xffffffff


	//   ....[108]....
        /*0b64*/ 	.word	0xffffffff


	//   ....[109]....
        /*0b68*/ 	.word	0xffffffff


	//   ....[110]....
        /*0b6c*/ 	.word	0xffffffff


	//   ....[111]....
        /*0b70*/ 	.word	0xffffffff


	//   ....[112]....
        /*0b74*/ 	.word	0xffffffff


	//   ....[113]....
        /*0b78*/ 	.word	0xffffffff


	//   ....[114]....
        /*0b7c*/ 	.word	0xffffffff


	//   ....[115]....
        /*0b80*/ 	.word	0xffffffff


	//   ....[116]....
        /*0b84*/ 	.word	0xffffffff


	//   ....[117]....
        /*0b88*/ 	.word	0xffffffff


	//   ....[118]....
        /*0b8c*/ 	.word	0xffffffff


	//   ....[119]....
        /*0b90*/ 	.word	0xffffffff


	//   ....[120]....
        /*0b94*/ 	.word	0xffffffff


	//   ....[121]....
        /*0b98*/ 	.word	0xffffffff


	//   ....[122]....
        /*0b9c*/ 	.word	0xffffffff


	//   ....[123]....
        /*0ba0*/ 	.word	0xffffffff


	//   ....[124]....
        /*0ba4*/ 	.word	0xffffffff


	//   ....[125]....
        /*0ba8*/ 	.word	0xffffffff


	//   ....[126]....
        /*0bac*/ 	.word	0xffffffff


	//   ....[127]....
        /*0bb0*/ 	.word	0xffffffff


	//   ....[128]....
        /*0bb4*/ 	.word	0xffffffff


	//   ....[129]....
        /*0bb8*/ 	.word	0xffffffff


	//   ....[130]....
        /*0bbc*/ 	.word	0xffffffff


	//   ....[131]....
        /*0bc0*/ 	.word	0xffffffff


	//   ....[132]....
        /*0bc4*/ 	.word	0xffffffff


	//   ....[133]....
        /*0bc8*/ 	.word	0xffffffff


	//   ....[134]....
        /*0bcc*/ 	.word	0xffffffff


	//   ....[135]....
        /*0bd0*/ 	.word	0xffffffff


	//   ....[136]....
        /*0bd4*/ 	.word	0xffffffff


	//   ....[137]....
        /*0bd8*/ 	.word	0xffffffff


	//   ....[138]....
        /*0bdc*/ 	.word	0xffffffff


	//   ....[139]....
        /*0be0*/ 	.word	0xffffffff


	//   ....[140]....
        /*0be4*/ 	.word	0xffffffff


	//   ....[141]....
        /*0be8*/ 	.word	0xffffffff


	//   ....[142]....
        /*0bec*/ 	.word	0xffffffff


	//   ....[143]....
        /*0bf0*/ 	.word	0xffffffff


	//   ....[144]....
        /*0bf4*/ 	.word	0xffffffff


	//   ....[145]....
        /*0bf8*/ 	.word	0xffffffff


	//   ....[146]....
        /*0bfc*/ 	.word	0xffffffff


	//----- nvinfo : EIATTR_COOP_GROUP_INSTR_OFFSETS
	.align		4
.L_762:
        /*0c00*/ 	.byte	0x04, 0x28
        /*0c02*/ 	.short	(.L_764 - .L_763)


	//   ....[0]....
.L_763:
        /*0c04*/ 	.word	0x00000050


	//   ....[1]....
        /*0c08*/ 	.word	0x00000200


	//   ....[2]....
        /*0c0c*/ 	.word	0x00000230


	//   ....[3]....
        /*0c10*/ 	.word	0x00000260


	//   ....[4]....
        /*0c14*/ 	.word	0x00000290


	//   ....[5]....
        /*0c18*/ 	.word	0x000002c0


	//   ....[6]....
        /*0c1c*/ 	.word	0x000002f0


	//   ....[7]....
        /*0c20*/ 	.word	0x00000450


	//   ....[8]....
        /*0c24*/ 	.word	0x00000490


	//   ....[9]....
        /*0c28*/ 	.word	0x000004c0


	//   ....[10]....
        /*0c2c*/ 	.word	0x000004f0


	//   ....[11]....
        /*0c30*/ 	.word	0x00000520


	//   ....[12]....
        /*0c34*/ 	.word	0x00000550


	//   ....[13]....
        /*0c38*/ 	.word	0x000005e0


	//   ....[14]....
        /*0c3c*/ 	.word	0x00000630


	//   ....[15]....
        /*0c40*/ 	.word	0x00000650


	//   ....[16]....
        /*0c44*/ 	.word	0x000006b0


	//   ....[17]....
        /*0c48*/ 	.word	0x00002fb0


	//   ....[18]....
        /*0c4c*/ 	.word	0x00002fd0


	//   ....[19]....
        /*0c50*/ 	.word	0x00003240


	//   ....[20]....
        /*0c54*/ 	.word	0x00003250


	//   ....[21]....
        /*0c58*/ 	.word	0x000034b0


	//   ....[22]....
        /*0c5c*/ 	.word	0x000034d0


	//   ....[23]....
        /*0c60*/ 	.word	0x00003730


	//   ....[24]....
        /*0c64*/ 	.word	0x00003740


	//   ....[25]....
        /*0c68*/ 	.word	0x000052b0


	//   ....[26]....
        /*0c6c*/ 	.word	0x000052e0


	//   ....[27]....
        /*0c70*/ 	.word	0x00005820


	//   ....[28]....
        /*0c74*/ 	.word	0x000059a0


	//   ....[29]....
        /*0c78*/ 	.word	0x000059c0


	//   ....[30]....
        /*0c7c*/ 	.word	0x00005a20


	//   ....[31]....
        /*0c80*/ 	.word	0x000083d0


	//   ....[32]....
        /*0c84*/ 	.word	0x00008420


	//   ....[33]....
        /*0c88*/ 	.word	0x00008d10


	//   ....[34]....
        /*0c8c*/ 	.word	0x00008db0


	//   ....[35]....
        /*0c90*/ 	.word	0x00008de0


	//   ....[36]....
        /*0c94*/ 	.word	0x00008ee0


	//   ....[37]....
        /*0c98*/ 	.word	0x0000c3b0


	//   ....[38]....
        /*0c9c*/ 	.word	0x0000c3d0


	//   ....[39]....
        /*0ca0*/ 	.word	0x0000c410


	//   ....[40]....
        /*0ca4*/ 	.word	0x0000c450


	//   ....[41]....
        /*0ca8*/ 	.word	0x0000e3d0


	//   ....[42]....
        /*0cac*/ 	.word	0x0000e420


	//   ....[43]....
        /*0cb0*/ 	.word	0x0000e440


	//   ....[44]....
        /*0cb4*/ 	.word	0x0000e460


	//   ....[45]....
        /*0cb8*/ 	.word	0x0000fce0


	//   ....[46]....
        /*0cbc*/ 	.word	0x0000fd00


	//   ....[47]....
        /*0cc0*/ 	.word	0x0000fd20


	//   ....[48]....
        /*0cc4*/ 	.word	0x0000fd30


	//   ....[49]....
        /*0cc8*/ 	.word	0x00010130


	//   ....[50]....
        /*0ccc*/ 	.word	0x00010150


	//   ....[51]....
        /*0cd0*/ 	.word	0x00010320


	//   ....[52]....
        /*0cd4*/ 	.word	0x00010330


	//   ....[53]....
        /*0cd8*/ 	.word	0x00010510


	//   ....[54]....
        /*0cdc*/ 	.word	0x00010530


	//   ....[55]....
        /*0ce0*/ 	.word	0x00010710


	//   ....[56]....
        /*0ce4*/ 	.word	0x00010720


	//   ....[57]....
        /*0ce8*/ 	.word	0x00010b00


	//   ....[58]....
        /*0cec*/ 	.word	0x00010b20


	//   ....[59]....
        /*0cf0*/ 	.word	0x00011770


	//   ....[60]....
        /*0cf4*/ 	.word	0x00011780


	//   ....[61]....
        /*0cf8*/ 	.word	0x00012b80


	//   ....[62]....
        /*0cfc*/ 	.word	0x00012ba0


	//   ....[63]....
        /*0d00*/ 	.word	0x00012d80


	//   ....[64]....
        /*0d04*/ 	.word	0x00012d90


	//   ....[65]....
        /*0d08*/ 	.word	0x00012f70


	//   ....[66]....
        /*0d0c*/ 	.word	0x00012f90


	//   ....[67]....
        /*0d10*/ 	.word	0x00013170


	//   ....[68]....
        /*0d14*/ 	.word	0x00013180


	//   ....[69]....
        /*0d18*/ 	.word	0x00013420


	//   ....[70]....
        /*0d1c*/ 	.word	0x00013440


	//   ....[71]....
        /*0d20*/ 	.word	0x00013570


	//   ....[72]....
        /*0d24*/ 	.word	0x000135b0


	//   ....[73]....
        /*0d28*/ 	.word	0x000135e0


	//   ....[74]....
        /*0d2c*/ 	.word	0x00013610


	//   ....[75]....
        /*0d30*/ 	.word	0x00013640


	//   ....[76]....
        /*0d34*/ 	.word	0x00013670


	//   ....[77]....
        /*0d38*/ 	.word	0x000137d0


	//   ....[78]....
        /*0d3c*/ 	.word	0x00013810


	//   ....[79]....
        /*0d40*/ 	.word	0x00013840


	//   ....[80]....
        /*0d44*/ 	.word	0x00013870


	//   ....[81]....
        /*0d48*/ 	.word	0x000138a0


	//   ....[82]....
        /*0d4c*/ 	.word	0x000138d0


	//   ....[83]....
        /*0d50*/ 	.word	0x00013960


	//   ....[84]....
        /*0d54*/ 	.word	0x000139c0


	//   ....[85]....
        /*0d58*/ 	.word	0x000139d0


	//   ....[86]....
        /*0d5c*/ 	.word	0x00013a30


	//   ....[87]....
        /*0d60*/ 	.word	0x00014490


	//   ....[88]....
        /*0d64*/ 	.word	0x000144f0


	//   ....[89]....
        /*0d68*/ 	.word	0x00014540


	//   ....[90]....
        /*0d6c*/ 	.word	0x00014590


	//   ....[91]....
        /*0d70*/ 	.word	0x000145e0


	//   ....[92]....
        /*0d74*/ 	.word	0x00014650


	//   ....[93]....
        /*0d78*/ 	.word	0x00014690


	//   ....[94]....
        /*0d7c*/ 	.word	0x00014700


	//   ....[95]....
        /*0d80*/ 	.word	0x00014770


	//   ....[96]....
        /*0d84*/ 	.word	0x000147d0


	//   ....[97]....
        /*0d88*/ 	.word	0x00014840


	//   ....[98]....
        /*0d8c*/ 	.word	0x000148b0


	//   ....[99]....
        /*0d90*/ 	.word	0x00014910


	//   ....[100]....
        /*0d94*/ 	.word	0x00014970


	//   ....[101]....
        /*0d98*/ 	.word	0x000149d0


	//   ....[102]....
        /*0d9c*/ 	.word	0x00014a40


	//   ....[103]....
        /*0da0*/ 	.word	0x00014aa0


	//   ....[104]....
        /*0da4*/ 	.word	0x00014b00


	//   ....[105]....
        /*0da8*/ 	.word	0x00014b50


	//   ....[106]....
        /*0dac*/ 	.word	0x00014bb0


	//   ....[107]....
        /*0db0*/ 	.word	0x00014c00


	//   ....[108]....
        /*0db4*/ 	.word	0x00014c60


	//   ....[109]....
        /*0db8*/ 	.word	0x00014cd0


	//   ....[110]....
        /*0dbc*/ 	.word	0x00014d40


	//   ....[111]....
        /*0dc0*/ 	.word	0x00014da0


	//   ....[112]....
        /*0dc4*/ 	.word	0x00014e00


	//   ....[113]....
        /*0dc8*/ 	.word	0x00014e60


	//   ....[114]....
        /*0dcc*/ 	.word	0x00014ed0


	//   ....[115]....
        /*0dd0*/ 	.word	0x00014f30


	//   ....[116]....
        /*0dd4*/ 	.word	0x00014f90


	//   ....[117]....
        /*0dd8*/ 	.word	0x00014ff0


	//   ....[118]....
        /*0ddc*/ 	.word	0x00015060


	//   ....[119]....
        /*0de0*/ 	.word	0x000150c0


	//   ....[120]....
        /*0de4*/ 	.word	0x00015120


	//   ....[121]....
        /*0de8*/ 	.word	0x00015180


	//   ....[122]....
        /*0dec*/ 	.word	0x000151f0


	//   ....[123]....
        /*0df0*/ 	.word	0x00015250


	//   ....[124]....
        /*0df4*/ 	.word	0x000152b0


	//   ....[125]....
        /*0df8*/ 	.word	0x00015310


	//   ....[126]....
        /*0dfc*/ 	.word	0x00015380


	//   ....[127]....
        /*0e00*/ 	.word	0x000153e0


	//   ....[128]....
        /*0e04*/ 	.word	0x00015440


	//   ....[129]....
        /*0e08*/ 	.word	0x000154a0


	//   ....[130]....
        /*0e0c*/ 	.word	0x00015510


	//   ....[131]....
        /*0e10*/ 	.word	0x00015560


	//   ....[132]....
        /*0e14*/ 	.word	0x000155a0


	//   ....[133]....
        /*0e18*/ 	.word	0x000155f0


	//   ....[134]....
        /*0e1c*/ 	.word	0x00015640


	//   ....[135]....
        /*0e20*/ 	.word	0x00015690


	//   ....[136]....
        /*0e24*/ 	.word	0x00015700


	//   ....[137]....
        /*0e28*/ 	.word	0x00015740


	//   ....[138]....
        /*0e2c*/ 	.word	0x00015790


	//   ....[139]....
        /*0e30*/ 	.word	0x000157e0


	//   ....[140]....
        /*0e34*/ 	.word	0x00015830


	//   ....[141]....
        /*0e38*/ 	.word	0x00015880


	//   ....[142]....
        /*0e3c*/ 	.word	0x000158f0


	//   ....[143]....
        /*0e40*/ 	.word	0x00015930


	//   ....[144]....
        /*0e44*/ 	.word	0x000159a0


	//   ....[145]....
        /*0e48*/ 	.word	0x00015a00


	//   ....[146]....
        /*0e4c*/ 	.word	0x00015a60


	//----- nvinfo : EIATTR_EXIT_INSTR_OFFSETS
	.align		4
.L_764:
        /*0e50*/ 	.byte	0x04, 0x1c
        /*0e52*/ 	.short	(.L_766 - .L_765)


	//   ....[0]....
.L_765:
        /*0e54*/ 	.word	0x000010d0


	//   ....[1]....
        /*0e58*/ 	.word	0x00014450


	//----- nvinfo : EIATTR_MAX_THREADS
	.align		4
.L_766:
        /*0e5c*/ 	.byte	0x04, 0x05
        /*0e5e*/ 	.short	(.L_768 - .L_767)
.L_767:
        /*0e60*/ 	.word	0x00000100
        /*0e64*/ 	.word	0x00000001
        /*0e68*/ 	.word	0x00000001


	//----- nvinfo : EIATTR_CRS_STACK_SIZE
	.align		4
.L_768:
        /*0e6c*/ 	.byte	0x04, 0x1e
        /*0e6e*/ 	.short	(.L_770 - .L_769)
.L_769:
        /*0e70*/ 	.word	0x00000000
.L_770:


//--------------------- .nv.info._ZN7cutlass13device_kernelIN5flash19enable_sm80_to_sm89INS1_16FlashAttnFwdSm80INS1_25CollectiveMainloopFwdSm80ILi8ELi1ELb0EN4cute5tupleIJNS5_1CILi128EEENS7_ILi48EEENS7_ILi256EEEEEELi256ENS_6half_tEfNS_4arch4Sm80ELb1ELb0ELb1ELb1ELb0ELb1ELb1ELb1EEENS1_21CollectiveEpilogueFwdINS6_IJS8_SA_S9_EEENS6_IJNS7_ILi1EEESI_SI_EEESC_SE_Li256ELb1ELb1ELb1ELb0EEENS1_36VarlenDynamicPersistentTileSchedulerILi128ELi48ELi256ELi256ELb1ELb1ELb0ELb1ELb1ELb1EEEEEEEEEvNT_6ParamsE --------------------------
	.section	.nv.info._ZN7cutlass13device_kernelIN5flash19enable_sm80_to_sm89INS1_16FlashAttnFwdSm80INS1_25CollectiveMainloopFwdSm80ILi8ELi1ELb0EN4cute5tupleIJNS5_1CILi128EEENS7_ILi48EEENS7_ILi256EEEEEELi256ENS_6half_tEfNS_4arch4Sm80ELb1ELb0ELb1ELb1ELb0ELb1ELb1ELb1EEENS1_21CollectiveEpilogueFwdINS6_IJS8_SA_S9_EEENS6_IJNS7_ILi1EEESI_SI_EEESC_SE_Li256ELb1ELb1ELb1ELb0EEENS1_36VarlenDynamicPersistentTileSchedulerILi128ELi48ELi256ELi256ELb1ELb1ELb0ELb1ELb1ELb1EEEEEEEEEvNT_6ParamsE,"",@"SHT_CUDA_INFO"
	.sectionflags	@""
	.align	4


	//----- nvinfo : EIATTR_CUDA_API_VERSION
	.align		4
        /*0000*/ 	.byte	0x04, 0x37
        /*0002*/ 	.short	(.L_772 - .L_771)
.L_771:
        /*0004*/ 	.word	0x00000082


	//----- nvinfo : EIATTR_SW2861232_WAR
	.align		4
.L_772:
        /*0008*/ 	.byte	0x01, 0x35
	.zero		2


	//----- nvinfo : EIATTR_PARAM_CBANK
	.align		4
        /*000c*/ 	.byte	0x04, 0x0a
        /*000e*/ 	.short	(.L_774 - .L_773)
	.align		4
.L_773:
        /*0010*/ 	.word	index@(.nv.constant0._ZN7cutlass13device_kernelIN5flash19enable_sm80_to_sm89INS1_16FlashAttnFwdSm80INS1_25CollectiveMainloopFwdSm80ILi8ELi1ELb0EN4cute5tupleIJNS5_1CILi128EEENS7_ILi48EEENS7_ILi256EEEEEELi256ENS_6half_tEfNS_4arch4Sm80ELb1ELb0ELb1ELb1ELb0ELb1ELb1ELb1EEENS1_21CollectiveEpilogueFwdINS6_IJS8_SA_S9_EEENS6_IJNS7_ILi1EEESI_SI_EEESC_SE_Li256ELb1ELb1ELb1ELb0EEENS1_36VarlenDynamicPersistentTileSchedulerILi128ELi48ELi256ELi256ELb1ELb1ELb0ELb1ELb1ELb1EEEEEEEEEvNT_6ParamsE)
        /*0014*/ 	.short	0x0160
        /*0016*/ 	.short	0x0438


	//----- nvinfo : EIATTR_CBANK_PARAM_SIZE
	.align		4
.L_774:
        /*0018*/ 	.byte	0x03, 0x19
        /*001a*/ 	.short	0x0438


	//----- nvinfo : EIATTR_KPARAM_INFO
	.align		4
        /*001c*/ 	.byte	0x04, 0x17
        /*001e*/ 	.short	(.L_776 - .L_775)
.L_775:
        /*0020*/ 	.word	0x00000000
        /*0024*/ 	.short	0x0000
        /*0026*/ 	.short	0x0000
        /*0028*/ 	.byte	0x00, 0xf0, 0xe1, 0x10


	//----- nvinfo : EIATTR_MAXREG_COUNT
	.align		4
.L_776:
        /*002c*/ 	.byte	0x03, 0x1b
        /*002e*/ 	.short	0x00ff


	//----- nvinfo : EIATTR_NUM_BARRIERS
	.align		4
        /*0030*/ 	.byte	0x02, 0x4c
        /*0032*/ 	.byte	0x06
	.zero		1


	//----- nvinfo : EIATTR_ANNOTATIONS
	.align		4
        /*0034*/ 	.byte	0x04, 0x55
        /*0036*/ 	.short	(.L_778 - .L_777)


	//   ....[0]....
.L_777:
        /* <DEDUP_REMOVED lines=53> */


	//----- nvinfo : EIATTR_MERCURY_ISA_VERSION
	.align		4
.L_778:
        /*0378*/ 	.byte	0x03, 0x5f
        /*037a*/ 	.short	0x0000


	//----- nvinfo : EIATTR_INT_WARP_WIDE_INSTR_OFFSETS
	.align		4
        /*037c*/ 	.byte	0x04, 0x31
        /*037e*/ 	.short	(.L_780 - .L_779)


	//   ....[0]....
.L_779:
        /*0380*/ 	.word	0x0001c530


	//   ....[1]....
        /*0384*/ 	.word	0x0001c5b0


	//----- nvinfo : EIATTR_COOP_GROUP_MASK_REGIDS
	.align		4
.L_780:
        /*0388*/ 	.byte	0x04, 0x29
        /*038a*/ 	.short	(.L_782 - .L_781)


	//   ....[0]....
.L_781:
        /*038c*/ 	.word	0xffffffff


	//   ....[1]....
        /*0390*/ 	.word	0xffffffff


	//   ....[2]....
        /*0394*/ 	.word	0xffffffff


	//   ....[3]....
        /*0398*/ 	.word	0xffffffff


	//   ....[4]....
        /*039c*/ 	.word	0xffffffff


	//   ....[5]....
        /*03a0*/ 	.word	0xffffffff


	//   ....[6]....
        /*03a4*/ 	.word	0xffffffff


	//   ....[7]....
        /*03a8*/ 	.word	0xffffffff


	//   ....[8]....
        /*03ac*/ 	.word	0xffffffff


	//   ....[9]....
        /*03b0*/ 	.word	0xffffffff


	//   ....[10]....
        /*03b4*/ 	.word	0xffffffff


	//   ....[11]....
        /*03b8*/ 	.word	0xffffffff


	//   ....[12]....
        /*03bc*/ 	.word	0xffffffff


	//   ....[13]....
        /*03c0*/ 	.word	0xffffffff


	//   ....[14]....
        /*03c4*/ 	.word	0xffffffff


	//   ....[15]....
        /*03c8*/ 	.word	0xffffffff


	//   ....[16]....
        /*03cc*/ 	.word	0xffffffff


	//   ....[17]....
        /*03d0*/ 	.word	0xffffffff


	//   ....[18]....
        /*03d4*/ 	.word	0xffffffff


	//   ....[19]....
        /*03d8*/ 	.word	0xffffffff


	//   ....[20]....
        /*03dc*/ 	.word	0xffffffff


	//   ....[21]....
        /*03e0*/ 	.word	0xffffffff


	//   ....[22]....
        /*03e4*/ 	.word	0xffffffff


	//   ....[23]....
        /*03e8*/ 	.word	0xffffffff


	//   ....[24]....
        /*03ec*/ 	.word	0xffffffff


	//   ....[25]....
        /*03f0*/ 	.word	0xffffffff


	//   ....[26]....
        /*03f4*/ 	.word	0xffffffff


	//   ....[27]....
        /*03f8*/ 	.word	0xffffffff


	//   ....[28]....
        /*03fc*/ 	.word	0xffffffff


	//   ....[29]....
        /*0400*/ 	.word	0xffffffff


	//   ....[30]....
        /*0404*/ 	.word	0xffffffff


	//   ....[31]....
        /*0408*/ 	.word	0xffffffff


	//   ....[32]....
        /*040c*/ 	.word	0xffffffff


	//   ....[33]....
        /*0410*/ 	.word	0xffffffff


	//   ....[34]....
        /*0414*/ 	.word	0xffffffff


	//   ....[35]....
        /*0418*/ 	.word	0xffffffff


	//   ....[36]....
        /*041c*/ 	.word	0xffffffff


	//   ....[37]....
        /*0420*/ 	.word	0xffffffff


	//   ....[38]....
        /*0424*/ 	.word	0xffffffff


	//   ....[39]....
        /*0428*/ 	.word	0xffffffff


	//   ....[40]....
        /*042c*/ 	.word	0xffffffff


	//   ....[41]....
        /*0430*/ 	.word	0xffffffff


	//   ....[42]....
        /*0434*/ 	.word	0xffffffff


	//   ....[43]....
        /*0438*/ 	.word	0xffffffff


	//   ....[44]....
        /*043c*/ 	.word	0xffffffff


	//   ....[45]....
        /*0440*/ 	.word	0xffffffff


	//   ....[46]....
        /*0444*/ 	.word	0xffffffff


	//   ....[47]....
        /*0448*/ 	.word	0xffffffff


	//   ....[48]....
        /*044c*/ 	.word	0xffffffff


	//   ....[49]....
        /*0450*/ 	.word	0xffffffff


	//   ....[50]....
        /*0454*/ 	.word	0xffffffff


	//   ....[51]....
        /*0458*/ 	.word	0xffffffff


	//   ....[52]....
        /*045c*/ 	.word	0xffffffff


	//   ....[53]....
        /*0460*/ 	.word	0xffffffff


	//   ....[54]....
        /*0464*/ 	.word	0xffffffff


	//   ....[55]....
        /*0468*/ 	.word	0xffffffff


	//   ....[56]....
        /*046c*/ 	.word	0xffffffff


	//   ....[57]....
        /*0470*/ 	.word	0xffffffff


	//   ....[58]....
        /*0474*/ 	.word	0xffffffff


	//   ....[59]....
        /*0478*/ 	.word	0xffffffff


	//   ....[60]....
        /*047c*/ 	.word	0xffffffff


	//   ....[61]....
        /*0480*/ 	.word	0xffffffff


	//   ....[62]....
        /*0484*/ 	.word	0xffffffff


	//   ....[63]....
        /*0488*/ 	.word	0xffffffff


	//   ....[64]....
        /*048c*/ 	.word	0xffffffff


	//   ....[65]....
        /*0490*/ 	.word	0xffffffff


	//   ....[66]....
        /*0494*/ 	.word	0xffffffff


	//   ....[67]....
        /*0498*/ 	.word	0xffffffff


	//   ....[68]....
        /*049c*/ 	.word	0xffffffff


	//   ....[69]....
        /*04a0*/ 	.word	0xffffffff


	//   ....[70]....
        /*04a4*/ 	.word	0xffffffff


	//   ....[71]....
        /*04a8*/ 	.word	0xffffffff


	//   ....[72]....
        /*04ac*/ 	.word	0xffffffff


	//   ....[73]....
        /*04b0*/ 	.word	0xffffffff


	//   ....[74]....
        /*04b4*/ 	.word	0xffffffff


	//   ....[75]....
        /*04b8*/ 	.word	0xffffffff


	//   ....[76]....
        /*04bc*/ 	.word	0xffffffff


	//   ....[77]....
        /*04c0*/ 	.word	0xffffffff


	//   ....[78]....
        /*04c4*/ 	.word	0xffffffff


	//   ....[79]....
        /*04c8*/ 	.word	0xffffffff


	//   ....[80]....
        /*04cc*/ 	.word	0xffffffff


	//   ....[81]....
        /*04d0*/ 	.word	0xffffffff


	//   ....[82]....
        /*04d4*/ 	.word	0xffffffff


	//   ....[83]....
        /*04d8*/ 	.word	0xffffffff


	//   ....[84]....
        /*04dc*/ 	.word	0xffffffff


	//   ....[85]....
        /*04e0*/ 	.word	0xffffffff


	//   ....[86]....
        /*04e4*/ 	.word	0xffffffff


	//   ....[87]....
        /*04e8*/ 	.word	0xffffffff


	//   ....[88]....
        /*04ec*/ 	.word	0xffffffff


	//   ....[89]....
        /*04f0*/ 	.word	0xffffffff


	//   ....[90]....
        /*04f4*/ 	.word	0xffffffff


	//   ....[91]....
        /*04f8*/ 	.word	0xffffffff


	//   ....[92]....
        /*04fc*/ 	.word	0xffffffff


	//   ....[93]....
        /*0500*/ 	.word	0xffffffff


	//   ....[94]....
        /*0504*/ 	.word	0xffffffff


	//   ....[95]....
        /*0508*/ 	.word	0xffffffff


	//   ....[96]....
        /*050c*/ 	.word	0xffffffff


	//   ....[97]....
        /*0510*/ 	.word	0xffffffff


	//   ....[98]....
        /*0514*/ 	.word	0xffffffff


	//   ....[99]....
        /*0518*/ 	.word	0xffffffff


	//   ....[100]....
        /*051c*/ 	.word	0xffffffff


	//   ....[101]....
        /*0520*/ 	.word	0xffffffff


	//   ....[102]....
        /*0524*/ 	.word	0xffffffff


	//   ....[103]....
        /*0528*/ 	.word	0xffffffff


	//   ....[104]....
        /*052c*/ 	.word	0xffffffff


	//   ....[105]....
        /*0530*/ 	.word	0xffffffff


	//   ....[106]....
        /*0534*/ 	.word	0xffffffff


	//   ....[107]....
        /*0538*/ 	.word	0xffffffff


	//   ....[108]....
        /*053c*/ 	.word	0xffffffff


	//   ....[109]....
        /*0540*/ 	.word	0xffffffff


	//   ....[110]....
        /*0544*/ 	.word	0xffffffff


	//   ....[111]....
        /*0548*/ 	.word	0xffffffff


	//   ....[112]....
        /*054c*/ 	.word	0xffffffff


	//   ....[113]....
        /*0550*/ 	.word	0xffffffff


	//   ....[114]....
        /*0554*/ 	.word	0xffffffff


	//   ....[115]....
        /*0558*/ 	.word	0xffffffff


	//   ....[116]....
        /*055c*/ 	.word	0xffffffff


	//   ....[117]....
        /*0560*/ 	.word	0xffffffff


	//   ....[118]....
        /*0564*/ 	.word	0xffffffff


	//   ....[119]....
        /*0568*/ 	.word	0xffffffff


	//   ....[120]....
        /*056c*/ 	.word	0xffffffff


	//   ....[121]....
        /*0570*/ 	.word	0xffffffff


	//   ....[122]....
        /*0574*/ 	.word	0xffffffff


	//   ....[123]....
        /*0578*/ 	.word	0xffffffff


	//   ....[124]....
        /*057c*/ 	.word	0xffffffff


	//   ....[125]....
        /*0580*/ 	.word	0xffffffff


	//   ....[126]....
        /*0584*/ 	.word	0xffffffff


	//   ....[127]....
        /*0588*/ 	.word	0xffffffff


	//   ....[128]....
        /*058c*/ 	.word	0xffffffff


	//   ....[129]....
        /*0590*/ 	.word	0xffffffff


	//   ....[130]....
        /*0594*/ 	.word	0xffffffff


	//   ....[131]....
        /*0598*/ 	.word	0xffffffff


	//   ....[132]....
        /*059c*/ 	.word	0xffffffff


	//   ....[133]....
        /*05a0*/ 	.word	0xffffffff


	//   ....[134]....
        /*05a4*/ 	.word	0xffffffff


	//   ....[135]....
        /*05a8*/ 	.word	0xffffffff


	//   ....[136]....
        /*05ac*/ 	.word	0xffffffff


	//   ....[137]....
        /*05b0*/ 	.word	0xffffffff


	//   ....[138]....
        /*05b4*/ 	.word	0xffffffff


	//   ....[139]....
        /*05b8*/ 	.word	0xffffffff


	//   ....[140]....
        /*05bc*/ 	.word	0xffffffff


	//   ....[141]....
        /*05c0*/ 	.word	0xffffffff


	//   ....[142]....
        /*05c4*/ 	.word	0xffffffff


	//   ....[143]....
        /*05c8*/ 	.word	0xffffffff


	//   ....[144]....
        /*05cc*/ 	.word	0xffffffff


	//   ....[145]....
        /*05d0*/ 	.word	0xffffffff


	//   ....[146]....
        /*05d4*/ 	.word	0xffffffff


	//   ....[147]....
        /*05d8*/ 	.word	0xffffffff


	//   ....[148]....
        /*05dc*/ 	.word	0xffffffff


	//   ....[149]....
        /*05e0*/ 	.word	0xffffffff


	//   ....[150]....
        /*05e4*/ 	.word	0xffffffff


	//   ....[151]....
        /*05e8*/ 	.word	0xffffffff


	//   ....[152]....
        /*05ec*/ 	.word	0xffffffff


	//   ....[153]....
        /*05f0*/ 	.word	0xffffffff


	//   ....[154]....
        /*05f4*/ 	.word	0xffffffff


	//   ....[155]....
        /*05f8*/ 	.word	0xffffffff


	//   ....[156]....
        /*05fc*/ 	.word	0xffffffff


	//   ....[157]....
        /*0600*/ 	.word	0xffffffff


	//   ....[158]....
        /*0604*/ 	.word	0xffffffff


	//   ....[159]....
        /*0608*/ 	.word	0xffffffff


	//   ....[160]....
        /*060c*/ 	.word	0xffffffff


	//   ....[161]....
        /*0610*/ 	.word	0xffffffff


	//   ....[162]....
        /*0614*/ 	.word	0xffffffff


	//   ....[163]....
        /*0618*/ 	.word	0xffffffff


	//   ....[164]....
        /*061c*/ 	.word	0xffffffff


	//   ....[165]....
        /*0620*/ 	.word	0xffffffff


	//   ....[166]....
        /*0624*/ 	.word	0xffffffff


	//   ....[167]....
        /*0628*/ 	.word	0xffffffff


	//   ....[168]....
        /*062c*/ 	.word	0xffffffff


	//   ....[169]....
        /*0630*/ 	.word	0xffffffff


	//   ....[170]....
        /*0634*/ 	.word	0xffffffff


	//   ....[171]....
        /*0638*/ 	.word	0xffffffff


	//   ....[172]....
        /*063c*/ 	.word	0xffffffff


	//   ....[173]....
        /*0640*/ 	.word	0xffffffff


	//   ....[174]....
        /*0644*/ 	.word	0xffffffff


	//   ....[175]....
        /*0648*/ 	.word	0xffffffff


	//   ....[176]....
        /*064c*/ 	.word	0xffffffff


	//   ....[177]....
        /*0650*/ 	.word	0xffffffff


	//   ....[178]....
        /*0654*/ 	.word	0xffffffff


	//----- nvinfo : EIATTR_COOP_GROUP_INSTR_OFFSETS
	.align		4
.L_782:
        /*0658*/ 	.byte	0x04, 0x28
        /*065a*/ 	.short	(.L_784 - .L_783)


	//   ....[0]....
.L_783:
        /*065c*/ 	.word	0x00000050


	//   ....[1]....
        /*0660*/ 	.word	0x00000210


	//   ....[2]....
        /*0664*/ 	.word	0x00000240


	//   ....[3]....
        /*0668*/ 	.word	0x00000270


	//   ....[4]....
        /*066c*/ 	.word	0x000002a0


	//   ....[5]....
        /*0670*/ 	.word	0x000002d0


	//   ....[6]....
        /*0674*/ 	.word	0x00000300


	//   ....[7]....
        /*0678*/ 	.word	0x00000470


	//   ....[8]....
        /*067c*/ 	.word	0x000004b0


	//   ....[9]....
        /*0680*/ 	.word	0x000004e0


	//   ....[10]....
        /*0684*/ 	.word	0x00000510


	//   ....[11]....
        /*0688*/ 	.word	0x00000540


	//   ....[12]....
        /*068c*/ 	.word	0x00000570


	//   ....[13]....
        /*0690*/ 	.word	0x00000600


	//   ....[14]....
        /*0694*/ 	.word	0x00000650


	//   ....[15]....
        /*0698*/ 	.word	0x00000670


	//   ....[16]....
        /*069c*/ 	.word	0x000006d0


	//   ....[17]....
        /*06a0*/ 	.word	0x00009a50


	//   ....[18]....
        /*06a4*/ 	.word	0x00009a70


	//   ....[19]....
        /*06a8*/ 	.word	0x00009c40


	//   ....[20]....
        /*06ac*/ 	.word	0x00009c50


	//   ....[21]....
        /*06b0*/ 	.word	0x00009dd0


	//   ....[22]....
        /*06b4*/ 	.word	0x00009df0


	//   ....[23]....
        /*06b8*/ 	.word	0x00009f70


	//   ....[24]....
        /*06bc*/ 	.word	0x00009f80


	//   ....[25]....
        /*06c0*/ 	.word	0x0000a700


	//   ....[26]....
        /*06c4*/ 	.word	0x0000a720


	//   ....[27]....
        /*06c8*/ 	.word	0x0000a740


	//   ....[28]....
        /*06cc*/ 	.word	0x0000a750


	//   ....[29]....
        /*06d0*/ 	.word	0x0000abc0


	//   ....[30]....
        /*06d4*/ 	.word	0x0000ac00


	//   ....[31]....
        /*06d8*/ 	.word	0x0000ac40


	//   ....[32]....
        /*06dc*/ 	.word	0x0000ac80


	//   ....[33]....
        /*06e0*/ 	.word	0x0000b130


	//   ....[34]....
        /*06e4*/ 	.word	0x0000b170


	//   ....[35]....
        /*06e8*/ 	.word	0x0000b1b0


	//   ....[36]....
        /*06ec*/ 	.word	0x0000b1f0


	//   ....[37]....
        /*06f0*/ 	.word	0x0000b610


	//   ....[38]....
        /*06f4*/ 	.word	0x0000b660


	//   ....[39]....
        /*06f8*/ 	.word	0x0000b6c0


	//   ....[40]....
        /*06fc*/ 	.word	0x0000b700


	//   ....[41]....
        /*0700*/ 	.word	0x0000ec50


	//   ....[42]....
        /*0704*/ 	.word	0x0000ec70


	//   ....[43]....
        /*0708*/ 	.word	0x0000ec90


	//   ....[44]....
        /*070c*/ 	.word	0x0000eca0


	//   ....[45]....
        /*0710*/ 	.word	0x0000eea0


	//   ....[46]....
        /*0714*/ 	.word	0x0000f040


	//   ....[47]....
        /*0718*/ 	.word	0x0000f080


	//   ....[48]....
        /*071c*/ 	.word	0x0000f0c0


	//   ....[49]....
        /*0720*/ 	.word	0x0000f340


	//   ....[50]....
        /*0724*/ 	.word	0x0000f450


	//   ....[51]....
        /*0728*/ 	.word	0x0000f4b0


	//   ....[52]....
        /*072c*/ 	.word	0x0000f4f0


	//   ....[53]....
        /*0730*/ 	.word	0x0000f790


	//   ....[54]....
        /*0734*/ 	.word	0x0000f880


	//   ....[55]....
        /*0738*/ 	.word	0x0000f900


	//   ....[56]....
        /*073c*/ 	.word	0x0000f950


	//   ....[57]....
        /*0740*/ 	.word	0x000147f0


	//   ....[58]....
        /*0744*/ 	.word	0x00014800


	//   ....[59]....
        /*0748*/ 	.word	0x00014b90


	//   ....[60]....
        /*074c*/ 	.word	0x00014d20


	//   ....[61]....
        /*0750*/ 	.word	0x00014d40


	//   ....[62]....
        /*0754*/ 	.word	0x00014da0


	//   ....[63]....
        /*0758*/ 	.word	0x00017250


	//   ....[64]....
        /*075c*/ 	.word	0x00017260


	//   ....[65]....
        /*0760*/ 	.word	0x000175b0


	//   ....[66]....
        /*0764*/ 	.word	0x00017690


	//   ....[67]....
        /*0768*/ 	.word	0x00017a70


	//   ....[68]....
        /*076c*/ 	.word	0x00017b70


	//   ....[69]....
        /*0770*/ 	.word	0x0001a380


	//   ....[70]....
        /*0774*/ 	.word	0x0001a390


	//   ....[71]....
        /*0778*/ 	.word	0x0001a3c0


	//   ....[72]....
        /*077c*/ 	.word	0x0001a3d0


	//   ....[73]....
        /*0780*/ 	.word	0x0001bb00


	//   ....[74]....
        /*0784*/ 	.word	0x0001bb30


	//   ....[75]....
        /*0788*/ 	.word	0x0001bb40


	//   ....[76]....
        /*078c*/ 	.word	0x0001bb70


	//   ....[77]....
        /*0790*/ 	.word	0x0001d3f0


	//   ....[78]....
        /*0794*/ 	.word	0x0001d400


	//   ....[79]....
        /*0798*/ 	.word	0x0001d430


	//   ....[80]....
        /*079c*/ 	.word	0x0001d450


	//   ....[81]....
        /*07a0*/ 	.word	0x0001d860


	//   ....[82]....
        /*07a4*/ 	.word	0x0001d880


	//   ....[83]....
        /*07a8*/ 	.word	0x0001da50


	//   ....[84]....
        /*07ac*/ 	.word	0x0001da60


	//   ....[85]....
        /*07b0*/ 	.word	0x0001dbd0


	//   ....[86]....
        /*07b4*/ 	.word	0x0001dbf0


	//   ....[87]....
        /*07b8*/ 	.word	0x0001dd60


	//   ....[88]....
        /*07bc*/ 	.word	0x0001dd70


	//   ....[89]....
        /*07c0*/ 	.word	0x0001e0f0


	//   ....[90]....
        /*07c4*/ 	.word	0x0001e110


	//   ....[91]....
        /*07c8*/ 	.word	0x0001edd0


	//   ....[92]....
        /*07cc*/ 	.word	0x0001ede0


	//   ....[93]....
        /*07d0*/ 	.word	0x00020260


	//   ....[94]....
        /*07d4*/ 	.word	0x00020280


	//   ....[95]....
        /*07d8*/ 	.word	0x00020460


	//   ....[96]....
        /*07dc*/ 	.word	0x00020470


	//   ....[97]....
        /*07e0*/ 	.word	0x000205e0


	//   ....[98]....
        /*07e4*/ 	.word	0x00020600


	//   ....[99]....
        /*07e8*/ 	.word	0x00020770


	//   ....[100]....
        /*07ec*/ 	.word	0x00020780


	//   ....[101]....
        /*07f0*/ 	.word	0x000209b0


	//   ....[102]....
        /*07f4*/ 	.word	0x000209d0


	//   ....[103]....
        /*07f8*/ 	.word	0x00020b00


	//   ....[104]....
        /*07fc*/ 	.word	0x00020b40


	//   ....[105]....
        /*0800*/ 	.word	0x00020b70


	//   ....[106]....
        /*0804*/ 	.word	0x00020ba0


	//   ....[107]....
        /*0808*/ 	.word	0x00020bd0


	//   ....[108]....
        /*080c*/ 	.word	0x00020c00


	//   ....[109]....
        /*0810*/ 	.word	0x00020d60


	//   ....[110]....
        /*0814*/ 	.word	0x00020da0


	//   ....[111]....
        /*0818*/ 	.word	0x00020dd0


	//   ....[112]....
        /*081c*/ 	.word	0x00020e00


	//   ....[113]....
        /*0820*/ 	.word	0x00020e30


	//   ....[114]....
        /*0824*/ 	.word	0x00020e60


	//   ....[115]....
        /*0828*/ 	.word	0x00020ef0


	//   ....[116]....
        /*082c*/ 	.word	0x00020f50


	//   ....[117]....
        /*0830*/ 	.word	0x00020f60


	//   ....[118]....
        /*0834*/ 	.word	0x00020fc0


	//   ....[119]....
        /*0838*/ 	.word	0x00021a40


	//   ....[120]....
        /*083c*/ 	.word	0x00021aa0


	//   ....[121]....
        /*0840*/ 	.word	0x00021af0


	//   ....[122]....
        /*0844*/ 	.word	0x00021b40


	//   ....[123]....
        /*0848*/ 	.word	0x00021b90


	//   ....[124]....
        /*084c*/ 	.word	0x00021c00


	//   ....[125]....
        /*0850*/ 	.word	0x00021c50


	//   ....[126]....
        /*0854*/ 	.word	0x00021cc0


	//   ....[127]....
        /*0858*/ 	.word	0x00021d30


	//   ....[128]....
        /*085c*/ 	.word	0x00021d90


	//   ....[129]....
        /*0860*/ 	.word	0x00021e00


	//   ....[130]....
        /*0864*/ 	.word	0x00021e70


	//   ....[131]....
        /*0868*/ 	.word	0x00021ee0


	//   ....[132]....
        /*086c*/ 	.word	0x00021f40


	//   ....[133]....
        /*0870*/ 	.word	0x00021fb0


	//   ....[134]....
        /*0874*/ 	.word	0x00022020


	//   ....[135]....
        /*0878*/ 	.word	0x00022090


	//   ....[136]....
        /*087c*/ 	.word	0x000220f0


	//   ....[137]....
        /*0880*/ 	.word	0x00022150


	//   ....[138]....
        /*0884*/ 	.word	0x000221b0


	//   ....[139]....
        /*0888*/ 	.word	0x00022200


	//   ....[140]....
        /*088c*/ 	.word	0x00022250


	//   ....[141]....
        /*0890*/ 	.word	0x000222c0


	//   ....[142]....
        /*0894*/ 	.word	0x00022330


	//   ....[143]....
        /*0898*/ 	.word	0x000223a0


	//   ....[144]....
        /*089c*/ 	.word	0x00022400


	//   ....[145]....
        /*08a0*/ 	.word	0x00022470


	//   ....[146]....
        /*08a4*/ 	.word	0x000224e0


	//   ....[147]....
        /*08a8*/ 	.word	0x00022550


	//   ....[148]....
        /*08ac*/ 	.word	0x000225b0


	//   ....[149]....
        /*08b0*/ 	.word	0x00022620


	//   ....[150]....
        /*08b4*/ 	.word	0x00022690


	//   ....[151]....
        /*08b8*/ 	.word	0x00022700


	//   ....[152]....
        /*08bc*/ 	.word	0x00022760


	//   ....[153]....
        /*08c0*/ 	.word	0x000227d0


	//   ....[154]....
        /*08c4*/ 	.word	0x00022840


	//   ....[155]....
        /*08c8*/ 	.word	0x000228b0


	//   ....[156]....
        /*08cc*/ 	.word	0x00022910


	//   ....[157]....
        /*08d0*/ 	.word	0x00022980


	//   ....[158]....
        /*08d4*/ 	.word	0x000229f0


	//   ....[159]....
        /*08d8*/ 	.word	0x00022a60


	//   ....[160]....
        /*08dc*/ 	.word	0x00022ac0


	//   ....[161]....
        /*08e0*/ 	.word	0x00022b30


	//   ....[162]....
        /*08e4*/ 	.word	0x00022ba0


	//   ....[163]....
        /*08e8*/ 	.word	0x00022bf0


	//   ....[164]....
        /*08ec*/ 	.word	0x00022c30


	//   ....[165]....
        /*08f0*/ 	.word	0x00022c80


	//   ....[166]....
        /*08f4*/ 	.word	0x00022cd0


	//   ....[167]....
        /*08f8*/ 	.word	0x00022d20


	//   ....[168]....
        /*08fc*/ 	.word	0x00022d90


	//   ....[169]....
        /*0900*/ 	.word	0x00022de0


	//   ....[170]....
        /*0904*/ 	.word	0x00022e30


	//   ....[171]....
        /*0908*/ 	.word	0x00022e80


	//   ....[172]....
        /*090c*/ 	.word	0x00022ed0


	//   ....[173]....
        /*0910*/ 	.word	0x00022f20


	//   ....[174]....
        /*0914*/ 	.word	0x00022f90


	//   ....[175]....
        /*0918*/ 	.word	0x00022fe0


	//   ....[176]....
        /*091c*/ 	.word	0x00023050


	//   ....[177]....
        /*0920*/ 	.word	0x000230b0


	//   ....[178]....
        /*0924*/ 	.word	0x00023120


	//----- nvinfo : EIATTR_EXIT_INSTR_OFFSETS
	.align		4
.L_784:
        /*0928*/ 	.byte	0x04, 0x1c
        /*092a*/ 	.short	(.L_786 - .L_785)


	//   ....[0]....
.L_785:
        /*092c*/ 	.word	0x000010f0


	//   ....[1]....
        /*0930*/ 	.word	0x00021a00


	//----- nvinfo : EIATTR_MAX_THREADS
	.align		4
.L_786:
        /*0934*/ 	.byte	0x04, 0x05
        /*0936*/ 	.short	(.L_788 - .L_787)
.L_787:
        /*0938*/ 	.word	0x00000100
        /*093c*/ 	.word	0x00000001
        /*0940*/ 	.word	0x00000001


	//----- nvinfo : EIATTR_CRS_STACK_SIZE
	.align		4
.L_788:
        /*0944*/ 	.byte	0x04, 0x1e
        /*0946*/ 	.short	(.L_790 - .L_789)
.L_789:
        /*0948*/ 	.word	0x00000000
.L_790:


//--------------------- .nv.info._ZN7cutlass13device_kernelIN5flash19enable_sm80_to_sm89INS1_16FlashAttnFwdSm80INS1_25CollectiveMainloopFwdSm80ILi8ELi1ELb1EN4cute5tupleIJNS5_1CILi128EEENS7_ILi64EEENS7_ILi256EEEEEELi256ENS_6half_tEfNS_4arch4Sm80ELb0ELb0ELb0ELb0ELb0ELb0ELb1ELb1EEENS1_21CollectiveEpilogueFwdINS6_IJS8_SA_S9_EEENS6_IJNS7_ILi1EEESI_SI_EEESC_SE_Li256ELb0ELb1ELb1ELb0EEENS1_19SingleTileSchedulerILb0ELb1ELb1ELi128EEEEEEEEEvNT_6ParamsE --------------------------
	.section	.nv.info._ZN7cutlass13device_kernelIN5flash19enable_sm80_to_sm89INS1_16FlashAttnFwdSm80INS1_25CollectiveMainloopFwdSm80ILi8ELi1ELb1EN4cute5tupleIJNS5_1CILi128EEENS7_ILi64EEENS7_ILi256EEEEEELi256ENS_6half_tEfNS_4arch4Sm80ELb0ELb0ELb0ELb0ELb0ELb0ELb1ELb1EEENS1_21CollectiveEpilogueFwdINS6_IJS8_SA_S9_EEENS6_IJNS7_ILi1EEESI_SI_EEESC_SE_Li256ELb0ELb1ELb1ELb0EEENS1_19SingleTileSchedulerILb0ELb1ELb1ELi128EEEEEEEEEvNT_6ParamsE,"",@"SHT_CUDA_INFO"
	.sectionflags	@""
	.align	4


	//----- nvinfo : EIATTR_CUDA_API_VERSION
	.align		4
        /*0000*/ 	.byte	0x04, 0x37
        /*0002*/ 	.short	(.L_792 - .L_791)
.L_791:
        /*0004*/ 	.word	0x00000082


	//----- nvinfo : EIATTR_SW2861232_WAR
	.align		4
.L_792:
        /*0008*/ 	.byte	0x01, 0x35
	.zero		2


	//----- nvinfo : EIATTR_PARAM_CBANK
	.align		4
        /*000c*/ 	.byte	0x04, 0x0a
        /*000e*/ 	.short	(.L_794 - .L_793)
	.align		4
.L_793:
        /*0010*/ 	.word	index@(.nv.constant0._ZN7cutlass13device_kernelIN5flash19enable_sm80_to_sm89INS1_16FlashAttnFwdSm80INS1_25CollectiveMainloopFwdSm80ILi8ELi1ELb1EN4cute5tupleIJNS5_1CILi128EEENS7_ILi64EEENS7_ILi256EEEEEELi256ENS_6half_tEfNS_4arch4Sm80ELb0ELb0ELb0ELb0ELb0ELb0ELb1ELb1EEENS1_21CollectiveEpilogueFwdINS6_IJS8_SA_S9_EEENS6_IJNS7_ILi1EEESI_SI_EEESC_SE_Li256ELb0ELb1ELb1ELb0EEENS1_19SingleTileSchedulerILb0ELb1ELb1ELi128EEEEEEEEEvNT_6ParamsE)
        /*0014*/ 	.short	0x0160
        /*0016*/ 	.short	0x0418


	//----- nvinfo : EIATTR_CBANK_PARAM_SIZE
	.align		4
.L_794:
        /*0018*/ 	.byte	0x03, 0x19
        /*001a*/ 	.short	0x0418


	//----- nvinfo : EIATTR_KPARAM_INFO
	.align		4
        /*001c*/ 	.byte	0x04, 0x17
        /*001e*/ 	.short	(.L_796 - .L_795)
.L_795:
        /*0020*/ 	.word	0x00000000
        /*0024*/ 	.short	0x0000
        /*0026*/ 	.short	0x0000
        /*0028*/ 	.byte	0x00, 0xf0, 0x61, 0x10


	//----- nvinfo : EIATTR_MAXREG_COUNT
	.align		4
.L_796:
        /*002c*/ 	.byte	0x03, 0x1b
        /*002e*/ 	.short	0x00ff


	//----- nvinfo : EIATTR_NUM_BARRIERS
	.align		4
        /*0030*/ 	.byte	0x02, 0x4c
        /*0032*/ 	.byte	0x02
	.zero		1


	//----- nvinfo : EIATTR_ANNOTATIONS
	.align		4
        /*0034*/ 	.byte	0x04, 0x55
        /*0036*/ 	.short	(.L_798 - .L_797)


	//   ....[0]....
.L_797:
        /* <DEDUP_REMOVED lines=41> */


	//----- nvinfo : EIATTR_MERCURY_ISA_VERSION
	.align		4
.L_798:
        /*02b8*/ 	.byte	0x03, 0x5f
        /*02ba*/ 	.short	0x0000


	//----- nvinfo : EIATTR_COOP_GROUP_MASK_REGIDS
	.align		4
        /*02bc*/ 	.byte	0x04, 0x29
        /*02be*/ 	.short	(.L_800 - .L_799)


	//   ....[0]....
.L_799:
        /*02c0*/ 	.word	0xffffffff


	//   ....[1]....
        /*02c4*/ 	.word	0xffffffff


	//   ....[2]....
        /*02c8*/ 	.word	0xffffffff


	//   ....[3]....
        /*02cc*/ 	.word	0xffffffff


	//   ....[4]....
        /*02d0*/ 	.word	0xffffffff


	//   ....[5]....
        /*02d4*/ 	.word	0xffffffff


	//   ....[6]....
        /*02d8*/ 	.word	0xffffffff


	//   ....[7]....
        /*02dc*/ 	.word	0xffffffff


	//   ....[8]....
        /*02e0*/ 	.word	0xffffffff


	//   ....[9]....
        /*02e4*/ 	.word	0xffffffff


	//   ....[10]....
        /*02e8*/ 	.word	0xffffffff


	//   ....[11]....
        /*02ec*/ 	.word	0xffffffff


	//   ....[12]....
        /*02f0*/ 	.word	0xffffffff


	//   ....[13]....
        /*02f4*/ 	.word	0xffffffff


	//   ....[14]....
        /*02f8*/ 	.word	0xffffffff


	//   ....[15]....
        /*02fc*/ 	.word	0xffffffff


	//   ....[16]....
        /*0300*/ 	.word	0xffffffff


	//   ....[17]....
        /*0304*/ 	.word	0xffffffff


	//   ....[18]....
        /*0308*/ 	.word	0xffffffff


	//   ....[19]....
        /*030c*/ 	.word	0xffffffff


	//   ....[20]....
        /*0310*/ 	.word	0xffffffff


	//   ....[21]....
        /*0314*/ 	.word	0xffffffff


	//   ....[22]....
        /*0318*/ 	.word	0xffffffff


	//   ....[23]....
        /*031c*/ 	.word	0xffffffff


	//   ....[24]....
        /*0320*/ 	.word	0xffffffff


	//   ....[25]....
        /*0324*/ 	.word	0xffffffff


	//   ....[26]....
        /*0328*/ 	.word	0xffffffff


	//   ....[27]....
        /*032c*/ 	.word	0xffffffff


	//   ....[28]....
        /*0330*/ 	.word	0xffffffff


	//----- nvinfo : EIATTR_COOP_GROUP_INSTR_OFFSETS
	.align		4
.L_800:
        /*0334*/ 	.byte	0x04, 0x28
        /*0336*/ 	.short	(.L_802 - .L_801)


	//   ....[0]....
.L_801:
        /*0338*/ 	.word	0x00000060


	//   ....[1]....
        /*033c*/ 	.word	0x00000dc0


	//   ....[2]....
        /*0340*/ 	.word	0x00000df0


	//   ....[3]....
        /*0344*/ 	.word	0x00000e20


	//   ....[4]....
        /*0348*/ 	.word	0x00000eb0


	//   ....[5]....
        /*034c*/ 	.word	0x00001140


	//   ....[6]....
        /*0350*/ 	.word	0x00001170


	//   ....[7]....
        /*0354*/ 	.word	0x000011e0


	//   ....[8]....
        /*0358*/ 	.word	0x000011f0


	//   ....[9]....
        /*035c*/ 	.word	0x00003120


	//   ....[10]....
        /*0360*/ 	.word	0x000031e0


	//   ....[11]....
        /*0364*/ 	.word	0x000031f0


	//   ....[12]....
        /*0368*/ 	.word	0x00003250


	//   ....[13]....
        /*036c*/ 	.word	0x000069c0


	//   ....[14]....
        /*0370*/ 	.word	0x000069e0


	//   ....[15]....
        /*0374*/ 	.word	0x00007110


	//   ....[16]....
        /*0378*/ 	.word	0x00007130


	//   ....[17]....
        /*037c*/ 	.word	0x00008b50


	//   ....[18]....
        /*0380*/ 	.word	0x00008b60


	//   ....[19]....
        /*0384*/ 	.word	0x00008b90


	//   ....[20]....
        /*0388*/ 	.word	0x00008ba0


	//   ....[21]....
        /*038c*/ 	.word	0x00009ac0


	//   ....[22]....
        /*0390*/ 	.word	0x00009af0


	//   ....[23]....
        /*0394*/ 	.word	0x00009b10


	//   ....[24]....
        /*0398*/ 	.word	0x00009b30


	//   ....[25]....
        /*039c*/ 	.word	0x00009bb0


	//   ....[26]....
        /*03a0*/ 	.word	0x00009be0


	//   ....[27]....
        /*03a4*/ 	.word	0x0000a820


	//   ....[28]....
        /*03a8*/ 	.word	0x0000a830


	//----- nvinfo : EIATTR_EXIT_INSTR_OFFSETS
	.align		4
.L_802:
        /*03ac*/ 	.byte	0x04, 0x1c
        /*03ae*/ 	.short	(.L_804 - .L_803)


	//   ....[0]....
.L_803:
        /*03b0*/ 	.word	0x000001c0


	//   ....[1]....
        /*03b4*/ 	.word	0x0000a840


	//   ....[2]....
        /*03b8*/ 	.word	0x0000b3e0


	//   ....[3]....
        /*03bc*/ 	.word	0x0000b430


	//   ....[4]....
        /*03c0*/ 	.word	0x0000b460


	//   ....[5]....
        /*03c4*/ 	.word	0x0000b4c0


	//   ....[6]....
        /*03c8*/ 	.word	0x0000b750


	//----- nvinfo : EIATTR_CTAIDZ_USED
	.align		4
.L_804:
        /*03cc*/ 	.byte	0x01, 0x04
	.zero		2


	//----- nvinfo : EIATTR_MAX_THREADS
	.align		4
        /*03d0*/ 	.byte	0x04, 0x05
        /*03d2*/ 	.short	(.L_806 - .L_805)
.L_805:
        /*03d4*/ 	.word	0x00000100
        /*03d8*/ 	.word	0x00000001
        /*03dc*/ 	.word	0x00000001


	//----- nvinfo : EIATTR_CRS_STACK_SIZE
	.align		4
.L_806:
        /*03e0*/ 	.byte	0x04, 0x1e
        /*03e2*/ 	.short	(.L_808 - .L_807)
.L_807:
        /*03e4*/ 	.word	0x00000000
.L_808:


//--------------------- .nv.info._ZN7cutlass13device_kernelIN5flash19enable_sm80_to_sm89INS1_16FlashAttnFwdSm80INS1_25CollectiveMainloopFwdSm80ILi8ELi1ELb1EN4cute5tupleIJNS5_1CILi128EEENS7_ILi48EEENS7_ILi256EEEEEELi256ENS_6half_tEfNS_4arch4Sm80ELb0ELb0ELb0ELb1ELb0ELb0ELb1ELb1EEENS1_21CollectiveEpilogueFwdINS6_IJS8_SA_S9_EEENS6_IJNS7_ILi1EEESI_SI_EEESC_SE_Li256ELb1ELb1ELb1ELb0EEENS1_36VarlenDynamicPersistentTileSchedulerILi128ELi48ELi256ELi256ELb1ELb1ELb0ELb0ELb1ELb1EEEEEEEEEvNT_6ParamsE --------------------------
	.section	.nv.info._ZN7cutlass13device_kernelIN5flash19enable_sm80_to_sm89INS1_16FlashAttnFwdSm80INS1_25CollectiveMainloopFwdSm80ILi8ELi1ELb1EN4cute5tupleIJNS5_1CILi128EEENS7_ILi48EEENS7_ILi256EEEEEELi256ENS_6half_tEfNS_4arch4Sm80ELb0ELb0ELb0ELb1ELb0ELb0ELb1ELb1EEENS1_21CollectiveEpilogueFwdINS6_IJS8_SA_S9_EEENS6_IJNS7_ILi1EEESI_SI_EEESC_SE_Li256ELb1ELb1ELb1ELb0EEENS1_36VarlenDynamicPersistentTileSchedulerILi128ELi48ELi256ELi256ELb1ELb1ELb0ELb0ELb1ELb1EEEEEEEEEvNT_6ParamsE,"",@"SHT_CUDA_INFO"
	.sectionflags	@""
	.align	4


	//----- nvinfo : EIATTR_CUDA_API_VERSION
	.align		4
        /*0000*/ 	.byte	0x04, 0x37
        /*0002*/ 	.short	(.L_810 - .L_809)
.L_809:
        /*0004*/ 	.word	0x00000082


	//----- nvinfo : EIATTR_SW2861232_WAR
	.align		4
.L_810:
        /*0008*/ 	.byte	0x01, 0x35
	.zero		2


	//----- nvinfo : EIATTR_PARAM_CBANK
	.align		4
        /*000c*/ 	.byte	0x04, 0x0a
        /*000e*/ 	.short	(.L_812 - .L_811)
	.align		4
.L_811:
        /*0010*/ 	.word	index@(.nv.constant0._ZN7cutlass13device_kernelIN5flash19enable_sm80_to_sm89INS1_16FlashAttnFwdSm80INS1_25CollectiveMainloopFwdSm80ILi8ELi1ELb1EN4cute5tupleIJNS5_1CILi128EEENS7_ILi48EEENS7_ILi256EEEEEELi256ENS_6half_tEfNS_4arch4Sm80ELb0ELb0ELb0ELb1ELb0ELb0ELb1ELb1EEENS1_21CollectiveEpilogueFwdINS6_IJS8_SA_S9_EEENS6_IJNS7_ILi1EEESI_SI_EEESC_SE_Li256ELb1ELb1ELb1ELb0EEENS1_36VarlenDynamicPersistentTileSchedulerILi128ELi48ELi256ELi256ELb1ELb1ELb0ELb0ELb1ELb1EEEEEEEEEvNT_6ParamsE)
        /*0014*/ 	.short	0x0160
        /*0016*/ 	.short	0x0438


	//----- nvinfo : EIATTR_CBANK_PARAM_SIZE
	.align		4
.L_812:
        /*0018*/ 	.byte	0x03, 0x19
        /*001a*/ 	.short	0x0438


	//----- nvinfo : EIATTR_KPARAM_INFO
	.align		4
        /*001c*/ 	.byte	0x04, 0x17
        /*001e*/ 	.short	(.L_814 - .L_813)
.L_813:
        /*0020*/ 	.word	0x00000000
        /*0024*/ 	.short	0x0000
        /*0026*/ 	.short	0x0000
        /*0028*/ 	.byte	0x00, 0xf0, 0xe1, 0x10


	//----- nvinfo : EIATTR_MAXREG_COUNT
	.align		4
.L_814:
        /*002c*/ 	.byte	0x03, 0x1b
        /*002e*/ 	.short	0x00ff


	//----- nvinfo : EIATTR_NUM_BARRIERS
	.align		4
        /*0030*/ 	.byte	0x02, 0x4c
        /*0032*/ 	.byte	0x06
	.zero		1


	//----- nvinfo : EIATTR_ANNOTATIONS
	.align		4
        /*0034*/ 	.byte	0x04, 0x55
        /*0036*/ 	.short	(.L_816 - .L_815)


	//   ....[0]....
.L_815:
        /* <DEDUP_REMOVED lines=95> */


	//----- nvinfo : EIATTR_MERCURY_ISA_VERSION
	.align		4
.L_816:
        /*0610*/ 	.byte	0x03, 0x5f
        /*0612*/ 	.short	0x0000


	//----- nvinfo : EIATTR_INT_WARP_WIDE_INSTR_OFFSETS
	.align		4
        /*0614*/ 	.byte	0x04, 0x31
        /*0616*/ 	.short	(.L_818 - .L_817)


	//   ....[0]....
.L_817:
        /*0618*/ 	.word	0x00008ba0


	//   ....[1]....
        /*061c*/ 	.word	0x00008c20


	//----- nvinfo : EIATTR_COOP_GROUP_MASK_REGIDS
	.align		4
.L_818:
        /*0620*/ 	.byte	0x04, 0x29
        /*0622*/ 	.short	(.L_820 - .L_819)


	//   ....[0]....
.L_819:
        /*0624*/ 	.word	0xffffffff


	//   ....[1]....
        /*0628*/ 	.word	0xffffffff


	//   ....[2]....
        /*062c*/ 	.word	0xffffffff


	//   ....[3]....
        /*0630*/ 	.word	0xffffffff


	//   ....[4]....
        /*0634*/ 	.word	0xffffffff


	//   ....[5]....
        /*0638*/ 	.word	0xffffffff


	//   ....[6]....
        /*063c*/ 	.word	0xffffffff


	//   ....[7]....
        /*0640*/ 	.word	0xffffffff


	//   ....[8]....
        /*0644*/ 	.word	0xffffffff


	//   ....[9]....
        /*0648*/ 	.word	0xffffffff


	//   ....[10]....
        /*064c*/ 	.word	0xffffffff


	//   ....[11]....
        /*0650*/ 	.word	0xffffffff


	//   ....[12]....
        /*0654*/ 	.word	0xffffffff


	//   ....[13]....
        /*0658*/ 	.word	0xffffffff


	//   ....[14]....
        /*065c*/ 	.word	0xffffffff


	//   ....[15]....
        /*0660*/ 	.word	0xffffffff


	//   ....[16]....
        /*0664*/ 	.word	0xffffffff


	//   ....[17]....
        /*0668*/ 	.word	0xffffffff


	//   ....[18]....
        /*066c*/ 	.word	0xffffffff


	//   ....[19]....
        /*0670*/ 	.word	0xffffffff


	//   ....[20]....
        /*0674*/ 	.word	0xffffffff


	//   ....[21]....
        /*0678*/ 	.word	0xffffffff


	//   ....[22]....
        /*067c*/ 	.word	0xffffffff


	//   ....[23]....
        /*0680*/ 	.word	0xffffffff


	//   ....[24]....
        /*0684*/ 	.word	0xffffffff


	//   ....[25]....
        /*0688*/ 	.word	0xffffffff


	//   ....[26]....
        /*068c*/ 	.word	0xffffffff


	//   ....[27]....
        /*0690*/ 	.word	0xffffffff


	//   ....[28]....
        /*0694*/ 	.word	0xffffffff


	//   ....[29]....
        /*0698*/ 	.word	0xffffffff


	//   ....[30]....
        /*069c*/ 	.word	0xffffffff


	//   ....[31]....
        /*06a0*/ 	.word	0xffffffff


	//   ....[32]....
        /*06a4*/ 	.word	0xffffffff


	//   ....[33]....
        /*06a8*/ 	.word	0xffffffff


	//   ....[34]....
        /*06ac*/ 	.word	0xffffffff


	//   ....[35]....
        /*06b0*/ 	.word	0xffffffff


	//   ....[36]....
        /*06b4*/ 	.word	0xffffffff


	//   ....[37]....
        /*06b8*/ 	.word	0xffffffff


	//   ....[38]....
        /*06bc*/ 	.word	0xffffffff


	//   ....[39]....
        /*06c0*/ 	.word	0xffffffff


	//   ....[40]....
        /*06c4*/ 	.word	0xffffffff


	//   ....[41]....
        /*06c8*/ 	.word	0xffffffff


	//   ....[42]....
        /*06cc*/ 	.word	0xffffffff


	//   ....[43]....
        /*06d0*/ 	.word	0xffffffff


	//   ....[44]....
        /*06d4*/ 	.word	0xffffffff


	//   ....[45]....
        /*06d8*/ 	.word	0xffffffff


	//   ....[46]....
        /*06dc*/ 	.word	0xffffffff


	//   ....[47]....
        /*06e0*/ 	.word	0xffffffff


	//   ....[48]....
        /*06e4*/ 	.word	0xffffffff


	//   ....[49]....
        /*06e8*/ 	.word	0xffffffff


	//   ....[50]....
        /*06ec*/ 	.word	0xffffffff


	//   ....[51]....
        /*06f0*/ 	.word	0xffffffff


	//   ....[52]....
        /*06f4*/ 	.word	0xffffffff


	//   ....[53]....
        /*06f8*/ 	.word	0xffffffff


	//   ....[54]....
        /*06fc*/ 	.word	0xffffffff


	//   ....[55]....
        /*0700*/ 	.word	0xffffffff


	//   ....[56]....
        /*0704*/ 	.word	0xffffffff


	//   ....[57]....
        /*0708*/ 	.word	0xffffffff


	//   ....[58]....
        /*070c*/ 	.word	0xffffffff


	//   ....[59]....
        /*0710*/ 	.word	0xffffffff


	//   ....[60]....
        /*0714*/ 	.word	0xffffffff


	//   ....[61]....
        /*0718*/ 	.word	0xffffffff


	//   ....[62]....
        /*071c*/ 	.word	0xffffffff


	//   ....[63]....
        /*0720*/ 	.word	0xffffffff


	//   ....[64]....
        /*0724*/ 	.word	0xffffffff


	//   ....[65]....
        /*0728*/ 	.word	0xffffffff


	//   ....[66]....
        /*072c*/ 	.word	0xffffffff


	//   ....[67]....
        /*0730*/ 	.word	0xffffffff


	//   ....[68]....
        /*0734*/ 	.word	0xffffffff


	//   ....[69]....
        /*0738*/ 	.word	0xffffffff


	//   ....[70]....
        /*073c*/ 	.word	0xffffffff


	//   ....[71]....
        /*0740*/ 	.word	0xffffffff


	//   ....[72]....
        /*0744*/ 	.word	0xffffffff


	//   ....[73]....
        /*0748*/ 	.word	0xffffffff


	//   ....[74]....
        /*074c*/ 	.word	0xffffffff


	//   ....[75]....
        /*0750*/ 	.word	0xffffffff


	//   ....[76]....
        /*0754*/ 	.word	0xffffffff


	//   ....[77]....
        /*0758*/ 	.word	0xffffffff


	//   ....[78]....
        /*075c*/ 	.word	0xffffffff


	//   ....[79]....
        /*0760*/ 	.word	0xffffffff


	//   ....[80]....
        /*0764*/ 	.word	0xffffffff


	//   ....[81]....
        /*0768*/ 	.word	0xffffffff


	//   ....[82]....
        /*076c*/ 	.word	0xffffffff


	//   ....[83]....
        /*0770*/ 	.word	0xffffffff


	//   ....[84]....
        /*0774*/ 	.word	0xffffffff


	//   ....[85]....
        /*0778*/ 	.word	0xffffffff


	//   ....[86]....
        /*077c*/ 	.word	0xffffffff


	//   ....[87]....
        /*0780*/ 	.word	0xffffffff


	//   ....[88]....
        /*0784*/ 	.word	0xffffffff


	//   ....[89]....
        /*0788*/ 	.word	0xffffffff


	//   ....[90]....
        /*078c*/ 	.word	0xffffffff


	//   ....[91]....
        /*0790*/ 	.word	0xffffffff


	//   ....[92]....
        /*0794*/ 	.word	0xffffffff


	//   ....[93]....
        /*0798*/ 	.word	0xffffffff


	//   ....[94]....
        /*079c*/ 	.word	0xffffffff


	//   ....[95]....
        /*07a0*/ 	.word	0xffffffff


	//   ....[96]....
        /*07a4*/ 	.word	0xffffffff


	//   ....[97]....
        /*07a8*/ 	.word	0xffffffff


	//   ....[98]....
        /*07ac*/ 	.word	0xffffffff


	//   ....[99]....
        /*07b0*/ 	.word	0xffffffff


	//   ....[100]....
        /*07b4*/ 	.word	0xffffffff


	//   ....[101]....
        /*07b8*/ 	.word	0xffffffff


	//   ....[102]....
        /*07bc*/ 	.word	0xffffffff


	//   ....[103]....
        /*07c0*/ 	.word	0xffffffff


	//   ....[104]....
        /*07c4*/ 	.word	0xffffffff


	//   ....[105]....
        /*07c8*/ 	.word	0xffffffff


	//   ....[106]....
        /*07cc*/ 	.word	0xffffffff


	//   ....[107]....
        /*07d0*/ 	.word	0xffffffff


	//   ....[108]....
        /*07d4*/ 	.word	0xffffffff


	//   ....[109]....
        /*07d8*/ 	.word	0xffffffff


	//   ....[110]....
        /*07dc*/ 	.word	0xffffffff


	//   ....[111]....
        /*07e0*/ 	.word	0xffffffff


	//   ....[112]....
        /*07e4*/ 	.word	0xffffffff


	//   ....[113]....
        /*07e8*/ 	.word	0xffffffff


	//   ....[114]....
        /*07ec*/ 	.word	0xffffffff


	//   ....[115]....
        /*07f0*/ 	.word	0xffffffff


	//   ....[116]....
        /*07f4*/ 	.word	0xffffffff


	//   ....[117]....
        /*07f8*/ 	.word	0xffffffff


	//   ....[118]....
        /*07fc*/ 	.word	0xffffffff


	//   ....[119]....
        /*0800*/ 	.word	0xffffffff


	//   ....[120]....
        /*0804*/ 	.word	0xffffffff


	//   ....[121]....
        /*0808*/ 	.word	0xffffffff


	//   ....[122]....
        /*080c*/ 	.word	0xffffffff


	//   ....[123]....
        /*0810*/ 	.word	0xffffffff


	//   ....[124]....
        /*0814*/ 	.word	0xffffffff


	//   ....[125]....
        /*0818*/ 	.word	0xffffffff


	//   ....[126]....
        /*081c*/ 	.word	0xffffffff


	//   ....[127]....
        /*0820*/ 	.word	0xffffffff


	//   ....[128]....
        /*0824*/ 	.word	0xffffffff


	//   ....[129]....
        /*0828*/ 	.word	0xffffffff


	//   ....[130]....
        /*082c*/ 	.word	0xffffffff


	//----- nvinfo : EIATTR_COOP_GROUP_INSTR_OFFSETS
	.align		4
.L_820:
        /*0830*/ 	.byte	0x04, 0x28
        /*0832*/ 	.short	(.L_822 - .L_821)


	//   ....[0]....
.L_821:
        /*0834*/ 	.word	0x00000050


	//   ....[1]....
        /*0838*/ 	.word	0x00000200


	//   ....[2]....
        /*083c*/ 	.word	0x00000230


	//   ....[3]....
        /*0840*/ 	.word	0x00000260


	//   ....[4]....
        /*0844*/ 	.word	0x00000290


	//   ....[5]....
        /*0848*/ 	.word	0x000002c0


	//   ....[6]....
        /*084c*/ 	.word	0x000002f0


	//   ....[7]....
        /*0850*/ 	.word	0x00000460


	//   ....[8]....
        /*0854*/ 	.word	0x000004a0


	//   ....[9]....
        /*0858*/ 	.word	0x000004d0


	//   ....[10]....
        /*085c*/ 	.word	0x00000500


	//   ....[11]....
        /*0860*/ 	.word	0x00000530


	//   ....[12]....
        /*0864*/ 	.word	0x00000560


	//   ....[13]....
        /*0868*/ 	.word	0x000005f0


	//   ....[14]....
        /*086c*/ 	.word	0x00000620


	//   ....[15]....
        /*0870*/ 	.word	0x00000630


	//   ....[16]....
        /*0874*/ 	.word	0x000006a0


	//   ....[17]....
        /*0878*/ 	.word	0x000022f0


	//   ....[18]....
        /*087c*/ 	.word	0x00002320


	//   ....[19]....
        /*0880*/ 	.word	0x00002350


	//   ....[20]....
        /*0884*/ 	.word	0x000023c0


	//   ....[21]....
        /*0888*/ 	.word	0x00002570


	//   ....[22]....
        /*088c*/ 	.word	0x00002590


	//   ....[23]....
        /*0890*/ 	.word	0x000025d0


	//   ....[24]....
        /*0894*/ 	.word	0x00002600


	//   ....[25]....
        /*0898*/ 	.word	0x000040c0


	//   ....[26]....
        /*089c*/ 	.word	0x00004200


	//   ....[27]....
        /*08a0*/ 	.word	0x00004250


	//   ....[28]....
        /*08a4*/ 	.word	0x000042d0


	//   ....[29]....
        /*08a8*/ 	.word	0x000068d0


	//   ....[30]....
        /*08ac*/ 	.word	0x000068f0


	//   ....[31]....
        /*08b0*/ 	.word	0x00006ec0


	//   ....[32]....
        /*08b4*/ 	.word	0x00006fb0


	//   ....[33]....
        /*08b8*/ 	.word	0x00008180


	//   ....[34]....
        /*08bc*/ 	.word	0x000081a0


	//   ....[35]....
        /*08c0*/ 	.word	0x000081c0


	//   ....[36]....
        /*08c4*/ 	.word	0x000081e0


	//   ....[37]....
        /*08c8*/ 	.word	0x00009a60


	//   ....[38]....
        /*08cc*/ 	.word	0x00009a70


	//   ....[39]....
        /*08d0*/ 	.word	0x00009a90


	//   ....[40]....
        /*08d4*/ 	.word	0x00009ab0


	//   ....[41]....
        /*08d8*/ 	.word	0x00009ef0


	//   ....[42]....
        /*08dc*/ 	.word	0x00009f10


	//   ....[43]....
        /*08e0*/ 	.word	0x0000a0e0


	//   ....[44]....
        /*08e4*/ 	.word	0x0000a0f0


	//   ....[45]....
        /*08e8*/ 	.word	0x0000a2d0


	//   ....[46]....
        /*08ec*/ 	.word	0x0000a2f0


	//   ....[47]....
        /*08f0*/ 	.word	0x0000a4d0


	//   ....[48]....
        /*08f4*/ 	.word	0x0000a4e0


	//   ....[49]....
        /*08f8*/ 	.word	0x0000a8c0


	//   ....[50]....
        /*08fc*/ 	.word	0x0000a8e0


	//   ....[51]....
        /*0900*/ 	.word	0x0000b530


	//   ....[52]....
        /*0904*/ 	.word	0x0000b540


	//   ....[53]....
        /*0908*/ 	.word	0x0000c5b0


	//   ....[54]....
        /*090c*/ 	.word	0x0000c5d0


	//   ....[55]....
        /*0910*/ 	.word	0x0000c7b0


	//   ....[56]....
        /*0914*/ 	.word	0x0000c7c0


	//   ....[57]....
        /*0918*/ 	.word	0x0000c9a0


	//   ....[58]....
        /*091c*/ 	.word	0x0000c9c0


	//   ....[59]....
        /*0920*/ 	.word	0x0000cba0


	//   ....[60]....
        /*0924*/ 	.word	0x0000cbb0


	//   ....[61]....
        /*0928*/ 	.word	0x0000ce50


	//   ....[62]....
        /*092c*/ 	.word	0x0000ce70


	//   ....[63]....
        /*0930*/ 	.word	0x0000cfa0


	//   ....[64]....
        /*0934*/ 	.word	0x0000cfe0


	//   ....[65]....
        /*0938*/ 	.word	0x0000d010


	//   ....[66]....
        /*093c*/ 	.word	0x0000d040


	//   ....[67]....
        /*0940*/ 	.word	0x0000d070


	//   ....[68]....
        /*0944*/ 	.word	0x0000d0a0


	//   ....[69]....
        /*0948*/ 	.word	0x0000d200


	//   ....[70]....
        /*094c*/ 	.word	0x0000d240


	//   ....[71]....
        /*0950*/ 	.word	0x0000d270


	//   ....[72]....
        /*0954*/ 	.word	0x0000d2a0


	//   ....[73]....
        /*0958*/ 	.word	0x0000d2d0


	//   ....[74]....
        /*095c*/ 	.word	0x0000d300


	//   ....[75]....
        /*0960*/ 	.word	0x0000d390


	//   ....[76]....
        /*0964*/ 	.word	0x0000d3c0


	//   ....[77]....
        /*0968*/ 	.word	0x0000d3d0


	//   ....[78]....
        /*096c*/ 	.word	0x0000d430


	//   ....[79]....
        /*0970*/ 	.word	0x0000da10


	//   ....[80]....
        /*0974*/ 	.word	0x0000da70


	//   ....[81]....
        /*0978*/ 	.word	0x0000dac0


	//   ....[82]....
        /*097c*/ 	.word	0x0000db10


	//   ....[83]....
        /*0980*/ 	.word	0x0000db60


	//   ....[84]....
        /*0984*/ 	.word	0x0000dbd0


	//   ....[85]....
        /*0988*/ 	.word	0x0000dc10


	//   ....[86]....
        /*098c*/ 	.word	0x0000dc80


	//   ....[87]....
        /*0990*/ 	.word	0x0000dcf0


	//   ....[88]....
        /*0994*/ 	.word	0x0000dd50


	//   ....[89]....
        /*0998*/ 	.word	0x0000ddd0


	//   ....[90]....
        /*099c*/ 	.word	0x0000de20


	//   ....[91]....
        /*09a0*/ 	.word	0x0000de70


	//   ....[92]....
        /*09a4*/ 	.word	0x0000ded0


	//   ....[93]....
        /*09a8*/ 	.word	0x0000df40


	//   ....[94]....
        /*09ac*/ 	.word	0x0000dfb0


	//   ....[95]....
        /*09b0*/ 	.word	0x0000e010


	//   ....[96]....
        /*09b4*/ 	.word	0x0000e070


	//   ....[97]....
        /*09b8*/ 	.word	0x0000e0d0


	//   ....[98]....
        /*09bc*/ 	.word	0x0000e140


	//   ....[99]....
        /*09c0*/ 	.word	0x0000e1a0


	//   ....[100]....
        /*09c4*/ 	.word	0x0000e200


	//   ....[101]....
        /*09c8*/ 	.word	0x0000e260


	//   ....[102]....
        /*09cc*/ 	.word	0x0000e2d0


	//   ....[103]....
        /*09d0*/ 	.word	0x0000e330


	//   ....[104]....
        /*09d4*/ 	.word	0x0000e390


	//   ....[105]....
        /*09d8*/ 	.word	0x0000e3f0


	//   ....[106]....
        /*09dc*/ 	.word	0x0000e460


	//   ....[107]....
        /*09e0*/ 	.word	0x0000e4c0


	//   ....[108]....
        /*09e4*/ 	.word	0x0000e520


	//   ....[109]....
        /*09e8*/ 	.word	0x0000e580


	//   ....[110]....
        /*09ec*/ 	.word	0x0000e5f0


	//   ....[111]....
        /*09f0*/ 	.word	0x0000e650


	//   ....[112]....
        /*09f4*/ 	.word	0x0000e6b0


	//   ....[113]....
        /*09f8*/ 	.word	0x0000e710


	//   ....[114]....
        /*09fc*/ 	.word	0x0000e780


	//   ....[115]....
        /*0a00*/ 	.word	0x0000e7d0


	//   ....[116]....
        /*0a04*/ 	.word	0x0000e810


	//   ....[117]....
        /*0a08*/ 	.word	0x0000e860


	//   ....[118]....
        /*0a0c*/ 	.word	0x0000e8b0


	//   ....[119]....
        /*0a10*/ 	.word	0x0000e900


	//   ....[120]....
        /*0a14*/ 	.word	0x0000e970


	//   ....[121]....
        /*0a18*/ 	.word	0x0000e9b0


	//   ....[122]....
        /*0a1c*/ 	.word	0x0000ea00


	//   ....[123]....
        /*0a20*/ 	.word	0x0000ea50


	//   ....[124]....
        /*0a24*/ 	.word	0x0000eaa0


	//   ....[125]....
        /*0a28*/ 	.word	0x0000eaf0


	//   ....[126]....
        /*0a2c*/ 	.word	0x0000eb60


	//   ....[127]....
        /*0a30*/ 	.word	0x0000eba0


	//   ....[128]....
        /*0a34*/ 	.word	0x0000ec10


	//   ....[129]....
        /*0a38*/ 	.word	0x0000ec70


	//   ....[130]....
        /*0a3c*/ 	.word	0x0000ecd0


	//----- nvinfo : EIATTR_EXIT_INSTR_OFFSETS
	.align		4
.L_822:
        /*0a40*/ 	.byte	0x04, 0x1c
        /*0a42*/ 	.short	(.L_824 - .L_823)


	//   ....[0]....
.L_823:
        /*0a44*/ 	.word	0x00000c10


	//   ....[1]....
        /*0a48*/ 	.word	0x0000d9d0


	//----- nvinfo : EIATTR_MAX_THREADS
	.align		4
.L_824:
        /*0a4c*/ 	.byte	0x04, 0x05
        /*0a4e*/ 	.short	(.L_826 - .L_825)
.L_825:
        /*0a50*/ 	.word	0x00000100
        /*0a54*/ 	.word	0x00000001
        /*0a58*/ 	.word	0x00000001


	//----- nvinfo : EIATTR_CRS_STACK_SIZE
	.align		4
.L_826:
        /*0a5c*/ 	.byte	0x04, 0x1e
        /*0a5e*/ 	.short	(.L_828 - .L_827)
.L_827:
        /*0a60*/ 	.word	0x00000000
.L_828:


//--------------------- .nv.info._ZN7cutlass13device_kernelIN5flash19enable_sm80_to_sm89INS1_16FlashAttnFwdSm80INS1_25CollectiveMainloopFwdSm80ILi8ELi1ELb0EN4cute5tupleIJNS5_1CILi128EEENS7_ILi32EEENS7_ILi256EEEEEELi256ENS_6half_tEfNS_4arch4Sm80ELb0ELb0ELb0ELb1ELb0ELb1ELb1ELb1EEENS1_21CollectiveEpilogueFwdINS6_IJS8_SA_S9_EEENS6_IJNS7_ILi1EEESI_SI_EEESC_SE_Li256ELb1ELb1ELb1ELb0EEENS1_36VarlenDynamicPersistentTileSchedulerILi128ELi32ELi256ELi256ELb1ELb1ELb0ELb0ELb1ELb1EEEEEEEEEvNT_6ParamsE --------------------------
	.section	.nv.info._ZN7cutlass13device_kernelIN5flash19enable_sm80_to_sm89INS1_16FlashAttnFwdSm80INS1_25CollectiveMainloopFwdSm80ILi8ELi1ELb0EN4cute5tupleIJNS5_1CILi128EEENS7_ILi32EEENS7_ILi256EEEEEELi256ENS_6half_tEfNS_4arch4Sm80ELb0ELb0ELb0ELb1ELb0ELb1ELb1ELb1EEENS1_21CollectiveEpilogueFwdINS6_IJS8_SA_S9_EEENS6_IJNS7_ILi1EEESI_SI_EEESC_SE_Li256ELb1ELb1ELb1ELb0EEENS1_36VarlenDynamicPersistentTileSchedulerILi128ELi32ELi256ELi256ELb1ELb1ELb0ELb0ELb1ELb1EEEEEEEEEvNT_6ParamsE,"",@"SHT_CUDA_INFO"
	.sectionflags	@""
	.align	4


	//----- nvinfo : EIATTR_CUDA_API_VERSION
	.align		4
        /*0000*/ 	.byte	0x04, 0x37
        /*0002*/ 	.short	(.L_830 - .L_829)
.L_829:
        /*0004*/ 	.word	0x00000082


	//----- nvinfo : EIATTR_SW2861232_WAR
	.align		4
.L_830:
        /*0008*/ 	.byte	0x01, 0x35
	.zero		2


	//----- nvinfo : EIATTR_PARAM_CBANK
	.align		4
        /*000c*/ 	.byte	0x04, 0x0a
        /*000e*/ 	.short	(.L_832 - .L_831)
	.align		4
.L_831:
        /*0010*/ 	.word	index@(.nv.constant0._ZN7cutlass13device_kernelIN5flash19enable_sm80_to_sm89INS1_16FlashAttnFwdSm80INS1_25CollectiveMainloopFwdSm80ILi8ELi1ELb0EN4cute5tupleIJNS5_1CILi128EEENS7_ILi32EEENS7_ILi256EEEEEELi256ENS_6half_tEfNS_4arch4Sm80ELb0ELb0ELb0ELb1ELb0ELb1ELb1ELb1EEENS1_21CollectiveEpilogueFwdINS6_IJS8_SA_S9_EEENS6_IJNS7_ILi1EEESI_SI_EEESC_SE_Li256ELb1ELb1ELb1ELb0EEENS1_36VarlenDynamicPersistentTileSchedulerILi128ELi32ELi256ELi256ELb1ELb1ELb0ELb0ELb1ELb1EEEEEEEEEvNT_6ParamsE)
        /*0014*/ 	.short	0x0160
        /*0016*/ 	.short	0x0438


	//----- nvinfo : EIATTR_CBANK_PARAM_SIZE
	.align		4
.L_832:
        /*0018*/ 	.byte	0x03, 0x19
        /*001a*/ 	.short	0x0438


	//----- nvinfo : EIATTR_KPARAM_INFO
	.align		4
        /*001c*/ 	.byte	0x04, 0x17
        /*001e*/ 	.short	(.L_834 - .L_833)
.L_833:
        /*0020*/ 	.word	0x00000000
        /*0024*/ 	.short	0x0000
        /*0026*/ 	.short	0x0000
        /*0028*/ 	.byte	0x00, 0xf0, 0xe1, 0x10


	//----- nvinfo : EIATTR_MAXREG_COUNT
	.align		4
.L_834:
        /*002c*/ 	.byte	0x03, 0x1b
        /*002e*/ 	.short	0x00ff


	//----- nvinfo : EIATTR_NUM_BARRIERS
	.align		4
        /*0030*/ 	.byte	0x02, 0x4c
        /*0032*/ 	.byte	0x06
	.zero		1


	//----- nvinfo : EIATTR_ANNOTATIONS
	.align		4
        /*0034*/ 	.byte	0x04, 0x55
        /*0036*/ 	.short	(.L_836 - .L_835)


	//   ....[0]....
.L_835:
        /*0038*/ 	.word	0x00000001
        /*003c*/ 	.byte	0x70, 0x00, 0x00, 0x00, 0x01, 0x00, 0x00, 0x00, 0xb0, 0x0e, 0x00, 0x00, 0x01, 0x00, 0x00, 0x00
        /*004c*/ 	.byte	0x70, 0x0f, 0x00, 0x00, 0x01, 0x00, 0x00, 0x00, 0xd0, 0x1d, 0x01, 0x00, 0x01, 0x00, 0x00, 0x00
        /*005c*/ 	.byte	0x10, 0x1e, 0x01, 0x00, 0x01, 0x00, 0x00, 0x00, 0x90, 0x52, 0x01, 0x00


	//----- nvinfo : EIATTR_MERCURY_ISA_VERSION
	.align		4
.L_836:
        /*0068*/ 	.byte	0x03, 0x5f
        /*006a*/ 	.short	0x0000


	//----- nvinfo : EIATTR_INT_WARP_WIDE_INSTR_OFFSETS
	.align		4
        /*006c*/ 	.byte	0x04, 0x31
        /*006e*/ 	.short	(.L_838 - .L_837)


	//   ....[0]....
.L_837:
        /*0070*/ 	.word	0x00011350


	//   ....[1]....
        /*0074*/ 	.word	0x000113d0


	//----- nvinfo : EIATTR_COOP_GROUP_MASK_REGIDS
	.align		4
.L_838:
        /*0078*/ 	.byte	0x04, 0x29
        /*007a*/ 	.short	(.L_840 - .L_839)


	//   ....[0]....
.L_839:
        /*007c*/ 	.word	0xffffffff


	//   ....[1]....
        /*0080*/ 	.word	0xffffffff


	//   ....[2]....
        /*0084*/ 	.word	0xffffffff


	//   ....[3]....
        /*0088*/ 	.word	0xffffffff


	//   ....[4]....
        /*008c*/ 	.word	0xffffffff


	//   ....[5]....
        /*0090*/ 	.word	0xffffffff


	//   ....[6]....
        /*0094*/ 	.word	0xffffffff


	//   ....[7]....
        /*0098*/ 	.word	0xffffffff


	//   ....[8]....
        /*009c*/ 	.word	0xffffffff


	//   ....[9]....
        /*00a0*/ 	.word	0xffffffff


	//   ....[10]....
        /*00a4*/ 	.word	0xffffffff


	//   ....[11]....
        /*00a8*/ 	.word	0xffffffff


	//   ....[12]....
        /*00ac*/ 	.word	0xffffffff


	//   ....[13]....
        /*00b0*/ 	.word	0xffffffff


	//   ....[14]....
        /*00b4*/ 	.word	0xffffffff


	//   ....[15]....
        /*00b8*/ 	.word	0xffffffff


	//   ....[16]....
        /*00bc*/ 	.word	0xffffffff


	//   ....[17]....
        /*00c0*/ 	.word	0xffffffff


	//   ....[18]....
        /*00c4*/ 	.word	0xffffffff


	//   ....[19]....
        /*00c8*/ 	.word	0xffffffff


	//   ....[20]....
        /*00cc*/ 	.word	0xffffffff


	//   ....[21]....
        /*00d0*/ 	.word	0xffffffff


	//   ....[22]....
        /*00d4*/ 	.word	0xffffffff


	//   ....[23]....
        /*00d8*/ 	.word	0xffffffff


	//   ....[24]....
        /*00dc*/ 	.word	0xffffffff


	//   ....[25]....
        /*00e0*/ 	.word	0xffffffff


	//   ....[26]....
        /*00e4*/ 	.word	0xffffffff


	//   ....[27]....
        /*00e8*/ 	.word	0xffffffff


	//   ....[28]....
        /*00ec*/ 	.word	0xffffffff


	//   ....[29]....
        /*00f0*/ 	.word	0xffffffff


	//   ....[30]....
        /*00f4*/ 	.word	0xffffffff


	//   ....[31]....
        /*00f8*/ 	.word	0xffffffff


	//   ....[32]....
        /*00fc*/ 	.word	0xffffffff


	//   ....[33]....
        /*0100*/ 	.word	0xffffffff


	//   ....[34]....
        /*0104*/ 	.word	0xffffffff


	//   ....[35]....
        /*0108*/ 	.word	0xffffffff


	//   ....[36]....
        /*010c*/ 	.word	0xffffffff


	//   ....[37]....
        /*0110*/ 	.word	0xffffffff


	//   ....[38]....
        /*0114*/ 	.word	0xffffffff


	//   ....[39]....
        /*0118*/ 	.word	0xffffffff


	//   ....[40]....
        /*011c*/ 	.word	0xffffffff


	//   ....[41]....
        /*0120*/ 	.word	0xffffffff


	//   ....[42]....
        /*0124*/ 	.word	0xffffffff


	//   ....[43]....
        /*0128*/ 	.word	0xffffffff


	//   ....[44]....
        /*012c*/ 	.word	0xffffffff


	//   ....[45]....
        /*0130*/ 	.word	0xffffffff


	//   ....[46]....
        /*0134*/ 	.word	0xffffffff


	//   ....[47]....
        /*0138*/ 	.word	0xffffffff


	//   ....[48]....
        /*013c*/ 	.word	0xffffffff


	//   ....[49]....
        /*0140*/ 	.word	0xffffffff


	//   ....[50]....
        /*0144*/ 	.word	0xffffffff


	//   ....[51]....
        /*0148*/ 	.word	0xffffffff


	//   ....[52]....
        /*014c*/ 	.word	0xffffffff


	//   ....[53]....
        /*0150*/ 	.word	0xffffffff


	//   ....[54]....
        /*0154*/ 	.word	0xffffffff


	//   ....[55]....
        /*0158*/ 	.word	0xffffffff


	//   ....[56]....
        /*015c*/ 	.word	0xffffffff


	//   ....[57]....
        /*0160*/ 	.word	0xffffffff


	//   ....[58]....
        /*0164*/ 	.word	0xffffffff


	//   ....[59]....
        /*0168*/ 	.word	0xffffffff


	//   ....[60]....
        /*016c*/ 	.word	0xffffffff


	//   ....[61]....
        /*0170*/ 	.word	0xffffffff


	//   ....[62]....
        /*0174*/ 	.word	0xffffffff


	//   ....[63]....
        /*0178*/ 	.word	0xffffffff


	//   ....[64]....
        /*017c*/ 	.word	0xffffffff


	//   ....[65]....
        /*0180*/ 	.word	0xffffffff


	//   ....[66]....
        /*0184*/ 	.word	0xffffffff


	//   ....[67]....
        /*0188*/ 	.word	0xffffffff


	//   ....[68]....
        /*018c*/ 	.word	0xffffffff


	//   ....[69]....
        /*0190*/ 	.word	0xffffffff


	//   ....[70]....
        /*0194*/ 	.word	0xffffffff


	//   ....[71]....
        /*0198*/ 	.word	0xffffffff


	//   ....[72]....
        /*019c*/ 	.word	0xffffffff


	//   ....[73]....
        /*01a0*/ 	.word	0xffffffff


	//   ....[74]....
        /*01a4*/ 	.word	0xffffffff


	//   ....[75]....
        /*01a8*/ 	.word	0xffffffff


	//   ....[76]....
        /*01ac*/ 	.word	0xffffffff


	//   ....[77]....
        /*01b0*/ 	.word	0xffffffff


	//   ....[78]....
        /*01b4*/ 	.word	0xffffffff


	//   ....[79]....
        /*01b8*/ 	.word	0xffffffff


	//   ....[80]....
        /*01bc*/ 	.word	0xffffffff


	//   ....[81]....
        /*01c0*/ 	.word	0xffffffff


	//   ....[82]....
        /*01c4*/ 	.word	0xffffffff


	//   ....[83]....
        /*01c8*/ 	.word	0xffffffff


	//   ....[84]....
        /*01cc*/ 	.word	0xffffffff


	//   ....[85]....
        /*01d0*/ 	.word	0xffffffff


	//   ....[86]....
        /*01d4*/ 	.word	0xffffffff


	//   ....[87]....
        /*01d8*/ 	.word	0xffffffff


	//   ....[88]....
        /*01dc*/ 	.word	0xffffffff


	//   ....[89]....
        /*01e0*/ 	.word	0xffffffff


	//   ....[90]....
        /*01e4*/ 	.word	0xffffffff


	//   ....[91]....
        /*01e8*/ 	.word	0xffffffff


	//   ....[92]....
        /*01ec*/ 	.word	0xffffffff


	//   ....[93]....
        /*01f0*/ 	.word	0xffffffff


	//   ....[94]....
        /*01f4*/ 	.word	0xffffffff


	//   ....[95]....
        /*01f8*/ 	.word	0xffffffff


	//   ....[96]....
        /*01fc*/ 	.word	0xffffffff


	//   ....[97]....
        /*0200*/ 	.word	0xffffffff


	//   ....[98]....
        /*0204*/ 	.word	0xffffffff


	//   ....[99]....
        /*0208*/ 	.word	0xffffffff


	//   ....[100]....
        /*020c*/ 	.word	0xffffffff


	//   ....[101]....
        /*0210*/ 	.word	0xffffffff


	//   ....[102]....
        /*0214*/ 	.word	0xffffffff


	//   ....[103]....
        /*0218*/ 	.word	0xffffffff


	//   ....[104]....
        /*021c*/ 	.word	0xffffffff


	//   ....[105]....
        /*0220*/ 	.word	0xffffffff


	//   ....[106]....
        /*0224*/ 	.word	0xffffffff


	//   ....[107]....
        /*0228*/ 	.word	0xffffffff


	//   ....[108]....
        /*022c*/ 	.word	0xffffffff


	//   ....[109]....
        /*0230*/ 	.word	0xffffffff


	//   ....[110]....
        /*0234*/ 	.word	0xffffffff


	//   ....[111]....
        /*0238*/ 	.word	0xffffffff


	//   ....[112]....
        /*023c*/ 	.word	0xffffffff


	//   ....[113]....
        /*0240*/ 	.word	0xffffffff


	//   ....[114]....
        /*0244*/ 	.word	0xffffffff


	//   ....[115]....
        /*0248*/ 	.word	0xffffffff


	//   ....[116]....
        /*024c*/ 	.word	0xffffffff


	//   ....[117]....
        /*0250*/ 	.word	0xffffffff


	//   ....[118]....
        /*0254*/ 	.word	0xffffffff


	//   ....[119]....
        /*0258*/ 	.word	0xffffffff


	//   ....[120]....
        /*025c*/ 	.word	0xffffffff


	//   ....[121]....
        /*0260*/ 	.word	0xffffffff


	//   ....[122]....
        /*0264*/ 	.word	0xffffffff


	//   ....[123]....
        /*0268*/ 	.word	0xffffffff


	//   ....[124]....
        /*026c*/ 	.word	0xffffffff


	//   ....[125]....
        /*0270*/ 	.word	0xffffffff


	//   ....[126]....
        /*0274*/ 	.word	0xffffffff


	//   ....[127]....
        /*0278*/ 	.word	0xffffffff


	//   ....[128]....
        /*027c*/ 	.word	0xffffffff


	//   ....[129]....
        /*0280*/ 	.word	0xffffffff


	//   ....[130]....
        /*0284*/ 	.word	0xffffffff


	//   ....[131]....
        /*0288*/ 	.word	0xffffffff


	//   ....[132]....
        /*028c*/ 	.word	0xffffffff


	//   ....[133]....
        /*0290*/ 	.word	0xffffffff


	//   ....[134]....
        /*0294*/ 	.word	0xffffffff


	//   ....[135]....
        /*0298*/ 	.word	0xffffffff


	//   ....[136]....
        /*029c*/ 	.word	0xffffffff


	//   ....[137]....
        /*02a0*/ 	.word	0xffffffff


	//   ....[138]....
        /*02a4*/ 	.word	0xffffffff


	//   ....[139]....
        /*02a8*/ 	.word	0xffffffff


	//   ....[140]....
        /*02ac*/ 	.word	0xffffffff


	//   ....[141]....
        /*02b0*/ 	.word	0xffffffff


	//   ....[142]....
        /*02b4*/ 	.word	0xffffffff


	//   ....[143]....
        /*02b8*/ 	.word	0xffffffff


	//   ....[144]....
        /*02bc*/ 	.word	0xffffffff


	//   ....[145]....
        /*02c0*/ 	.word	0xffffffff


	//   ....[146]....
        /*02c4*/ 	.word	0xffffffff


	//----- nvinfo : EIATTR_COOP_GROUP_INSTR_OFFSETS
	.align		4
.L_840:
        /*02c8*/ 	.byte	0x04, 0x28
        /*02ca*/ 	.short	(.L_842 - .L_841)


	//   ....[0]....
.L_841:
        /*02cc*/ 	.word	0x00000050


	//   ....[1]....
        /*02d0*/ 	.word	0x000001e0


	//   ....[2]....
        /*02d4*/ 	.word	0x00000210


	//   ....[3]....
        /*02d8*/ 	.word	0x00000240


	//   ....[4]....
        /*02dc*/ 	.word	0x00000270


	//   ....[5]....
        /*02e0*/ 	.word	0x000002a0


	//   ....[6]....
        /*02e4*/ 	.word	0x000002d0


	//   ....[7]....
        /*02e8*/ 	.word	0x00000440


	//   ....[8]....
        /*02ec*/ 	.word	0x00000480


	//   ....[9]....
        /*02f0*/ 	.word	0x000004b0


	//   ....[10]....
        /*02f4*/ 	.word	0x000004e0


	//   ....[11]....
        /*02f8*/ 	.word	0x00000510


	//   ....[12]....
        /*02fc*/ 	.word	0x00000540


	//   ....[13]....
        /*0300*/ 	.word	0x000005d0


	//   ....[14]....
        /*0304*/ 	.word	0x00000600


	//   ....[15]....
        /*0308*/ 	.word	0x00000610


	//   ....[16]....
        /*030c*/ 	.word	0x00000680


	//   ....[17]....
        /*0310*/ 	.word	0x000062f0


	//   ....[18]....
        /*0314*/ 	.word	0x00006310


	//   ....[19]....
        /*0318*/ 	.word	0x000064d0


	//   ....[20]....
        /*031c*/ 	.word	0x000064e0


	//   ....[21]....
        /*0320*/ 	.word	0x00006660


	//   ....[22]....
        /*0324*/ 	.word	0x00006680


	//   ....[23]....
        /*0328*/ 	.word	0x000067e0


	//   ....[24]....
        /*032c*/ 	.word	0x000067f0


	//   ....[25]....
        /*0330*/ 	.word	0x00006c40


	//   ....[26]....
        /*0334*/ 	.word	0x00006c80


	//   ....[27]....
        /*0338*/ 	.word	0x00006cc0


	//   ....[28]....
        /*033c*/ 	.word	0x00006cf0


	//   ....[29]....
        /*0340*/ 	.word	0x00009e30


	//   ....[30]....
        /*0344*/ 	.word	0x00009e70


	//   ....[31]....
        /*0348*/ 	.word	0x00009eb0


	//   ....[32]....
        /*034c*/ 	.word	0x00009ee0


	//   ....[33]....
        /*0350*/ 	.word	0x0000df50


	//   ....[34]....
        /*0354*/ 	.word	0x0000dff0


	//   ....[35]....
        /*0358*/ 	.word	0x0000e010


	//   ....[36]....
        /*035c*/ 	.word	0x0000e0d0


	//   ....[37]....
        /*0360*/ 	.word	0x0000f570


	//   ....[38]....
        /*0364*/ 	.word	0x0000f590


	//   ....[39]....
        /*0368*/ 	.word	0x0000f5b0


	//   ....[40]....
        /*036c*/ 	.word	0x0000f5d0


	//   ....[41]....
        /*0370*/ 	.word	0x00010940


	//   ....[42]....
        /*0374*/ 	.word	0x00010950


	//   ....[43]....
        /*0378*/ 	.word	0x00010980


	//   ....[44]....
        /*037c*/ 	.word	0x00010990


	//   ....[45]....
        /*0380*/ 	.word	0x00012150


	//   ....[46]....
        /*0384*/ 	.word	0x00012160


	//   ....[47]....
        /*0388*/ 	.word	0x00012180


	//   ....[48]....
        /*038c*/ 	.word	0x00012190


	//   ....[49]....
        /*0390*/ 	.word	0x00012550


	//   ....[50]....
        /*0394*/ 	.word	0x00012570


	//   ....[51]....
        /*0398*/ 	.word	0x00012740


	//   ....[52]....
        /*039c*/ 	.word	0x00012750


	//   ....[53]....
        /*03a0*/ 	.word	0x000128c0


	//   ....[54]....
        /*03a4*/ 	.word	0x000128e0


	//   ....[55]....
        /*03a8*/ 	.word	0x00012a50


	//   ....[56]....
        /*03ac*/ 	.word	0x00012a60


	//   ....[57]....
        /*03b0*/ 	.word	0x00012dc0


	//   ....[58]....
        /*03b4*/ 	.word	0x00012de0


	//   ....[59]....
        /*03b8*/ 	.word	0x00013970


	//   ....[60]....
        /*03bc*/ 	.word	0x00013980


	//   ....[61]....
        /*03c0*/ 	.word	0x00014c20


	//   ....[62]....
        /*03c4*/ 	.word	0x00014c40


	//   ....[63]....
        /*03c8*/ 	.word	0x00014e20


	//   ....[64]....
        /*03cc*/ 	.word	0x00014e30


	//   ....[65]....
        /*03d0*/ 	.word	0x00014fa0


	//   ....[66]....
        /*03d4*/ 	.word	0x00014fc0


	//   ....[67]....
        /*03d8*/ 	.word	0x00015130


	//   ....[68]....
        /*03dc*/ 	.word	0x00015140


	//   ....[69]....
        /*03e0*/ 	.word	0x00015350


	//   ....[70]....
        /*03e4*/ 	.word	0x00015370


	//   ....[71]....
        /*03e8*/ 	.word	0x00015490


	//   ....[72]....
        /*03ec*/ 	.word	0x000154d0


	//   ....[73]....
        /*03f0*/ 	.word	0x00015500


	//   ....[74]....
        /*03f4*/ 	.word	0x00015530


	//   ....[75]....
        /*03f8*/ 	.word	0x00015560


	//   ....[76]....
        /*03fc*/ 	.word	0x00015590


	//   ....[77]....
        /*0400*/ 	.word	0x000156e0


	//   ....[78]....
        /*0404*/ 	.word	0x00015720


	//   ....[79]....
        /*0408*/ 	.word	0x00015750


	//   ....[80]....
        /*040c*/ 	.word	0x00015780


	//   ....[81]....
        /*0410*/ 	.word	0x000157b0


	//   ....[82]....
        /*0414*/ 	.word	0x000157e0


	//   ....[83]....
        /*0418*/ 	.word	0x00015870


	//   ....[84]....
        /*041c*/ 	.word	0x000158a0


	//   ....[85]....
        /*0420*/ 	.word	0x000158b0


	//   ....[86]....
        /*0424*/ 	.word	0x00015910


	//   ....[87]....
        /*0428*/ 	.word	0x00015e50


	//   ....[88]....
        /*042c*/ 	.word	0x00015eb0


	//   ....[89]....
        /*0430*/ 	.word	0x00015f00


	//   ....[90]....
        /*0434*/ 	.word	0x00015f50


	//   ....[91]....
        /*0438*/ 	.word	0x00015fa0


	//   ....[92]....
        /*043c*/ 	.word	0x00016010


	//   ....[93]....
        /*0440*/ 	.word	0x00016050


	//   ....[94]....
        /*0444*/ 	.word	0x000160c0


	//   ....[95]....
        /*0448*/ 	.word	0x00016130


	//   ....[96]....
        /*044c*/ 	.word	0x00016190


	//   ....[97]....
        /*0450*/ 	.word	0x00016200


	//   ....[98]....
        /*0454*/ 	.word	0x00016270


	//   ....[99]....
        /*0458*/ 	.word	0x000162d0


	//   ....[100]....
        /*045c*/ 	.word	0x00016330


	//   ....[101]....
        /*0460*/ 	.word	0x00016390


	//   ....[102]....
        /*0464*/ 	.word	0x00016400


	//   ....[103]....
        /*0468*/ 	.word	0x00016460


	//   ....[104]....
        /*046c*/ 	.word	0x000164c0


	//   ....[105]....
        /*0470*/ 	.word	0x00016530


	//   ....[106]....
        /*0474*/ 	.word	0x00016580


	//   ....[107]....
        /*0478*/ 	.word	0x000165d0


	//   ....[108]....
        /*047c*/ 	.word	0x00016620


	//   ....[109]....
        /*0480*/ 	.word	0x00016690


	//   ....[110]....
        /*0484*/ 	.word	0x00016700


	//   ....[111]....
        /*0488*/ 	.word	0x00016760


	//   ....[112]....
        /*048c*/ 	.word	0x000167c0


	//   ....[113]....
        /*0490*/ 	.word	0x00016820


	//   ....[114]....
        /*0494*/ 	.word	0x00016890


	//   ....[115]....
        /*0498*/ 	.word	0x000168f0


	//   ....[116]....
        /*049c*/ 	.word	0x00016950


	//   ....[117]....
        /*04a0*/ 	.word	0x000169b0


	//   ....[118]....
        /*04a4*/ 	.word	0x00016a20


	//   ....[119]....
        /*04a8*/ 	.word	0x00016a80


	//   ....[120]....
        /*04ac*/ 	.word	0x00016ae0


	//   ....[121]....
        /*04b0*/ 	.word	0x00016b40


	//   ....[122]....
        /*04b4*/ 	.word	0x00016bb0


	//   ....[123]....
        /*04b8*/ 	.word	0x00016c10


	//   ....[124]....
        /*04bc*/ 	.word	0x00016c70


	//   ....[125]....
        /*04c0*/ 	.word	0x00016cd0


	//   ....[126]....
        /*04c4*/ 	.word	0x00016d40


	//   ....[127]....
        /*04c8*/ 	.word	0x00016da0


	//   ....[128]....
        /*04cc*/ 	.word	0x00016e00


	//   ....[129]....
        /*04d0*/ 	.word	0x00016e60


	//   ....[130]....
        /*04d4*/ 	.word	0x00016ed0


	//   ....[131]....
        /*04d8*/ 	.word	0x00016f20


	//   ....[132]....
        /*04dc*/ 	.word	0x00016f60


	//   ....[133]....
        /*04e0*/ 	.word	0x00016fb0


	//   ....[134]....
        /*04e4*/ 	.word	0x00017000


	//   ....[135]....
        /*04e8*/ 	.word	0x00017050


	//   ....[136]....
        /*04ec*/ 	.word	0x000170c0


	//   ....[137]....
        /*04f0*/ 	.word	0x00017100


	//   ....[138]....
        /*04f4*/ 	.word	0x00017150


	//   ....[139]....
        /*04f8*/ 	.word	0x000171a0


	//   ....[140]....
        /*04fc*/ 	.word	0x000171f0


	//   ....[141]....
        /*0500*/ 	.word	0x00017240


	//   ....[142]....
        /*0504*/ 	.word	0x000172b0


	//   ....[143]....
        /*0508*/ 	.word	0x000172f0


	//   ....[144]....
        /*050c*/ 	.word	0x00017360


	//   ....[145]....
        /*0510*/ 	.word	0x000173c0


	//   ....[146]....
        /*0514*/ 	.word	0x00017420


	//----- nvinfo : EIATTR_EXIT_INSTR_OFFSETS
	.align		4
.L_842:
        /*0518*/ 	.byte	0x04, 0x1c
        /*051a*/ 	.short	(.L_844 - .L_843)


	//   ....[0]....
.L_843:
        /*051c*/ 	.word	0x00000b40


	//   ....[1]....
        /*0520*/ 	.word	0x00015e10


	//----- nvinfo : EIATTR_MAX_THREADS
	.align		4
.L_844:
        /*0524*/ 	.byte	0x04, 0x05
        /*0526*/ 	.short	(.L_846 - .L_845)
.L_845:
        /*0528*/ 	.word	0x00000100
        /*052c*/ 	.word	0x00000001
        /*0530*/ 	.word	0x00000001


	//----- nvinfo : EIATTR_CRS_STACK_SIZE
	.align		4
.L_846:
        /*0534*/ 	.byte	0x04, 0x1e
        /*0536*/ 	.short	(.L_848 - .L_847)
.L_847:
        /*0538*/ 	.word	0x00000000
.L_848:


//--------------------- .nv.info._ZN7cutlass13device_kernelIN5flash19enable_sm80_to_sm89INS1_16FlashAttnFwdSm80INS1_25CollectiveMainloopFwdSm80ILi8ELi1ELb1EN4cute5tupleIJNS5_1CILi128EEENS7_ILi48EEENS7_ILi256EEEEEELi256ENS_6half_tEfNS_4arch4Sm80ELb0ELb1ELb0ELb0ELb0ELb0ELb1ELb1EEENS1_21CollectiveEpilogueFwdINS6_IJS8_SA_S9_EEENS6_IJNS7_ILi1EEESI_SI_EEESC_SE_Li256ELb0ELb1ELb1ELb0EEENS1_19SingleTileSchedulerILb0ELb1ELb1ELi128EEEEEEEEEvNT_6ParamsE --------------------------
	.section	.nv.info._ZN7cutlass13device_kernelIN5flash19enable_sm80_to_sm89INS1_16FlashAttnFwdSm80INS1_25CollectiveMainloopFwdSm80ILi8ELi1ELb1EN4cute5tupleIJNS5_1CILi128EEENS7_ILi48EEENS7_ILi256EEEEEELi256ENS_6half_tEfNS_4arch4Sm80ELb0ELb1ELb0ELb0ELb0ELb0ELb1ELb1EEENS1_21CollectiveEpilogueFwdINS6_IJS8_SA_S9_EEENS6_IJNS7_ILi1EEESI_SI_EEESC_SE_Li256ELb0ELb1ELb1ELb0EEENS1_19SingleTileSchedulerILb0ELb1ELb1ELi128EEEEEEEEEvNT_6ParamsE,"",@"SHT_CUDA_INFO"
	.sectionflags	@""
	.align	4


	//----- nvinfo : EIATTR_CUDA_API_VERSION
	.align		4
        /*0000*/ 	.byte	0x04, 0x37
        /*0002*/ 	.short	(.L_850 - .L_849)
.L_849:
        /*0004*/ 	.word	0x00000082


	//----- nvinfo : EIATTR_SW2861232_WAR
	.align		4
.L_850:
        /*0008*/ 	.byte	0x01, 0x35
	.zero		2


	//----- nvinfo : EIATTR_PARAM_CBANK
	.align		4
        /*000c*/ 	.byte	0x04, 0x0a
        /*000e*/ 	.short	(.L_852 - .L_851)
	.align		4
.L_851:
        /*0010*/ 	.word	index@(.nv.constant0._ZN7cutlass13device_kernelIN5flash19enable_sm80_to_sm89INS1_16FlashAttnFwdSm80INS1_25CollectiveMainloopFwdSm80ILi8ELi1ELb1EN4cute5tupleIJNS5_1CILi128EEENS7_ILi48EEENS7_ILi256EEEEEELi256ENS_6half_tEfNS_4arch4Sm80ELb0ELb1ELb0ELb0ELb0ELb0ELb1ELb1EEENS1_21CollectiveEpilogueFwdINS6_IJS8_SA_S9_EEENS6_IJNS7_ILi1EEESI_SI_EEESC_SE_Li256ELb0ELb1ELb1ELb0EEENS1_19SingleTileSchedulerILb0ELb1ELb1ELi128EEEEEEEEEvNT_6ParamsE)
        /*0014*/ 	.short	0x0160
        /*0016*/ 	.short	0x0418


	//----- nvinfo : EIATTR_CBANK_PARAM_SIZE
	.align		4
.L_852:
        /*0018*/ 	.byte	0x03, 0x19
        /*001a*/ 	.short	0x0418


	//----- nvinfo : EIATTR_KPARAM_INFO
	.align		4
        /*001c*/ 	.byte	0x04, 0x17
        /*001e*/ 	.short	(.L_854 - .L_853)
.L_853:
        /*0020*/ 	.word	0x00000000
        /*0024*/ 	.short	0x0000
        /*0026*/ 	.short	0x0000
        /*0028*/ 	.byte	0x00, 0xf0, 0x61, 0x10


	//----- nvinfo : EIATTR_MAXREG_COUNT
	.align		4
.L_854:
        /*002c*/ 	.byte	0x03, 0x1b
        /*002e*/ 	.short	0x00ff


	//----- nvinfo : EIATTR_NUM_BARRIERS
	.align		4
        /*0030*/ 	.byte	0x02, 0x4c
        /*0032*/ 	.byte	0x02
	.zero		1


	//----- nvinfo : EIATTR_ANNOTATIONS
	.align		4
        /*0034*/ 	.byte	0x04, 0x55
        /*0036*/ 	.short	(.L_856 - .L_855)


	//   ....[0]....
.L_855:
        /* <DEDUP_REMOVED lines=80> */


	//----- nvinfo : EIATTR_MERCURY_ISA_VERSION
	.align		4
.L_856:
        /*0528*/ 	.byte	0x03, 0x5f
        /*052a*/ 	.short	0x0000


	//----- nvinfo : EIATTR_INT_WARP_WIDE_INSTR_OFFSETS
	.align		4
        /*052c*/ 	.byte	0x04, 0x31
        /*052e*/ 	.short	(.L_858 - .L_857)


	//   ....[0]....
.L_857:
        /*0530*/ 	.word	0x00006cd0


	//   ....[1]....
        /*0534*/ 	.word	0x0000ac30


	//   ....[2]....
        /*0538*/ 	.word	0x0000dd00


	//----- nvinfo : EIATTR_COOP_GROUP_MASK_REGIDS
	.align		4
.L_858:
        /*053c*/ 	.byte	0x04, 0x29
        /*053e*/ 	.short	(.L_860 - .L_859)


	//   ....[0]....
.L_859:
        /*0540*/ 	.word	0xffffffff


	//   ....[1]....
        /*0544*/ 	.word	0xffffffff


	//   ....[2]....
        /*0548*/ 	.word	0xffffffff


	//   ....[3]....
        /*054c*/ 	.word	0xffffffff


	//   ....[4]....
        /*0550*/ 	.word	0xffffffff


	//   ....[5]....
        /*0554*/ 	.word	0xffffffff


	//   ....[6]....
        /*0558*/ 	.word	0xffffffff


	//   ....[7]....
        /*055c*/ 	.word	0xffffffff


	//   ....[8]....
        /*0560*/ 	.word	0xffffffff


	//   ....[9]....
        /*0564*/ 	.word	0xffffffff


	//   ....[10]....
        /*0568*/ 	.word	0xffffffff


	//   ....[11]....
        /*056c*/ 	.word	0xffffffff


	//   ....[12]....
        /*0570*/ 	.word	0xffffffff


	//   ....[13]....
        /*0574*/ 	.word	0xffffffff


	//   ....[14]....
        /*0578*/ 	.word	0xffffffff


	//   ....[15]....
        /*057c*/ 	.word	0xffffffff


	//   ....[16]....
        /*0580*/ 	.word	0xffffffff


	//   ....[17]....
        /*0584*/ 	.word	0xffffffff


	//   ....[18]....
        /*0588*/ 	.word	0xffffffff


	//   ....[19]....
        /*058c*/ 	.word	0xffffffff


	//   ....[20]....
        /*0590*/ 	.word	0xffffffff


	//   ....[21]....
        /*0594*/ 	.word	0xffffffff


	//   ....[22]....
        /*0598*/ 	.word	0xffffffff


	//   ....[23]....
        /*059c*/ 	.word	0xffffffff


	//   ....[24]....
        /*05a0*/ 	.word	0xffffffff


	//   ....[25]....
        /*05a4*/ 	.word	0xffffffff


	//   ....[26]....
        /*05a8*/ 	.word	0xffffffff


	//   ....[27]....
        /*05ac*/ 	.word	0xffffffff


	//   ....[28]....
        /*05b0*/ 	.word	0xffffffff


	//   ....[29]....
        /*05b4*/ 	.word	0xffffffff


	//   ....[30]....
        /*05b8*/ 	.word	0xffffffff


	//   ....[31]....
        /*05bc*/ 	.word	0xffffffff


	//   ....[32]....
        /*05c0*/ 	.word	0xffffffff


	//   ....[33]....
        /*05c4*/ 	.word	0xffffffff


	//   ....[34]....
        /*05c8*/ 	.word	0xffffffff


	//   ....[35]....
        /*05cc*/ 	.word	0xffffffff


	//   ....[36]....
        /*05d0*/ 	.word	0xffffffff


	//   ....[37]....
        /*05d4*/ 	.word	0xffffffff


	//   ....[38]....
        /*05d8*/ 	.word	0xffffffff


	//   ....[39]....
        /*05dc*/ 	.word	0xffffffff


	//   ....[40]....
        /*05e0*/ 	.word	0xffffffff


	//   ....[41]....
        /*05e4*/ 	.word	0xffffffff


	//   ....[42]....
        /*05e8*/ 	.word	0xffffffff


	//----- nvinfo : EIATTR_COOP_GROUP_INSTR_OFFSETS
	.align		4
.L_860:
        /*05ec*/ 	.byte	0x04, 0x28
        /*05ee*/ 	.short	(.L_862 - .L_861)


	//   ....[0]....
.L_861:
        /*05f0*/ 	.word	0x00000060


	//   ....[1]....
        /*05f4*/ 	.word	0x00001300


	//   ....[2]....
        /*05f8*/ 	.word	0x00001350


	//   ....[3]....
        /*05fc*/ 	.word	0x000014a0


	//   ....[4]....
        /*0600*/ 	.word	0x00001500


	//   ....[5]....
        /*0604*/ 	.word	0x00001690


	//   ....[6]....
        /*0608*/ 	.word	0x000016c0


	//   ....[7]....
        /*060c*/ 	.word	0x00001830


	//   ....[8]....
        /*0610*/ 	.word	0x00001850


	//   ....[9]....
        /*0614*/ 	.word	0x000033e0


	//   ....[10]....
        /*0618*/ 	.word	0x00003630


	//   ....[11]....
        /*061c*/ 	.word	0x00004260


	//   ....[12]....
        /*0620*/ 	.word	0x000042d0


	//   ....[13]....
        /*0624*/ 	.word	0x00004310


	//   ....[14]....
        /*0628*/ 	.word	0x00004340


	//   ....[15]....
        /*062c*/ 	.word	0x000070b0


	//   ....[16]....
        /*0630*/ 	.word	0x000074b0


	//   ....[17]....
        /*0634*/ 	.word	0x00007a90


	//   ....[18]....
        /*0638*/ 	.word	0x00007ab0


	//   ....[19]....
        /*063c*/ 	.word	0x000084e0


	//   ....[20]....
        /*0640*/ 	.word	0x00008500


	//   ....[21]....
        /*0644*/ 	.word	0x0000b050


	//   ....[22]....
        /*0648*/ 	.word	0x0000b070


	//   ....[23]....
        /*064c*/ 	.word	0x0000b6b0


	//   ....[24]....
        /*0650*/ 	.word	0x0000b6d0


	//   ....[25]....
        /*0654*/ 	.word	0x0000df50


	//   ....[26]....
        /*0658*/ 	.word	0x0000e340


	//   ....[27]....
        /*065c*/ 	.word	0x0000e920


	//   ....[28]....
        /*0660*/ 	.word	0x0000e940


	//   ....[29]....
        /*0664*/ 	.word	0x0000f300


	//   ....[30]....
        /*0668*/ 	.word	0x0000f320


	//   ....[31]....
        /*066c*/ 	.word	0x00010680


	//   ....[32]....
        /*0670*/ 	.word	0x00010690


	//   ....[33]....
        /*0674*/ 	.word	0x000106c0


	//   ....[34]....
        /*0678*/ 	.word	0x000106d0


	//   ....[35]....
        /*067c*/ 	.word	0x000115b0


	//   ....[36]....
        /*0680*/ 	.word	0x000115f0


	//   ....[37]....
        /*0684*/ 	.word	0x00011630


	//   ....[38]....
        /*0688*/ 	.word	0x00011660


	//   ....[39]....
        /*068c*/ 	.word	0x00011750


	//   ....[40]....
        /*0690*/ 	.word	0x00011770


	//   ....[41]....
        /*0694*/ 	.word	0x00012390


	//   ....[42]....
        /*0698*/ 	.word	0x000123a0


	//----- nvinfo : EIATTR_EXIT_INSTR_OFFSETS
	.align		4
.L_862:
        /*069c*/ 	.byte	0x04, 0x1c
        /*069e*/ 	.short	(.L_864 - .L_863)


	//   ....[0]....
.L_863:
        /*06a0*/ 	.word	0x000001c0


	//   ....[1]....
        /*06a4*/ 	.word	0x000123b0


	//   ....[2]....
        /*06a8*/ 	.word	0x00012f50


	//   ....[3]....
        /*06ac*/ 	.word	0x00012fa0


	//   ....[4]....
        /*06b0*/ 	.word	0x00012fd0


	//   ....[5]....
        /*06b4*/ 	.word	0x00013030


	//   ....[6]....
        /*06b8*/ 	.word	0x000132c0


	//----- nvinfo : EIATTR_CTAIDZ_USED
	.align		4
.L_864:
        /*06bc*/ 	.byte	0x01, 0x04
	.zero		2


	//----- nvinfo : EIATTR_MAX_THREADS
	.align		4
        /*06c0*/ 	.byte	0x04, 0x05
        /*06c2*/ 	.short	(.L_866 - .L_865)
.L_865:
        /*06c4*/ 	.word	0x00000100
        /*06c8*/ 	.word	0x00000001
        /*06cc*/ 	.word	0x00000001


	//----- nvinfo : EIATTR_CRS_STACK_SIZE
	.align		4
.L_866:
        /*06d0*/ 	.byte	0x04, 0x1e
        /*06d2*/ 	.short	(.L_868 - .L_867)
.L_867:
        /*06d4*/ 	.word	0x00000000
.L_868:


//--------------------- .nv.info._ZN7cutlass13device_kernelIN5flash19enable_sm80_to_sm89INS1_16FlashAttnFwdSm80INS1_25CollectiveMainloopFwdSm80ILi8ELi1ELb1EN4cute5tupleIJNS5_1CILi128EEENS7_ILi48EEENS7_ILi256EEEEEELi256ENS_6half_tEfNS_4arch4Sm80ELb0ELb1ELb0ELb1ELb0ELb0ELb1ELb1EEENS1_21CollectiveEpilogueFwdINS6_IJS8_SA_S9_EEENS6_IJNS7_ILi1EEESI_SI_EEESC_SE_Li256ELb1ELb1ELb1ELb0EEENS1_36VarlenDynamicPersistentTileSchedulerILi128ELi48ELi256ELi256ELb1ELb1ELb0ELb1ELb0ELb1EEEEEEEEEvNT_6ParamsE --------------------------
	.section	.nv.info._ZN7cutlass13device_kernelIN5flash19enable_sm80_to_sm89INS1_16FlashAttnFwdSm80INS1_25CollectiveMainloopFwdSm80ILi8ELi1ELb1EN4cute5tupleIJNS5_1CILi128EEENS7_ILi48EEENS7_ILi256EEEEEELi256ENS_6half_tEfNS_4arch4Sm80ELb0ELb1ELb0ELb1ELb0ELb0ELb1ELb1EEENS1_21CollectiveEpilogueFwdINS6_IJS8_SA_S9_EEENS6_IJNS7_ILi1EEESI_SI_EEESC_SE_Li256ELb1ELb1ELb1ELb0EEENS1_36VarlenDynamicPersistentTileSchedulerILi128ELi48ELi256ELi256ELb1ELb1ELb0ELb1ELb0ELb1EEEEEEEEEvNT_6ParamsE,"",@"SHT_CUDA_INFO"
	.sectionflags	@""
	.align	4


	//----- nvinfo : EIATTR_CUDA_API_VERSION
	.align		4
        /*0000*/ 	.byte	0x04, 0x37
        /*0002*/ 	.short	(.L_870 - .L_869)
.L_869:
        /*0004*/ 	.word	0x00000082


	//----- nvinfo : EIATTR_SW2861232_WAR
	.align		4
.L_870:
        /*0008*/ 	.byte	0x01, 0x35
	.zero		2


	//----- nvinfo : EIATTR_PARAM_CBANK
	.align		4
        /*000c*/ 	.byte	0x04, 0x0a
        /*000e*/ 	.short	(.L_872 - .L_871)
	.align		4
.L_871:
        /*0010*/ 	.word	index@(.nv.constant0._ZN7cutlass13device_kernelIN5flash19enable_sm80_to_sm89INS1_16FlashAttnFwdSm80INS1_25CollectiveMainloopFwdSm80ILi8ELi1ELb1EN4cute5tupleIJNS5_1CILi128EEENS7_ILi48EEENS7_ILi256EEEEEELi256ENS_6half_tEfNS_4arch4Sm80ELb0ELb1ELb0ELb1ELb0ELb0ELb1ELb1EEENS1_21CollectiveEpilogueFwdINS6_IJS8_SA_S9_EEENS6_IJNS7_ILi1EEESI_SI_EEESC_SE_Li256ELb1ELb1ELb1ELb0EEENS1_36VarlenDynamicPersistentTileSchedulerILi128ELi48ELi256ELi256ELb1ELb1ELb0ELb1ELb0ELb1EEEEEEEEEvNT_6ParamsE)
        /*0014*/ 	.short	0x0160
        /*0016*/ 	.short	0x0438


	//----- nvinfo : EIATTR_CBANK_PARAM_SIZE
	.align		4
.L_872:
        /*0018*/ 	.byte	0x03, 0x19
        /*001a*/ 	.short	0x0438


	//----- nvinfo : EIATTR_KPARAM_INFO
	.align		4
        /*001c*/ 	.byte	0x04, 0x17
        /*001e*/ 	.short	(.L_874 - .L_873)
.L_873:
        /*0020*/ 	.word	0x00000000
        /*0024*/ 	.short	0x0000
        /*0026*/ 	.short	0x0000
        /*0028*/ 	.byte	0x00, 0xf0, 0xe1, 0x10


	//----- nvinfo : EIATTR_MAXREG_COUNT
	.align		4
.L_874:
        /*002c*/ 	.byte	0x03, 0x1b
        /*002e*/ 	.short	0x00ff


	//----- nvinfo : EIATTR_NUM_BARRIERS
	.align		4
        /*0030*/ 	.byte	0x02, 0x4c
        /*0032*/ 	.byte	0x06
	.zero		1


	//----- nvinfo : EIATTR_ANNOTATIONS
	.align		4
        /*0034*/ 	.byte	0x04, 0x55
        /*0036*/ 	.short	(.L_876 - .L_875)


	//   ....[0]....
.L_875:
        /* <DEDUP_REMOVED lines=104> */


	//----- nvinfo : EIATTR_MERCURY_ISA_VERSION
	.align		4
.L_876:
        /*06a8*/ 	.byte	0x03, 0x5f
        /*06aa*/ 	.short	0x0000


	//----- nvinfo : EIATTR_INT_WARP_WIDE_INSTR_OFFSETS
	.align		4
        /*06ac*/ 	.byte	0x04, 0x31
        /*06ae*/ 	.short	(.L_878 - .L_877)


	//   ....[0]....
.L_877:
        /*06b0*/ 	.word	0x00010e80


	//   ....[1]....
        /*06b4*/ 	.word	0x00010f00


	//----- nvinfo : EIATTR_COOP_GROUP_MASK_REGIDS
	.align		4
.L_878:
        /*06b8*/ 	.byte	0x04, 0x29
        /*06ba*/ 	.short	(.L_880 - .L_879)


	//   ....[0]....
.L_879:
        /*06bc*/ 	.word	0xffffffff


	//   ....[1]....
        /*06c0*/ 	.word	0xffffffff


	//   ....[2]....
        /*06c4*/ 	.word	0xffffffff


	//   ....[3]....
        /*06c8*/ 	.word	0xffffffff


	//   ....[4]....
        /*06cc*/ 	.word	0xffffffff


	//   ....[5]....
        /*06d0*/ 	.word	0xffffffff


	//   ....[6]....
        /*06d4*/ 	.word	0xffffffff


	//   ....[7]....
        /*06d8*/ 	.word	0xffffffff


	//   ....[8]....
        /*06dc*/ 	.word	0xffffffff


	//   ....[9]....
        /*06e0*/ 	.word	0xffffffff


	//   ....[10]....
        /*06e4*/ 	.word	0xffffffff


	//   ....[11]....
        /*06e8*/ 	.word	0xffffffff


	//   ....[12]....
        /*06ec*/ 	.word	0xffffffff


	//   ....[13]....
        /*06f0*/ 	.word	0xffffffff


	//   ....[14]....
        /*06f4*/ 	.word	0xffffffff


	//   ....[15]....
        /*06f8*/ 	.word	0xffffffff


	//   ....[16]....
        /*06fc*/ 	.word	0xffffffff


	//   ....[17]....
        /*0700*/ 	.word	0xffffffff


	//   ....[18]....
        /*0704*/ 	.word	0xffffffff


	//   ....[19]....
        /*0708*/ 	.word	0xffffffff


	//   ....[20]....
        /*070c*/ 	.word	0xffffffff


	//   ....[21]....
        /*0710*/ 	.word	0xffffffff


	//   ....[22]....
        /*0714*/ 	.word	0xffffffff


	//   ....[23]....
        /*0718*/ 	.word	0xffffffff


	//   ....[24]....
        /*071c*/ 	.word	0xffffffff


	//   ....[25]....
        /*0720*/ 	.word	0xffffffff


	//   ....[26]....
        /*0724*/ 	.word	0xffffffff


	//   ....[27]....
        /*0728*/ 	.word	0xffffffff


	//   ....[28]....
        /*072c*/ 	.word	0xffffffff


	//   ....[29]....
        /*0730*/ 	.word	0xffffffff


	//   ....[30]....
        /*0734*/ 	.word	0xffffffff


	//   ....[31]....
        /*0738*/ 	.word	0xffffffff


	//   ....[32]....
        /*073c*/ 	.word	0xffffffff


	//   ....[33]....
        /*0740*/ 	.word	0xffffffff


	//   ....[34]....
        /*0744*/ 	.word	0xffffffff


	//   ....[35]....
        /*0748*/ 	.word	0xffffffff


	//   ....[36]....
        /*074c*/ 	.word	0xffffffff


	//   ....[37]....
        /*0750*/ 	.word	0xffffffff


	//   ....[38]....
        /*0754*/ 	.word	0xffffffff


	//   ....[39]....
        /*0758*/ 	.word	0xffffffff


	//   ....[40]....
        /*075c*/ 	.word	0xffffffff


	//   ....[41]....
        /*0760*/ 	.word	0xffffffff


	//   ....[42]....
        /*0764*/ 	.word	0xffffffff


	//   ....[43]....
        /*0768*/ 	.word	0xffffffff


	//   ....[44]....
        /*076c*/ 	.word	0xffffffff


	//   ....[45]....
        /*0770*/ 	.word	0xffffffff


	//   ....[46]....
        /*0774*/ 	.word	0xffffffff


	//   ....[47]....
        /*0778*/ 	.word	0xffffffff


	//   ....[48]....
        /*077c*/ 	.word	0xffffffff


	//   ....[49]....
        /*0780*/ 	.word	0xffffffff


	//   ....[50]....
        /*0784*/ 	.word	0xffffffff


	//   ....[51]....
        /*0788*/ 	.word	0xffffffff


	//   ....[52]....
        /*078c*/ 	.word	0xffffffff


	//   ....[53]....
        /*0790*/ 	.word	0xffffffff


	//   ....[54]....
        /*0794*/ 	.word	0xffffffff


	//   ....[55]....
        /*0798*/ 	.word	0xffffffff


	//   ....[56]....
        /*079c*/ 	.word	0xffffffff


	//   ....[57]....
        /*07a0*/ 	.word	0xffffffff


	//   ....[58]....
        /*07a4*/ 	.word	0xffffffff


	//   ....[59]....
        /*07a8*/ 	.word	0xffffffff


	//   ....[60]....
        /*07ac*/ 	.word	0xffffffff


	//   ....[61]....
        /*07b0*/ 	.word	0xffffffff


	//   ....[62]....
        /*07b4*/ 	.word	0xffffffff


	//   ....[63]....
        /*07b8*/ 	.word	0xffffffff


	//   ....[64]....
        /*07bc*/ 	.word	0xffffffff


	//   ....[65]....
        /*07c0*/ 	.word	0xffffffff


	//   ....[66]....
        /*07c4*/ 	.word	0xffffffff


	//   ....[67]....
        /*07c8*/ 	.word	0xffffffff


	//   ....[68]....
        /*07cc*/ 	.word	0xffffffff


	//   ....[69]....
        /*07d0*/ 	.word	0xffffffff


	//   ....[70]....
        /*07d4*/ 	.word	0xffffffff


	//   ....[71]....
        /*07d8*/ 	.word	0xffffffff


	//   ....[72]....
        /*07dc*/ 	.word	0xffffffff


	//   ....[73]....
        /*07e0*/ 	.word	0xffffffff


	//   ....[74]....
        /*07e4*/ 	.word	0xffffffff


	//   ....[75]....
        /*07e8*/ 	.word	0xffffffff


	//   ....[76]....
        /*07ec*/ 	.word	0xffffffff


	//   ....[77]....
        /*07f0*/ 	.word	0xffffffff


	//   ....[78]....
        /*07f4*/ 	.word	0xffffffff


	//   ....[79]....
        /*07f8*/ 	.word	0xffffffff


	//   ....[80]....
        /*07fc*/ 	.word	0xffffffff


	//   ....[81]....
        /*0800*/ 	.word	0xffffffff


	//   ....[82]....
        /*0804*/ 	.word	0xffffffff


	//   ....[83]....
        /*0808*/ 	.word	0xffffffff


	//   ....[84]....
        /*080c*/ 	.word	0xffffffff


	//   ....[85]....
        /*0810*/ 	.word	0xffffffff


	//   ....[86]....
        /*0814*/ 	.word	0xffffffff


	//   ....[87]....
        /*0818*/ 	.word	0xffffffff


	//   ....[88]....
        /*081c*/ 	.word	0xffffffff


	//   ....[89]....
        /*0820*/ 	.word	0xffffffff


	//   ....[90]....
        /*0824*/ 	.word	0xffffffff


	//   ....[91]....
        /*0828*/ 	.word	0xffffffff


	//   ....[92]....
        /*082c*/ 	.word	0xffffffff


	//   ....[93]....
        /*0830*/ 	.word	0xffffffff


	//   ....[94]....
        /*0834*/ 	.word	0xffffffff


	//   ....[95]....
        /*0838*/ 	.word	0xffffffff


	//   ....[96]....
        /*083c*/ 	.word	0xffffffff


	//   ....[97]....
        /*0840*/ 	.word	0xffffffff


	//   ....[98]....
        /*0844*/ 	.word	0xffffffff


	//   ....[99]....
        /*0848*/ 	.word	0xffffffff


	//   ....[100]....
        /*084c*/ 	.word	0xffffffff


	//   ....[101]....
        /*0850*/ 	.word	0xffffffff


	//   ....[102]....
        /*0854*/ 	.word	0xffffffff


	//   ....[103]....
        /*0858*/ 	.word	0xffffffff


	//   ....[104]....
        /*085c*/ 	.word	0xffffffff


	//   ....[105]....
        /*0860*/ 	.word	0xffffffff


	//   ....[106]....
        /*0864*/ 	.word	0xffffffff


	//   ....[107]....
        /*0868*/ 	.word	0xffffffff


	//   ....[108]....
        /*086c*/ 	.word	0xffffffff


	//   ....[109]....
        /*0870*/ 	.word	0xffffffff


	//   ....[110]....
        /*0874*/ 	.word	0xffffffff


	//   ....[111]....
        /*0878*/ 	.word	0xffffffff


	//   ....[112]....
        /*087c*/ 	.word	0xffffffff


	//   ....[113]....
        /*0880*/ 	.word	0xffffffff


	//   ....[114]....
        /*0884*/ 	.word	0xffffffff


	//   ....[115]....
        /*0888*/ 	.word	0xffffffff


	//   ....[116]....
        /*088c*/ 	.word	0xffffffff


	//   ....[117]....
        /*0890*/ 	.word	0xffffffff


	//   ....[118]....
        /*0894*/ 	.word	0xffffffff


	//   ....[119]....
        /*0898*/ 	.word	0xffffffff


	//   ....[120]....
        /*089c*/ 	.word	0xffffffff


	//   ....[121]....
        /*08a0*/ 	.word	0xffffffff


	//   ....[122]....
        /*08a4*/ 	.word	0xffffffff


	//   ....[123]....
        /*08a8*/ 	.word	0xffffffff


	//   ....[124]....
        /*08ac*/ 	.word	0xffffffff


	//   ....[125]....
        /*08b0*/ 	.word	0xffffffff


	//   ....[126]....
        /*08b4*/ 	.word	0xffffffff


	//   ....[127]....
        /*08b8*/ 	.word	0xffffffff


	//   ....[128]....
        /*08bc*/ 	.word	0xffffffff


	//   ....[129]....
        /*08c0*/ 	.word	0xffffffff


	//   ....[130]....
        /*08c4*/ 	.word	0xffffffff


	//   ....[131]....
        /*08c8*/ 	.word	0xffffffff


	//   ....[132]....
        /*08cc*/ 	.word	0xffffffff


	//   ....[133]....
        /*08d0*/ 	.word	0xffffffff


	//   ....[134]....
        /*08d4*/ 	.word	0xffffffff


	//   ....[135]....
        /*08d8*/ 	.word	0xffffffff


	//   ....[136]....
        /*08dc*/ 	.word	0xffffffff


	//   ....[137]....
        /*08e0*/ 	.word	0xffffffff


	//   ....[138]....
        /*08e4*/ 	.word	0xffffffff


	//   ....[139]....
        /*08e8*/ 	.word	0xffffffff


	//   ....[140]....
        /*08ec*/ 	.word	0xffffffff


	//   ....[141]....
        /*08f0*/ 	.word	0xffffffff


	//   ....[142]....
        /*08f4*/ 	.word	0xffffffff


	//   ....[143]....
        /*08f8*/ 	.word	0xffffffff


	//   ....[144]....
        /*08fc*/ 	.word	0xffffffff


	//----- nvinfo : EIATTR_COOP_GROUP_INSTR_OFFSETS
	.align		4
.L_880:
        /*0900*/ 	.byte	0x04, 0x28
        /*0902*/ 	.short	(.L_882 - .L_881)


	//   ....[0]....
.L_881:
        /*0904*/ 	.word	0x00000050


	//   ....[1]....
        /*0908*/ 	.word	0x00000200


	//   ....[2]....
        /*090c*/ 	.word	0x00000230


	//   ....[3]....
        /*0910*/ 	.word	0x00000260


	//   ....[4]....
        /*0914*/ 	.word	0x00000290


	//   ....[5]....
        /*0918*/ 	.word	0x000002c0


	//   ....[6]....
        /*091c*/ 	.word	0x000002f0


	//   ....[7]....
        /*0920*/ 	.word	0x00000450


	//   ....[8]....
        /*0924*/ 	.word	0x00000490


	//   ....[9]....
        /*0928*/ 	.word	0x000004c0


	//   ....[10]....
        /*092c*/ 	.word	0x000004f0


	//   ....[11]....
        /*0930*/ 	.word	0x00000520


	//   ....[12]....
        /*0934*/ 	.word	0x00000550


	//   ....[13]....
        /*0938*/ 	.word	0x000005e0


	//   ....[14]....
        /*093c*/ 	.word	0x00000630


	//   ....[15]....
        /*0940*/ 	.word	0x00000650


	//   ....[16]....
        /*0944*/ 	.word	0x000006b0


	//   ....[17]....
        /*0948*/ 	.word	0x00002aa0


	//   ....[18]....
        /*094c*/ 	.word	0x00002ae0


	//   ....[19]....
        /*0950*/ 	.word	0x00002c20


	//   ....[20]....
        /*0954*/ 	.word	0x00002c50


	//   ....[21]....
        /*0958*/ 	.word	0x00002c80


	//   ....[22]....
        /*095c*/ 	.word	0x00002da0


	//   ....[23]....
        /*0960*/ 	.word	0x00002dc0


	//   ....[24]....
        /*0964*/ 	.word	0x00002e00


	//   ....[25]....
        /*0968*/ 	.word	0x00004770


	//   ....[26]....
        /*096c*/ 	.word	0x00004920


	//   ....[27]....
        /*0970*/ 	.word	0x00005210


	//   ....[28]....
        /*0974*/ 	.word	0x00005230


	//   ....[29]....
        /*0978*/ 	.word	0x00005390


	//   ....[30]....
        /*097c*/ 	.word	0x000053e0


	//   ....[31]....
        /*0980*/ 	.word	0x00007940


	//   ....[32]....
        /*0984*/ 	.word	0x00007c80


	//   ....[33]....
        /*0988*/ 	.word	0x000081f0


	//   ....[34]....
        /*098c*/ 	.word	0x00008210


	//   ....[35]....
        /*0990*/ 	.word	0x00008c80


	//   ....[36]....
        /*0994*/ 	.word	0x00008ca0


	//   ....[37]....
        /*0998*/ 	.word	0x0000b2a0


	//   ....[38]....
        /*099c*/ 	.word	0x0000b2c0


	//   ....[39]....
        /*09a0*/ 	.word	0x0000b8e0


	//   ....[40]....
        /*09a4*/ 	.word	0x0000b900


	//   ....[41]....
        /*09a8*/ 	.word	0x0000dda0


	//   ....[42]....
        /*09ac*/ 	.word	0x0000e0e0


	//   ....[43]....
        /*09b0*/ 	.word	0x0000e660


	//   ....[44]....
        /*09b4*/ 	.word	0x0000e680


	//   ....[45]....
        /*09b8*/ 	.word	0x0000f110


	//   ....[46]....
        /*09bc*/ 	.word	0x0000f130


	//   ....[47]....
        /*09c0*/ 	.word	0x00010430


	//   ....[48]....
        /*09c4*/ 	.word	0x00010480


	//   ....[49]....
        /*09c8*/ 	.word	0x000104a0


	//   ....[50]....
        /*09cc*/ 	.word	0x000104c0


	//   ....[51]....
        /*09d0*/ 	.word	0x00011da0


	//   ....[52]....
        /*09d4*/ 	.word	0x00011db0


	//   ....[53]....
        /*09d8*/ 	.word	0x00011dd0


	//   ....[54]....
        /*09dc*/ 	.word	0x00011df0


	//   ....[55]....
        /*09e0*/ 	.word	0x00012200


	//   ....[56]....
        /*09e4*/ 	.word	0x00012220


	//   ....[57]....
        /*09e8*/ 	.word	0x000123c0


	//   ....[58]....
        /*09ec*/ 	.word	0x000123d0


	//   ....[59]....
        /*09f0*/ 	.word	0x00012540


	//   ....[60]....
        /*09f4*/ 	.word	0x00012560


	//   ....[61]....
        /*09f8*/ 	.word	0x000126d0


	//   ....[62]....
        /*09fc*/ 	.word	0x000126e0


	//   ....[63]....
        /*0a00*/ 	.word	0x00012a60


	//   ....[64]....
        /*0a04*/ 	.word	0x00012a80


	//   ....[65]....
        /*0a08*/ 	.word	0x000136d0


	//   ....[66]....
        /*0a0c*/ 	.word	0x000136e0


	//   ....[67]....
        /*0a10*/ 	.word	0x00014740


	//   ....[68]....
        /*0a14*/ 	.word	0x00014760


	//   ....[69]....
        /*0a18*/ 	.word	0x00014910


	//   ....[70]....
        /*0a1c*/ 	.word	0x00014920


	//   ....[71]....
        /*0a20*/ 	.word	0x00014a90


	//   ....[72]....
        /*0a24*/ 	.word	0x00014ab0


	//   ....[73]....
        /*0a28*/ 	.word	0x00014c20


	//   ....[74]....
        /*0a2c*/ 	.word	0x00014c30


	//   ....[75]....
        /*0a30*/ 	.word	0x00014e60


	//   ....[76]....
        /*0a34*/ 	.word	0x00014e80


	//   ....[77]....
        /*0a38*/ 	.word	0x00014fb0


	//   ....[78]....
        /*0a3c*/ 	.word	0x00014ff0


	//   ....[79]....
        /*0a40*/ 	.word	0x00015020


	//   ....[80]....
        /*0a44*/ 	.word	0x00015050


	//   ....[81]....
        /*0a48*/ 	.word	0x00015080


	//   ....[82]....
        /*0a4c*/ 	.word	0x000150b0


	//   ....[83]....
        /*0a50*/ 	.word	0x00015210


	//   ....[84]....
        /*0a54*/ 	.word	0x00015250


	//   ....[85]....
        /*0a58*/ 	.word	0x00015280


	//   ....[86]....
        /*0a5c*/ 	.word	0x000152b0


	//   ....[87]....
        /*0a60*/ 	.word	0x000152e0


	//   ....[88]....
        /*0a64*/ 	.word	0x00015310


	//   ....[89]....
        /*0a68*/ 	.word	0x000153a0


	//   ....[90]....
        /*0a6c*/ 	.word	0x00015400


	//   ....[91]....
        /*0a70*/ 	.word	0x00015410


	//   ....[92]....
        /*0a74*/ 	.word	0x00015470


	//   ....[93]....
        /*0a78*/ 	.word	0x00015ee0


	//   ....[94]....
        /*0a7c*/ 	.word	0x00015f40


	//   ....[95]....
        /*0a80*/ 	.word	0x00015f90


	//   ....[96]....
        /*0a84*/ 	.word	0x00015fe0


	//   ....[97]....
        /*0a88*/ 	.word	0x00016030


	//   ....[98]....
        /*0a8c*/ 	.word	0x000160a0


	//   ....[99]....
        /*0a90*/ 	.word	0x000160e0


	//   ....[100]....
        /*0a94*/ 	.word	0x00016150


	//   ....[101]....
        /*0a98*/ 	.word	0x000161c0


	//   ....[102]....
        /*0a9c*/ 	.word	0x00016220


	//   ....[103]....
        /*0aa0*/ 	.word	0x00016280


	//   ....[104]....
        /*0aa4*/ 	.word	0x000162e0


	//   ....[105]....
        /*0aa8*/ 	.word	0x00016330


	//   ....[106]....
        /*0aac*/ 	.word	0x00016390


	//   ....[107]....
        /*0ab0*/ 	.word	0x00016400


	//   ....[108]....
        /*0ab4*/ 	.word	0x00016470


	//   ....[109]....
        /*0ab8*/ 	.word	0x000164d0


	//   ....[110]....
        /*0abc*/ 	.word	0x00016530


	//   ....[111]....
        /*0ac0*/ 	.word	0x00016590


	//   ....[112]....
        /*0ac4*/ 	.word	0x00016600


	//   ....[113]....
        /*0ac8*/ 	.word	0x00016660


	//   ....[114]....
        /*0acc*/ 	.word	0x000166c0


	//   ....[115]....
        /*0ad0*/ 	.word	0x00016720


	//   ....[116]....
        /*0ad4*/ 	.word	0x00016790


	//   ....[117]....
        /*0ad8*/ 	.word	0x000167f0


	//   ....[118]....
        /*0adc*/ 	.word	0x00016850


	//   ....[119]....
        /*0ae0*/ 	.word	0x000168b0


	//   ....[120]....
        /*0ae4*/ 	.word	0x00016920


	//   ....[121]....
        /*0ae8*/ 	.word	0x00016980


	//   ....[122]....
        /*0aec*/ 	.word	0x000169e0


	//   ....[123]....
        /*0af0*/ 	.word	0x00016a40


	//   ....[124]....
        /*0af4*/ 	.word	0x00016ab0


	//   ....[125]....
        /*0af8*/ 	.word	0x00016b10


	//   ....[126]....
        /*0afc*/ 	.word	0x00016b70


	//   ....[127]....
        /*0b00*/ 	.word	0x00016bd0


	//   ....[128]....
        /*0b04*/ 	.word	0x00016c40


	//   ....[129]....
        /*0b08*/ 	.word	0x00016c90


	//   ....[130]....
        /*0b0c*/ 	.word	0x00016cd0


	//   ....[131]....
        /*0b10*/ 	.word	0x00016d20


	//   ....[132]....
        /*0b14*/ 	.word	0x00016d70


	//   ....[133]....
        /*0b18*/ 	.word	0x00016dc0


	//   ....[134]....
        /*0b1c*/ 	.word	0x00016e30


	//   ....[135]....
        /*0b20*/ 	.word	0x00016e70


	//   ....[136]....
        /*0b24*/ 	.word	0x00016ec0


	//   ....[137]....
        /*0b28*/ 	.word	0x00016f10


	//   ....[138]....
        /*0b2c*/ 	.word	0x00016f60


	//   ....[139]....
        /*0b30*/ 	.word	0x00016fb0


	//   ....[140]....
        /*0b34*/ 	.word	0x00017020


	//   ....[141]....
        /*0b38*/ 	.word	0x00017060


	//   ....[142]....
        /*0b3c*/ 	.word	0x000170d0


	//   ....[143]....
        /*0b40*/ 	.word	0x00017130


	//   ....[144]....
        /*0b44*/ 	.word	0x00017190


	//----- nvinfo : EIATTR_EXIT_INSTR_OFFSETS
	.align		4
.L_882:
        /*0b48*/ 	.byte	0x04, 0x1c
        /*0b4a*/ 	.short	(.L_884 - .L_883)


	//   ....[0]....
.L_883:
        /*0b4c*/ 	.word	0x000010d0


	//   ....[1]....
        /*0b50*/ 	.word	0x00015ea0


	//----- nvinfo : EIATTR_MAX_THREADS
	.align		4
.L_884:
        /*0b54*/ 	.byte	0x04, 0x05
        /*0b56*/ 	.short	(.L_886 - .L_885)
.L_885:
        /*0b58*/ 	.word	0x00000100
        /*0b5c*/ 	.word	0x00000001
        /*0b60*/ 	.word	0x00000001


	//----- nvinfo : EIATTR_CRS_STACK_SIZE
	.align		4
.L_886:
        /*0b64*/ 	.byte	0x04, 0x1e
        /*0b66*/ 	.short	(.L_888 - .L_887)
.L_887:
        /*0b68*/ 	.word	0x00000000
.L_888:


//--------------------- .nv.info._ZN7cutlass13device_kernelIN5flash19enable_sm80_to_sm89INS1_16FlashAttnFwdSm80INS1_25CollectiveMainloopFwdSm80ILi8ELi1ELb0EN4cute5tupleIJNS5_1CILi128EEENS7_ILi32EEENS7_ILi256EEEEEELi256ENS_6half_tEfNS_4arch4Sm80ELb0ELb1ELb0ELb1ELb0ELb1ELb1ELb1EEENS1_21CollectiveEpilogueFwdINS6_IJS8_SA_S9_EEENS6_IJNS7_ILi1EEESI_SI_EEESC_SE_Li256ELb1ELb1ELb1ELb0EEENS1_36VarlenDynamicPersistentTileSchedulerILi128ELi32ELi256ELi256ELb1ELb1ELb0ELb1ELb0ELb1EEEEEEEEEvNT_6ParamsE --------------------------
	.section	.nv.info._ZN7cutlass13device_kernelIN5flash19enable_sm80_to_sm89INS1_16FlashAttnFwdSm80INS1_25CollectiveMainloopFwdSm80ILi8ELi1ELb0EN4cute5tupleIJNS5_1CILi128EEENS7_ILi32EEENS7_ILi256EEEEEELi256ENS_6half_tEfNS_4arch4Sm80ELb0ELb1ELb0ELb1ELb0ELb1ELb1ELb1EEENS1_21CollectiveEpilogueFwdINS6_IJS8_SA_S9_EEENS6_IJNS7_ILi1EEESI_SI_EEESC_SE_Li256ELb1ELb1ELb1ELb0EEENS1_36VarlenDynamicPersistentTileSchedulerILi128ELi32ELi256ELi256ELb1ELb1ELb0ELb1ELb0ELb1EEEEEEEEEvNT_6ParamsE,"",@"SHT_CUDA_INFO"
	.sectionflags	@""
	.align	4


	//----- nvinfo : EIATTR_CUDA_API_VERSION
	.align		4
        /*0000*/ 	.byte	0x04, 0x37
        /*0002*/ 	.short	(.L_890 - .L_889)
.L_889:
        /*0004*/ 	.word	0x00000082


	//----- nvinfo : EIATTR_SW2861232_WAR
	.align		4
.L_890:
        /*0008*/ 	.byte	0x01, 0x35
	.zero		2


	//----- nvinfo : EIATTR_PARAM_CBANK
	.align		4
        /*000c*/ 	.byte	0x04, 0x0a
        /*000e*/ 	.short	(.L_892 - .L_891)
	.align		4
.L_891:
        /*0010*/ 	.word	index@(.nv.constant0._ZN7cutlass13device_kernelIN5flash19enable_sm80_to_sm89INS1_16FlashAttnFwdSm80INS1_25CollectiveMainloopFwdSm80ILi8ELi1ELb0EN4cute5tupleIJNS5_1CILi128EEENS7_ILi32EEENS7_ILi256EEEEEELi256ENS_6half_tEfNS_4arch4Sm80ELb0ELb1ELb0ELb1ELb0ELb1ELb1ELb1EEENS1_21CollectiveEpilogueFwdINS6_IJS8_SA_S9_EEENS6_IJNS7_ILi1EEESI_SI_EEESC_SE_Li256ELb1ELb1ELb1ELb0EEENS1_36VarlenDynamicPersistentTileSchedulerILi128ELi32ELi256ELi256ELb1ELb1ELb0ELb1ELb0ELb1EEEEEEEEEvNT_6ParamsE)
        /*0014*/ 	.short	0x0160
        /*0016*/ 	.short	0x0438


	//----- nvinfo : EIATTR_CBANK_PARAM_SIZE
	.align		4
.L_892:
        /*0018*/ 	.byte	0x03, 0x19
        /*001a*/ 	.short	0x0438


	//----- nvinfo : EIATTR_KPARAM_INFO
	.align		4
        /*001c*/ 	.byte	0x04, 0x17
        /*001e*/ 	.short	(.L_894 - .L_893)
.L_893:
        /*0020*/ 	.word	0x00000000
        /*0024*/ 	.short	0x0000
        /*0026*/ 	.short	0x0000
        /*0028*/ 	.byte	0x00, 0xf0, 0xe1, 0x10


	//----- nvinfo : EIATTR_MAXREG_COUNT
	.align		4
.L_894:
        /*002c*/ 	.byte	0x03, 0x1b
        /*002e*/ 	.short	0x00ff


	//----- nvinfo : EIATTR_NUM_BARRIERS
	.align		4
        /*0030*/ 	.byte	0x02, 0x4c
        /*0032*/ 	.byte	0x06
	.zero		1


	//----- nvinfo : EIATTR_ANNOTATIONS
	.align		4
        /*0034*/ 	.byte	0x04, 0x55
        /*0036*/ 	.short	(.L_896 - .L_895)


	//   ....[0]....
.L_895:
        /*0038*/ 	.word	0x00000001
        /*003c*/ 	.byte	0x70, 0x00, 0x00, 0x00, 0x01, 0x00, 0x00, 0x00, 0xc0, 0x14, 0x00, 0x00, 0x01, 0x00, 0x00, 0x00
        /*004c*/ 	.byte	0x10, 0xa3, 0x01, 0x00, 0x01, 0x00, 0x00, 0x00, 0x10, 0xd9, 0x01, 0x00


	//----- nvinfo : EIATTR_MERCURY_ISA_VERSION
	.align		4
.L_896:
        /*0058*/ 	.byte	0x03, 0x5f
        /*005a*/ 	.short	0x0000


	//----- nvinfo : EIATTR_INT_WARP_WIDE_INSTR_OFFSETS
	.align		4
        /*005c*/ 	.byte	0x04, 0x31
        /*005e*/ 	.short	(.L_898 - .L_897)


	//   ....[0]....
.L_897:
        /*0060*/ 	.word	0x000198a0


	//   ....[1]....
        /*0064*/ 	.word	0x00019920


	//----- nvinfo : EIATTR_COOP_GROUP_MASK_REGIDS
	.align		4
.L_898:
        /*0068*/ 	.byte	0x04, 0x29
        /*006a*/ 	.short	(.L_900 - .L_899)


	//   ....[0]....
.L_899:
        /*006c*/ 	.word	0xffffffff


	//   ....[1]....
        /*0070*/ 	.word	0xffffffff


	//   ....[2]....
        /*0074*/ 	.word	0xffffffff


	//   ....[3]....
        /*0078*/ 	.word	0xffffffff


	//   ....[4]....
        /*007c*/ 	.word	0xffffffff


	//   ....[5]....
        /*0080*/ 	.word	0xffffffff


	//   ....[6]....
        /*0084*/ 	.word	0xffffffff


	//   ....[7]....
        /*0088*/ 	.word	0xffffffff


	//   ....[8]....
        /*008c*/ 	.word	0xffffffff


	//   ....[9]....
        /*0090*/ 	.word	0xffffffff


	//   ....[10]....
        /*0094*/ 	.word	0xffffffff


	//   ....[11]....
        /*0098*/ 	.word	0xffffffff


	//   ....[12]....
        /*009c*/ 	.word	0xffffffff


	//   ....[13]....
        /*00a0*/ 	.word	0xffffffff


	//   ....[14]....
        /*00a4*/ 	.word	0xffffffff


	//   ....[15]....
        /*00a8*/ 	.word	0xffffffff


	//   ....[16]....
        /*00ac*/ 	.word	0xffffffff


	//   ....[17]....
        /*00b0*/ 	.word	0xffffffff


	//   ....[18]....
        /*00b4*/ 	.word	0xffffffff


	//   ....[19]....
        /*00b8*/ 	.word	0xffffffff


	//   ....[20]....
        /*00bc*/ 	.word	0xffffffff


	//   ....[21]....
        /*00c0*/ 	.word	0xffffffff


	//   ....[22]....
        /*00c4*/ 	.word	0xffffffff


	//   ....[23]....
        /*00c8*/ 	.word	0xffffffff


	//   ....[24]....
        /*00cc*/ 	.word	0xffffffff


	//   ....[25]....
        /*00d0*/ 	.word	0xffffffff


	//   ....[26]....
        /*00d4*/ 	.word	0xffffffff


	//   ....[27]....
        /*00d8*/ 	.word	0xffffffff


	//   ....[28]....
        /*00dc*/ 	.word	0xffffffff


	//   ....[29]....
        /*00e0*/ 	.word	0xffffffff


	//   ....[30]....
        /*00e4*/ 	.word	0xffffffff


	//   ....[31]....
        /*00e8*/ 	.word	0xffffffff


	//   ....[32]....
        /*00ec*/ 	.word	0xffffffff


	//   ....[33]....
        /*00f0*/ 	.word	0xffffffff


	//   ....[34]....
        /*00f4*/ 	.word	0xffffffff


	//   ....[35]....
        /*00f8*/ 	.word	0xffffffff


	//   ....[36]....
        /*00fc*/ 	.word	0xffffffff


	//   ....[37]....
        /*0100*/ 	.word	0xffffffff


	//   ....[38]....
        /*0104*/ 	.word	0xffffffff


	//   ....[39]....
        /*0108*/ 	.word	0xffffffff


	//   ....[40]....
        /*010c*/ 	.word	0xffffffff


	//   ....[41]....
        /*0110*/ 	.word	0xffffffff


	//   ....[42]....
        /*0114*/ 	.word	0xffffffff


	//   ....[43]....
        /*0118*/ 	.word	0xffffffff


	//   ....[44]....
        /*011c*/ 	.word	0xffffffff


	//   ....[45]....
        /*0120*/ 	.word	0xffffffff


	//   ....[46]....
        /*0124*/ 	.word	0xffffffff


	//   ....[47]....
        /*0128*/ 	.word	0xffffffff


	//   ....[48]....
        /*012c*/ 	.word	0xffffffff


	//   ....[49]....
        /*0130*/ 	.word	0xffffffff


	//   ....[50]....
        /*0134*/ 	.word	0xffffffff


	//   ....[51]....
        /*0138*/ 	.word	0xffffffff


	//   ....[52]....
        /*013c*/ 	.word	0xffffffff


	//   ....[53]....
        /*0140*/ 	.word	0xffffffff


	//   ....[54]....
        /*0144*/ 	.word	0xffffffff


	//   ....[55]....
        /*0148*/ 	.word	0xffffffff


	//   ....[56]....
        /*014c*/ 	.word	0xffffffff


	//   ....[57]....
        /*0150*/ 	.word	0xffffffff


	//   ....[58]....
        /*0154*/ 	.word	0xffffffff


	//   ....[59]....
        /*0158*/ 	.word	0xffffffff


	//   ....[60]....
        /*015c*/ 	.word	0xffffffff


	//   ....[61]....
        /*0160*/ 	.word	0xffffffff


	//   ....[62]....
        /*0164*/ 	.word	0xffffffff


	//   ....[63]....
        /*0168*/ 	.word	0xffffffff


	//   ....[64]....
        /*016c*/ 	.word	0xffffffff


	//   ....[65]....
        /*0170*/ 	.word	0xffffffff


	//   ....[66]....
        /*0174*/ 	.word	0xffffffff


	//   ....[67]....
        /*0178*/ 	.word	0xffffffff


	//   ....[68]....
        /*017c*/ 	.word	0xffffffff


	//   ....[69]....
        /*0180*/ 	.word	0xffffffff


	//   ....[70]....
        /*0184*/ 	.word	0xffffffff


	//   ....[71]....
        /*0188*/ 	.word	0xffffffff


	//   ....[72]....
        /*018c*/ 	.word	0xffffffff


	//   ....[73]....
        /*0190*/ 	.word	0xffffffff


	//   ....[74]....
        /*0194*/ 	.word	0xffffffff


	//   ....[75]....
        /*0198*/ 	.word	0xffffffff


	//   ....[76]....
        /*019c*/ 	.word	0xffffffff


	//   ....[77]....
        /*01a0*/ 	.word	0xffffffff


	//   ....[78]....
        /*01a4*/ 	.word	0xffffffff


	//   ....[79]....
        /*01a8*/ 	.word	0xffffffff


	//   ....[80]....
        /*01ac*/ 	.word	0xffffffff


	//   ....[81]....
        /*01b0*/ 	.word	0xffffffff


	//   ....[82]....
        /*01b4*/ 	.word	0xffffffff


	//   ....[83]....
        /*01b8*/ 	.word	0xffffffff


	//   ....[84]....
        /*01bc*/ 	.word	0xffffffff


	//   ....[85]....
        /*01c0*/ 	.word	0xffffffff


	//   ....[86]....
        /*01c4*/ 	.word	0xffffffff


	//   ....[87]....
        /*01c8*/ 	.word	0xffffffff


	//   ....[88]....
        /*01cc*/ 	.word	0xffffffff


	//   ....[89]....
        /*01d0*/ 	.word	0xffffffff


	//   ....[90]....
        /*01d4*/ 	.word	0xffffffff


	//   ....[91]....
        /*01d8*/ 	.word	0xffffffff


	//   ....[92]....
        /*01dc*/ 	.word	0xffffffff


	//   ....[93]....
        /*01e0*/ 	.word	0xffffffff


	//   ....[94]....
        /*01e4*/ 	.word	0xffffffff


	//   ....[95]....
        /*01e8*/ 	.word	0xffffffff


	//   ....[96]....
        /*01ec*/ 	.word	0xffffffff


	//   ....[97]....
        /*01f0*/ 	.word	0xffffffff


	//   ....[98]....
        /*01f4*/ 	.word	0xffffffff


	//   ....[99]....
        /*01f8*/ 	.word	0xffffffff


	//   ....[100]....
        /*01fc*/ 	.word	0xffffffff


	//   ....[101]....
        /*0200*/ 	.word	0xffffffff


	//   ....[102]....
        /*0204*/ 	.word	0xffffffff


	//   ....[103]....
        /*0208*/ 	.word	0xffffffff


	//   ....[104]....
        /*020c*/ 	.word	0xffffffff


	//   ....[105]....
        /*0210*/ 	.word	0xffffffff


	//   ....[106]....
        /*0214*/ 	.word	0xffffffff


	//   ....[107]....
        /*0218*/ 	.word	0xffffffff


	//   ....[108]....
        /*021c*/ 	.word	0xffffffff


	//   ....[109]....
        /*0220*/ 	.word	0xffffffff


	//   ....[110]....
        /*0224*/ 	.word	0xffffffff


	//   ....[111]....
        /*0228*/ 	.word	0xffffffff


	//   ....[112]....
        /*022c*/ 	.word	0xffffffff


	//   ....[113]....
        /*0230*/ 	.word	0xffffffff


	//   ....[114]....
        /*0234*/ 	.word	0xffffffff


	//   ....[115]....
        /*0238*/ 	.word	0xffffffff


	//   ....[116]....
        /*023c*/ 	.word	0xffffffff


	//   ....[117]....
        /*0240*/ 	.word	0xffffffff


	//   ....[118]....
        /*0244*/ 	.word	0xffffffff


	//   ....[119]....
        /*0248*/ 	.word	0xffffffff


	//   ....[120]....
        /*024c*/ 	.word	0xffffffff


	//   ....[121]....
        /*0250*/ 	.word	0xffffffff


	//   ....[122]....
        /*0254*/ 	.word	0xffffffff


	//   ....[123]....
        /*0258*/ 	.word	0xffffffff


	//   ....[124]....
        /*025c*/ 	.word	0xffffffff


	//   ....[125]....
        /*0260*/ 	.word	0xffffffff


	//   ....[126]....
        /*0264*/ 	.word	0xffffffff


	//   ....[127]....
        /*0268*/ 	.word	0xffffffff


	//   ....[128]....
        /*026c*/ 	.word	0xffffffff


	//   ....[129]....
        /*0270*/ 	.word	0xffffffff


	//   ....[130]....
        /*0274*/ 	.word	0xffffffff


	//   ....[131]....
        /*0278*/ 	.word	0xffffffff


	//   ....[132]....
        /*027c*/ 	.word	0xffffffff


	//   ....[133]....
        /*0280*/ 	.word	0xffffffff


	//   ....[134]....
        /*0284*/ 	.word	0xffffffff


	//   ....[135]....
        /*0288*/ 	.word	0xffffffff


	//   ....[136]....
        /*028c*/ 	.word	0xffffffff


	//   ....[137]....
        /*0290*/ 	.word	0xffffffff


	//   ....[138]....
        /*0294*/ 	.word	0xffffffff


	//   ....[139]....
        /*0298*/ 	.word	0xffffffff


	//   ....[140]....
        /*029c*/ 	.word	0xffffffff


	//   ....[141]....
        /*02a0*/ 	.word	0xffffffff


	//   ....[142]....
        /*02a4*/ 	.word	0xffffffff


	//   ....[143]....
        /*02a8*/ 	.word	0xffffffff


	//   ....[144]....
        /*02ac*/ 	.word	0xffffffff


	//   ....[145]....
        /*02b0*/ 	.word	0xffffffff


	//   ....[146]....
        /*02b4*/ 	.word	0xffffffff


	//   ....[147]....
        /*02b8*/ 	.word	0xffffffff


	//   ....[148]....
        /*02bc*/ 	.word	0xffffffff


	//   ....[149]....
        /*02c0*/ 	.word	0xffffffff


	//   ....[150]....
        /*02c4*/ 	.word	0xffffffff


	//   ....[151]....
        /*02c8*/ 	.word	0xffffffff


	//   ....[152]....
        /*02cc*/ 	.word	0xffffffff


	//   ....[153]....
        /*02d0*/ 	.word	0xffffffff


	//   ....[154]....
        /*02d4*/ 	.word	0xffffffff


	//   ....[155]....
        /*02d8*/ 	.word	0xffffffff


	//   ....[156]....
        /*02dc*/ 	.word	0xffffffff


	//   ....[157]....
        /*02e0*/ 	.word	0xffffffff


	//   ....[158]....
        /*02e4*/ 	.word	0xffffffff


	//   ....[159]....
        /*02e8*/ 	.word	0xffffffff


	//   ....[160]....
        /*02ec*/ 	.word	0xffffffff


	//   ....[161]....
        /*02f0*/ 	.word	0xffffffff


	//   ....[162]....
        /*02f4*/ 	.word	0xffffffff


	//   ....[163]....
        /*02f8*/ 	.word	0xffffffff


	//   ....[164]....
        /*02fc*/ 	.word	0xffffffff


	//   ....[165]....
        /*0300*/ 	.word	0xffffffff


	//   ....[166]....
        /*0304*/ 	.word	0xffffffff


	//   ....[167]....
        /*0308*/ 	.word	0xffffffff


	//   ....[168]....
        /*030c*/ 	.word	0xffffffff


	//   ....[169]....
        /*0310*/ 	.word	0xffffffff


	//   ....[170]....
        /*0314*/ 	.word	0xffffffff


	//   ....[171]....
        /*0318*/ 	.word	0xffffffff


	//   ....[172]....
        /*031c*/ 	.word	0xffffffff


	//   ....[173]....
        /*0320*/ 	.word	0xffffffff


	//   ....[174]....
        /*0324*/ 	.word	0xffffffff


	//   ....[175]....
        /*0328*/ 	.word	0xffffffff


	//   ....[176]....
        /*032c*/ 	.word	0xffffffff


	//   ....[177]....
        /*0330*/ 	.word	0xffffffff


	//   ....[178]....
        /*0334*/ 	.word	0xffffffff


	//   ....[179]....
        /*0338*/ 	.word	0xffffffff


	//   ....[180]....
        /*033c*/ 	.word	0xffffffff


	//   ....[181]....
        /*0340*/ 	.word	0xffffffff


	//   ....[182]....
        /*0344*/ 	.word	0xffffffff


	//   ....[183]....
        /*0348*/ 	.word	0xffffffff


	//   ....[184]....
        /*034c*/ 	.word	0xffffffff


	//----- nvinfo : EIATTR_COOP_GROUP_INSTR_OFFSETS
	.align		4
.L_900:
        /*0350*/ 	.byte	0x04, 0x28
        /*0352*/ 	.short	(.L_902 - .L_901)


	//   ....[0]....
.L_901:
        /*0354*/ 	.word	0x00000050


	//   ....[1]....
        /*0358*/ 	.word	0x000001f0


	//   ....[2]....
        /*035c*/ 	.word	0x00000220


	//   ....[3]....
        /*0360*/ 	.word	0x00000250


	//   ....[4]....
        /*0364*/ 	.word	0x00000280


	//   ....[5]....
        /*0368*/ 	.word	0x000002b0


	//   ....[6]....
        /*036c*/ 	.word	0x000002e0


	//   ....[7]....
        /*0370*/ 	.word	0x00000450


	//   ....[8]....
        /*0374*/ 	.word	0x00000490


	//   ....[9]....
        /*0378*/ 	.word	0x000004c0


	//   ....[10]....
        /*037c*/ 	.word	0x000004f0


	//   ....[11]....
        /*0380*/ 	.word	0x00000520


	//   ....[12]....
        /*0384*/ 	.word	0x00000550


	//   ....[13]....
        /*0388*/ 	.word	0x000005e0


	//   ....[14]....
        /*038c*/ 	.word	0x00000620


	//   ....[15]....
        /*0390*/ 	.word	0x00000640


	//   ....[16]....
        /*0394*/ 	.word	0x000006a0


	//   ....[17]....
        /*0398*/ 	.word	0x00006bb0


	//   ....[18]....
        /*039c*/ 	.word	0x00006bd0


	//   ....[19]....
        /*03a0*/ 	.word	0x00006dc0


	//   ....[20]....
        /*03a4*/ 	.word	0x00006dd0


	//   ....[21]....
        /*03a8*/ 	.word	0x00006f60


	//   ....[22]....
        /*03ac*/ 	.word	0x00006f80


	//   ....[23]....
        /*03b0*/ 	.word	0x00007110


	//   ....[24]....
        /*03b4*/ 	.word	0x00007120


	//   ....[25]....
        /*03b8*/ 	.word	0x00007780


	//   ....[26]....
        /*03bc*/ 	.word	0x000077a0


	//   ....[27]....
        /*03c0*/ 	.word	0x000077c0


	//   ....[28]....
        /*03c4*/ 	.word	0x000077d0


	//   ....[29]....
        /*03c8*/ 	.word	0x00007c60


	//   ....[30]....
        /*03cc*/ 	.word	0x00007ca0


	//   ....[31]....
        /*03d0*/ 	.word	0x00007ce0


	//   ....[32]....
        /*03d4*/ 	.word	0x00007d20


	//   ....[33]....
        /*03d8*/ 	.word	0x000081f0


	//   ....[34]....
        /*03dc*/ 	.word	0x00008230


	//   ....[35]....
        /*03e0*/ 	.word	0x00008270


	//   ....[36]....
        /*03e4*/ 	.word	0x000082b0


	//   ....[37]....
        /*03e8*/ 	.word	0x00008730


	//   ....[38]....
        /*03ec*/ 	.word	0x00008780


	//   ....[39]....
        /*03f0*/ 	.word	0x000087c0


	//   ....[40]....
        /*03f4*/ 	.word	0x00008800


	//   ....[41]....
        /*03f8*/ 	.word	0x0000bd70


	//   ....[42]....
        /*03fc*/ 	.word	0x0000bd90


	//   ....[43]....
        /*0400*/ 	.word	0x0000bdb0


	//   ....[44]....
        /*0404*/ 	.word	0x0000bdc0


	//   ....[45]....
        /*0408*/ 	.word	0x0000bfc0


	//   ....[46]....
        /*040c*/ 	.word	0x0000c000


	//   ....[47]....
        /*0410*/ 	.word	0x0000c110


	//   ....[48]....
        /*0414*/ 	.word	0x0000c190


	//   ....[49]....
        /*0418*/ 	.word	0x0000c450


	//   ....[50]....
        /*041c*/ 	.word	0x0000c560


	//   ....[51]....
        /*0420*/ 	.word	0x0000c5c0


	//   ....[52]....
        /*0424*/ 	.word	0x0000c600


	//   ....[53]....
        /*0428*/ 	.word	0x0000c8a0


	//   ....[54]....
        /*042c*/ 	.word	0x0000c940


	//   ....[55]....
        /*0430*/ 	.word	0x0000c9b0


	//   ....[56]....
        /*0434*/ 	.word	0x0000ca70


	//   ....[57]....
        /*0438*/ 	.word	0x00011010


	//   ....[58]....
        /*043c*/ 	.word	0x00011230


	//   ....[59]....
        /*0440*/ 	.word	0x00011710


	//   ....[60]....
        /*0444*/ 	.word	0x000118c0


	//   ....[61]....
        /*0448*/ 	.word	0x00011920


	//   ....[62]....
        /*044c*/ 	.word	0x000119c0


	//   ....[63]....
        /*0450*/ 	.word	0x00012790


	//   ....[64]....
        /*0454*/ 	.word	0x00013040


	//   ....[65]....
        /*0458*/ 	.word	0x000134b0


	//   ....[66]....
        /*045c*/ 	.word	0x00013600


	//   ....[67]....
        /*0460*/ 	.word	0x00013630


	//   ....[68]....
        /*0464*/ 	.word	0x00013680


	//   ....[69]....
        /*0468*/ 	.word	0x00015660


	//   ....[70]....
        /*046c*/ 	.word	0x00015680


	//   ....[71]....
        /*0470*/ 	.word	0x000156a0


	//   ....[72]....
        /*0474*/ 	.word	0x000156c0


	//   ....[73]....
        /*0478*/ 	.word	0x00016cf0


	//   ....[74]....
        /*047c*/ 	.word	0x00017570


	//   ....[75]....
        /*0480*/ 	.word	0x000179e0


	//   ....[76]....
        /*0484*/ 	.word	0x00017ae0


	//   ....[77]....
        /*0488*/ 	.word	0x00017b40


	//   ....[78]....
        /*048c*/ 	.word	0x00017be0


	//   ....[79]....
        /*0490*/ 	.word	0x00018e80


	//   ....[80]....
        /*0494*/ 	.word	0x00018eb0


	//   ....[81]....
        /*0498*/ 	.word	0x00018ec0


	//   ....[82]....
        /*049c*/ 	.word	0x00018ef0


	//   ....[83]....
        /*04a0*/ 	.word	0x0001a670


	//   ....[84]....
        /*04a4*/ 	.word	0x0001a6a0


	//   ....[85]....
        /*04a8*/ 	.word	0x0001a6b0


	//   ....[86]....
        /*04ac*/ 	.word	0x0001a6c0


	//   ....[87]....
        /*04b0*/ 	.word	0x0001aa80


	//   ....[88]....
        /*04b4*/ 	.word	0x0001aaa0


	//   ....[89]....
        /*04b8*/ 	.word	0x0001ac70


	//   ....[90]....
        /*04bc*/ 	.word	0x0001ac80


	//   ....[91]....
        /*04c0*/ 	.word	0x0001adf0


	//   ....[92]....
        /*04c4*/ 	.word	0x0001ae10


	//   ....[93]....
        /*04c8*/ 	.word	0x0001af80


	//   ....[94]....
        /*04cc*/ 	.word	0x0001af90


	//   ....[95]....
        /*04d0*/ 	.word	0x0001b2f0


	//   ....[96]....
        /*04d4*/ 	.word	0x0001b310


	//   ....[97]....
        /*04d8*/ 	.word	0x0001bf40


	//   ....[98]....
        /*04dc*/ 	.word	0x0001bf50


	//   ....[99]....
        /*04e0*/ 	.word	0x0001d2a0


	//   ....[100]....
        /*04e4*/ 	.word	0x0001d2c0


	//   ....[101]....
        /*04e8*/ 	.word	0x0001d4a0


	//   ....[102]....
        /*04ec*/ 	.word	0x0001d4b0


	//   ....[103]....
        /*04f0*/ 	.word	0x0001d620


	//   ....[104]....
        /*04f4*/ 	.word	0x0001d640


	//   ....[105]....
        /*04f8*/ 	.word	0x0001d7b0


	//   ....[106]....
        /*04fc*/ 	.word	0x0001d7c0


	//   ....[107]....
        /*0500*/ 	.word	0x0001d9d0


	//   ....[108]....
        /*0504*/ 	.word	0x0001d9f0


	//   ....[109]....
        /*0508*/ 	.word	0x0001db10


	//   ....[110]....
        /*050c*/ 	.word	0x0001db50


	//   ....[111]....
        /*0510*/ 	.word	0x0001db80


	//   ....[112]....
        /*0514*/ 	.word	0x0001dbb0


	//   ....[113]....
        /*0518*/ 	.word	0x0001dbe0


	//   ....[114]....
        /*051c*/ 	.word	0x0001dc10


	//   ....[115]....
        /*0520*/ 	.word	0x0001dd60


	//   ....[116]....
        /*0524*/ 	.word	0x0001dda0


	//   ....[117]....
        /*0528*/ 	.word	0x0001ddd0


	//   ....[118]....
        /*052c*/ 	.word	0x0001de00


	//   ....[119]....
        /*0530*/ 	.word	0x0001de30


	//   ....[120]....
        /*0534*/ 	.word	0x0001de60


	//   ....[121]....
        /*0538*/ 	.word	0x0001def0


	//   ....[122]....
        /*053c*/ 	.word	0x0001df30


	//   ....[123]....
        /*0540*/ 	.word	0x0001df40


	//   ....[124]....
        /*0544*/ 	.word	0x0001dfa0


	//   ....[125]....
        /*0548*/ 	.word	0x0001e970


	//   ....[126]....
        /*054c*/ 	.word	0x0001e9d0


	//   ....[127]....
        /*0550*/ 	.word	0x0001ea20


	//   ....[128]....
        /*0554*/ 	.word	0x0001ea70


	//   ....[129]....
        /*0558*/ 	.word	0x0001eac0


	//   ....[130]....
        /*055c*/ 	.word	0x0001eb30


	//   ....[131]....
        /*0560*/ 	.word	0x0001eb80


	//   ....[132]....
        /*0564*/ 	.word	0x0001ebf0


	//   ....[133]....
        /*0568*/ 	.word	0x0001ec60


	//   ....[134]....
        /*056c*/ 	.word	0x0001ecc0


	//   ....[135]....
        /*0570*/ 	.word	0x0001ed30


	//   ....[136]....
        /*0574*/ 	.word	0x0001eda0


	//   ....[137]....
        /*0578*/ 	.word	0x0001ee10


	//   ....[138]....
        /*057c*/ 	.word	0x0001ee70


	//   ....[139]....
        /*0580*/ 	.word	0x0001eee0


	//   ....[140]....
        /*0584*/ 	.word	0x0001ef50


	//   ....[141]....
        /*0588*/ 	.word	0x0001efc0


	//   ....[142]....
        /*058c*/ 	.word	0x0001f020


	//   ....[143]....
        /*0590*/ 	.word	0x0001f080


	//   ....[144]....
        /*0594*/ 	.word	0x0001f0e0


	//   ....[145]....
        /*0598*/ 	.word	0x0001f130


	//   ....[146]....
        /*059c*/ 	.word	0x0001f180


	//   ....[147]....
        /*05a0*/ 	.word	0x0001f1f0


	//   ....[148]....
        /*05a4*/ 	.word	0x0001f260


	//   ....[149]....
        /*05a8*/ 	.word	0x0001f2d0


	//   ....[150]....
        /*05ac*/ 	.word	0x0001f330


	//   ....[151]....
        /*05b0*/ 	.word	0x0001f3a0


	//   ....[152]....
        /*05b4*/ 	.word	0x0001f410


	//   ....[153]....
        /*05b8*/ 	.word	0x0001f480


	//   ....[154]....
        /*05bc*/ 	.word	0x0001f4e0


	//   ....[155]....
        /*05c0*/ 	.word	0x0001f550


	//   ....[156]....
        /*05c4*/ 	.word	0x0001f5c0


	//   ....[157]....
        /*05c8*/ 	.word	0x0001f630


	//   ....[158]....
        /*05cc*/ 	.word	0x0001f690


	//   ....[159]....
        /*05d0*/ 	.word	0x0001f700


	//   ....[160]....
        /*05d4*/ 	.word	0x0001f770


	//   ....[161]....
        /*05d8*/ 	.word	0x0001f7e0


	//   ....[162]....
        /*05dc*/ 	.word	0x0001f840


	//   ....[163]....
        /*05e0*/ 	.word	0x0001f8b0


	//   ....[164]....
        /*05e4*/ 	.word	0x0001f920


	//   ....[165]....
        /*05e8*/ 	.word	0x0001f990


	//   ....[166]....
        /*05ec*/ 	.word	0x0001f9f0


	//   ....[167]....
        /*05f0*/ 	.word	0x0001fa60


	//   ....[168]....
        /*05f4*/ 	.word	0x0001fad0


	//   ....[169]....
        /*05f8*/ 	.word	0x0001fb20


	//   ....[170]....
        /*05fc*/ 	.word	0x0001fb60


	//   ....[171]....
        /*0600*/ 	.word	0x0001fbb0


	//   ....[172]....
        /*0604*/ 	.word	0x0001fc00


	//   ....[173]....
        /*0608*/ 	.word	0x0001fc50


	//   ....[174]....
        /*060c*/ 	.word	0x0001fcc0


	//   ....[175]....
        /*0610*/ 	.word	0x0001fd10


	//   ....[176]....
        /*0614*/ 	.word	0x0001fd60


	//   ....[177]....
        /*0618*/ 	.word	0x0001fdb0


	//   ....[178]....
        /*061c*/ 	.word	0x0001fe00


	//   ....[179]....
        /*0620*/ 	.word	0x0001fe50


	//   ....[180]....
        /*0624*/ 	.word	0x0001fec0


	//   ....[181]....
        /*0628*/ 	.word	0x0001ff10


	//   ....[182]....
        /*062c*/ 	.word	0x0001ff80


	//   ....[183]....
        /*0630*/ 	.word	0x0001ffe0


	//   ....[184]....
        /*0634*/ 	.word	0x00020050


	//----- nvinfo : EIATTR_EXIT_INSTR_OFFSETS
	.align		4
.L_902:
        /*0638*/ 	.byte	0x04, 0x1c
        /*063a*/ 	.short	(.L_904 - .L_903)


	//   ....[0]....
.L_903:
        /*063c*/ 	.word	0x00001000


	//   ....[1]....
        /*0640*/ 	.word	0x0001e930


	//----- nvinfo : EIATTR_MAX_THREADS
	.align		4
.L_904:
        /*0644*/ 	.byte	0x04, 0x05
        /*0646*/ 	.short	(.L_906 - .L_905)
.L_905:
        /*0648*/ 	.word	0x00000100
        /*064c*/ 	.word	0x00000001
        /*0650*/ 	.word	0x00000001


	//----- nvinfo : EIATTR_CRS_STACK_SIZE
	.align		4
.L_906:
        /*0654*/ 	.byte	0x04, 0x1e
        /*0656*/ 	.short	(.L_908 - .L_907)
.L_907:
        /*0658*/ 	.word	0x00000000
.L_908:


//--------------------- .nv.info._ZN7cutlass13device_kernelIN5flash19enable_sm80_to_sm89INS1_16FlashAttnFwdSm80INS1_25CollectiveMainloopFwdSm80ILi8ELi1ELb1EN4cute5tupleIJNS5_1CILi128EEENS7_ILi64EEENS7_ILi256EEEEEELi256ENS_6half_tEfNS_4arch4Sm80ELb1ELb0ELb0ELb0ELb0ELb0ELb1ELb1EEENS1_21CollectiveEpilogueFwdINS6_IJS8_SA_S9_EEENS6_IJNS7_ILi1EEESI_SI_EEESC_SE_Li256ELb0ELb1ELb1ELb0EEENS1_30DynamicPersistentTileSchedulerILi256ELi256ELb1ELb1ELb0EEEEEEEEEvNT_6ParamsE --------------------------
	.section	.nv.info._ZN7cutlass13device_kernelIN5flash19enable_sm80_to_sm89INS1_16FlashAttnFwdSm80INS1_25CollectiveMainloopFwdSm80ILi8ELi1ELb1EN4cute5tupleIJNS5_1CILi128EEENS7_ILi64EEENS7_ILi256EEEEEELi256ENS_6half_tEfNS_4arch4Sm80ELb1ELb0ELb0ELb0ELb0ELb0ELb1ELb1EEENS1_21CollectiveEpilogueFwdINS6_IJS8_SA_S9_EEENS6_IJNS7_ILi1EEESI_SI_EEESC_SE_Li256ELb0ELb1ELb1ELb0EEENS1_30DynamicPersistentTileSchedulerILi256ELi256ELb1ELb1ELb0EEEEEEEEEvNT_6ParamsE,"",@"SHT_CUDA_INFO"
	.sectionflags	@""
	.align	4


	//----- nvinfo : EIATTR_CUDA_API_VERSION
	.align		4
        /*0000*/ 	.byte	0x04, 0x37
        /*0002*/ 	.short	(.L_910 - .L_909)
.L_909:
        /*0004*/ 	.word	0x00000082


	//----- nvinfo : EIATTR_SW2861232_WAR
	.align		4
.L_910:
        /*0008*/ 	.byte	0x01, 0x35
	.zero		2


	//----- nvinfo : EIATTR_PARAM_CBANK
	.align		4
        /*000c*/ 	.byte	0x04, 0x0a
        /*000e*/ 	.short	(.L_912 - .L_911)
	.align		4
.L_911:
        /*0010*/ 	.word	index@(.nv.constant0._ZN7cutlass13device_kernelIN5flash19enable_sm80_to_sm89INS1_16FlashAttnFwdSm80INS1_25CollectiveMainloopFwdSm80ILi8ELi1ELb1EN4cute5tupleIJNS5_1CILi128EEENS7_ILi64EEENS7_ILi256EEEEEELi256ENS_6half_tEfNS_4arch4Sm80ELb1ELb0ELb0ELb0ELb0ELb0ELb1ELb1EEENS1_21CollectiveEpilogueFwdINS6_IJS8_SA_S9_EEENS6_IJNS7_ILi1EEESI_SI_EEESC_SE_Li256ELb0ELb1ELb1ELb0EEENS1_30DynamicPersistentTileSchedulerILi256ELi256ELb1ELb1ELb0EEEEEEEEEvNT_6ParamsE)
        /*0014*/ 	.short	0x0160
        /*0016*/ 	.short	0x0428


	//----- nvinfo : EIATTR_CBANK_PARAM_SIZE
	.align		4
.L_912:
        /*0018*/ 	.byte	0x03, 0x19
        /*001a*/ 	.short	0x0428


	//----- nvinfo : EIATTR_KPARAM_INFO
	.align		4
        /*001c*/ 	.byte	0x04, 0x17
        /*001e*/ 	.short	(.L_914 - .L_913)
.L_913:
        /*0020*/ 	.word	0x00000000
        /*0024*/ 	.short	0x0000
        /*0026*/ 	.short	0x0000
        /*0028*/ 	.byte	0x00, 0xf0, 0xa1, 0x10


	//----- nvinfo : EIATTR_MAXREG_COUNT
	.align		4
.L_914:
        /*002c*/ 	.byte	0x03, 0x1b
        /*002e*/ 	.short	0x00ff


	//----- nvinfo : EIATTR_NUM_BARRIERS
	.align		4
        /*0030*/ 	.byte	0x02, 0x4c
        /*0032*/ 	.byte	0x06
	.zero		1


	//----- nvinfo : EIATTR_ANNOTATIONS
	.align		4
        /*0034*/ 	.byte	0x04, 0x55
        /*0036*/ 	.short	(.L_916 - .L_915)


	//   ....[0]....
.L_915:
        /* <DEDUP_REMOVED lines=125> */


	//----- nvinfo : EIATTR_MERCURY_ISA_VERSION
	.align		4
.L_916:
        /*07f0*/ 	.byte	0x03, 0x5f
        /*07f2*/ 	.short	0x0000


	//----- nvinfo : EIATTR_INT_WARP_WIDE_INSTR_OFFSETS
	.align		4
        /*07f4*/ 	.byte	0x04, 0x31
        /*07f6*/ 	.short	(.L_918 - .L_917)


	//   ....[0]....
.L_917:
        /*07f8*/ 	.word	0x0000d890


	//   ....[1]....
        /*07fc*/ 	.word	0x0000d910


	//----- nvinfo : EIATTR_COOP_GROUP_MASK_REGIDS
	.align		4
.L_918:
        /*0800*/ 	.byte	0x04, 0x29
        /*0802*/ 	.short	(.L_920 - .L_919)


	//   ....[0]....
.L_919:
        /*0804*/ 	.word	0xffffffff


	//   ....[1]....
        /*0808*/ 	.word	0xffffffff


	//   ....[2]....
        /*080c*/ 	.word	0xffffffff


	//   ....[3]....
        /*0810*/ 	.word	0xffffffff


	//   ....[4]....
        /*0814*/ 	.word	0xffffffff


	//   ....[5]....
        /*0818*/ 	.word	0xffffffff


	//   ....[6]....
        /*081c*/ 	.word	0xffffffff


	//   ....[7]....
        /*0820*/ 	.word	0xffffffff


	//   ....[8]....
        /*0824*/ 	.word	0xffffffff


	//   ....[9]....
        /*0828*/ 	.word	0xffffffff


	//   ....[10]....
        /*082c*/ 	.word	0xffffffff


	//   ....[11]....
        /*0830*/ 	.word	0xffffffff


	//   ....[12]....
        /*0834*/ 	.word	0xffffffff


	//   ....[13]....
        /*0838*/ 	.word	0xffffffff


	//   ....[14]....
        /*083c*/ 	.word	0xffffffff


	//   ....[15]....
        /*0840*/ 	.word	0xffffffff


	//   ....[16]....
        /*0844*/ 	.word	0xffffffff


	//   ....[17]....
        /*0848*/ 	.word	0xffffffff


	//   ....[18]....
        /*084c*/ 	.word	0xffffffff


	//   ....[19]....
        /*0850*/ 	.word	0xffffffff


	//   ....[20]....
        /*0854*/ 	.word	0xffffffff


	//   ....[21]....
        /*0858*/ 	.word	0xffffffff


	//   ....[22]....
        /*085c*/ 	.word	0xffffffff


	//   ....[23]....
        /*0860*/ 	.word	0xffffffff


	//   ....[24]....
        /*0864*/ 	.word	0xffffffff


	//   ....[25]....
        /*0868*/ 	.word	0xffffffff


	//   ....[26]....
        /*086c*/ 	.word	0xffffffff


	//   ....[27]....
        /*0870*/ 	.word	0xffffffff


	//   ....[28]....
        /*0874*/ 	.word	0xffffffff


	//   ....[29]....
        /*0878*/ 	.word	0xffffffff


	//   ....[30]....
        /*087c*/ 	.word	0xffffffff


	//   ....[31]....
        /*0880*/ 	.word	0xffffffff


	//   ....[32]....
        /*0884*/ 	.word	0xffffffff


	//   ....[33]....
        /*0888*/ 	.word	0xffffffff


	//   ....[34]....
        /*088c*/ 	.word	0xffffffff


	//   ....[35]....
        /*0890*/ 	.word	0xffffffff


	//   ....[36]....
        /*0894*/ 	.word	0xffffffff


	//   ....[37]....
        /*0898*/ 	.word	0xffffffff


	//   ....[38]....
        /*089c*/ 	.word	0xffffffff


	//   ....[39]....
        /*08a0*/ 	.word	0xffffffff


	//   ....[40]....
        /*08a4*/ 	.word	0xffffffff


	//   ....[41]....
        /*08a8*/ 	.word	0xffffffff


	//   ....[42]....
        /*08ac*/ 	.word	0xffffffff


	//   ....[43]....
        /*08b0*/ 	.word	0xffffffff


	//----- nvinfo : EIATTR_COOP_GROUP_INSTR_OFFSETS
	.align		4
.L_920:
        /*08b4*/ 	.byte	0x04, 0x28
        /*08b6*/ 	.short	(.L_922 - .L_921)


	//   ....[0]....
.L_921:
        /*08b8*/ 	.word	0x00000050


	//   ....[1]....
        /*08bc*/ 	.word	0x00001de0


	//   ....[2]....
        /*08c0*/ 	.word	0x00001df0


	//   ....[3]....
        /*08c4*/ 	.word	0x00001e20


	//   ....[4]....
        /*08c8*/ 	.word	0x00001e40


	//   ....[5]....
        /*08cc*/ 	.word	0x00001e50


	//   ....[6]....
        /*08d0*/ 	.word	0x00001e70


	//   ....[7]....
        /*08d4*/ 	.word	0x00001fa0


	//   ....[8]....
        /*08d8*/ 	.word	0x00001fb0


	//   ....[9]....
        /*08dc*/ 	.word	0x00003870


	//   ....[10]....
        /*08e0*/ 	.word	0x00003880


	//   ....[11]....
        /*08e4*/ 	.word	0x00003dc0


	//   ....[12]....
        /*08e8*/ 	.word	0x00003f40


	//   ....[13]....
        /*08ec*/ 	.word	0x00003f50


	//   ....[14]....
        /*08f0*/ 	.word	0x00003f80


	//   ....[15]....
        /*08f4*/ 	.word	0x00006bd0


	//   ....[16]....
        /*08f8*/ 	.word	0x00006bf0


	//   ....[17]....
        /*08fc*/ 	.word	0x00007300


	//   ....[18]....
        /*0900*/ 	.word	0x000074e0


	//   ....[19]....
        /*0904*/ 	.word	0x00007500


	//   ....[20]....
        /*0908*/ 	.word	0x00007640


	//   ....[21]....
        /*090c*/ 	.word	0x0000abf0


	//   ....[22]....
        /*0910*/ 	.word	0x0000ac20


	//   ....[23]....
        /*0914*/ 	.word	0x0000ac40


	//   ....[24]....
        /*0918*/ 	.word	0x0000ac60


	//   ....[25]....
        /*091c*/ 	.word	0x0000ce40


	//   ....[26]....
        /*0920*/ 	.word	0x0000ce90


	//   ....[27]....
        /*0924*/ 	.word	0x0000ceb0


	//   ....[28]....
        /*0928*/ 	.word	0x0000ced0


	//   ....[29]....
        /*092c*/ 	.word	0x0000da60


	//   ....[30]....
        /*0930*/ 	.word	0x0000dfc0


	//   ....[31]....
        /*0934*/ 	.word	0x0000dfd0


	//   ....[32]....
        /*0938*/ 	.word	0x0000e000


	//   ....[33]....
        /*093c*/ 	.word	0x0000e020


	//   ....[34]....
        /*0940*/ 	.word	0x0000e110


	//   ....[35]....
        /*0944*/ 	.word	0x0000e170


	//   ....[36]....
        /*0948*/ 	.word	0x0000ec20


	//   ....[37]....
        /*094c*/ 	.word	0x0000ec30


	//   ....[38]....
        /*0950*/ 	.word	0x0000f7c0


	//   ....[39]....
        /*0954*/ 	.word	0x0000f8a0


	//   ....[40]....
        /*0958*/ 	.word	0x0000f900


	//   ....[41]....
        /*095c*/ 	.word	0x0000f950


	//   ....[42]....
        /*0960*/ 	.word	0x0000f9b0


	//   ....[43]....
        /*0964*/ 	.word	0x0000fa00


	//----- nvinfo : EIATTR_EXIT_INSTR_OFFSETS
	.align		4
.L_922:
        /*0968*/ 	.byte	0x04, 0x1c
        /*096a*/ 	.short	(.L_924 - .L_923)


	//   ....[0]....
.L_923:
        /*096c*/ 	.word	0x000000a0


	//   ....[1]....
        /*0970*/ 	.word	0x0000f860


	//----- nvinfo : EIATTR_MAX_THREADS
	.align		4
.L_924:
        /*0974*/ 	.byte	0x04, 0x05
        /*0976*/ 	.short	(.L_926 - .L_925)
.L_925:
        /*0978*/ 	.word	0x00000100
        /*097c*/ 	.word	0x00000001
        /*0980*/ 	.word	0x00000001


	//----- nvinfo : EIATTR_CRS_STACK_SIZE
	.align		4
.L_926:
        /*0984*/ 	.byte	0x04, 0x1e
        /*0986*/ 	.short	(.L_928 - .L_927)
.L_927:
        /*0988*/ 	.word	0x00000000
.L_928:


//--------------------- .nv.info._ZN7cutlass13device_kernelIN5flash19enable_sm80_to_sm89INS1_16FlashAttnFwdSm80INS1_25CollectiveMainloopFwdSm80ILi8ELi1ELb1EN4cute5tupleIJNS5_1CILi128EEENS7_ILi48EEENS7_ILi256EEEEEELi256ENS_6half_tEfNS_4arch4Sm80ELb1ELb0ELb0ELb1ELb0ELb0ELb1ELb1EEENS1_21CollectiveEpilogueFwdINS6_IJS8_SA_S9_EEENS6_IJNS7_ILi1EEESI_SI_EEESC_SE_Li256ELb1ELb1ELb1ELb0EEENS1_36VarlenDynamicPersistentTileSchedulerILi128ELi48ELi256ELi256ELb1ELb1ELb0ELb1ELb1ELb1EEEEEEEEEvNT_6ParamsE --------------------------
	.section	.nv.info._ZN7cutlass13device_kernelIN5flash19enable_sm80_to_sm89INS1_16FlashAttnFwdSm80INS1_25CollectiveMainloopFwdSm80ILi8ELi1ELb1EN4cute5tupleIJNS5_1CILi128EEENS7_ILi48EEENS7_ILi256EEEEEELi256ENS_6half_tEfNS_4arch4Sm80ELb1ELb0ELb0ELb1ELb0ELb0ELb1ELb1EEENS1_21CollectiveEpilogueFwdINS6_IJS8_SA_S9_EEENS6_IJNS7_ILi1EEESI_SI_EEESC_SE_Li256ELb1ELb1ELb1ELb0EEENS1_36VarlenDynamicPersistentTileSchedulerILi128ELi48ELi256ELi256ELb1ELb1ELb0ELb1ELb1ELb1EEEEEEEEEvNT_6ParamsE,"",@"SHT_CUDA_INFO"
	.sectionflags	@""
	.align	4


	//----- nvinfo : EIATTR_CUDA_API_VERSION
	.align		4
        /*0000*/ 	.byte	0x04, 0x37
        /*0002*/ 	.short	(.L_930 - .L_929)
.L_929:
        /*0004*/ 	.word	0x00000082


	//----- nvinfo : EIATTR_SW2861232_WAR
	.align		4
.L_930:
        /*0008*/ 	.byte	0x01, 0x35
	.zero		2


	//----- nvinfo : EIATTR_PARAM_CBANK
	.align		4
        /*000c*/ 	.byte	0x04, 0x0a
        /*000e*/ 	.short	(.L_932 - .L_931)
	.align		4
.L_931:
        /*0010*/ 	.word	index@(.nv.constant0._ZN7cutlass13device_kernelIN5flash19enable_sm80_to_sm89INS1_16FlashAttnFwdSm80INS1_25CollectiveMainloopFwdSm80ILi8ELi1ELb1EN4cute5tupleIJNS5_1CILi128EEENS7_ILi48EEENS7_ILi256EEEEEELi256ENS_6half_tEfNS_4arch4Sm80ELb1ELb0ELb0ELb1ELb0ELb0ELb1ELb1EEENS1_21CollectiveEpilogueFwdINS6_IJS8_SA_S9_EEENS6_IJNS7_ILi1EEESI_SI_EEESC_SE_Li256ELb1ELb1ELb1ELb0EEENS1_36VarlenDynamicPersistentTileSchedulerILi128ELi48ELi256ELi256ELb1ELb1ELb0ELb1ELb1ELb1EEEEEEEEEvNT_6ParamsE)
        /*0014*/ 	.short	0x0160
        /*0016*/ 	.short	0x0438


	//----- nvinfo : EIATTR_CBANK_PARAM_SIZE
	.align		4
.L_932:
        /*0018*/ 	.byte	0x03, 0x19
        /*001a*/ 	.short	0x0438


	//----- nvinfo : EIATTR_KPARAM_INFO
	.align		4
        /*001c*/ 	.byte	0x04, 0x17
        /*001e*/ 	.short	(.L_934 - .L_933)
.L_933:
        /*0020*/ 	.word	0x00000000
        /*0024*/ 	.short	0x0000
        /*0026*/ 	.short	0x0000
        /*0028*/ 	.byte	0x00, 0xf0, 0xe1, 0x10


	//----- nvinfo : EIATTR_MAXREG_COUNT
	.align		4
.L_934:
        /*002c*/ 	.byte	0x03, 0x1b
        /*002e*/ 	.short	0x00ff


	//----- nvinfo : EIATTR_NUM_BARRIERS
	.align		4
        /*0030*/ 	.byte	0x02, 0x4c
        /*0032*/ 	.byte	0x06
	.zero		1


	//----- nvinfo : EIATTR_ANNOTATIONS
	.align		4
        /*0034*/ 	.byte	0x04, 0x55
        /*0036*/ 	.short	(.L_936 - .L_935)


	//   ....[0]....
.L_935:
        /* <DEDUP_REMOVED lines=119> */


	//----- nvinfo : EIATTR_MERCURY_ISA_VERSION
	.align		4
.L_936:
        /*0798*/ 	.byte	0x03, 0x5f
        /*079a*/ 	.short	0x0000


	//----- nvinfo : EIATTR_INT_WARP_WIDE_INSTR_OFFSETS
	.align		4
        /*079c*/ 	.byte	0x04, 0x31
        /*079e*/ 	.short	(.L_938 - .L_937)


	//   ....[0]....
.L_937:
        /*07a0*/ 	.word	0x0000c5a0


	//   ....[1]....
        /*07a4*/ 	.word	0x0000c620


	//----- nvinfo : EIATTR_COOP_GROUP_MASK_REGIDS
	.align		4
.L_938:
        /*07a8*/ 	.byte	0x04, 0x29
        /*07aa*/ 	.short	(.L_940 - .L_939)


	//   ....[0]....
.L_939:
        /*07ac*/ 	.word	0xffffffff


	//   ....[1]....
        /*07b0*/ 	.word	0xffffffff


	//   ....[2]....
        /*07b4*/ 	.word	0xffffffff


	//   ....[3]....
        /*07b8*/ 	.word	0xffffffff


	//   ....[4]....
        /*07bc*/ 	.word	0xffffffff


	//   ....[5]....
        /*07c0*/ 	.word	0xffffffff


	//   ....[6]....
        /*07c4*/ 	.word	0xffffffff


	//   ....[7]....
        /*07c8*/ 	.word	0xffffffff


	//   ....[8]....
        /*07cc*/ 	.word	0xffffffff


	//   ....[9]....
        /*07d0*/ 	.word	0xffffffff


	//   ....[10]....
        /*07d4*/ 	.word	0xffffffff


	//   ....[11]....
        /*07d8*/ 	.word	0xffffffff


	//   ....[12]....
        /*07dc*/ 	.word	0xffffffff


	//   ....[13]....
        /*07e0*/ 	.word	0xffffffff


	//   ....[14]....
        /*07e4*/ 	.word	0xffffffff


	//   ....[15]....
        /*07e8*/ 	.word	0xffffffff


	//   ....[16]....
        /*07ec*/ 	.word	0xffffffff


	//   ....[17]....
        /*07f0*/ 	.word	0xffffffff


	//   ....[18]....
        /*07f4*/ 	.word	0xffffffff


	//   ....[19]....
        /*07f8*/ 	.word	0xffffffff


	//   ....[20]....
        /*07fc*/ 	.word	0xffffffff


	//   ....[21]....
        /*0800*/ 	.word	0xffffffff


	//   ....[22]....
        /*0804*/ 	.word	0xffffffff


	//   ....[23]....
        /*0808*/ 	.word	0xffffffff


	//   ....[24]....
        /*080c*/ 	.word	0xffffffff


	//   ....[25]....
        /*0810*/ 	.word	0xffffffff


	//   ....[26]....
        /*0814*/ 	.word	0xffffffff


	//   ....[27]....
        /*0818*/ 	.word	0xffffffff


	//   ....[28]....
        /*081c*/ 	.word	0xffffffff


	//   ....[29]....
        /*0820*/ 	.word	0xffffffff


	//   ....[30]....
        /*0824*/ 	.word	0xffffffff


	//   ....[31]....
        /*0828*/ 	.word	0xffffffff


	//   ....[32]....
        /*082c*/ 	.word	0xffffffff


	//   ....[33]....
        /*0830*/ 	.word	0xffffffff


	//   ....[34]....
        /*0834*/ 	.word	0xffffffff


	//   ....[35]....
        /*0838*/ 	.word	0xffffffff


	//   ....[36]....
        /*083c*/ 	.word	0xffffffff


	//   ....[37]....
        /*0840*/ 	.word	0xffffffff


	//   ....[38]....
        /*0844*/ 	.word	0xffffffff


	//   ....[39]....
        /*0848*/ 	.word	0xffffffff


	//   ....[40]....
        /*084c*/ 	.word	0xffffffff


	//   ....[41]....
        /*0850*/ 	.word	0xffffffff


	//   ....[42]....
        /*0854*/ 	.word	0xffffffff


	//   ....[43]....
        /*0858*/ 	.word	0xffffffff


	//   ....[44]....
        /*085c*/ 	.word	0xffffffff


	//   ....[45]....
        /*0860*/ 	.word	0xffffffff


	//   ....[46]....
        /*0864*/ 	.word	0xffffffff


	//   ....[47]....
        /*0868*/ 	.word	0xffffffff


	//   ....[48]....
        /*086c*/ 	.word	0xffffffff


	//   ....[49]....
        /*0870*/ 	.word	0xffffffff


	//   ....[50]....
        /*0874*/ 	.word	0xffffffff


	//   ....[51]....
        /*0878*/ 	.word	0xffffffff


	//   ....[52]....
        /*087c*/ 	.word	0xffffffff


	//   ....[53]....
        /*0880*/ 	.word	0xffffffff


	//   ....[54]....
        /*0884*/ 	.word	0xffffffff


	//   ....[55]....
        /*0888*/ 	.word	0xffffffff


	//   ....[56]....
        /*088c*/ 	.word	0xffffffff


	//   ....[57]....
        /*0890*/ 	.word	0xffffffff


	//   ....[58]....
        /*0894*/ 	.word	0xffffffff


	//   ....[59]....
        /*0898*/ 	.word	0xffffffff


	//   ....[60]....
        /*089c*/ 	.word	0xffffffff


	//   ....[61]....
        /*08a0*/ 	.word	0xffffffff


	//   ....[62]....
        /*08a4*/ 	.word	0xffffffff


	//   ....[63]....
        /*08a8*/ 	.word	0xffffffff


	//   ....[64]....
        /*08ac*/ 	.word	0xffffffff


	//   ....[65]....
        /*08b0*/ 	.word	0xffffffff


	//   ....[66]....
        /*08b4*/ 	.word	0xffffffff


	//   ....[67]....
        /*08b8*/ 	.word	0xffffffff


	//   ....[68]....
        /*08bc*/ 	.word	0xffffffff


	//   ....[69]....
        /*08c0*/ 	.word	0xffffffff


	//   ....[70]....
        /*08c4*/ 	.word	0xffffffff


	//   ....[71]....
        /*08c8*/ 	.word	0xffffffff


	//   ....[72]....
        /*08cc*/ 	.word	0xffffffff


	//   ....[73]....
        /*08d0*/ 	.word	0xffffffff


	//   ....[74]....
        /*08d4*/ 	.word	0xffffffff


	//   ....[75]....
        /*08d8*/ 	.word	0xffffffff


	//   ....[76]....
        /*08dc*/ 	.word	0xffffffff


	//   ....[77]....
        /*08e0*/ 	.word	0xffffffff


	//   ....[78]....
        /*08e4*/ 	.word	0xffffffff


	//   ....[79]....
        /*08e8*/ 	.word	0xffffffff


	//   ....[80]....
        /*08ec*/ 	.word	0xffffffff


	//   ....[81]....
        /*08f0*/ 	.word	0xffffffff


	//   ....[82]....
        /*08f4*/ 	.word	0xffffffff


	//   ....[83]....
        /*08f8*/ 	.word	0xffffffff


	//   ....[84]....
        /*08fc*/ 	.word	0xffffffff


	//   ....[85]....
        /*0900*/ 	.word	0xffffffff


	//   ....[86]....
        /*0904*/ 	.word	0xffffffff


	//   ....[87]....
        /*0908*/ 	.word	0xffffffff


	//   ....[88]....
        /*090c*/ 	.word	0xffffffff


	//   ....[89]....
        /*0910*/ 	.word	0xffffffff


	//   ....[90]....
        /*0914*/ 	.word	0xffffffff


	//   ....[91]....
        /*0918*/ 	.word	0xffffffff


	//   ....[92]....
        /*091c*/ 	.word	0xffffffff


	//   ....[93]....
        /*0920*/ 	.word	0xffffffff


	//   ....[94]....
        /*0924*/ 	.word	0xffffffff


	//   ....[95]....
        /*0928*/ 	.word	0xffffffff


	//   ....[96]....
        /*092c*/ 	.word	0xffffffff


	//   ....[97]....
        /*0930*/ 	.word	0xffffffff


	//   ....[98]....
        /*0934*/ 	.word	0xffffffff


	//   ....[99]....
        /*0938*/ 	.word	0xffffffff


	//   ....[100]....
        /*093c*/ 	.word	0xffffffff


	//   ....[101]....
        /*0940*/ 	.word	0xffffffff


	//   ....[102]....
        /*0944*/ 	.word	0xffffffff


	//   ....[103]....
        /*0948*/ 	.word	0xffffffff


	//   ....[104]....
        /*094c*/ 	.word	0xffffffff


	//   ....[105]....
        /*0950*/ 	.word	0xffffffff


	//   ....[106]....
        /*0954*/ 	.word	0xffffffff


	//   ....[107]....
        /*0958*/ 	.word	0xffffffff


	//   ....[108]....
        /*095c*/ 	.word	0xffffffff


	//   ....[109]....
        /*0960*/ 	.word	0xffffffff


	//   ....[110]....
        /*0964*/ 	.word	0xffffffff


	//   ....[111]....
        /*0968*/ 	.word	0xffffffff


	//   ....[112]....
        /*096c*/ 	.word	0xffffffff


	//   ....[113]....
        /*0970*/ 	.word	0xffffffff


	//   ....[114]....
        /*0974*/ 	.word	0xffffffff


	//   ....[115]....
        /*0978*/ 	.word	0xffffffff


	//   ....[116]....
        /*097c*/ 	.word	0xffffffff


	//   ....[117]....
        /*0980*/ 	.word	0xffffffff


	//   ....[118]....
        /*0984*/ 	.word	0xffffffff


	//   ....[119]....
        /*0988*/ 	.word	0xffffffff


	//   ....[120]....
        /*098c*/ 	.word	0xffffffff


	//   ....[121]....
        /*0990*/ 	.word	0xffffffff


	//   ....[122]....
        /*0994*/ 	.word	0xffffffff


	//   ....[123]....
        /*0998*/ 	.word	0xffffffff


	//   ....[124]....
        /*099c*/ 	.word	0xffffffff


	//   ....[125]....
        /*09a0*/ 	.word	0xffffffff


	//   ....[126]....
        /*09a4*/ 	.word	0xffffffff


	//   ....[127]....
        /*09a8*/ 	.word	0xffffffff


	//   ....[128]....
        /*09ac*/ 	.word	0xffffffff


	//   ....[129]....
        /*09b0*/ 	.word	0xffffffff


	//   ....[130]....
        /*09b4*/ 	.word	0xffffffff


	//   ....[131]....
        /*09b8*/ 	.word	0xffffffff


	//   ....[132]....
        /*09bc*/ 	.word	0xffffffff


	//   ....[133]....
        /*09c0*/ 	.word	0xffffffff


	//   ....[134]....
        /*09c4*/ 	.word	0xffffffff


	//   ....[135]....
        /*09c8*/ 	.word	0xffffffff


	//   ....[136]....
        /*09cc*/ 	.word	0xffffffff


	//   ....[137]....
        /*09d0*/ 	.word	0xffffffff


	//   ....[138]....
        /*09d4*/ 	.word	0xffffffff


	//----- nvinfo : EIATTR_COOP_GROUP_INSTR_OFFSETS
	.align		4
.L_940:
        /*09d8*/ 	.byte	0x04, 0x28
        /*09da*/ 	.short	(.L_942 - .L_941)


	//   ....[0]....
.L_941:
        /*09dc*/ 	.word	0x00000050


	//   ....[1]....
        /*09e0*/ 	.word	0x00000200


	//   ....[2]....
        /*09e4*/ 	.word	0x00000230


	//   ....[3]....
        /*09e8*/ 	.word	0x00000260


	//   ....[4]....
        /*09ec*/ 	.word	0x00000290


	//   ....[5]....
        /*09f0*/ 	.word	0x000002c0


	//   ....[6]....
        /*09f4*/ 	.word	0x000002f0


	//   ....[7]....
        /*09f8*/ 	.word	0x00000450


	//   ....[8]....
        /*09fc*/ 	.word	0x00000490


	//   ....[9]....
        /*0a00*/ 	.word	0x000004c0


	//   ....[10]....
        /*0a04*/ 	.word	0x000004f0


	//   ....[11]....
        /*0a08*/ 	.word	0x00000520


	//   ....[12]....
        /*0a0c*/ 	.word	0x00000550


	//   ....[13]....
        /*0a10*/ 	.word	0x000005e0


	//   ....[14]....
        /*0a14*/ 	.word	0x00000630


	//   ....[15]....
        /*0a18*/ 	.word	0x00000650


	//   ....[16]....
        /*0a1c*/ 	.word	0x000006b0


	//   ....[17]....
        /*0a20*/ 	.word	0x000028d0


	//   ....[18]....
        /*0a24*/ 	.word	0x000028f0


	//   ....[19]....
        /*0a28*/ 	.word	0x00002a70


	//   ....[20]....
        /*0a2c*/ 	.word	0x00002aa0


	//   ....[21]....
        /*0a30*/ 	.word	0x00002bb0


	//   ....[22]....
        /*0a34*/ 	.word	0x00002bd0


	//   ....[23]....
        /*0a38*/ 	.word	0x00002c50


	//   ....[24]....
        /*0a3c*/ 	.word	0x00002cc0


	//   ....[25]....
        /*0a40*/ 	.word	0x000045d0


	//   ....[26]....
        /*0a44*/ 	.word	0x00004600


	//   ....[27]....
        /*0a48*/ 	.word	0x00004a20


	//   ....[28]....
        /*0a4c*/ 	.word	0x00004b40


	//   ....[29]....
        /*0a50*/ 	.word	0x00004b50


	//   ....[30]....
        /*0a54*/ 	.word	0x00004b80


	//   ....[31]....
        /*0a58*/ 	.word	0x000071e0


	//   ....[32]....
        /*0a5c*/ 	.word	0x000071f0


	//   ....[33]....
        /*0a60*/ 	.word	0x000075f0


	//   ....[34]....
        /*0a64*/ 	.word	0x00007610


	//   ....[35]....
        /*0a68*/ 	.word	0x00007c70


	//   ....[36]....
        /*0a6c*/ 	.word	0x00007c90


	//   ....[37]....
        /*0a70*/ 	.word	0x0000a110


	//   ....[38]....
        /*0a74*/ 	.word	0x0000a130


	//   ....[39]....
        /*0a78*/ 	.word	0x0000a740


	//   ....[40]....
        /*0a7c*/ 	.word	0x0000a760


	//   ....[41]....
        /*0a80*/ 	.word	0x0000bb50


	//   ....[42]....
        /*0a84*/ 	.word	0x0000bba0


	//   ....[43]....
        /*0a88*/ 	.word	0x0000bbc0


	//   ....[44]....
        /*0a8c*/ 	.word	0x0000bbe0


	//   ....[45]....
        /*0a90*/ 	.word	0x0000d480


	//   ....[46]....
        /*0a94*/ 	.word	0x0000d490


	//   ....[47]....
        /*0a98*/ 	.word	0x0000d4b0


	//   ....[48]....
        /*0a9c*/ 	.word	0x0000d4d0


	//   ....[49]....
        /*0aa0*/ 	.word	0x0000d920


	//   ....[50]....
        /*0aa4*/ 	.word	0x0000d940


	//   ....[51]....
        /*0aa8*/ 	.word	0x0000db10


	//   ....[52]....
        /*0aac*/ 	.word	0x0000db20


	//   ....[53]....
        /*0ab0*/ 	.word	0x0000dce0


	//   ....[54]....
        /*0ab4*/ 	.word	0x0000dd00


	//   ....[55]....
        /*0ab8*/ 	.word	0x0000dec0


	//   ....[56]....
        /*0abc*/ 	.word	0x0000ded0


	//   ....[57]....
        /*0ac0*/ 	.word	0x0000e290


	//   ....[58]....
        /*0ac4*/ 	.word	0x0000e2b0


	//   ....[59]....
        /*0ac8*/ 	.word	0x0000ef00


	//   ....[60]....
        /*0acc*/ 	.word	0x0000ef10


	//   ....[61]....
        /*0ad0*/ 	.word	0x0000ff80


	//   ....[62]....
        /*0ad4*/ 	.word	0x0000ffa0


	//   ....[63]....
        /*0ad8*/ 	.word	0x00010180


	//   ....[64]....
        /*0adc*/ 	.word	0x00010190


	//   ....[65]....
        /*0ae0*/ 	.word	0x00010350


	//   ....[66]....
        /*0ae4*/ 	.word	0x00010370


	//   ....[67]....
        /*0ae8*/ 	.word	0x00010530


	//   ....[68]....
        /*0aec*/ 	.word	0x00010540


	//   ....[69]....
        /*0af0*/ 	.word	0x000107c0


	//   ....[70]....
        /*0af4*/ 	.word	0x000107e0


	//   ....[71]....
        /*0af8*/ 	.word	0x00010910


	//   ....[72]....
        /*0afc*/ 	.word	0x00010950


	//   ....[73]....
        /*0b00*/ 	.word	0x00010980


	//   ....[74]....
        /*0b04*/ 	.word	0x000109b0


	//   ....[75]....
        /*0b08*/ 	.word	0x000109e0


	//   ....[76]....
        /*0b0c*/ 	.word	0x00010a10


	//   ....[77]....
        /*0b10*/ 	.word	0x00010b70


	//   ....[78]....
        /*0b14*/ 	.word	0x00010bb0


	//   ....[79]....
        /*0b18*/ 	.word	0x00010be0


	//   ....[80]....
        /*0b1c*/ 	.word	0x00010c10


	//   ....[81]....
        /*0b20*/ 	.word	0x00010c40


	//   ....[82]....
        /*0b24*/ 	.word	0x00010c70


	//   ....[83]....
        /*0b28*/ 	.word	0x00010d00


	//   ....[84]....
        /*0b2c*/ 	.word	0x00010d60


	//   ....[85]....
        /*0b30*/ 	.word	0x00010d70


	//   ....[86]....
        /*0b34*/ 	.word	0x00010dd0


	//   ....[87]....
        /*0b38*/ 	.word	0x00011840


	//   ....[88]....
        /*0b3c*/ 	.word	0x000118a0


	//   ....[89]....
        /*0b40*/ 	.word	0x000118f0


	//   ....[90]....
        /*0b44*/ 	.word	0x00011940


	//   ....[91]....
        /*0b48*/ 	.word	0x00011990


	//   ....[92]....
        /*0b4c*/ 	.word	0x00011a00


	//   ....[93]....
        /*0b50*/ 	.word	0x00011a40


	//   ....[94]....
        /*0b54*/ 	.word	0x00011ab0


	//   ....[95]....
        /*0b58*/ 	.word	0x00011b20


	//   ....[96]....
        /*0b5c*/ 	.word	0x00011b80


	//   ....[97]....
        /*0b60*/ 	.word	0x00011be0


	//   ....[98]....
        /*0b64*/ 	.word	0x00011c40


	//   ....[99]....
        /*0b68*/ 	.word	0x00011c90


	//   ....[100]....
        /*0b6c*/ 	.word	0x00011cf0


	//   ....[101]....
        /*0b70*/ 	.word	0x00011d60


	//   ....[102]....
        /*0b74*/ 	.word	0x00011dd0


	//   ....[103]....
        /*0b78*/ 	.word	0x00011e30


	//   ....[104]....
        /*0b7c*/ 	.word	0x00011e90


	//   ....[105]....
        /*0b80*/ 	.word	0x00011ef0


	//   ....[106]....
        /*0b84*/ 	.word	0x00011f60


	//   ....[107]....
        /*0b88*/ 	.word	0x00011fc0


	//   ....[108]....
        /*0b8c*/ 	.word	0x00012020


	//   ....[109]....
        /*0b90*/ 	.word	0x00012080


	//   ....[110]....
        /*0b94*/ 	.word	0x000120f0


	//   ....[111]....
        /*0b98*/ 	.word	0x00012150


	//   ....[112]....
        /*0b9c*/ 	.word	0x000121b0


	//   ....[113]....
        /*0ba0*/ 	.word	0x00012210


	//   ....[114]....
        /*0ba4*/ 	.word	0x00012280


	//   ....[115]....
        /*0ba8*/ 	.word	0x000122e0


	//   ....[116]....
        /*0bac*/ 	.word	0x00012340


	//   ....[117]....
        /*0bb0*/ 	.word	0x000123a0


	//   ....[118]....
        /*0bb4*/ 	.word	0x00012410


	//   ....[119]....
        /*0bb8*/ 	.word	0x00012470


	//   ....[120]....
        /*0bbc*/ 	.word	0x000124d0


	//   ....[121]....
        /*0bc0*/ 	.word	0x00012530


	//   ....[122]....
        /*0bc4*/ 	.word	0x000125a0


	//   ....[123]....
        /*0bc8*/ 	.word	0x000125f0


	//   ....[124]....
        /*0bcc*/ 	.word	0x00012630


	//   ....[125]....
        /*0bd0*/ 	.word	0x00012680


	//   ....[126]....
        /*0bd4*/ 	.word	0x000126d0


	//   ....[127]....
        /*0bd8*/ 	.word	0x00012720


	//   ....[128]....
        /*0bdc*/ 	.word	0x00012790


	//   ....[129]....
        /*0be0*/ 	.word	0x000127d0


	//   ....[130]....
        /*0be4*/ 	.word	0x00012820


	//   ....[131]....
        /*0be8*/ 	.word	0x00012870


	//   ....[132]....
        /*0bec*/ 	.word	0x000128c0


	//   ....[133]....
        /*0bf0*/ 	.word	0x00012910


	//   ....[134]....
        /*0bf4*/ 	.word	0x00012980


	//   ....[135]....
        /*0bf8*/ 	.word	0x000129c0


	//   ....[136]....
        /*0bfc*/ 	.word	0x00012a30


	//   ....[137]....
        /*0c00*/ 	.word	0x00012a90


	//   ....[138]....
        /*0c04*/ 	.word	0x00012af0


	//----- nvinfo : EIATTR_EXIT_INSTR_OFFSETS
	.align		4
.L_942:
        /*0c08*/ 	.byte	0x04, 0x1c
        /*0c0a*/ 	.short	(.L_944 - .L_943)


	//   ....[0]....
.L_943:
        /*0c0c*/ 	.word	0x000010d0


	//   ....[1]....
        /*0c10*/ 	.word	0x00011800


	//----- nvinfo : EIATTR_MAX_THREADS
	.align		4
.L_944:
        /*0c14*/ 	.byte	0x04, 0x05
        /*0c16*/ 	.short	(.L_946 - .L_945)
.L_945:
        /*0c18*/ 	.word	0x00000100
        /*0c1c*/ 	.word	0x00000001
        /*0c20*/ 	.word	0x00000001


	//----- nvinfo : EIATTR_CRS_STACK_SIZE
	.align		4
.L_946:
        /*0c24*/ 	.byte	0x04, 0x1e
        /*0c26*/ 	.short	(.L_948 - .L_947)
.L_947:
        /*0c28*/ 	.word	0x00000000
.L_948:


//--------------------- .nv.info._ZN7cutlass13device_kernelIN5flash19enable_sm80_to_sm89INS1_16FlashAttnFwdSm80INS1_25CollectiveMainloopFwdSm80ILi8ELi1ELb0EN4cute5tupleIJNS5_1CILi128EEENS7_ILi32EEENS7_ILi256EEEEEELi256ENS_6half_tEfNS_4arch4Sm80ELb1ELb0ELb0ELb1ELb0ELb1ELb1ELb1EEENS1_21CollectiveEpilogueFwdINS6_IJS8_SA_S9_EEENS6_IJNS7_ILi1EEESI_SI_EEESC_SE_Li256ELb1ELb1ELb1ELb0EEENS1_36VarlenDynamicPersistentTileSchedulerILi128ELi32ELi256ELi256ELb1ELb1ELb0ELb1ELb1ELb1EEEEEEEEEvNT_6ParamsE --------------------------
	.section	.nv.info._ZN7cutlass13device_kernelIN5flash19enable_sm80_to_sm89INS1_16FlashAttnFwdSm80INS1_25CollectiveMainloopFwdSm80ILi8ELi1ELb0EN4cute5tupleIJNS5_1CILi128EEENS7_ILi32EEENS7_ILi256EEEEEELi256ENS_6half_tEfNS_4arch4Sm80ELb1ELb0ELb0ELb1ELb0ELb1ELb1ELb1EEENS1_21CollectiveEpilogueFwdINS6_IJS8_SA_S9_EEENS6_IJNS7_ILi1EEESI_SI_EEESC_SE_Li256ELb1ELb1ELb1ELb0EEENS1_36VarlenDynamicPersistentTileSchedulerILi128ELi32ELi256ELi256ELb1ELb1ELb0ELb1ELb1ELb1EEEEEEEEEvNT_6ParamsE,"",@"SHT_CUDA_INFO"
	.sectionflags	@""
	.align	4


	//----- nvinfo : EIATTR_CUDA_API_VERSION
	.align		4
        /*0000*/ 	.byte	0x04, 0x37
        /*0002*/ 	.short	(.L_950 - .L_949)
.L_949:
        /*0004*/ 	.word	0x00000082


	//----- nvinfo : EIATTR_SW2861232_WAR
	.align		4
.L_950:
        /*0008*/ 	.byte	0x01, 0x35
	.zero		2


	//----- nvinfo : EIATTR_PARAM_CBANK
	.align		4
        /*000c*/ 	.byte	0x04, 0x0a
        /*000e*/ 	.short	(.L_952 - .L_951)
	.align		4
.L_951:
        /*0010*/ 	.word	index@(.nv.constant0._ZN7cutlass13device_kernelIN5flash19enable_sm80_to_sm89INS1_16FlashAttnFwdSm80INS1_25CollectiveMainloopFwdSm80ILi8ELi1ELb0EN4cute5tupleIJNS5_1CILi128EEENS7_ILi32EEENS7_ILi256EEEEEELi256ENS_6half_tEfNS_4arch4Sm80ELb1ELb0ELb0ELb1ELb0ELb1ELb1ELb1EEENS1_21CollectiveEpilogueFwdINS6_IJS8_SA_S9_EEENS6_IJNS7_ILi1EEESI_SI_EEESC_SE_Li256ELb1ELb1ELb1ELb0EEENS1_36VarlenDynamicPersistentTileSchedulerILi128ELi32ELi256ELi256ELb1ELb1ELb0ELb1ELb1ELb1EEEEEEEEEvNT_6ParamsE)
        /*0014*/ 	.short	0x0160
        /*0016*/ 	.short	0x0438


	//----- nvinfo : EIATTR_CBANK_PARAM_SIZE
	.align		4
.L_952:
        /*0018*/ 	.byte	0x03, 0x19
        /*001a*/ 	.short	0x0438


	//----- nvinfo : EIATTR_KPARAM_INFO
	.align		4
        /*001c*/ 	.byte	0x04, 0x17
        /*001e*/ 	.short	(.L_954 - .L_953)
.L_953:
        /*0020*/ 	.word	0x00000000
        /*0024*/ 	.short	0x0000
        /*0026*/ 	.short	0x0000
        /*0028*/ 	.byte	0x00, 0xf0, 0xe1, 0x10


	//----- nvinfo : EIATTR_MAXREG_COUNT
	.align		4
.L_954:
        /*002c*/ 	.byte	0x03, 0x1b
        /*002e*/ 	.short	0x00ff


	//----- nvinfo : EIATTR_NUM_BARRIERS
	.align		4
        /*0030*/ 	.byte	0x02, 0x4c
        /*0032*/ 	.byte	0x06
	.zero		1


	//----- nvinfo : EIATTR_ANNOTATIONS
	.align		4
        /*0034*/ 	.byte	0x04, 0x55
        /*0036*/ 	.short	(.L_956 - .L_955)


	//   ....[0]....
.L_955:
        /*0038*/ 	.word	0x00000001
        /*003c*/ 	.byte	0x70, 0x00, 0x00, 0x00, 0x01, 0x00, 0x00, 0x00, 0x10, 0x15, 0x00, 0x00, 0x01, 0x00, 0x00, 0x00
        /*004c*/ 	.byte	0xc0, 0x6c, 0x01, 0x00, 0x01, 0x00, 0x00, 0x00, 0xc0, 0xa3, 0x01, 0x00


	//----- nvinfo : EIATTR_MERCURY_ISA_VERSION
	.align		4
.L_956:
        /*0058*/ 	.byte	0x03, 0x5f
        /*005a*/ 	.short	0x0000


	//----- nvinfo : EIATTR_INT_WARP_WIDE_INSTR_OFFSETS
	.align		4
        /*005c*/ 	.byte	0x04, 0x31
        /*005e*/ 	.short	(.L_958 - .L_957)


	//   ....[0]....
.L_957:
        /*0060*/ 	.word	0x00016240


	//   ....[1]....
        /*0064*/ 	.word	0x000162c0


	//----- nvinfo : EIATTR_COOP_GROUP_MASK_REGIDS
	.align		4
.L_958:
        /*0068*/ 	.byte	0x04, 0x29
        /*006a*/ 	.short	(.L_960 - .L_959)


	//   ....[0]....
.L_959:
        /*006c*/ 	.word	0xffffffff


	//   ....[1]....
        /*0070*/ 	.word	0xffffffff


	//   ....[2]....
        /*0074*/ 	.word	0xffffffff


	//   ....[3]....
        /*0078*/ 	.word	0xffffffff


	//   ....[4]....
        /*007c*/ 	.word	0xffffffff


	//   ....[5]....
        /*0080*/ 	.word	0xffffffff


	//   ....[6]....
        /*0084*/ 	.word	0xffffffff


	//   ....[7]....
        /*0088*/ 	.word	0xffffffff


	//   ....[8]....
        /*008c*/ 	.word	0xffffffff


	//   ....[9]....
        /*0090*/ 	.word	0xffffffff


	//   ....[10]....
        /*0094*/ 	.word	0xffffffff


	//   ....[11]....
        /*0098*/ 	.word	0xffffffff


	//   ....[12]....
        /*009c*/ 	.word	0xffffffff


	//   ....[13]....
        /*00a0*/ 	.word	0xffffffff


	//   ....[14]....
        /*00a4*/ 	.word	0xffffffff


	//   ....[15]....
        /*00a8*/ 	.word	0xffffffff


	//   ....[16]....
        /*00ac*/ 	.word	0xffffffff


	//   ....[17]....
        /*00b0*/ 	.word	0xffffffff


	//   ....[18]....
        /*00b4*/ 	.word	0xffffffff


	//   ....[19]....
        /*00b8*/ 	.word	0xffffffff


	//   ....[20]....
        /*00bc*/ 	.word	0xffffffff


	//   ....[21]....
        /*00c0*/ 	.word	0xffffffff


	//   ....[22]....
        /*00c4*/ 	.word	0xffffffff


	//   ....[23]....
        /*00c8*/ 	.word	0xffffffff


	//   ....[24]....
        /*00cc*/ 	.word	0xffffffff


	//   ....[25]....
        /*00d0*/ 	.word	0xffffffff


	//   ....[26]....
        /*00d4*/ 	.word	0xffffffff


	//   ....[27]....
        /*00d8*/ 	.word	0xffffffff


	//   ....[28]....
        /*00dc*/ 	.word	0xffffffff


	//   ....[29]....
        /*00e0*/ 	.word	0xffffffff


	//   ....[30]....
        /*00e4*/ 	.word	0xffffffff


	//   ....[31]....
        /*00e8*/ 	.word	0xffffffff


	//   ....[32]....
        /*00ec*/ 	.word	0xffffffff


	//   ....[33]....
        /*00f0*/ 	.word	0xffffffff


	//   ....[34]....
        /*00f4*/ 	.word	0xffffffff


	//   ....[35]....
        /*00f8*/ 	.word	0xffffffff


	//   ....[36]....
        /*00fc*/ 	.word	0xffffffff


	//   ....[37]....
        /*0100*/ 	.word	0xffffffff


	//   ....[38]....
        /*0104*/ 	.word	0xffffffff


	//   ....[39]....
        /*0108*/ 	.word	0xffffffff


	//   ....[40]....
        /*010c*/ 	.word	0xffffffff


	//   ....[41]....
        /*0110*/ 	.word	0xffffffff


	//   ....[42]....
        /*0114*/ 	.word	0xffffffff


	//   ....[43]....
        /*0118*/ 	.word	0xffffffff


	//   ....[44]....
        /*011c*/ 	.word	0xffffffff


	//   ....[45]....
        /*0120*/ 	.word	0xffffffff


	//   ....[46]....
        /*0124*/ 	.word	0xffffffff


	//   ....[47]....
        /*0128*/ 	.word	0xffffffff


	//   ....[48]....
        /*012c*/ 	.word	0xffffffff


	//   ....[49]....
        /*0130*/ 	.word	0xffffffff


	//   ....[50]....
        /*0134*/ 	.word	0xffffffff


	//   ....[51]....
        /*0138*/ 	.word	0xffffffff


	//   ....[52]....
        /*013c*/ 	.word	0xffffffff


	//   ....[53]....
        /*0140*/ 	.word	0xffffffff


	//   ....[54]....
        /*0144*/ 	.word	0xffffffff


	//   ....[55]....
        /*0148*/ 	.word	0xffffffff


	//   ....[56]....
        /*014c*/ 	.word	0xffffffff


	//   ....[57]....
        /*0150*/ 	.word	0xffffffff


	//   ....[58]....
        /*0154*/ 	.word	0xffffffff


	//   ....[59]....
        /*0158*/ 	.word	0xffffffff


	//   ....[60]....
        /*015c*/ 	.word	0xffffffff


	//   ....[61]....
        /*0160*/ 	.word	0xffffffff


	//   ....[62]....
        /*0164*/ 	.word	0xffffffff


	//   ....[63]....
        /*0168*/ 	.word	0xffffffff


	//   ....[64]....
        /*016c*/ 	.word	0xffffffff


	//   ....[65]....
        /*0170*/ 	.word	0xffffffff


	//   ....[66]....
        /*0174*/ 	.word	0xffffffff


	//   ....[67]....
        /*0178*/ 	.word	0xffffffff


	//   ....[68]....
        /*017c*/ 	.word	0xffffffff


	//   ....[69]....
        /*0180*/ 	.word	0xffffffff


	//   ....[70]....
        /*0184*/ 	.word	0xffffffff


	//   ....[71]....
        /*0188*/ 	.word	0xffffffff


	//   ....[72]....
        /*018c*/ 	.word	0xffffffff


	//   ....[73]....
        /*0190*/ 	.word	0xffffffff


	//   ....[74]....
        /*0194*/ 	.word	0xffffffff


	//   ....[75]....
        /*0198*/ 	.word	0xffffffff


	//   ....[76]....
        /*019c*/ 	.word	0xffffffff


	//   ....[77]....
        /*01a0*/ 	.word	0xffffffff


	//   ....[78]....
        /*01a4*/ 	.word	0xffffffff


	//   ....[79]....
        /*01a8*/ 	.word	0xffffffff


	//   ....[80]....
        /*01ac*/ 	.word	0xffffffff


	//   ....[81]....
        /*01b0*/ 	.word	0xffffffff


	//   ....[82]....
        /*01b4*/ 	.word	0xffffffff


	//   ....[83]....
        /*01b8*/ 	.word	0xffffffff


	//   ....[84]....
        /*01bc*/ 	.word	0xffffffff


	//   ....[85]....
        /*01c0*/ 	.word	0xffffffff


	//   ....[86]....
        /*01c4*/ 	.word	0xffffffff


	//   ....[87]....
        /*01c8*/ 	.word	0xffffffff


	//   ....[88]....
        /*01cc*/ 	.word	0xffffffff


	//   ....[89]....
        /*01d0*/ 	.word	0xffffffff


	//   ....[90]....
        /*01d4*/ 	.word	0xffffffff


	//   ....[91]....
        /*01d8*/ 	.word	0xffffffff


	//   ....[92]....
        /*01dc*/ 	.word	0xffffffff


	//   ....[93]....
        /*01e0*/ 	.word	0xffffffff


	//   ....[94]....
        /*01e4*/ 	.word	0xffffffff


	//   ....[95]....
        /*01e8*/ 	.word	0xffffffff


	//   ....[96]....
        /*01ec*/ 	.word	0xffffffff


	//   ....[97]....
        /*01f0*/ 	.word	0xffffffff


	//   ....[98]....
        /*01f4*/ 	.word	0xffffffff


	//   ....[99]....
        /*01f8*/ 	.word	0xffffffff


	//   ....[100]....
        /*01fc*/ 	.word	0xffffffff


	//   ....[101]....
        /*0200*/ 	.word	0xffffffff


	//   ....[102]....
        /*0204*/ 	.word	0xffffffff


	//   ....[103]....
        /*0208*/ 	.word	0xffffffff


	//   ....[104]....
        /*020c*/ 	.word	0xffffffff


	//   ....[105]....
        /*0210*/ 	.word	0xffffffff


	//   ....[106]....
        /*0214*/ 	.word	0xffffffff


	//   ....[107]....
        /*0218*/ 	.word	0xffffffff


	//   ....[108]....
        /*021c*/ 	.word	0xffffffff


	//   ....[109]....
        /*0220*/ 	.word	0xffffffff


	//   ....[110]....
        /*0224*/ 	.word	0xffffffff


	//   ....[111]....
        /*0228*/ 	.word	0xffffffff


	//   ....[112]....
        /*022c*/ 	.word	0xffffffff


	//   ....[113]....
        /*0230*/ 	.word	0xffffffff


	//   ....[114]....
        /*0234*/ 	.word	0xffffffff


	//   ....[115]....
        /*0238*/ 	.word	0xffffffff


	//   ....[116]....
        /*023c*/ 	.word	0xffffffff


	//   ....[117]....
        /*0240*/ 	.word	0xffffffff


	//   ....[118]....
        /*0244*/ 	.word	0xffffffff


	//   ....[119]....
        /*0248*/ 	.word	0xffffffff


	//   ....[120]....
        /*024c*/ 	.word	0xffffffff


	//   ....[121]....
        /*0250*/ 	.word	0xffffffff


	//   ....[122]....
        /*0254*/ 	.word	0xffffffff


	//   ....[123]....
        /*0258*/ 	.word	0xffffffff


	//   ....[124]....
        /*025c*/ 	.word	0xffffffff


	//   ....[125]....
        /*0260*/ 	.word	0xffffffff


	//   ....[126]....
        /*0264*/ 	.word	0xffffffff


	//   ....[127]....
        /*0268*/ 	.word	0xffffffff


	//   ....[128]....
        /*026c*/ 	.word	0xffffffff


	//   ....[129]....
        /*0270*/ 	.word	0xffffffff


	//   ....[130]....
        /*0274*/ 	.word	0xffffffff


	//   ....[131]....
        /*0278*/ 	.word	0xffffffff


	//   ....[132]....
        /*027c*/ 	.word	0xffffffff


	//   ....[133]....
        /*0280*/ 	.word	0xffffffff


	//   ....[134]....
        /*0284*/ 	.word	0xffffffff


	//   ....[135]....
        /*0288*/ 	.word	0xffffffff


	//   ....[136]....
        /*028c*/ 	.word	0xffffffff


	//   ....[137]....
        /*0290*/ 	.word	0xffffffff


	//   ....[138]....
        /*0294*/ 	.word	0xffffffff


	//   ....[139]....
        /*0298*/ 	.word	0xffffffff


	//   ....[140]....
        /*029c*/ 	.word	0xffffffff


	//   ....[141]....
        /*02a0*/ 	.word	0xffffffff


	//   ....[142]....
        /*02a4*/ 	.word	0xffffffff


	//   ....[143]....
        /*02a8*/ 	.word	0xffffffff


	//   ....[144]....
        /*02ac*/ 	.word	0xffffffff


	//   ....[145]....
        /*02b0*/ 	.word	0xffffffff


	//   ....[146]....
        /*02b4*/ 	.word	0xffffffff


	//   ....[147]....
        /*02b8*/ 	.word	0xffffffff


	//   ....[148]....
        /*02bc*/ 	.word	0xffffffff


	//   ....[149]....
        /*02c0*/ 	.word	0xffffffff


	//   ....[150]....
        /*02c4*/ 	.word	0xffffffff


	//   ....[151]....
        /*02c8*/ 	.word	0xffffffff


	//   ....[152]....
        /*02cc*/ 	.word	0xffffffff


	//   ....[153]....
        /*02d0*/ 	.word	0xffffffff


	//   ....[154]....
        /*02d4*/ 	.word	0xffffffff


	//   ....[155]....
        /*02d8*/ 	.word	0xffffffff


	//   ....[156]....
        /*02dc*/ 	.word	0xffffffff


	//   ....[157]....
        /*02e0*/ 	.word	0xffffffff


	//   ....[158]....
        /*02e4*/ 	.word	0xffffffff


	//   ....[159]....
        /*02e8*/ 	.word	0xffffffff


	//   ....[160]....
        /*02ec*/ 	.word	0xffffffff


	//   ....[161]....
        /*02f0*/ 	.word	0xffffffff


	//   ....[162]....
        /*02f4*/ 	.word	0xffffffff


	//   ....[163]....
        /*02f8*/ 	.word	0xffffffff


	//   ....[164]....
        /*02fc*/ 	.word	0xffffffff


	//   ....[165]....
        /*0300*/ 	.word	0xffffffff


	//   ....[166]....
        /*0304*/ 	.word	0xffffffff


	//   ....[167]....
        /*0308*/ 	.word	0xffffffff


	//   ....[168]....
        /*030c*/ 	.word	0xffffffff


	//   ....[169]....
        /*0310*/ 	.word	0xffffffff


	//   ....[170]....
        /*0314*/ 	.word	0xffffffff


	//   ....[171]....
        /*0318*/ 	.word	0xffffffff


	//   ....[172]....
        /*031c*/ 	.word	0xffffffff


	//   ....[173]....
        /*0320*/ 	.word	0xffffffff


	//   ....[174]....
        /*0324*/ 	.word	0xffffffff


	//   ....[175]....
        /*0328*/ 	.word	0xffffffff


	//   ....[176]....
        /*032c*/ 	.word	0xffffffff


	//   ....[177]....
        /*0330*/ 	.word	0xffffffff


	//   ....[178]....
        /*0334*/ 	.word	0xffffffff


	//----- nvinfo : EIATTR_COOP_GROUP_INSTR_OFFSETS
	.align		4
.L_960:
        /*0338*/ 	.byte	0x04, 0x28
        /*033a*/ 	.short	(.L_962 - .L_961)


	//   ....[0]....
.L_961:
        /*033c*/ 	.word	0x00000050


	//   ....[1]....
        /*0340*/ 	.word	0x000001e0


	//   ....[2]....
        /*0344*/ 	.word	0x00000210


	//   ....[3]....
        /*0348*/ 	.word	0x00000240


	//   ....[4]....
        /*034c*/ 	.word	0x00000270


	//   ....[5]....
        /*0350*/ 	.word	0x000002a0


	//   ....[6]....
        /*0354*/ 	.word	0x000002d0


	//   ....[7]....
        /*0358*/ 	.word	0x00000430


	//   ....[8]....
        /*035c*/ 	.word	0x00000470


	//   ....[9]....
        /*0360*/ 	.word	0x000004a0


	//   ....[10]....
        /*0364*/ 	.word	0x000004d0


	//   ....[11]....
        /*0368*/ 	.word	0x00000500


	//   ....[12]....
        /*036c*/ 	.word	0x00000530


	//   ....[13]....
        /*0370*/ 	.word	0x000005c0


	//   ....[14]....
        /*0374*/ 	.word	0x00000600


	//   ....[15]....
        /*0378*/ 	.word	0x00000620


	//   ....[16]....
        /*037c*/ 	.word	0x00000680


	//   ....[17]....
        /*0380*/ 	.word	0x00006790


	//   ....[18]....
        /*0384*/ 	.word	0x000067b0


	//   ....[19]....
        /*0388*/ 	.word	0x000069a0


	//   ....[20]....
        /*038c*/ 	.word	0x000069b0


	//   ....[21]....
        /*0390*/ 	.word	0x00006b40


	//   ....[22]....
        /*0394*/ 	.word	0x00006b60


	//   ....[23]....
        /*0398*/ 	.word	0x00006cf0


	//   ....[24]....
        /*039c*/ 	.word	0x00006d00


	//   ....[25]....
        /*03a0*/ 	.word	0x00007380


	//   ....[26]....
        /*03a4*/ 	.word	0x000073a0


	//   ....[27]....
        /*03a8*/ 	.word	0x000073c0


	//   ....[28]....
        /*03ac*/ 	.word	0x000073d0


	//   ....[29]....
        /*03b0*/ 	.word	0x00007860


	//   ....[30]....
        /*03b4*/ 	.word	0x000078a0


	//   ....[31]....
        /*03b8*/ 	.word	0x000078e0


	//   ....[32]....
        /*03bc*/ 	.word	0x00007920


	//   ....[33]....
        /*03c0*/ 	.word	0x00007df0


	//   ....[34]....
        /*03c4*/ 	.word	0x00007e30


	//   ....[35]....
        /*03c8*/ 	.word	0x00007e70


	//   ....[36]....
        /*03cc*/ 	.word	0x00007eb0


	//   ....[37]....
        /*03d0*/ 	.word	0x00008230


	//   ....[38]....
        /*03d4*/ 	.word	0x00008340


	//   ....[39]....
        /*03d8*/ 	.word	0x00008390


	//   ....[40]....
        /*03dc*/ 	.word	0x000083d0


	//   ....[41]....
        /*03e0*/ 	.word	0x0000b910


	//   ....[42]....
        /*03e4*/ 	.word	0x0000b960


	//   ....[43]....
        /*03e8*/ 	.word	0x0000b980


	//   ....[44]....
        /*03ec*/ 	.word	0x0000b990


	//   ....[45]....
        /*03f0*/ 	.word	0x0000bb90


	//   ....[46]....
        /*03f4*/ 	.word	0x0000bc30


	//   ....[47]....
        /*03f8*/ 	.word	0x0000bca0


	//   ....[48]....
        /*03fc*/ 	.word	0x0000bd60


	//   ....[49]....
        /*0400*/ 	.word	0x0000c010


	//   ....[50]....
        /*0404*/ 	.word	0x0000c120


	//   ....[51]....
        /*0408*/ 	.word	0x0000c180


	//   ....[52]....
        /*040c*/ 	.word	0x0000c1c0


	//   ....[53]....
        /*0410*/ 	.word	0x0000c460


	//   ....[54]....
        /*0414*/ 	.word	0x0000c500


	//   ....[55]....
        /*0418*/ 	.word	0x0000c570


	//   ....[56]....
        /*041c*/ 	.word	0x0000c630


	//   ....[57]....
        /*0420*/ 	.word	0x00010470


	//   ....[58]....
        /*0424*/ 	.word	0x000109f0


	//   ....[59]....
        /*0428*/ 	.word	0x00010c40


	//   ....[60]....
        /*042c*/ 	.word	0x00010da0


	//   ....[61]....
        /*0430*/ 	.word	0x00010dc0


	//   ....[62]....
        /*0434*/ 	.word	0x00010e20


	//   ....[63]....
        /*0438*/ 	.word	0x00011d20


	//   ....[64]....
        /*043c*/ 	.word	0x00011d40


	//   ....[65]....
        /*0440*/ 	.word	0x00012530


	//   ....[66]....
        /*0444*/ 	.word	0x00012680


	//   ....[67]....
        /*0448*/ 	.word	0x000126e0


	//   ....[68]....
        /*044c*/ 	.word	0x000127b0


	//   ....[69]....
        /*0450*/ 	.word	0x00014440


	//   ....[70]....
        /*0454*/ 	.word	0x00014460


	//   ....[71]....
        /*0458*/ 	.word	0x00014480


	//   ....[72]....
        /*045c*/ 	.word	0x000144a0


	//   ....[73]....
        /*0460*/ 	.word	0x00015820


	//   ....[74]....
        /*0464*/ 	.word	0x00015850


	//   ....[75]....
        /*0468*/ 	.word	0x00015860


	//   ....[76]....
        /*046c*/ 	.word	0x00015890


	//   ....[77]....
        /*0470*/ 	.word	0x00017020


	//   ....[78]....
        /*0474*/ 	.word	0x00017050


	//   ....[79]....
        /*0478*/ 	.word	0x00017060


	//   ....[80]....
        /*047c*/ 	.word	0x00017070


	//   ....[81]....
        /*0480*/ 	.word	0x00017480


	//   ....[82]....
        /*0484*/ 	.word	0x000174a0


	//   ....[83]....
        /*0488*/ 	.word	0x00017670


	//   ....[84]....
        /*048c*/ 	.word	0x00017680


	//   ....[85]....
        /*0490*/ 	.word	0x000177f0


	//   ....[86]....
        /*0494*/ 	.word	0x00017810


	//   ....[87]....
        /*0498*/ 	.word	0x00017980


	//   ....[88]....
        /*049c*/ 	.word	0x00017990


	//   ....[89]....
        /*04a0*/ 	.word	0x00017cf0


	//   ....[90]....
        /*04a4*/ 	.word	0x00017d10


	//   ....[91]....
        /*04a8*/ 	.word	0x00018980


	//   ....[92]....
        /*04ac*/ 	.word	0x00018990


	//   ....[93]....
        /*04b0*/ 	.word	0x00019d50


	//   ....[94]....
        /*04b4*/ 	.word	0x00019d70


	//   ....[95]....
        /*04b8*/ 	.word	0x00019f50


	//   ....[96]....
        /*04bc*/ 	.word	0x00019f60


	//   ....[97]....
        /*04c0*/ 	.word	0x0001a0d0


	//   ....[98]....
        /*04c4*/ 	.word	0x0001a0f0


	//   ....[99]....
        /*04c8*/ 	.word	0x0001a260


	//   ....[100]....
        /*04cc*/ 	.word	0x0001a270


	//   ....[101]....
        /*04d0*/ 	.word	0x0001a480


	//   ....[102]....
        /*04d4*/ 	.word	0x0001a4a0


	//   ....[103]....
        /*04d8*/ 	.word	0x0001a5c0


	//   ....[104]....
        /*04dc*/ 	.word	0x0001a600


	//   ....[105]....
        /*04e0*/ 	.word	0x0001a630


	//   ....[106]....
        /*04e4*/ 	.word	0x0001a660


	//   ....[107]....
        /*04e8*/ 	.word	0x0001a690


	//   ....[108]....
        /*04ec*/ 	.word	0x0001a6c0


	//   ....[109]....
        /*04f0*/ 	.word	0x0001a810


	//   ....[110]....
        /*04f4*/ 	.word	0x0001a850


	//   ....[111]....
        /*04f8*/ 	.word	0x0001a880


	//   ....[112]....
        /*04fc*/ 	.word	0x0001a8b0


	//   ....[113]....
        /*0500*/ 	.word	0x0001a8e0


	//   ....[114]....
        /*0504*/ 	.word	0x0001a910


	//   ....[115]....
        /*0508*/ 	.word	0x0001a9a0


	//   ....[116]....
        /*050c*/ 	.word	0x0001a9e0


	//   ....[117]....
        /*0510*/ 	.word	0x0001a9f0


	//   ....[118]....
        /*0514*/ 	.word	0x0001aa50


	//   ....[119]....
        /*0518*/ 	.word	0x0001b420


	//   ....[120]....
        /*051c*/ 	.word	0x0001b480


	//   ....[121]....
        /*0520*/ 	.word	0x0001b4d0


	//   ....[122]....
        /*0524*/ 	.word	0x0001b520


	//   ....[123]....
        /*0528*/ 	.word	0x0001b570


	//   ....[124]....
        /*052c*/ 	.word	0x0001b5e0


	//   ....[125]....
        /*0530*/ 	.word	0x0001b620


	//   ....[126]....
        /*0534*/ 	.word	0x0001b690


	//   ....[127]....
        /*0538*/ 	.word	0x0001b700


	//   ....[128]....
        /*053c*/ 	.word	0x0001b760


	//   ....[129]....
        /*0540*/ 	.word	0x0001b7d0


	//   ....[130]....
        /*0544*/ 	.word	0x0001b840


	//   ....[131]....
        /*0548*/ 	.word	0x0001b8a0


	//   ....[132]....
        /*054c*/ 	.word	0x0001b900


	//   ....[133]....
        /*0550*/ 	.word	0x0001b960


	//   ....[134]....
        /*0554*/ 	.word	0x0001b9d0


	//   ....[135]....
        /*0558*/ 	.word	0x0001ba30


	//   ....[136]....
        /*055c*/ 	.word	0x0001ba90


	//   ....[137]....
        /*0560*/ 	.word	0x0001bae0


	//   ....[138]....
        /*0564*/ 	.word	0x0001bb40


	//   ....[139]....
        /*0568*/ 	.word	0x0001bb90


	//   ....[140]....
        /*056c*/ 	.word	0x0001bbe0


	//   ....[141]....
        /*0570*/ 	.word	0x0001bc50


	//   ....[142]....
        /*0574*/ 	.word	0x0001bcc0


	//   ....[143]....
        /*0578*/ 	.word	0x0001bd20


	//   ....[144]....
        /*057c*/ 	.word	0x0001bd80


	//   ....[145]....
        /*0580*/ 	.word	0x0001bde0


	//   ....[146]....
        /*0584*/ 	.word	0x0001be50


	//   ....[147]....
        /*0588*/ 	.word	0x0001beb0


	//   ....[148]....
        /*058c*/ 	.word	0x0001bf10


	//   ....[149]....
        /*0590*/ 	.word	0x0001bf70


	//   ....[150]....
        /*0594*/ 	.word	0x0001bfe0


	//   ....[151]....
        /*0598*/ 	.word	0x0001c040


	//   ....[152]....
        /*059c*/ 	.word	0x0001c0a0


	//   ....[153]....
        /*05a0*/ 	.word	0x0001c100


	//   ....[154]....
        /*05a4*/ 	.word	0x0001c170


	//   ....[155]....
        /*05a8*/ 	.word	0x0001c1d0


	//   ....[156]....
        /*05ac*/ 	.word	0x0001c230


	//   ....[157]....
        /*05b0*/ 	.word	0x0001c290


	//   ....[158]....
        /*05b4*/ 	.word	0x0001c300


	//   ....[159]....
        /*05b8*/ 	.word	0x0001c360


	//   ....[160]....
        /*05bc*/ 	.word	0x0001c3c0


	//   ....[161]....
        /*05c0*/ 	.word	0x0001c420


	//   ....[162]....
        /*05c4*/ 	.word	0x0001c490


	//   ....[163]....
        /*05c8*/ 	.word	0x0001c4e0


	//   ....[164]....
        /*05cc*/ 	.word	0x0001c520


	//   ....[165]....
        /*05d0*/ 	.word	0x0001c570


	//   ....[166]....
        /*05d4*/ 	.word	0x0001c5c0


	//   ....[167]....
        /*05d8*/ 	.word	0x0001c610


	//   ....[168]....
        /*05dc*/ 	.word	0x0001c680


	//   ....[169]....
        /*05e0*/ 	.word	0x0001c6c0


	//   ....[170]....
        /*05e4*/ 	.word	0x0001c710


	//   ....[171]....
        /*05e8*/ 	.word	0x0001c760


	//   ....[172]....
        /*05ec*/ 	.word	0x0001c7b0


	//   ....[173]....
        /*05f0*/ 	.word	0x0001c800


	//   ....[174]....
        /*05f4*/ 	.word	0x0001c870


	//   ....[175]....
        /*05f8*/ 	.word	0x0001c8b0


	//   ....[176]....
        /*05fc*/ 	.word	0x0001c920


	//   ....[177]....
        /*0600*/ 	.word	0x0001c980


	//   ....[178]....
        /*0604*/ 	.word	0x0001c9e0


	//----- nvinfo : EIATTR_EXIT_INSTR_OFFSETS
	.align		4
.L_962:
        /*0608*/ 	.byte	0x04, 0x1c
        /*060a*/ 	.short	(.L_964 - .L_963)


	//   ....[0]....
.L_963:
        /*060c*/ 	.word	0x00000fe0


	//   ....[1]....
        /*0610*/ 	.word	0x0001b3e0


	//----- nvinfo : EIATTR_MAX_THREADS
	.align		4
.L_964:
        /*0614*/ 	.byte	0x04, 0x05
        /*0616*/ 	.short	(.L_966 - .L_965)
.L_965:
        /*0618*/ 	.word	0x00000100
        /*061c*/ 	.word	0x00000001
        /*0620*/ 	.word	0x00000001


	//----- nvinfo : EIATTR_CRS_STACK_SIZE
	.align		4
.L_966:
        /*0624*/ 	.byte	0x04, 0x1e
        /*0626*/ 	.short	(.L_968 - .L_967)
.L_967:
        /*0628*/ 	.word	0x00000000
.L_968:


//--------------------- .nv.info._ZN7cutlass13device_kernelIN5flash19enable_sm80_to_sm89INS1_16FlashAttnFwdSm80INS1_25CollectiveMainloopFwdSm80ILi8ELi1ELb0EN4cute5tupleIJNS5_1CILi128EEENS7_ILi96EEENS7_ILi256EEEEEELi256ENS_6half_tEfNS_4arch4Sm80ELb0ELb0ELb0ELb0ELb0ELb0ELb1ELb1EEENS1_21CollectiveEpilogueFwdINS6_IJS8_SA_S9_EEENS6_IJNS7_ILi1EEESI_SI_EEESC_SE_Li256ELb0ELb1ELb1ELb0EEENS1_19SingleTileSchedulerILb0ELb1ELb1ELi128EEEEEEEEEvNT_6ParamsE --------------------------
	.section	.nv.info._ZN7cutlass13device_kernelIN5flash19enable_sm80_to_sm89INS1_16FlashAttnFwdSm80INS1_25CollectiveMainloopFwdSm80ILi8ELi1ELb0EN4cute5tupleIJNS5_1CILi128EEENS7_ILi96EEENS7_ILi256EEEEEELi256ENS_6half_tEfNS_4arch4Sm80ELb0ELb0ELb0ELb0ELb0ELb0ELb1ELb1EEENS1_21CollectiveEpilogueFwdINS6_IJS8_SA_S9_EEENS6_IJNS7_ILi1EEESI_SI_EEESC_SE_Li256ELb0ELb1ELb1ELb0EEENS1_19SingleTileSchedulerILb0ELb1ELb1ELi128EEEEEEEEEvNT_6ParamsE,"",@"SHT_CUDA_INFO"
	.sectionflags	@""
	.align	4


	//----- nvinfo : EIATTR_CUDA_API_VERSION
	.align		4
        /*0000*/ 	.byte	0x04, 0x37
        /*0002*/ 	.short	(.L_970 - .L_969)
.L_969:
        /*0004*/ 	.word	0x00000082


	//----- nvinfo : EIATTR_SW2861232_WAR
	.align		4
.L_970:
        /*0008*/ 	.byte	0x01, 0x35
	.zero		2


	//----- nvinfo : EIATTR_PARAM_CBANK
	.align		4
        /*000c*/ 	.byte	0x04, 0x0a
        /*000e*/ 	.short	(.L_972 - .L_971)
	.align		4
.L_971:
        /*0010*/ 	.word	index@(.nv.constant0._ZN7cutlass13device_kernelIN5flash19enable_sm80_to_sm89INS1_16FlashAttnFwdSm80INS1_25CollectiveMainloopFwdSm80ILi8ELi1ELb0EN4cute5tupleIJNS5_1CILi128EEENS7_ILi96EEENS7_ILi256EEEEEELi256ENS_6half_tEfNS_4arch4Sm80ELb0ELb0ELb0ELb0ELb0ELb0ELb1ELb1EEENS1_21CollectiveEpilogueFwdINS6_IJS8_SA_S9_EEENS6_IJNS7_ILi1EEESI_SI_EEESC_SE_Li256ELb0ELb1ELb1ELb0EEENS1_19SingleTileSchedulerILb0ELb1ELb1ELi128EEEEEEEEEvNT_6ParamsE)
        /*0014*/ 	.short	0x0160
        /*0016*/ 	.short	0x0418


	//----- nvinfo : EIATTR_CBANK_PARAM_SIZE
	.align		4
.L_972:
        /*0018*/ 	.byte	0x03, 0x19
        /*001a*/ 	.short	0x0418


	//----- nvinfo : EIATTR_KPARAM_INFO
	.align		4
        /*001c*/ 	.byte	0x04, 0x17
        /*001e*/ 	.short	(.L_974 - .L_973)
.L_973:
        /*0020*/ 	.word	0x00000000
        /*0024*/ 	.short	0x0000
        /*0026*/ 	.short	0x0000
        /*0028*/ 	.byte	0x00, 0xf0, 0x61, 0x10


	//----- nvinfo : EIATTR_MAXREG_COUNT
	.align		4
.L_974:
        /*002c*/ 	.byte	0x03, 0x1b
        /*002e*/ 	.short	0x00ff


	//----- nvinfo : EIATTR_NUM_BARRIERS
	.align		4
        /*0030*/ 	.byte	0x02, 0x4c
        /*0032*/ 	.byte	0x02
	.zero		1


	//----- nvinfo : EIATTR_ANNOTATIONS
	.align		4
        /*0034*/ 	.byte	0x04, 0x55
        /*0036*/ 	.short	(.L_976 - .L_975)


	//   ....[0]....
.L_975:
        /* <DEDUP_REMOVED lines=20> */


	//----- nvinfo : EIATTR_MERCURY_ISA_VERSION
	.align		4
.L_976:
        /*0160*/ 	.byte	0x03, 0x5f
        /*0162*/ 	.short	0x0000


	//----- nvinfo : EIATTR_COOP_GROUP_MASK_REGIDS
	.align		4
        /*0164*/ 	.byte	0x04, 0x29
        /*0166*/ 	.short	(.L_978 - .L_977)


	//   ....[0]....
.L_977:
        /*0168*/ 	.word	0xffffffff


	//   ....[1]....
        /*016c*/ 	.word	0xffffffff


	//   ....[2]....
        /*0170*/ 	.word	0xffffffff


	//   ....[3]....
        /*0174*/ 	.word	0xffffffff


	//   ....[4]....
        /*0178*/ 	.word	0xffffffff


	//   ....[5]....
        /*017c*/ 	.word	0xffffffff


	//   ....[6]....
        /*0180*/ 	.word	0xffffffff


	//   ....[7]....
        /*0184*/ 	.word	0xffffffff


	//   ....[8]....
        /*0188*/ 	.word	0xffffffff


	//   ....[9]....
        /*018c*/ 	.word	0xffffffff


	//   ....[10]....
        /*0190*/ 	.word	0xffffffff


	//   ....[11]....
        /*0194*/ 	.word	0xffffffff


	//   ....[12]....
        /*0198*/ 	.word	0xffffffff


	//   ....[13]....
        /*019c*/ 	.word	0xffffffff


	//   ....[14]....
        /*01a0*/ 	.word	0xffffffff


	//   ....[15]....
        /*01a4*/ 	.word	0xffffffff


	//   ....[16]....
        /*01a8*/ 	.word	0xffffffff


	//   ....[17]....
        /*01ac*/ 	.word	0xffffffff


	//   ....[18]....
        /*01b0*/ 	.word	0xffffffff


	//   ....[19]....
        /*01b4*/ 	.word	0xffffffff


	//   ....[20]....
        /*01b8*/ 	.word	0xffffffff


	//   ....[21]....
        /*01bc*/ 	.word	0xffffffff


	//   ....[22]....
        /*01c0*/ 	.word	0xffffffff


	//   ....[23]....
        /*01c4*/ 	.word	0xffffffff


	//   ....[24]....
        /*01c8*/ 	.word	0xffffffff


	//   ....[25]....
        /*01cc*/ 	.word	0xffffffff


	//   ....[26]....
        /*01d0*/ 	.word	0xffffffff


	//   ....[27]....
        /*01d4*/ 	.word	0xffffffff


	//   ....[28]....
        /*01d8*/ 	.word	0xffffffff


	//----- nvinfo : EIATTR_COOP_GROUP_INSTR_OFFSETS
	.align		4
.L_978:
        /*01dc*/ 	.byte	0x04, 0x28
        /*01de*/ 	.short	(.L_980 - .L_979)


	//   ....[0]....
.L_979:
        /*01e0*/ 	.word	0x00000060


	//   ....[1]....
        /*01e4*/ 	.word	0x00000fc0


	//   ....[2]....
        /*01e8*/ 	.word	0x00000fe0


	//   ....[3]....
        /*01ec*/ 	.word	0x000012f0


	//   ....[4]....
        /*01f0*/ 	.word	0x000013a0


	//   ....[5]....
        /*01f4*/ 	.word	0x00001590


	//   ....[6]....
        /*01f8*/ 	.word	0x000015c0


	//   ....[7]....
        /*01fc*/ 	.word	0x00001780


	//   ....[8]....
        /*0200*/ 	.word	0x000017c0


	//   ....[9]....
        /*0204*/ 	.word	0x00004300


	//   ....[10]....
        /*0208*/ 	.word	0x000043d0


	//   ....[11]....
        /*020c*/ 	.word	0x00004400


	//   ....[12]....
        /*0210*/ 	.word	0x00004470


	//   ....[13]....
        /*0214*/ 	.word	0x00008e30


	//   ....[14]....
        /*0218*/ 	.word	0x00008e60


	//   ....[15]....
        /*021c*/ 	.word	0x00008e80


	//   ....[16]....
        /*0220*/ 	.word	0x00008ea0


	//   ....[17]....
        /*0224*/ 	.word	0x0000b790


	//   ....[18]....
        /*0228*/ 	.word	0x0000b7a0


	//   ....[19]....
        /*022c*/ 	.word	0x0000b7d0


	//   ....[20]....
        /*0230*/ 	.word	0x0000b7f0


	//   ....[21]....
        /*0234*/ 	.word	0x0000c6c0


	//   ....[22]....
        /*0238*/ 	.word	0x0000c700


	//   ....[23]....
        /*023c*/ 	.word	0x0000c740


	//   ....[24]....
        /*0240*/ 	.word	0x0000c770


	//   ....[25]....
        /*0244*/ 	.word	0x0000c860


	//   ....[26]....
        /*0248*/ 	.word	0x0000c880


	//   ....[27]....
        /*024c*/ 	.word	0x0000d4a0


	//   ....[28]....
        /*0250*/ 	.word	0x0000d4b0


	//----- nvinfo : EIATTR_EXIT_INSTR_OFFSETS
	.align		4
.L_980:
        /*0254*/ 	.byte	0x04, 0x1c
        /*0256*/ 	.short	(.L_982 - .L_981)


	//   ....[0]....
.L_981:
        /*0258*/ 	.word	0x000001c0


	//   ....[1]....
        /*025c*/ 	.word	0x0000d4c0


	//   ....[2]....
        /*0260*/ 	.word	0x0000e060


	//   ....[3]....
        /*0264*/ 	.word	0x0000e0b0


	//   ....[4]....
        /*0268*/ 	.word	0x0000e0e0


	//   ....[5]....
        /*026c*/ 	.word	0x0000e140


	//   ....[6]....
        /*0270*/ 	.word	0x0000e3d0


	//----- nvinfo : EIATTR_CTAIDZ_USED
	.align		4
.L_982:
        /*0274*/ 	.byte	0x01, 0x04
	.zero		2


	//----- nvinfo : EIATTR_MAX_THREADS
	.align		4
        /*0278*/ 	.byte	0x04, 0x05
        /*027a*/ 	.short	(.L_984 - .L_983)
.L_983:
        /*027c*/ 	.word	0x00000100
        /*0280*/ 	.word	0x00000001
        /*0284*/ 	.word	0x00000001


	//----- nvinfo : EIATTR_CRS_STACK_SIZE
	.align		4
.L_984:
        /*0288*/ 	.byte	0x04, 0x1e
        /*028a*/ 	.short	(.L_986 - .L_985)
.L_985:
        /*028c*/ 	.word	0x00000000
.L_986:


//--------------------- .nv.info._ZN7cutlass13device_kernelIN5flash19enable_sm80_to_sm89INS1_16FlashAttnFwdSm80INS1_25CollectiveMainloopFwdSm80ILi8ELi1ELb0EN4cute5tupleIJNS5_1CILi128EEENS7_ILi64EEENS7_ILi256EEEEEELi256ENS_6half_tEfNS_4arch4Sm80ELb0ELb0ELb0ELb1ELb0ELb0ELb1ELb1EEENS1_21CollectiveEpilogueFwdINS6_IJS8_SA_S9_EEENS6_IJNS7_ILi1EEESI_SI_EEESC_SE_Li256ELb1ELb1ELb1ELb0EEENS1_36VarlenDynamicPersistentTileSchedulerILi128ELi64ELi256ELi256ELb1ELb1ELb0ELb0ELb1ELb1EEEEEEEEEvNT_6ParamsE --------------------------
	.section	.nv.info._ZN7cutlass13device_kernelIN5flash19enable_sm80_to_sm89INS1_16FlashAttnFwdSm80INS1_25CollectiveMainloopFwdSm80ILi8ELi1ELb0EN4cute5tupleIJNS5_1CILi128EEENS7_ILi64EEENS7_ILi256EEEEEELi256ENS_6half_tEfNS_4arch4Sm80ELb0ELb0ELb0ELb1ELb0ELb0ELb1ELb1EEENS1_21CollectiveEpilogueFwdINS6_IJS8_SA_S9_EEENS6_IJNS7_ILi1EEESI_SI_EEESC_SE_Li256ELb1ELb1ELb1ELb0EEENS1_36VarlenDynamicPersistentTileSchedulerILi128ELi64ELi256ELi256ELb1ELb1ELb0ELb0ELb1ELb1EEEEEEEEEvNT_6ParamsE,"",@"SHT_CUDA_INFO"
	.sectionflags	@""
	.align	4


	//----- nvinfo : EIATTR_CUDA_API_VERSION
	.align		4
        /*0000*/ 	.byte	0x04, 0x37
        /*0002*/ 	.short	(.L_988 - .L_987)
.L_987:
        /*0004*/ 	.word	0x00000082


	//----- nvinfo : EIATTR_SW2861232_WAR
	.align		4
.L_988:
        /*0008*/ 	.byte	0x01, 0x35
	.zero		2


	//----- nvinfo : EIATTR_PARAM_CBANK
	.align		4
        /*000c*/ 	.byte	0x04, 0x0a
        /*000e*/ 	.short	(.L_990 - .L_989)
	.align		4
.L_989:
        /*0010*/ 	.word	index@(.nv.constant0._ZN7cutlass13device_kernelIN5flash19enable_sm80_to_sm89INS1_16FlashAttnFwdSm80INS1_25CollectiveMainloopFwdSm80ILi8ELi1ELb0EN4cute5tupleIJNS5_1CILi128EEENS7_ILi64EEENS7_ILi256EEEEEELi256ENS_6half_tEfNS_4arch4Sm80ELb0ELb0ELb0ELb1ELb0ELb0ELb1ELb1EEENS1_21CollectiveEpilogueFwdINS6_IJS8_SA_S9_EEENS6_IJNS7_ILi1EEESI_SI_EEESC_SE_Li256ELb1ELb1ELb1ELb0EEENS1_36VarlenDynamicPersistentTileSchedulerILi128ELi64ELi256ELi256ELb1ELb1ELb0ELb0ELb1ELb1EEEEEEEEEvNT_6ParamsE)
        /*0014*/ 	.short	0x0160
        /*0016*/ 	.short	0x0438


	//----- nvinfo : EIATTR_CBANK_PARAM_SIZE
	.align		4
.L_990:
        /*0018*/ 	.byte	0x03, 0x19
        /*001a*/ 	.short	0x0438


	//----- nvinfo : EIATTR_KPARAM_INFO
	.align		4
        /*001c*/ 	.byte	0x04, 0x17
        /*001e*/ 	.short	(.L_992 - .L_991)
.L_991:
        /*0020*/ 	.word	0x00000000
        /*0024*/ 	.short	0x0000
        /*0026*/ 	.short	0x0000
        /*0028*/ 	.byte	0x00, 0xf0, 0xe1, 0x10


	//----- nvinfo : EIATTR_MAXREG_COUNT
	.align		4
.L_992:
        /*002c*/ 	.byte	0x03, 0x1b
        /*002e*/ 	.short	0x00ff


	//----- nvinfo : EIATTR_NUM_BARRIERS
	.align		4
        /*0030*/ 	.byte	0x02, 0x4c
        /*0032*/ 	.byte	0x06
	.zero		1


	//----- nvinfo : EIATTR_ANNOTATIONS
	.align		4
        /*0034*/ 	.byte	0x04, 0x55
        /*0036*/ 	.short	(.L_994 - .L_993)


	//   ....[0]....
.L_993:
        /* <DEDUP_REMOVED lines=24> */


	//----- nvinfo : EIATTR_MERCURY_ISA_VERSION
	.align		4
.L_994:
        /*01a8*/ 	.byte	0x03, 0x5f
        /*01aa*/ 	.short	0x0000


	//----- nvinfo : EIATTR_INT_WARP_WIDE_INSTR_OFFSETS
	.align		4
        /*01ac*/ 	.byte	0x04, 0x31
        /*01ae*/ 	.short	(.L_996 - .L_995)


	//   ....[0]....
.L_995:
        /*01b0*/ 	.word	0x00009b40


	//   ....[1]....
        /*01b4*/ 	.word	0x00009bc0


	//----- nvinfo : EIATTR_COOP_GROUP_MASK_REGIDS
	.align		4
.L_996:
        /*01b8*/ 	.byte	0x04, 0x29
        /*01ba*/ 	.short	(.L_998 - .L_997)


	//   ....[0]....
.L_997:
        /*01bc*/ 	.word	0xffffffff


	//   ....[1]....
        /*01c0*/ 	.word	0xffffffff


	//   ....[2]....
        /*01c4*/ 	.word	0xffffffff


	//   ....[3]....
        /*01c8*/ 	.word	0xffffffff


	//   ....[4]....
        /*01cc*/ 	.word	0xffffffff


	//   ....[5]....
        /*01d0*/ 	.word	0xffffffff


	//   ....[6]....
        /*01d4*/ 	.word	0xffffffff


	//   ....[7]....
        /*01d8*/ 	.word	0xffffffff


	//   ....[8]....
        /*01dc*/ 	.word	0xffffffff


	//   ....[9]....
        /*01e0*/ 	.word	0xffffffff


	//   ....[10]....
        /*01e4*/ 	.word	0xffffffff


	//   ....[11]....
        /*01e8*/ 	.word	0xffffffff


	//   ....[12]....
        /*01ec*/ 	.word	0xffffffff


	//   ....[13]....
        /*01f0*/ 	.word	0xffffffff


	//   ....[14]....
        /*01f4*/ 	.word	0xffffffff


	//   ....[15]....
        /*01f8*/ 	.word	0xffffffff


	//   ....[16]....
        /*01fc*/ 	.word	0xffffffff


	//   ....[17]....
        /*0200*/ 	.word	0xffffffff


	//   ....[18]....
        /*0204*/ 	.word	0xffffffff


	//   ....[19]....
        /*0208*/ 	.word	0xffffffff


	//   ....[20]....
        /*020c*/ 	.word	0xffffffff


	//   ....[21]....
        /*0210*/ 	.word	0xffffffff


	//   ....[22]....
        /*0214*/ 	.word	0xffffffff


	//   ....[23]....
        /*0218*/ 	.word	0xffffffff


	//   ....[24]....
        /*021c*/ 	.word	0xffffffff


	//   ....[25]....
        /*0220*/ 	.word	0xffffffff


	//   ....[26]....
        /*0224*/ 	.word	0xffffffff


	//   ....[27]....
        /*0228*/ 	.word	0xffffffff


	//   ....[28]....
        /*022c*/ 	.word	0xffffffff


	//   ....[29]....
        /*0230*/ 	.word	0xffffffff


	//   ....[30]....
        /*0234*/ 	.word	0xffffffff


	//   ....[31]....
        /*0238*/ 	.word	0xffffffff


	//   ....[32]....
        /*023c*/ 	.word	0xffffffff


	//   ....[33]....
        /*0240*/ 	.word	0xffffffff


	//   ....[34]....
        /*0244*/ 	.word	0xffffffff


	//   ....[35]....
        /*0248*/ 	.word	0xffffffff


	//   ....[36]....
        /*024c*/ 	.word	0xffffffff


	//   ....[37]....
        /*0250*/ 	.word	0xffffffff


	//   ....[38]....
        /*0254*/ 	.word	0xffffffff


	//   ....[39]....
        /*0258*/ 	.word	0xffffffff


	//   ....[40]....
        /*025c*/ 	.word	0xffffffff


	//   ....[41]....
        /*0260*/ 	.word	0xffffffff


	//   ....[42]....
        /*0264*/ 	.word	0xffffffff


	//   ....[43]....
        /*0268*/ 	.word	0xffffffff


	//   ....[44]....
        /*026c*/ 	.word	0xffffffff


	//   ....[45]....
        /*0270*/ 	.word	0xffffffff


	//   ....[46]....
        /*0274*/ 	.word	0xffffffff


	//   ....[47]....
        /*0278*/ 	.word	0xffffffff


	//   ....[48]....
        /*027c*/ 	.word	0xffffffff


	//   ....[49]....
        /*0280*/ 	.word	0xffffffff


	//   ....[50]....
        /*0284*/ 	.word	0xffffffff


	//   ....[51]....
        /*0288*/ 	.word	0xffffffff


	//   ....[52]....
        /*028c*/ 	.word	0xffffffff


	//   ....[53]....
        /*0290*/ 	.word	0xffffffff


	//   ....[54]....
        /*0294*/ 	.word	0xffffffff


	//   ....[55]....
        /*0298*/ 	.word	0xffffffff


	//   ....[56]....
        /*029c*/ 	.word	0xffffffff


	//   ....[57]....
        /*02a0*/ 	.word	0xffffffff


	//   ....[58]....
        /*02a4*/ 	.word	0xffffffff


	//   ....[59]....
        /*02a8*/ 	.word	0xffffffff


	//   ....[60]....
        /*02ac*/ 	.word	0xffffffff


	//   ....[61]....
        /*02b0*/ 	.word	0xffffffff


	//   ....[62]....
        /*02b4*/ 	.word	0xffffffff


	//   ....[63]....
        /*02b8*/ 	.word	0xffffffff


	//   ....[64]....
        /*02bc*/ 	.word	0xffffffff


	//   ....[65]....
        /*02c0*/ 	.word	0xffffffff


	//   ....[66]....
        /*02c4*/ 	.word	0xffffffff


	//   ....[67]....
        /*02c8*/ 	.word	0xffffffff


	//   ....[68]....
        /*02cc*/ 	.word	0xffffffff


	//   ....[69]....
        /*02d0*/ 	.word	0xffffffff


	//   ....[70]....
        /*02d4*/ 	.word	0xffffffff


	//   ....[71]....
        /*02d8*/ 	.word	0xffffffff


	//   ....[72]....
        /*02dc*/ 	.word	0xffffffff


	//   ....[73]....
        /*02e0*/ 	.word	0xffffffff


	//   ....[74]....
        /*02e4*/ 	.word	0xffffffff


	//   ....[75]....
        /*02e8*/ 	.word	0xffffffff


	//   ....[76]....
        /*02ec*/ 	.word	0xffffffff


	//   ....[77]....
        /*02f0*/ 	.word	0xffffffff


	//   ....[78]....
        /*02f4*/ 	.word	0xffffffff


	//   ....[79]....
        /*02f8*/ 	.word	0xffffffff


	//   ....[80]....
        /*02fc*/ 	.word	0xffffffff


	//   ....[81]....
        /*0300*/ 	.word	0xffffffff


	//   ....[82]....
        /*0304*/ 	.word	0xffffffff


	//   ....[83]....
        /*0308*/ 	.word	0xffffffff


	//   ....[84]....
        /*030c*/ 	.word	0xffffffff


	//   ....[85]....
        /*0310*/ 	.word	0xffffffff


	//   ....[86]....
        /*0314*/ 	.word	0xffffffff


	//   ....[87]....
        /*0318*/ 	.word	0xffffffff


	//   ....[88]....
        /*031c*/ 	.word	0xffffffff


	//   ....[89]....
        /*0320*/ 	.word	0xffffffff


	//   ....[90]....
        /*0324*/ 	.word	0xffffffff


	//   ....[91]....
        /*0328*/ 	.word	0xffffffff


	//   ....[92]....
        /*032c*/ 	.word	0xffffffff


	//   ....[93]....
        /*0330*/ 	.word	0xffffffff


	//   ....[94]....
        /*0334*/ 	.word	0xffffffff


	//   ....[95]....
        /*0338*/ 	.word	0xffffffff


	//   ....[96]....
        /*033c*/ 	.word	0xffffffff


	//   ....[97]....
        /*0340*/ 	.word	0xffffffff


	//   ....[98]....
        /*0344*/ 	.word	0xffffffff


	//   ....[99]....
        /*0348*/ 	.word	0xffffffff


	//   ....[100]....
        /*034c*/ 	.word	0xffffffff


	//   ....[101]....
        /*0350*/ 	.word	0xffffffff


	//   ....[102]....
        /*0354*/ 	.word	0xffffffff


	//   ....[103]....
        /*0358*/ 	.word	0xffffffff


	//   ....[104]....
        /*035c*/ 	.word	0xffffffff


	//   ....[105]....
        /*0360*/ 	.word	0xffffffff


	//   ....[106]....
        /*0364*/ 	.word	0xffffffff


	//   ....[107]....
        /*0368*/ 	.word	0xffffffff


	//   ....[108]....
        /*036c*/ 	.word	0xffffffff


	//   ....[109]....
        /*0370*/ 	.word	0xffffffff


	//   ....[110]....
        /*0374*/ 	.word	0xffffffff


	//   ....[111]....
        /*0378*/ 	.word	0xffffffff


	//   ....[112]....
        /*037c*/ 	.word	0xffffffff


	//   ....[113]....
        /*0380*/ 	.word	0xffffffff


	//   ....[114]....
        /*0384*/ 	.word	0xffffffff


	//   ....[115]....
        /*0388*/ 	.word	0xffffffff


	//   ....[116]....
        /*038c*/ 	.word	0xffffffff


	//   ....[117]....
        /*0390*/ 	.word	0xffffffff


	//   ....[118]....
        /*0394*/ 	.word	0xffffffff


	//   ....[119]....
        /*0398*/ 	.word	0xffffffff


	//   ....[120]....
        /*039c*/ 	.word	0xffffffff


	//   ....[121]....
        /*03a0*/ 	.word	0xffffffff


	//   ....[122]....
        /*03a4*/ 	.word	0xffffffff


	//   ....[123]....
        /*03a8*/ 	.word	0xffffffff


	//   ....[124]....
        /*03ac*/ 	.word	0xffffffff


	//   ....[125]....
        /*03b0*/ 	.word	0xffffffff


	//   ....[126]....
        /*03b4*/ 	.word	0xffffffff


	//   ....[127]....
        /*03b8*/ 	.word	0xffffffff


	//   ....[128]....
        /*03bc*/ 	.word	0xffffffff


	//   ....[129]....
        /*03c0*/ 	.word	0xffffffff


	//   ....[130]....
        /*03c4*/ 	.word	0xffffffff


	//   ....[131]....
        /*03c8*/ 	.word	0xffffffff


	//   ....[132]....
        /*03cc*/ 	.word	0xffffffff


	//   ....[133]....
        /*03d0*/ 	.word	0xffffffff


	//   ....[134]....
        /*03d4*/ 	.word	0xffffffff


	//   ....[135]....
        /*03d8*/ 	.word	0xffffffff


	//   ....[136]....
        /*03dc*/ 	.word	0xffffffff


	//   ....[137]....
        /*03e0*/ 	.word	0xffffffff


	//   ....[138]....
        /*03e4*/ 	.word	0xffffffff


	//----- nvinfo : EIATTR_COOP_GROUP_INSTR_OFFSETS
	.align		4
.L_998:
        /*03e8*/ 	.byte	0x04, 0x28
        /*03ea*/ 	.short	(.L_1000 - .L_999)


	//   ....[0]....
.L_999:
        /*03ec*/ 	.word	0x00000050


	//   ....[1]....
        /*03f0*/ 	.word	0x000001e0


	//   ....[2]....
        /*03f4*/ 	.word	0x00000210


	//   ....[3]....
        /*03f8*/ 	.word	0x00000240


	//   ....[4]....
        /*03fc*/ 	.word	0x00000270


	//   ....[5]....
        /*0400*/ 	.word	0x000002a0


	//   ....[6]....
        /*0404*/ 	.word	0x000002d0


	//   ....[7]....
        /*0408*/ 	.word	0x00000440


	//   ....[8]....
        /*040c*/ 	.word	0x00000480


	//   ....[9]....
        /*0410*/ 	.word	0x000004b0


	//   ....[10]....
        /*0414*/ 	.word	0x000004e0


	//   ....[11]....
        /*0418*/ 	.word	0x00000510


	//   ....[12]....
        /*041c*/ 	.word	0x00000540


	//   ....[13]....
        /*0420*/ 	.word	0x000005d0


	//   ....[14]....
        /*0424*/ 	.word	0x00000600


	//   ....[15]....
        /*0428*/ 	.word	0x00000610


	//   ....[16]....
        /*042c*/ 	.word	0x00000680


	//   ....[17]....
        /*0430*/ 	.word	0x000026b0


	//   ....[18]....
        /*0434*/ 	.word	0x000026d0


	//   ....[19]....
        /*0438*/ 	.word	0x00002840


	//   ....[20]....
        /*043c*/ 	.word	0x00002850


	//   ....[21]....
        /*0440*/ 	.word	0x000029c0


	//   ....[22]....
        /*0444*/ 	.word	0x000029e0


	//   ....[23]....
        /*0448*/ 	.word	0x00002b50


	//   ....[24]....
        /*044c*/ 	.word	0x00002b60


	//   ....[25]....
        /*0450*/ 	.word	0x00004580


	//   ....[26]....
        /*0454*/ 	.word	0x000046b0


	//   ....[27]....
        /*0458*/ 	.word	0x000046c0


	//   ....[28]....
        /*045c*/ 	.word	0x00004710


	//   ....[29]....
        /*0460*/ 	.word	0x00007320


	//   ....[30]....
        /*0464*/ 	.word	0x00007410


	//   ....[31]....
        /*0468*/ 	.word	0x00007420


	//   ....[32]....
        /*046c*/ 	.word	0x00007450


	//   ....[33]....
        /*0470*/ 	.word	0x00009130


	//   ....[34]....
        /*0474*/ 	.word	0x00009140


	//   ....[35]....
        /*0478*/ 	.word	0x00009170


	//   ....[36]....
        /*047c*/ 	.word	0x00009180


	//   ....[37]....
        /*0480*/ 	.word	0x0000a9b0


	//   ....[38]....
        /*0484*/ 	.word	0x0000a9c0


	//   ....[39]....
        /*0488*/ 	.word	0x0000a9e0


	//   ....[40]....
        /*048c*/ 	.word	0x0000aa00


	//   ....[41]....
        /*0490*/ 	.word	0x0000ae00


	//   ....[42]....
        /*0494*/ 	.word	0x0000ae20


	//   ....[43]....
        /*0498*/ 	.word	0x0000af90


	//   ....[44]....
        /*049c*/ 	.word	0x0000afa0


	//   ....[45]....
        /*04a0*/ 	.word	0x0000b120


	//   ....[46]....
        /*04a4*/ 	.word	0x0000b140


	//   ....[47]....
        /*04a8*/ 	.word	0x0000b2c0


	//   ....[48]....
        /*04ac*/ 	.word	0x0000b2d0


	//   ....[49]....
        /*04b0*/ 	.word	0x0000b640


	//   ....[50]....
        /*04b4*/ 	.word	0x0000b660


	//   ....[51]....
        /*04b8*/ 	.word	0x0000c380


	//   ....[52]....
        /*04bc*/ 	.word	0x0000c390


	//   ....[53]....
        /*04c0*/ 	.word	0x0000d7e0


	//   ....[54]....
        /*04c4*/ 	.word	0x0000d800


	//   ....[55]....
        /*04c8*/ 	.word	0x0000d980


	//   ....[56]....
        /*04cc*/ 	.word	0x0000d990


	//   ....[57]....
        /*04d0*/ 	.word	0x0000db10


	//   ....[58]....
        /*04d4*/ 	.word	0x0000db30


	//   ....[59]....
        /*04d8*/ 	.word	0x0000dcb0


	//   ....[60]....
        /*04dc*/ 	.word	0x0000dcc0


	//   ....[61]....
        /*04e0*/ 	.word	0x0000dee0


	//   ....[62]....
        /*04e4*/ 	.word	0x0000df00


	//   ....[63]....
        /*04e8*/ 	.word	0x0000e020


	//   ....[64]....
        /*04ec*/ 	.word	0x0000e060


	//   ....[65]....
        /*04f0*/ 	.word	0x0000e090


	//   ....[66]....
        /*04f4*/ 	.word	0x0000e0c0


	//   ....[67]....
        /*04f8*/ 	.word	0x0000e0f0


	//   ....[68]....
        /*04fc*/ 	.word	0x0000e120


	//   ....[69]....
        /*0500*/ 	.word	0x0000e270


	//   ....[70]....
        /*0504*/ 	.word	0x0000e2b0


	//   ....[71]....
        /*0508*/ 	.word	0x0000e2e0


	//   ....[72]....
        /*050c*/ 	.word	0x0000e310


	//   ....[73]....
        /*0510*/ 	.word	0x0000e340


	//   ....[74]....
        /*0514*/ 	.word	0x0000e370


	//   ....[75]....
        /*0518*/ 	.word	0x0000e400


	//   ....[76]....
        /*051c*/ 	.word	0x0000e430


	//   ....[77]....
        /*0520*/ 	.word	0x0000e440


	//   ....[78]....
        /*0524*/ 	.word	0x0000e4a0


	//   ....[79]....
        /*0528*/ 	.word	0x0000e9e0


	//   ....[80]....
        /*052c*/ 	.word	0x0000ea40


	//   ....[81]....
        /*0530*/ 	.word	0x0000ea90


	//   ....[82]....
        /*0534*/ 	.word	0x0000eae0


	//   ....[83]....
        /*0538*/ 	.word	0x0000eb30


	//   ....[84]....
        /*053c*/ 	.word	0x0000eba0


	//   ....[85]....
        /*0540*/ 	.word	0x0000ebe0


	//   ....[86]....
        /*0544*/ 	.word	0x0000ec50


	//   ....[87]....
        /*0548*/ 	.word	0x0000ecc0


	//   ....[88]....
        /*054c*/ 	.word	0x0000ed20


	//   ....[89]....
        /*0550*/ 	.word	0x0000ed90


	//   ....[90]....
        /*0554*/ 	.word	0x0000ee00


	//   ....[91]....
        /*0558*/ 	.word	0x0000ee60


	//   ....[92]....
        /*055c*/ 	.word	0x0000eec0


	//   ....[93]....
        /*0560*/ 	.word	0x0000ef20


	//   ....[94]....
        /*0564*/ 	.word	0x0000ef90


	//   ....[95]....
        /*0568*/ 	.word	0x0000eff0


	//   ....[96]....
        /*056c*/ 	.word	0x0000f050


	//   ....[97]....
        /*0570*/ 	.word	0x0000f0c0


	//   ....[98]....
        /*0574*/ 	.word	0x0000f110


	//   ....[99]....
        /*0578*/ 	.word	0x0000f160


	//   ....[100]....
        /*057c*/ 	.word	0x0000f1b0


	//   ....[101]....
        /*0580*/ 	.word	0x0000f220


	//   ....[102]....
        /*0584*/ 	.word	0x0000f290


	//   ....[103]....
        /*0588*/ 	.word	0x0000f2f0


	//   ....[104]....
        /*058c*/ 	.word	0x0000f350


	//   ....[105]....
        /*0590*/ 	.word	0x0000f3b0


	//   ....[106]....
        /*0594*/ 	.word	0x0000f420


	//   ....[107]....
        /*0598*/ 	.word	0x0000f480


	//   ....[108]....
        /*059c*/ 	.word	0x0000f4e0


	//   ....[109]....
        /*05a0*/ 	.word	0x0000f540


	//   ....[110]....
        /*05a4*/ 	.word	0x0000f5b0


	//   ....[111]....
        /*05a8*/ 	.word	0x0000f610


	//   ....[112]....
        /*05ac*/ 	.word	0x0000f670


	//   ....[113]....
        /*05b0*/ 	.word	0x0000f6d0


	//   ....[114]....
        /*05b4*/ 	.word	0x0000f740


	//   ....[115]....
        /*05b8*/ 	.word	0x0000f7a0


	//   ....[116]....
        /*05bc*/ 	.word	0x0000f800


	//   ....[117]....
        /*05c0*/ 	.word	0x0000f860


	//   ....[118]....
        /*05c4*/ 	.word	0x0000f8d0


	//   ....[119]....
        /*05c8*/ 	.word	0x0000f930


	//   ....[120]....
        /*05cc*/ 	.word	0x0000f990


	//   ....[121]....
        /*05d0*/ 	.word	0x0000f9f0


	//   ....[122]....
        /*05d4*/ 	.word	0x0000fa60


	//   ....[123]....
        /*05d8*/ 	.word	0x0000fab0


	//   ....[124]....
        /*05dc*/ 	.word	0x0000faf0


	//   ....[125]....
        /*05e0*/ 	.word	0x0000fb40


	//   ....[126]....
        /*05e4*/ 	.word	0x0000fb90


	//   ....[127]....
        /*05e8*/ 	.word	0x0000fbe0


	//   ....[128]....
        /*05ec*/ 	.word	0x0000fc50


	//   ....[129]....
        /*05f0*/ 	.word	0x0000fc90


	//   ....[130]....
        /*05f4*/ 	.word	0x0000fce0


	//   ....[131]....
        /*05f8*/ 	.word	0x0000fd30


	//   ....[132]....
        /*05fc*/ 	.word	0x0000fd80


	//   ....[133]....
        /*0600*/ 	.word	0x0000fdd0


	//   ....[134]....
        /*0604*/ 	.word	0x0000fe40


	//   ....[135]....
        /*0608*/ 	.word	0x0000fe80


	//   ....[136]....
        /*060c*/ 	.word	0x0000fef0


	//   ....[137]....
        /*0610*/ 	.word	0x0000ff50


	//   ....[138]....
        /*0614*/ 	.word	0x0000ffb0


	//----- nvinfo : EIATTR_EXIT_INSTR_OFFSETS
	.align		4
.L_1000:
        /*0618*/ 	.byte	0x04, 0x1c
        /*061a*/ 	.short	(.L_1002 - .L_1001)


	//   ....[0]....
.L_1001:
        /*061c*/ 	.word	0x00000b40


	//   ....[1]....
        /*0620*/ 	.word	0x0000e9a0


	//----- nvinfo : EIATTR_MAX_THREADS
	.align		4
.L_1002:
        /*0624*/ 	.byte	0x04, 0x05
        /*0626*/ 	.short	(.L_1004 - .L_1003)
.L_1003:
        /*0628*/ 	.word	0x00000100
        /*062c*/ 	.word	0x00000001
        /*0630*/ 	.word	0x00000001


	//----- nvinfo : EIATTR_CRS_STACK_SIZE
	.align		4
.L_1004:
        /*0634*/ 	.byte	0x04, 0x1e
        /*0636*/ 	.short	(.L_1006 - .L_1005)
.L_1005:
        /*0638*/ 	.word	0x00000000
.L_1006:


//--------------------- .nv.info._ZN7cutlass13device_kernelIN5flash19enable_sm80_to_sm89INS1_16FlashAttnFwdSm80INS1_25CollectiveMainloopFwdSm80ILi8ELi1ELb0EN4cute5tupleIJNS5_1CILi128EEENS7_ILi48EEENS7_ILi256EEEEEELi256ENS_6half_tEfNS_4arch4Sm80ELb0ELb0ELb0ELb1ELb0ELb1ELb1ELb1EEENS1_21CollectiveEpilogueFwdINS6_IJS8_SA_S9_EEENS6_IJNS7_ILi1EEESI_SI_EEESC_SE_Li256ELb1ELb1ELb1ELb0EEENS1_36VarlenDynamicPersistentTileSchedulerILi128ELi48ELi256ELi256ELb1ELb1ELb0ELb0ELb1ELb1EEEEEEEEEvNT_6ParamsE --------------------------
	.section	.nv.info._ZN7cutlass13device_kernelIN5flash19enable_sm80_to_sm89INS1_16FlashAttnFwdSm80INS1_25CollectiveMainloopFwdSm80ILi8ELi1ELb0EN4cute5tupleIJNS5_1CILi128EEENS7_ILi48EEENS7_ILi256EEEEEELi256ENS_6half_tEfNS_4arch4Sm80ELb0ELb0ELb0ELb1ELb0ELb1ELb1ELb1EEENS1_21CollectiveEpilogueFwdINS6_IJS8_SA_S9_EEENS6_IJNS7_ILi1EEESI_SI_EEESC_SE_Li256ELb1ELb1ELb1ELb0EEENS1_36VarlenDynamicPersistentTileSchedulerILi128ELi48ELi256ELi256ELb1ELb1ELb0ELb0ELb1ELb1EEEEEEEEEvNT_6ParamsE,"",@"SHT_CUDA_INFO"
	.sectionflags	@""
	.align	4


	//----- nvinfo : EIATTR_CUDA_API_VERSION
	.align		4
        /*0000*/ 	.byte	0x04, 0x37
        /*0002*/ 	.short	(.L_1008 - .L_1007)
.L_1007:
        /*0004*/ 	.word	0x00000082


	//----- nvinfo : EIATTR_SW2861232_WAR
	.align		4
.L_1008:
        /*0008*/ 	.byte	0x01, 0x35
	.zero		2


	//----- nvinfo : EIATTR_PARAM_CBANK
	.align		4
        /*000c*/ 	.byte	0x04, 0x0a
        /*000e*/ 	.short	(.L_1010 - .L_1009)
	.align		4
.L_1009:
        /*0010*/ 	.word	index@(.nv.constant0._ZN7cutlass13device_kernelIN5flash19enable_sm80_to_sm89INS1_16FlashAttnFwdSm80INS1_25CollectiveMainloopFwdSm80ILi8ELi1ELb0EN4cute5tupleIJNS5_1CILi128EEENS7_ILi48EEENS7_ILi256EEEEEELi256ENS_6half_tEfNS_4arch4Sm80ELb0ELb0ELb0ELb1ELb0ELb1ELb1ELb1EEENS1_21CollectiveEpilogueFwdINS6_IJS8_SA_S9_EEENS6_IJNS7_ILi1EEESI_SI_EEESC_SE_Li256ELb1ELb1ELb1ELb0EEENS1_36VarlenDynamicPersistentTileSchedulerILi128ELi48ELi256ELi256ELb1ELb1ELb0ELb0ELb1ELb1EEEEEEEEEvNT_6ParamsE)
        /*0014*/ 	.short	0x0160
        /*0016*/ 	.short	0x0438


	//----- nvinfo : EIATTR_CBANK_PARAM_SIZE
	.align		4
.L_1010:
        /*0018*/ 	.byte	0x03, 0x19
        /*001a*/ 	.short	0x0438


	//----- nvinfo : EIATTR_KPARAM_INFO
	.align		4
        /*001c*/ 	.byte	0x04, 0x17
        /*001e*/ 	.short	(.L_1012 - .L_1011)
.L_1011:
        /*0020*/ 	.word	0x00000000
        /*0024*/ 	.short	0x0000
        /*0026*/ 	.short	0x0000
        /*0028*/ 	.byte	0x00, 0xf0, 0xe1, 0x10


	//----- nvinfo : EIATTR_MAXREG_COUNT
	.align		4
.L_1012:
        /*002c*/ 	.byte	0x03, 0x1b
        /*002e*/ 	.short	0x00ff


	//----- nvinfo : EIATTR_NUM_BARRIERS
	.align		4
        /*0030*/ 	.byte	0x02, 0x4c
        /*0032*/ 	.byte	0x06
	.zero		1


	//----- nvinfo : EIATTR_ANNOTATIONS
	.align		4
        /*0034*/ 	.byte	0x04, 0x55
        /*0036*/ 	.short	(.L_1014 - .L_1013)


	//   ....[0]....
.L_1013:
        /* <DEDUP_REMOVED lines=48> */


	//----- nvinfo : EIATTR_MERCURY_ISA_VERSION
	.align		4
.L_1014:
        /*0328*/ 	.byte	0x03, 0x5f
        /*032a*/ 	.short	0x0000


	//----- nvinfo : EIATTR_INT_WARP_WIDE_INSTR_OFFSETS
	.align		4
        /*032c*/ 	.byte	0x04, 0x31
        /*032e*/ 	.short	(.L_1016 - .L_1015)


	//   ....[0]....
.L_1015:
        /*0330*/ 	.word	0x00016160


	//   ....[1]....
        /*0334*/ 	.word	0x000161e0


	//----- nvinfo : EIATTR_COOP_GROUP_MASK_REGIDS
	.align		4
.L_1016:
        /*0338*/ 	.byte	0x04, 0x29
        /*033a*/ 	.short	(.L_1018 - .L_1017)


	//   ....[0]....
.L_1017:
        /*033c*/ 	.word	0xffffffff


	//   ....[1]....
        /*0340*/ 	.word	0xffffffff


	//   ....[2]....
        /*0344*/ 	.word	0xffffffff


	//   ....[3]....
        /*0348*/ 	.word	0xffffffff


	//   ....[4]....
        /*034c*/ 	.word	0xffffffff


	//   ....[5]....
        /*0350*/ 	.word	0xffffffff


	//   ....[6]....
        /*0354*/ 	.word	0xffffffff


	//   ....[7]....
        /*0358*/ 	.word	0xffffffff


	//   ....[8]....
        /*035c*/ 	.word	0xffffffff


	//   ....[9]....
        /*0360*/ 	.word	0xffffffff


	//   ....[10]....
        /*0364*/ 	.word	0xffffffff


	//   ....[11]....
        /*0368*/ 	.word	0xffffffff


	//   ....[12]....
        /*036c*/ 	.word	0xffffffff


	//   ....[13]....
        /*0370*/ 	.word	0xffffffff


	//   ....[14]....
        /*0374*/ 	.word	0xffffffff


	//   ....[15]....
        /*0378*/ 	.word	0xffffffff


	//   ....[16]....
        /*037c*/ 	.word	0xffffffff


	//   ....[17]....
        /*0380*/ 	.word	0xffffffff


	//   ....[18]....
        /*0384*/ 	.word	0xffffffff


	//   ....[19]....
        /*0388*/ 	.word	0xffffffff


	//   ....[20]....
        /*038c*/ 	.word	0xffffffff


	//   ....[21]....
        /*0390*/ 	.word	0xffffffff


	//   ....[22]....
        /*0394*/ 	.word	0xffffffff


	//   ....[23]....
        /*0398*/ 	.word	0xffffffff


	//   ....[24]....
        /*039c*/ 	.word	0xffffffff


	//   ....[25]....
        /*03a0*/ 	.word	0xffffffff


	//   ....[26]....
        /*03a4*/ 	.word	0xffffffff


	//   ....[27]....
        /*03a8*/ 	.word	0xffffffff


	//   ....[28]....
        /*03ac*/ 	.word	0xffffffff


	//   ....[29]....
        /*03b0*/ 	.word	0xffffffff


	//   ....[30]....
        /*03b4*/ 	.word	0xffffffff


	//   ....[31]....
        /*03b8*/ 	.word	0xffffffff


	//   ....[32]....
        /*03bc*/ 	.word	0xffffffff


	//   ....[33]....
        /*03c0*/ 	.word	0xffffffff


	//   ....[34]....
        /*03c4*/ 	.word	0xffffffff


	//   ....[35]....
        /*03c8*/ 	.word	0xffffffff


	//   ....[36]....
        /*03cc*/ 	.word	0xffffffff


	//   ....[37]....
        /*03d0*/ 	.word	0xffffffff


	//   ....[38]....
        /*03d4*/ 	.word	0xffffffff


	//   ....[39]....
        /*03d8*/ 	.word	0xffffffff


	//   ....[40]....
        /*03dc*/ 	.word	0xffffffff


	//   ....[41]....
        /*03e0*/ 	.word	0xffffffff


	//   ....[42]....
        /*03e4*/ 	.word	0xffffffff


	//   ....[43]....
        /*03e8*/ 	.word	0xffffffff


	//   ....[44]....
        /*03ec*/ 	.word	0xffffffff


	//   ....[45]....
        /*03f0*/ 	.word	0xffffffff


	//   ....[46]....
        /*03f4*/ 	.word	0xffffffff


	//   ....[47]....
        /*03f8*/ 	.word	0xffffffff


	//   ....[48]....
        /*03fc*/ 	.word	0xffffffff


	//   ....[49]....
        /*0400*/ 	.word	0xffffffff


	//   ....[50]....
        /*0404*/ 	.word	0xffffffff


	//   ....[51]....
        /*0408*/ 	.word	0xffffffff


	//   ....[52]....
        /*040c*/ 	.word	0xffffffff


	//   ....[53]....
        /*0410*/ 	.word	0xffffffff


	//   ....[54]....
        /*0414*/ 	.word	0xffffffff


	//   ....[55]....
        /*0418*/ 	.word	0xffffffff


	//   ....[56]....
        /*041c*/ 	.word	0xffffffff


	//   ....[57]....
        /*0420*/ 	.word	0xffffffff


	//   ....[58]....
        /*0424*/ 	.word	0xffffffff


	//   ....[59]....
        /*0428*/ 	.word	0xffffffff


	//   ....[60]....
        /*042c*/ 	.word	0xffffffff


	//   ....[61]....
        /*0430*/ 	.word	0xffffffff


	//   ....[62]....
        /*0434*/ 	.word	0xffffffff


	//   ....[63]....
        /*0438*/ 	.word	0xffffffff


	//   ....[64]....
        /*043c*/ 	.word	0xffffffff


	//   ....[65]....
        /*0440*/ 	.word	0xffffffff


	//   ....[66]....
        /*0444*/ 	.word	0xffffffff


	//   ....[67]....
        /*0448*/ 	.word	0xffffffff


	//   ....[68]....
        /*044c*/ 	.word	0xffffffff


	//   ....[69]....
        /*0450*/ 	.word	0xffffffff


	//   ....[70]....
        /*0454*/ 	.word	0xffffffff


	//   ....[71]....
        /*0458*/ 	.word	0xffffffff


	//   ....[72]....
        /*045c*/ 	.word	0xffffffff


	//   ....[73]....
        /*0460*/ 	.word	0xffffffff


	//   ....[74]....
        /*0464*/ 	.word	0xffffffff


	//   ....[75]....
        /*0468*/ 	.word	0xffffffff


	//   ....[76]....
        /*046c*/ 	.word	0xffffffff


	//   ....[77]....
        /*0470*/ 	.word	0xffffffff


	//   ....[78]....
        /*0474*/ 	.word	0xffffffff


	//   ....[79]....
        /*0478*/ 	.word	0xffffffff


	//   ....[80]....
        /*047c*/ 	.word	0xffffffff


	//   ....[81]....
        /*0480*/ 	.word	0xffffffff


	//   ....[82]....
        /*0484*/ 	.word	0xffffffff


	//   ....[83]....
        /*0488*/ 	.word	0xffffffff


	//   ....[84]....
        /*048c*/ 	.word	0xffffffff


	//   ....[85]....
        /*0490*/ 	.word	0xffffffff


	//   ....[86]....
        /*0494*/ 	.word	0xffffffff


	//   ....[87]....
        /*0498*/ 	.word	0xffffffff


	//   ....[88]....
        /*049c*/ 	.word	0xffffffff


	//   ....[89]....
        /*04a0*/ 	.word	0xffffffff


	//   ....[90]....
        /*04a4*/ 	.word	0xffffffff


	//   ....[91]....
        /*04a8*/ 	.word	0xffffffff


	//   ....[92]....
        /*04ac*/ 	.word	0xffffffff


	//   ....[93]....
        /*04b0*/ 	.word	0xffffffff


	//   ....[94]....
        /*04b4*/ 	.word	0xffffffff


	//   ....[95]....
        /*04b8*/ 	.word	0xffffffff


	//   ....[96]....
        /*04bc*/ 	.word	0xffffffff


	//   ....[97]....
        /*04c0*/ 	.word	0xffffffff


	//   ....[98]....
        /*04c4*/ 	.word	0xffffffff


	//   ....[99]....
        /*04c8*/ 	.word	0xffffffff


	//   ....[100]....
        /*04cc*/ 	.word	0xffffffff


	//   ....[101]....
        /*04d0*/ 	.word	0xffffffff


	//   ....[102]....
        /*04d4*/ 	.word	0xffffffff


	//   ....[103]....
        /*04d8*/ 	.word	0xffffffff


	//   ....[104]....
        /*04dc*/ 	.word	0xffffffff


	//   ....[105]....
        /*04e0*/ 	.word	0xffffffff


	//   ....[106]....
        /*04e4*/ 	.word	0xffffffff


	//   ....[107]....
        /*04e8*/ 	.word	0xffffffff


	//   ....[108]....
        /*04ec*/ 	.word	0xffffffff


	//   ....[109]....
        /*04f0*/ 	.word	0xffffffff


	//   ....[110]....
        /*04f4*/ 	.word	0xffffffff


	//   ....[111]....
        /*04f8*/ 	.word	0xffffffff


	//   ....[112]....
        /*04fc*/ 	.word	0xffffffff


	//   ....[113]....
        /*0500*/ 	.word	0xffffffff


	//   ....[114]....
        /*0504*/ 	.word	0xffffffff


	//   ....[115]....
        /*0508*/ 	.word	0xffffffff


	//   ....[116]....
        /*050c*/ 	.word	0xffffffff


	//   ....[117]....
        /*0510*/ 	.word	0xffffffff


	//   ....[118]....
        /*0514*/ 	.word	0xffffffff


	//   ....[119]....
        /*0518*/ 	.word	0xffffffff


	//   ....[120]....
        /*051c*/ 	.word	0xffffffff


	//   ....[121]....
        /*0520*/ 	.word	0xffffffff


	//   ....[122]....
        /*0524*/ 	.word	0xffffffff


	//   ....[123]....
        /*0528*/ 	.word	0xffffffff


	//   ....[124]....
        /*052c*/ 	.word	0xffffffff


	//   ....[125]....
        /*0530*/ 	.word	0xffffffff


	//   ....[126]....
        /*0534*/ 	.word	0xffffffff


	//   ....[127]....
        /*0538*/ 	.word	0xffffffff


	//   ....[128]....
        /*053c*/ 	.word	0xffffffff


	//   ....[129]....
        /*0540*/ 	.word	0xffffffff


	//   ....[130]....
        /*0544*/ 	.word	0xffffffff


	//   ....[131]....
        /*0548*/ 	.word	0xffffffff


	//   ....[132]....
        /*054c*/ 	.word	0xffffffff


	//   ....[133]....
        /*0550*/ 	.word	0xffffffff


	//   ....[134]....
        /*0554*/ 	.word	0xffffffff


	//   ....[135]....
        /*0558*/ 	.word	0xffffffff


	//   ....[136]....
        /*055c*/ 	.word	0xffffffff


	//   ....[137]....
        /*0560*/ 	.word	0xffffffff


	//   ....[138]....
        /*0564*/ 	.word	0xffffffff


	//   ....[139]....
        /*0568*/ 	.word	0xffffffff


	//   ....[140]....
        /*056c*/ 	.word	0xffffffff


	//   ....[141]....
        /*0570*/ 	.word	0xffffffff


	//   ....[142]....
        /*0574*/ 	.word	0xffffffff


	//   ....[143]....
        /*0578*/ 	.word	0xffffffff


	//   ....[144]....
        /*057c*/ 	.word	0xffffffff


	//   ....[145]....
        /*0580*/ 	.word	0xffffffff


	//   ....[146]....
        /*0584*/ 	.word	0xffffffff


	//----- nvinfo : EIATTR_COOP_GROUP_INSTR_OFFSETS
	.align		4
.L_1018:
        /*0588*/ 	.byte	0x04, 0x28
        /*058a*/ 	.short	(.L_1020 - .L_1019)


	//   ....[0]....
.L_1019:
        /*058c*/ 	.word	0x00000050


	//   ....[1]....
        /*0590*/ 	.word	0x00000200


	//   ....[2]....
        /*0594*/ 	.word	0x00000230


	//   ....[3]....
        /*0598*/ 	.word	0x00000260


	//   ....[4]....
        /*059c*/ 	.word	0x00000290


	//   ....[5]....
        /*05a0*/ 	.word	0x000002c0


	//   ....[6]....
        /*05a4*/ 	.word	0x000002f0


	//   ....[7]....
        /*05a8*/ 	.word	0x00000460


	//   ....[8]....
        /*05ac*/ 	.word	0x000004a0


	//   ....[9]....
        /*05b0*/ 	.word	0x000004d0


	//   ....[10]....
        /*05b4*/ 	.word	0x00000500


	//   ....[11]....
        /*05b8*/ 	.word	0x00000530


	//   ....[12]....
        /*05bc*/ 	.word	0x00000560


	//   ....[13]....
        /*05c0*/ 	.word	0x000005f0


	//   ....[14]....
        /*05c4*/ 	.word	0x00000620


	//   ....[15]....
        /*05c8*/ 	.word	0x00000630


	//   ....[16]....
        /*05cc*/ 	.word	0x000006a0


	//   ....[17]....
        /*05d0*/ 	.word	0x000095c0


	//   ....[18]....
        /*05d4*/ 	.word	0x000095e0


	//   ....[19]....
        /*05d8*/ 	.word	0x000097a0


	//   ....[20]....
        /*05dc*/ 	.word	0x000097b0


	//   ....[21]....
        /*05e0*/ 	.word	0x00009910


	//   ....[22]....
        /*05e4*/ 	.word	0x00009930


	//   ....[23]....
        /*05e8*/ 	.word	0x00009a90


	//   ....[24]....
        /*05ec*/ 	.word	0x00009aa0


	//   ....[25]....
        /*05f0*/ 	.word	0x00009ff0


	//   ....[26]....
        /*05f4*/ 	.word	0x0000a030


	//   ....[27]....
        /*05f8*/ 	.word	0x0000a070


	//   ....[28]....
        /*05fc*/ 	.word	0x0000a0a0


	//   ....[29]....
        /*0600*/ 	.word	0x0000d1f0


	//   ....[30]....
        /*0604*/ 	.word	0x0000d230


	//   ....[31]....
        /*0608*/ 	.word	0x0000d270


	//   ....[32]....
        /*060c*/ 	.word	0x0000d2a0


	//   ....[33]....
        /*0610*/ 	.word	0x00011c80


	//   ....[34]....
        /*0614*/ 	.word	0x00011db0


	//   ....[35]....
        /*0618*/ 	.word	0x00011de0


	//   ....[36]....
        /*061c*/ 	.word	0x00011e40


	//   ....[37]....
        /*0620*/ 	.word	0x00013fd0


	//   ....[38]....
        /*0624*/ 	.word	0x00013ff0


	//   ....[39]....
        /*0628*/ 	.word	0x00014000


	//   ....[40]....
        /*062c*/ 	.word	0x00014030


	//   ....[41]....
        /*0630*/ 	.word	0x00015740


	//   ....[42]....
        /*0634*/ 	.word	0x00015750


	//   ....[43]....
        /*0638*/ 	.word	0x00015780


	//   ....[44]....
        /*063c*/ 	.word	0x00015790


	//   ....[45]....
        /*0640*/ 	.word	0x00017030


	//   ....[46]....
        /*0644*/ 	.word	0x00017040


	//   ....[47]....
        /*0648*/ 	.word	0x00017060


	//   ....[48]....
        /*064c*/ 	.word	0x00017080


	//   ....[49]....
        /*0650*/ 	.word	0x00017440


	//   ....[50]....
        /*0654*/ 	.word	0x00017460


	//   ....[51]....
        /*0658*/ 	.word	0x00017620


	//   ....[52]....
        /*065c*/ 	.word	0x00017630


	//   ....[53]....
        /*0660*/ 	.word	0x000177a0


	//   ....[54]....
        /*0664*/ 	.word	0x000177c0


	//   ....[55]....
        /*0668*/ 	.word	0x00017930


	//   ....[56]....
        /*066c*/ 	.word	0x00017940


	//   ....[57]....
        /*0670*/ 	.word	0x00017cc0


	//   ....[58]....
        /*0674*/ 	.word	0x00017ce0


	//   ....[59]....
        /*0678*/ 	.word	0x000189c0


	//   ....[60]....
        /*067c*/ 	.word	0x000189d0


	//   ....[61]....
        /*0680*/ 	.word	0x00019e30


	//   ....[62]....
        /*0684*/ 	.word	0x00019e50


	//   ....[63]....
        /*0688*/ 	.word	0x0001a020


	//   ....[64]....
        /*068c*/ 	.word	0x0001a030


	//   ....[65]....
        /*0690*/ 	.word	0x0001a1a0


	//   ....[66]....
        /*0694*/ 	.word	0x0001a1c0


	//   ....[67]....
        /*0698*/ 	.word	0x0001a330


	//   ....[68]....
        /*069c*/ 	.word	0x0001a340


	//   ....[69]....
        /*06a0*/ 	.word	0x0001a570


	//   ....[70]....
        /*06a4*/ 	.word	0x0001a590


	//   ....[71]....
        /*06a8*/ 	.word	0x0001a6c0


	//   ....[72]....
        /*06ac*/ 	.word	0x0001a700


	//   ....[73]....
        /*06b0*/ 	.word	0x0001a730


	//   ....[74]....
        /*06b4*/ 	.word	0x0001a760


	//   ....[75]....
        /*06b8*/ 	.word	0x0001a790


	//   ....[76]....
        /*06bc*/ 	.word	0x0001a7c0


	//   ....[77]....
        /*06c0*/ 	.word	0x0001a920


	//   ....[78]....
        /*06c4*/ 	.word	0x0001a960


	//   ....[79]....
        /*06c8*/ 	.word	0x0001a990


	//   ....[80]....
        /*06cc*/ 	.word	0x0001a9c0


	//   ....[81]....
        /*06d0*/ 	.word	0x0001a9f0


	//   ....[82]....
        /*06d4*/ 	.word	0x0001aa20


	//   ....[83]....
        /*06d8*/ 	.word	0x0001aab0


	//   ....[84]....
        /*06dc*/ 	.word	0x0001aae0


	//   ....[85]....
        /*06e0*/ 	.word	0x0001aaf0


	//   ....[86]....
        /*06e4*/ 	.word	0x0001ab50


	//   ....[87]....
        /*06e8*/ 	.word	0x0001b140


	//   ....[88]....
        /*06ec*/ 	.word	0x0001b1a0


	//   ....[89]....
        /*06f0*/ 	.word	0x0001b1f0


	//   ....[90]....
        /*06f4*/ 	.word	0x0001b240


	//   ....[91]....
        /*06f8*/ 	.word	0x0001b290


	//   ....[92]....
        /*06fc*/ 	.word	0x0001b300


	//   ....[93]....
        /*0700*/ 	.word	0x0001b340


	//   ....[94]....
        /*0704*/ 	.word	0x0001b3b0


	//   ....[95]....
        /*0708*/ 	.word	0x0001b420


	//   ....[96]....
        /*070c*/ 	.word	0x0001b480


	//   ....[97]....
        /*0710*/ 	.word	0x0001b4f0


	//   ....[98]....
        /*0714*/ 	.word	0x0001b560


	//   ....[99]....
        /*0718*/ 	.word	0x0001b5c0


	//   ....[100]....
        /*071c*/ 	.word	0x0001b620


	//   ....[101]....
        /*0720*/ 	.word	0x0001b680


	//   ....[102]....
        /*0724*/ 	.word	0x0001b6f0


	//   ....[103]....
        /*0728*/ 	.word	0x0001b750


	//   ....[104]....
        /*072c*/ 	.word	0x0001b7b0


	//   ....[105]....
        /*0730*/ 	.word	0x0001b820


	//   ....[106]....
        /*0734*/ 	.word	0x0001b870


	//   ....[107]....
        /*0738*/ 	.word	0x0001b8c0


	//   ....[108]....
        /*073c*/ 	.word	0x0001b910


	//   ....[109]....
        /*0740*/ 	.word	0x0001b980


	//   ....[110]....
        /*0744*/ 	.word	0x0001b9f0


	//   ....[111]....
        /*0748*/ 	.word	0x0001ba50


	//   ....[112]....
        /*074c*/ 	.word	0x0001bab0


	//   ....[113]....
        /*0750*/ 	.word	0x0001bb10


	//   ....[114]....
        /*0754*/ 	.word	0x0001bb80


	//   ....[115]....
        /*0758*/ 	.word	0x0001bbe0


	//   ....[116]....
        /*075c*/ 	.word	0x0001bc40


	//   ....[117]....
        /*0760*/ 	.word	0x0001bca0


	//   ....[118]....
        /*0764*/ 	.word	0x0001bd10


	//   ....[119]....
        /*0768*/ 	.word	0x0001bd70


	//   ....[120]....
        /*076c*/ 	.word	0x0001bdd0


	//   ....[121]....
        /*0770*/ 	.word	0x0001be30


	//   ....[122]....
        /*0774*/ 	.word	0x0001bea0


	//   ....[123]....
        /*0778*/ 	.word	0x0001bf00


	//   ....[124]....
        /*077c*/ 	.word	0x0001bf60


	//   ....[125]....
        /*0780*/ 	.word	0x0001bfc0


	//   ....[126]....
        /*0784*/ 	.word	0x0001c030


	//   ....[127]....
        /*0788*/ 	.word	0x0001c090


	//   ....[128]....
        /*078c*/ 	.word	0x0001c0f0


	//   ....[129]....
        /*0790*/ 	.word	0x0001c150


	//   ....[130]....
        /*0794*/ 	.word	0x0001c1c0


	//   ....[131]....
        /*0798*/ 	.word	0x0001c210


	//   ....[132]....
        /*079c*/ 	.word	0x0001c250


	//   ....[133]....
        /*07a0*/ 	.word	0x0001c2a0


	//   ....[134]....
        /*07a4*/ 	.word	0x0001c2f0


	//   ....[135]....
        /*07a8*/ 	.word	0x0001c340


	//   ....[136]....
        /*07ac*/ 	.word	0x0001c3b0


	//   ....[137]....
        /*07b0*/ 	.word	0x0001c3f0


	//   ....[138]....
        /*07b4*/ 	.word	0x0001c440


	//   ....[139]....
        /*07b8*/ 	.word	0x0001c490


	//   ....[140]....
        /*07bc*/ 	.word	0x0001c4e0


	//   ....[141]....
        /*07c0*/ 	.word	0x0001c530


	//   ....[142]....
        /*07c4*/ 	.word	0x0001c5a0


	//   ....[143]....
        /*07c8*/ 	.word	0x0001c5e0


	//   ....[144]....
        /*07cc*/ 	.word	0x0001c650


	//   ....[145]....
        /*07d0*/ 	.word	0x0001c6b0


	//   ....[146]....
        /*07d4*/ 	.word	0x0001c710


	//----- nvinfo : EIATTR_EXIT_INSTR_OFFSETS
	.align		4
.L_1020:
        /*07d8*/ 	.byte	0x04, 0x1c
        /*07da*/ 	.short	(.L_1022 - .L_1021)


	//   ....[0]....
.L_1021:
        /*07dc*/ 	.word	0x00000c10


	//   ....[1]....
        /*07e0*/ 	.word	0x0001b100


	//----- nvinfo : EIATTR_MAX_THREADS
	.align		4
.L_1022:
        /*07e4*/ 	.byte	0x04, 0x05
        /*07e6*/ 	.short	(.L_1024 - .L_1023)
.L_1023:
        /*07e8*/ 	.word	0x00000100
        /*07ec*/ 	.word	0x00000001
        /*07f0*/ 	.word	0x00000001


	//----- nvinfo : EIATTR_CRS_STACK_SIZE
	.align		4
.L_1024:
        /*07f4*/ 	.byte	0x04, 0x1e
        /*07f6*/ 	.short	(.L_1026 - .L_1025)
.L_1025:
        /*07f8*/ 	.word	0x00000000
.L_1026:


//--------------------- .nv.info._ZN7cutlass13device_kernelIN5flash19enable_sm80_to_sm89INS1_16FlashAttnFwdSm80INS1_25CollectiveMainloopFwdSm80ILi8ELi1ELb0EN4cute5tupleIJNS5_1CILi128EEENS7_ILi64EEENS7_ILi256EEEEEELi256ENS_6half_tEfNS_4arch4Sm80ELb0ELb1ELb0ELb0ELb0ELb0ELb1ELb1EEENS1_21CollectiveEpilogueFwdINS6_IJS8_SA_S9_EEENS6_IJNS7_ILi1EEESI_SI_EEESC_SE_Li256ELb0ELb1ELb1ELb0EEENS1_19SingleTileSchedulerILb0ELb1ELb1ELi128EEEEEEEEEvNT_6ParamsE --------------------------
	.section	.nv.info._ZN7cutlass13device_kernelIN5flash19enable_sm80_to_sm89INS1_16FlashAttnFwdSm80INS1_25CollectiveMainloopFwdSm80ILi8ELi1ELb0EN4cute5tupleIJNS5_1CILi128EEENS7_ILi64EEENS7_ILi256EEEEEELi256ENS_6half_tEfNS_4arch4Sm80ELb0ELb1ELb0ELb0ELb0ELb0ELb1ELb1EEENS1_21CollectiveEpilogueFwdINS6_IJS8_SA_S9_EEENS6_IJNS7_ILi1EEESI_SI_EEESC_SE_Li256ELb0ELb1ELb1ELb0EEENS1_19SingleTileSchedulerILb0ELb1ELb1ELi128EEEEEEEEEvNT_6ParamsE,"",@"SHT_CUDA_INFO"
	.sectionflags	@""
	.align	4


	//----- nvinfo : EIATTR_CUDA_API_VERSION
	.align		4
        /*0000*/ 	.byte	0x04, 0x37
        /*0002*/ 	.short	(.L_1028 - .L_1027)
.L_1027:
        /*0004*/ 	.word	0x00000082


	//----- nvinfo : EIATTR_SW2861232_WAR
	.align		4
.L_1028:
        /*0008*/ 	.byte	0x01, 0x35
	.zero		2


	//----- nvinfo : EIATTR_PARAM_CBANK
	.align		4
        /*000c*/ 	.byte	0x04, 0x0a
        /*000e*/ 	.short	(.L_1030 - .L_1029)
	.align		4
.L_1029:
        /*0010*/ 	.word	index@(.nv.constant0._ZN7cutlass13device_kernelIN5flash19enable_sm80_to_sm89INS1_16FlashAttnFwdSm80INS1_25CollectiveMainloopFwdSm80ILi8ELi1ELb0EN4cute5tupleIJNS5_1CILi128EEENS7_ILi64EEENS7_ILi256EEEEEELi256ENS_6half_tEfNS_4arch4Sm80ELb0ELb1ELb0ELb0ELb0ELb0ELb1ELb1EEENS1_21CollectiveEpilogueFwdINS6_IJS8_SA_S9_EEENS6_IJNS7_ILi1EEESI_SI_EEESC_SE_Li256ELb0ELb1ELb1ELb0EEENS1_19SingleTileSchedulerILb0ELb1ELb1ELi128EEEEEEEEEvNT_6ParamsE)
        /*0014*/ 	.short	0x0160
        /*0016*/ 	.short	0x0418


	//----- nvinfo : EIATTR_CBANK_PARAM_SIZE
	.align		4
.L_1030:
        /*0018*/ 	.byte	0x03, 0x19
        /*001a*/ 	.short	0x0418


	//----- nvinfo : EIATTR_KPARAM_INFO
	.align		4
        /*001c*/ 	.byte	0x04, 0x17
        /*001e*/ 	.short	(.L_1032 - .L_1031)
.L_1031:
        /*0020*/ 	.word	0x00000000
        /*0024*/ 	.short	0x0000
        /*0026*/ 	.short	0x0000
        /*0028*/ 	.byte	0x00, 0xf0, 0x61, 0x10


	//----- nvinfo : EIATTR_MAXREG_COUNT
	.align		4
.L_1032:
        /*002c*/ 	.byte	0x03, 0x1b
        /*002e*/ 	.short	0x00ff


	//----- nvinfo : EIATTR_NUM_BARRIERS
	.align		4
        /*0030*/ 	.byte	0x02, 0x4c
        /*0032*/ 	.byte	0x02
	.zero		1


	//----- nvinfo : EIATTR_ANNOTATIONS
	.align		4
        /*0034*/ 	.byte	0x04, 0x55
        /*0036*/ 	.short	(.L_1034 - .L_1033)


	//   ....[0]....
.L_1033:
        /* <DEDUP_REMOVED lines=25> */


	//----- nvinfo : EIATTR_MERCURY_ISA_VERSION
	.align		4
.L_1034:
        /*01b8*/ 	.byte	0x03, 0x5f
        /*01ba*/ 	.short	0x0000


	//----- nvinfo : EIATTR_COOP_GROUP_MASK_REGIDS
	.align		4
        /*01bc*/ 	.byte	0x04, 0x29
        /*01be*/ 	.short	(.L_1036 - .L_1035)


	//   ....[0]....
.L_1035:
        /*01c0*/ 	.word	0xffffffff


	//   ....[1]....
        /*01c4*/ 	.word	0xffffffff


	//   ....[2]....
        /*01c8*/ 	.word	0xffffffff


	//   ....[3]....
        /*01cc*/ 	.word	0xffffffff


	//   ....[4]....
        /*01d0*/ 	.word	0xffffffff


	//   ....[5]....
        /*01d4*/ 	.word	0xffffffff


	//   ....[6]....
        /*01d8*/ 	.word	0xffffffff


	//   ....[7]....
        /*01dc*/ 	.word	0xffffffff


	//   ....[8]....
        /*01e0*/ 	.word	0xffffffff


	//   ....[9]....
        /*01e4*/ 	.word	0xffffffff


	//   ....[10]....
        /*01e8*/ 	.word	0xffffffff


	//   ....[11]....
        /*01ec*/ 	.word	0xffffffff


	//   ....[12]....
        /*01f0*/ 	.word	0xffffffff


	//   ....[13]....
        /*01f4*/ 	.word	0xffffffff


	//   ....[14]....
        /*01f8*/ 	.word	0xffffffff


	//   ....[15]....
        /*01fc*/ 	.word	0xffffffff


	//   ....[16]....
        /*0200*/ 	.word	0xffffffff


	//   ....[17]....
        /*0204*/ 	.word	0xffffffff


	//   ....[18]....
        /*0208*/ 	.word	0xffffffff


	//   ....[19]....
        /*020c*/ 	.word	0xffffffff


	//   ....[20]....
        /*0210*/ 	.word	0xffffffff


	//   ....[21]....
        /*0214*/ 	.word	0xffffffff


	//   ....[22]....
        /*0218*/ 	.word	0xffffffff


	//   ....[23]....
        /*021c*/ 	.word	0xffffffff


	//   ....[24]....
        /*0220*/ 	.word	0xffffffff


	//   ....[25]....
        /*0224*/ 	.word	0xffffffff


	//   ....[26]....
        /*0228*/ 	.word	0xffffffff


	//   ....[27]....
        /*022c*/ 	.word	0xffffffff


	//   ....[28]....
        /*0230*/ 	.word	0xffffffff


	//   ....[29]....
        /*0234*/ 	.word	0xffffffff


	//   ....[30]....
        /*0238*/ 	.word	0xffffffff


	//   ....[31]....
        /*023c*/ 	.word	0xffffffff


	//   ....[32]....
        /*0240*/ 	.word	0xffffffff


	//   ....[33]....
        /*0244*/ 	.word	0xffffffff


	//   ....[34]....
        /*0248*/ 	.word	0xffffffff


	//   ....[35]....
        /*024c*/ 	.word	0xffffffff


	//   ....[36]....
        /*0250*/ 	.word	0xffffffff


	//   ....[37]....
        /*0254*/ 	.word	0xffffffff


	//   ....[38]....
        /*0258*/ 	.word	0xffffffff


	//   ....[39]....
        /*025c*/ 	.word	0xffffffff


	//   ....[40]....
        /*0260*/ 	.word	0xffffffff


	//   ....[41]....
        /*0264*/ 	.word	0xffffffff


	//   ....[42]....
        /*0268*/ 	.word	0xffffffff


	//----- nvinfo : EIATTR_COOP_GROUP_INSTR_OFFSETS
	.align		4
.L_1036:
        /*026c*/ 	.byte	0x04, 0x28
        /*026e*/ 	.short	(.L_1038 - .L_1037)


	//   ....[0]....
.L_1037:
        /*0270*/ 	.word	0x00000060


	//   ....[1]....
        /*0274*/ 	.word	0x000013a0


	//   ....[2]....
        /*0278*/ 	.word	0x00001410


	//   ....[3]....
        /*027c*/ 	.word	0x00001760


	//   ....[4]....
        /*0280*/ 	.word	0x00001810


	//   ....[5]....
        /*0284*/ 	.word	0x00001a40


	//   ....[6]....
        /*0288*/ 	.word	0x00001a70


	//   ....[7]....
        /*028c*/ 	.word	0x00001c60


	//   ....[8]....
        /*0290*/ 	.word	0x00001ca0


	//   ....[9]....
        /*0294*/ 	.word	0x00003700


	//   ....[10]....
        /*0298*/ 	.word	0x000038c0


	//   ....[11]....
        /*029c*/ 	.word	0x000041f0


	//   ....[12]....
        /*02a0*/ 	.word	0x00004350


	//   ....[13]....
        /*02a4*/ 	.word	0x00004360


	//   ....[14]....
        /*02a8*/ 	.word	0x00004400


	//   ....[15]....
        /*02ac*/ 	.word	0x00007ab0


	//   ....[16]....
        /*02b0*/ 	.word	0x00007c90


	//   ....[17]....
        /*02b4*/ 	.word	0x00008540


	//   ....[18]....
        /*02b8*/ 	.word	0x000086a0


	//   ....[19]....
        /*02bc*/ 	.word	0x000086e0


	//   ....[20]....
        /*02c0*/ 	.word	0x00008700


	//   ....[21]....
        /*02c4*/ 	.word	0x0000ba20


	//   ....[22]....
        /*02c8*/ 	.word	0x0000ba50


	//   ....[23]....
        /*02cc*/ 	.word	0x0000ba80


	//   ....[24]....
        /*02d0*/ 	.word	0x0000baa0


	//   ....[25]....
        /*02d4*/ 	.word	0x0000eff0


	//   ....[26]....
        /*02d8*/ 	.word	0x0000f270


	//   ....[27]....
        /*02dc*/ 	.word	0x0000faa0


	//   ....[28]....
        /*02e0*/ 	.word	0x0000fc90


	//   ....[29]....
        /*02e4*/ 	.word	0x0000fcb0


	//   ....[30]....
        /*02e8*/ 	.word	0x0000fd20


	//   ....[31]....
        /*02ec*/ 	.word	0x00011910


	//   ....[32]....
        /*02f0*/ 	.word	0x00011940


	//   ....[33]....
        /*02f4*/ 	.word	0x00011980


	//   ....[34]....
        /*02f8*/ 	.word	0x00011990


	//   ....[35]....
        /*02fc*/ 	.word	0x00012880


	//   ....[36]....
        /*0300*/ 	.word	0x000128c0


	//   ....[37]....
        /*0304*/ 	.word	0x000128f0


	//   ....[38]....
        /*0308*/ 	.word	0x00012920


	//   ....[39]....
        /*030c*/ 	.word	0x00012a10


	//   ....[40]....
        /*0310*/ 	.word	0x00012a20


	//   ....[41]....
        /*0314*/ 	.word	0x00013630


	//   ....[42]....
        /*0318*/ 	.word	0x00013640


	//----- nvinfo : EIATTR_EXIT_INSTR_OFFSETS
	.align		4
.L_1038:
        /*031c*/ 	.byte	0x04, 0x1c
        /*031e*/ 	.short	(.L_1040 - .L_1039)


	//   ....[0]....
.L_1039:
        /*0320*/ 	.word	0x000001c0


	//   ....[1]....
        /*0324*/ 	.word	0x00013650


	//   ....[2]....
        /*0328*/ 	.word	0x000141f0


	//   ....[3]....
        /*032c*/ 	.word	0x00014240


	//   ....[4]....
        /*0330*/ 	.word	0x00014270


	//   ....[5]....
        /*0334*/ 	.word	0x000142d0


	//   ....[6]....
        /*0338*/ 	.word	0x00014560


	//----- nvinfo : EIATTR_CTAIDZ_USED
	.align		4
.L_1040:
        /*033c*/ 	.byte	0x01, 0x04
	.zero		2


	//----- nvinfo : EIATTR_MAX_THREADS
	.align		4
        /*0340*/ 	.byte	0x04, 0x05
        /*0342*/ 	.short	(.L_1042 - .L_1041)
.L_1041:
        /*0344*/ 	.word	0x00000100
        /*0348*/ 	.word	0x00000001
        /*034c*/ 	.word	0x00000001


	//----- nvinfo : EIATTR_CRS_STACK_SIZE
	.align		4
.L_1042:
        /*0350*/ 	.byte	0x04, 0x1e
        /*0352*/ 	.short	(.L_1044 - .L_1043)
.L_1043:
        /*0354*/ 	.word	0x00000000
.L_1044:


//--------------------- .nv.info._ZN7cutlass13device_kernelIN5flash19enable_sm80_to_sm89INS1_16FlashAttnFwdSm80INS1_25CollectiveMainloopFwdSm80ILi8ELi1ELb0EN4cute5tupleIJNS5_1CILi128EEENS7_ILi64EEENS7_ILi256EEEEEELi256ENS_6half_tEfNS_4arch4Sm80ELb0ELb1ELb0ELb1ELb0ELb0ELb1ELb1EEENS1_21CollectiveEpilogueFwdINS6_IJS8_SA_S9_EEENS6_IJNS7_ILi1EEESI_SI_EEESC_SE_Li256ELb1ELb1ELb1ELb0EEENS1_36VarlenDynamicPersistentTileSchedulerILi128ELi64ELi256ELi256ELb1ELb1ELb0ELb1ELb0ELb1EEEEEEEEEvNT_6ParamsE --------------------------
	.section	.nv.info._ZN7cutlass13device_kernelIN5flash19enable_sm80_to_sm89INS1_16FlashAttnFwdSm80INS1_25CollectiveMainloopFwdSm80ILi8ELi1ELb0EN4cute5tupleIJNS5_1CILi128EEENS7_ILi64EEENS7_ILi256EEEEEELi256ENS_6half_tEfNS_4arch4Sm80ELb0ELb1ELb0ELb1ELb0ELb0ELb1ELb1EEENS1_21CollectiveEpilogueFwdINS6_IJS8_SA_S9_EEENS6_IJNS7_ILi1EEESI_SI_EEESC_SE_Li256ELb1ELb1ELb1ELb0EEENS1_36VarlenDynamicPersistentTileSchedulerILi128ELi64ELi256ELi256ELb1ELb1ELb0ELb1ELb0ELb1EEEEEEEEEvNT_6ParamsE,"",@"SHT_CUDA_INFO"
	.sectionflags	@""
	.align	4


	//----- nvinfo : EIATTR_CUDA_API_VERSION
	.align		4
        /*0000*/ 	.byte	0x04, 0x37
        /*0002*/ 	.short	(.L_1046 - .L_1045)
.L_1045:
        /*0004*/ 	.word	0x00000082


	//----- nvinfo : EIATTR_SW2861232_WAR
	.align		4
.L_1046:
        /*0008*/ 	.byte	0x01, 0x35
	.zero		2


	//----- nvinfo : EIATTR_PARAM_CBANK
	.align		4
        /*000c*/ 	.byte	0x04, 0x0a
        /*000e*/ 	.short	(.L_1048 - .L_1047)
	.align		4
.L_1047:
        /*0010*/ 	.word	index@(.nv.constant0._ZN7cutlass13device_kernelIN5flash19enable_sm80_to_sm89INS1_16FlashAttnFwdSm80INS1_25CollectiveMainloopFwdSm80ILi8ELi1ELb0EN4cute5tupleIJNS5_1CILi128EEENS7_ILi64EEENS7_ILi256EEEEEELi256ENS_6half_tEfNS_4arch4Sm80ELb0ELb1ELb0ELb1ELb0ELb0ELb1ELb1EEENS1_21CollectiveEpilogueFwdINS6_IJS8_SA_S9_EEENS6_IJNS7_ILi1EEESI_SI_EEESC_SE_Li256ELb1ELb1ELb1ELb0EEENS1_36VarlenDynamicPersistentTileSchedulerILi128ELi64ELi256ELi256ELb1ELb1ELb0ELb1ELb0ELb1EEEEEEEEEvNT_6ParamsE)
        /*0014*/ 	.short	0x0160
        /*0016*/ 	.short	0x0438


	//----- nvinfo : EIATTR_CBANK_PARAM_SIZE
	.align		4
.L_1048:
        /*0018*/ 	.byte	0x03, 0x19
        /*001a*/ 	.short	0x0438


	//----- nvinfo : EIATTR_KPARAM_INFO
	.align		4
        /*001c*/ 	.byte	0x04, 0x17
        /*001e*/ 	.short	(.L_1050 - .L_1049)
.L_1049:
        /*0020*/ 	.word	0x00000000
        /*0024*/ 	.short	0x0000
        /*0026*/ 	.short	0x0000
        /*0028*/ 	.byte	0x00, 0xf0, 0xe1, 0x10


	//----- nvinfo : EIATTR_MAXREG_COUNT
	.align		4
.L_1050:
        /*002c*/ 	.byte	0x03, 0x1b
        /*002e*/ 	.short	0x00ff


	//----- nvinfo : EIATTR_NUM_BARRIERS
	.align		4
        /*0030*/ 	.byte	0x02, 0x4c
        /*0032*/ 	.byte	0x06
	.zero		1


	//----- nvinfo : EIATTR_ANNOTATIONS
	.align		4
        /*0034*/ 	.byte	0x04, 0x55
        /*0036*/ 	.short	(.L_1052 - .L_1051)


	//   ....[0]....
.L_1051:
        /* <DEDUP_REMOVED lines=68> */


	//----- nvinfo : EIATTR_MERCURY_ISA_VERSION
	.align		4
.L_1052:
        /*0468*/ 	.byte	0x03, 0x5f
        /*046a*/ 	.short	0x0000


	//----- nvinfo : EIATTR_INT_WARP_WIDE_INSTR_OFFSETS
	.align		4
        /*046c*/ 	.byte	0x04, 0x31
        /*046e*/ 	.short	(.L_1054 - .L_1053)


	//   ....[0]....
.L_1053:
        /*0470*/ 	.word	0x00012c50


	//   ....[1]....
        /*0474*/ 	.word	0x00012cd0


	//----- nvinfo : EIATTR_COOP_GROUP_MASK_REGIDS
	.align		4
.L_1054:
        /*0478*/ 	.byte	0x04, 0x29
        /*047a*/ 	.short	(.L_1056 - .L_1055)


	//   ....[0]....
.L_1055:
        /*047c*/ 	.word	0xffffffff


	//   ....[1]....
        /*0480*/ 	.word	0xffffffff


	//   ....[2]....
        /*0484*/ 	.word	0xffffffff


	//   ....[3]....
        /*0488*/ 	.word	0xffffffff


	//   ....[4]....
        /*048c*/ 	.word	0xffffffff


	//   ....[5]....
        /*0490*/ 	.word	0xffffffff


	//   ....[6]....
        /*0494*/ 	.word	0xffffffff


	//   ....[7]....
        /*0498*/ 	.word	0xffffffff


	//   ....[8]....
        /*049c*/ 	.word	0xffffffff


	//   ....[9]....
        /*04a0*/ 	.word	0xffffffff


	//   ....[10]....
        /*04a4*/ 	.word	0xffffffff


	//   ....[11]....
        /*04a8*/ 	.word	0xffffffff


	//   ....[12]....
        /*04ac*/ 	.word	0xffffffff


	//   ....[13]....
        /*04b0*/ 	.word	0xffffffff


	//   ....[14]....
        /*04b4*/ 	.word	0xffffffff


	//   ....[15]....
        /*04b8*/ 	.word	0xffffffff


	//   ....[16]....
        /*04bc*/ 	.word	0xffffffff


	//   ....[17]....
        /*04c0*/ 	.word	0xffffffff


	//   ....[18]....
        /*04c4*/ 	.word	0xffffffff


	//   ....[19]....
        /*04c8*/ 	.word	0xffffffff


	//   ....[20]....
        /*04cc*/ 	.word	0xffffffff


	//   ....[21]....
        /*04d0*/ 	.word	0xffffffff


	//   ....[22]....
        /*04d4*/ 	.word	0xffffffff


	//   ....[23]....
        /*04d8*/ 	.word	0xffffffff


	//   ....[24]....
        /*04dc*/ 	.word	0xffffffff


	//   ....[25]....
        /*04e0*/ 	.word	0xffffffff


	//   ....[26]....
        /*04e4*/ 	.word	0xffffffff


	//   ....[27]....
        /*04e8*/ 	.word	0xffffffff


	//   ....[28]....
        /*04ec*/ 	.word	0xffffffff


	//   ....[29]....
        /*04f0*/ 	.word	0xffffffff


	//   ....[30]....
        /*04f4*/ 	.word	0xffffffff


	//   ....[31]....
        /*04f8*/ 	.word	0xffffffff


	//   ....[32]....
        /*04fc*/ 	.word	0xffffffff


	//   ....[33]....
        /*0500*/ 	.word	0xffffffff


	//   ....[34]....
        /*0504*/ 	.word	0xffffffff


	//   ....[35]....
        /*0508*/ 	.word	0xffffffff


	//   ....[36]....
        /*050c*/ 	.word	0xffffffff


	//   ....[37]....
        /*0510*/ 	.word	0xffffffff


	//   ....[38]....
        /*0514*/ 	.word	0xffffffff


	//   ....[39]....
        /*0518*/ 	.word	0xffffffff


	//   ....[40]....
        /*051c*/ 	.word	0xffffffff


	//   ....[41]....
        /*0520*/ 	.word	0xffffffff


	//   ....[42]....
        /*0524*/ 	.word	0xffffffff


	//   ....[43]....
        /*0528*/ 	.word	0xffffffff


	//   ....[44]....
        /*052c*/ 	.word	0xffffffff


	//   ....[45]....
        /*0530*/ 	.word	0xffffffff


	//   ....[46]....
        /*0534*/ 	.word	0xffffffff


	//   ....[47]....
        /*0538*/ 	.word	0xffffffff


	//   ....[48]....
        /*053c*/ 	.word	0xffffffff


	//   ....[49]....
        /*0540*/ 	.word	0xffffffff


	//   ....[50]....
        /*0544*/ 	.word	0xffffffff


	//   ....[51]....
        /*0548*/ 	.word	0xffffffff


	//   ....[52]....
        /*054c*/ 	.word	0xffffffff


	//   ....[53]....
        /*0550*/ 	.word	0xffffffff


	//   ....[54]....
        /*0554*/ 	.word	0xffffffff


	//   ....[55]....
        /*0558*/ 	.word	0xffffffff


	//   ....[56]....
        /*055c*/ 	.word	0xffffffff


	//   ....[57]....
        /*0560*/ 	.word	0xffffffff


	//   ....[58]....
        /*0564*/ 	.word	0xffffffff


	//   ....[59]....
        /*0568*/ 	.word	0xffffffff


	//   ....[60]....
        /*056c*/ 	.word	0xffffffff


	//   ....[61]....
        /*0570*/ 	.word	0xffffffff


	//   ....[62]....
        /*0574*/ 	.word	0xffffffff


	//   ....[63]....
        /*0578*/ 	.word	0xffffffff


	//   ....[64]....
        /*057c*/ 	.word	0xffffffff


	//   ....[65]....
        /*0580*/ 	.word	0xffffffff


	//   ....[66]....
        /*0584*/ 	.word	0xffffffff


	//   ....[67]....
        /*0588*/ 	.word	0xffffffff


	//   ....[68]....
        /*058c*/ 	.word	0xffffffff


	//   ....[69]....
        /*0590*/ 	.word	0xffffffff


	//   ....[70]....
        /*0594*/ 	.word	0xffffffff


	//   ....[71]....
        /*0598*/ 	.word	0xffffffff


	//   ....[72]....
        /*059c*/ 	.word	0xffffffff


	//   ....[73]....
        /*05a0*/ 	.word	0xffffffff


	//   ....[74]....
        /*05a4*/ 	.word	0xffffffff


	//   ....[75]....
        /*05a8*/ 	.word	0xffffffff


	//   ....[76]....
        /*05ac*/ 	.word	0xffffffff


	//   ....[77]....
        /*05b0*/ 	.word	0xffffffff


	//   ....[78]....
        /*05b4*/ 	.word	0xffffffff


	//   ....[79]....
        /*05b8*/ 	.word	0xffffffff


	//   ....[80]....
        /*05bc*/ 	.word	0xffffffff


	//   ....[81]....
        /*05c0*/ 	.word	0xffffffff


	//   ....[82]....
        /*05c4*/ 	.word	0xffffffff


	//   ....[83]....
        /*05c8*/ 	.word	0xffffffff


	//   ....[84]....
        /*05cc*/ 	.word	0xffffffff


	//   ....[85]....
        /*05d0*/ 	.word	0xffffffff


	//   ....[86]....
        /*05d4*/ 	.word	0xffffffff


	//   ....[87]....
        /*05d8*/ 	.word	0xffffffff


	//   ....[88]....
        /*05dc*/ 	.word	0xffffffff


	//   ....[89]....
        /*05e0*/ 	.word	0xffffffff


	//   ....[90]....
        /*05e4*/ 	.word	0xffffffff


	//   ....[91]....
        /*05e8*/ 	.word	0xffffffff


	//   ....[92]....
        /*05ec*/ 	.word	0xffffffff


	//   ....[93]....
        /*05f0*/ 	.word	0xffffffff


	//   ....[94]....
        /*05f4*/ 	.word	0xffffffff


	//   ....[95]....
        /*05f8*/ 	.word	0xffffffff


	//   ....[96]....
        /*05fc*/ 	.word	0xffffffff


	//   ....[97]....
        /*0600*/ 	.word	0xffffffff


	//   ....[98]....
        /*0604*/ 	.word	0xffffffff


	//   ....[99]....
        /*0608*/ 	.word	0xffffffff


	//   ....[100]....
        /*060c*/ 	.word	0xffffffff


	//   ....[101]....
        /*0610*/ 	.word	0xffffffff


	//   ....[102]....
        /*0614*/ 	.word	0xffffffff


	//   ....[103]....
        /*0618*/ 	.word	0xffffffff


	//   ....[104]....
        /*061c*/ 	.word	0xffffffff


	//   ....[105]....
        /*0620*/ 	.word	0xffffffff


	//   ....[106]....
        /*0624*/ 	.word	0xffffffff


	//   ....[107]....
        /*0628*/ 	.word	0xffffffff


	//   ....[108]....
        /*062c*/ 	.word	0xffffffff


	//   ....[109]....
        /*0630*/ 	.word	0xffffffff


	//   ....[110]....
        /*0634*/ 	.word	0xffffffff


	//   ....[111]....
        /*0638*/ 	.word	0xffffffff


	//   ....[112]....
        /*063c*/ 	.word	0xffffffff


	//   ....[113]....
        /*0640*/ 	.word	0xffffffff


	//   ....[114]....
        /*0644*/ 	.word	0xffffffff


	//   ....[115]....
        /*0648*/ 	.word	0xffffffff


	//   ....[116]....
        /*064c*/ 	.word	0xffffffff


	//   ....[117]....
        /*0650*/ 	.word	0xffffffff


	//   ....[118]....
        /*0654*/ 	.word	0xffffffff


	//   ....[119]....
        /*0658*/ 	.word	0xffffffff


	//   ....[120]....
        /*065c*/ 	.word	0xffffffff


	//   ....[121]....
        /*0660*/ 	.word	0xffffffff


	//   ....[122]....
        /*0664*/ 	.word	0xffffffff


	//   ....[123]....
        /*0668*/ 	.word	0xffffffff


	//   ....[124]....
        /*066c*/ 	.word	0xffffffff


	//   ....[125]....
        /*0670*/ 	.word	0xffffffff


	//   ....[126]....
        /*0674*/ 	.word	0xffffffff


	//   ....[127]....
        /*0678*/ 	.word	0xffffffff


	//   ....[128]....
        /*067c*/ 	.word	0xffffffff


	//   ....[129]....
        /*0680*/ 	.word	0xffffffff


	//   ....[130]....
        /*0684*/ 	.word	0xffffffff


	//   ....[131]....
        /*0688*/ 	.word	0xffffffff


	//   ....[132]....
        /*068c*/ 	.word	0xffffffff


	//   ....[133]....
        /*0690*/ 	.word	0xffffffff


	//   ....[134]....
        /*0694*/ 	.word	0xffffffff


	//   ....[135]....
        /*0698*/ 	.word	0xffffffff


	//   ....[136]....
        /*069c*/ 	.word	0xffffffff


	//   ....[137]....
        /*06a0*/ 	.word	0xffffffff


	//   ....[138]....
        /*06a4*/ 	.word	0xffffffff


	//   ....[139]....
        /*06a8*/ 	.word	0xffffffff


	//   ....[140]....
        /*06ac*/ 	.word	0xffffffff


	//   ....[141]....
        /*06b0*/ 	.word	0xffffffff


	//   ....[142]....
        /*06b4*/ 	.word	0xffffffff


	//   ....[143]....
        /*06b8*/ 	.word	0xffffffff


	//   ....[144]....
        /*06bc*/ 	.word	0xffffffff


	//   ....[145]....
        /*06c0*/ 	.word	0xffffffff


	//   ....[146]....
        /*06c4*/ 	.word	0xffffffff


	//   ....[147]....
        /*06c8*/ 	.word	0xffffffff


	//   ....[148]....
        /*06cc*/ 	.word	0xffffffff


	//   ....[149]....
        /*06d0*/ 	.word	0xffffffff


	//   ....[150]....
        /*06d4*/ 	.word	0xffffffff


	//   ....[151]....
        /*06d8*/ 	.word	0xffffffff


	//   ....[152]....
        /*06dc*/ 	.word	0xffffffff


	//----- nvinfo : EIATTR_COOP_GROUP_INSTR_OFFSETS
	.align		4
.L_1056:
        /*06e0*/ 	.byte	0x04, 0x28
        /*06e2*/ 	.short	(.L_1058 - .L_1057)


	//   ....[0]....
.L_1057:
        /*06e4*/ 	.word	0x00000050


	//   ....[1]....
        /*06e8*/ 	.word	0x000001e0


	//   ....[2]....
        /*06ec*/ 	.word	0x00000210


	//   ....[3]....
        /*06f0*/ 	.word	0x00000240


	//   ....[4]....
        /*06f4*/ 	.word	0x00000270


	//   ....[5]....
        /*06f8*/ 	.word	0x000002a0


	//   ....[6]....
        /*06fc*/ 	.word	0x000002d0


	//   ....[7]....
        /*0700*/ 	.word	0x00000430


	//   ....[8]....
        /*0704*/ 	.word	0x00000470


	//   ....[9]....
        /*0708*/ 	.word	0x000004a0


	//   ....[10]....
        /*070c*/ 	.word	0x000004d0


	//   ....[11]....
        /*0710*/ 	.word	0x00000500


	//   ....[12]....
        /*0714*/ 	.word	0x00000530


	//   ....[13]....
        /*0718*/ 	.word	0x000005c0


	//   ....[14]....
        /*071c*/ 	.word	0x00000600


	//   ....[15]....
        /*0720*/ 	.word	0x00000620


	//   ....[16]....
        /*0724*/ 	.word	0x00000680


	//   ....[17]....
        /*0728*/ 	.word	0x00002eb0


	//   ....[18]....
        /*072c*/ 	.word	0x00002ed0


	//   ....[19]....
        /*0730*/ 	.word	0x000030f0


	//   ....[20]....
        /*0734*/ 	.word	0x00003100


	//   ....[21]....
        /*0738*/ 	.word	0x00003320


	//   ....[22]....
        /*073c*/ 	.word	0x00003340


	//   ....[23]....
        /*0740*/ 	.word	0x00003560


	//   ....[24]....
        /*0744*/ 	.word	0x00003570


	//   ....[25]....
        /*0748*/ 	.word	0x00004c70


	//   ....[26]....
        /*074c*/ 	.word	0x00004e60


	//   ....[27]....
        /*0750*/ 	.word	0x00005710


	//   ....[28]....
        /*0754*/ 	.word	0x00005810


	//   ....[29]....
        /*0758*/ 	.word	0x00005920


	//   ....[30]....
        /*075c*/ 	.word	0x00005980


	//   ....[31]....
        /*0760*/ 	.word	0x000084f0


	//   ....[32]....
        /*0764*/ 	.word	0x000089c0


	//   ....[33]....
        /*0768*/ 	.word	0x00008ca0


	//   ....[34]....
        /*076c*/ 	.word	0x00008cc0


	//   ....[35]....
        /*0770*/ 	.word	0x000096d0


	//   ....[36]....
        /*0774*/ 	.word	0x000096f0


	//   ....[37]....
        /*0778*/ 	.word	0x0000c6d0


	//   ....[38]....
        /*077c*/ 	.word	0x0000c720


	//   ....[39]....
        /*0780*/ 	.word	0x0000c760


	//   ....[40]....
        /*0784*/ 	.word	0x0000c780


	//   ....[41]....
        /*0788*/ 	.word	0x0000f970


	//   ....[42]....
        /*078c*/ 	.word	0x0000fe40


	//   ....[43]....
        /*0790*/ 	.word	0x00010120


	//   ....[44]....
        /*0794*/ 	.word	0x00010140


	//   ....[45]....
        /*0798*/ 	.word	0x00010b60


	//   ....[46]....
        /*079c*/ 	.word	0x00010b80


	//   ....[47]....
        /*07a0*/ 	.word	0x00012230


	//   ....[48]....
        /*07a4*/ 	.word	0x00012260


	//   ....[49]....
        /*07a8*/ 	.word	0x00012270


	//   ....[50]....
        /*07ac*/ 	.word	0x000122a0


	//   ....[51]....
        /*07b0*/ 	.word	0x00013ae0


	//   ....[52]....
        /*07b4*/ 	.word	0x00013af0


	//   ....[53]....
        /*07b8*/ 	.word	0x00013b20


	//   ....[54]....
        /*07bc*/ 	.word	0x00013b40


	//   ....[55]....
        /*07c0*/ 	.word	0x00013f40


	//   ....[56]....
        /*07c4*/ 	.word	0x00013f60


	//   ....[57]....
        /*07c8*/ 	.word	0x00014130


	//   ....[58]....
        /*07cc*/ 	.word	0x00014140


	//   ....[59]....
        /*07d0*/ 	.word	0x00014320


	//   ....[60]....
        /*07d4*/ 	.word	0x00014340


	//   ....[61]....
        /*07d8*/ 	.word	0x00014520


	//   ....[62]....
        /*07dc*/ 	.word	0x00014530


	//   ....[63]....
        /*07e0*/ 	.word	0x00014910


	//   ....[64]....
        /*07e4*/ 	.word	0x00014930


	//   ....[65]....
        /*07e8*/ 	.word	0x000155d0


	//   ....[66]....
        /*07ec*/ 	.word	0x000155e0


	//   ....[67]....
        /*07f0*/ 	.word	0x00016a50


	//   ....[68]....
        /*07f4*/ 	.word	0x00016a70


	//   ....[69]....
        /*07f8*/ 	.word	0x00016c50


	//   ....[70]....
        /*07fc*/ 	.word	0x00016c60


	//   ....[71]....
        /*0800*/ 	.word	0x00016e40


	//   ....[72]....
        /*0804*/ 	.word	0x00016e60


	//   ....[73]....
        /*0808*/ 	.word	0x00017040


	//   ....[74]....
        /*080c*/ 	.word	0x00017050


	//   ....[75]....
        /*0810*/ 	.word	0x000172c0


	//   ....[76]....
        /*0814*/ 	.word	0x000172e0


	//   ....[77]....
        /*0818*/ 	.word	0x00017400


	//   ....[78]....
        /*081c*/ 	.word	0x00017440


	//   ....[79]....
        /*0820*/ 	.word	0x00017470


	//   ....[80]....
        /*0824*/ 	.word	0x000174a0


	//   ....[81]....
        /*0828*/ 	.word	0x000174d0


	//   ....[82]....
        /*082c*/ 	.word	0x00017500


	//   ....[83]....
        /*0830*/ 	.word	0x00017650


	//   ....[84]....
        /*0834*/ 	.word	0x00017690


	//   ....[85]....
        /*0838*/ 	.word	0x000176c0


	//   ....[86]....
        /*083c*/ 	.word	0x000176f0


	//   ....[87]....
        /*0840*/ 	.word	0x00017720


	//   ....[88]....
        /*0844*/ 	.word	0x00017750


	//   ....[89]....
        /*0848*/ 	.word	0x000177e0


	//   ....[90]....
        /*084c*/ 	.word	0x00017820


	//   ....[91]....
        /*0850*/ 	.word	0x00017830


	//   ....[92]....
        /*0854*/ 	.word	0x00017890


	//   ....[93]....
        /*0858*/ 	.word	0x00018240


	//   ....[94]....
        /*085c*/ 	.word	0x000182a0


	//   ....[95]....
        /*0860*/ 	.word	0x000182f0


	//   ....[96]....
        /*0864*/ 	.word	0x00018340


	//   ....[97]....
        /*0868*/ 	.word	0x00018390


	//   ....[98]....
        /*086c*/ 	.word	0x00018400


	//   ....[99]....
        /*0870*/ 	.word	0x00018440


	//   ....[100]....
        /*0874*/ 	.word	0x000184b0


	//   ....[101]....
        /*0878*/ 	.word	0x00018520


	//   ....[102]....
        /*087c*/ 	.word	0x00018580


	//   ....[103]....
        /*0880*/ 	.word	0x000185f0


	//   ....[104]....
        /*0884*/ 	.word	0x00018660


	//   ....[105]....
        /*0888*/ 	.word	0x000186c0


	//   ....[106]....
        /*088c*/ 	.word	0x00018720


	//   ....[107]....
        /*0890*/ 	.word	0x00018780


	//   ....[108]....
        /*0894*/ 	.word	0x000187f0


	//   ....[109]....
        /*0898*/ 	.word	0x00018850


	//   ....[110]....
        /*089c*/ 	.word	0x000188b0


	//   ....[111]....
        /*08a0*/ 	.word	0x00018900


	//   ....[112]....
        /*08a4*/ 	.word	0x00018960


	//   ....[113]....
        /*08a8*/ 	.word	0x000189b0


	//   ....[114]....
        /*08ac*/ 	.word	0x00018a00


	//   ....[115]....
        /*08b0*/ 	.word	0x00018a70


	//   ....[116]....
        /*08b4*/ 	.word	0x00018ae0


	//   ....[117]....
        /*08b8*/ 	.word	0x00018b40


	//   ....[118]....
        /*08bc*/ 	.word	0x00018ba0


	//   ....[119]....
        /*08c0*/ 	.word	0x00018c00


	//   ....[120]....
        /*08c4*/ 	.word	0x00018c70


	//   ....[121]....
        /*08c8*/ 	.word	0x00018cd0


	//   ....[122]....
        /*08cc*/ 	.word	0x00018d30


	//   ....[123]....
        /*08d0*/ 	.word	0x00018d90


	//   ....[124]....
        /*08d4*/ 	.word	0x00018e00


	//   ....[125]....
        /*08d8*/ 	.word	0x00018e60


	//   ....[126]....
        /*08dc*/ 	.word	0x00018ec0


	//   ....[127]....
        /*08e0*/ 	.word	0x00018f20


	//   ....[128]....
        /*08e4*/ 	.word	0x00018f90


	//   ....[129]....
        /*08e8*/ 	.word	0x00018ff0


	//   ....[130]....
        /*08ec*/ 	.word	0x00019050


	//   ....[131]....
        /*08f0*/ 	.word	0x000190b0


	//   ....[132]....
        /*08f4*/ 	.word	0x00019120


	//   ....[133]....
        /*08f8*/ 	.word	0x00019180


	//   ....[134]....
        /*08fc*/ 	.word	0x000191e0


	//   ....[135]....
        /*0900*/ 	.word	0x00019240


	//   ....[136]....
        /*0904*/ 	.word	0x000192b0


	//   ....[137]....
        /*0908*/ 	.word	0x00019300


	//   ....[138]....
        /*090c*/ 	.word	0x00019340


	//   ....[139]....
        /*0910*/ 	.word	0x00019390


	//   ....[140]....
        /*0914*/ 	.word	0x000193e0


	//   ....[141]....
        /*0918*/ 	.word	0x00019430


	//   ....[142]....
        /*091c*/ 	.word	0x000194a0


	//   ....[143]....
        /*0920*/ 	.word	0x000194e0


	//   ....[144]....
        /*0924*/ 	.word	0x00019530


	//   ....[145]....
        /*0928*/ 	.word	0x00019580


	//   ....[146]....
        /*092c*/ 	.word	0x000195d0


	//   ....[147]....
        /*0930*/ 	.word	0x00019620


	//   ....[148]....
        /*0934*/ 	.word	0x00019690


	//   ....[149]....
        /*0938*/ 	.word	0x000196d0


	//   ....[150]....
        /*093c*/ 	.word	0x00019740


	//   ....[151]....
        /*0940*/ 	.word	0x000197a0


	//   ....[152]....
        /*0944*/ 	.word	0x00019800


	//----- nvinfo : EIATTR_EXIT_INSTR_OFFSETS
	.align		4
.L_1058:
        /*0948*/ 	.byte	0x04, 0x1c
        /*094a*/ 	.short	(.L_1060 - .L_1059)


	//   ....[0]....
.L_1059:
        /*094c*/ 	.word	0x00000fe0


	//   ....[1]....
        /*0950*/ 	.word	0x00018200


	//----- nvinfo : EIATTR_MAX_THREADS
	.align		4
.L_1060:
        /*0954*/ 	.byte	0x04, 0x05
        /*0956*/ 	.short	(.L_1062 - .L_1061)
.L_1061:
        /*0958*/ 	.word	0x00000100
        /*095c*/ 	.word	0x00000001
        /*0960*/ 	.word	0x00000001


	//----- nvinfo : EIATTR_CRS_STACK_SIZE
	.align		4
.L_1062:
        /*0964*/ 	.byte	0x04, 0x1e
        /*0966*/ 	.short	(.L_1064 - .L_1063)
.L_1063:
        /*0968*/ 	.word	0x00000000
.L_1064:


//--------------------- .nv.info._ZN7cutlass13device_kernelIN5flash19enable_sm80_to_sm89INS1_16FlashAttnFwdSm80INS1_25CollectiveMainloopFwdSm80ILi8ELi1ELb0EN4cute5tupleIJNS5_1CILi128EEENS7_ILi48EEENS7_ILi256EEEEEELi256ENS_6half_tEfNS_4arch4Sm80ELb0ELb1ELb0ELb1ELb0ELb1ELb1ELb1EEENS1_21CollectiveEpilogueFwdINS6_IJS8_SA_S9_EEENS6_IJNS7_ILi1EEESI_SI_EEESC_SE_Li256ELb1ELb1ELb1ELb0EEENS1_36VarlenDynamicPersistentTileSchedulerILi128ELi48ELi256ELi256ELb1ELb1ELb0ELb1ELb0ELb1EEEEEEEEEvNT_6ParamsE --------------------------
	.section	.nv.info._ZN7cutlass13device_kernelIN5flash19enable_sm80_to_sm89INS1_16FlashAttnFwdSm80INS1_25CollectiveMainloopFwdSm80ILi8ELi1ELb0EN4cute5tupleIJNS5_1CILi128EEENS7_ILi48EEENS7_ILi256EEEEEELi256ENS_6half_tEfNS_4arch4Sm80ELb0ELb1ELb0ELb1ELb0ELb1ELb1ELb1EEENS1_21CollectiveEpilogueFwdINS6_IJS8_SA_S9_EEENS6_IJNS7_ILi1EEESI_SI_EEESC_SE_Li256ELb1ELb1ELb1ELb0EEENS1_36VarlenDynamicPersistentTileSchedulerILi128ELi48ELi256ELi256ELb1ELb1ELb0ELb1ELb0ELb1EEEEEEEEEvNT_6ParamsE,"",@"SHT_CUDA_INFO"
	.sectionflags	@""
	.align	4


	//----- nvinfo : EIATTR_CUDA_API_VERSION
	.align		4
        /*0000*/ 	.byte	0x04, 0x37
        /*0002*/ 	.short	(.L_1066 - .L_1065)
.L_1065:
        /*0004*/ 	.word	0x00000082


	//----- nvinfo : EIATTR_SW2861232_WAR
	.align		4
.L_1066:
        /*0008*/ 	.byte	0x01, 0x35
	.zero		2


	//----- nvinfo : EIATTR_PARAM_CBANK
	.align		4
        /*000c*/ 	.byte	0x04, 0x0a
        /*000e*/ 	.short	(.L_1068 - .L_1067)
	.align		4
.L_1067:
        /*0010*/ 	.word	index@(.nv.constant0._ZN7cutlass13device_kernelIN5flash19enable_sm80_to_sm89INS1_16FlashAttnFwdSm80INS1_25CollectiveMainloopFwdSm80ILi8ELi1ELb0EN4cute5tupleIJNS5_1CILi128EEENS7_ILi48EEENS7_ILi256EEEEEELi256ENS_6half_tEfNS_4arch4Sm80ELb0ELb1ELb0ELb1ELb0ELb1ELb1ELb1EEENS1_21CollectiveEpilogueFwdINS6_IJS8_SA_S9_EEENS6_IJNS7_ILi1EEESI_SI_EEESC_SE_Li256ELb1ELb1ELb1ELb0EEENS1_36VarlenDynamicPersistentTileSchedulerILi128ELi48ELi256ELi256ELb1ELb1ELb0ELb1ELb0ELb1EEEEEEEEEvNT_6ParamsE)
        /*0014*/ 	.short	0x0160
        /*0016*/ 	.short	0x0438


	//----- nvinfo : EIATTR_CBANK_PARAM_SIZE
	.align		4
.L_1068:
        /*0018*/ 	.byte	0x03, 0x19
        /*001a*/ 	.short	0x0438


	//----- nvinfo : EIATTR_KPARAM_INFO
	.align		4
        /*001c*/ 	.byte	0x04, 0x17
        /*001e*/ 	.short	(.L_1070 - .L_1069)
.L_1069:
        /*0020*/ 	.word	0x00000000
        /*0024*/ 	.short	0x0000
        /*0026*/ 	.short	0x0000
        /*0028*/ 	.byte	0x00, 0xf0, 0xe1, 0x10


	//----- nvinfo : EIATTR_MAXREG_COUNT
	.align		4
.L_1070:
        /*002c*/ 	.byte	0x03, 0x1b
        /*002e*/ 	.short	0x00ff


	//----- nvinfo : EIATTR_NUM_BARRIERS
	.align		4
        /*0030*/ 	.byte	0x02, 0x4c
        /*0032*/ 	.byte	0x06
	.zero		1


	//----- nvinfo : EIATTR_ANNOTATIONS
	.align		4
        /*0034*/ 	.byte	0x04, 0x55
        /*0036*/ 	.short	(.L_1072 - .L_1071)


	//   ....[0]....
.L_1071:
        /* <DEDUP_REMOVED lines=20> */


	//----- nvinfo : EIATTR_MERCURY_ISA_VERSION
	.align		4
.L_1072:
        /*0168*/ 	.byte	0x03, 0x5f
        /*016a*/ 	.short	0x0000


	//----- nvinfo : EIATTR_INT_WARP_WIDE_INSTR_OFFSETS
	.align		4
        /*016c*/ 	.byte	0x04, 0x31
        /*016e*/ 	.short	(.L_1074 - .L_1073)


	//   ....[0]....
.L_1073:
        /*0170*/ 	.word	0x00020510


	//   ....[1]....
        /*0174*/ 	.word	0x00020590


	//----- nvinfo : EIATTR_COOP_GROUP_MASK_REGIDS
	.align		4
.L_1074:
        /*0178*/ 	.byte	0x04, 0x29
        /*017a*/ 	.short	(.L_1076 - .L_1075)


	//   ....[0]....
.L_1075:
        /*017c*/ 	.word	0xffffffff


	//   ....[1]....
        /*0180*/ 	.word	0xffffffff


	//   ....[2]....
        /*0184*/ 	.word	0xffffffff


	//   ....[3]....
        /*0188*/ 	.word	0xffffffff


	//   ....[4]....
        /*018c*/ 	.word	0xffffffff


	//   ....[5]....
        /*0190*/ 	.word	0xffffffff


	//   ....[6]....
        /*0194*/ 	.word	0xffffffff


	//   ....[7]....
        /*0198*/ 	.word	0xffffffff


	//   ....[8]....
        /*019c*/ 	.word	0xffffffff


	//   ....[9]....
        /*01a0*/ 	.word	0xffffffff


	//   ....[10]....
        /*01a4*/ 	.word	0xffffffff


	//   ....[11]....
        /*01a8*/ 	.word	0xffffffff


	//   ....[12]....
        /*01ac*/ 	.word	0xffffffff


	//   ....[13]....
        /*01b0*/ 	.word	0xffffffff


	//   ....[14]....
        /*01b4*/ 	.word	0xffffffff


	//   ....[15]....
        /*01b8*/ 	.word	0xffffffff


	//   ....[16]....
        /*01bc*/ 	.word	0xffffffff


	//   ....[17]....
        /*01c0*/ 	.word	0xffffffff


	//   ....[18]....
        /*01c4*/ 	.word	0xffffffff


	//   ....[19]....
        /*01c8*/ 	.word	0xffffffff


	//   ....[20]....
        /*01cc*/ 	.word	0xffffffff


	//   ....[21]....
        /*01d0*/ 	.word	0xffffffff


	//   ....[22]....
        /*01d4*/ 	.word	0xffffffff


	//   ....[23]....
        /*01d8*/ 	.word	0xffffffff


	//   ....[24]....
        /*01dc*/ 	.word	0xffffffff


	//   ....[25]....
        /*01e0*/ 	.word	0xffffffff


	//   ....[26]....
        /*01e4*/ 	.word	0xffffffff


	//   ....[27]....
        /*01e8*/ 	.word	0xffffffff


	//   ....[28]....
        /*01ec*/ 	.word	0xffffffff


	//   ....[29]....
        /*01f0*/ 	.word	0xffffffff


	//   ....[30]....
        /*01f4*/ 	.word	0xffffffff


	//   ....[31]....
        /*01f8*/ 	.word	0xffffffff


	//   ....[32]....
        /*01fc*/ 	.word	0xffffffff


	//   ....[33]....
        /*0200*/ 	.word	0xffffffff


	//   ....[34]....
        /*0204*/ 	.word	0xffffffff


	//   ....[35]....
        /*0208*/ 	.word	0xffffffff


	//   ....[36]....
        /*020c*/ 	.word	0xffffffff


	//   ....[37]....
        /*0210*/ 	.word	0xffffffff


	//   ....[38]....
        /*0214*/ 	.word	0xffffffff


	//   ....[39]....
        /*0218*/ 	.word	0xffffffff


	//   ....[40]....
        /*021c*/ 	.word	0xffffffff


	//   ....[41]....
        /*0220*/ 	.word	0xffffffff


	//   ....[42]....
        /*0224*/ 	.word	0xffffffff


	//   ....[43]....
        /*0228*/ 	.word	0xffffffff


	//   ....[44]....
        /*022c*/ 	.word	0xffffffff


	//   ....[45]....
        /*0230*/ 	.word	0xffffffff


	//   ....[46]....
        /*0234*/ 	.word	0xffffffff


	//   ....[47]....
        /*0238*/ 	.word	0xffffffff


	//   ....[48]....
        /*023c*/ 	.word	0xffffffff


	//   ....[49]....
        /*0240*/ 	.word	0xffffffff


	//   ....[50]....
        /*0244*/ 	.word	0xffffffff


	//   ....[51]....
        /*0248*/ 	.word	0xffffffff


	//   ....[52]....
        /*024c*/ 	.word	0xffffffff


	//   ....[53]....
        /*0250*/ 	.word	0xffffffff


	//   ....[54]....
        /*0254*/ 	.word	0xffffffff


	//   ....[55]....
        /*0258*/ 	.word	0xffffffff


	//   ....[56]....
        /*025c*/ 	.word	0xffffffff


	//   ....[57]....
        /*0260*/ 	.word	0xffffffff


	//   ....[58]....
        /*0264*/ 	.word	0xffffffff


	//   ....[59]....
        /*0268*/ 	.word	0xffffffff


	//   ....[60]....
        /*026c*/ 	.word	0xffffffff


	//   ....[61]....
        /*0270*/ 	.word	0xffffffff


	//   ....[62]....
        /*0274*/ 	.word	0xffffffff


	//   ....[63]....
        /*0278*/ 	.word	0xffffffff


	//   ....[64]....
        /*027c*/ 	.word	0xffffffff


	//   ....[65]....
        /*0280*/ 	.word	0xffffffff


	//   ....[66]....
        /*0284*/ 	.word	0xffffffff


	//   ....[67]....
        /*0288*/ 	.word	0xffffffff


	//   ....[68]....
        /*028c*/ 	.word	0xffffffff


	//   ....[69]....
        /*0290*/ 	.word	0xffffffff


	//   ....[70]....
        /*0294*/ 	.word	0xffffffff


	//   ....[71]....
        /*0298*/ 	.word	0xffffffff


	//   ....[72]....
        /*029c*/ 	.word	0xffffffff


	//   ....[73]....
        /*02a0*/ 	.word	0xffffffff


	//   ....[74]....
        /*02a4*/ 	.word	0xffffffff


	//   ....[75]....
        /*02a8*/ 	.word	0xffffffff


	//   ....[76]....
        /*02ac*/ 	.word	0xffffffff


	//   ....[77]....
        /*02b0*/ 	.word	0xffffffff


	//   ....[78]....
        /*02b4*/ 	.word	0xffffffff


	//   ....[79]....
        /*02b8*/ 	.word	0xffffffff


	//   ....[80]....
        /*02bc*/ 	.word	0xffffffff


	//   ....[81]....
        /*02c0*/ 	.word	0xffffffff


	//   ....[82]....
        /*02c4*/ 	.word	0xffffffff


	//   ....[83]....
        /*02c8*/ 	.word	0xffffffff


	//   ....[84]....
        /*02cc*/ 	.word	0xffffffff


	//   ....[85]....
        /*02d0*/ 	.word	0xffffffff


	//   ....[86]....
        /*02d4*/ 	.word	0xffffffff


	//   ....[87]....
        /*02d8*/ 	.word	0xffffffff


	//   ....[88]....
        /*02dc*/ 	.word	0xffffffff


	//   ....[89]....
        /*02e0*/ 	.word	0xffffffff


	//   ....[90]....
        /*02e4*/ 	.word	0xffffffff


	//   ....[91]....
        /*02e8*/ 	.word	0xffffffff


	//   ....[92]....
        /*02ec*/ 	.word	0xffffffff


	//   ....[93]....
        /*02f0*/ 	.word	0xffffffff


	//   ....[94]....
        /*02f4*/ 	.word	0xffffffff


	//   ....[95]....
        /*02f8*/ 	.word	0xffffffff


	//   ....[96]....
        /*02fc*/ 	.word	0xffffffff


	//   ....[97]....
        /*0300*/ 	.word	0xffffffff


	//   ....[98]....
        /*0304*/ 	.word	0xffffffff


	//   ....[99]....
        /*0308*/ 	.word	0xffffffff


	//   ....[100]....
        /*030c*/ 	.word	0xffffffff


	//   ....[101]....
        /*0310*/ 	.word	0xffffffff


	//   ....[102]....
        /*0314*/ 	.word	0xffffffff


	//   ....[103]....
        /*0318*/ 	.word	0xffffffff


	//   ....[104]....
        /*031c*/ 	.word	0xffffffff


	//   ....[105]....
        /*0320*/ 	.word	0xffffffff


	//   ....[106]....
        /*0324*/ 	.word	0xffffffff


	//   ....[107]....
        /*0328*/ 	.word	0xffffffff


	//   ....[108]....
        /*032c*/ 	.word	0xffffffff


	//   ....[109]....
        /*0330*/ 	.word	0xffffffff


	//   ....[110]....
        /*0334*/ 	.word	0xffffffff


	//   ....[111]....
        /*0338*/ 	.word	0xffffffff


	//   ....[112]....
        /*033c*/ 	.word	0xffffffff


	//   ....[113]....
        /*0340*/ 	.word	0xffffffff


	//   ....[114]....
        /*0344*/ 	.word	0xffffffff


	//   ....[115]....
        /*0348*/ 	.word	0xffffffff


	//   ....[116]....
        /*034c*/ 	.word	0xffffffff


	//   ....[117]....
        /*0350*/ 	.word	0xffffffff


	//   ....[118]....
        /*0354*/ 	.word	0xffffffff


	//   ....[119]....
        /*0358*/ 	.word	0xffffffff


	//   ....[120]....
        /*035c*/ 	.word	0xffffffff


	//   ....[121]....
        /*0360*/ 	.word	0xffffffff


	//   ....[122]....
        /*0364*/ 	.word	0xffffffff


	//   ....[123]....
        /*0368*/ 	.word	0xffffffff


	//   ....[124]....
        /*036c*/ 	.word	0xffffffff


	//   ....[125]....
        /*0370*/ 	.word	0xffffffff


	//   ....[126]....
        /*0374*/ 	.word	0xffffffff


	//   ....[127]....
        /*0378*/ 	.word	0xffffffff


	//   ....[128]....
        /*037c*/ 	.word	0xffffffff


	//   ....[129]....
        /*0380*/ 	.word	0xffffffff


	//   ....[130]....
        /*0384*/ 	.word	0xffffffff


	//   ....[131]....
        /*0388*/ 	.word	0xffffffff


	//   ....[132]....
        /*038c*/ 	.word	0xffffffff


	//   ....[133]....
        /*0390*/ 	.word	0xffffffff


	//   ....[134]....
        /*0394*/ 	.word	0xffffffff


	//   ....[135]....
        /*0398*/ 	.word	0xffffffff


	//   ....[136]....
        /*039c*/ 	.word	0xffffffff


	//   ....[137]....
        /*03a0*/ 	.word	0xffffffff


	//   ....[138]....
        /*03a4*/ 	.word	0xffffffff


	//   ....[139]....
        /*03a8*/ 	.word	0xffffffff


	//   ....[140]....
        /*03ac*/ 	.word	0xffffffff


	//   ....[141]....
        /*03b0*/ 	.word	0xffffffff


	//   ....[142]....
        /*03b4*/ 	.word	0xffffffff


	//   ....[143]....
        /*03b8*/ 	.word	0xffffffff


	//   ....[144]....
        /*03bc*/ 	.word	0xffffffff


	//   ....[145]....
        /*03c0*/ 	.word	0xffffffff


	//   ....[146]....
        /*03c4*/ 	.word	0xffffffff


	//   ....[147]....
        /*03c8*/ 	.word	0xffffffff


	//   ....[148]....
        /*03cc*/ 	.word	0xffffffff


	//   ....[149]....
        /*03d0*/ 	.word	0xffffffff


	//   ....[150]....
        /*03d4*/ 	.word	0xffffffff


	//   ....[151]....
        /*03d8*/ 	.word	0xffffffff


	//   ....[152]....
        /*03dc*/ 	.word	0xffffffff


	//   ....[153]....
        /*03e0*/ 	.word	0xffffffff


	//   ....[154]....
        /*03e4*/ 	.word	0xffffffff


	//   ....[155]....
        /*03e8*/ 	.word	0xffffffff


	//   ....[156]....
        /*03ec*/ 	.word	0xffffffff


	//   ....[157]....
        /*03f0*/ 	.word	0xffffffff


	//   ....[158]....
        /*03f4*/ 	.word	0xffffffff


	//   ....[159]....
        /*03f8*/ 	.word	0xffffffff


	//   ....[160]....
        /*03fc*/ 	.word	0xffffffff


	//   ....[161]....
        /*0400*/ 	.word	0xffffffff


	//   ....[162]....
        /*0404*/ 	.word	0xffffffff


	//   ....[163]....
        /*0408*/ 	.word	0xffffffff


	//   ....[164]....
        /*040c*/ 	.word	0xffffffff


	//   ....[165]....
        /*0410*/ 	.word	0xffffffff


	//   ....[166]....
        /*0414*/ 	.word	0xffffffff


	//   ....[167]....
        /*0418*/ 	.word	0xffffffff


	//   ....[168]....
        /*041c*/ 	.word	0xffffffff


	//   ....[169]....
        /*0420*/ 	.word	0xffffffff


	//   ....[170]....
        /*0424*/ 	.word	0xffffffff


	//   ....[171]....
        /*0428*/ 	.word	0xffffffff


	//   ....[172]....
        /*042c*/ 	.word	0xffffffff


	//   ....[173]....
        /*0430*/ 	.word	0xffffffff


	//   ....[174]....
        /*0434*/ 	.word	0xffffffff


	//   ....[175]....
        /*0438*/ 	.word	0xffffffff


	//   ....[176]....
        /*043c*/ 	.word	0xffffffff


	//   ....[177]....
        /*0440*/ 	.word	0xffffffff


	//   ....[178]....
        /*0444*/ 	.word	0xffffffff


	//   ....[179]....
        /*0448*/ 	.word	0xffffffff


	//   ....[180]....
        /*044c*/ 	.word	0xffffffff


	//   ....[181]....
        /*0450*/ 	.word	0xffffffff


	//   ....[182]....
        /*0454*/ 	.word	0xffffffff


	//   ....[183]....
        /*0458*/ 	.word	0xffffffff


	//   ....[184]....
        /*045c*/ 	.word	0xffffffff


	//----- nvinfo : EIATTR_COOP_GROUP_INSTR_OFFSETS
	.align		4
.L_1076:
        /*0460*/ 	.byte	0x04, 0x28
        /*0462*/ 	.short	(.L_1078 - .L_1077)


	//   ....[0]....
.L_1077:
        /*0464*/ 	.word	0x00000050


	//   ....[1]....
        /*0468*/ 	.word	0x000001f0


	//   ....[2]....
        /*046c*/ 	.word	0x00000220


	//   ....[3]....
        /*0470*/ 	.word	0x00000250


	//   ....[4]....
        /*0474*/ 	.word	0x00000280


	//   ....[5]....
        /*0478*/ 	.word	0x000002b0


	//   ....[6]....
        /*047c*/ 	.word	0x000002e0


	//   ....[7]....
        /*0480*/ 	.word	0x00000450


	//   ....[8]....
        /*0484*/ 	.word	0x00000490


	//   ....[9]....
        /*0488*/ 	.word	0x000004c0


	//   ....[10]....
        /*048c*/ 	.word	0x000004f0


	//   ....[11]....
        /*0490*/ 	.word	0x00000520


	//   ....[12]....
        /*0494*/ 	.word	0x00000550


	//   ....[13]....
        /*0498*/ 	.word	0x000005e0


	//   ....[14]....
        /*049c*/ 	.word	0x00000620


	//   ....[15]....
        /*04a0*/ 	.word	0x00000640


	//   ....[16]....
        /*04a4*/ 	.word	0x000006a0


	//   ....[17]....
        /*04a8*/ 	.word	0x00009e30


	//   ....[18]....
        /*04ac*/ 	.word	0x00009e50


	//   ....[19]....
        /*04b0*/ 	.word	0x0000a010


	//   ....[20]....
        /*04b4*/ 	.word	0x0000a020


	//   ....[21]....
        /*04b8*/ 	.word	0x0000a1a0


	//   ....[22]....
        /*04bc*/ 	.word	0x0000a1c0


	//   ....[23]....
        /*04c0*/ 	.word	0x0000a340


	//   ....[24]....
        /*04c4*/ 	.word	0x0000a350


	//   ....[25]....
        /*04c8*/ 	.word	0x0000aaa0


	//   ....[26]....
        /*04cc*/ 	.word	0x0000aac0


	//   ....[27]....
        /*04d0*/ 	.word	0x0000aae0


	//   ....[28]....
        /*04d4*/ 	.word	0x0000aaf0


	//   ....[29]....
        /*04d8*/ 	.word	0x0000af60


	//   ....[30]....
        /*04dc*/ 	.word	0x0000afa0


	//   ....[31]....
        /*04e0*/ 	.word	0x0000afe0


	//   ....[32]....
        /*04e4*/ 	.word	0x0000b020


	//   ....[33]....
        /*04e8*/ 	.word	0x0000b4d0


	//   ....[34]....
        /*04ec*/ 	.word	0x0000b510


	//   ....[35]....
        /*04f0*/ 	.word	0x0000b550


	//   ....[36]....
        /*04f4*/ 	.word	0x0000b590


	//   ....[37]....
        /*04f8*/ 	.word	0x0000ba40


	//   ....[38]....
        /*04fc*/ 	.word	0x0000ba80


	//   ....[39]....
        /*0500*/ 	.word	0x0000bac0


	//   ....[40]....
        /*0504*/ 	.word	0x0000bad0


	//   ....[41]....
        /*0508*/ 	.word	0x0000f000


	//   ....[42]....
        /*050c*/ 	.word	0x0000f020


	//   ....[43]....
        /*0510*/ 	.word	0x0000f040


	//   ....[44]....
        /*0514*/ 	.word	0x0000f050


	//   ....[45]....
        /*0518*/ 	.word	0x0000f250


	//   ....[46]....
        /*051c*/ 	.word	0x0000f3f0


	//   ....[47]....
        /*0520*/ 	.word	0x0000f430


	//   ....[48]....
        /*0524*/ 	.word	0x0000f470


	//   ....[49]....
        /*0528*/ 	.word	0x0000f6f0


	//   ....[50]....
        /*052c*/ 	.word	0x0000f800


	//   ....[51]....
        /*0530*/ 	.word	0x0000f860


	//   ....[52]....
        /*0534*/ 	.word	0x0000f8a0


	//   ....[53]....
        /*0538*/ 	.word	0x0000fb40


	//   ....[54]....
        /*053c*/ 	.word	0x0000fc30


	//   ....[55]....
        /*0540*/ 	.word	0x0000fcb0


	//   ....[56]....
        /*0544*/ 	.word	0x0000fd00


	//   ....[57]....
        /*0548*/ 	.word	0x000148f0


	//   ....[58]....
        /*054c*/ 	.word	0x00014ab0


	//   ....[59]....
        /*0550*/ 	.word	0x00015380


	//   ....[60]....
        /*0554*/ 	.word	0x000153a0


	//   ....[61]....
        /*0558*/ 	.word	0x000154a0


	//   ....[62]....
        /*055c*/ 	.word	0x000154c0


	//   ....[63]....
        /*0560*/ 	.word	0x00017870


	//   ....[64]....
        /*0564*/ 	.word	0x00017e10


	//   ....[65]....
        /*0568*/ 	.word	0x00018350


	//   ....[66]....
        /*056c*/ 	.word	0x00018370


	//   ....[67]....
        /*0570*/ 	.word	0x00018590


	//   ....[68]....
        /*0574*/ 	.word	0x000185b0


	//   ....[69]....
        /*0578*/ 	.word	0x0001af70


	//   ....[70]....
        /*057c*/ 	.word	0x0001af90


	//   ....[71]....
        /*0580*/ 	.word	0x0001afc0


	//   ....[72]....
        /*0584*/ 	.word	0x0001afd0


	//   ....[73]....
        /*0588*/ 	.word	0x0001d720


	//   ....[74]....
        /*058c*/ 	.word	0x0001dcc0


	//   ....[75]....
        /*0590*/ 	.word	0x0001e210


	//   ....[76]....
        /*0594*/ 	.word	0x0001e230


	//   ....[77]....
        /*0598*/ 	.word	0x0001e3a0


	//   ....[78]....
        /*059c*/ 	.word	0x0001e3c0


	//   ....[79]....
        /*05a0*/ 	.word	0x0001faf0


	//   ....[80]....
        /*05a4*/ 	.word	0x0001fb20


	//   ....[81]....
        /*05a8*/ 	.word	0x0001fb30


	//   ....[82]....
        /*05ac*/ 	.word	0x0001fb60


	//   ....[83]....
        /*05b0*/ 	.word	0x00021350


	//   ....[84]....
        /*05b4*/ 	.word	0x00021360


	//   ....[85]....
        /*05b8*/ 	.word	0x00021380


	//   ....[86]....
        /*05bc*/ 	.word	0x00021390


	//   ....[87]....
        /*05c0*/ 	.word	0x000217d0


	//   ....[88]....
        /*05c4*/ 	.word	0x000217f0


	//   ....[89]....
        /*05c8*/ 	.word	0x000219c0


	//   ....[90]....
        /*05cc*/ 	.word	0x000219d0


	//   ....[91]....
        /*05d0*/ 	.word	0x00021b40


	//   ....[92]....
        /*05d4*/ 	.word	0x00021b60


	//   ....[93]....
        /*05d8*/ 	.word	0x00021cd0


	//   ....[94]....
        /*05dc*/ 	.word	0x00021ce0


	//   ....[95]....
        /*05e0*/ 	.word	0x00022060


	//   ....[96]....
        /*05e4*/ 	.word	0x00022080


	//   ....[97]....
        /*05e8*/ 	.word	0x00022d40


	//   ....[98]....
        /*05ec*/ 	.word	0x00022d50


	//   ....[99]....
        /*05f0*/ 	.word	0x000241a0


	//   ....[100]....
        /*05f4*/ 	.word	0x000241c0


	//   ....[101]....
        /*05f8*/ 	.word	0x000243a0


	//   ....[102]....
        /*05fc*/ 	.word	0x000243b0


	//   ....[103]....
        /*0600*/ 	.word	0x00024520


	//   ....[104]....
        /*0604*/ 	.word	0x00024540


	//   ....[105]....
        /*0608*/ 	.word	0x000246b0


	//   ....[106]....
        /*060c*/ 	.word	0x000246c0


	//   ....[107]....
        /*0610*/ 	.word	0x000248d0


	//   ....[108]....
        /*0614*/ 	.word	0x000248f0


	//   ....[109]....
        /*0618*/ 	.word	0x00024a10


	//   ....[110]....
        /*061c*/ 	.word	0x00024a50


	//   ....[111]....
        /*0620*/ 	.word	0x00024a80


	//   ....[112]....
        /*0624*/ 	.word	0x00024ab0


	//   ....[113]....
        /*0628*/ 	.word	0x00024ae0


	//   ....[114]....
        /*062c*/ 	.word	0x00024b10


	//   ....[115]....
        /*0630*/ 	.word	0x00024c60


	//   ....[116]....
        /*0634*/ 	.word	0x00024ca0


	//   ....[117]....
        /*0638*/ 	.word	0x00024cd0


	//   ....[118]....
        /*063c*/ 	.word	0x00024d00


	//   ....[119]....
        /*0640*/ 	.word	0x00024d30


	//   ....[120]....
        /*0644*/ 	.word	0x00024d60


	//   ....[121]....
        /*0648*/ 	.word	0x00024df0


	//   ....[122]....
        /*064c*/ 	.word	0x00024e30


	//   ....[123]....
        /*0650*/ 	.word	0x00024e40


	//   ....[124]....
        /*0654*/ 	.word	0x00024ea0


	//   ....[125]....
        /*0658*/ 	.word	0x00025870


	//   ....[126]....
        /*065c*/ 	.word	0x000258d0


	//   ....[127]....
        /*0660*/ 	.word	0x00025920


	//   ....[128]....
        /*0664*/ 	.word	0x00025970


	//   ....[129]....
        /*0668*/ 	.word	0x000259c0


	//   ....[130]....
        /*066c*/ 	.word	0x00025a30


	//   ....[131]....
        /*0670*/ 	.word	0x00025a80


	//   ....[132]....
        /*0674*/ 	.word	0x00025af0


	//   ....[133]....
        /*0678*/ 	.word	0x00025b60


	//   ....[134]....
        /*067c*/ 	.word	0x00025bc0


	//   ....[135]....
        /*0680*/ 	.word	0x00025c30


	//   ....[136]....
        /*0684*/ 	.word	0x00025ca0


	//   ....[137]....
        /*0688*/ 	.word	0x00025d10


	//   ....[138]....
        /*068c*/ 	.word	0x00025d70


	//   ....[139]....
        /*0690*/ 	.word	0x00025de0


	//   ....[140]....
        /*0694*/ 	.word	0x00025e50


	//   ....[141]....
        /*0698*/ 	.word	0x00025ec0


	//   ....[142]....
        /*069c*/ 	.word	0x00025f20


	//   ....[143]....
        /*06a0*/ 	.word	0x00025f80


	//   ....[144]....
        /*06a4*/ 	.word	0x00025fe0


	//   ....[145]....
        /*06a8*/ 	.word	0x00026030


	//   ....[146]....
        /*06ac*/ 	.word	0x00026080


	//   ....[147]....
        /*06b0*/ 	.word	0x000260f0


	//   ....[148]....
        /*06b4*/ 	.word	0x00026160


	//   ....[149]....
        /*06b8*/ 	.word	0x000261d0


	//   ....[150]....
        /*06bc*/ 	.word	0x00026230


	//   ....[151]....
        /*06c0*/ 	.word	0x000262a0


	//   ....[152]....
        /*06c4*/ 	.word	0x00026310


	//   ....[153]....
        /*06c8*/ 	.word	0x00026380


	//   ....[154]....
        /*06cc*/ 	.word	0x000263e0


	//   ....[155]....
        /*06d0*/ 	.word	0x00026450


	//   ....[156]....
        /*06d4*/ 	.word	0x000264c0


	//   ....[157]....
        /*06d8*/ 	.word	0x00026530


	//   ....[158]....
        /*06dc*/ 	.word	0x00026590


	//   ....[159]....
        /*06e0*/ 	.word	0x00026600


	//   ....[160]....
        /*06e4*/ 	.word	0x00026670


	//   ....[161]....
        /*06e8*/ 	.word	0x000266e0


	//   ....[162]....
        /*06ec*/ 	.word	0x00026740


	//   ....[163]....
        /*06f0*/ 	.word	0x000267b0


	//   ....[164]....
        /*06f4*/ 	.word	0x00026820


	//   ....[165]....
        /*06f8*/ 	.word	0x00026890


	//   ....[166]....
        /*06fc*/ 	.word	0x000268f0


	//   ....[167]....
        /*0700*/ 	.word	0x00026960


	//   ....[168]....
        /*0704*/ 	.word	0x000269d0


	//   ....[169]....
        /*0708*/ 	.word	0x00026a20


	//   ....[170]....
        /*070c*/ 	.word	0x00026a60


	//   ....[171]....
        /*0710*/ 	.word	0x00026ab0


	//   ....[172]....
        /*0714*/ 	.word	0x00026b00


	//   ....[173]....
        /*0718*/ 	.word	0x00026b50


	//   ....[174]....
        /*071c*/ 	.word	0x00026bc0


	//   ....[175]....
        /*0720*/ 	.word	0x00026c10


	//   ....[176]....
        /*0724*/ 	.word	0x00026c60


	//   ....[177]....
        /*0728*/ 	.word	0x00026cb0


	//   ....[178]....
        /*072c*/ 	.word	0x00026d00


	//   ....[179]....
        /*0730*/ 	.word	0x00026d50


	//   ....[180]....
        /*0734*/ 	.word	0x00026dc0


	//   ....[181]....
        /*0738*/ 	.word	0x00026e10


	//   ....[182]....
        /*073c*/ 	.word	0x00026e80


	//   ....[183]....
        /*0740*/ 	.word	0x00026ee0


	//   ....[184]....
        /*0744*/ 	.word	0x00026f50


	//----- nvinfo : EIATTR_EXIT_INSTR_OFFSETS
	.align		4
.L_1078:
        /*0748*/ 	.byte	0x04, 0x1c
        /*074a*/ 	.short	(.L_1080 - .L_1079)


	//   ....[0]....
.L_1079:
        /*074c*/ 	.word	0x00001000


	//   ....[1]....
        /*0750*/ 	.word	0x00025830


	//----- nvinfo : EIATTR_MAX_THREADS
	.align		4
.L_1080:
        /*0754*/ 	.byte	0x04, 0x05
        /*0756*/ 	.short	(.L_1082 - .L_1081)
.L_1081:
        /*0758*/ 	.word	0x00000100
        /*075c*/ 	.word	0x00000001
        /*0760*/ 	.word	0x00000001


	//----- nvinfo : EIATTR_CRS_STACK_SIZE
	.align		4
.L_1082:
        /*0764*/ 	.byte	0x04, 0x1e
        /*0766*/ 	.short	(.L_1084 - .L_1083)
.L_1083:
        /*0768*/ 	.word	0x00000000
.L_1084:


//--------------------- .nv.info._ZN7cutlass13device_kernelIN5flash19enable_sm80_to_sm89INS1_16FlashAttnFwdSm80INS1_25CollectiveMainloopFwdSm80ILi8ELi1ELb0EN4cute5tupleIJNS5_1CILi128EEENS7_ILi96EEENS7_ILi256EEEEEELi256ENS_6half_tEfNS_4arch4Sm80ELb1ELb0ELb0ELb0ELb0ELb0ELb1ELb1EEENS1_21CollectiveEpilogueFwdINS6_IJS8_SA_S9_EEENS6_IJNS7_ILi1EEESI_SI_EEESC_SE_Li256ELb0ELb1ELb1ELb0EEENS1_30DynamicPersistentTileSchedulerILi256ELi256ELb1ELb1ELb0EEEEEEEEEvNT_6ParamsE --------------------------
	.section	.nv.info._ZN7cutlass13device_kernelIN5flash19enable_sm80_to_sm89INS1_16FlashAttnFwdSm80INS1_25CollectiveMainloopFwdSm80ILi8ELi1ELb0EN4cute5tupleIJNS5_1CILi128EEENS7_ILi96EEENS7_ILi256EEEEEELi256ENS_6half_tEfNS_4arch4Sm80ELb1ELb0ELb0ELb0ELb0ELb0ELb1ELb1EEENS1_21CollectiveEpilogueFwdINS6_IJS8_SA_S9_EEENS6_IJNS7_ILi1EEESI_SI_EEESC_SE_Li256ELb0ELb1ELb1ELb0EEENS1_30DynamicPersistentTileSchedulerILi256ELi256ELb1ELb1ELb0EEEEEEEEEvNT_6ParamsE,"",@"SHT_CUDA_INFO"
	.sectionflags	@""
	.align	4


	//----- nvinfo : EIATTR_CUDA_API_VERSION
	.align		4
        /*0000*/ 	.byte	0x04, 0x37
        /*0002*/ 	.short	(.L_1086 - .L_1085)
.L_1085:
        /*0004*/ 	.word	0x00000082


	//----- nvinfo : EIATTR_SW2861232_WAR
	.align		4
.L_1086:
        /*0008*/ 	.byte	0x01, 0x35
	.zero		2


	//----- nvinfo : EIATTR_PARAM_CBANK
	.align		4
        /*000c*/ 	.byte	0x04, 0x0a
        /*000e*/ 	.short	(.L_1088 - .L_1087)
	.align		4
.L_1087:
        /*0010*/ 	.word	index@(.nv.constant0._ZN7cutlass13device_kernelIN5flash19enable_sm80_to_sm89INS1_16FlashAttnFwdSm80INS1_25CollectiveMainloopFwdSm80ILi8ELi1ELb0EN4cute5tupleIJNS5_1CILi128EEENS7_ILi96EEENS7_ILi256EEEEEELi256ENS_6half_tEfNS_4arch4Sm80ELb1ELb0ELb0ELb0ELb0ELb0ELb1ELb1EEENS1_21CollectiveEpilogueFwdINS6_IJS8_SA_S9_EEENS6_IJNS7_ILi1EEESI_SI_EEESC_SE_Li256ELb0ELb1ELb1ELb0EEENS1_30DynamicPersistentTileSchedulerILi256ELi256ELb1ELb1ELb0EEEEEEEEEvNT_6ParamsE)
        /*0014*/ 	.short	0x0160
        /*0016*/ 	.short	0x0428


	//----- nvinfo : EIATTR_CBANK_PARAM_SIZE
	.align		4
.L_1088:
        /*0018*/ 	.byte	0x03, 0x19
        /*001a*/ 	.short	0x0428


	//----- nvinfo : EIATTR_KPARAM_INFO
	.align		4
        /*001c*/ 	.byte	0x04, 0x17
        /*001e*/ 	.short	(.L_1090 - .L_1089)
.L_1089:
        /*0020*/ 	.word	0x00000000
        /*0024*/ 	.short	0x0000
        /*0026*/ 	.short	0x0000
        /*0028*/ 	.byte	0x00, 0xf0, 0xa1, 0x10


	//----- nvinfo : EIATTR_MAXREG_COUNT
	.align		4
.L_1090:
        /*002c*/ 	.byte	0x03, 0x1b
        /*002e*/ 	.short	0x00ff


	//----- nvinfo : EIATTR_NUM_BARRIERS
	.align		4
        /*0030*/ 	.byte	0x02, 0x4c
        /*0032*/ 	.byte	0x06
	.zero		1


	//----- nvinfo : EIATTR_ANNOTATIONS
	.align		4
        /*0034*/ 	.byte	0x04, 0x55
        /*0036*/ 	.short	(.L_1092 - .L_1091)


	//   ....[0]....
.L_1091:
        /* <DEDUP_REMOVED lines=73> */


	//----- nvinfo : EIATTR_MERCURY_ISA_VERSION
	.align		4
.L_1092:
        /*04b0*/ 	.byte	0x03, 0x5f
        /*04b2*/ 	.short	0x0000


	//----- nvinfo : EIATTR_INT_WARP_WIDE_INSTR_OFFSETS
	.align		4
        /*04b4*/ 	.byte	0x04, 0x31
        /*04b6*/ 	.short	(.L_1094 - .L_1093)


	//   ....[0]....
.L_1093:
        /*04b8*/ 	.word	0x00011ac0


	//   ....[1]....
        /*04bc*/ 	.word	0x00011b40


	//----- nvinfo : EIATTR_COOP_GROUP_MASK_REGIDS
	.align		4
.L_1094:
        /*04c0*/ 	.byte	0x04, 0x29
        /*04c2*/ 	.short	(.L_1096 - .L_1095)


	//   ....[0]....
.L_1095:
        /*04c4*/ 	.word	0xffffffff


	//   ....[1]....
        /*04c8*/ 	.word	0xffffffff


	//   ....[2]....
        /*04cc*/ 	.word	0xffffffff


	//   ....[3]....
        /*04d0*/ 	.word	0xffffffff


	//   ....[4]....
        /*04d4*/ 	.word	0xffffffff


	//   ....[5]....
        /*04d8*/ 	.word	0xffffffff


	//   ....[6]....
        /*04dc*/ 	.word	0xffffffff


	//   ....[7]....
        /*04e0*/ 	.word	0xffffffff


	//   ....[8]....
        /*04e4*/ 	.word	0xffffffff


	//   ....[9]....
        /*04e8*/ 	.word	0xffffffff


	//   ....[10]....
        /*04ec*/ 	.word	0xffffffff


	//   ....[11]....
        /*04f0*/ 	.word	0xffffffff


	//   ....[12]....
        /*04f4*/ 	.word	0xffffffff


	//   ....[13]....
        /*04f8*/ 	.word	0xffffffff


	//   ....[14]....
        /*04fc*/ 	.word	0xffffffff


	//   ....[15]....
        /*0500*/ 	.word	0xffffffff


	//   ....[16]....
        /*0504*/ 	.word	0xffffffff


	//   ....[17]....
        /*0508*/ 	.word	0xffffffff


	//   ....[18]....
        /*050c*/ 	.word	0xffffffff


	//   ....[19]....
        /*0510*/ 	.word	0xffffffff


	//   ....[20]....
        /*0514*/ 	.word	0xffffffff


	//   ....[21]....
        /*0518*/ 	.word	0xffffffff


	//   ....[22]....
        /*051c*/ 	.word	0xffffffff


	//   ....[23]....
        /*0520*/ 	.word	0xffffffff


	//   ....[24]....
        /*0524*/ 	.word	0xffffffff


	//   ....[25]....
        /*0528*/ 	.word	0xffffffff


	//   ....[26]....
        /*052c*/ 	.word	0xffffffff


	//   ....[27]....
        /*0530*/ 	.word	0xffffffff


	//   ....[28]....
        /*0534*/ 	.word	0xffffffff


	//   ....[29]....
        /*0538*/ 	.word	0xffffffff


	//   ....[30]....
        /*053c*/ 	.word	0xffffffff


	//   ....[31]....
        /*0540*/ 	.word	0xffffffff


	//   ....[32]....
        /*0544*/ 	.word	0xffffffff


	//   ....[33]....
        /*0548*/ 	.word	0xffffffff


	//   ....[34]....
        /*054c*/ 	.word	0xffffffff


	//   ....[35]....
        /*0550*/ 	.word	0xffffffff


	//   ....[36]....
        /*0554*/ 	.word	0xffffffff


	//   ....[37]....
        /*0558*/ 	.word	0xffffffff


	//   ....[38]....
        /*055c*/ 	.word	0xffffffff


	//   ....[39]....
        /*0560*/ 	.word	0xffffffff


	//   ....[40]....
        /*0564*/ 	.word	0xffffffff


	//   ....[41]....
        /*0568*/ 	.word	0xffffffff


	//   ....[42]....
        /*056c*/ 	.word	0xffffffff


	//   ....[43]....
        /*0570*/ 	.word	0xffffffff


	//   ....[44]....
        /*0574*/ 	.word	0xffffffff


	//   ....[45]....
        /*0578*/ 	.word	0xffffffff


	//   ....[46]....
        /*057c*/ 	.word	0xffffffff


	//   ....[47]....
        /*0580*/ 	.word	0xffffffff


	//   ....[48]....
        /*0584*/ 	.word	0xffffffff


	//   ....[49]....
        /*0588*/ 	.word	0xffffffff


	//   ....[50]....
        /*058c*/ 	.word	0xffffffff


	//   ....[51]....
        /*0590*/ 	.word	0xffffffff


	//   ....[52]....
        /*0594*/ 	.word	0xffffffff


	//----- nvinfo : EIATTR_COOP_GROUP_INSTR_OFFSETS
	.align		4
.L_1096:
        /*0598*/ 	.byte	0x04, 0x28
        /*059a*/ 	.short	(.L_1098 - .L_1097)


	//   ....[0]....
.L_1097:
        /*059c*/ 	.word	0x00000050


	//   ....[1]....
        /*05a0*/ 	.word	0x00000060


	//   ....[2]....
        /*05a4*/ 	.word	0x00001b60


	//   ....[3]....
        /*05a8*/ 	.word	0x00001b80


	//   ....[4]....
        /*05ac*/ 	.word	0x00001d40


	//   ....[5]....
        /*05b0*/ 	.word	0x00001d50


	//   ....[6]....
        /*05b4*/ 	.word	0x00001f00


	//   ....[7]....
        /*05b8*/ 	.word	0x00001f20


	//   ....[8]....
        /*05bc*/ 	.word	0x000020d0


	//   ....[9]....
        /*05c0*/ 	.word	0x000020e0


	//   ....[10]....
        /*05c4*/ 	.word	0x00004170


	//   ....[11]....
        /*05c8*/ 	.word	0x00004190


	//   ....[12]....
        /*05cc*/ 	.word	0x00004a30


	//   ....[13]....
        /*05d0*/ 	.word	0x00004b70


	//   ....[14]....
        /*05d4*/ 	.word	0x00004b80


	//   ....[15]....
        /*05d8*/ 	.word	0x00004bd0


	//   ....[16]....
        /*05dc*/ 	.word	0x00008760


	//   ....[17]....
        /*05e0*/ 	.word	0x00008770


	//   ....[18]....
        /*05e4*/ 	.word	0x0000a0f0


	//   ....[19]....
        /*05e8*/ 	.word	0x0000a100


	//   ....[20]....
        /*05ec*/ 	.word	0x0000a130


	//   ....[21]....
        /*05f0*/ 	.word	0x0000a150


	//   ....[22]....
        /*05f4*/ 	.word	0x0000e6e0


	//   ....[23]....
        /*05f8*/ 	.word	0x0000e730


	//   ....[24]....
        /*05fc*/ 	.word	0x0000e750


	//   ....[25]....
        /*0600*/ 	.word	0x0000e770


	//   ....[26]....
        /*0604*/ 	.word	0x00011030


	//   ....[27]....
        /*0608*/ 	.word	0x00011080


	//   ....[28]....
        /*060c*/ 	.word	0x000110a0


	//   ....[29]....
        /*0610*/ 	.word	0x000110c0


	//   ....[30]....
        /*0614*/ 	.word	0x00011c80


	//   ....[31]....
        /*0618*/ 	.word	0x00012150


	//   ....[32]....
        /*061c*/ 	.word	0x00012160


	//   ....[33]....
        /*0620*/ 	.word	0x00012190


	//   ....[34]....
        /*0624*/ 	.word	0x000121b0


	//   ....[35]....
        /*0628*/ 	.word	0x000122b0


	//   ....[36]....
        /*062c*/ 	.word	0x00012310


	//   ....[37]....
        /*0630*/ 	.word	0x00012e60


	//   ....[38]....
        /*0634*/ 	.word	0x00012e70


	//   ....[39]....
        /*0638*/ 	.word	0x00013a10


	//   ....[40]....
        /*063c*/ 	.word	0x00013b20


	//   ....[41]....
        /*0640*/ 	.word	0x00013b90


	//   ....[42]....
        /*0644*/ 	.word	0x00013c00


	//   ....[43]....
        /*0648*/ 	.word	0x00013c60


	//   ....[44]....
        /*064c*/ 	.word	0x00013cd0


	//   ....[45]....
        /*0650*/ 	.word	0x00013d40


	//   ....[46]....
        /*0654*/ 	.word	0x00013db0


	//   ....[47]....
        /*0658*/ 	.word	0x00013e10


	//   ....[48]....
        /*065c*/ 	.word	0x00013e70


	//   ....[49]....
        /*0660*/ 	.word	0x00013ed0


	//   ....[50]....
        /*0664*/ 	.word	0x00013f20


	//   ....[51]....
        /*0668*/ 	.word	0x00013f80


	//   ....[52]....
        /*066c*/ 	.word	0x00013ff0


	//----- nvinfo : EIATTR_EXIT_INSTR_OFFSETS
	.align		4
.L_1098:
        /*0670*/ 	.byte	0x04, 0x1c
        /*0672*/ 	.short	(.L_1100 - .L_1099)


	//   ....[0]....
.L_1099:
        /*0674*/ 	.word	0x000000b0


	//   ....[1]....
        /*0678*/ 	.word	0x00013ad0


	//----- nvinfo : EIATTR_MAX_THREADS
	.align		4
.L_1100:
        /*067c*/ 	.byte	0x04, 0x05
        /*067e*/ 	.short	(.L_1102 - .L_1101)
.L_1101:
        /*0680*/ 	.word	0x00000100
        /*0684*/ 	.word	0x00000001
        /*0688*/ 	.word	0x00000001


	//----- nvinfo : EIATTR_CRS_STACK_SIZE
	.align		4
.L_1102:
        /*068c*/ 	.byte	0x04, 0x1e
        /*068e*/ 	.short	(.L_1104 - .L_1103)
.L_1103:
        /*0690*/ 	.word	0x00000000
.L_1104:


//--------------------- .nv.info._ZN7cutlass13device_kernelIN5flash19enable_sm80_to_sm89INS1_16FlashAttnFwdSm80INS1_25CollectiveMainloopFwdSm80ILi8ELi1ELb0EN4cute5tupleIJNS5_1CILi128EEENS7_ILi64EEENS7_ILi256EEEEEELi256ENS_6half_tEfNS_4arch4Sm80ELb1ELb0ELb0ELb1ELb0ELb0ELb1ELb1EEENS1_21CollectiveEpilogueFwdINS6_IJS8_SA_S9_EEENS6_IJNS7_ILi1EEESI_SI_EEESC_SE_Li256ELb1ELb1ELb1ELb0EEENS1_36VarlenDynamicPersistentTileSchedulerILi128ELi64ELi256ELi256ELb1ELb1ELb0ELb1ELb1ELb1EEEEEEEEEvNT_6ParamsE --------------------------
	.section	.nv.info._ZN7cutlass13device_kernelIN5flash19enable_sm80_to_sm89INS1_16FlashAttnFwdSm80INS1_25CollectiveMainloopFwdSm80ILi8ELi1ELb0EN4cute5tupleIJNS5_1CILi128EEENS7_ILi64EEENS7_ILi256EEEEEELi256ENS_6half_tEfNS_4arch4Sm80ELb1ELb0ELb0ELb1ELb0ELb0ELb1ELb1EEENS1_21CollectiveEpilogueFwdINS6_IJS8_SA_S9_EEENS6_IJNS7_ILi1EEESI_SI_EEESC_SE_Li256ELb1ELb1ELb1ELb0EEENS1_36VarlenDynamicPersistentTileSchedulerILi128ELi64ELi256ELi256ELb1ELb1ELb0ELb1ELb1ELb1EEEEEEEEEvNT_6ParamsE,"",@"SHT_CUDA_INFO"
	.sectionflags	@""
	.align	4


	//----- nvinfo : EIATTR_CUDA_API_VERSION
	.align		4
        /*0000*/ 	.byte	0x04, 0x37
        /*0002*/ 	.short	(.L_1106 - .L_1105)
.L_1105:
        /*0004*/ 	.word	0x00000082


	//----- nvinfo : EIATTR_SW2861232_WAR
	.align		4
.L_1106:
        /*0008*/ 	.byte	0x01, 0x35
	.zero		2


	//----- nvinfo : EIATTR_PARAM_CBANK
	.align		4
        /*000c*/ 	.byte	0x04, 0x0a
        /*000e*/ 	.short	(.L_1108 - .L_1107)
	.align		4
.L_1107:
        /*0010*/ 	.word	index@(.nv.constant0._ZN7cutlass13device_kernelIN5flash19enable_sm80_to_sm89INS1_16FlashAttnFwdSm80INS1_25CollectiveMainloopFwdSm80ILi8ELi1ELb0EN4cute5tupleIJNS5_1CILi128EEENS7_ILi64EEENS7_ILi256EEEEEELi256ENS_6half_tEfNS_4arch4Sm80ELb1ELb0ELb0ELb1ELb0ELb0ELb1ELb1EEENS1_21CollectiveEpilogueFwdINS6_IJS8_SA_S9_EEENS6_IJNS7_ILi1EEESI_SI_EEESC_SE_Li256ELb1ELb1ELb1ELb0EEENS1_36VarlenDynamicPersistentTileSchedulerILi128ELi64ELi256ELi256ELb1ELb1ELb0ELb1ELb1ELb1EEEEEEEEEvNT_6ParamsE)
        /*0014*/ 	.short	0x0160
        /*0016*/ 	.short	0x0438


	//----- nvinfo : EIATTR_CBANK_PARAM_SIZE
	.align		4
.L_1108:
        /*0018*/ 	.byte	0x03, 0x19
        /*001a*/ 	.short	0x0438


	//----- nvinfo : EIATTR_KPARAM_INFO
	.align		4
        /*001c*/ 	.byte	0x04, 0x17
        /*001e*/ 	.short	(.L_1110 - .L_1109)
.L_1109:
        /*0020*/ 	.word	0x00000000
        /*0024*/ 	.short	0x0000
        /*0026*/ 	.short	0x0000
        /*0028*/ 	.byte	0x00, 0xf0, 0xe1, 0x10


	//----- nvinfo : EIATTR_MAXREG_COUNT
	.align		4
.L_1110:
        /*002c*/ 	.byte	0x03, 0x1b
        /*002e*/ 	.short	0x00ff


	//----- nvinfo : EIATTR_NUM_BARRIERS
	.align		4
        /*0030*/ 	.byte	0x02, 0x4c
        /*0032*/ 	.byte	0x06
	.zero		1


	//----- nvinfo : EIATTR_ANNOTATIONS
	.align		4
        /*0034*/ 	.byte	0x04, 0x55
        /*0036*/ 	.short	(.L_1112 - .L_1111)


	//   ....[0]....
.L_1111:
        /* <DEDUP_REMOVED lines=56> */


	//----- nvinfo : EIATTR_MERCURY_ISA_VERSION
	.align		4
.L_1112:
        /*03a8*/ 	.byte	0x03, 0x5f
        /*03aa*/ 	.short	0x0000


	//----- nvinfo : EIATTR_INT_WARP_WIDE_INSTR_OFFSETS
	.align		4
        /*03ac*/ 	.byte	0x04, 0x31
        /*03ae*/ 	.short	(.L_1114 - .L_1113)


	//   ....[0]....
.L_1113:
        /*03b0*/ 	.word	0x0000dc20


	//   ....[1]....
        /*03b4*/ 	.word	0x0000dcc0


	//----- nvinfo : EIATTR_COOP_GROUP_MASK_REGIDS
	.align		4
.L_1114:
        /*03b8*/ 	.byte	0x04, 0x29
        /*03ba*/ 	.short	(.L_1116 - .L_1115)


	//   ....[0]....
.L_1115:
        /*03bc*/ 	.word	0xffffffff


	//   ....[1]....
        /*03c0*/ 	.word	0xffffffff


	//   ....[2]....
        /*03c4*/ 	.word	0xffffffff


	//   ....[3]....
        /*03c8*/ 	.word	0xffffffff


	//   ....[4]....
        /*03cc*/ 	.word	0xffffffff


	//   ....[5]....
        /*03d0*/ 	.word	0xffffffff


	//   ....[6]....
        /*03d4*/ 	.word	0xffffffff


	//   ....[7]....
        /*03d8*/ 	.word	0xffffffff


	//   ....[8]....
        /*03dc*/ 	.word	0xffffffff


	//   ....[9]....
        /*03e0*/ 	.word	0xffffffff


	//   ....[10]....
        /*03e4*/ 	.word	0xffffffff


	//   ....[11]....
        /*03e8*/ 	.word	0xffffffff


	//   ....[12]....
        /*03ec*/ 	.word	0xffffffff


	//   ....[13]....
        /*03f0*/ 	.word	0xffffffff


	//   ....[14]....
        /*03f4*/ 	.word	0xffffffff


	//   ....[15]....
        /*03f8*/ 	.word	0xffffffff


	//   ....[16]....
        /*03fc*/ 	.word	0xffffffff


	//   ....[17]....
        /*0400*/ 	.word	0xffffffff


	//   ....[18]....
        /*0404*/ 	.word	0xffffffff


	//   ....[19]....
        /*0408*/ 	.word	0xffffffff


	//   ....[20]....
        /*040c*/ 	.word	0xffffffff


	//   ....[21]....
        /*0410*/ 	.word	0xffffffff


	//   ....[22]....
        /*0414*/ 	.word	0xffffffff


	//   ....[23]....
        /*0418*/ 	.word	0xffffffff


	//   ....[24]....
        /*041c*/ 	.word	0xffffffff


	//   ....[25]....
        /*0420*/ 	.word	0xffffffff


	//   ....[26]....
        /*0424*/ 	.word	0xffffffff


	//   ....[27]....
        /*0428*/ 	.word	0xffffffff


	//   ....[28]....
        /*042c*/ 	.word	0xffffffff


	//   ....[29]....
        /*0430*/ 	.word	0xffffffff


	//   ....[30]....
        /*0434*/ 	.word	0xffffffff


	//   ....[31]....
        /*0438*/ 	.word	0xffffffff


	//   ....[32]....
        /*043c*/ 	.word	0xffffffff


	//   ....[33]....
        /*0440*/ 	.word	0xffffffff


	//   ....[34]....
        /*0444*/ 	.word	0xffffffff


	//   ....[35]....
        /*0448*/ 	.word	0xffffffff


	//   ....[36]....
        /*044c*/ 	.word	0xffffffff


	//   ....[37]....
        /*0450*/ 	.word	0xffffffff


	//   ....[38]....
        /*0454*/ 	.word	0xffffffff


	//   ....[39]....
        /*0458*/ 	.word	0xffffffff


	//   ....[40]....
        /*045c*/ 	.word	0xffffffff


	//   ....[41]....
        /*0460*/ 	.word	0xffffffff


	//   ....[42]....
        /*0464*/ 	.word	0xffffffff


	//   ....[43]....
        /*0468*/ 	.word	0xffffffff


	//   ....[44]....
        /*046c*/ 	.word	0xffffffff


	//   ....[45]....
        /*0470*/ 	.word	0xffffffff


	//   ....[46]....
        /*0474*/ 	.word	0xffffffff


	//   ....[47]....
        /*0478*/ 	.word	0xffffffff


	//   ....[48]....
        /*047c*/ 	.word	0xffffffff


	//   ....[49]....
        /*0480*/ 	.word	0xffffffff


	//   ....[50]....
        /*0484*/ 	.word	0xffffffff


	//   ....[51]....
        /*0488*/ 	.word	0xffffffff


	//   ....[52]....
        /*048c*/ 	.word	0xffffffff


	//   ....[53]....
        /*0490*/ 	.word	0xffffffff


	//   ....[54]....
        /*0494*/ 	.word	0xffffffff


	//   ....[55]....
        /*0498*/ 	.word	0xffffffff


	//   ....[56]....
        /*049c*/ 	.word	0xffffffff


	//   ....[57]....
        /*04a0*/ 	.word	0xffffffff


	//   ....[58]....
        /*04a4*/ 	.word	0xffffffff


	//   ....[59]....
        /*04a8*/ 	.word	0xffffffff


	//   ....[60]....
        /*04ac*/ 	.word	0xffffffff


	//   ....[61]....
        /*04b0*/ 	.word	0xffffffff


	//   ....[62]....
        /*04b4*/ 	.word	0xffffffff


	//   ....[63]....
        /*04b8*/ 	.word	0xffffffff


	//   ....[64]....
        /*04bc*/ 	.word	0xffffffff


	//   ....[65]....
        /*04c0*/ 	.word	0xffffffff


	//   ....[66]....
        /*04c4*/ 	.word	0xffffffff


	//   ....[67]....
        /*04c8*/ 	.word	0xffffffff


	//   ....[68]....
        /*04cc*/ 	.word	0xffffffff


	//   ....[69]....
        /*04d0*/ 	.word	0xffffffff


	//   ....[70]....
        /*04d4*/ 	.word	0xffffffff


	//   ....[71]....
        /*04d8*/ 	.word	0xffffffff


	//   ....[72]....
        /*04dc*/ 	.word	0xffffffff


	//   ....[73]....
        /*04e0*/ 	.word	0xffffffff


	//   ....[74]....
        /*04e4*/ 	.word	0xffffffff


	//   ....[75]....
        /*04e8*/ 	.word	0xffffffff


	//   ....[76]....
        /*04ec*/ 	.word	0xffffffff


	//   ....[77]....
        /*04f0*/ 	.word	0xffffffff


	//   ....[78]....
        /*04f4*/ 	.word	0xffffffff


	//   ....[79]....
        /*04f8*/ 	.word	0xffffffff


	//   ....[80]....
        /*04fc*/ 	.word	0xffffffff


	//   ....[81]....
        /*0500*/ 	.word	0xffffffff


	//   ....[82]....
        /*0504*/ 	.word	0xffffffff


	//   ....[83]....
        /*0508*/ 	.word	0xffffffff


	//   ....[84]....
        /*050c*/ 	.word	0xffffffff


	//   ....[85]....
        /*0510*/ 	.word	0xffffffff


	//   ....[86]....
        /*0514*/ 	.word	0xffffffff


	//   ....[87]....
        /*0518*/ 	.word	0xffffffff


	//   ....[88]....
        /*051c*/ 	.word	0xffffffff


	//   ....[89]....
        /*0520*/ 	.word	0xffffffff


	//   ....[90]....
        /*0524*/ 	.word	0xffffffff


	//   ....[91]....
        /*0528*/ 	.word	0xffffffff


	//   ....[92]....
        /*052c*/ 	.word	0xffffffff


	//   ....[93]....
        /*0530*/ 	.word	0xffffffff


	//   ....[94]....
        /*0534*/ 	.word	0xffffffff


	//   ....[95]....
        /*0538*/ 	.word	0xffffffff


	//   ....[96]....
        /*053c*/ 	.word	0xffffffff


	//   ....[97]....
        /*0540*/ 	.word	0xffffffff


	//   ....[98]....
        /*0544*/ 	.word	0xffffffff


	//   ....[99]....
        /*0548*/ 	.word	0xffffffff


	//   ....[100]....
        /*054c*/ 	.word	0xffffffff


	//   ....[101]....
        /*0550*/ 	.word	0xffffffff


	//   ....[102]....
        /*0554*/ 	.word	0xffffffff


	//   ....[103]....
        /*0558*/ 	.word	0xffffffff


	//   ....[104]....
        /*055c*/ 	.word	0xffffffff


	//   ....[105]....
        /*0560*/ 	.word	0xffffffff


	//   ....[106]....
        /*0564*/ 	.word	0xffffffff


	//   ....[107]....
        /*0568*/ 	.word	0xffffffff


	//   ....[108]....
        /*056c*/ 	.word	0xffffffff


	//   ....[109]....
        /*0570*/ 	.word	0xffffffff


	//   ....[110]....
        /*0574*/ 	.word	0xffffffff


	//   ....[111]....
        /*0578*/ 	.word	0xffffffff


	//   ....[112]....
        /*057c*/ 	.word	0xffffffff


	//   ....[113]....
        /*0580*/ 	.word	0xffffffff


	//   ....[114]....
        /*0584*/ 	.word	0xffffffff


	//   ....[115]....
        /*0588*/ 	.word	0xffffffff


	//   ....[116]....
        /*058c*/ 	.word	0xffffffff


	//   ....[117]....
        /*0590*/ 	.word	0xffffffff


	//   ....[118]....
        /*0594*/ 	.word	0xffffffff


	//   ....[119]....
        /*0598*/ 	.word	0xffffffff


	//   ....[120]....
        /*059c*/ 	.word	0xffffffff


	//   ....[121]....
        /*05a0*/ 	.word	0xffffffff


	//   ....[122]....
        /*05a4*/ 	.word	0xffffffff


	//   ....[123]....
        /*05a8*/ 	.word	0xffffffff


	//   ....[124]....
        /*05ac*/ 	.word	0xffffffff


	//   ....[125]....
        /*05b0*/ 	.word	0xffffffff


	//   ....[126]....
        /*05b4*/ 	.word	0xffffffff


	//   ....[127]....
        /*05b8*/ 	.word	0xffffffff


	//   ....[128]....
        /*05bc*/ 	.word	0xffffffff


	//   ....[129]....
        /*05c0*/ 	.word	0xffffffff


	//   ....[130]....
        /*05c4*/ 	.word	0xffffffff


	//   ....[131]....
        /*05c8*/ 	.word	0xffffffff


	//   ....[132]....
        /*05cc*/ 	.word	0xffffffff


	//   ....[133]....
        /*05d0*/ 	.word	0xffffffff


	//   ....[134]....
        /*05d4*/ 	.word	0xffffffff


	//   ....[135]....
        /*05d8*/ 	.word	0xffffffff


	//   ....[136]....
        /*05dc*/ 	.word	0xffffffff


	//   ....[137]....
        /*05e0*/ 	.word	0xffffffff


	//   ....[138]....
        /*05e4*/ 	.word	0xffffffff


	//   ....[139]....
        /*05e8*/ 	.word	0xffffffff


	//   ....[140]....
        /*05ec*/ 	.word	0xffffffff


	//   ....[141]....
        /*05f0*/ 	.word	0xffffffff


	//   ....[142]....
        /*05f4*/ 	.word	0xffffffff


	//   ....[143]....
        /*05f8*/ 	.word	0xffffffff


	//   ....[144]....
        /*05fc*/ 	.word	0xffffffff


	//   ....[145]....
        /*0600*/ 	.word	0xffffffff


	//   ....[146]....
        /*0604*/ 	.word	0xffffffff


	//----- nvinfo : EIATTR_COOP_GROUP_INSTR_OFFSETS
	.align		4
.L_1116:
        /*0608*/ 	.byte	0x04, 0x28
        /*060a*/ 	.short	(.L_1118 - .L_1117)


	//   ....[0]....
.L_1117:
        /*060c*/ 	.word	0x00000090


	//   ....[1]....
        /*0610*/ 	.word	0x00000230


	//   ....[2]....
        /*0614*/ 	.word	0x00000260


	//   ....[3]....
        /*0618*/ 	.word	0x00000290


	//   ....[4]....
        /*061c*/ 	.word	0x000002c0


	//   ....[5]....
        /*0620*/ 	.word	0x000002f0


	//   ....[6]....
        /*0624*/ 	.word	0x00000320


	//   ....[7]....
        /*0628*/ 	.word	0x00000480


	//   ....[8]....
        /*062c*/ 	.word	0x000004c0


	//   ....[9]....
        /*0630*/ 	.word	0x000004f0


	//   ....[10]....
        /*0634*/ 	.word	0x00000520


	//   ....[11]....
        /*0638*/ 	.word	0x00000550


	//   ....[12]....
        /*063c*/ 	.word	0x00000580


	//   ....[13]....
        /*0640*/ 	.word	0x00000610


	//   ....[14]....
        /*0644*/ 	.word	0x00000650


	//   ....[15]....
        /*0648*/ 	.word	0x00000670


	//   ....[16]....
        /*064c*/ 	.word	0x000006d0


	//   ....[17]....
        /*0650*/ 	.word	0x00002ba0


	//   ....[18]....
        /*0654*/ 	.word	0x00002bc0


	//   ....[19]....
        /*0658*/ 	.word	0x00002dd0


	//   ....[20]....
        /*065c*/ 	.word	0x00002de0


	//   ....[21]....
        /*0660*/ 	.word	0x00002fe0


	//   ....[22]....
        /*0664*/ 	.word	0x00003000


	//   ....[23]....
        /*0668*/ 	.word	0x00003200


	//   ....[24]....
        /*066c*/ 	.word	0x00003210


	//   ....[25]....
        /*0670*/ 	.word	0x00004920


	//   ....[26]....
        /*0674*/ 	.word	0x00004930


	//   ....[27]....
        /*0678*/ 	.word	0x00004f10


	//   ....[28]....
        /*067c*/ 	.word	0x00005040


	//   ....[29]....
        /*0680*/ 	.word	0x00005050


	//   ....[30]....
        /*0684*/ 	.word	0x000050a0


	//   ....[31]....
        /*0688*/ 	.word	0x000077e0


	//   ....[32]....
        /*068c*/ 	.word	0x00007810


	//   ....[33]....
        /*0690*/ 	.word	0x00007f10


	//   ....[34]....
        /*0694*/ 	.word	0x00007fb0


	//   ....[35]....
        /*0698*/ 	.word	0x00008010


	//   ....[36]....
        /*069c*/ 	.word	0x000080b0


	//   ....[37]....
        /*06a0*/ 	.word	0x0000b210


	//   ....[38]....
        /*06a4*/ 	.word	0x0000b260


	//   ....[39]....
        /*06a8*/ 	.word	0x0000b280


	//   ....[40]....
        /*06ac*/ 	.word	0x0000b2b0


	//   ....[41]....
        /*06b0*/ 	.word	0x0000d200


	//   ....[42]....
        /*06b4*/ 	.word	0x0000d250


	//   ....[43]....
        /*06b8*/ 	.word	0x0000d270


	//   ....[44]....
        /*06bc*/ 	.word	0x0000d290


	//   ....[45]....
        /*06c0*/ 	.word	0x0000eac0


	//   ....[46]....
        /*06c4*/ 	.word	0x0000eae0


	//   ....[47]....
        /*06c8*/ 	.word	0x0000eaf0


	//   ....[48]....
        /*06cc*/ 	.word	0x0000eb00


	//   ....[49]....
        /*06d0*/ 	.word	0x0000eed0


	//   ....[50]....
        /*06d4*/ 	.word	0x0000eef0


	//   ....[51]....
        /*06d8*/ 	.word	0x0000f060


	//   ....[52]....
        /*06dc*/ 	.word	0x0000f070


	//   ....[53]....
        /*06e0*/ 	.word	0x0000f1f0


	//   ....[54]....
        /*06e4*/ 	.word	0x0000f210


	//   ....[55]....
        /*06e8*/ 	.word	0x0000f390


	//   ....[56]....
        /*06ec*/ 	.word	0x0000f3a0


	//   ....[57]....
        /*06f0*/ 	.word	0x0000f720


	//   ....[58]....
        /*06f4*/ 	.word	0x0000f740


	//   ....[59]....
        /*06f8*/ 	.word	0x00010420


	//   ....[60]....
        /*06fc*/ 	.word	0x00010430


	//   ....[61]....
        /*0700*/ 	.word	0x00011860


	//   ....[62]....
        /*0704*/ 	.word	0x00011880


	//   ....[63]....
        /*0708*/ 	.word	0x00011a00


	//   ....[64]....
        /*070c*/ 	.word	0x00011a10


	//   ....[65]....
        /*0710*/ 	.word	0x00011b90


	//   ....[66]....
        /*0714*/ 	.word	0x00011bb0


	//   ....[67]....
        /*0718*/ 	.word	0x00011d30


	//   ....[68]....
        /*071c*/ 	.word	0x00011d40


	//   ....[69]....
        /*0720*/ 	.word	0x00011f50


	//   ....[70]....
        /*0724*/ 	.word	0x00011f70


	//   ....[71]....
        /*0728*/ 	.word	0x00012090


	//   ....[72]....
        /*072c*/ 	.word	0x000120d0


	//   ....[73]....
        /*0730*/ 	.word	0x00012100


	//   ....[74]....
        /*0734*/ 	.word	0x00012130


	//   ....[75]....
        /*0738*/ 	.word	0x00012160


	//   ....[76]....
        /*073c*/ 	.word	0x00012190


	//   ....[77]....
        /*0740*/ 	.word	0x000122e0


	//   ....[78]....
        /*0744*/ 	.word	0x00012320


	//   ....[79]....
        /*0748*/ 	.word	0x00012350


	//   ....[80]....
        /*074c*/ 	.word	0x00012380


	//   ....[81]....
        /*0750*/ 	.word	0x000123b0


	//   ....[82]....
        /*0754*/ 	.word	0x000123e0


	//   ....[83]....
        /*0758*/ 	.word	0x00012470


	//   ....[84]....
        /*075c*/ 	.word	0x000124b0


	//   ....[85]....
        /*0760*/ 	.word	0x000124c0


	//   ....[86]....
        /*0764*/ 	.word	0x00012520


	//   ....[87]....
        /*0768*/ 	.word	0x00012e10


	//   ....[88]....
        /*076c*/ 	.word	0x00012e50


	//   ....[89]....
        /*0770*/ 	.word	0x00012ea0


	//   ....[90]....
        /*0774*/ 	.word	0x00012ef0


	//   ....[91]....
        /*0778*/ 	.word	0x00012f40


	//   ....[92]....
        /*077c*/ 	.word	0x00012fb0


	//   ....[93]....
        /*0780*/ 	.word	0x00012ff0


	//   ....[94]....
        /*0784*/ 	.word	0x00013040


	//   ....[95]....
        /*0788*/ 	.word	0x000130a0


	//   ....[96]....
        /*078c*/ 	.word	0x00013100


	//   ....[97]....
        /*0790*/ 	.word	0x00013170


	//   ....[98]....
        /*0794*/ 	.word	0x000131e0


	//   ....[99]....
        /*0798*/ 	.word	0x00013240


	//   ....[100]....
        /*079c*/ 	.word	0x000132a0


	//   ....[101]....
        /*07a0*/ 	.word	0x00013300


	//   ....[102]....
        /*07a4*/ 	.word	0x00013370


	//   ....[103]....
        /*07a8*/ 	.word	0x000133d0


	//   ....[104]....
        /*07ac*/ 	.word	0x00013430


	//   ....[105]....
        /*07b0*/ 	.word	0x00013480


	//   ....[106]....
        /*07b4*/ 	.word	0x000134d0


	//   ....[107]....
        /*07b8*/ 	.word	0x00013520


	//   ....[108]....
        /*07bc*/ 	.word	0x00013570


	//   ....[109]....
        /*07c0*/ 	.word	0x000135d0


	//   ....[110]....
        /*07c4*/ 	.word	0x00013640


	//   ....[111]....
        /*07c8*/ 	.word	0x000136a0


	//   ....[112]....
        /*07cc*/ 	.word	0x00013700


	//   ....[113]....
        /*07d0*/ 	.word	0x00013760


	//   ....[114]....
        /*07d4*/ 	.word	0x000137d0


	//   ....[115]....
        /*07d8*/ 	.word	0x00013830


	//   ....[116]....
        /*07dc*/ 	.word	0x00013890


	//   ....[117]....
        /*07e0*/ 	.word	0x000138f0


	//   ....[118]....
        /*07e4*/ 	.word	0x00013960


	//   ....[119]....
        /*07e8*/ 	.word	0x000139c0


	//   ....[120]....
        /*07ec*/ 	.word	0x00013a20


	//   ....[121]....
        /*07f0*/ 	.word	0x00013a80


	//   ....[122]....
        /*07f4*/ 	.word	0x00013af0


	//   ....[123]....
        /*07f8*/ 	.word	0x00013b50


	//   ....[124]....
        /*07fc*/ 	.word	0x00013bb0


	//   ....[125]....
        /*0800*/ 	.word	0x00013c10


	//   ....[126]....
        /*0804*/ 	.word	0x00013c80


	//   ....[127]....
        /*0808*/ 	.word	0x00013ce0


	//   ....[128]....
        /*080c*/ 	.word	0x00013d40


	//   ....[129]....
        /*0810*/ 	.word	0x00013da0


	//   ....[130]....
        /*0814*/ 	.word	0x00013e10


	//   ....[131]....
        /*0818*/ 	.word	0x00013e60


	//   ....[132]....
        /*081c*/ 	.word	0x00013ea0


	//   ....[133]....
        /*0820*/ 	.word	0x00013ef0


	//   ....[134]....
        /*0824*/ 	.word	0x00013f40


	//   ....[135]....
        /*0828*/ 	.word	0x00013f90


	//   ....[136]....
        /*082c*/ 	.word	0x00014000


	//   ....[137]....
        /*0830*/ 	.word	0x00014050


	//   ....[138]....
        /*0834*/ 	.word	0x000140a0


	//   ....[139]....
        /*0838*/ 	.word	0x000140f0


	//   ....[140]....
        /*083c*/ 	.word	0x00014140


	//   ....[141]....
        /*0840*/ 	.word	0x00014190


	//   ....[142]....
        /*0844*/ 	.word	0x00014200


	//   ....[143]....
        /*0848*/ 	.word	0x00014240


	//   ....[144]....
        /*084c*/ 	.word	0x00014290


	//   ....[145]....
        /*0850*/ 	.word	0x000142e0


	//   ....[146]....
        /*0854*/ 	.word	0x00014340


	//----- nvinfo : EIATTR_EXIT_INSTR_OFFSETS
	.align		4
.L_1118:
        /*0858*/ 	.byte	0x04, 0x1c
        /*085a*/ 	.short	(.L_1120 - .L_1119)


	//   ....[0]....
.L_1119:
        /*085c*/ 	.word	0x00000f40


	//   ....[1]....
        /*0860*/ 	.word	0x00012de0


	//----- nvinfo : EIATTR_MAX_THREADS
	.align		4
.L_1120:
        /*0864*/ 	.byte	0x04, 0x05
        /*0866*/ 	.short	(.L_1122 - .L_1121)
.L_1121:
        /*0868*/ 	.word	0x00000100
        /*086c*/ 	.word	0x00000001
        /*0870*/ 	.word	0x00000001


	//----- nvinfo : EIATTR_CRS_STACK_SIZE
	.align		4
.L_1122:
        /*0874*/ 	.byte	0x04, 0x1e
        /*0876*/ 	.short	(.L_1124 - .L_1123)
.L_1123:
        /*0878*/ 	.word	0x00000000
.L_1124:


//--------------------- .nv.info._ZN7cutlass13device_kernelIN5flash19enable_sm80_to_sm89INS1_16FlashAttnFwdSm80INS1_25CollectiveMainloopFwdSm80ILi8ELi1ELb0EN4cute5tupleIJNS5_1CILi128EEENS7_ILi48EEENS7_ILi256EEEEEELi256ENS_6half_tEfNS_4arch4Sm80ELb1ELb0ELb0ELb1ELb0ELb1ELb1ELb1EEENS1_21CollectiveEpilogueFwdINS6_IJS8_SA_S9_EEENS6_IJNS7_ILi1EEESI_SI_EEESC_SE_Li256ELb1ELb1ELb1ELb0EEENS1_36VarlenDynamicPersistentTileSchedulerILi128ELi48ELi256ELi256ELb1ELb1ELb0ELb1ELb1ELb1EEEEEEEEEvNT_6ParamsE --------------------------
	.section	.nv.info._ZN7cutlass13device_kernelIN5flash19enable_sm80_to_sm89INS1_16FlashAttnFwdSm80INS1_25CollectiveMainloopFwdSm80ILi8ELi1ELb0EN4cute5tupleIJNS5_1CILi128EEENS7_ILi48EEENS7_ILi256EEEEEELi256ENS_6half_tEfNS_4arch4Sm80ELb1ELb0ELb0ELb1ELb0ELb1ELb1ELb1EEENS1_21CollectiveEpilogueFwdINS6_IJS8_SA_S9_EEENS6_IJNS7_ILi1EEESI_SI_EEESC_SE_Li256ELb1ELb1ELb1ELb0EEENS1_36VarlenDynamicPersistentTileSchedulerILi128ELi48ELi256ELi256ELb1ELb1ELb0ELb1ELb1ELb1EEEEEEEEEvNT_6ParamsE,"",@"SHT_CUDA_INFO"
	.sectionflags	@""
	.align	4


	//----- nvinfo : EIATTR_CUDA_API_VERSION
	.align		4
        /*0000*/ 	.byte	0x04, 0x37
        /*0002*/ 	.short	(.L_1126 - .L_1125)
.L_1125:
        /*0004*/ 	.word	0x00000082


	//----- nvinfo : EIATTR_SW2861232_WAR
	.align		4
.L_1126:
        /*0008*/ 	.byte	0x01, 0x35
	.zero		2


	//----- nvinfo : EIATTR_PARAM_CBANK
	.align		4
        /*000c*/ 	.byte	0x04, 0x0a
        /*000e*/ 	.short	(.L_1128 - .L_1127)
	.align		4
.L_1127:
        /*0010*/ 	.word	index@(.nv.constant0._ZN7cutlass13device_kernelIN5flash19enable_sm80_to_sm89INS1_16FlashAttnFwdSm80INS1_25CollectiveMainloopFwdSm80ILi8ELi1ELb0EN4cute5tupleIJNS5_1CILi128EEENS7_ILi48EEENS7_ILi256EEEEEELi256ENS_6half_tEfNS_4arch4Sm80ELb1ELb0ELb0ELb1ELb0ELb1ELb1ELb1EEENS1_21CollectiveEpilogueFwdINS6_IJS8_SA_S9_EEENS6_IJNS7_ILi1EEESI_SI_EEESC_SE_Li256ELb1ELb1ELb1ELb0EEENS1_36VarlenDynamicPersistentTileSchedulerILi128ELi48ELi256ELi256ELb1ELb1ELb0ELb1ELb1ELb1EEEEEEEEEvNT_6ParamsE)
        /*0014*/ 	.short	0x0160
        /*0016*/ 	.short	0x0438


	//----- nvinfo : EIATTR_CBANK_PARAM_SIZE
	.align		4
.L_1128:
        /*0018*/ 	.byte	0x03, 0x19
        /*001a*/ 	.short	0x0438


	//----- nvinfo : EIATTR_KPARAM_INFO
	.align		4
        /*001c*/ 	.byte	0x04, 0x17
        /*001e*/ 	.short	(.L_1130 - .L_1129)
.L_1129:
        /*0020*/ 	.word	0x00000000
        /*0024*/ 	.short	0x0000
        /*0026*/ 	.short	0x0000
        /*0028*/ 	.byte	0x00, 0xf0, 0xe1, 0x10


	//----- nvinfo : EIATTR_MAXREG_COUNT
	.align		4
.L_1130:
        /*002c*/ 	.byte	0x03, 0x1b
        /*002e*/ 	.short	0x00ff


	//----- nvinfo : EIATTR_NUM_BARRIERS
	.align		4
        /*0030*/ 	.byte	0x02, 0x4c
        /*0032*/ 	.byte	0x06
	.zero		1


	//----- nvinfo : EIATTR_ANNOTATIONS
	.align		4
        /*0034*/ 	.byte	0x04, 0x55
        /*0036*/ 	.short	(.L_1132 - .L_1131)


	//   ....[0]....
.L_1131:
        /* <DEDUP_REMOVED lines=53> */


	//----- nvinfo : EIATTR_MERCURY_ISA_VERSION
	.align		4
.L_1132:
        /*0378*/ 	.byte	0x03, 0x5f
        /*037a*/ 	.short	0x0000


	//----- nvinfo : EIATTR_INT_WARP_WIDE_INSTR_OFFSETS
	.align		4
        /*037c*/ 	.byte	0x04, 0x31
        /*037e*/ 	.short	(.L_1134 - .L_1133)


	//   ....[0]....
.L_1133:
        /*0380*/ 	.word	0x0001bc60


	//   ....[1]....
        /*0384*/ 	.word	0x0001bce0


	//----- nvinfo : EIATTR_COOP_GROUP_MASK_REGIDS
	.align		4
.L_1134:
        /*0388*/ 	.byte	0x04, 0x29
        /*038a*/ 	.short	(.L_1136 - .L_1135)


	//   ....[0]....
.L_1135:
        /*038c*/ 	.word	0xffffffff


	//   ....[1]....
        /*0390*/ 	.word	0xffffffff


	//   ....[2]....
        /*0394*/ 	.word	0xffffffff


	//   ....[3]....
        /*0398*/ 	.word	0xffffffff


	//   ....[4]....
        /*039c*/ 	.word	0xffffffff


	//   ....[5]....
        /*03a0*/ 	.word	0xffffffff


	//   ....[6]....
        /*03a4*/ 	.word	0xffffffff


	//   ....[7]....
        /*03a8*/ 	.word	0xffffffff


	//   ....[8]....
        /*03ac*/ 	.word	0xffffffff


	//   ....[9]....
        /*03b0*/ 	.word	0xffffffff


	//   ....[10]....
        /*03b4*/ 	.word	0xffffffff


	//   ....[11]....
        /*03b8*/ 	.word	0xffffffff


	//   ....[12]....
        /*03bc*/ 	.word	0xffffffff


	//   ....[13]....
        /*03c0*/ 	.word	0xffffffff


	//   ....[14]....
        /*03c4*/ 	.word	0xffffffff


	//   ....[15]....
        /*03c8*/ 	.word	0xffffffff


	//   ....[16]....
        /*03cc*/ 	.word	0xffffffff


	//   ....[17]....
        /*03d0*/ 	.word	0xffffffff


	//   ....[18]....
        /*03d4*/ 	.word	0xffffffff


	//   ....[19]....
        /*03d8*/ 	.word	0xffffffff


	//   ....[20]....
        /*03dc*/ 	.word	0xffffffff


	//   ....[21]....
        /*03e0*/ 	.word	0xffffffff


	//   ....[22]....
        /*03e4*/ 	.word	0xffffffff


	//   ....[23]....
        /*03e8*/ 	.word	0xffffffff


	//   ....[24]....
        /*03ec*/ 	.word	0xffffffff


	//   ....[25]....
        /*03f0*/ 	.word	0xffffffff


	//   ....[26]....
        /*03f4*/ 	.word	0xffffffff


	//   ....[27]....
        /*03f8*/ 	.word	0xffffffff


	//   ....[28]....
        /*03fc*/ 	.word	0xffffffff


	//   ....[29]....
        /*0400*/ 	.word	0xffffffff


	//   ....[30]....
        /*0404*/ 	.word	0xffffffff


	//   ....[31]....
        /*0408*/ 	.word	0xffffffff


	//   ....[32]....
        /*040c*/ 	.word	0xffffffff


	//   ....[33]....
        /*0410*/ 	.word	0xffffffff


	//   ....[34]....
        /*0414*/ 	.word	0xffffffff


	//   ....[35]....
        /*0418*/ 	.word	0xffffffff


	//   ....[36]....
        /*041c*/ 	.word	0xffffffff


	//   ....[37]....
        /*0420*/ 	.word	0xffffffff


	//   ....[38]....
        /*0424*/ 	.word	0xffffffff


	//   ....[39]....
        /*0428*/ 	.word	0xffffffff


	//   ....[40]....
        /*042c*/ 	.word	0xffffffff


	//   ....[41]....
        /*0430*/ 	.word	0xffffffff


	//   ....[42]....
        /*0434*/ 	.word	0xffffffff


	//   ....[43]....
        /*0438*/ 	.word	0xffffffff


	//   ....[44]....
        /*043c*/ 	.word	0xffffffff


	//   ....[45]....
        /*0440*/ 	.word	0xffffffff


	//   ....[46]....
        /*0444*/ 	.word	0xffffffff


	//   ....[47]....
        /*0448*/ 	.word	0xffffffff


	//   ....[48]....
        /*044c*/ 	.word	0xffffffff


	//   ....[49]....
        /*0450*/ 	.word	0xffffffff


	//   ....[50]....
        /*0454*/ 	.word	0xffffffff


	//   ....[51]....
        /*0458*/ 	.word	0xffffffff


	//   ....[52]....
        /*045c*/ 	.word	0xffffffff


	//   ....[53]....
        /*0460*/ 	.word	0xffffffff


	//   ....[54]....
        /*0464*/ 	.word	0xffffffff


	//   ....[55]....
        /*0468*/ 	.word	0xffffffff


	//   ....[56]....
        /*046c*/ 	.word	0xffffffff


	//   ....[57]....
        /*0470*/ 	.word	0xffffffff


	//   ....[58]....
        /*0474*/ 	.word	0xffffffff


	//   ....[59]....
        /*0478*/ 	.word	0xffffffff


	//   ....[60]....
        /*047c*/ 	.word	0xffffffff


	//   ....[61]....
        /*0480*/ 	.word	0xffffffff


	//   ....[62]....
        /*0484*/ 	.word	0xffffffff


	//   ....[63]....
        /*0488*/ 	.word	0xffffffff


	//   ....[64]....
        /*048c*/ 	.word	0xffffffff


	//   ....[65]....
        /*0490*/ 	.word	0xffffffff


	//   ....[66]....
        /*0494*/ 	.word	0xffffffff


	//   ....[67]....
        /*0498*/ 	.word	0xffffffff


	//   ....[68]....
        /*049c*/ 	.word	0xffffffff


	//   ....[69]....
        /*04a0*/ 	.word	0xffffffff


	//   ....[70]....
        /*04a4*/ 	.word	0xffffffff


	//   ....[71]....
        /*04a8*/ 	.word	0xffffffff


	//   ....[72]....
        /*04ac*/ 	.word	0xffffffff


	//   ....[73]....
        /*04b0*/ 	.word	0xffffffff


	//   ....[74]....
        /*04b4*/ 	.word	0xffffffff


	//   ....[75]....
        /*04b8*/ 	.word	0xffffffff


	//   ....[76]....
        /*04bc*/ 	.word	0xffffffff


	//   ....[77]....
        /*04c0*/ 	.word	0xffffffff


	//   ....[78]....
        /*04c4*/ 	.word	0xffffffff


	//   ....[79]....
        /*04c8*/ 	.word	0xffffffff


	//   ....[80]....
        /*04cc*/ 	.word	0xffffffff


	//   ....[81]....
        /*04d0*/ 	.word	0xffffffff


	//   ....[82]....
        /*04d4*/ 	.word	0xffffffff


	//   ....[83]....
        /*04d8*/ 	.word	0xffffffff


	//   ....[84]....
        /*04dc*/ 	.word	0xffffffff


	//   ....[85]....
        /*04e0*/ 	.word	0xffffffff


	//   ....[86]....
        /*04e4*/ 	.word	0xffffffff


	//   ....[87]....
        /*04e8*/ 	.word	0xffffffff


	//   ....[88]....
        /*04ec*/ 	.word	0xffffffff


	//   ....[89]....
        /*04f0*/ 	.word	0xffffffff


	//   ....[90]....
        /*04f4*/ 	.word	0xffffffff


	//   ....[91]....
        /*04f8*/ 	.word	0xffffffff


	//   ....[92]....
        /*04fc*/ 	.word	0xffffffff


	//   ....[93]....
        /*0500*/ 	.word	0xffffffff


	//   ....[94]....
        /*0504*/ 	.word	0xffffffff


	//   ....[95]....
        /*0508*/ 	.word	0xffffffff


	//   ....[96]....
        /*050c*/ 	.word	0xffffffff


	//   ....[97]....
        /*0510*/ 	.word	0xffffffff


	//   ....[98]....
        /*0514*/ 	.word	0xffffffff


	//   ....[99]....
        /*0518*/ 	.word	0xffffffff


	//   ....[100]....
        /*051c*/ 	.word	0xffffffff


	//   ....[101]....
        /*0520*/ 	.word	0xffffffff


	//   ....[102]....
        /*0524*/ 	.word	0xffffffff


	//   ....[103]....
        /*0528*/ 	.word	0xffffffff


	//   ....[104]....
        /*052c*/ 	.word	0xffffffff


	//   ....[105]....
        /*0530*/ 	.word	0xffffffff


	//   ....[106]....
        /*0534*/ 	.word	0xffffffff


	//   ....[107]....
        /*0538*/ 	.word	0xffffffff


	//   ....[108]....
        /*053c*/ 	.word	0xffffffff


	//   ....[109]....
        /*0540*/ 	.word	0xffffffff


	//   ....[110]....
        /*0544*/ 	.word	0xffffffff


	//   ....[111]....
        /*0548*/ 	.word	0xffffffff


	//   ....[112]....
        /*054c*/ 	.word	0xffffffff


	//   ....[113]....
        /*0550*/ 	.word	0xffffffff


	//   ....[114]....
        /*0554*/ 	.word	0xffffffff


	//   ....[115]....
        /*0558*/ 	.word	0xffffffff


	//   ....[116]....
        /*055c*/ 	.word	0xffffffff


	//   ....[117]....
        /*0560*/ 	.word	0xffffffff


	//   ....[118]....
        /*0564*/ 	.word	0xffffffff


	//   ....[119]....
        /*0568*/ 	.word	0xffffffff


	//   ....[120]....
        /*056c*/ 	.word	0xffffffff


	//   ....[121]....
        /*0570*/ 	.word	0xffffffff


	//   ....[122]....
        /*0574*/ 	.word	0xffffffff


	//   ....[123]....
        /*0578*/ 	.word	0xffffffff


	//   ....[124]....
        /*057c*/ 	.word	0xffffffff


	//   ....[125]....
        /*0580*/ 	.word	0xffffffff


	//   ....[126]....
        /*0584*/ 	.word	0xffffffff


	//   ....[127]....
        /*0588*/ 	.word	0xffffffff


	//   ....[128]....
        /*058c*/ 	.word	0xffffffff


	//   ....[129]....
        /*0590*/ 	.word	0xffffffff


	//   ....[130]....
        /*0594*/ 	.word	0xffffffff


	//   ....[131]....
        /*0598*/ 	.word	0xffffffff


	//   ....[132]....
        /*059c*/ 	.word	0xffffffff


	//   ....[133]....
        /*05a0*/ 	.word	0xffffffff


	//   ....[134]....
        /*05a4*/ 	.word	0xffffffff


	//   ....[135]....
        /*05a8*/ 	.word	0xffffffff


	//   ....[136]....
        /*05ac*/ 	.word	0xffffffff


	//   ....[137]....
        /*05b0*/ 	.word	0xffffffff


	//   ....[138]....
        /*05b4*/ 	.word	0xffffffff


	//   ....[139]....
        /*05b8*/ 	.word	0xffffffff


	//   ....[140]....
        /*05bc*/ 	.word	0xffffffff


	//   ....[141]....
        /*05c0*/ 	.word	0xffffffff


	//   ....[142]....
        /*05c4*/ 	.word	0xffffffff


	//   ....[143]....
        /*05c8*/ 	.word	0xffffffff


	//   ....[144]....
        /*05cc*/ 	.word	0xffffffff


	//   ....[145]....
        /*05d0*/ 	.word	0xffffffff


	//   ....[146]....
        /*05d4*/ 	.word	0xffffffff


	//   ....[147]....
        /*05d8*/ 	.word	0xffffffff


	//   ....[148]....
        /*05dc*/ 	.word	0xffffffff


	//   ....[149]....
        /*05e0*/ 	.word	0xffffffff


	//   ....[150]....
        /*05e4*/ 	.word	0xffffffff


	//   ....[151]....
        /*05e8*/ 	.word	0xffffffff


	//   ....[152]....
        /*05ec*/ 	.word	0xffffffff


	//   ....[153]....
        /*05f0*/ 	.word	0xffffffff


	//   ....[154]....
        /*05f4*/ 	.word	0xffffffff


	//   ....[155]....
        /*05f8*/ 	.word	0xffffffff


	//   ....[156]....
        /*05fc*/ 	.word	0xffffffff


	//   ....[157]....
        /*0600*/ 	.word	0xffffffff


	//   ....[158]....
        /*0604*/ 	.word	0xffffffff


	//   ....[159]....
        /*0608*/ 	.word	0xffffffff


	//   ....[160]....
        /*060c*/ 	.word	0xffffffff


	//   ....[161]....
        /*0610*/ 	.word	0xffffffff


	//   ....[162]....
        /*0614*/ 	.word	0xffffffff


	//   ....[163]....
        /*0618*/ 	.word	0xffffffff


	//   ....[164]....
        /*061c*/ 	.word	0xffffffff


	//   ....[165]....
        /*0620*/ 	.word	0xffffffff


	//   ....[166]....
        /*0624*/ 	.word	0xffffffff


	//   ....[167]....
        /*0628*/ 	.word	0xffffffff


	//   ....[168]....
        /*062c*/ 	.word	0xffffffff


	//   ....[169]....
        /*0630*/ 	.word	0xffffffff


	//   ....[170]....
        /*0634*/ 	.word	0xffffffff


	//   ....[171]....
        /*0638*/ 	.word	0xffffffff


	//   ....[172]....
        /*063c*/ 	.word	0xffffffff


	//   ....[173]....
        /*0640*/ 	.word	0xffffffff


	//   ....[174]....
        /*0644*/ 	.word	0xffffffff


	//   ....[175]....
        /*0648*/ 	.word	0xffffffff


	//   ....[176]....
        /*064c*/ 	.word	0xffffffff


	//   ....[177]....
        /*0650*/ 	.word	0xffffffff


	//   ....[178]....
        /*0654*/ 	.word	0xffffffff


	//----- nvinfo : EIATTR_COOP_GROUP_INSTR_OFFSETS
	.align		4
.L_1136:
        /*0658*/ 	.byte	0x04, 0x28
        /*065a*/ 	.short	(.L_1138 - .L_1137)


	//   ....[0]....
.L_1137:
        /*065c*/ 	.word	0x00000050


	//   ....[1]....
        /*0660*/ 	.word	0x00000210


	//   ....[2]....
        /*0664*/ 	.word	0x00000240


	//   ....[3]....
        /*0668*/ 	.word	0x00000270


	//   ....[4]....
        /*066c*/ 	.word	0x000002a0


	//   ....[5]....
        /*0670*/ 	.word	0x000002d0


	//   ....[6]....
        /*0674*/ 	.word	0x00000300


	//   ....[7]....
        /*0678*/ 	.word	0x00000470


	//   ....[8]....
        /*067c*/ 	.word	0x000004b0


	//   ....[9]....
        /*0680*/ 	.word	0x000004e0


	//   ....[10]....
        /*0684*/ 	.word	0x00000510


	//   ....[11]....
        /*0688*/ 	.word	0x00000540


	//   ....[12]....
        /*068c*/ 	.word	0x00000570


	//   ....[13]....
        /*0690*/ 	.word	0x00000600


	//   ....[14]....
        /*0694*/ 	.word	0x00000650


	//   ....[15]....
        /*0698*/ 	.word	0x00000670


	//   ....[16]....
        /*069c*/ 	.word	0x000006d0


	//   ....[17]....
        /*06a0*/ 	.word	0x00009a50


	//   ....[18]....
        /*06a4*/ 	.word	0x00009a70


	//   ....[19]....
        /*06a8*/ 	.word	0x00009c40


	//   ....[20]....
        /*06ac*/ 	.word	0x00009c50


	//   ....[21]....
        /*06b0*/ 	.word	0x00009dd0


	//   ....[22]....
        /*06b4*/ 	.word	0x00009df0


	//   ....[23]....
        /*06b8*/ 	.word	0x00009f70


	//   ....[24]....
        /*06bc*/ 	.word	0x00009f80


	//   ....[25]....
        /*06c0*/ 	.word	0x0000a700


	//   ....[26]....
        /*06c4*/ 	.word	0x0000a720


	//   ....[27]....
        /*06c8*/ 	.word	0x0000a740


	//   ....[28]....
        /*06cc*/ 	.word	0x0000a750


	//   ....[29]....
        /*06d0*/ 	.word	0x0000abc0


	//   ....[30]....
        /*06d4*/ 	.word	0x0000ac00


	//   ....[31]....
        /*06d8*/ 	.word	0x0000ac40


	//   ....[32]....
        /*06dc*/ 	.word	0x0000ac80


	//   ....[33]....
        /*06e0*/ 	.word	0x0000b130


	//   ....[34]....
        /*06e4*/ 	.word	0x0000b170


	//   ....[35]....
        /*06e8*/ 	.word	0x0000b1b0


	//   ....[36]....
        /*06ec*/ 	.word	0x0000b1f0


	//   ....[37]....
        /*06f0*/ 	.word	0x0000b610


	//   ....[38]....
        /*06f4*/ 	.word	0x0000b660


	//   ....[39]....
        /*06f8*/ 	.word	0x0000b6c0


	//   ....[40]....
        /*06fc*/ 	.word	0x0000b700


	//   ....[41]....
        /*0700*/ 	.word	0x0000ec50


	//   ....[42]....
        /*0704*/ 	.word	0x0000ec70


	//   ....[43]....
        /*0708*/ 	.word	0x0000ec90


	//   ....[44]....
        /*070c*/ 	.word	0x0000eca0


	//   ....[45]....
        /*0710*/ 	.word	0x0000eea0


	//   ....[46]....
        /*0714*/ 	.word	0x0000f040


	//   ....[47]....
        /*0718*/ 	.word	0x0000f080


	//   ....[48]....
        /*071c*/ 	.word	0x0000f0c0


	//   ....[49]....
        /*0720*/ 	.word	0x0000f340


	//   ....[50]....
        /*0724*/ 	.word	0x0000f450


	//   ....[51]....
        /*0728*/ 	.word	0x0000f4b0


	//   ....[52]....
        /*072c*/ 	.word	0x0000f4f0


	//   ....[53]....
        /*0730*/ 	.word	0x0000f790


	//   ....[54]....
        /*0734*/ 	.word	0x0000f880


	//   ....[55]....
        /*0738*/ 	.word	0x0000f900


	//   ....[56]....
        /*073c*/ 	.word	0x0000f950


	//   ....[57]....
        /*0740*/ 	.word	0x00014510


	//   ....[58]....
        /*0744*/ 	.word	0x00014520


	//   ....[59]....
        /*0748*/ 	.word	0x00014890


	//   ....[60]....
        /*074c*/ 	.word	0x00014a20


	//   ....[61]....
        /*0750*/ 	.word	0x00014a50


	//   ....[62]....
        /*0754*/ 	.word	0x00014ab0


	//   ....[63]....
        /*0758*/ 	.word	0x00016c60


	//   ....[64]....
        /*075c*/ 	.word	0x00016c70


	//   ....[65]....
        /*0760*/ 	.word	0x00016fc0


	//   ....[66]....
        /*0764*/ 	.word	0x000170b0


	//   ....[67]....
        /*0768*/ 	.word	0x00017480


	//   ....[68]....
        /*076c*/ 	.word	0x00017580


	//   ....[69]....
        /*0770*/ 	.word	0x00019aa0


	//   ....[70]....
        /*0774*/ 	.word	0x00019ab0


	//   ....[71]....
        /*0778*/ 	.word	0x00019ae0


	//   ....[72]....
        /*077c*/ 	.word	0x00019af0


	//   ....[73]....
        /*0780*/ 	.word	0x0001b230


	//   ....[74]....
        /*0784*/ 	.word	0x0001b260


	//   ....[75]....
        /*0788*/ 	.word	0x0001b270


	//   ....[76]....
        /*078c*/ 	.word	0x0001b2a0


	//   ....[77]....
        /*0790*/ 	.word	0x0001cb20


	//   ....[78]....
        /*0794*/ 	.word	0x0001cb30


	//   ....[79]....
        /*0798*/ 	.word	0x0001cb60


	//   ....[80]....
        /*079c*/ 	.word	0x0001cb80


	//   ....[81]....
        /*07a0*/ 	.word	0x0001cf90


	//   ....[82]....
        /*07a4*/ 	.word	0x0001cfb0


	//   ....[83]....
        /*07a8*/ 	.word	0x0001d180


	//   ....[84]....
        /*07ac*/ 	.word	0x0001d190


	//   ....[85]....
        /*07b0*/ 	.word	0x0001d300


	//   ....[86]....
        /*07b4*/ 	.word	0x0001d320


	//   ....[87]....
        /*07b8*/ 	.word	0x0001d490


	//   ....[88]....
        /*07bc*/ 	.word	0x0001d4a0


	//   ....[89]....
        /*07c0*/ 	.word	0x0001d820


	//   ....[90]....
        /*07c4*/ 	.word	0x0001d840


	//   ....[91]....
        /*07c8*/ 	.word	0x0001e500


	//   ....[92]....
        /*07cc*/ 	.word	0x0001e510


	//   ....[93]....
        /*07d0*/ 	.word	0x0001f990


	//   ....[94]....
        /*07d4*/ 	.word	0x0001f9b0


	//   ....[95]....
        /*07d8*/ 	.word	0x0001fb90


	//   ....[96]....
        /*07dc*/ 	.word	0x0001fba0


	//   ....[97]....
        /*07e0*/ 	.word	0x0001fd10


	//   ....[98]....
        /*07e4*/ 	.word	0x0001fd30


	//   ....[99]....
        /*07e8*/ 	.word	0x0001fea0


	//   ....[100]....
        /*07ec*/ 	.word	0x0001feb0


	//   ....[101]....
        /*07f0*/ 	.word	0x000200e0


	//   ....[102]....
        /*07f4*/ 	.word	0x00020100


	//   ....[103]....
        /*07f8*/ 	.word	0x00020230


	//   ....[104]....
        /*07fc*/ 	.word	0x00020270


	//   ....[105]....
        /*0800*/ 	.word	0x000202a0


	//   ....[106]....
        /*0804*/ 	.word	0x000202d0


	//   ....[107]....
        /*0808*/ 	.word	0x00020300


	//   ....[108]....
        /*080c*/ 	.word	0x00020330


	//   ....[109]....
        /*0810*/ 	.word	0x00020490


	//   ....[110]....
        /*0814*/ 	.word	0x000204d0


	//   ....[111]....
        /*0818*/ 	.word	0x00020500


	//   ....[112]....
        /*081c*/ 	.word	0x00020530


	//   ....[113]....
        /*0820*/ 	.word	0x00020560


	//   ....[114]....
        /*0824*/ 	.word	0x00020590


	//   ....[115]....
        /*0828*/ 	.word	0x00020620


	//   ....[116]....
        /*082c*/ 	.word	0x00020680


	//   ....[117]....
        /*0830*/ 	.word	0x00020690


	//   ....[118]....
        /*0834*/ 	.word	0x000206f0


	//   ....[119]....
        /*0838*/ 	.word	0x00021170


	//   ....[120]....
        /*083c*/ 	.word	0x000211d0


	//   ....[121]....
        /*0840*/ 	.word	0x00021220


	//   ....[122]....
        /*0844*/ 	.word	0x00021270


	//   ....[123]....
        /*0848*/ 	.word	0x000212c0


	//   ....[124]....
        /*084c*/ 	.word	0x00021330


	//   ....[125]....
        /*0850*/ 	.word	0x00021380


	//   ....[126]....
        /*0854*/ 	.word	0x000213f0


	//   ....[127]....
        /*0858*/ 	.word	0x00021460


	//   ....[128]....
        /*085c*/ 	.word	0x000214c0


	//   ....[129]....
        /*0860*/ 	.word	0x00021530


	//   ....[130]....
        /*0864*/ 	.word	0x000215a0


	//   ....[131]....
        /*0868*/ 	.word	0x00021610


	//   ....[132]....
        /*086c*/ 	.word	0x00021670


	//   ....[133]....
        /*0870*/ 	.word	0x000216e0


	//   ....[134]....
        /*0874*/ 	.word	0x00021750


	//   ....[135]....
        /*0878*/ 	.word	0x000217c0


	//   ....[136]....
        /*087c*/ 	.word	0x00021820


	//   ....[137]....
        /*0880*/ 	.word	0x00021880


	//   ....[138]....
        /*0884*/ 	.word	0x000218e0


	//   ....[139]....
        /*0888*/ 	.word	0x00021930


	//   ....[140]....
        /*088c*/ 	.word	0x00021980


	//   ....[141]....
        /*0890*/ 	.word	0x000219f0


	//   ....[142]....
        /*0894*/ 	.word	0x00021a60


	//   ....[143]....
        /*0898*/ 	.word	0x00021ad0


	//   ....[144]....
        /*089c*/ 	.word	0x00021b30


	//   ....[145]....
        /*08a0*/ 	.word	0x00021ba0


	//   ....[146]....
        /*08a4*/ 	.word	0x00021c10


	//   ....[147]....
        /*08a8*/ 	.word	0x00021c80


	//   ....[148]....
        /*08ac*/ 	.word	0x00021ce0


	//   ....[149]....
        /*08b0*/ 	.word	0x00021d50


	//   ....[150]....
        /*08b4*/ 	.word	0x00021dc0


	//   ....[151]....
        /*08b8*/ 	.word	0x00021e30


	//   ....[152]....
        /*08bc*/ 	.word	0x00021e90


	//   ....[153]....
        /*08c0*/ 	.word	0x00021f00


	//   ....[154]....
        /*08c4*/ 	.word	0x00021f70


	//   ....[155]....
        /*08c8*/ 	.word	0x00021fe0


	//   ....[156]....
        /*08cc*/ 	.word	0x00022040


	//   ....[157]....
        /*08d0*/ 	.word	0x000220b0


	//   ....[158]....
        /*08d4*/ 	.word	0x00022120


	//   ....[159]....
        /*08d8*/ 	.word	0x00022190


	//   ....[160]....
        /*08dc*/ 	.word	0x000221f0


	//   ....[161]....
        /*08e0*/ 	.word	0x00022260


	//   ....[162]....
        /*08e4*/ 	.word	0x000222d0


	//   ....[163]....
        /*08e8*/ 	.word	0x00022320


	//   ....[164]....
        /*08ec*/ 	.word	0x00022360


	//   ....[165]....
        /*08f0*/ 	.word	0x000223b0


	//   ....[166]....
        /*08f4*/ 	.word	0x00022400


	//   ....[167]....
        /*08f8*/ 	.word	0x00022450


	//   ....[168]....
        /*08fc*/ 	.word	0x000224c0


	//   ....[169]....
        /*0900*/ 	.word	0x00022510


	//   ....[170]....
        /*0904*/ 	.word	0x00022560


	//   ....[171]....
        /*0908*/ 	.word	0x000225b0


	//   ....[172]....
        /*090c*/ 	.word	0x00022600


	//   ....[173]....
        /*0910*/ 	.word	0x00022650


	//   ....[174]....
        /*0914*/ 	.word	0x000226c0


	//   ....[175]....
        /*0918*/ 	.word	0x00022710


	//   ....[176]....
        /*091c*/ 	.word	0x00022780


	//   ....[177]....
        /*0920*/ 	.word	0x000227e0


	//   ....[178]....
        /*0924*/ 	.word	0x00022850


	//----- nvinfo : EIATTR_EXIT_INSTR_OFFSETS
	.align		4
.L_1138:
        /*0928*/ 	.byte	0x04, 0x1c
        /*092a*/ 	.short	(.L_1140 - .L_1139)


	//   ....[0]....
.L_1139:
        /*092c*/ 	.word	0x000010f0


	//   ....[1]....
        /*0930*/ 	.word	0x00021130


	//----- nvinfo : EIATTR_MAX_THREADS
	.align		4
.L_1140:
        /*0934*/ 	.byte	0x04, 0x05
        /*0936*/ 	.short	(.L_1142 - .L_1141)
.L_1141:
        /*0938*/ 	.word	0x00000100
        /*093c*/ 	.word	0x00000001
        /*0940*/ 	.word	0x00000001


	//----- nvinfo : EIATTR_CRS_STACK_SIZE
	.align		4
.L_1142:
        /*0944*/ 	.byte	0x04, 0x1e
        /*0946*/ 	.short	(.L_1144 - .L_1143)
.L_1143:
        /*0948*/ 	.word	0x00000000
.L_1144:


//--------------------- .nv.callgraph             --------------------------
	.section	.nv.callgraph,"",@"SHT_CUDA_CALLGRAPH"
	.align	4
	.sectionentsize	8
	.align		4
        /*0000*/ 	.word	0x00000000
	.align		4
        /*0004*/ 	.word	0xffffffff
	.align		4
        /*0008*/ 	.word	0x00000000
	.align		4
        /*000c*/ 	.word	0xfffffffe
	.align		4
        /*0010*/ 	.word	0x00000000
	.align		4
        /*0014*/ 	.word	0xfffffffd
	.align		4
        /*0018*/ 	.word	0x00000000
	.align		4
        /*001c*/ 	.word	0xfffffffc


//--------------------- .nv.rel.action            --------------------------
	.section	.nv.rel.action,"",@"SHT_CUDA_RELOCINFO"
	.align	8
	.sectionentsize	8
        /*0000*/ 	.byte	0x73, 0x00, 0x00, 0x00, 0x00, 0x00, 0x00, 0x00, 0x00, 0x00, 0x00, 0x11, 0x25, 0x00, 0x05, 0x36


//--------------------- .nv.constant4             --------------------------
	.section	.nv.constant4,"a",@progbits
	.align	8
	.align		8
.nv.constant4:
        /*0000*/ 	.dword	_ZN83_INTERNAL_63ead672_47_flash_fwd_hdim256_fp16_split_softcapall_sm80_cu_59c7631c_30624cuda3std3__45__cpo5beginE
	.align		8
        /*0008*/ 	.dword	_ZN83_INTERNAL_63ead672_47_flash_fwd_hdim256_fp16_split_softcapall_sm80_cu_59c7631c_30624cuda3std3__45__cpo3endE
	.align		8
        /*0010*/ 	.dword	_ZN83_INTERNAL_63ead672_47_flash_fwd_hdim256_fp16_split_softcapall_sm80_cu_59c7631c_30624cuda3std3__45__cpo6cbeginE
	.align		8
        /*0018*/ 	.dword	_ZN83_INTERNAL_63ead672_47_flash_fwd_hdim256_fp16_split_softcapall_sm80_cu_59c7631c_30624cuda3std3__45__cpo4cendE
	.align		8
        /*0020*/ 	.dword	_ZN83_INTERNAL_63ead672_47_flash_fwd_hdim256_fp16_split_softcapall_sm80_cu_59c7631c_30624cuda3std3__485_GLOBAL__N__63ead672_47_flash_fwd_hdim256_fp16_split_softcapall_sm80_cu_59c7631c_30626ignoreE
	.align		8
        /*0028*/ 	.dword	_ZN83_INTERNAL_63ead672_47_flash_fwd_hdim256_fp16_split_softcapall_sm80_cu_59c7631c_30624cuda3std3__419piecewise_constructE
	.align		8
        /*0030*/ 	.dword	_ZN83_INTERNAL_63ead672_47_flash_fwd_hdim256_fp16_split_softcapall_sm80_cu_59c7631c_30624cuda3std3__48in_placeE
	.align		8
        /*0038*/ 	.dword	_ZN83_INTERNAL_63ead672_47_flash_fwd_hdim256_fp16_split_softcapall_sm80_cu_59c7631c_30624cuda3std6ranges3__45__cpo4swapE
	.align		8
        /*0040*/ 	.dword	_ZN83_INTERNAL_63ead672_47_flash_fwd_hdim256_fp16_split_softcapall_sm80_cu_59c7631c_30624cuda3std6ranges3__45__cpo9iter_moveE
	.align		8
        /*0048*/ 	.dword	_ZN83_INTERNAL_63ead672_47_flash_fwd_hdim256_fp16_split_softcapall_sm80_cu_59c7631c_30624cute7productE
	.align		8
        /*0050*/ 	.dword	_ZN83_INTERNAL_63ead672_47_flash_fwd_hdim256_fp16_split_softcapall_sm80_cu_59c7631c_30624cute1_E


//--------------------- .nv.constant0._ZN7cutlass13device_kernelIN5flash19enable_sm80_to_sm89INS1_16FlashAttnFwdSm80INS1_25CollectiveMainloopFwdSm80ILi8ELi1ELb1EN4cute5tupleIJNS5_1CILi128EEENS7_ILi64EEENS7_ILi256EEEEEELi256ENS_6half_tEfNS_4arch4Sm80ELb0ELb0ELb1ELb0ELb0ELb0ELb1ELb1EEENS1_21CollectiveEpilogueFwdINS6_IJS8_SA_S9_EEENS6_IJNS7_ILi1EEESI_SI_EEESC_SE_Li256ELb0ELb1ELb1ELb0EEENS1_19SingleTileSchedulerILb0ELb1ELb1ELi128EEEEEEEEEvNT_6ParamsE --------------------------
	.section	.nv.constant0._ZN7cutlass13device_kernelIN5flash19enable_sm80_to_sm89INS1_16FlashAttnFwdSm80INS1_25CollectiveMainloopFwdSm80ILi8ELi1ELb1EN4cute5tupleIJNS5_1CILi128EEENS7_ILi64EEENS7_ILi256EEEEEELi256ENS_6half_tEfNS_4arch4Sm80ELb0ELb0ELb1ELb0ELb0ELb0ELb1ELb1EEENS1_21CollectiveEpilogueFwdINS6_IJS8_SA_S9_EEENS6_IJNS7_ILi1EEESI_SI_EEESC_SE_Li256ELb0ELb1ELb1ELb0EEENS1_19SingleTileSchedulerILb0ELb1ELb1ELi128EEEEEEEEEvNT_6ParamsE,"a",@progbits
	.sectionflags	@""
	.align	4
.nv.constant0._ZN7cutlass13device_kernelIN5flash19enable_sm80_to_sm89INS1_16FlashAttnFwdSm80INS1_25CollectiveMainloopFwdSm80ILi8ELi1ELb1EN4cute5tupleIJNS5_1CILi128EEENS7_ILi64EEENS7_ILi256EEEEEELi256ENS_6half_tEfNS_4arch4Sm80ELb0ELb0ELb1ELb0ELb0ELb0ELb1ELb1EEENS1_21CollectiveEpilogueFwdINS6_IJS8_SA_S9_EEENS6_IJNS7_ILi1EEESI_SI_EEESC_SE_Li256ELb0ELb1ELb1ELb0EEENS1_19SingleTileSchedulerILb0ELb1ELb1ELi128EEEEEEEEEvNT_6ParamsE:
	.zero		1400


//--------------------- .nv.constant0._ZN7cutlass13device_kernelIN5flash19enable_sm80_to_sm89INS1_16FlashAttnFwdSm80INS1_25CollectiveMainloopFwdSm80ILi8ELi1ELb1EN4cute5tupleIJNS5_1CILi128EEENS7_ILi48EEENS7_ILi256EEEEEELi256ENS_6half_tEfNS_4arch4Sm80ELb0ELb0ELb1ELb1ELb0ELb0ELb1ELb1EEENS1_21CollectiveEpilogueFwdINS6_IJS8_SA_S9_EEENS6_IJNS7_ILi1EEESI_SI_EEESC_SE_Li256ELb1ELb1ELb1ELb0EEENS1_36VarlenDynamicPersistentTileSchedulerILi128ELi48ELi256ELi256ELb1ELb1ELb0ELb0ELb1ELb1EEEEEEEEEvNT_6ParamsE --------------------------
	.section	.nv.constant0._ZN7cutlass13device_kernelIN5flash19enable_sm80_to_sm89INS1_16FlashAttnFwdSm80INS1_25CollectiveMainloopFwdSm80ILi8ELi1ELb1EN4cute5tupleIJNS5_1CILi128EEENS7_ILi48EEENS7_ILi256EEEEEELi256ENS_6half_tEfNS_4arch4Sm80ELb0ELb0ELb1ELb1ELb0ELb0ELb1ELb1EEENS1_21CollectiveEpilogueFwdINS6_IJS8_SA_S9_EEENS6_IJNS7_ILi1EEESI_SI_EEESC_SE_Li256ELb1ELb1ELb1ELb0EEENS1_36VarlenDynamicPersistentTileSchedulerILi128ELi48ELi256ELi256ELb1ELb1ELb0ELb0ELb1ELb1EEEEEEEEEvNT_6ParamsE,"a",@progbits
	.sectionflags	@""
	.align	4
.nv.constant0._ZN7cutlass13device_kernelIN5flash19enable_sm80_to_sm89INS1_16FlashAttnFwdSm80INS1_25CollectiveMainloopFwdSm80ILi8ELi1ELb1EN4cute5tupleIJNS5_1CILi128EEENS7_ILi48EEENS7_ILi256EEEEEELi256ENS_6half_tEfNS_4arch4Sm80ELb0ELb0ELb1ELb1ELb0ELb0ELb1ELb1EEENS1_21CollectiveEpilogueFwdINS6_IJS8_SA_S9_EEENS6_IJNS7_ILi1EEESI_SI_EEESC_SE_Li256ELb1ELb1ELb1ELb0EEENS1_36VarlenDynamicPersistentTileSchedulerILi128ELi48ELi256ELi256ELb1ELb1ELb0ELb0ELb1ELb1EEEEEEEEEvNT_6ParamsE:
	.zero		1432


//--------------------- .nv.constant0._ZN7cutlass13device_kernelIN5flash19enable_sm80_to_sm89INS1_16FlashAttnFwdSm80INS1_25CollectiveMainloopFwdSm80ILi8ELi1ELb0EN4cute5tupleIJNS5_1CILi128EEENS7_ILi32EEENS7_ILi256EEEEEELi256ENS_6half_tEfNS_4arch4Sm80ELb0ELb0ELb1ELb1ELb0ELb1ELb1ELb1EEENS1_21CollectiveEpilogueFwdINS6_IJS8_SA_S9_EEENS6_IJNS7_ILi1EEESI_SI_EEESC_SE_Li256ELb1ELb1ELb1ELb0EEENS1_36VarlenDynamicPersistentTileSchedulerILi128ELi32ELi256ELi256ELb1ELb1ELb0ELb0ELb1ELb1EEEEEEEEEvNT_6ParamsE --------------------------
	.section	.nv.constant0._ZN7cutlass13device_kernelIN5flash19enable_sm80_to_sm89INS1_16FlashAttnFwdSm80INS1_25CollectiveMainloopFwdSm80ILi8ELi1ELb0EN4cute5tupleIJNS5_1CILi128EEENS7_ILi32EEENS7_ILi256EEEEEELi256ENS_6half_tEfNS_4arch4Sm80ELb0ELb0ELb1ELb1ELb0ELb1ELb1ELb1EEENS1_21CollectiveEpilogueFwdINS6_IJS8_SA_S9_EEENS6_IJNS7_ILi1EEESI_SI_EEESC_SE_Li256ELb1ELb1ELb1ELb0EEENS1_36VarlenDynamicPersistentTileSchedulerILi128ELi32ELi256ELi256ELb1ELb1ELb0ELb0ELb1ELb1EEEEEEEEEvNT_6ParamsE,"a",@progbits
	.sectionflags	@""
	.align	4
.nv.constant0._ZN7cutlass13device_kernelIN5flash19enable_sm80_to_sm89INS1_16FlashAttnFwdSm80INS1_25CollectiveMainloopFwdSm80ILi8ELi1ELb0EN4cute5tupleIJNS5_1CILi128EEENS7_ILi32EEENS7_ILi256EEEEEELi256ENS_6half_tEfNS_4arch4Sm80ELb0ELb0ELb1ELb1ELb0ELb1ELb1ELb1EEENS1_21CollectiveEpilogueFwdINS6_IJS8_SA_S9_EEENS6_IJNS7_ILi1EEESI_SI_EEESC_SE_Li256ELb1ELb1ELb1ELb0EEENS1_36VarlenDynamicPersistentTileSchedulerILi128ELi32ELi256ELi256ELb1ELb1ELb0ELb0ELb1ELb1EEEEEEEEEvNT_6ParamsE:
	.zero		1432


//--------------------- .nv.constant0._ZN7cutlass13device_kernelIN5flash19enable_sm80_to_sm89INS1_16FlashAttnFwdSm80INS1_25CollectiveMainloopFwdSm80ILi8ELi1ELb1EN4cute5tupleIJNS5_1CILi128EEENS7_ILi48EEENS7_ILi256EEEEEELi256ENS_6half_tEfNS_4arch4Sm80ELb0ELb1ELb1ELb0ELb0ELb0ELb1ELb1EEENS1_21CollectiveEpilogueFwdINS6_IJS8_SA_S9_EEENS6_IJNS7_ILi1EEESI_SI_EEESC_SE_Li256ELb0ELb1ELb1ELb0EEENS1_19SingleTileSchedulerILb0ELb1ELb1ELi128EEEEEEEEEvNT_6ParamsE --------------------------
	.section	.nv.constant0._ZN7cutlass13device_kernelIN5flash19enable_sm80_to_sm89INS1_16FlashAttnFwdSm80INS1_25CollectiveMainloopFwdSm80ILi8ELi1ELb1EN4cute5tupleIJNS5_1CILi128EEENS7_ILi48EEENS7_ILi256EEEEEELi256ENS_6half_tEfNS_4arch4Sm80ELb0ELb1ELb1ELb0ELb0ELb0ELb1ELb1EEENS1_21CollectiveEpilogueFwdINS6_IJS8_SA_S9_EEENS6_IJNS7_ILi1EEESI_SI_EEESC_SE_Li256ELb0ELb1ELb1ELb0EEENS1_19SingleTileSchedulerILb0ELb1ELb1ELi128EEEEEEEEEvNT_6ParamsE,"a",@progbits
	.sectionflags	@""
	.align	4
.nv.constant0._ZN7cutlass13device_kernelIN5flash19enable_sm80_to_sm89INS1_16FlashAttnFwdSm80INS1_25CollectiveMainloopFwdSm80ILi8ELi1ELb1EN4cute5tupleIJNS5_1CILi128EEENS7_ILi48EEENS7_ILi256EEEEEELi256ENS_6half_tEfNS_4arch4Sm80ELb0ELb1ELb1ELb0ELb0ELb0ELb1ELb1EEENS1_21CollectiveEpilogueFwdINS6_IJS8_SA_S9_EEENS6_IJNS7_ILi1EEESI_SI_EEESC_SE_Li256ELb0ELb1ELb1ELb0EEENS1_19SingleTileSchedulerILb0ELb1ELb1ELi128EEEEEEEEEvNT_6ParamsE:
	.zero		1400


//--------------------- .nv.constant0._ZN7cutlass13device_kernelIN5flash19enable_sm80_to_sm89INS1_16FlashAttnFwdSm80INS1_25CollectiveMainloopFwdSm80ILi8ELi1ELb1EN4cute5tupleIJNS5_1CILi128EEENS7_ILi48EEENS7_ILi256EEEEEELi256ENS_6half_tEfNS_4arch4Sm80ELb0ELb1ELb1ELb1ELb0ELb0ELb1ELb1EEENS1_21CollectiveEpilogueFwdINS6_IJS8_SA_S9_EEENS6_IJNS7_ILi1EEESI_SI_EEESC_SE_Li256ELb1ELb1ELb1ELb0EEENS1_36VarlenDynamicPersistentTileSchedulerILi128ELi48ELi256ELi256ELb1ELb1ELb0ELb1ELb0ELb1EEEEEEEEEvNT_6ParamsE --------------------------
	.section	.nv.constant0._ZN7cutlass13device_kernelIN5flash19enable_sm80_to_sm89INS1_16FlashAttnFwdSm80INS1_25CollectiveMainloopFwdSm80ILi8ELi1ELb1EN4cute5tupleIJNS5_1CILi128EEENS7_ILi48EEENS7_ILi256EEEEEELi256ENS_6half_tEfNS_4arch4Sm80ELb0ELb1ELb1ELb1ELb0ELb0ELb1ELb1EEENS1_21CollectiveEpilogueFwdINS6_IJS8_SA_S9_EEENS6_IJNS7_ILi1EEESI_SI_EEESC_SE_Li256ELb1ELb1ELb1ELb0EEENS1_36VarlenDynamicPersistentTileSchedulerILi128ELi48ELi256ELi256ELb1ELb1ELb0ELb1ELb0ELb1EEEEEEEEEvNT_6ParamsE,"a",@progbits
	.sectionflags	@""
	.align	4
.nv.constant0._ZN7cutlass13device_kernelIN5flash19enable_sm80_to_sm89INS1_16FlashAttnFwdSm80INS1_25CollectiveMainloopFwdSm80ILi8ELi1ELb1EN4cute5tupleIJNS5_1CILi128EEENS7_ILi48EEENS7_ILi256EEEEEELi256ENS_6half_tEfNS_4arch4Sm80ELb0ELb1ELb1ELb1ELb0ELb0ELb1ELb1EEENS1_21CollectiveEpilogueFwdINS6_IJS8_SA_S9_EEENS6_IJNS7_ILi1EEESI_SI_EEESC_SE_Li256ELb1ELb1ELb1ELb0EEENS1_36VarlenDynamicPersistentTileSchedulerILi128ELi48ELi256ELi256ELb1ELb1ELb0ELb1ELb0ELb1EEEEEEEEEvNT_6ParamsE:
	.zero		1432


//--------------------- .nv.constant0._ZN7cutlass13device_kernelIN5flash19enable_sm80_to_sm89INS1_16FlashAttnFwdSm80INS1_25CollectiveMainloopFwdSm80ILi8ELi1ELb0EN4cute5tupleIJNS5_1CILi128EEENS7_ILi32EEENS7_ILi256EEEEEELi256ENS_6half_tEfNS_4arch4Sm80ELb0ELb1ELb1ELb1ELb0ELb1ELb1ELb1EEENS1_21CollectiveEpilogueFwdINS6_IJS8_SA_S9_EEENS6_IJNS7_ILi1EEESI_SI_EEESC_SE_Li256ELb1ELb1ELb1ELb0EEENS1_36VarlenDynamicPersistentTileSchedulerILi128ELi32ELi256ELi256ELb1ELb1ELb0ELb1ELb0ELb1EEEEEEEEEvNT_6ParamsE --------------------------
	.section	.nv.constant0._ZN7cutlass13device_kernelIN5flash19enable_sm80_to_sm89INS1_16FlashAttnFwdSm80INS1_25CollectiveMainloopFwdSm80ILi8ELi1ELb0EN4cute5tupleIJNS5_1CILi128EEENS7_ILi32EEENS7_ILi256EEEEEELi256ENS_6half_tEfNS_4arch4Sm80ELb0ELb1ELb1ELb1ELb0ELb1ELb1ELb1EEENS1_21CollectiveEpilogueFwdINS6_IJS8_SA_S9_EEENS6_IJNS7_ILi1EEESI_SI_EEESC_SE_Li256ELb1ELb1ELb1ELb0EEENS1_36VarlenDynamicPersistentTileSchedulerILi128ELi32ELi256ELi256ELb1ELb1ELb0ELb1ELb0ELb1EEEEEEEEEvNT_6ParamsE,"a",@progbits
	.sectionflags	@""
	.align	4
.nv.constant0._ZN7cutlass13device_kernelIN5flash19enable_sm80_to_sm89INS1_16FlashAttnFwdSm80INS1_25CollectiveMainloopFwdSm80ILi8ELi1ELb0EN4cute5tupleIJNS5_1CILi128EEENS7_ILi32EEENS7_ILi256EEEEEELi256ENS_6half_tEfNS_4arch4Sm80ELb0ELb1ELb1ELb1ELb0ELb1ELb1ELb1EEENS1_21CollectiveEpilogueFwdINS6_IJS8_SA_S9_EEENS6_IJNS7_ILi1EEESI_SI_EEESC_SE_Li256ELb1ELb1ELb1ELb0EEENS1_36VarlenDynamicPersistentTileSchedulerILi128ELi32ELi256ELi256ELb1ELb1ELb0ELb1ELb0ELb1EEEEEEEEEvNT_6ParamsE:
	.zero		1432


//--------------------- .nv.constant0._ZN7cutlass13device_kernelIN5flash19enable_sm80_to_sm89INS1_16FlashAttnFwdSm80INS1_25CollectiveMainloopFwdSm80ILi8ELi1ELb1EN4cute5tupleIJNS5_1CILi128EEENS7_ILi64EEENS7_ILi256EEEEEELi256ENS_6half_tEfNS_4arch4Sm80ELb1ELb0ELb1ELb0ELb0ELb0ELb1ELb1EEENS1_21CollectiveEpilogueFwdINS6_IJS8_SA_S9_EEENS6_IJNS7_ILi1EEESI_SI_EEESC_SE_Li256ELb0ELb1ELb1ELb0EEENS1_30DynamicPersistentTileSchedulerILi256ELi256ELb1ELb1ELb0EEEEEEEEEvNT_6ParamsE --------------------------
	.section	.nv.constant0._ZN7cutlass13device_kernelIN5flash19enable_sm80_to_sm89INS1_16FlashAttnFwdSm80INS1_25CollectiveMainloopFwdSm80ILi8ELi1ELb1EN4cute5tupleIJNS5_1CILi128EEENS7_ILi64EEENS7_ILi256EEEEEELi256ENS_6half_tEfNS_4arch4Sm80ELb1ELb0ELb1ELb0ELb0ELb0ELb1ELb1EEENS1_21CollectiveEpilogueFwdINS6_IJS8_SA_S9_EEENS6_IJNS7_ILi1EEESI_SI_EEESC_SE_Li256ELb0ELb1ELb1ELb0EEENS1_30DynamicPersistentTileSchedulerILi256ELi256ELb1ELb1ELb0EEEEEEEEEvNT_6ParamsE,"a",@progbits
	.sectionflags	@""
	.align	4
.nv.constant0._ZN7cutlass13device_kernelIN5flash19enable_sm80_to_sm89INS1_16FlashAttnFwdSm80INS1_25CollectiveMainloopFwdSm80ILi8ELi1ELb1EN4cute5tupleIJNS5_1CILi128EEENS7_ILi64EEENS7_ILi256EEEEEELi256ENS_6half_tEfNS_4arch4Sm80ELb1ELb0ELb1ELb0ELb0ELb0ELb1ELb1EEENS1_21CollectiveEpilogueFwdINS6_IJS8_SA_S9_EEENS6_IJNS7_ILi1EEESI_SI_EEESC_SE_Li256ELb0ELb1ELb1ELb0EEENS1_30DynamicPersistentTileSchedulerILi256ELi256ELb1ELb1ELb0EEEEEEEEEvNT_6ParamsE:
	.zero		1416


//--------------------- .nv.constant0._ZN7cutlass13device_kernelIN5flash19enable_sm80_to_sm89INS1_16FlashAttnFwdSm80INS1_25CollectiveMainloopFwdSm80ILi8ELi1ELb1EN4cute5tupleIJNS5_1CILi128EEENS7_ILi48EEENS7_ILi256EEEEEELi256ENS_6half_tEfNS_4arch4Sm80ELb1ELb0ELb1ELb1ELb0ELb0ELb1ELb1EEENS1_21CollectiveEpilogueFwdINS6_IJS8_SA_S9_EEENS6_IJNS7_ILi1EEESI_SI_EEESC_SE_Li256ELb1ELb1ELb1ELb0EEENS1_36VarlenDynamicPersistentTileSchedulerILi128ELi48ELi256ELi256ELb1ELb1ELb0ELb1ELb1ELb1EEEEEEEEEvNT_6ParamsE --------------------------
	.section	.nv.constant0._ZN7cutlass13device_kernelIN5flash19enable_sm80_to_sm89INS1_16FlashAttnFwdSm80INS1_25CollectiveMainloopFwdSm80ILi8ELi1ELb1EN4cute5tupleIJNS5_1CILi128EEENS7_ILi48EEENS7_ILi256EEEEEELi256ENS_6half_tEfNS_4arch4Sm80ELb1ELb0ELb1ELb1ELb0ELb0ELb1ELb1EEENS1_21CollectiveEpilogueFwdINS6_IJS8_SA_S9_EEENS6_IJNS7_ILi1EEESI_SI_EEESC_SE_Li256ELb1ELb1ELb1ELb0EEENS1_36VarlenDynamicPersistentTileSchedulerILi128ELi48ELi256ELi256ELb1ELb1ELb0ELb1ELb1ELb1EEEEEEEEEvNT_6ParamsE,"a",@progbits
	.sectionflags	@""
	.align	4
.nv.constant0._ZN7cutlass13device_kernelIN5flash19enable_sm80_to_sm89INS1_16FlashAttnFwdSm80INS1_25CollectiveMainloopFwdSm80ILi8ELi1ELb1EN4cute5tupleIJNS5_1CILi128EEENS7_ILi48EEENS7_ILi256EEEEEELi256ENS_6half_tEfNS_4arch4Sm80ELb1ELb0ELb1ELb1ELb0ELb0ELb1ELb1EEENS1_21CollectiveEpilogueFwdINS6_IJS8_SA_S9_EEENS6_IJNS7_ILi1EEESI_SI_EEESC_SE_Li256ELb1ELb1ELb1ELb0EEENS1_36VarlenDynamicPersistentTileSchedulerILi128ELi48ELi256ELi256ELb1ELb1ELb0ELb1ELb1ELb1EEEEEEEEEvNT_6ParamsE:
	.zero		1432


//--------------------- .nv.constant0._ZN7cutlass13device_kernelIN5flash19enable_sm80_to_sm89INS1_16FlashAttnFwdSm80INS1_25CollectiveMainloopFwdSm80ILi8ELi1ELb0EN4cute5tupleIJNS5_1CILi128EEENS7_ILi32EEENS7_ILi256EEEEEELi256ENS_6half_tEfNS_4arch4Sm80ELb1ELb0ELb1ELb1ELb0ELb1ELb1ELb1EEENS1_21CollectiveEpilogueFwdINS6_IJS8_SA_S9_EEENS6_IJNS7_ILi1EEESI_SI_EEESC_SE_Li256ELb1ELb1ELb1ELb0EEENS1_36VarlenDynamicPersistentTileSchedulerILi128ELi32ELi256ELi256ELb1ELb1ELb0ELb1ELb1ELb1EEEEEEEEEvNT_6ParamsE --------------------------
	.section	.nv.constant0._ZN7cutlass13device_kernelIN5flash19enable_sm80_to_sm89INS1_16FlashAttnFwdSm80INS1_25CollectiveMainloopFwdSm80ILi8ELi1ELb0EN4cute5tupleIJNS5_1CILi128EEENS7_ILi32EEENS7_ILi256EEEEEELi256ENS_6half_tEfNS_4arch4Sm80ELb1ELb0ELb1ELb1ELb0ELb1ELb1ELb1EEENS1_21CollectiveEpilogueFwdINS6_IJS8_SA_S9_EEENS6_IJNS7_ILi1EEESI_SI_EEESC_SE_Li256ELb1ELb1ELb1ELb0EEENS1_36VarlenDynamicPersistentTileSchedulerILi128ELi32ELi256ELi256ELb1ELb1ELb0ELb1ELb1ELb1EEEEEEEEEvNT_6ParamsE,"a",@progbits
	.sectionflags	@""
	.align	4
.nv.constant0._ZN7cutlass13device_kernelIN5flash19enable_sm80_to_sm89INS1_16FlashAttnFwdSm80INS1_25CollectiveMainloopFwdSm80ILi8ELi1ELb0EN4cute5tupleIJNS5_1CILi128EEENS7_ILi32EEENS7_ILi256EEEEEELi256ENS_6half_tEfNS_4arch4Sm80ELb1ELb0ELb1ELb1ELb0ELb1ELb1ELb1EEENS1_21CollectiveEpilogueFwdINS6_IJS8_SA_S9_EEENS6_IJNS7_ILi1EEESI_SI_EEESC_SE_Li256ELb1ELb1ELb1ELb0EEENS1_36VarlenDynamicPersistentTileSchedulerILi128ELi32ELi256ELi256ELb1ELb1ELb0ELb1ELb1ELb1EEEEEEEEEvNT_6ParamsE:
	.zero		1432


//--------------------- .nv.constant0._ZN7cutlass13device_kernelIN5flash19enable_sm80_to_sm89INS1_16FlashAttnFwdSm80INS1_25CollectiveMainloopFwdSm80ILi8ELi1ELb0EN4cute5tupleIJNS5_1CILi128EEENS7_ILi96EEENS7_ILi256EEEEEELi256ENS_6half_tEfNS_4arch4Sm80ELb0ELb0ELb1ELb0ELb0ELb0ELb1ELb1EEENS1_21CollectiveEpilogueFwdINS6_IJS8_SA_S9_EEENS6_IJNS7_ILi1EEESI_SI_EEESC_SE_Li256ELb0ELb1ELb1ELb0EEENS1_19SingleTileSchedulerILb0ELb1ELb1ELi128EEEEEEEEEvNT_6ParamsE --------------------------
	.section	.nv.constant0._ZN7cutlass13device_kernelIN5flash19enable_sm80_to_sm89INS1_16FlashAttnFwdSm80INS1_25CollectiveMainloopFwdSm80ILi8ELi1ELb0EN4cute5tupleIJNS5_1CILi128EEENS7_ILi96EEENS7_ILi256EEEEEELi256ENS_6half_tEfNS_4arch4Sm80ELb0ELb0ELb1ELb0ELb0ELb0ELb1ELb1EEENS1_21CollectiveEpilogueFwdINS6_IJS8_SA_S9_EEENS6_IJNS7_ILi1EEESI_SI_EEESC_SE_Li256ELb0ELb1ELb1ELb0EEENS1_19SingleTileSchedulerILb0ELb1ELb1ELi128EEEEEEEEEvNT_6ParamsE,"a",@progbits
	.sectionflags	@""
	.align	4
.nv.constant0._ZN7cutlass13device_kernelIN5flash19enable_sm80_to_sm89INS1_16FlashAttnFwdSm80INS1_25CollectiveMainloopFwdSm80ILi8ELi1ELb0EN4cute5tupleIJNS5_1CILi128EEENS7_ILi96EEENS7_ILi256EEEEEELi256ENS_6half_tEfNS_4arch4Sm80ELb0ELb0ELb1ELb0ELb0ELb0ELb1ELb1EEENS1_21CollectiveEpilogueFwdINS6_IJS8_SA_S9_EEENS6_IJNS7_ILi1EEESI_SI_EEESC_SE_Li256ELb0ELb1ELb1ELb0EEENS1_19SingleTileSchedulerILb0ELb1ELb1ELi128EEEEEEEEEvNT_6ParamsE:
	.zero		1400


//--------------------- .nv.constant0._ZN7cutlass13device_kernelIN5flash19enable_sm80_to_sm89INS1_16FlashAttnFwdSm80INS1_25CollectiveMainloopFwdSm80ILi8ELi1ELb0EN4cute5tupleIJNS5_1CILi128EEENS7_ILi64EEENS7_ILi256EEEEEELi256ENS_6half_tEfNS_4arch4Sm80ELb0ELb0ELb1ELb1ELb0ELb0ELb1ELb1EEENS1_21CollectiveEpilogueFwdINS6_IJS8_SA_S9_EEENS6_IJNS7_ILi1EEESI_SI_EEESC_SE_Li256ELb1ELb1ELb1ELb0EEENS1_36VarlenDynamicPersistentTileSchedulerILi128ELi64ELi256ELi256ELb1ELb1ELb0ELb0ELb1ELb1EEEEEEEEEvNT_6ParamsE --------------------------
	.section	.nv.constant0._ZN7cutlass13device_kernelIN5flash19enable_sm80_to_sm89INS1_16FlashAttnFwdSm80INS1_25CollectiveMainloopFwdSm80ILi8ELi1ELb0EN4cute5tupleIJNS5_1CILi128EEENS7_ILi64EEENS7_ILi256EEEEEELi256ENS_6half_tEfNS_4arch4Sm80ELb0ELb0ELb1ELb1ELb0ELb0ELb1ELb1EEENS1_21CollectiveEpilogueFwdINS6_IJS8_SA_S9_EEENS6_IJNS7_ILi1EEESI_SI_EEESC_SE_Li256ELb1ELb1ELb1ELb0EEENS1_36VarlenDynamicPersistentTileSchedulerILi128ELi64ELi256ELi256ELb1ELb1ELb0ELb0ELb1ELb1EEEEEEEEEvNT_6ParamsE,"a",@progbits
	.sectionflags	@""
	.align	4
.nv.constant0._ZN7cutlass13device_kernelIN5flash19enable_sm80_to_sm89INS1_16FlashAttnFwdSm80INS1_25CollectiveMainloopFwdSm80ILi8ELi1ELb0EN4cute5tupleIJNS5_1CILi128EEENS7_ILi64EEENS7_ILi256EEEEEELi256ENS_6half_tEfNS_4arch4Sm80ELb0ELb0ELb1ELb1ELb0ELb0ELb1ELb1EEENS1_21CollectiveEpilogueFwdINS6_IJS8_SA_S9_EEENS6_IJNS7_ILi1EEESI_SI_EEESC_SE_Li256ELb1ELb1ELb1ELb0EEENS1_36VarlenDynamicPersistentTileSchedulerILi128ELi64ELi256ELi256ELb1ELb1ELb0ELb0ELb1ELb1EEEEEEEEEvNT_6ParamsE:
	.zero		1432


//--------------------- .nv.constant0._ZN7cutlass13device_kernelIN5flash19enable_sm80_to_sm89INS1_16FlashAttnFwdSm80INS1_25CollectiveMainloopFwdSm80ILi8ELi1ELb0EN4cute5tupleIJNS5_1CILi128EEENS7_ILi48EEENS7_ILi256EEEEEELi256ENS_6half_tEfNS_4arch4Sm80ELb0ELb0ELb1ELb1ELb0ELb1ELb1ELb1EEENS1_21CollectiveEpilogueFwdINS6_IJS8_SA_S9_EEENS6_IJNS7_ILi1EEESI_SI_EEESC_SE_Li256ELb1ELb1ELb1ELb0EEENS1_36VarlenDynamicPersistentTileSchedulerILi128ELi48ELi256ELi256ELb1ELb1ELb0ELb0ELb1ELb1EEEEEEEEEvNT_6ParamsE --------------------------
	.section	.nv.constant0._ZN7cutlass13device_kernelIN5flash19enable_sm80_to_sm89INS1_16FlashAttnFwdSm80INS1_25CollectiveMainloopFwdSm80ILi8ELi1ELb0EN4cute5tupleIJNS5_1CILi128EEENS7_ILi48EEENS7_ILi256EEEEEELi256ENS_6half_tEfNS_4arch4Sm80ELb0ELb0ELb1ELb1ELb0ELb1ELb1ELb1EEENS1_21CollectiveEpilogueFwdINS6_IJS8_SA_S9_EEENS6_IJNS7_ILi1EEESI_SI_EEESC_SE_Li256ELb1ELb1ELb1ELb0EEENS1_36VarlenDynamicPersistentTileSchedulerILi128ELi48ELi256ELi256ELb1ELb1ELb0ELb0ELb1ELb1EEEEEEEEEvNT_6ParamsE,"a",@progbits
	.sectionflags	@""
	.align	4
.nv.constant0._ZN7cutlass13device_kernelIN5flash19enable_sm80_to_sm89INS1_16FlashAttnFwdSm80INS1_25CollectiveMainloopFwdSm80ILi8ELi1ELb0EN4cute5tupleIJNS5_1CILi128EEENS7_ILi48EEENS7_ILi256EEEEEELi256ENS_6half_tEfNS_4arch4Sm80ELb0ELb0ELb1ELb1ELb0ELb1ELb1ELb1EEENS1_21CollectiveEpilogueFwdINS6_IJS8_SA_S9_EEENS6_IJNS7_ILi1EEESI_SI_EEESC_SE_Li256ELb1ELb1ELb1ELb0EEENS1_36VarlenDynamicPersistentTileSchedulerILi128ELi48ELi256ELi256ELb1ELb1ELb0ELb0ELb1ELb1EEEEEEEEEvNT_6ParamsE:
	.zero		1432


//--------------------- .nv.constant0._ZN7cutlass13device_kernelIN5flash19enable_sm80_to_sm89INS1_16FlashAttnFwdSm80INS1_25CollectiveMainloopFwdSm80ILi8ELi1ELb0EN4cute5tupleIJNS5_1CILi128EEENS7_ILi64EEENS7_ILi256EEEEEELi256ENS_6half_tEfNS_4arch4Sm80ELb0ELb1ELb1ELb0ELb0ELb0ELb1ELb1EEENS1_21CollectiveEpilogueFwdINS6_IJS8_SA_S9_EEENS6_IJNS7_ILi1EEESI_SI_EEESC_SE_Li256ELb0ELb1ELb1ELb0EEENS1_19SingleTileSchedulerILb0ELb1ELb1ELi128EEEEEEEEEvNT_6ParamsE --------------------------
	.section	.nv.constant0._ZN7cutlass13device_kernelIN5flash19enable_sm80_to_sm89INS1_16FlashAttnFwdSm80INS1_25CollectiveMainloopFwdSm80ILi8ELi1ELb0EN4cute5tupleIJNS5_1CILi128EEENS7_ILi64EEENS7_ILi256EEEEEELi256ENS_6half_tEfNS_4arch4Sm80ELb0ELb1ELb1ELb0ELb0ELb0ELb1ELb1EEENS1_21CollectiveEpilogueFwdINS6_IJS8_SA_S9_EEENS6_IJNS7_ILi1EEESI_SI_EEESC_SE_Li256ELb0ELb1ELb1ELb0EEENS1_19SingleTileSchedulerILb0ELb1ELb1ELi128EEEEEEEEEvNT_6ParamsE,"a",@progbits
	.sectionflags	@""
	.align	4
.nv.constant0._ZN7cutlass13device_kernelIN5flash19enable_sm80_to_sm89INS1_16FlashAttnFwdSm80INS1_25CollectiveMainloopFwdSm80ILi8ELi1ELb0EN4cute5tupleIJNS5_1CILi128EEENS7_ILi64EEENS7_ILi256EEEEEELi256ENS_6half_tEfNS_4arch4Sm80ELb0ELb1ELb1ELb0ELb0ELb0ELb1ELb1EEENS1_21CollectiveEpilogueFwdINS6_IJS8_SA_S9_EEENS6_IJNS7_ILi1EEESI_SI_EEESC_SE_Li256ELb0ELb1ELb1ELb0EEENS1_19SingleTileSchedulerILb0ELb1ELb1ELi128EEEEEEEEEvNT_6ParamsE:
	.zero		1400


//--------------------- .nv.constant0._ZN7cutlass13device_kernelIN5flash19enable_sm80_to_sm89INS1_16FlashAttnFwdSm80INS1_25CollectiveMainloopFwdSm80ILi8ELi1ELb0EN4cute5tupleIJNS5_1CILi128EEENS7_ILi64EEENS7_ILi256EEEEEELi256ENS_6half_tEfNS_4arch4Sm80ELb0ELb1ELb1ELb1ELb0ELb0ELb1ELb1EEENS1_21CollectiveEpilogueFwdINS6_IJS8_SA_S9_EEENS6_IJNS7_ILi1EEESI_SI_EEESC_SE_Li256ELb1ELb1ELb1ELb0EEENS1_36VarlenDynamicPersistentTileSchedulerILi128ELi64ELi256ELi256ELb1ELb1ELb0ELb1ELb0ELb1EEEEEEEEEvNT_6ParamsE --------------------------
	.section	.nv.constant0._ZN7cutlass13device_kernelIN5flash19enable_sm80_to_sm89INS1_16FlashAttnFwdSm80INS1_25CollectiveMainloopFwdSm80ILi8ELi1ELb0EN4cute5tupleIJNS5_1CILi128EEENS7_ILi64EEENS7_ILi256EEEEEELi256ENS_6half_tEfNS_4arch4Sm80ELb0ELb1ELb1ELb1ELb0ELb0ELb1ELb1EEENS1_21CollectiveEpilogueFwdINS6_IJS8_SA_S9_EEENS6_IJNS7_ILi1EEESI_SI_EEESC_SE_Li256ELb1ELb1ELb1ELb0EEENS1_36VarlenDynamicPersistentTileSchedulerILi128ELi64ELi256ELi256ELb1ELb1ELb0ELb1ELb0ELb1EEEEEEEEEvNT_6ParamsE,"a",@progbits
	.sectionflags	@""
	.align	4
.nv.constant0._ZN7cutlass13device_kernelIN5flash19enable_sm80_to_sm89INS1_16FlashAttnFwdSm80INS1_25CollectiveMainloopFwdSm80ILi8ELi1ELb0EN4cute5tupleIJNS5_1CILi128EEENS7_ILi64EEENS7_ILi256EEEEEELi256ENS_6half_tEfNS_4arch4Sm80ELb0ELb1ELb1ELb1ELb0ELb0ELb1ELb1EEENS1_21CollectiveEpilogueFwdINS6_IJS8_SA_S9_EEENS6_IJNS7_ILi1EEESI_SI_EEESC_SE_Li256ELb1ELb1ELb1ELb0EEENS1_36VarlenDynamicPersistentTileSchedulerILi128ELi64ELi256ELi256ELb1ELb1ELb0ELb1ELb0ELb1EEEEEEEEEvNT_6ParamsE:
	.zero		1432


//--------------------- .nv.constant0._ZN7cutlass13device_kernelIN5flash19enable_sm80_to_sm89INS1_16FlashAttnFwdSm80INS1_25CollectiveMainloopFwdSm80ILi8ELi1ELb0EN4cute5tupleIJNS5_1CILi128EEENS7_ILi48EEENS7_ILi256EEEEEELi256ENS_6half_tEfNS_4arch4Sm80ELb0ELb1ELb1ELb1ELb0ELb1ELb1ELb1EEENS1_21CollectiveEpilogueFwdINS6_IJS8_SA_S9_EEENS6_IJNS7_ILi1EEESI_SI_EEESC_SE_Li256ELb1ELb1ELb1ELb0EEENS1_36VarlenDynamicPersistentTileSchedulerILi128ELi48ELi256ELi256ELb1ELb1ELb0ELb1ELb0ELb1EEEEEEEEEvNT_6ParamsE --------------------------
	.section	.nv.constant0._ZN7cutlass13device_kernelIN5flash19enable_sm80_to_sm89INS1_16FlashAttnFwdSm80INS1_25CollectiveMainloopFwdSm80ILi8ELi1ELb0EN4cute5tupleIJNS5_1CILi128EEENS7_ILi48EEENS7_ILi256EEEEEELi256ENS_6half_tEfNS_4arch4Sm80ELb0ELb1ELb1ELb1ELb0ELb1ELb1ELb1EEENS1_21CollectiveEpilogueFwdINS6_IJS8_SA_S9_EEENS6_IJNS7_ILi1EEESI_SI_EEESC_SE_Li256ELb1ELb1ELb1ELb0EEENS1_36VarlenDynamicPersistentTileSchedulerILi128ELi48ELi256ELi256ELb1ELb1ELb0ELb1ELb0ELb1EEEEEEEEEvNT_6ParamsE,"a",@progbits
	.sectionflags	@""
	.align	4
.nv.constant0._ZN7cutlass13device_kernelIN5flash19enable_sm80_to_sm89INS1_16FlashAttnFwdSm80INS1_25CollectiveMainloopFwdSm80ILi8ELi1ELb0EN4cute5tupleIJNS5_1CILi128EEENS7_ILi48EEENS7_ILi256EEEEEELi256ENS_6half_tEfNS_4arch4Sm80ELb0ELb1ELb1ELb1ELb0ELb1ELb1ELb1EEENS1_21CollectiveEpilogueFwdINS6_IJS8_SA_S9_EEENS6_IJNS7_ILi1EEESI_SI_EEESC_SE_Li256ELb1ELb1ELb1ELb0EEENS1_36VarlenDynamicPersistentTileSchedulerILi128ELi48ELi256ELi256ELb1ELb1ELb0ELb1ELb0ELb1EEEEEEEEEvNT_6ParamsE:
	.zero		1432


//--------------------- .nv.constant0._ZN7cutlass13device_kernelIN5flash19enable_sm80_to_sm89INS1_16FlashAttnFwdSm80INS1_25CollectiveMainloopFwdSm80ILi8ELi1ELb0EN4cute5tupleIJNS5_1CILi128EEENS7_ILi96EEENS7_ILi256EEEEEELi256ENS_6half_tEfNS_4arch4Sm80ELb1ELb0ELb1ELb0ELb0ELb0ELb1ELb1EEENS1_21CollectiveEpilogueFwdINS6_IJS8_SA_S9_EEENS6_IJNS7_ILi1EEESI_SI_EEESC_SE_Li256ELb0ELb1ELb1ELb0EEENS1_30DynamicPersistentTileSchedulerILi256ELi256ELb1ELb1ELb0EEEEEEEEEvNT_6ParamsE --------------------------
	.section	.nv.constant0._ZN7cutlass13device_kernelIN5flash19enable_sm80_to_sm89INS1_16FlashAttnFwdSm80INS1_25CollectiveMainloopFwdSm80ILi8ELi1ELb0EN4cute5tupleIJNS5_1CILi128EEENS7_ILi96EEENS7_ILi256EEEEEELi256ENS_6half_tEfNS_4arch4Sm80ELb1ELb0ELb1ELb0ELb0ELb0ELb1ELb1EEENS1_21CollectiveEpilogueFwdINS6_IJS8_SA_S9_EEENS6_IJNS7_ILi1EEESI_SI_EEESC_SE_Li256ELb0ELb1ELb1ELb0EEENS1_30DynamicPersistentTileSchedulerILi256ELi256ELb1ELb1ELb0EEEEEEEEEvNT_6ParamsE,"a",@progbits
	.sectionflags	@""
	.align	4
.nv.constant0._ZN7cutlass13device_kernelIN5flash19enable_sm80_to_sm89INS1_16FlashAttnFwdSm80INS1_25CollectiveMainloopFwdSm80ILi8ELi1ELb0EN4cute5tupleIJNS5_1CILi128EEENS7_ILi96EEENS7_ILi256EEEEEELi256ENS_6half_tEfNS_4arch4Sm80ELb1ELb0ELb1ELb0ELb0ELb0ELb1ELb1EEENS1_21CollectiveEpilogueFwdINS6_IJS8_SA_S9_EEENS6_IJNS7_ILi1EEESI_SI_EEESC_SE_Li256ELb0ELb1ELb1ELb0EEENS1_30DynamicPersistentTileSchedulerILi256ELi256ELb1ELb1ELb0EEEEEEEEEvNT_6ParamsE:
	.zero		1416


//--------------------- .nv.constant0._ZN7cutlass13device_kernelIN5flash19enable_sm80_to_sm89INS1_16FlashAttnFwdSm80INS1_25CollectiveMainloopFwdSm80ILi8ELi1ELb0EN4cute5tupleIJNS5_1CILi128EEENS7_ILi64EEENS7_ILi256EEEEEELi256ENS_6half_tEfNS_4arch4Sm80ELb1ELb0ELb1ELb1ELb0ELb0ELb1ELb1EEENS1_21CollectiveEpilogueFwdINS6_IJS8_SA_S9_EEENS6_IJNS7_ILi1EEESI_SI_EEESC_SE_Li256ELb1ELb1ELb1ELb0EEENS1_36VarlenDynamicPersistentTileSchedulerILi128ELi64ELi256ELi256ELb1ELb1ELb0ELb1ELb1ELb1EEEEEEEEEvNT_6ParamsE --------------------------
	.section	.nv.constant0._ZN7cutlass13device_kernelIN5flash19enable_sm80_to_sm89INS1_16FlashAttnFwdSm80INS1_25CollectiveMainloopFwdSm80ILi8ELi1ELb0EN4cute5tupleIJNS5_1CILi128EEENS7_ILi64EEENS7_ILi256EEEEEELi256ENS_6half_tEfNS_4arch4Sm80ELb1ELb0ELb1ELb1ELb0ELb0ELb1ELb1EEENS1_21CollectiveEpilogueFwdINS6_IJS8_SA_S9_EEENS6_IJNS7_ILi1EEESI_SI_EEESC_SE_Li256ELb1ELb1ELb1ELb0EEENS1_36VarlenDynamicPersistentTileSchedulerILi128ELi64ELi256ELi256ELb1ELb1ELb0ELb1ELb1ELb1EEEEEEEEEvNT_6ParamsE,"a",@progbits
	.sectionflags	@""
	.align	4
.nv.constant0._ZN7cutlass13device_kernelIN5flash19enable_sm80_to_sm89INS1_16FlashAttnFwdSm80INS1_25CollectiveMainloopFwdSm80ILi8ELi1ELb0EN4cute5tupleIJNS5_1CILi128EEENS7_ILi64EEENS7_ILi256EEEEEELi256ENS_6half_tEfNS_4arch4Sm80ELb1ELb0ELb1ELb1ELb0ELb0ELb1ELb1EEENS1_21CollectiveEpilogueFwdINS6_IJS8_SA_S9_EEENS6_IJNS7_ILi1EEESI_SI_EEESC_SE_Li256ELb1ELb1ELb1ELb0EEENS1_36VarlenDynamicPersistentTileSchedulerILi128ELi64ELi256ELi256ELb1ELb1ELb0ELb1ELb1ELb1EEEEEEEEEvNT_6ParamsE:
	.zero		1432


//--------------------- .nv.constant0._ZN7cutlass13device_kernelIN5flash19enable_sm80_to_sm89INS1_16FlashAttnFwdSm80INS1_25CollectiveMainloopFwdSm80ILi8ELi1ELb0EN4cute5tupleIJNS5_1CILi128EEENS7_ILi48EEENS7_ILi256EEEEEELi256ENS_6half_tEfNS_4arch4Sm80ELb1ELb0ELb1ELb1ELb0ELb1ELb1ELb1EEENS1_21CollectiveEpilogueFwdINS6_IJS8_SA_S9_EEENS6_IJNS7_ILi1EEESI_SI_EEESC_SE_Li256ELb1ELb1ELb1ELb0EEENS1_36VarlenDynamicPersistentTileSchedulerILi128ELi48ELi256ELi256ELb1ELb1ELb0ELb1ELb1ELb1EEEEEEEEEvNT_6ParamsE --------------------------
	.section	.nv.constant0._ZN7cutlass13device_kernelIN5flash19enable_sm80_to_sm89INS1_16FlashAttnFwdSm80INS1_25CollectiveMainloopFwdSm80ILi8ELi1ELb0EN4cute5tupleIJNS5_1CILi128EEENS7_ILi48EEENS7_ILi256EEEEEELi256ENS_6half_tEfNS_4arch4Sm80ELb1ELb0ELb1ELb1ELb0ELb1ELb1ELb1EEENS1_21CollectiveEpilogueFwdINS6_IJS8_SA_S9_EEENS6_IJNS7_ILi1EEESI_SI_EEESC_SE_Li256ELb1ELb1ELb1ELb0EEENS1_36VarlenDynamicPersistentTileSchedulerILi128ELi48ELi256ELi256ELb1ELb1ELb0ELb1ELb1ELb1EEEEEEEEEvNT_6ParamsE,"a",@progbits
	.sectionflags	@""
	.align	4
.nv.constant0._ZN7cutlass13device_kernelIN5flash19enable_sm80_to_sm89INS1_16FlashAttnFwdSm80INS1_25CollectiveMainloopFwdSm80ILi8ELi1ELb0EN4cute5tupleIJNS5_1CILi128EEENS7_ILi48EEENS7_ILi256EEEEEELi256ENS_6half_tEfNS_4arch4Sm80ELb1ELb0ELb1ELb1ELb0ELb1ELb1ELb1EEENS1_21CollectiveEpilogueFwdINS6_IJS8_SA_S9_EEENS6_IJNS7_ILi1EEESI_SI_EEESC_SE_Li256ELb1ELb1ELb1ELb0EEENS1_36VarlenDynamicPersistentTileSchedulerILi128ELi48ELi256ELi256ELb1ELb1ELb0ELb1ELb1ELb1EEEEEEEEEvNT_6ParamsE:
	.zero		1432


//--------------------- .nv.constant0._ZN7cutlass13device_kernelIN5flash19enable_sm80_to_sm89INS1_16FlashAttnFwdSm80INS1_25CollectiveMainloopFwdSm80ILi8ELi1ELb1EN4cute5tupleIJNS5_1CILi128EEENS7_ILi64EEENS7_ILi256EEEEEELi256ENS_6half_tEfNS_4arch4Sm80ELb0ELb0ELb0ELb0ELb0ELb0ELb1ELb1EEENS1_21CollectiveEpilogueFwdINS6_IJS8_SA_S9_EEENS6_IJNS7_ILi1EEESI_SI_EEESC_SE_Li256ELb0ELb1ELb1ELb0EEENS1_19SingleTileSchedulerILb0ELb1ELb1ELi128EEEEEEEEEvNT_6ParamsE --------------------------
	.section	.nv.constant0._ZN7cutlass13device_kernelIN5flash19enable_sm80_to_sm89INS1_16FlashAttnFwdSm80INS1_25CollectiveMainloopFwdSm80ILi8ELi1ELb1EN4cute5tupleIJNS5_1CILi128EEENS7_ILi64EEENS7_ILi256EEEEEELi256ENS_6half_tEfNS_4arch4Sm80ELb0ELb0ELb0ELb0ELb0ELb0ELb1ELb1EEENS1_21CollectiveEpilogueFwdINS6_IJS8_SA_S9_EEENS6_IJNS7_ILi1EEESI_SI_EEESC_SE_Li256ELb0ELb1ELb1ELb0EEENS1_19SingleTileSchedulerILb0ELb1ELb1ELi128EEEEEEEEEvNT_6ParamsE,"a",@progbits
	.sectionflags	@""
	.align	4
.nv.constant0._ZN7cutlass13device_kernelIN5flash19enable_sm80_to_sm89INS1_16FlashAttnFwdSm80INS1_25CollectiveMainloopFwdSm80ILi8ELi1ELb1EN4cute5tupleIJNS5_1CILi128EEENS7_ILi64EEENS7_ILi256EEEEEELi256ENS_6half_tEfNS_4arch4Sm80ELb0ELb0ELb0ELb0ELb0ELb0ELb1ELb1EEENS1_21CollectiveEpilogueFwdINS6_IJS8_SA_S9_EEENS6_IJNS7_ILi1EEESI_SI_EEESC_SE_Li256ELb0ELb1ELb1ELb0EEENS1_19SingleTileSchedulerILb0ELb1ELb1ELi128EEEEEEEEEvNT_6ParamsE:
	.zero		1400


//--------------------- .nv.constant0._ZN7cutlass13device_kernelIN5flash19enable_sm80_to_sm89INS1_16FlashAttnFwdSm80INS1_25CollectiveMainloopFwdSm80ILi8ELi1ELb1EN4cute5tupleIJNS5_1CILi128EEENS7_ILi48EEENS7_ILi256EEEEEELi256ENS_6half_tEfNS_4arch4Sm80ELb0ELb0ELb0ELb1ELb0ELb0ELb1ELb1EEENS1_21CollectiveEpilogueFwdINS6_IJS8_SA_S9_EEENS6_IJNS7_ILi1EEESI_SI_EEESC_SE_Li256ELb1ELb1ELb1ELb0EEENS1_36VarlenDynamicPersistentTileSchedulerILi128ELi48ELi256ELi256ELb1ELb1ELb0ELb0ELb1ELb1EEEEEEEEEvNT_6ParamsE --------------------------
	.section	.nv.constant0._ZN7cutlass13device_kernelIN5flash19enable_sm80_to_sm89INS1_16FlashAttnFwdSm80INS1_25CollectiveMainloopFwdSm80ILi8ELi1ELb1EN4cute5tupleIJNS5_1CILi128EEENS7_ILi48EEENS7_ILi256EEEEEELi256ENS_6half_tEfNS_4arch4Sm80ELb0ELb0ELb0ELb1ELb0ELb0ELb1ELb1EEENS1_21CollectiveEpilogueFwdINS6_IJS8_SA_S9_EEENS6_IJNS7_ILi1EEESI_SI_EEESC_SE_Li256ELb1ELb1ELb1ELb0EEENS1_36VarlenDynamicPersistentTileSchedulerILi128ELi48ELi256ELi256ELb1ELb1ELb0ELb0ELb1ELb1EEEEEEEEEvNT_6ParamsE,"a",@progbits
	.sectionflags	@""
	.align	4
.nv.constant0._ZN7cutlass13device_kernelIN5flash19enable_sm80_to_sm89INS1_16FlashAttnFwdSm80INS1_25CollectiveMainloopFwdSm80ILi8ELi1ELb1EN4cute5tupleIJNS5_1CILi128EEENS7_ILi48EEENS7_ILi256EEEEEELi256ENS_6half_tEfNS_4arch4Sm80ELb0ELb0ELb0ELb1ELb0ELb0ELb1ELb1EEENS1_21CollectiveEpilogueFwdINS6_IJS8_SA_S9_EEENS6_IJNS7_ILi1EEESI_SI_EEESC_SE_Li256ELb1ELb1ELb1ELb0EEENS1_36VarlenDynamicPersistentTileSchedulerILi128ELi48ELi256ELi256ELb1ELb1ELb0ELb0ELb1ELb1EEEEEEEEEvNT_6ParamsE:
	.zero		1432


//--------------------- .nv.constant0._ZN7cutlass13device_kernelIN5flash19enable_sm80_to_sm89INS1_16FlashAttnFwdSm80INS1_25CollectiveMainloopFwdSm80ILi8ELi1ELb0EN4cute5tupleIJNS5_1CILi128EEENS7_ILi32EEENS7_ILi256EEEEEELi256ENS_6half_tEfNS_4arch4Sm80ELb0ELb0ELb0ELb1ELb0ELb1ELb1ELb1EEENS1_21CollectiveEpilogueFwdINS6_IJS8_SA_S9_EEENS6_IJNS7_ILi1EEESI_SI_EEESC_SE_Li256ELb1ELb1ELb1ELb0EEENS1_36VarlenDynamicPersistentTileSchedulerILi128ELi32ELi256ELi256ELb1ELb1ELb0ELb0ELb1ELb1EEEEEEEEEvNT_6ParamsE --------------------------
	.section	.nv.constant0._ZN7cutlass13device_kernelIN5flash19enable_sm80_to_sm89INS1_16FlashAttnFwdSm80INS1_25CollectiveMainloopFwdSm80ILi8ELi1ELb0EN4cute5tupleIJNS5_1CILi128EEENS7_ILi32EEENS7_ILi256EEEEEELi256ENS_6half_tEfNS_4arch4Sm80ELb0ELb0ELb0ELb1ELb0ELb1ELb1ELb1EEENS1_21CollectiveEpilogueFwdINS6_IJS8_SA_S9_EEENS6_IJNS7_ILi1EEESI_SI_EEESC_SE_Li256ELb1ELb1ELb1ELb0EEENS1_36VarlenDynamicPersistentTileSchedulerILi128ELi32ELi256ELi256ELb1ELb1ELb0ELb0ELb1ELb1EEEEEEEEEvNT_6ParamsE,"a",@progbits
	.sectionflags	@""
	.align	4
.nv.constant0._ZN7cutlass13device_kernelIN5flash19enable_sm80_to_sm89INS1_16FlashAttnFwdSm80INS1_25CollectiveMainloopFwdSm80ILi8ELi1ELb0EN4cute5tupleIJNS5_1CILi128EEENS7_ILi32EEENS7_ILi256EEEEEELi256ENS_6half_tEfNS_4arch4Sm80ELb0ELb0ELb0ELb1ELb0ELb1ELb1ELb1EEENS1_21CollectiveEpilogueFwdINS6_IJS8_SA_S9_EEENS6_IJNS7_ILi1EEESI_SI_EEESC_SE_Li256ELb1ELb1ELb1ELb0EEENS1_36VarlenDynamicPersistentTileSchedulerILi128ELi32ELi256ELi256ELb1ELb1ELb0ELb0ELb1ELb1EEEEEEEEEvNT_6ParamsE:
	.zero		1432


//--------------------- .nv.constant0._ZN7cutlass13device_kernelIN5flash19enable_sm80_to_sm89INS1_16FlashAttnFwdSm80INS1_25CollectiveMainloopFwdSm80ILi8ELi1ELb1EN4cute5tupleIJNS5_1CILi128EEENS7_ILi48EEENS7_ILi256EEEEEELi256ENS_6half_tEfNS_4arch4Sm80ELb0ELb1ELb0ELb0ELb0ELb0ELb1ELb1EEENS1_21CollectiveEpilogueFwdINS6_IJS8_SA_S9_EEENS6_IJNS7_ILi1EEESI_SI_EEESC_SE_Li256ELb0ELb1ELb1ELb0EEENS1_19SingleTileSchedulerILb0ELb1ELb1ELi128EEEEEEEEEvNT_6ParamsE --------------------------
	.section	.nv.constant0._ZN7cutlass13device_kernelIN5flash19enable_sm80_to_sm89INS1_16FlashAttnFwdSm80INS1_25CollectiveMainloopFwdSm80ILi8ELi1ELb1EN4cute5tupleIJNS5_1CILi128EEENS7_ILi48EEENS7_ILi256EEEEEELi256ENS_6half_tEfNS_4arch4Sm80ELb0ELb1ELb0ELb0ELb0ELb0ELb1ELb1EEENS1_21CollectiveEpilogueFwdINS6_IJS8_SA_S9_EEENS6_IJNS7_ILi1EEESI_SI_EEESC_SE_Li256ELb0ELb1ELb1ELb0EEENS1_19SingleTileSchedulerILb0ELb1ELb1ELi128EEEEEEEEEvNT_6ParamsE,"a",@progbits
	.sectionflags	@""
	.align	4
.nv.constant0._ZN7cutlass13device_kernelIN5flash19enable_sm80_to_sm89INS1_16FlashAttnFwdSm80INS1_25CollectiveMainloopFwdSm80ILi8ELi1ELb1EN4cute5tupleIJNS5_1CILi128EEENS7_ILi48EEENS7_ILi256EEEEEELi256ENS_6half_tEfNS_4arch4Sm80ELb0ELb1ELb0ELb0ELb0ELb0ELb1ELb1EEENS1_21CollectiveEpilogueFwdINS6_IJS8_SA_S9_EEENS6_IJNS7_ILi1EEESI_SI_EEESC_SE_Li256ELb0ELb1ELb1ELb0EEENS1_19SingleTileSchedulerILb0ELb1ELb1ELi128EEEEEEEEEvNT_6ParamsE:
	.zero		1400


//--------------------- .nv.constant0._ZN7cutlass13device_kernelIN5flash19enable_sm80_to_sm89INS1_16FlashAttnFwdSm80INS1_25CollectiveMainloopFwdSm80ILi8ELi1ELb1EN4cute5tupleIJNS5_1CILi128EEENS7_ILi48EEENS7_ILi256EEEEEELi256ENS_6half_tEfNS_4arch4Sm80ELb0ELb1ELb0ELb1ELb0ELb0ELb1ELb1EEENS1_21CollectiveEpilogueFwdINS6_IJS8_SA_S9_EEENS6_IJNS7_ILi1EEESI_SI_EEESC_SE_Li256ELb1ELb1ELb1ELb0EEENS1_36VarlenDynamicPersistentTileSchedulerILi128ELi48ELi256ELi256ELb1ELb1ELb0ELb1ELb0ELb1EEEEEEEEEvNT_6ParamsE --------------------------
	.section	.nv.constant0._ZN7cutlass13device_kernelIN5flash19enable_sm80_to_sm89INS1_16FlashAttnFwdSm80INS1_25CollectiveMainloopFwdSm80ILi8ELi1ELb1EN4cute5tupleIJNS5_1CILi128EEENS7_ILi48EEENS7_ILi256EEEEEELi256ENS_6half_tEfNS_4arch4Sm80ELb0ELb1ELb0ELb1ELb0ELb0ELb1ELb1EEENS1_21CollectiveEpilogueFwdINS6_IJS8_SA_S9_EEENS6_IJNS7_ILi1EEESI_SI_EEESC_SE_Li256ELb1ELb1ELb1ELb0EEENS1_36VarlenDynamicPersistentTileSchedulerILi128ELi48ELi256ELi256ELb1ELb1ELb0ELb1ELb0ELb1EEEEEEEEEvNT_6ParamsE,"a",@progbits
	.sectionflags	@""
	.align	4
.nv.constant0._ZN7cutlass13device_kernelIN5flash19enable_sm80_to_sm89INS1_16FlashAttnFwdSm80INS1_25CollectiveMainloopFwdSm80ILi8ELi1ELb1EN4cute5tupleIJNS5_1CILi128EEENS7_ILi48EEENS7_ILi256EEEEEELi256ENS_6half_tEfNS_4arch4Sm80ELb0ELb1ELb0ELb1ELb0ELb0ELb1ELb1EEENS1_21CollectiveEpilogueFwdINS6_IJS8_SA_S9_EEENS6_IJNS7_ILi1EEESI_SI_EEESC_SE_Li256ELb1ELb1ELb1ELb0EEENS1_36VarlenDynamicPersistentTileSchedulerILi128ELi48ELi256ELi256ELb1ELb1ELb0ELb1ELb0ELb1EEEEEEEEEvNT_6ParamsE:
	.zero		1432


//--------------------- .nv.constant0._ZN7cutlass13device_kernelIN5flash19enable_sm80_to_sm89INS1_16FlashAttnFwdSm80INS1_25CollectiveMainloopFwdSm80ILi8ELi1ELb0EN4cute5tupleIJNS5_1CILi128EEENS7_ILi32EEENS7_ILi256EEEEEELi256ENS_6half_tEfNS_4arch4Sm80ELb0ELb1ELb0ELb1ELb0ELb1ELb1ELb1EEENS1_21CollectiveEpilogueFwdINS6_IJS8_SA_S9_EEENS6_IJNS7_ILi1EEESI_SI_EEESC_SE_Li256ELb1ELb1ELb1ELb0EEENS1_36VarlenDynamicPersistentTileSchedulerILi128ELi32ELi256ELi256ELb1ELb1ELb0ELb1ELb0ELb1EEEEEEEEEvNT_6ParamsE --------------------------
	.section	.nv.constant0._ZN7cutlass13device_kernelIN5flash19enable_sm80_to_sm89INS1_16FlashAttnFwdSm80INS1_25CollectiveMainloopFwdSm80ILi8ELi1ELb0EN4cute5tupleIJNS5_1CILi128EEENS7_ILi32EEENS7_ILi256EEEEEELi256ENS_6half_tEfNS_4arch4Sm80ELb0ELb1ELb0ELb1ELb0ELb1ELb1ELb1EEENS1_21CollectiveEpilogueFwdINS6_IJS8_SA_S9_EEENS6_IJNS7_ILi1EEESI_SI_EEESC_SE_Li256ELb1ELb1ELb1ELb0EEENS1_36VarlenDynamicPersistentTileSchedulerILi128ELi32ELi256ELi256ELb1ELb1ELb0ELb1ELb0ELb1EEEEEEEEEvNT_6ParamsE,"a",@progbits
	.sectionflags	@""
	.align	4
.nv.constant0._ZN7cutlass13device_kernelIN5flash19enable_sm80_to_sm89INS1_16FlashAttnFwdSm80INS1_25CollectiveMainloopFwdSm80ILi8ELi1ELb0EN4cute5tupleIJNS5_1CILi128EEENS7_ILi32EEENS7_ILi256EEEEEELi256ENS_6half_tEfNS_4arch4Sm80ELb0ELb1ELb0ELb1ELb0ELb1ELb1ELb1EEENS1_21CollectiveEpilogueFwdINS6_IJS8_SA_S9_EEENS6_IJNS7_ILi1EEESI_SI_EEESC_SE_Li256ELb1ELb1ELb1ELb0EEENS1_36VarlenDynamicPersistentTileSchedulerILi128ELi32ELi256ELi256ELb1ELb1ELb0ELb1ELb0ELb1EEEEEEEEEvNT_6ParamsE:
	.zero		1432


//--------------------- .nv.constant0._ZN7cutlass13device_kernelIN5flash19enable_sm80_to_sm89INS1_16FlashAttnFwdSm80INS1_25CollectiveMainloopFwdSm80ILi8ELi1ELb1EN4cute5tupleIJNS5_1CILi128EEENS7_ILi64EEENS7_ILi256EEEEEELi256ENS_6half_tEfNS_4arch4Sm80ELb1ELb0ELb0ELb0ELb0ELb0ELb1ELb1EEENS1_21CollectiveEpilogueFwdINS6_IJS8_SA_S9_EEENS6_IJNS7_ILi1EEESI_SI_EEESC_SE_Li256ELb0ELb1ELb1ELb0EEENS1_30DynamicPersistentTileSchedulerILi256ELi256ELb1ELb1ELb0EEEEEEEEEvNT_6ParamsE --------------------------
	.section	.nv.constant0._ZN7cutlass13device_kernelIN5flash19enable_sm80_to_sm89INS1_16FlashAttnFwdSm80INS1_25CollectiveMainloopFwdSm80ILi8ELi1ELb1EN4cute5tupleIJNS5_1CILi128EEENS7_ILi64EEENS7_ILi256EEEEEELi256ENS_6half_tEfNS_4arch4Sm80ELb1ELb0ELb0ELb0ELb0ELb0ELb1ELb1EEENS1_21CollectiveEpilogueFwdINS6_IJS8_SA_S9_EEENS6_IJNS7_ILi1EEESI_SI_EEESC_SE_Li256ELb0ELb1ELb1ELb0EEENS1_30DynamicPersistentTileSchedulerILi256ELi256ELb1ELb1ELb0EEEEEEEEEvNT_6ParamsE,"a",@progbits
	.sectionflags	@""
	.align	4
.nv.constant0._ZN7cutlass13device_kernelIN5flash19enable_sm80_to_sm89INS1_16FlashAttnFwdSm80INS1_25CollectiveMainloopFwdSm80ILi8ELi1ELb1EN4cute5tupleIJNS5_1CILi128EEENS7_ILi64EEENS7_ILi256EEEEEELi256ENS_6half_tEfNS_4arch4Sm80ELb1ELb0ELb0ELb0ELb0ELb0ELb1ELb1EEENS1_21CollectiveEpilogueFwdINS6_IJS8_SA_S9_EEENS6_IJNS7_ILi1EEESI_SI_EEESC_SE_Li256ELb0ELb1ELb1ELb0EEENS1_30DynamicPersistentTileSchedulerILi256ELi256ELb1ELb1ELb0EEEEEEEEEvNT_6ParamsE:
	.zero		1416


//--------------------- .nv.constant0._ZN7cutlass13device_kernelIN5flash19enable_sm80_to_sm89INS1_16FlashAttnFwdSm80INS1_25CollectiveMainloopFwdSm80ILi8ELi1ELb1EN4cute5tupleIJNS5_1CILi128EEENS7_ILi48EEENS7_ILi256EEEEEELi256ENS_6half_tEfNS_4arch4Sm80ELb1ELb0ELb0ELb1ELb0ELb0ELb1ELb1EEENS1_21CollectiveEpilogueFwdINS6_IJS8_SA_S9_EEENS6_IJNS7_ILi1EEESI_SI_EEESC_SE_Li256ELb1ELb1ELb1ELb0EEENS1_36VarlenDynamicPersistentTileSchedulerILi128ELi48ELi256ELi256ELb1ELb1ELb0ELb1ELb1ELb1EEEEEEEEEvNT_6ParamsE --------------------------
	.section	.nv.constant0._ZN7cutlass13device_kernelIN5flash19enable_sm80_to_sm89INS1_16FlashAttnFwdSm80INS1_25CollectiveMainloopFwdSm80ILi8ELi1ELb1EN4cute5tupleIJNS5_1CILi128EEENS7_ILi48EEENS7_ILi256EEEEEELi256ENS_6half_tEfNS_4arch4Sm80ELb1ELb0ELb0ELb1ELb0ELb0ELb1ELb1EEENS1_21CollectiveEpilogueFwdINS6_IJS8_SA_S9_EEENS6_IJNS7_ILi1EEESI_SI_EEESC_SE_Li256ELb1ELb1ELb1ELb0EEENS1_36VarlenDynamicPersistentTileSchedulerILi128ELi48ELi256ELi256ELb1ELb1ELb0ELb1ELb1ELb1EEEEEEEEEvNT_6ParamsE,"a",@progbits
	.sectionflags	@""
	.align	4
.nv.constant0._ZN7cutlass13device_kernelIN5flash19enable_sm80_to_sm89INS1_16FlashAttnFwdSm80INS1_25CollectiveMainloopFwdSm80ILi8ELi1ELb1EN4cute5tupleIJNS5_1CILi128EEENS7_ILi48EEENS7_ILi256EEEEEELi256ENS_6half_tEfNS_4arch4Sm80ELb1ELb0ELb0ELb1ELb0ELb0ELb1ELb1EEENS1_21CollectiveEpilogueFwdINS6_IJS8_SA_S9_EEENS6_IJNS7_ILi1EEESI_SI_EEESC_SE_Li256ELb1ELb1ELb1ELb0EEENS1_36VarlenDynamicPersistentTileSchedulerILi128ELi48ELi256ELi256ELb1ELb1ELb0ELb1ELb1ELb1EEEEEEEEEvNT_6ParamsE:
	.zero		1432


//--------------------- .nv.constant0._ZN7cutlass13device_kernelIN5flash19enable_sm80_to_sm89INS1_16FlashAttnFwdSm80INS1_25CollectiveMainloopFwdSm80ILi8ELi1ELb0EN4cute5tupleIJNS5_1CILi128EEENS7_ILi32EEENS7_ILi256EEEEEELi256ENS_6half_tEfNS_4arch4Sm80ELb1ELb0ELb0ELb1ELb0ELb1ELb1ELb1EEENS1_21CollectiveEpilogueFwdINS6_IJS8_SA_S9_EEENS6_IJNS7_ILi1EEESI_SI_EEESC_SE_Li256ELb1ELb1ELb1ELb0EEENS1_36VarlenDynamicPersistentTileSchedulerILi128ELi32ELi256ELi256ELb1ELb1ELb0ELb1ELb1ELb1EEEEEEEEEvNT_6ParamsE --------------------------
	.section	.nv.constant0._ZN7cutlass13device_kernelIN5flash19enable_sm80_to_sm89INS1_16FlashAttnFwdSm80INS1_25CollectiveMainloopFwdSm80ILi8ELi1ELb0EN4cute5tupleIJNS5_1CILi128EEENS7_ILi32EEENS7_ILi256EEEEEELi256ENS_6half_tEfNS_4arch4Sm80ELb1ELb0ELb0ELb1ELb0ELb1ELb1ELb1EEENS1_21CollectiveEpilogueFwdINS6_IJS8_SA_S9_EEENS6_IJNS7_ILi1EEESI_SI_EEESC_SE_Li256ELb1ELb1ELb1ELb0EEENS1_36VarlenDynamicPersistentTileSchedulerILi128ELi32ELi256ELi256ELb1ELb1ELb0ELb1ELb1ELb1EEEEEEEEEvNT_6ParamsE,"a",@progbits
	.sectionflags	@""
	.align	4
.nv.constant0._ZN7cutlass13device_kernelIN5flash19enable_sm80_to_sm89INS1_16FlashAttnFwdSm80INS1_25CollectiveMainloopFwdSm80ILi8ELi1ELb0EN4cute5tupleIJNS5_1CILi128EEENS7_ILi32EEENS7_ILi256EEEEEELi256ENS_6half_tEfNS_4arch4Sm80ELb1ELb0ELb0ELb1ELb0ELb1ELb1ELb1EEENS1_21CollectiveEpilogueFwdINS6_IJS8_SA_S9_EEENS6_IJNS7_ILi1EEESI_SI_EEESC_SE_Li256ELb1ELb1ELb1ELb0EEENS1_36VarlenDynamicPersistentTileSchedulerILi128ELi32ELi256ELi256ELb1ELb1ELb0ELb1ELb1ELb1EEEEEEEEEvNT_6ParamsE:
	.zero		1432


//--------------------- .nv.constant0._ZN7cutlass13device_kernelIN5flash19enable_sm80_to_sm89INS1_16FlashAttnFwdSm80INS1_25CollectiveMainloopFwdSm80ILi8ELi1ELb0EN4cute5tupleIJNS5_1CILi128EEENS7_ILi96EEENS7_ILi256EEEEEELi256ENS_6half_tEfNS_4arch4Sm80ELb0ELb0ELb0ELb0ELb0ELb0ELb1ELb1EEENS1_21CollectiveEpilogueFwdINS6_IJS8_SA_S9_EEENS6_IJNS7_ILi1EEESI_SI_EEESC_SE_Li256ELb0ELb1ELb1ELb0EEENS1_19SingleTileSchedulerILb0ELb1ELb1ELi128EEEEEEEEEvNT_6ParamsE --------------------------
	.section	.nv.constant0._ZN7cutlass13device_kernelIN5flash19enable_sm80_to_sm89INS1_16FlashAttnFwdSm80INS1_25CollectiveMainloopFwdSm80ILi8ELi1ELb0EN4cute5tupleIJNS5_1CILi128EEENS7_ILi96EEENS7_ILi256EEEEEELi256ENS_6half_tEfNS_4arch4Sm80ELb0ELb0ELb0ELb0ELb0ELb0ELb1ELb1EEENS1_21CollectiveEpilogueFwdINS6_IJS8_SA_S9_EEENS6_IJNS7_ILi1EEESI_SI_EEESC_SE_Li256ELb0ELb1ELb1ELb0EEENS1_19SingleTileSchedulerILb0ELb1ELb1ELi128EEEEEEEEEvNT_6ParamsE,"a",@progbits
	.sectionflags	@""
	.align	4
.nv.constant0._ZN7cutlass13device_kernelIN5flash19enable_sm80_to_sm89INS1_16FlashAttnFwdSm80INS1_25CollectiveMainloopFwdSm80ILi8ELi1ELb0EN4cute5tupleIJNS5_1CILi128EEENS7_ILi96EEENS7_ILi256EEEEEELi256ENS_6half_tEfNS_4arch4Sm80ELb0ELb0ELb0ELb0ELb0ELb0ELb1ELb1EEENS1_21CollectiveEpilogueFwdINS6_IJS8_SA_S9_EEENS6_IJNS7_ILi1EEESI_SI_EEESC_SE_Li256ELb0ELb1ELb1ELb0EEENS1_19SingleTileSchedulerILb0ELb1ELb1ELi128EEEEEEEEEvNT_6ParamsE:
	.zero		1400


//--------------------- .nv.constant0._ZN7cutlass13device_kernelIN5flash19enable_sm80_to_sm89INS1_16FlashAttnFwdSm80INS1_25CollectiveMainloopFwdSm80ILi8ELi1ELb0EN4cute5tupleIJNS5_1CILi128EEENS7_ILi64EEENS7_ILi256EEEEEELi256ENS_6half_tEfNS_4arch4Sm80ELb0ELb0ELb0ELb1ELb0ELb0ELb1ELb1EEENS1_21CollectiveEpilogueFwdINS6_IJS8_SA_S9_EEENS6_IJNS7_ILi1EEESI_SI_EEESC_SE_Li256ELb1ELb1ELb1ELb0EEENS1_36VarlenDynamicPersistentTileSchedulerILi128ELi64ELi256ELi256ELb1ELb1ELb0ELb0ELb1ELb1EEEEEEEEEvNT_6ParamsE --------------------------
	.section	.nv.constant0._ZN7cutlass13device_kernelIN5flash19enable_sm80_to_sm89INS1_16FlashAttnFwdSm80INS1_25CollectiveMainloopFwdSm80ILi8ELi1ELb0EN4cute5tupleIJNS5_1CILi128EEENS7_ILi64EEENS7_ILi256EEEEEELi256ENS_6half_tEfNS_4arch4Sm80ELb0ELb0ELb0ELb1ELb0ELb0ELb1ELb1EEENS1_21CollectiveEpilogueFwdINS6_IJS8_SA_S9_EEENS6_IJNS7_ILi1EEESI_SI_EEESC_SE_Li256ELb1ELb1ELb1ELb0EEENS1_36VarlenDynamicPersistentTileSchedulerILi128ELi64ELi256ELi256ELb1ELb1ELb0ELb0ELb1ELb1EEEEEEEEEvNT_6ParamsE,"a",@progbits
	.sectionflags	@""
	.align	4
.nv.constant0._ZN7cutlass13device_kernelIN5flash19enable_sm80_to_sm89INS1_16FlashAttnFwdSm80INS1_25CollectiveMainloopFwdSm80ILi8ELi1ELb0EN4cute5tupleIJNS5_1CILi128EEENS7_ILi64EEENS7_ILi256EEEEEELi256ENS_6half_tEfNS_4arch4Sm80ELb0ELb0ELb0ELb1ELb0ELb0ELb1ELb1EEENS1_21CollectiveEpilogueFwdINS6_IJS8_SA_S9_EEENS6_IJNS7_ILi1EEESI_SI_EEESC_SE_Li256ELb1ELb1ELb1ELb0EEENS1_36VarlenDynamicPersistentTileSchedulerILi128ELi64ELi256ELi256ELb1ELb1ELb0ELb0ELb1ELb1EEEEEEEEEvNT_6ParamsE:
	.zero		1432


//--------------------- .nv.constant0._ZN7cutlass13device_kernelIN5flash19enable_sm80_to_sm89INS1_16FlashAttnFwdSm80INS1_25CollectiveMainloopFwdSm80ILi8ELi1ELb0EN4cute5tupleIJNS5_1CILi128EEENS7_ILi48EEENS7_ILi256EEEEEELi256ENS_6half_tEfNS_4arch4Sm80ELb0ELb0ELb0ELb1ELb0ELb1ELb1ELb1EEENS1_21CollectiveEpilogueFwdINS6_IJS8_SA_S9_EEENS6_IJNS7_ILi1EEESI_SI_EEESC_SE_Li256ELb1ELb1ELb1ELb0EEENS1_36VarlenDynamicPersistentTileSchedulerILi128ELi48ELi256ELi256ELb1ELb1ELb0ELb0ELb1ELb1EEEEEEEEEvNT_6ParamsE --------------------------
	.section	.nv.constant0._ZN7cutlass13device_kernelIN5flash19enable_sm80_to_sm89INS1_16FlashAttnFwdSm80INS1_25CollectiveMainloopFwdSm80ILi8ELi1ELb0EN4cute5tupleIJNS5_1CILi128EEENS7_ILi48EEENS7_ILi256EEEEEELi256ENS_6half_tEfNS_4arch4Sm80ELb0ELb0ELb0ELb1ELb0ELb1ELb1ELb1EEENS1_21CollectiveEpilogueFwdINS6_IJS8_SA_S9_EEENS6_IJNS7_ILi1EEESI_SI_EEESC_SE_Li256ELb1ELb1ELb1ELb0EEENS1_36VarlenDynamicPersistentTileSchedulerILi128ELi48ELi256ELi256ELb1ELb1ELb0ELb0ELb1ELb1EEEEEEEEEvNT_6ParamsE,"a",@progbits
	.sectionflags	@""
	.align	4
.nv.constant0._ZN7cutlass13device_kernelIN5flash19enable_sm80_to_sm89INS1_16FlashAttnFwdSm80INS1_25CollectiveMainloopFwdSm80ILi8ELi1ELb0EN4cute5tupleIJNS5_1CILi128EEENS7_ILi48EEENS7_ILi256EEEEEELi256ENS_6half_tEfNS_4arch4Sm80ELb0ELb0ELb0ELb1ELb0ELb1ELb1ELb1EEENS1_21CollectiveEpilogueFwdINS6_IJS8_SA_S9_EEENS6_IJNS7_ILi1EEESI_SI_EEESC_SE_Li256ELb1ELb1ELb1ELb0EEENS1_36VarlenDynamicPersistentTileSchedulerILi128ELi48ELi256ELi256ELb1ELb1ELb0ELb0ELb1ELb1EEEEEEEEEvNT_6ParamsE:
	.zero		1432


//--------------------- .nv.constant0._ZN7cutlass13device_kernelIN5flash19enable_sm80_to_sm89INS1_16FlashAttnFwdSm80INS1_25CollectiveMainloopFwdSm80ILi8ELi1ELb0EN4cute5tupleIJNS5_1CILi128EEENS7_ILi64EEENS7_ILi256EEEEEELi256ENS_6half_tEfNS_4arch4Sm80ELb0ELb1ELb0ELb0ELb0ELb0ELb1ELb1EEENS1_21CollectiveEpilogueFwdINS6_IJS8_SA_S9_EEENS6_IJNS7_ILi1EEESI_SI_EEESC_SE_Li256ELb0ELb1ELb1ELb0EEENS1_19SingleTileSchedulerILb0ELb1ELb1ELi128EEEEEEEEEvNT_6ParamsE --------------------------
	.section	.nv.constant0._ZN7cutlass13device_kernelIN5flash19enable_sm80_to_sm89INS1_16FlashAttnFwdSm80INS1_25CollectiveMainloopFwdSm80ILi8ELi1ELb0EN4cute5tupleIJNS5_1CILi128EEENS7_ILi64EEENS7_ILi256EEEEEELi256ENS_6half_tEfNS_4arch4Sm80ELb0ELb1ELb0ELb0ELb0ELb0ELb1ELb1EEENS1_21CollectiveEpilogueFwdINS6_IJS8_SA_S9_EEENS6_IJNS7_ILi1EEESI_SI_EEESC_SE_Li256ELb0ELb1ELb1ELb0EEENS1_19SingleTileSchedulerILb0ELb1ELb1ELi128EEEEEEEEEvNT_6ParamsE,"a",@progbits
	.sectionflags	@""
	.align	4
.nv.constant0._ZN7cutlass13device_kernelIN5flash19enable_sm80_to_sm89INS1_16FlashAttnFwdSm80INS1_25CollectiveMainloopFwdSm80ILi8ELi1ELb0EN4cute5tupleIJNS5_1CILi128EEENS7_ILi64EEENS7_ILi256EEEEEELi256ENS_6half_tEfNS_4arch4Sm80ELb0ELb1ELb0ELb0ELb0ELb0ELb1ELb1EEENS1_21CollectiveEpilogueFwdINS6_IJS8_SA_S9_EEENS6_IJNS7_ILi1EEESI_SI_EEESC_SE_Li256ELb0ELb1ELb1ELb0EEENS1_19SingleTileSchedulerILb0ELb1ELb1ELi128EEEEEEEEEvNT_6ParamsE:
	.zero		1400


//--------------------- .nv.constant0._ZN7cutlass13device_kernelIN5flash19enable_sm80_to_sm89INS1_16FlashAttnFwdSm80INS1_25CollectiveMainloopFwdSm80ILi8ELi1ELb0EN4cute5tupleIJNS5_1CILi128EEENS7_ILi64EEENS7_ILi256EEEEEELi256ENS_6half_tEfNS_4arch4Sm80ELb0ELb1ELb0ELb1ELb0ELb0ELb1ELb1EEENS1_21CollectiveEpilogueFwdINS6_IJS8_SA_S9_EEENS6_IJNS7_ILi1EEESI_SI_EEESC_SE_Li256ELb1ELb1ELb1ELb0EEENS1_36VarlenDynamicPersistentTileSchedulerILi128ELi64ELi256ELi256ELb1ELb1ELb0ELb1ELb0ELb1EEEEEEEEEvNT_6ParamsE --------------------------
	.section	.nv.constant0._ZN7cutlass13device_kernelIN5flash19enable_sm80_to_sm89INS1_16FlashAttnFwdSm80INS1_25CollectiveMainloopFwdSm80ILi8ELi1ELb0EN4cute5tupleIJNS5_1CILi128EEENS7_ILi64EEENS7_ILi256EEEEEELi256ENS_6half_tEfNS_4arch4Sm80ELb0ELb1ELb0ELb1ELb0ELb0ELb1ELb1EEENS1_21CollectiveEpilogueFwdINS6_IJS8_SA_S9_EEENS6_IJNS7_ILi1EEESI_SI_EEESC_SE_Li256ELb1ELb1ELb1ELb0EEENS1_36VarlenDynamicPersistentTileSchedulerILi128ELi64ELi256ELi256ELb1ELb1ELb0ELb1ELb0ELb1EEEEEEEEEvNT_6ParamsE,"a",@progbits
	.sectionflags	@""
	.align	4
.nv.constant0._ZN7cutlass13device_kernelIN5flash19enable_sm80_to_sm89INS1_16FlashAttnFwdSm80INS1_25CollectiveMainloopFwdSm80ILi8ELi1ELb0EN4cute5tupleIJNS5_1CILi128EEENS7_ILi64EEENS7_ILi256EEEEEELi256ENS_6half_tEfNS_4arch4Sm80ELb0ELb1ELb0ELb1ELb0ELb0ELb1ELb1EEENS1_21CollectiveEpilogueFwdINS6_IJS8_SA_S9_EEENS6_IJNS7_ILi1EEESI_SI_EEESC_SE_Li256ELb1ELb1ELb1ELb0EEENS1_36VarlenDynamicPersistentTileSchedulerILi128ELi64ELi256ELi256ELb1ELb1ELb0ELb1ELb0ELb1EEEEEEEEEvNT_6ParamsE:
	.zero		1432


//--------------------- .nv.constant0._ZN7cutlass13device_kernelIN5flash19enable_sm80_to_sm89INS1_16FlashAttnFwdSm80INS1_25CollectiveMainloopFwdSm80ILi8ELi1ELb0EN4cute5tupleIJNS5_1CILi128EEENS7_ILi48EEENS7_ILi256EEEEEELi256ENS_6half_tEfNS_4arch4Sm80ELb0ELb1ELb0ELb1ELb0ELb1ELb1ELb1EEENS1_21CollectiveEpilogueFwdINS6_IJS8_SA_S9_EEENS6_IJNS7_ILi1EEESI_SI_EEESC_SE_Li256ELb1ELb1ELb1ELb0EEENS1_36VarlenDynamicPersistentTileSchedulerILi128ELi48ELi256ELi256ELb1ELb1ELb0ELb1ELb0ELb1EEEEEEEEEvNT_6ParamsE --------------------------
	.section	.nv.constant0._ZN7cutlass13device_kernelIN5flash19enable_sm80_to_sm89INS1_16FlashAttnFwdSm80INS1_25CollectiveMainloopFwdSm80ILi8ELi1ELb0EN4cute5tupleIJNS5_1CILi128EEENS7_ILi48EEENS7_ILi256EEEEEELi256ENS_6half_tEfNS_4arch4Sm80ELb0ELb1ELb0ELb1ELb0ELb1ELb1ELb1EEENS1_21CollectiveEpilogueFwdINS6_IJS8_SA_S9_EEENS6_IJNS7_ILi1EEESI_SI_EEESC_SE_Li256ELb1ELb1ELb1ELb0EEENS1_36VarlenDynamicPersistentTileSchedulerILi128ELi48ELi256ELi256ELb1ELb1ELb0ELb1ELb0ELb1EEEEEEEEEvNT_6ParamsE,"a",@progbits
	.sectionflags	@""
	.align	4
.nv.constant0._ZN7cutlass13device_kernelIN5flash19enable_sm80_to_sm89INS1_16FlashAttnFwdSm80INS1_25CollectiveMainloopFwdSm80ILi8ELi1ELb0EN4cute5tupleIJNS5_1CILi128EEENS7_ILi48EEENS7_ILi256EEEEEELi256ENS_6half_tEfNS_4arch4Sm80ELb0ELb1ELb0ELb1ELb0ELb1ELb1ELb1EEENS1_21CollectiveEpilogueFwdINS6_IJS8_SA_S9_EEENS6_IJNS7_ILi1EEESI_SI_EEESC_SE_Li256ELb1ELb1ELb1ELb0EEENS1_36VarlenDynamicPersistentTileSchedulerILi128ELi48ELi256ELi256ELb1ELb1ELb0ELb1ELb0ELb1EEEEEEEEEvNT_6ParamsE:
	.zero		1432


//--------------------- .nv.constant0._ZN7cutlass13device_kernelIN5flash19enable_sm80_to_sm89INS1_16FlashAttnFwdSm80INS1_25CollectiveMainloopFwdSm80ILi8ELi1ELb0EN4cute5tupleIJNS5_1CILi128EEENS7_ILi96EEENS7_ILi256EEEEEELi256ENS_6half_tEfNS_4arch4Sm80ELb1ELb0ELb0ELb0ELb0ELb0ELb1ELb1EEENS1_21CollectiveEpilogueFwdINS6_IJS8_SA_S9_EEENS6_IJNS7_ILi1EEESI_SI_EEESC_SE_Li256ELb0ELb1ELb1ELb0EEENS1_30DynamicPersistentTileSchedulerILi256ELi256ELb1ELb1ELb0EEEEEEEEEvNT_6ParamsE --------------------------
	.section	.nv.constant0._ZN7cutlass13device_kernelIN5flash19enable_sm80_to_sm89INS1_16FlashAttnFwdSm80INS1_25CollectiveMainloopFwdSm80ILi8ELi1ELb0EN4cute5tupleIJNS5_1CILi128EEENS7_ILi96EEENS7_ILi256EEEEEELi256ENS_6half_tEfNS_4arch4Sm80ELb1ELb0ELb0ELb0ELb0ELb0ELb1ELb1EEENS1_21CollectiveEpilogueFwdINS6_IJS8_SA_S9_EEENS6_IJNS7_ILi1EEESI_SI_EEESC_SE_Li256ELb0ELb1ELb1ELb0EEENS1_30DynamicPersistentTileSchedulerILi256ELi256ELb1ELb1ELb0EEEEEEEEEvNT_6ParamsE,"a",@progbits
	.sectionflags	@""
	.align	4
.nv.constant0._ZN7cutlass13device_kernelIN5flash19enable_sm80_to_sm89INS1_16FlashAttnFwdSm80INS1_25CollectiveMainloopFwdSm80ILi8ELi1ELb0EN4cute5tupleIJNS5_1CILi128EEENS7_ILi96EEENS7_ILi256EEEEEELi256ENS_6half_tEfNS_4arch4Sm80ELb1ELb0ELb0ELb0ELb0ELb0ELb1ELb1EEENS1_21CollectiveEpilogueFwdINS6_IJS8_SA_S9_EEENS6_IJNS7_ILi1EEESI_SI_EEESC_SE_Li256ELb0ELb1ELb1ELb0EEENS1_30DynamicPersistentTileSchedulerILi256ELi256ELb1ELb1ELb0EEEEEEEEEvNT_6ParamsE:
	.zero		1416


//--------------------- .nv.constant0._ZN7cutlass13device_kernelIN5flash19enable_sm80_to_sm89INS1_16FlashAttnFwdSm80INS1_25CollectiveMainloopFwdSm80ILi8ELi1ELb0EN4cute5tupleIJNS5_1CILi128EEENS7_ILi64EEENS7_ILi256EEEEEELi256ENS_6half_tEfNS_4arch4Sm80ELb1ELb0ELb0ELb1ELb0ELb0ELb1ELb1EEENS1_21CollectiveEpilogueFwdINS6_IJS8_SA_S9_EEENS6_IJNS7_ILi1EEESI_SI_EEESC_SE_Li256ELb1ELb1ELb1ELb0EEENS1_36VarlenDynamicPersistentTileSchedulerILi128ELi64ELi256ELi256ELb1ELb1ELb0ELb1ELb1ELb1EEEEEEEEEvNT_6ParamsE --------------------------
	.section	.nv.constant0._ZN7cutlass13device_kernelIN5flash19enable_sm80_to_sm89INS1_16FlashAttnFwdSm80INS1_25CollectiveMainloopFwdSm80ILi8ELi1ELb0EN4cute5tupleIJNS5_1CILi128EEENS7_ILi64EEENS7_ILi256EEEEEELi256ENS_6half_tEfNS_4arch4Sm80ELb1ELb0ELb0ELb1ELb0ELb0ELb1ELb1EEENS1_21CollectiveEpilogueFwdINS6_IJS8_SA_S9_EEENS6_IJNS7_ILi1EEESI_SI_EEESC_SE_Li256ELb1ELb1ELb1ELb0EEENS1_36VarlenDynamicPersistentTileSchedulerILi128ELi64ELi256ELi256ELb1ELb1ELb0ELb1ELb1ELb1EEEEEEEEEvNT_6ParamsE,"a",@progbits
	.sectionflags	@""
	.align	4
.nv.constant0._ZN7cutlass13device_kernelIN5flash19enable_sm80_to_sm89INS1_16FlashAttnFwdSm80INS1_25CollectiveMainloopFwdSm80ILi8ELi1ELb0EN4cute5tupleIJNS5_1CILi128EEENS7_ILi64EEENS7_ILi256EEEEEELi256ENS_6half_tEfNS_4arch4Sm80ELb1ELb0ELb0ELb1ELb0ELb0ELb1ELb1EEENS1_21CollectiveEpilogueFwdINS6_IJS8_SA_S9_EEENS6_IJNS7_ILi1EEESI_SI_EEESC_SE_Li256ELb1ELb1ELb1ELb0EEENS1_36VarlenDynamicPersistentTileSchedulerILi128ELi64ELi256ELi256ELb1ELb1ELb0ELb1ELb1ELb1EEEEEEEEEvNT_6ParamsE:
	.zero		1432


//--------------------- .nv.constant0._ZN7cutlass13device_kernelIN5flash19enable_sm80_to_sm89INS1_16FlashAttnFwdSm80INS1_25CollectiveMainloopFwdSm80ILi8ELi1ELb0EN4cute5tupleIJNS5_1CILi128EEENS7_ILi48EEENS7_ILi256EEEEEELi256ENS_6half_tEfNS_4arch4Sm80ELb1ELb0ELb0ELb1ELb0ELb1ELb1ELb1EEENS1_21CollectiveEpilogueFwdINS6_IJS8_SA_S9_EEENS6_IJNS7_ILi1EEESI_SI_EEESC_SE_Li256ELb1ELb1ELb1ELb0EEENS1_36VarlenDynamicPersistentTileSchedulerILi128ELi48ELi256ELi256ELb1ELb1ELb0ELb1ELb1ELb1EEEEEEEEEvNT_6ParamsE --------------------------
	.section	.nv.constant0._ZN7cutlass13device_kernelIN5flash19enable_sm80_to_sm89INS1_16FlashAttnFwdSm80INS1_25CollectiveMainloopFwdSm80ILi8ELi1ELb0EN4cute5tupleIJNS5_1CILi128EEENS7_ILi48EEENS7_ILi256EEEEEELi256ENS_6half_tEfNS_4arch4Sm80ELb1ELb0ELb0ELb1ELb0ELb1ELb1ELb1EEENS1_21CollectiveEpilogueFwdINS6_IJS8_SA_S9_EEENS6_IJNS7_ILi1EEESI_SI_EEESC_SE_Li256ELb1ELb1ELb1ELb0EEENS1_36VarlenDynamicPersistentTileSchedulerILi128ELi48ELi256ELi256ELb1ELb1ELb0ELb1ELb1ELb1EEEEEEEEEvNT_6ParamsE,"a",@progbits
	.sectionflags	@""
	.align	4
.nv.constant0._ZN7cutlass13device_kernelIN5flash19enable_sm80_to_sm89INS1_16FlashAttnFwdSm80INS1_25CollectiveMainloopFwdSm80ILi8ELi1ELb0EN4cute5tupleIJNS5_1CILi128EEENS7_ILi48EEENS7_ILi256EEEEEELi256ENS_6half_tEfNS_4arch4Sm80ELb1ELb0ELb0ELb1ELb0ELb1ELb1ELb1EEENS1_21CollectiveEpilogueFwdINS6_IJS8_SA_S9_EEENS6_IJNS7_ILi1EEESI_SI_EEESC_SE_Li256ELb1ELb1ELb1ELb0EEENS1_36VarlenDynamicPersistentTileSchedulerILi128ELi48ELi256ELi256ELb1ELb1ELb0ELb1ELb1ELb1EEEEEEEEEvNT_6ParamsE:
	.zero		1432


//--------------------- .text._ZN7cutlass13device_kernelIN5flash19enable_sm80_to_sm89INS1_16FlashAttnFwdSm80INS1_25CollectiveMainloopFwdSm80ILi8ELi1ELb1EN4cute5tupleIJNS5_1CILi128EEENS7_ILi64EEENS7_ILi256EEEEEELi256ENS_6half_tEfNS_4arch4Sm80ELb0ELb0ELb1ELb0ELb0ELb0ELb1ELb1EEENS1_21CollectiveEpilogueFwdINS6_IJS8_SA_S9_EEENS6_IJNS7_ILi1EEESI_SI_EEESC_SE_Li256ELb0ELb1ELb1ELb0EEENS1_19SingleTileSchedulerILb0ELb1ELb1ELi128EEEEEEEEEvNT_6ParamsE --------------------------
	.section	.text._ZN7cutlass13device_kernelIN5flash19enable_sm80_to_sm89INS1_16FlashAttnFwdSm80INS1_25CollectiveMainloopFwdSm80ILi8ELi1ELb1EN4cute5tupleIJNS5_1CILi128EEENS7_ILi64EEENS7_ILi256EEEEEELi256ENS_6half_tEfNS_4arch4Sm80ELb0ELb0ELb1ELb0ELb0ELb0ELb1ELb1EEENS1_21CollectiveEpilogueFwdINS6_IJS8_SA_S9_EEENS6_IJNS7_ILi1EEESI_SI_EEESC_SE_Li256ELb0ELb1ELb1ELb0EEENS1_19SingleTileSchedulerILb0ELb1ELb1ELi128EEEEEEEEEvNT_6ParamsE,"ax",@progbits
	.sectioninfo	@"SHI_REGISTERS=255"
	.align	128
.text._ZN7cutlass13device_kernelIN5flash19enable_sm80_to_sm89INS1_16FlashAttnFwdSm80INS1_25CollectiveMainloopFwdSm80ILi8ELi1ELb1EN4cute5tupleIJNS5_1CILi128EEENS7_ILi64EEENS7_ILi256EEEEEELi256ENS_6half_tEfNS_4arch4Sm80ELb0ELb0ELb1ELb0ELb0ELb0ELb1ELb1EEENS1_21CollectiveEpilogueFwdINS6_IJS8_SA_S9_EEENS6_IJNS7_ILi1EEESI_SI_EEESC_SE_Li256ELb0ELb1ELb1ELb0EEENS1_19SingleTileSchedulerILb0ELb1ELb1ELi128EEEEEEEEEvNT_6ParamsE:
        .type           _ZN7cutlass13device_kernelIN5flash19enable_sm80_to_sm89INS1_16FlashAttnFwdSm80INS1_25CollectiveMainloopFwdSm80ILi8ELi1ELb1EN4cute5tupleIJNS5_1CILi128EEENS7_ILi64EEENS7_ILi256EEEEEELi256ENS_6half_tEfNS_4arch4Sm80ELb0ELb0ELb1ELb0ELb0ELb0ELb1ELb1EEENS1_21CollectiveEpilogueFwdINS6_IJS8_SA_S9_EEENS6_IJNS7_ILi1EEESI_SI_EEESC_SE_Li256ELb0ELb1ELb1ELb0EEENS1_19SingleTileSchedulerILb0ELb1ELb1ELi128EEEEEEEEEvNT_6ParamsE,@function
        .size           _ZN7cutlass13device_kernelIN5flash19enable_sm80_to_sm89INS1_16FlashAttnFwdSm80INS1_25CollectiveMainloopFwdSm80ILi8ELi1ELb1EN4cute5tupleIJNS5_1CILi128EEENS7_ILi64EEENS7_ILi256EEEEEELi256ENS_6half_tEfNS_4arch4Sm80ELb0ELb0ELb1ELb0ELb0ELb0ELb1ELb1EEENS1_21CollectiveEpilogueFwdINS6_IJS8_SA_S9_EEENS6_IJNS7_ILi1EEESI_SI_EEESC_SE_Li256ELb0ELb1ELb1ELb0EEENS1_19SingleTileSchedulerILb0ELb1ELb1ELi128EEEEEEEEEvNT_6ParamsE,(.L_x_5141 - _ZN7cutlass13device_kernelIN5flash19enable_sm80_to_sm89INS1_16FlashAttnFwdSm80INS1_25CollectiveMainloopFwdSm80ILi8ELi1ELb1EN4cute5tupleIJNS5_1CILi128EEENS7_ILi64EEENS7_ILi256EEEEEELi256ENS_6half_tEfNS_4arch4Sm80ELb0ELb0ELb1ELb0ELb0ELb0ELb1ELb1EEENS1_21CollectiveEpilogueFwdINS6_IJS8_SA_S9_EEENS6_IJNS7_ILi1EEESI_SI_EEESC_SE_Li256ELb0ELb1ELb1ELb0EEENS1_19SingleTileSchedulerILb0ELb1ELb1ELi128EEEEEEEEEvNT_6ParamsE)
        .other          _ZN7cutlass13device_kernelIN5flash19enable_sm80_to_sm89INS1_16FlashAttnFwdSm80INS1_25CollectiveMainloopFwdSm80ILi8ELi1ELb1EN4cute5tupleIJNS5_1CILi128EEENS7_ILi64EEENS7_ILi256EEEEEELi256ENS_6half_tEfNS_4arch4Sm80ELb0ELb0ELb1ELb0ELb0ELb0ELb1ELb1EEENS1_21CollectiveEpilogueFwdINS6_IJS8_SA_S9_EEENS6_IJNS7_ILi1EEESI_SI_EEESC_SE_Li256ELb0ELb1ELb1ELb0EEENS1_19SingleTileSchedulerILb0ELb1ELb1ELi128EEEEEEEEEvNT_6ParamsE,@"STO_CUDA_ENTRY STV_DEFAULT"
_ZN7cutlass13device_kernelIN5flash19enable_sm80_to_sm89INS1_16FlashAttnFwdSm80INS1_25CollectiveMainloopFwdSm80ILi8ELi1ELb1EN4cute5tupleIJNS5_1CILi128EEENS7_ILi64EEENS7_ILi256EEEEEELi256ENS_6half_tEfNS_4arch4Sm80ELb0ELb0ELb1ELb0ELb0ELb0ELb1ELb1EEENS1_21CollectiveEpilogueFwdINS6_IJS8_SA_S9_EEENS6_IJNS7_ILi1EEESI_SI_EEESC_SE_Li256ELb0ELb1ELb1ELb0EEENS1_19SingleTileSchedulerILb0ELb1ELb1ELi128EEEEEEEEEvNT_6ParamsE:
[----:B------:R-:W-:Y:S02]  /*0000*/  MOV R1, c[0x0][0x28] ;  /* 0x00000a0000017a02 */ /* 0x000fe40000000f00 */
[----:B------:R-:W1:Y:S01]  /*0010*/  S2R R132, SR_TID.X ;  /* 0x0000000000847919 */ /* 0x000e620000002100 */
[----:B------:R-:W2:Y:S01]  /*0020*/  S2UR UR6, SR_CTAID.Y ;  /* 0x00000000000679c3 */ /* 0x000ea20000002600 */
[----:B------:R-:W-:Y:S02]  /*0030*/  IADD3 R1, R1, -0xd0, RZ ;  /* 0xffffff3001017810 */ /* 0x000fe40007ffe0ff */
[----:B------:R-:W3:Y:S01]  /*0040*/  S2R R12, SR_CTAID.Z ;  /* 0x00000000000c7919 */ /* 0x000ee20000002700 */
[----:B-1----:R-:W-:-:S06]  /*0050*/  SHF.R.U32.HI R0, RZ, 0x5, R132 ;  /* 0x00000005ff007819 */ /* 0x002fcc0000011684 */
[----:B------:R-:W1:Y:S02]  /*0060*/  SHFL.IDX PT, R0, R0, RZ, 0x1f ;  /* 0x00001fff00007589 */ /* 0x000e6400000e0000 */
[----:B-1----:R-:W-:-:S13]  /*0070*/  ISETP.NE.AND P0, PT, R0, RZ, PT ;  /* 0x000000ff0000720c */ /* 0x002fda0003f05270 */
[----:B--2---:R-:W-:Y:S05]  /*0080*/  @!P0 BRA `(.L_x_0) ;  /* 0x0000009000008947 */ /* 0x004fea0003800000 */
[----:B---3--:R-:W-:Y:S01]  /*0090*/  MOV R0, c[0x0][0x550] ;  /* 0x0001540000007a02 */ /* 0x008fe20000000f00 */
[----:B------:R-:W-:-:S03]  /*00a0*/  UMOV UR11, UR6 ;  /* 0x00000006000b7c82 */ /* 0x000fc60008000000 */
[----:B------:R-:W-:-:S13]  /*00b0*/  ISETP.NE.AND P0, PT, R0, 0x1, PT ;  /* 0x000000010000780c */ /* 0x000fda0003f05270 */
[----:B------:R-:W-:Y:S05]  /*00c0*/  @!P0 BRA `(.L_x_1) ;  /* 0x000000b000008947 */ /* 0x000fea0003800000 */
[----:B------:R-:W-:Y:S02]  /*00d0*/  ULDC UR4, c[0x0][0x554] ;  /* 0x0001550000047ab9 */ /* 0x000fe40000000800 */
[----:B------:R-:W-:Y:S02]  /*00e0*/  UIMAD.WIDE.U32 UR4, UR6, UR4, URZ ;  /* 0x00000004060472a5 */ /* 0x000fe4000f8e003f */
[----:B------:R-:W-:Y:S02]  /*00f0*/  ULDC UR11, c[0x0][0x558] ;  /* 0x00015600000b7ab9 */ /* 0x000fe40000000800 */
[----:B------:R-:W-:Y:S01]  /*0100*/  USHF.R.U32.HI UR11, URZ, UR11, UR5 ;  /* 0x0000000b3f0b7299 */ /* 0x000fe20008011605 */
[----:B------:R-:W-:Y:S05]  /*0110*/  BRA `(.L_x_1) ;  /* 0x0000006000007947 */ /* 0x000fea0003800000 */
.L_x_0:
[----:B---3--:R-:W-:Y:S02]  /*0120*/  ULDC.64 UR4, c[0x0][0x550] ;  /* 0x0001540000047ab9 */ /* 0x008fe40000000a00 */
[----:B------:R-:W-:Y:S02]  /*0130*/  UISETP.NE.AND UP0, UPT, UR4, 0x1, UPT ;  /* 0x000000010400788c */ /* 0x000fe4000bf05270 */
[----:B------:R-:W-:-:S02]  /*0140*/  UIMAD.WIDE.U32 UR8, UR6, UR5, URZ ;  /* 0x00000005060872a5 */ /* 0x000fc4000f8e003f */
[----:B------:R-:W-:Y:S02]  /*0150*/  ULDC UR4, c[0x0][0x558] ;  /* 0x0001560000047ab9 */ /* 0x000fe40000000800 */
[----:B------:R-:W-:-:S05]  /*0160*/  UMOV UR11, UR6 ;  /* 0x00000006000b7c82 */ /* 0x000fca0008000000 */
[----:B------:R-:W-:-:S03]  /*0170*/  @UP0 USHF.R.U32.HI UR11, URZ, UR4, UR9 ;  /* 0x000000043f0b0299 */ /* 0x000fc60008011609 */
.L_x_1:
[----:B------:R-:W-:Y:S01]  /*0180*/  ISETP.GE.AND P0, PT, R12, RZ, PT ;  /* 0x000000ff0c00720c */ /* 0x000fe20003f06270 */
[----:B------:R-:W-:Y:S02]  /*0190*/  UIADD3 UR5, -UR11, URZ, URZ ;  /* 0x0000003f0b057290 */ /* 0x000fe4000fffe13f */
[----:B------:R-:W-:Y:S02]  /*01a0*/  ULDC UR4, c[0x0][0x550] ;  /* 0x0001540000047ab9 */ /* 0x000fe40000000800 */
[----:B------:R-:W-:-:S08]  /*01b0*/  UIMAD UR6, UR5, UR4, UR6 ;  /* 0x00000004050672a4 */ /* 0x000fd0000f8e0206 */
[----:B------:R-:W-:Y:S05]  /*01c0*/  @!P0 EXIT ;  /* 0x000000000000894d */ /* 0x000fea0003800000 */
[----:B------:R-:W-:Y:S02]  /*01d0*/  ULDC UR4, c[0x0][0x1d0] ;  /* 0x0000740000047ab9 */ /* 0x000fe40000000800 */
[----:B------:R-:W-:Y:S02]  /*01e0*/  UISETP.GE.AND UP0, UPT, UR4, 0x1, UPT ;  /* 0x000000010400788c */ /* 0x000fe4000bf06270 */
[----:B------:R-:W-:Y:S02]  /*01f0*/  UIADD3 UR7, UR4, 0x3f, URZ ;  /* 0x0000003f04077890 */ /* 0x000fe4000fffe03f */
[----:B------:R-:W-:Y:S02]  /*0200*/  UMOV UR13, URZ ;  /* 0x0000003f000d7c82 */ /* 0x000fe40008000000 */
[----:B------:R-:W-:Y:S01]  /*0210*/  PLOP3.LUT P0, PT, PT, PT, UP0, 0x80, 0x0 ;  /* 0x000000000000781c */ /* 0x000fe20003f0f008 */
[----:B------:R-:W-:-:S04]  /*0220*/  USHF.R.S32.HI UR5, URZ, 0x1f, UR7 ;  /* 0x0000001f3f057899 */ /* 0x000fc80008011407 */
[----:B------:R-:W-:-:S04]  /*0230*/  ULEA.HI UR5, UR5, UR7, URZ, 0x6 ;  /* 0x0000000705057291 */ /* 0x000fc8000f8f303f */
[----:B------:R-:W-:-:S04]  /*0240*/  USHF.R.S32.HI UR14, URZ, 0x6, UR5 ;  /* 0x000000063f0e7899 */ /* 0x000fc80008011405 */
[----:B------:R-:W-:Y:S05]  /*0250*/  @!P0 BRA `(.L_x_2) ;  /* 0x0000023000008947 */ /* 0x000fea0003800000 */
[----:B------:R-:W-:Y:S02]  /*0260*/  USHF.R.U32.HI UR4, URZ, 0x10, UR6 ;  /* 0x000000103f047899 */ /* 0x000fe40008011606 */
[----:B------:R-:W-:Y:S02]  /*0270*/  ULDC UR5, c[0x0][0x338] ;  /* 0x0000ce0000057ab9 */ /* 0x000fe40000000800 */
[----:B------:R-:W-:Y:S02]  /*0280*/  UISETP.NE.AND UP0, UPT, UR4, URZ, UPT ;  /* 0x0000003f0400728c */ /* 0x000fe4000bf05270 */
[----:B------:R-:W-:Y:S02]  /*0290*/  UMOV UR12, URZ ;  /* 0x0000003f000c7c82 */ /* 0x000fe40008000000 */
[----:B------:R-:W-:-:S04]  /*02a0*/  USEL UR5, UR4, UR5, UP0 ;  /* 0x0000000504057287 */ /* 0x000fc80008000000 */
[----:B------:R-:W-:Y:S02]  /*02b0*/  UIADD3 UR10, UR14, -0x1, UR5 ;  /* 0xffffffff0e0a7890 */ /* 0x000fe4000fffe005 */
[----:B------:R-:W-:-:S05]  /*02c0*/  IMAD.U32 R3, RZ, RZ, UR5 ;  /* 0x00000005ff037e24 */ /* 0x000fca000f8e00ff */
[----:B------:R-:W-:-:S04]  /*02d0*/  IABS R0, R3 ;  /* 0x0000000300007213 */ /* 0x000fc80000000000 */
[----:B------:R-:W1:Y:S02]  /*02e0*/  R2UR UR9, R0 ;  /* 0x00000000000973c2 */ /* 0x000e6400000e0000 */
[----:B-1----:R-:W1:Y:S08]  /*02f0*/  I2F.RP R0, UR9 ;  /* 0x0000000900007d06 */ /* 0x002e700008209400 */
[----:B-1----:R-:W1:Y:S02]  /*0300*/  MUFU.RCP R0, R0 ;  /* 0x0000000000007308 */ /* 0x002e640000001000 */
[----:B-1----:R-:W-:-:S06]  /*0310*/  IADD3 R0, R0, 0xffffffe, RZ ;  /* 0x0ffffffe00007810 */ /* 0x002fcc0007ffe0ff */
[----:B------:R-:W1:Y:S02]  /*0320*/  F2I.FTZ.U32.TRUNC.NTZ R0, R0 ;  /* 0x0000000000007305 */ /* 0x000e64000021f000 */
[----:B-1----:R1:W2:Y:S02]  /*0330*/  R2UR UR13, R0 ;  /* 0x00000000000d73c2 */ /* 0x0022a400000e0000 */
[----:B-1----:R-:W-:Y:S01]  /*0340*/  IMAD.U32 R0, RZ, RZ, UR10 ;  /* 0x0000000aff007e24 */ /* 0x002fe2000f8e00ff */
[----:B--2---:R-:W-:Y:S02]  /*0350*/  UIADD3 UR4, URZ, -UR13, URZ ;  /* 0x8000000d3f047290 */ /* 0x004fe4000fffe03f */
[----:B------:R-:W-:Y:S02]  /*0360*/  ULOP3.LUT UR10, UR10, UR5, URZ, 0x3c, !UPT ;  /* 0x000000050a0a7292 */ /* 0x000fe4000f8e3c3f */
[----:B------:R-:W-:Y:S01]  /*0370*/  IABS R2, R0 ;  /* 0x0000000000027213 */ /* 0x000fe20000000000 */
[----:B------:R-:W-:Y:S01]  /*0380*/  UIMAD UR4, UR4, UR9, URZ ;  /* 0x00000009040472a4 */ /* 0x000fe2000f8e023f */
[----:B------:R-:W-:-:S02]  /*0390*/  IABS R0, R3 ;  /* 0x0000000300007213 */ /* 0x000fc40000000000 */
[----:B------:R-:W1:Y:S01]  /*03a0*/  R2UR UR8, R2 ;  /* 0x00000000020873c2 */ /* 0x000e6200000e0000 */
[----:B------:R-:W-:Y:S02]  /*03b0*/  UIMAD.WIDE.U32 UR12, UR13, UR4, UR12 ;  /* 0x000000040d0c72a5 */ /* 0x000fe4000f8e000c */
[----:B------:R-:W-:-:S05]  /*03c0*/  IMAD.MOV R0, RZ, RZ, -R0 ;  /* 0x000000ffff007224 */ /* 0x000fca00078e0a00 */
[----:B------:R-:W2:Y:S01]  /*03d0*/  R2UR UR7, R0 ;  /* 0x00000000000773c2 */ /* 0x000ea200000e0000 */
[----:B-1----:R-:W-:-:S04]  /*03e0*/  UIMAD.WIDE.U32 UR12, UR13, UR8, URZ ;  /* 0x000000080d0c72a5 */ /* 0x002fc8000f8e003f */
[----:B--2---:R-:W-:-:S04]  /*03f0*/  UIMAD UR7, UR13, UR7, UR8 ;  /* 0x000000070d0772a4 */ /* 0x004fc8000f8e0208 */
[----:B------:R-:W-:-:S11]  /*0400*/  UISETP.GT.U32.AND UP0, UPT, UR9, UR7, UPT ;  /* 0x000000070900728c */ /* 0x000fd6000bf04070 */
[----:B------:R-:W-:Y:S02]  /*0410*/  @!UP0 UIADD3 UR7, UR7, -UR9, URZ ;  /* 0x8000000907078290 */ /* 0x000fe4000fffe03f */
[----:B------:R-:W-:Y:S02]  /*0420*/  @!UP0 UIADD3 UR13, UR13, 0x1, URZ ;  /* 0x000000010d0d8890 */ /* 0x000fe4000fffe03f */
[----:B------:R-:W-:Y:S02]  /*0430*/  UISETP.GE.U32.AND UP1, UPT, UR7, UR9, UPT ;  /* 0x000000090700728c */ /* 0x000fe4000bf26070 */
[----:B------:R-:W-:-:S09]  /*0440*/  UISETP.GE.AND UP0, UPT, UR10, URZ, UPT ;  /* 0x0000003f0a00728c */ /* 0x000fd2000bf06270 */
[----:B------:R-:W-:Y:S02]  /*0450*/  @UP1 UIADD3 UR13, UR13, 0x1, URZ ;  /* 0x000000010d0d1890 */ /* 0x000fe4000fffe03f */
[----:B------:R-:W-:Y:S02]  /*0460*/  UISETP.NE.AND UP1, UPT, UR5, URZ, UPT ;  /* 0x0000003f0500728c */ /* 0x000fe4000bf25270 */
[----:B------:R-:W-:-:S09]  /*0470*/  @!UP0 UIADD3 UR13, -UR13, URZ, URZ ;  /* 0x0000003f0d0d8290 */ /* 0x000fd2000fffe13f */
[----:B------:R-:W-:Y:S02]  /*0480*/  @!UP1 ULOP3.LUT UR13, URZ, UR5, URZ, 0x33, !UPT ;  /* 0x000000053f0d9292 */ /* 0x000fe4000f8e333f */
.L_x_2:
[----:B------:R-:W-:Y:S01]  /*0490*/  ULOP3.LUT UR8, UR6, 0xffff, URZ, 0xc0, !UPT ;  /* 0x0000ffff06087892 */ /* 0x000fe2000f8ec03f */
[----:B------:R-:W-:Y:S01]  /*04a0*/  PLOP3.LUT P2, PT, PT, PT, PT, 0x80, 0x0 ;  /* 0x000000000000781c */ /* 0x000fe20003f4f070 */
[----:B------:R-:W-:Y:S01]  /*04b0*/  CS2R R16, SRZ ;  /* 0x0000000000107805 */ /* 0x000fe2000001ff00 */
[----:B------:R-:W-:Y:S01]  /*04c0*/  CS2R R130, SRZ ;  /* 0x0000000000827805 */ /* 0x000fe2000001ff00 */
[----:B------:R-:W-:Y:S01]  /*04d0*/  UIMAD UR8, UR8, UR13, URZ ;  /* 0x0000000d080872a4 */ /* 0x000fe2000f8e023f */
[----:B------:R-:W-:Y:S01]  /*04e0*/  CS2R R128, SRZ ;  /* 0x0000000000807805 */ /* 0x000fe2000001ff00 */
[----:B------:R-:W-:Y:S01]  /*04f0*/  CS2R R126, SRZ ;  /* 0x00000000007e7805 */ /* 0x000fe2000001ff00 */
[----:B------:R-:W-:Y:S01]  /*0500*/  CS2R R124, SRZ ;  /* 0x00000000007c7805 */ /* 0x000fe2000001ff00 */
[----:B------:R-:W-:Y:S01]  /*0510*/  UIADD3 UR13, UR8, UR13, URZ ;  /* 0x0000000d080d7290 */ /* 0x000fe2000fffe03f */
[----:B------:R-:W-:Y:S01]  /*0520*/  CS2R R122, SRZ ;  /* 0x00000000007a7805 */ /* 0x000fe2000001ff00 */
[----:B------:R-:W-:Y:S01]  /*0530*/  CS2R R120, SRZ ;  /* 0x0000000000787805 */ /* 0x000fe2000001ff00 */
[----:B------:R-:W-:Y:S01]  /*0540*/  CS2R R118, SRZ ;  /* 0x0000000000767805 */ /* 0x000fe2000001ff00 */
[----:B------:R-:W-:Y:S01]  /*0550*/  UISETP.LT.AND UP0, UPT, UR14, UR13, UPT ;  /* 0x0000000d0e00728c */ /* 0x000fe2000bf01270 */
[----:B------:R-:W-:Y:S01]  /*0560*/  CS2R R116, SRZ ;  /* 0x0000000000747805 */ /* 0x000fe2000001ff00 */
[----:B------:R-:W-:Y:S01]  /*0570*/  CS2R R114, SRZ ;  /* 0x0000000000727805 */ /* 0x000fe2000001ff00 */
[----:B------:R-:W-:Y:S01]  /*0580*/  CS2R R112, SRZ ;  /* 0x0000000000707805 */ /* 0x000fe2000001ff00 */
[----:B------:R-:W-:Y:S01]  /*0590*/  USEL UR14, UR14, UR13, UP0 ;  /* 0x0000000d0e0e7287 */ /* 0x000fe20008000000 */
[----:B------:R-:W-:Y:S01]  /*05a0*/  CS2R R110, SRZ ;  /* 0x00000000006e7805 */ /* 0x000fe2000001ff00 */
[----:B------:R-:W-:Y:S01]  /*05b0*/  CS2R R108, SRZ ;  /* 0x00000000006c7805 */ /* 0x000fe2000001ff00 */
[----:B------:R-:W-:Y:S01]  /*05c0*/  ULDC.64 UR12, c[0x0][0x118] ;  /* 0x00004600000c7ab9 */ /* 0x000fe20000000a00 */
[----:B------:R-:W-:Y:S01]  /*05d0*/  CS2R R106, SRZ ;  /* 0x00000000006a7805 */ /* 0x000fe2000001ff00 */
[----:B------:R-:W-:Y:S01]  /*05e0*/  UISETP.GT.AND UP0, UPT, UR14, UR8, UPT ;  /* 0x000000080e00728c */ /* 0x000fe2000bf04270 */
[----:B------:R-:W-:Y:S01]  /*05f0*/  CS2R R104, SRZ ;  /* 0x0000000000687805 */ /* 0x000fe2000001ff00 */
[----:B------:R-:W-:Y:S01]  /*0600*/  CS2R R102, SRZ ;  /* 0x0000000000667805 */ /* 0x000fe2000001ff00 */
[----:B------:R-:W-:Y:S01]  /*0610*/  CS2R R100, SRZ ;  /* 0x0000000000647805 */ /* 0x000fe2000001ff00 */
[----:B------:R-:W-:Y:S01]  /*0620*/  CS2R R98, SRZ ;  /* 0x0000000000627805 */ /* 0x000fe2000001ff00 */
[----:B------:R-:W-:Y:S01]  /*0630*/  CS2R R96, SRZ ;  /* 0x0000000000607805 */ /* 0x000fe2000001ff00 */
[----:B------:R-:W-:Y:S01]  /*0640*/  PLOP3.LUT P0, PT, PT, PT, UP0, 0x80, 0x0 ;  /* 0x000000000000781c */ /* 0x000fe20003f0f008 */
[----:B------:R-:W-:Y:S01]  /*0650*/  CS2R R94, SRZ ;  /* 0x00000000005e7805 */ /* 0x000fe2000001ff00 */
        /* <DEDUP_REMOVED lines=45> */
[----:B------:R-:W-:Y:S05]  /*0930*/  @!P0 BRA `(.L_x_3) ;  /* 0x0000963000008947 */ /* 0x000fea0003800000 */
[----:B------:R-:W-:Y:S01]  /*0940*/  ISETP.NE.U32.AND P0, PT, RZ, c[0x0][0x340], PT ;  /* 0x0000d000ff007a0c */ /* 0x000fe20003f05070 */
[----:B------:R-:W1:Y:S01]  /*0950*/  S2R R8, SR_CTAID.X ;  /* 0x0000000000087919 */ /* 0x000e620000002500 */
[----:B------:R-:W-:Y:S01]  /*0960*/  SHF.R.S32.HI R27, RZ, 0x1f, R132 ;  /* 0x0000001fff1b7819 */ /* 0x000fe20000011484 */
[----:B------:R-:W-:Y:S01]  /*0970*/  USHF.R.S32.HI UR17, URZ, 0x1f, UR11 ;  /* 0x0000001f3f117899 */ /* 0x000fe2000801140b */
[----:B------:R-:W-:Y:S01]  /*0980*/  ISETP.NE.AND.EX P0, PT, RZ, c[0x0][0x344], PT, P0 ;  /* 0x0000d100ff007a0c */ /* 0x000fe20003f05300 */
[----:B------:R-:W-:-:S12]  /*0990*/  ULDC.64 UR4, c[0x0][0x1b8] ;  /* 0x00006e0000047ab9 */ /* 0x000fd80000000a00 */
[----:B------:R-:W-:-:S04]  /*09a0*/  @P0 IMAD.MOV.U32 R0, RZ, RZ, 0x4 ;  /* 0x00000004ff000424 */ /* 0x000fc800078e00ff */
[----:B------:R-:W-:-:S05]  /*09b0*/  @P0 IMAD.WIDE R2, R12, R0, c[0x0][0x340] ;  /* 0x0000d0000c020625 */ /* 0x000fca00078e0200 */
[----:B------:R2:W3:Y:S01]  /*09c0*/  @P0 LDG.E R14, [R2.64] ;  /* 0x0000000c020e0981 */ /* 0x0004e2000c1e1900 */
[----:B------:R-:W-:Y:S01]  /*09d0*/  IMAD.MOV.U32 R10, RZ, RZ, c[0x0][0x2c4] ;  /* 0x0000b100ff0a7624 */ /* 0x000fe200078e00ff */
[----:B------:R-:W-:Y:S01]  /*09e0*/  UIMAD.WIDE.U32 UR6, UR11, UR4, URZ ;  /* 0x000000040b0672a5 */ /* 0x000fe2000f8e003f */
[----:B------:R-:W-:Y:S01]  /*09f0*/  SHF.R.S32.HI R11, RZ, 0x1f, R12 ;  /* 0x0000001fff0b7819 */ /* 0x000fe2000001140c */
[----:B------:R-:W-:Y:S01]  /*0a00*/  UIMAD UR4, UR17, UR4, URZ ;  /* 0x00000004110472a4 */ /* 0x000fe2000f8e023f */
[----:B------:R-:W-:Y:S01]  /*0a10*/  LEA.HI R92, R27, R132, RZ, 0x5 ;  /* 0x000000841b5c7211 */ /* 0x000fe200078f28ff */
[----:B------:R-:W-:Y:S01]  /*0a20*/  UMOV UR15, 0x6 ;  /* 0x00000006000f7882 */ /* 0x000fe20000000000 */
[----:B------:R-:W-:Y:S01]  /*0a30*/  BAR.SYNC.DEFER_BLOCKING 0x0 ;  /* 0x0000000000007b1d */ /* 0x000fe20000010000 */
[----:B------:R-:W-:Y:S01]  /*0a40*/  ISETP.NE.AND P1, PT, R10, 0x1, PT ;  /* 0x000000010a00780c */ /* 0x000fe20003f25270 */
[----:B------:R-:W-:Y:S01]  /*0a50*/  UIMAD UR4, UR11, UR5, UR4 ;  /* 0x000000050b0472a4 */ /* 0x000fe2000f8e0204 */
[----:B------:R-:W-:-:S03]  /*0a60*/  IMAD R6, R11, c[0x0][0x1c0], RZ ;  /* 0x000070000b067a24 */ /* 0x000fc600078e02ff */
[----:B------:R-:W-:Y:S02]  /*0a70*/  UIADD3 UR4, UR7, UR4, URZ ;  /* 0x0000000407047290 */ /* 0x000fe4000fffe03f */
[----:B------:R-:W-:Y:S01]  /*0a80*/  UMOV UR9, 0x5 ;  /* 0x0000000500097882 */ /* 0x000fe20000000000 */
[----:B--2---:R-:W-:Y:S01]  /*0a90*/  LEA.HI R2, R27, R132, RZ, 0x3 ;  /* 0x000000841b027211 */ /* 0x004fe200078f18ff */
[----:B------:R-:W-:Y:S02]  /*0aa0*/  IMAD.U32 R3, RZ, RZ, UR7 ;  /* 0x00000007ff037e24 */ /* 0x000fe4000f8e00ff */
[----:B------:R-:W-:Y:S01]  /*0ab0*/  MOV R3, UR4 ;  /* 0x0000000400037c02 */ /* 0x000fe20008000f00 */
[----:B------:R-:W-:Y:S01]  /*0ac0*/  UIADD3 UR7, UR14, -0x1, URZ ;  /* 0xffffffff0e077890 */ /* 0x000fe2000fffe03f */
[----:B------:R-:W-:Y:S01]  /*0ad0*/  LOP3.LUT R0, R2, 0xfffffff8, RZ, 0xc0, !PT ;  /* 0xfffffff802007812 */ /* 0x000fe200078ec0ff */
[----:B------:R-:W-:Y:S01]  /*0ae0*/  ULDC.64 UR4, c[0x0][0x1e8] ;  /* 0x00007a0000047ab9 */ /* 0x000fe20000000a00 */
[----:B------:R-:W-:Y:S01]  /*0af0*/  SHF.R.S32.HI R23, RZ, 0x3, R2 ;  /* 0x00000003ff177819 */ /* 0x000fe20000011402 */
[----:B------:R-:W-:Y:S01]  /*0b00*/  IMAD.U32 R2, RZ, RZ, UR6 ;  /* 0x00000006ff027e24 */ /* 0x000fe2000f8e00ff */
[----:B------:R-:W-:Y:S01]  /*0b10*/  UIMAD UR4, UR17, UR4, URZ ;  /* 0x00000004110472a4 */ /* 0x000fe2000f8e023f */
[----:B------:R-:W-:Y:S01]  /*0b20*/  IMAD.IADD R25, R132, 0x1, -R0 ;  /* 0x0000000184197824 */ /* 0x000fe200078e0a00 */
[----:B------:R-:W-:Y:S01]  /*0b30*/  IADD3 R7, -R23, c[0x0][0x1d0], RZ ;  /* 0x0000740017077a10 */ /* 0x000fe20007ffe1ff */
[----:B------:R-:W-:Y:S01]  /*0b40*/  IMAD.WIDE.U32 R2, R12, c[0x0][0x1c0], R2 ;  /* 0x000070000c027a25 */ /* 0x000fe200078e0002 */
[----:B------:R-:W-:Y:S01]  /*0b50*/  SHF.R.S32.HI R26, RZ, 0x1f, R23 ;  /* 0x0000001fff1a7819 */ /* 0x000fe20000011417 */
[----:B------:R-:W-:Y:S01]  /*0b60*/  UIMAD UR4, UR11, UR5, UR4 ;  /* 0x000000050b0472a4 */ /* 0x000fe2000f8e0204 */
[----:B------:R-:W-:Y:S01]  /*0b70*/  LEA R0, R25, R23, 0x5 ;  /* 0x0000001719007211 */ /* 0x000fe200078e28ff */
[----:B------:R-:W-:-:S02]  /*0b80*/  USHF.R.S32.HI UR6, URZ, 0x1f, UR7 ;  /* 0x0000001f3f067899 */ /* 0x000fc40008011407 */
[----:B------:R-:W-:Y:S02]  /*0b90*/  UISETP.GT.AND UP0, UPT, UR7, UR8, UPT ;  /* 0x000000080700728c */ /* 0x000fe4000bf04270 */
[----:B-1----:R-:W-:Y:S01]  /*0ba0*/  IMAD R4, R8, 0x80, R0 ;  /* 0x0000008008047824 */ /* 0x002fe200078e0200 */
[----:B------:R-:W-:-:S03]  /*0bb0*/  UIADD3 UR14, UR14, -0x2, URZ ;  /* 0xfffffffe0e0e7890 */ /* 0x000fc6000fffe03f */
[----:B------:R-:W-:-:S04]  /*0bc0*/  @P1 IMAD.HI.U32 R5, R4, c[0x0][0x2c8], RZ ;  /* 0x0000b20004051a27 */ /* 0x000fc800078e00ff */
[----:B------:R-:W-:Y:S01]  /*0bd0*/  IMAD.MOV.U32 R0, RZ, RZ, R4 ;  /* 0x000000ffff007224 */ /* 0x000fe200078e0004 */
[----:B------:R-:W-:Y:S01]  /*0be0*/  @P1 SHF.R.U32.HI R0, RZ, c[0x0][0x2cc], R5 ;  /* 0x0000b300ff001a19 */ /* 0x000fe20000011605 */
[----:B------:R-:W-:-:S03]  /*0bf0*/  IMAD R5, R12, c[0x0][0x1c4], R6 ;  /* 0x000071000c057a24 */ /* 0x000fc600078e0206 */
[--C-:B------:R-:W-:Y:S01]  /*0c00*/  SHF.R.S32.HI R6, RZ, 0x1f, R0.reuse ;  /* 0x0000001fff067819 */ /* 0x100fe20000011400 */
[----:B------:R-:W-:Y:S02]  /*0c10*/  IMAD.IADD R3, R3, 0x1, R5 ;  /* 0x0000000103037824 */ /* 0x000fe400078e0205 */
[----:B------:R-:W-:Y:S02]  /*0c20*/  IMAD.MOV R5, RZ, RZ, -R0 ;  /* 0x000000ffff057224 */ /* 0x000fe400078e0a00 */
[----:B------:R-:W-:Y:S02]  /*0c30*/  IMAD R6, R6, c[0x0][0x1b0], RZ ;  /* 0x00006c0006067a24 */ /* 0x000fe400078e02ff */
[----:B------:R-:W-:Y:S02]  /*0c40*/  IMAD R4, R5, c[0x0][0x2c4], R4 ;  /* 0x0000b10005047a24 */ /* 0x000fe400078e0204 */
[----:B------:R-:W-:-:S03]  /*0c50*/  IMAD.WIDE.U32 R2, R0, c[0x0][0x1b0], R2 ;  /* 0x00006c0000027a25 */ /* 0x000fc600078e0002 */
[----:B------:R-:W-:Y:S01]  /*0c60*/  SHF.R.S32.HI R5, RZ, 0x1f, R4 ;  /* 0x0000001fff057819 */ /* 0x000fe20000011404 */
[----:B------:R-:W-:Y:S01]  /*0c70*/  IMAD R0, R0, c[0x0][0x1b4], R6 ;  /* 0x00006d0000007a24 */ /* 0x000fe200078e0206 */
[----:B------:R-:W-:-:S03]  /*0c80*/  MOV R6, UR7 ;  /* 0x0000000700067c02 */ /* 0x000fc60008000f00 */
[----:B------:R-:W-:Y:S02]  /*0c90*/  IMAD.IADD R3, R3, 0x1, R0 ;  /* 0x0000000103037824 */ /* 0x000fe400078e0200 */
[----:B------:R-:W-:Y:S02]  /*0ca0*/  IMAD R0, R5, c[0x0][0x1a8], RZ ;  /* 0x00006a0005007a24 */ /* 0x000fe400078e02ff */
[----:B------:R-:W-:Y:S02]  /*0cb0*/  IMAD R24, R6, -0x40, R7 ;  /* 0xffffffc006187824 */ /* 0x000fe400078e0207 */
[----:B------:R-:W-:Y:S02]  /*0cc0*/  IMAD.SHL.U32 R7, R23, 0x40, RZ ;  /* 0x0000004017077824 */ /* 0x000fe400078e00ff */
[C---:B------:R-:W-:Y:S02]  /*0cd0*/  IMAD R9, R4.reuse, c[0x0][0x1ac], R0 ;  /* 0x00006b0004097a24 */ /* 0x040fe400078e0200 */
[----:B------:R-:W-:Y:S01]  /*0ce0*/  IMAD.WIDE.U32 R4, R4, c[0x0][0x1a8], R2 ;  /* 0x00006a0004047a25 */ /* 0x000fe200078e0002 */
[----:B------:R-:W-:-:S02]  /*0cf0*/  LOP3.LUT R0, R7, 0x1c0, RZ, 0xc0, !PT ;  /* 0x000001c007007812 */ /* 0x000fc400078ec0ff */
[----:B------:R-:W-:Y:S01]  /*0d00*/  SHF.L.U32 R2, R25, 0x3, RZ ;  /* 0x0000000319027819 */ /* 0x000fe200000006ff */
[----:B------:R-:W-:Y:S01]  /*0d10*/  IMAD R6, R8, 0x80, R23 ;  /* 0x0000008008067824 */ /* 0x000fe200078e0217 */
[----:B------:R-:W-:Y:S01]  /*0d20*/  SHF.R.U32.HI R8, RZ, 0x3, R0 ;  /* 0x00000003ff087819 */ /* 0x000fe20000011600 */
[----:B------:R-:W-:Y:S01]  /*0d30*/  IMAD R7, R10, c[0x0][0x168], RZ ;  /* 0x00005a000a077a24 */ /* 0x000fe200078e02ff */
[----:B------:R-:W-:Y:S01]  /*0d40*/  LOP3.LUT R3, R0, 0x38, R2, 0xf8, !PT ;  /* 0x0000003800037812 */ /* 0x000fe200078ef802 */
[----:B------:R-:W-:Y:S01]  /*0d50*/  IMAD.IADD R0, R5, 0x1, R9 ;  /* 0x0000000105007824 */ /* 0x000fe200078e0209 */
[C---:B------:R-:W-:Y:S02]  /*0d60*/  LEA R22, P2, R4.reuse, c[0x0][0x160], 0x1 ;  /* 0x0000580004167a11 */ /* 0x040fe400078408ff */
[----:B------:R-:W-:Y:S02]  /*0d70*/  LEA.HI R5, R27, R132, RZ, 0x6 ;  /* 0x000000841b057211 */ /* 0x000fe400078f30ff */
[----:B------:R-:W-:-:S02]  /*0d80*/  LEA.HI.X R21, R4, c[0x0][0x164], R0, 0x1, P2 ;  /* 0x0000590004157a11 */ /* 0x000fc400010f0c00 */
[C---:B------:R-:W-:Y:S01]  /*0d90*/  ISETP.GE.AND P6, PT, R6.reuse, R7, PT ;  /* 0x000000070600720c */ /* 0x040fe20003fc6270 */
[----:B------:R-:W-:Y:S01]  /*0da0*/  SHFL.IDX PT, R4, R22, RZ, 0x181f ;  /* 0x00181fff16047589 */ /* 0x000fe200000e0000 */
[----:B------:R-:W-:Y:S01]  /*0db0*/  IMAD.SHL.U32 R0, R5, 0x8, RZ ;  /* 0x0000000805007824 */ /* 0x000fe200078e00ff */
[----:B------:R-:W-:Y:S02]  /*0dc0*/  LOP3.LUT R3, R3, R8, RZ, 0x3c, !PT ;  /* 0x0000000803037212 */ /* 0x000fe400078e3cff */
[----:B------:R-:W1:Y:S01]  /*0dd0*/  SHFL.IDX PT, R5, R21, RZ, 0x181f ;  /* 0x00181fff15057589 */ /* 0x000e6200000e0000 */
[----:B------:R-:W-:Y:S02]  /*0de0*/  IADD3 R10, R6, 0x20, RZ ;  /* 0x00000020060a7810 */ /* 0x000fe40007ffe0ff */
[----:B------:R-:W-:Y:S01]  /*0df0*/  LOP3.LUT R16, R3, 0xfffffe00, R0, 0xf8, !PT ;  /* 0xfffffe0003107812 */ /* 0x000fe200078ef800 */
[----:B------:R-:W2:Y:S01]  /*0e00*/  SHFL.IDX PT, R8, R22, 0x1, 0x181f ;  /* 0x00381f0016087f89 */ /* 0x000ea200000e0000 */
[----:B------:R-:W-:-:S02]  /*0e10*/  IADD3 R0, R2, 0x80, RZ ;  /* 0x0000008002007810 */ /* 0x000fc40007ffe0ff */
[----:B------:R-:W-:Y:S01]  /*0e20*/  ISETP.GE.AND P1, PT, R10, R7, PT ;  /* 0x000000070a00720c */ /* 0x000fe20003f26270 */
[----:B------:R-:W-:Y:S01]  /*0e30*/  IMAD.SHL.U32 R100, R16, 0x2, RZ ;  /* 0x0000000210647824 */ /* 0x000fe200078e00ff */
[C---:B------:R-:W-:Y:S02]  /*0e40*/  IADD3 R10, R2.reuse, 0x40, RZ ;  /* 0x00000040020a7810 */ /* 0x040fe40007ffe0ff */
[----:B------:R-:W-:Y:S02]  /*0e50*/  @!P6 SHF.R.S32.HI R9, RZ, 0x1f, R0 ;  /* 0x0000001fff09e819 */ /* 0x000fe40000011400 */
[----:B------:R-:W-:Y:S01]  /*0e60*/  @!P6 SHF.R.S32.HI R13, RZ, 0x1f, R10 ;  /* 0x0000001fff0de819 */ /* 0x000fe2000001140a */
[----:B------:R-:W-:Y:S01]  /*0e70*/  STL [R1+0x18], R100 ;  /* 0x0000186401007387 */ /* 0x000fe20000100800 */
[----:B------:R-:W-:Y:S02]  /*0e80*/  @!P6 LEA.HI R19, R9, R0, RZ, 0x3 ;  /* 0x000000000913e211 */ /* 0x000fe400078f18ff */
[----:B------:R-:W-:Y:S01]  /*0e90*/  ISETP.GE.AND P2, PT, R2, c[0x0][0x198], PT ;  /* 0x0000660002007a0c */ /* 0x000fe20003f46270 */
[----:B------:R-:W4:Y:S01]  /*0ea0*/  SHFL.IDX PT, R9, R21, 0x1, 0x181f ;  /* 0x00381f0015097f89 */ /* 0x000f2200000e0000 */
[----:B------:R-:W-:-:S02]  /*0eb0*/  @!P6 LEA.HI R13, R13, R10, RZ, 0x3 ;  /* 0x0000000a0d0de211 */ /* 0x000fc400078f18ff */
[----:B------:R-:W-:Y:S02]  /*0ec0*/  ISETP.GE.AND P5, PT, R10, c[0x0][0x198], PT ;  /* 0x000066000a007a0c */ /* 0x000fe40003fa6270 */
[----:B------:R-:W-:Y:S02]  /*0ed0*/  ISETP.GE.AND P4, PT, R0, c[0x0][0x198], PT ;  /* 0x0000660000007a0c */ /* 0x000fe40003f86270 */
[----:B------:R-:W-:Y:S02]  /*0ee0*/  SHF.R.S32.HI R3, RZ, 0x1f, R2 ;  /* 0x0000001fff037819 */ /* 0x000fe40000011402 */
[----:B------:R-:W-:Y:S02]  /*0ef0*/  @!P6 LOP3.LUT R18, R13, 0xfffffff8, RZ, 0xc0, !PT ;  /* 0xfffffff80d12e812 */ /* 0x000fe400078ec0ff */
[----:B------:R-:W-:-:S03]  /*0f00*/  @!P6 LOP3.LUT R16, R19, 0xfffffff8, RZ, 0xc0, !PT ;  /* 0xfffffff81310e812 */ /* 0x000fc600078ec0ff */
[----:B-1----:R-:W-:Y:S01]  /*0f10*/  @!P6 IMAD.WIDE R18, R18, 0x2, R4 ;  /* 0x000000021212e825 */ /* 0x002fe200078e0204 */
[----:B---3--:R-:W-:-:S03]  /*0f20*/  @P0 SHF.R.S32.HI R15, RZ, 0x1f, R14 ;  /* 0x0000001fff0f0819 */ /* 0x008fc6000001140e */
[----:B------:R-:W-:Y:S01]  /*0f30*/  @!P0 IMAD.MOV.U32 R14, RZ, RZ, R12 ;  /* 0x000000ffff0e8224 */ /* 0x000fe200078e000c */
[----:B------:R-:W-:Y:S02]  /*0f40*/  @!P0 MOV R15, R11 ;  /* 0x0000000b000f8202 */ /* 0x000fe40000000f00 */
[----:B------:R-:W-:-:S04]  /*0f50*/  IADD3 R11, R2, 0xc0, RZ ;  /* 0x000000c0020b7810 */ /* 0x000fc80007ffe0ff */
[----:B------:R-:W-:Y:S02]  /*0f60*/  @!P6 SHF.R.S32.HI R12, RZ, 0x1f, R11 ;  /* 0x0000001fff0ce819 */ /* 0x000fe4000001140b */
[----:B------:R-:W-:Y:S02]  /*0f70*/  ISETP.GE.AND P3, PT, R11, c[0x0][0x198], PT ;  /* 0x000066000b007a0c */ /* 0x000fe40003f66270 */
[----:B------:R-:W-:Y:S02]  /*0f80*/  @!P6 LEA.HI R17, R12, R11, RZ, 0x3 ;  /* 0x0000000b0c11e211 */ /* 0x000fe400078f18ff */
[----:B------:R-:W-:Y:S02]  /*0f90*/  @!P6 LEA R12, P0, R2, R4, 0x1 ;  /* 0x00000004020ce211 */ /* 0x000fe400078008ff */
[----:B------:R-:W-:Y:S01]  /*0fa0*/  @!P6 LOP3.LUT R20, R17, 0xfffffff8, RZ, 0xc0, !PT ;  /* 0xfffffff81114e812 */ /* 0x000fe200078ec0ff */
[----:B------:R-:W-:Y:S01]  /*0fb0*/  @!P6 IMAD.WIDE R16, R16, 0x2, R4 ;  /* 0x000000021010e825 */ /* 0x000fe200078e0204 */
[----:B------:R-:W-:-:S03]  /*0fc0*/  @!P6 LEA.HI.X R13, R2, R5, R3, 0x1, P0 ;  /* 0x00000005020de211 */ /* 0x000fc600000f0c03 */
[----:B------:R-:W-:Y:S02]  /*0fd0*/  @!P6 IMAD.WIDE R4, R20, 0x2, R4 ;  /* 0x000000021404e825 */ /* 0x000fe400078e0204 */
[----:B------:R1:W-:Y:S04]  /*0fe0*/  @!P6 LDGSTS.E.BYPASS.LTC128B.128 [R100+0x100], [R12.64], !P2 ;  /* 0x001000000c64efae */ /* 0x0003e8000d101d4c */
[----:B------:R3:W-:Y:S04]  /*0ff0*/  @!P6 LDGSTS.E.BYPASS.LTC128B.128 [R100+0x4100], [R18.64], !P5 ;  /* 0x041000001264efae */ /* 0x0007e8000e901d4c */
[----:B------:R5:W-:Y:S04]  /*1000*/  @!P6 LDGSTS.E.BYPASS.LTC128B.128 [R100+0x8100], [R16.64], !P4 ;  /* 0x081000001064efae */ /* 0x000be8000e101d4c */
[----:B------:R2:W-:Y:S01]  /*1010*/  @!P6 LDGSTS.E.BYPASS.LTC128B.128 [R100+0xc100], [R4.64], !P3 ;  /* 0x0c1000000464efae */ /* 0x0005e2000d901d4c */
[----:B-1----:R-:W-:-:S04]  /*1020*/  IMAD.WIDE.U32 R12, R23, c[0x0][0x1e0], R2 ;  /* 0x00007800170c7a25 */ /* 0x002fc800078e0002 */
[----:B-----5:R-:W-:Y:S01]  /*1030*/  IMAD R17, R26, c[0x0][0x1e0], RZ ;  /* 0x000078001a117a24 */ /* 0x020fe200078e02ff */
[----:B------:R-:W-:Y:S02]  /*1040*/  @!P1 SHF.R.S32.HI R16, RZ, 0x1f, R10 ;  /* 0x0000001fff109819 */ /* 0x000fe4000001140a */
[----:B--2---:R-:W-:Y:S01]  /*1050*/  IADD3 R5, R6, 0x40, RZ ;  /* 0x0000004006057810 */ /* 0x004fe20007ffe0ff */
[----:B------:R-:W-:Y:S01]  /*1060*/  IMAD R17, R23, c[0x0][0x1e4], R17 ;  /* 0x0000790017117a24 */ /* 0x000fe200078e0211 */
[----:B------:R-:W-:Y:S02]  /*1070*/  @!P1 LEA R4, P0, R2, R8, 0x1 ;  /* 0x0000000802049211 */ /* 0x000fe400078008ff */
[----:B------:R-:W-:Y:S01]  /*1080*/  IADD3 R6, R6, 0x60, RZ ;  /* 0x0000006006067810 */ /* 0x000fe20007ffe0ff */
[----:B------:R-:W-:Y:S01]  /*1090*/  IMAD.IADD R13, R13, 0x1, R17 ;  /* 0x000000010d0d7824 */ /* 0x000fe200078e0211 */
[----:B------:R-:W-:Y:S02]  /*10a0*/  ISETP.GE.AND P6, PT, R5, R7, PT ;  /* 0x000000070500720c */ /* 0x000fe40003fc6270 */
[----:B----4-:R-:W-:-:S02]  /*10b0*/  @!P1 LEA.HI.X R5, R2, R9, R3, 0x1, P0 ;  /* 0x0000000902059211 */ /* 0x010fc400000f0c03 */
[----:B------:R-:W-:Y:S02]  /*10c0*/  ISETP.GE.AND P0, PT, R6, R7, PT ;  /* 0x000000070600720c */ /* 0x000fe40003f06270 */
[----:B------:R-:W-:Y:S01]  /*10d0*/  @!P1 SHF.R.S32.HI R7, RZ, 0x1f, R0 ;  /* 0x0000001fff079819 */ /* 0x000fe20000011400 */
[----:B------:R1:W-:Y:S01]  /*10e0*/  @!P1 LDGSTS.E.BYPASS.LTC128B.128 [R100+0x1100], [R4.64], !P2 ;  /* 0x0110000004649fae */ /* 0x0003e2000d101d4c */
[----:B------:R-:W-:Y:S02]  /*10f0*/  @!P1 SHF.R.S32.HI R6, RZ, 0x1f, R11 ;  /* 0x0000001fff069819 */ /* 0x000fe4000001140b */
[----:B---3--:R-:W-:Y:S02]  /*1100*/  @!P1 LEA.HI R18, R16, R10, RZ, 0x3 ;  /* 0x0000000a10129211 */ /* 0x008fe400078f18ff */
[----:B------:R-:W-:Y:S02]  /*1110*/  @!P1 LEA.HI R7, R7, R0, RZ, 0x3 ;  /* 0x0000000007079211 */ /* 0x000fe400078f18ff */
[----:B------:R-:W-:-:S02]  /*1120*/  @!P1 LEA.HI R16, R6, R11, RZ, 0x3 ;  /* 0x0000000b06109211 */ /* 0x000fc400078f18ff */
[----:B------:R-:W-:Y:S01]  /*1130*/  SHFL.IDX PT, R6, R22, 0x2, 0x181f ;  /* 0x00581f0016067f89 */ /* 0x000fe200000e0000 */
[----:B------:R-:W-:Y:S02]  /*1140*/  @!P1 LOP3.LUT R17, R7, 0xfffffff8, RZ, 0xc0, !PT ;  /* 0xfffffff807119812 */ /* 0x000fe400078ec0ff */
[----:B------:R-:W-:Y:S01]  /*1150*/  @!P1 LOP3.LUT R18, R18, 0xfffffff8, RZ, 0xc0, !PT ;  /* 0xfffffff812129812 */ /* 0x000fe200078ec0ff */
[----:B------:R-:W2:Y:S01]  /*1160*/  SHFL.IDX PT, R7, R21, 0x2, 0x181f ;  /* 0x00581f0015077f89 */ /* 0x000ea200000e0000 */
[----:B------:R-:W-:Y:S01]  /*1170*/  @!P1 LOP3.LUT R20, R16, 0xfffffff8, RZ, 0xc0, !PT ;  /* 0xfffffff810149812 */ /* 0x000fe200078ec0ff */
[----:B------:R-:W-:-:S04]  /*1180*/  @!P1 IMAD.WIDE R16, R17, 0x2, R8 ;  /* 0x0000000211109825 */ /* 0x000fc800078e0208 */
[----:B------:R-:W-:-:S04]  /*1190*/  @!P1 IMAD.WIDE R18, R18, 0x2, R8 ;  /* 0x0000000212129825 */ /* 0x000fc800078e0208 */
[----:B------:R-:W-:Y:S01]  /*11a0*/  @!P1 IMAD.WIDE R8, R20, 0x2, R8 ;  /* 0x0000000214089825 */ /* 0x000fe200078e0208 */
[----:B------:R3:W-:Y:S04]  /*11b0*/  @!P1 LDGSTS.E.BYPASS.LTC128B.128 [R100+0x5100], [R18.64], !P5 ;  /* 0x0510000012649fae */ /* 0x0007e8000e901d4c */
[----:B------:R4:W-:Y:S04]  /*11c0*/  @!P1 LDGSTS.E.BYPASS.LTC128B.128 [R100+0x9100], [R16.64], !P4 ;  /* 0x0910000010649fae */ /* 0x0009e8000e101d4c */
[----:B-1----:R-:W1:Y:S04]  /*11d0*/  SHFL.IDX PT, R4, R22, 0x3, 0x181f ;  /* 0x00781f0016047f89 */ /* 0x002e6800000e0000 */
[----:B------:R-:W5:Y:S04]  /*11e0*/  SHFL.IDX PT, R5, R21, 0x3, 0x181f ;  /* 0x00781f0015057f89 */ /* 0x000f6800000e0000 */
[----:B------:R1:W-:Y:S01]  /*11f0*/  @!P1 LDGSTS.E.BYPASS.LTC128B.128 [R100+0xd100], [R8.64], !P3 ;  /* 0x0d10000008649fae */ /* 0x0003e2000d901d4c */
[----:B---3--:R-:W-:-:S02]  /*1200*/  @!P6 SHF.R.S32.HI R18, RZ, 0x1f, R10 ;  /* 0x0000001fff12e819 */ /* 0x008fc4000001140a */
[----:B----4-:R-:W-:Y:S02]  /*1210*/  @!P6 SHF.R.S32.HI R17, RZ, 0x1f, R0 ;  /* 0x0000001fff11e819 */ /* 0x010fe40000011400 */
[----:B------:R-:W-:Y:S02]  /*1220*/  @!P6 SHF.R.S32.HI R16, RZ, 0x1f, R11 ;  /* 0x0000001fff10e819 */ /* 0x000fe4000001140b */
[----:B------:R-:W-:Y:S02]  /*1230*/  @!P6 LEA.HI R18, R18, R10, RZ, 0x3 ;  /* 0x0000000a1212e211 */ /* 0x000fe400078f18ff */
[----:B------:R-:W-:Y:S02]  /*1240*/  @!P6 LEA.HI R17, R17, R0, RZ, 0x3 ;  /* 0x000000001111e211 */ /* 0x000fe400078f18ff */
[----:B------:R-:W-:Y:S02]  /*1250*/  @!P6 LOP3.LUT R18, R18, 0xfffffff8, RZ, 0xc0, !PT ;  /* 0xfffffff81212e812 */ /* 0x000fe400078ec0ff */
[----:B------:R-:W-:-:S02]  /*1260*/  @!P6 LOP3.LUT R17, R17, 0xfffffff8, RZ, 0xc0, !PT ;  /* 0xfffffff81111e812 */ /* 0x000fc400078ec0ff */
[----:B-1----:R-:W-:Y:S01]  /*1270*/  @!P6 LEA.HI R9, R16, R11, RZ, 0x3 ;  /* 0x0000000b1009e211 */ /* 0x002fe200078f18ff */
[--C-:B--2---:R-:W-:Y:S01]  /*1280*/  @!P6 IMAD.WIDE R18, R18, 0x2, R6.reuse ;  /* 0x000000021212e825 */ /* 0x104fe200078e0206 */
[C---:B------:R-:W-:Y:S02]  /*1290*/  @!P6 LEA R8, P1, R2.reuse, R6, 0x1 ;  /* 0x000000060208e211 */ /* 0x040fe400078208ff */
        /* <DEDUP_REMOVED lines=8> */
[----:B------:R-:W-:-:S02]  /*1320*/  ISETP.GE.AND P6, PT, R2, c[0x0][0x1d4], PT ;  /* 0x0000750002007a0c */ /* 0x000fc40003fc6270 */
[----:B-1----:R-:W-:-:S04]  /*1330*/  @!P0 LEA R8, P1, R2, R4, 0x1 ;  /* 0x0000000402088211 */ /* 0x002fc800078208ff */
[--C-:B-----5:R-:W-:Y:S01]  /*1340*/  @!P0 LEA.HI.X R9, R2, R5, R3.reuse, 0x1, P1 ;  /* 0x0000000502098211 */ /* 0x120fe200008f0c03 */
[----:B------:R-:W-:Y:S01]  /*1350*/  IMAD.WIDE.U32 R2, R23, c[0x0][0x208], R2 ;  /* 0x0000820017027a25 */ /* 0x000fe200078e0002 */
[C---:B------:R-:W-:Y:S02]  /*1360*/  ISETP.GE.AND P1, PT, R24.reuse, 0x21, PT ;  /* 0x000000211800780c */ /* 0x040fe40003f26270 */
[----:B--2---:R-:W-:Y:S01]  /*1370*/  LEA.HI R18, R27, R132, RZ, 0x4 ;  /* 0x000000841b127211 */ /* 0x004fe200078f20ff */
[----:B------:R1:W-:Y:S01]  /*1380*/  @!P0 LDGSTS.E.BYPASS.LTC128B.128 [R100+0x3100], [R8.64], !P2 ;  /* 0x0310000008648fae */ /* 0x0003e2000d101d4c */
[----:B------:R-:W-:Y:S02]  /*1390*/  ISETP.GE.AND P2, PT, R24, 0x1, PT ;  /* 0x000000011800780c */ /* 0x000fe40003f46270 */
[----:B----4-:R-:W-:Y:S01]  /*13a0*/  @!P0 SHF.R.S32.HI R7, RZ, 0x1f, R10 ;  /* 0x0000001fff078819 */ /* 0x010fe2000001140a */
[----:B------:R-:W-:Y:S01]  /*13b0*/  IMAD.U32 R6, RZ, RZ, UR11 ;  /* 0x0000000bff067e24 */ /* 0x000fe2000f8e00ff */
[----:B---3--:R-:W-:-:S02]  /*13c0*/  SHF.R.S32.HI R17, RZ, 0x4, R18 ;  /* 0x00000004ff117819 */ /* 0x008fc40000011412 */
[----:B------:R-:W-:Y:S01]  /*13d0*/  @!P0 LEA.HI R16, R7, R10, RZ, 0x3 ;  /* 0x0000000a07108211 */ /* 0x000fe200078f18ff */
[----:B------:R-:W-:Y:S01]  /*13e0*/  IMAD.WIDE.U32 R6, R6, c[0x0][0x1e8], R12 ;  /* 0x00007a0006067a25 */ /* 0x000fe200078e000c */
[----:B------:R-:W-:Y:S02]  /*13f0*/  LEA.HI R13, R18, R17, RZ, 0x1 ;  /* 0x00000011120d7211 */ /* 0x000fe400078f08ff */
[----:B------:R-:W-:Y:S02]  /*1400*/  @!P0 LOP3.LUT R12, R16, 0xfffffff8, RZ, 0xc0, !PT ;  /* 0xfffffff8100c8812 */ /* 0x000fe400078ec0ff */
[----:B------:R-:W-:Y:S01]  /*1410*/  IADD3 R7, R7, UR4, RZ ;  /* 0x0000000407077c10 */ /* 0x000fe2000fffe0ff */
[----:B------:R-:W-:Y:S01]  /*1420*/  ULDC.64 UR4, c[0x0][0x1e0] ;  /* 0x0000780000047ab9 */ /* 0x000fe20000000a00 */
[----:B------:R-:W-:Y:S01]  /*1430*/  LOP3.LUT R13, R13, 0xfffffffe, RZ, 0xc0, !PT ;  /* 0xfffffffe0d0d7812 */ /* 0x000fe200078ec0ff */
[----:B------:R-:W-:Y:S02]  /*1440*/  USHF.L.U32 UR16, UR4, 0x6, URZ ;  /* 0x0000000604107899 */ /* 0x000fe4000800063f */
[----:B------:R-:W-:Y:S01]  /*1450*/  USHF.L.U64.HI UR15, UR4, UR15, UR5 ;  /* 0x0000000f040f7299 */ /* 0x000fe20008010205 */
[----:B------:R-:W-:Y:S01]  /*1460*/  IMAD.WIDE.U32 R28, R14, c[0x0][0x1f0], R6 ;  /* 0x00007c000e1c7a25 */ /* 0x000fe200078e0006 */
[----:B------:R-:W-:Y:S01]  /*1470*/  USHF.L.U32 UR10, UR4, 0x5, URZ ;  /* 0x00000005040a7899 */ /* 0x000fe2000800063f */
[----:B------:R-:W-:Y:S01]  /*1480*/  IADD3 R17, R17, -R13, RZ ;  /* 0x8000000d11117210 */ /* 0x000fe20007ffe0ff */
[----:B------:R-:W-:Y:S01]  /*1490*/  UIMAD UR18, UR15, UR7, URZ ;  /* 0x000000070f1272a4 */ /* 0x000fe2000f8e023f */
[----:B------:R-:W-:Y:S01]  /*14a0*/  IMAD.U32 R96, RZ, RZ, UR16 ;  /* 0x00000010ff607e24 */ /* 0x000fe2000f8e00ff */
[----:B------:R-:W-:Y:S01]  /*14b0*/  USHF.L.U64.HI UR9, UR4, UR9, UR5 ;  /* 0x0000000904097299 */ /* 0x000fe20008010205 */
[----:B------:R-:W-:Y:S01]  /*14c0*/  IMAD.MOV.U32 R98, RZ, RZ, R28 ;  /* 0x000000ffff627224 */ /* 0x000fe200078e001c */
[----:B------:R-:W-:Y:S01]  /*14d0*/  UIMAD UR18, UR6, UR16, UR18 ;  /* 0x00000010061272a4 */ /* 0x000fe2000f8e0212 */
[----:B-1----:R-:W-:Y:S01]  /*14e0*/  @!P0 IMAD.WIDE R8, R12, 0x2, R4 ;  /* 0x000000020c088825 */ /* 0x002fe200078e0204 */
[----:B------:R-:W-:Y:S01]  /*14f0*/  ULDC.64 UR4, c[0x0][0x210] ;  /* 0x0000840000047ab9 */ /* 0x000fe20000000a00 */
[----:B------:R-:W-:Y:S01]  /*1500*/  STL.64 [R1+0x68], R28 ;  /* 0x0000681c01007387 */ /* 0x000fe20000100a00 */
[----:B------:R-:W-:Y:S01]  /*1510*/  UIMAD UR17, UR17, UR4, URZ ;  /* 0x00000004111172a4 */ /* 0x000fe2000f8e023f */
[----:B------:R-:W-:Y:S01]  /*1520*/  IMAD R12, R15, c[0x0][0x1f0], RZ ;  /* 0x00007c000f0c7a24 */ /* 0x000fe200078e02ff */
[----:B------:R-:W-:Y:S01]  /*1530*/  @UP0 UIMAD UR15, UR15, UR14, URZ ;  /* 0x0000000e0f0f02a4 */ /* 0x000fe2000f8e023f */
[----:B------:R1:W-:Y:S01]  /*1540*/  @!P0 LDGSTS.E.BYPASS.LTC128B.128 [R100+0x7100], [R8.64], !P5 ;  /* 0x0710000008648fae */ /* 0x0003e2000e901d4c */
[----:B------:R-:W-:Y:S01]  /*1550*/  ISETP.GE.AND P5, PT, R10, c[0x0][0x1d4], PT ;  /* 0x000075000a007a0c */ /* 0x000fe20003fa6270 */
[----:B------:R-:W-:Y:S01]  /*1560*/  IMAD R12, R14, c[0x0][0x1f4], R12 ;  /* 0x00007d000e0c7a24 */ /* 0x000fe200078e020c */
[----:B------:R-:W-:-:S03]  /*1570*/  UIMAD UR17, UR11, UR5, UR17 ;  /* 0x000000050b1172a4 */ /* 0x000fc6000f8e0211 */
[----:B------:R-:W-:Y:S01]  /*1580*/  IMAD.IADD R99, R29, 0x1, R12 ;  /* 0x000000011d637824 */ /* 0x000fe200078e020c */
[----:B------:R-:W-:Y:S01]  /*1590*/  ULDC.64 UR4, c[0x0][0x208] ;  /* 0x0000820000047ab9 */ /* 0x000fe20000000a00 */
[----:B------:R-:W-:-:S03]  /*15a0*/  SEL R12, RZ, 0x1, P6 ;  /* 0x00000001ff0c7807 */ /* 0x000fc60003000000 */
[----:B------:R-:W-:Y:S01]  /*15b0*/  STL.64 [R1+0x58], R98 ;  /* 0x0000586201007387 */ /* 0x000fe20000100a00 */
[----:B-1----:R-:W-:Y:S02]  /*15c0*/  @!P0 SHF.R.S32.HI R9, RZ, 0x1f, R0 ;  /* 0x0000001fff098819 */ /* 0x002fe40000011400 */
[----:B------:R-:W-:Y:S02]  /*15d0*/  @!P0 SHF.R.S32.HI R8, RZ, 0x1f, R11 ;  /* 0x0000001fff088819 */ /* 0x000fe4000001140b */
[----:B------:R-:W-:Y:S02]  /*15e0*/  @!P0 LEA.HI R9, R9, R0, RZ, 0x3 ;  /* 0x0000000009098211 */ /* 0x000fe400078f18ff */
[----:B------:R-:W-:Y:S02]  /*15f0*/  @!P0 LEA.HI R8, R8, R11, RZ, 0x3 ;  /* 0x0000000b08088211 */ /* 0x000fe400078f18ff */
[----:B------:R-:W-:Y:S02]  /*1600*/  @!P0 LOP3.LUT R9, R9, 0xfffffff8, RZ, 0xc0, !PT ;  /* 0xfffffff809098812 */ /* 0x000fe400078ec0ff */
[----:B------:R-:W-:-:S03]  /*1610*/  @!P0 LOP3.LUT R10, R8, 0xfffffff8, RZ, 0xc0, !PT ;  /* 0xfffffff8080a8812 */ /* 0x000fc600078ec0ff */
[----:B------:R-:W-:-:S04]  /*1620*/  @!P0 IMAD.WIDE R8, R9, 0x2, R4 ;  /* 0x0000000209088825 */ /* 0x000fc800078e0204 */
[----:B------:R-:W-:Y:S01]  /*1630*/  @!P0 IMAD.WIDE R6, R10, 0x2, R4 ;  /* 0x000000020a068825 */ /* 0x000fe200078e0204 */
[----:B------:R1:W-:Y:S01]  /*1640*/  @!P0 LDGSTS.E.BYPASS.LTC128B.128 [R100+0xb100], [R8.64], !P4 ;  /* 0x0b10000008648fae */ /* 0x0003e2000e101d4c */
[----:B------:R-:W-:Y:S02]  /*1650*/  ISETP.GE.AND P4, PT, R0, c[0x0][0x1d4], PT ;  /* 0x0000750000007a0c */ /* 0x000fe40003f86270 */
[----:B------:R-:W-:Y:S01]  /*1660*/  IMAD.WIDE.U32 R4, R96, UR7, R98 ;  /* 0x0000000760047c25 */ /* 0x000fe2000f8e0062 */
[----:B------:R2:W-:Y:S03]  /*1670*/  @!P0 LDGSTS.E.BYPASS.LTC128B.128 [R100+0xf100], [R6.64], !P3 ;  /* 0x0f10000006648fae */ /* 0x0005e6000d901d4c */
[----:B------:R-:W-:Y:S01]  /*1680*/  IMAD.SHL.U32 R10, R23, 0x8, RZ ;  /* 0x00000008170a7824 */ /* 0x000fe200078e00ff */
[----:B------:R-:W-:Y:S01]  /*1690*/  IADD3 R0, R5, UR18, RZ ;  /* 0x0000001205007c10 */ /* 0x000fe2000fffe0ff */
[----:B------:R-:W0:Y:S01]  /*16a0*/  LDGDEPBAR ;  /* 0x00000000000079af */ /* 0x000e220000000000 */
[----:B------:R-:W-:-:S02]  /*16b0*/  UIMAD.WIDE.U32 UR18, UR7, UR4, URZ ;  /* 0x00000004071272a5 */ /* 0x000fc4000f8e003f */
[----:B------:R-:W-:-:S04]  /*16c0*/  UIMAD UR4, UR6, UR4, URZ ;  /* 0x00000004060472a4 */ /* 0x000fc8000f8e023f */
[----:B------:R-:W-:-:S03]  /*16d0*/  UIMAD UR4, UR7, UR5, UR4 ;  /* 0x00000005070472a4 */ /* 0x000fc6000f8e0204 */
[----:B------:R-:W-:Y:S02]  /*16e0*/  UMOV UR5, 0xffffffc0 ;  /* 0xffffffc000057882 */ /* 0x000fe40000000000 */
[----:B------:R-:W-:Y:S01]  /*16f0*/  UIADD3 UR4, UR19, UR4, URZ ;  /* 0x0000000413047290 */ /* 0x000fe2000fffe03f */
[----:B-1----:R-:W-:-:S05]  /*1700*/  @P1 IADD3 R8, P0, R4, UR10, RZ ;  /* 0x0000000a04081c10 */ /* 0x002fca000ff1e0ff */
[----:B------:R-:W-:Y:S01]  /*1710*/  IMAD.U32 R13, RZ, RZ, UR4 ;  /* 0x00000004ff0d7e24 */ /* 0x000fe2000f8e00ff */
[----:B------:R-:W-:Y:S01]  /*1720*/  ULDC UR4, c[0x0][0x1d0] ;  /* 0x0000740000047ab9 */ /* 0x000fe20000000800 */
[----:B--2---:R-:W-:Y:S01]  /*1730*/  SHF.L.U32 R7, R25, 0x6, RZ ;  /* 0x0000000619077819 */ /* 0x004fe200000006ff */
[----:B------:R-:W-:Y:S01]  /*1740*/  UIMAD UR4, UR7, UR5, UR4 ;  /* 0x00000005070472a4 */ /* 0x000fe2000f8e0204 */
[C---:B------:R-:W-:Y:S02]  /*1750*/  @P2 LEA R6, P3, R4.reuse, c[0x0][0x1c8], 0x1 ;  /* 0x0000720004062a11 */ /* 0x040fe400078608ff */
[----:B------:R-:W-:Y:S02]  /*1760*/  LOP3.LUT R5, R7, 0x1c0, RZ, 0xc0, !PT ;  /* 0x000001c007057812 */ /* 0x000fe400078ec0ff */
[----:B------:R-:W-:Y:S02]  /*1770*/  @P2 LEA.HI.X R7, R4, c[0x0][0x1cc], R0, 0x1, P3 ;  /* 0x0000730004072a11 */ /* 0x000fe400018f0c00 */
[----:B------:R-:W-:-:S02]  /*1780*/  LOP3.LUT R10, R5, 0x8, R10, 0xf8, !PT ;  /* 0x00000008050a7812 */ /* 0x000fc400078ef80a */
[----:B------:R-:W-:Y:S01]  /*1790*/  SHF.R.U32.HI R9, RZ, 0x3, R5 ;  /* 0x00000003ff097819 */ /* 0x000fe20000011605 */
[----:B------:R1:W-:Y:S01]  /*17a0*/  @P2 LDGSTS.E.BYPASS.LTC128B.128 [R100+0x10100], [R6.64], !P6 ;  /* 0x1010000006642fae */ /* 0x0003e2000f101d4c */
[----:B------:R-:W-:Y:S01]  /*17b0*/  @P1 IADD3.X R5, R0, UR9, RZ, P0, !PT ;  /* 0x0000000900051c10 */ /* 0x000fe200087fe4ff */
[----:B------:R-:W-:Y:S01]  /*17c0*/  IMAD R0, R26, c[0x0][0x208], RZ ;  /* 0x000082001a007a24 */ /* 0x000fe200078e02ff */
[----:B------:R-:W-:Y:S01]  /*17d0*/  @P1 LEA R4, P0, R8, c[0x0][0x1c8], 0x1 ;  /* 0x0000720008041a11 */ /* 0x000fe200078008ff */
[----:B------:R1:W-:Y:S01]  /*17e0*/  @P2 LDGSTS.E.BYPASS.LTC128B.128 [R100+0x12100], [R6.64+0x80], !P5 ;  /* 0x1210008006642fae */ /* 0x0003e2000e901d4c */
[----:B------:R-:W-:Y:S01]  /*17f0*/  LOP3.LUT R10, R10, R9, RZ, 0x3c, !PT ;  /* 0x000000090a0a7212 */ /* 0x000fe200078e3cff */
[----:B------:R-:W-:Y:S01]  /*1800*/  IMAD R0, R23, c[0x0][0x20c], R0 ;  /* 0x0000830017007a24 */ /* 0x000fe200078e0200 */
[----:B------:R-:W-:Y:S01]  /*1810*/  @P1 LEA.HI.X R5, R8, c[0x0][0x1cc], R5, 0x1, P0 ;  /* 0x0000730008051a11 */ /* 0x000fe200000f0c05 */
[----:B------:R-:W-:Y:S01]  /*1820*/  IMAD.U32 R9, RZ, RZ, UR11 ;  /* 0x0000000bff097e24 */ /* 0x000fe2000f8e00ff */
[----:B------:R-:W-:Y:S01]  /*1830*/  LOP3.LUT R8, R18, 0xfffffff0, RZ, 0xc0, !PT ;  /* 0xfffffff012087812 */ /* 0x000fe200078ec0ff */
[----:B------:R1:W-:Y:S01]  /*1840*/  @P2 LDGSTS.E.BYPASS.LTC128B.128 [R100+0x14100], [R6.64+0x100], !P4 ;  /* 0x1410010006642fae */ /* 0x0003e2000e101d4c */
[----:B------:R-:W-:-:S02]  /*1850*/  ISETP.GE.AND P3, PT, R11, c[0x0][0x1d4], PT ;  /* 0x000075000b007a0c */ /* 0x000fc40003f66270 */
[----:B------:R-:W-:Y:S01]  /*1860*/  IADD3 R3, R3, R0, RZ ;  /* 0x0000000003037210 */ /* 0x000fe20007ffe0ff */
[----:B------:R-:W-:Y:S01]  /*1870*/  IMAD.IADD R8, R132, 0x1, -R8 ;  /* 0x0000000184087824 */ /* 0x000fe200078e0a08 */
[----:B------:R-:W-:Y:S01]  /*1880*/  LOP3.LUT P0, RZ, R25, 0x2, RZ, 0xc0, !PT ;  /* 0x0000000219ff7812 */ /* 0x000fe2000780c0ff */
[----:B------:R-:W-:Y:S01]  /*1890*/  IMAD R0, R17, 0x200, R10 ;  /* 0x0000020011007824 */ /* 0x000fe200078e020a */
[----:B------:R-:W-:Y:S01]  /*18a0*/  SEL R11, RZ, 0x2, P5 ;  /* 0x00000002ff0b7807 */ /* 0x000fe20002800000 */
[----:B------:R-:W-:Y:S01]  /*18b0*/  IMAD.WIDE.U32 R2, R9, c[0x0][0x210], R2 ;  /* 0x0000840009027a25 */ /* 0x000fe200078e0002 */
[----:B------:R-:W-:Y:S02]  /*18c0*/  SHF.R.S32.HI R16, RZ, 0x1f, R8 ;  /* 0x0000001fff107819 */ /* 0x000fe40000011408 */
[----:B------:R-:W-:Y:S01]  /*18d0*/  SEL R10, RZ, 0x4, P4 ;  /* 0x00000004ff0a7807 */ /* 0x000fe20002000000 */
[----:B------:R-:W-:Y:S01]  /*18e0*/  IMAD.SHL.U32 R236, R0, 0x2, RZ ;  /* 0x0000000200ec7824 */ /* 0x000fe200078e00ff */
[----:B------:R-:W-:Y:S01]  /*18f0*/  LEA.HI R16, R16, R8, RZ, 0x3 ;  /* 0x0000000810107211 */ /* 0x000fe200078f18ff */
[----:B------:R1:W-:Y:S01]  /*1900*/  @P2 LDGSTS.E.BYPASS.LTC128B.128 [R100+0x16100], [R6.64+0x180], !P3 ;  /* 0x1610018006642fae */ /* 0x0003e2000d901d4c */
[----:B------:R-:W-:-:S02]  /*1910*/  IADD3 R3, R3, UR17, RZ ;  /* 0x0000001103037c10 */ /* 0x000fc4000fffe0ff */
[----:B------:R-:W-:Y:S01]  /*1920*/  LOP3.LUT R0, R16, 0xfffffff8, RZ, 0xc0, !PT ;  /* 0xfffffff810007812 */ /* 0x000fe200078ec0ff */
[----:B------:R2:W-:Y:S01]  /*1930*/  @P1 LDGSTS.E.BYPASS.LTC128B.128 [R100+0x11100], [R4.64], !P6 ;  /* 0x1110000004641fae */ /* 0x0005e2000f101d4c */
[----:B------:R-:W-:Y:S01]  /*1940*/  IADD3 R9, R236, 0x10100, RZ ;  /* 0x00010100ec097810 */ /* 0x000fe20007ffe0ff */
[----:B------:R-:W-:Y:S01]  /*1950*/  IMAD.WIDE.U32 R20, R14, c[0x0][0x218], R2 ;  /* 0x000086000e147a25 */ /* 0x000fe200078e0002 */
[----:B------:R-:W-:Y:S01]  /*1960*/  IADD3 R243, R236, 0x10120, RZ ;  /* 0x00010120ecf37810 */ /* 0x000fe20007ffe0ff */
[----:B------:R2:W-:Y:S01]  /*1970*/  @P1 LDGSTS.E.BYPASS.LTC128B.128 [R100+0x13100], [R4.64+0x80], !P5 ;  /* 0x1310008004641fae */ /* 0x0005e2000e901d4c */
[----:B------:R-:W-:Y:S01]  /*1980*/  @P0 IADD3 R243, R9, -0x20, RZ ;  /* 0xffffffe009f30810 */ /* 0x000fe20007ffe0ff */
[----:B------:R-:W-:Y:S01]  /*1990*/  IMAD.IADD R8, R8, 0x1, -R0 ;  /* 0x0000000108087824 */ /* 0x000fe200078e0a00 */
[----:B------:R-:W-:Y:S01]  /*19a0*/  IADD3 R10, R10, R11, R12 ;  /* 0x0000000b0a0a7210 */ /* 0x000fe20007ffe00c */
[----:B------:R-:W-:Y:S01]  /*19b0*/  IMAD R0, R15, c[0x0][0x218], RZ ;  /* 0x000086000f007a24 */ /* 0x000fe200078e02ff */
[----:B------:R2:W-:Y:S01]  /*19c0*/  @P1 LDGSTS.E.BYPASS.LTC128B.128 [R100+0x15100], [R4.64+0x100], !P4 ;  /* 0x1510010004641fae */ /* 0x0005e2000e101d4c */
[----:B------:R-:W-:Y:S01]  /*19d0*/  IMAD.U32 R3, RZ, RZ, UR19 ;  /* 0x00000013ff037e24 */ /* 0x000fe2000f8e00ff */
[----:B------:R-:W-:Y:S01]  /*19e0*/  SHF.L.U32 R3, R17, 0x3, RZ ;  /* 0x0000000311037819 */ /* 0x000fe200000006ff */
[----:B------:R-:W-:Y:S01]  /*19f0*/  IMAD R15, R14, c[0x0][0x21c], R0 ;  /* 0x000087000e0f7a24 */ /* 0x000fe200078e0200 */
[----:B------:R2:W-:Y:S01]  /*1a00*/  @P1 LDGSTS.E.BYPASS.LTC128B.128 [R100+0x17100], [R4.64+0x180], !P3 ;  /* 0x1710018004641fae */ /* 0x0005e2000d901d4c */
[C---:B------:R-:W-:Y:S01]  /*1a10*/  SHF.L.U32 R0, R8.reuse, 0x6, RZ ;  /* 0x0000000608007819 */ /* 0x040fe200000006ff */
[----:B------:R-:W-:Y:S01]  /*1a20*/  IMAD.U32 R2, RZ, RZ, UR18 ;  /* 0x00000012ff027e24 */ /* 0x000fe2000f8e00ff */
[----:B------:R-:W-:Y:S01]  /*1a30*/  LOP3.LUT P2, RZ, R8, 0x2, RZ, 0xc0, !PT ;  /* 0x0000000208ff7812 */ /* 0x000fe2000784c0ff */
[----:B------:R-:W0:Y:S01]  /*1a40*/  LDGDEPBAR ;  /* 0x00000000000079af */ /* 0x000e220000000000 */
[----:B------:R-:W-:Y:S01]  /*1a50*/  LOP3.LUT R0, R0, 0x1c0, RZ, 0xc0, !PT ;  /* 0x000001c000007812 */ /* 0x000fe200078ec0ff */
[----:B------:R-:W-:Y:S01]  /*1a60*/  IMAD.IADD R19, R21, 0x1, R15 ;  /* 0x0000000115137824 */ /* 0x000fe200078e020f */
[----:B------:R-:W-:Y:S01]  /*1a70*/  P2R R11, PR, RZ, 0x20 ;  /* 0x00000020ff0b7803 */ /* 0x000fe20000000000 */
[----:B------:R-:W-:Y:S01]  /*1a80*/  STL.64 [R1+0x60], R20 ;  /* 0x0000601401007387 */ /* 0x000fe20000100a00 */
[----:B------:R-:W-:-:S02]  /*1a90*/  LOP3.LUT R9, R0, 0x8, R3, 0xf8, !PT ;  /* 0x0000000800097812 */ /* 0x000fc400078ef803 */
[----:B------:R-:W-:Y:S01]  /*1aa0*/  SHF.R.U32.HI R3, RZ, 0x3, R0 ;  /* 0x00000003ff037819 */ /* 0x000fe20000011600 */
[----:B------:R-:W-:Y:S01]  /*1ab0*/  STL [R1+0x54], R19 ;  /* 0x0000541301007387 */ /* 0x000fe20000100800 */
[C---:B------:R-:W-:Y:S02]  /*1ac0*/  LEA R0, P0, R2.reuse, R20, 0x6 ;  /* 0x0000001402007211 */ /* 0x040fe400078030ff */
[----:B------:R-:W-:Y:S02]  /*1ad0*/  LOP3.LUT R3, R9, R3, RZ, 0x3c, !PT ;  /* 0x0000000309037212 */ /* 0x000fe400078e3cff */
[----:B------:R-:W-:Y:S02]  /*1ae0*/  LEA.HI.X R2, R2, R19, R13, 0x6, P0 ;  /* 0x0000001302027211 */ /* 0x000fe400000f340d */
[----:B-1----:R-:W-:Y:S02]  /*1af0*/  LEA R6, P1, R0, c[0x0][0x1f8], 0x1 ;  /* 0x00007e0000067a11 */ /* 0x002fe400078208ff */
[----:B------:R-:W-:-:S02]  /*1b00*/  LOP3.LUT P0, RZ, R8, 0x4, RZ, 0xc0, !PT ;  /* 0x0000000408ff7812 */ /* 0x000fc4000780c0ff */
[----:B------:R-:W-:Y:S01]  /*1b10*/  LEA.HI.X R7, R0, c[0x0][0x1fc], R2, 0x1, P1 ;  /* 0x00007f0000077a11 */ /* 0x000fe200008f0c02 */
[----:B------:R-:W-:Y:S01]  /*1b20*/  IMAD.SHL.U32 R0, R92, 0x20, RZ ;  /* 0x000000205c007824 */ /* 0x000fe200078e00ff */
[----:B------:R-:W-:Y:S01]  /*1b30*/  SEL R2, RZ, 0x8, P3 ;  /* 0x00000008ff027807 */ /* 0x000fe20001800000 */
[----:B--2---:R-:W-:Y:S01]  /*1b40*/  IMAD.SHL.U32 R4, R16, 0x40, RZ ;  /* 0x0000004010047824 */ /* 0x004fe200078e00ff */
[----:B------:R-:W-:-:S04]  /*1b50*/  DEPBAR.LE SB0, 0x1 ;  /* 0x000080400000791a */ /* 0x000fc80000000000 */
[----:B------:R-:W-:Y:S01]  /*1b60*/  LOP3.LUT R4, R3, 0xfffffe00, R4, 0xf8, !PT ;  /* 0xfffffe0003047812 */ /* 0x000fe200078ef804 */
[----:B------:R-:W-:Y:S01]  /*1b70*/  IMAD.MOV.U32 R3, RZ, RZ, c[0x0][0x208] ;  /* 0x00008200ff037624 */ /* 0x000fe200078e00ff */
[----:B------:R-:W-:Y:S01]  /*1b80*/  MOV R5, c[0x0][0x20c] ;  /* 0x0000830000057a02 */ /* 0x000fe20000000f00 */
[----:B------:R-:W-:Y:S01]  /*1b90*/  IMAD.IADD R10, R10, 0x1, R2 ;  /* 0x000000010a0a7824 */ /* 0x000fe200078e0202 */
[----:B------:R-:W-:Y:S01]  /*1ba0*/  LOP3.LUT R0, R0, 0x7ffffc00, RZ, 0xc0, !PT ;  /* 0x7ffffc0000007812 */ /* 0x000fe200078ec0ff */
[----:B------:R-:W-:Y:S01]  /*1bb0*/  IMAD.MOV.U32 R2, RZ, RZ, -0x40 ;  /* 0xffffffc0ff027424 */ /* 0x000fe200078e00ff */
[----:B------:R-:W-:Y:S01]  /*1bc0*/  BAR.SYNC.DEFER_BLOCKING 0x0 ;  /* 0x0000000000007b1d */ /* 0x000fe20000010000 */
[C---:B------:R-:W-:Y:S01]  /*1bd0*/  LEA R8, P1, R3.reuse, R6, 0x6 ;  /* 0x0000000603087211 */ /* 0x040fe200078230ff */
[C---:B------:R-:W-:Y:S01]  /*1be0*/  IMAD.SHL.U32 R237, R4.reuse, 0x2, RZ ;  /* 0x0000000204ed7824 */ /* 0x040fe200078e00ff */
[----:B------:R-:W-:Y:S01]  /*1bf0*/  IADD3 R220, R4, R0, RZ ;  /* 0x0000000004dc7210 */ /* 0x000fe20007ffe0ff */
[----:B------:R-:W-:Y:S01]  /*1c00*/  IMAD.MOV.U32 R0, RZ, RZ, 0x20 ;  /* 0x00000020ff007424 */ /* 0x000fe200078e00ff */
[----:B------:R-:W-:Y:S01]  /*1c10*/  LEA.HI.X R9, R3, R7, R5, 0x6, P1 ;  /* 0x0000000703097211 */ /* 0x000fe200008f3405 */
[----:B------:R-:W-:Y:S01]  /*1c20*/  IMAD.MOV.U32 R5, RZ, RZ, 0x10 ;  /* 0x00000010ff057424 */ /* 0x000fe200078e00ff */
[C---:B------:R-:W-:Y:S01]  /*1c30*/  LEA R228, R220.reuse, 0x100, 0x1 ;  /* 0x00000100dce47811 */ /* 0x040fe200078e08ff */
[----:B------:R-:W-:Y:S01]  /*1c40*/  IMAD.SHL.U32 R220, R220, 0x2, RZ ;  /* 0x00000002dcdc7824 */ /* 0x000fe200078e00ff */
[----:B------:R-:W-:-:S02]  /*1c50*/  SEL R0, R0, 0xffffffe0, !P0 ;  /* 0xffffffe000007807 */ /* 0x000fc40004000000 */
[----:B------:R-:W-:Y:S02]  /*1c60*/  SEL R5, R5, 0xfffffff0, !P2 ;  /* 0xfffffff005057807 */ /* 0x000fe40005000000 */
[----:B------:R-:W-:Y:S01]  /*1c70*/  IADD3 R3, -R23, UR4, RZ ;  /* 0x0000000417037c10 */ /* 0x000fe2000fffe1ff */
[----:B------:R-:W-:Y:S01]  /*1c80*/  IMAD R241, R0, 0x2, R237 ;  /* 0x0000000200f17824 */ /* 0x000fe200078e02ed */
[----:B------:R-:W-:Y:S01]  /*1c90*/  LOP3.LUT P2, RZ, R10, 0x2, RZ, 0xc0, !PT ;  /* 0x000000020aff7812 */ /* 0x000fe2000784c0ff */
[----:B------:R-:W-:Y:S01]  /*1ca0*/  IMAD R224, R5, 0x2, R228 ;  /* 0x0000000205e07824 */ /* 0x000fe200078e02e4 */
[C---:B------:R-:W-:Y:S02]  /*1cb0*/  LEA R228, R0.reuse, R228, 0x1 ;  /* 0x000000e400e47211 */ /* 0x040fe400078e08ff */
[C---:B------:R-:W-:Y:S01]  /*1cc0*/  ISETP.LT.OR P1, PT, R3.reuse, 0x1, P6 ;  /* 0x000000010300780c */ /* 0x040fe20003721670 */
[----:B------:R-:W-:Y:S01]  /*1cd0*/  IMAD R232, R0, 0x2, R224 ;  /* 0x0000000200e87824 */ /* 0x000fe200078e02e0 */
[----:B------:R-:W-:-:S02]  /*1ce0*/  ISETP.LT.OR P0, PT, R3, 0x1, !P2 ;  /* 0x000000010300780c */ /* 0x000fc40005701670 */
[----:B------:R-:W-:Y:S01]  /*1cf0*/  ISETP.LT.OR P2, PT, R3, 0x21, !P2 ;  /* 0x000000210300780c */ /* 0x000fe20005741670 */
[----:B------:R-:W-:Y:S01]  /*1d00*/  LDSM.16.M88.4 R168, [R220+0x100] ;  /* 0x00010000dca8783b */ /* 0x000fe20000000200 */
[----:B------:R-:W-:-:S03]  /*1d10*/  LEA R238, R5, R237, 0x1 ;  /* 0x000000ed05ee7211 */ /* 0x000fc600078e08ff */
[----:B------:R-:W-:Y:S02]  /*1d20*/  LDSM.16.M88.4 R188, [R220+0x4100] ;  /* 0x00410000dcbc783b */ /* 0x000fe40000000200 */
[----:B------:R-:W-:Y:S02]  /*1d30*/  IMAD R240, R0, 0x2, R238 ;  /* 0x0000000200f07824 */ /* 0x000fe400078e02ee */
[----:B------:R-:W-:Y:S04]  /*1d40*/  LDSM.16.M88.4 R204, [R220+0x8100] ;  /* 0x00810000dccc783b */ /* 0x000fe80000000200 */
[----:B------:R-:W-:Y:S04]  /*1d50*/  LDSM.16.M88.4 R172, [R224] ;  /* 0x00000000e0ac783b */ /* 0x000fe80000000200 */
[----:B------:R-:W-:Y:S04]  /*1d60*/  LDSM.16.M88.4 R192, [R224+0x4000] ;  /* 0x00400000e0c0783b */ /* 0x000fe80000000200 */
[----:B------:R-:W-:Y:S04]  /*1d70*/  LDSM.16.M88.4 R208, [R224+0x8000] ;  /* 0x00800000e0d0783b */ /* 0x000fe80000000200 */
[----:B------:R-:W-:Y:S04]  /*1d80*/  LDSM.16.M88.4 R180, [R228] ;  /* 0x00000000e4b4783b */ /* 0x000fe80000000200 */
[----:B------:R-:W-:Y:S04]  /*1d90*/  LDSM.16.M88.4 R196, [R228+0x4000] ;  /* 0x00400000e4c4783b */ /* 0x000fe80000000200 */
[----:B------:R-:W-:Y:S04]  /*1da0*/  LDSM.16.M88.4 R212, [R228+0x8000] ;  /* 0x00800000e4d4783b */ /* 0x000fe80000000200 */
[----:B------:R-:W-:Y:S04]  /*1db0*/  LDSM.16.M88.4 R184, [R232] ;  /* 0x00000000e8b8783b */ /* 0x000fe80000000200 */
[----:B------:R-:W-:Y:S04]  /*1dc0*/  LDSM.16.M88.4 R200, [R232+0x4000] ;  /* 0x00400000e8c8783b */ /* 0x000fe80000000200 */
[----:B------:R-:W-:Y:S04]  /*1dd0*/  LDSM.16.M88.4 R216, [R232+0x8000] ;  /* 0x00800000e8d8783b */ /* 0x000fe80000000200 */
[----:B------:R-:W-:Y:S04]  /*1de0*/  LDSM.16.M88.4 R220, [R220+0xc100] ;  /* 0x00c10000dcdc783b */ /* 0x000fe80000000200 */
[----:B------:R-:W-:Y:S04]  /*1df0*/  LDSM.16.M88.4 R224, [R224+0xc000] ;  /* 0x00c00000e0e0783b */ /* 0x000fe80000000200 */
[----:B------:R-:W-:Y:S04]  /*1e00*/  LDSM.16.M88.4 R228, [R228+0xc000] ;  /* 0x00c00000e4e4783b */ /* 0x000fe80000000200 */
[----:B------:R-:W-:Y:S04]  /*1e10*/  LDSM.16.M88.4 R232, [R232+0xc000] ;  /* 0x00c00000e8e8783b */ /* 0x000fe80000000200 */
[----:B------:R-:W-:Y:S06]  /*1e20*/  BAR.SYNC.DEFER_BLOCKING 0x0 ;  /* 0x0000000000007b1d */ /* 0x000fec0000010000 */
[----:B------:R-:W-:-:S04]  /*1e30*/  DEPBAR.LE SB0, 0x0 ;  /* 0x000080000000791a */ /* 0x000fc80000000000 */
[----:B------:R-:W-:Y:S06]  /*1e40*/  BAR.SYNC.DEFER_BLOCKING 0x0 ;  /* 0x0000000000007b1d */ /* 0x000fec0000010000 */
[----:B------:R-:W1:Y:S04]  /*1e50*/  LDSM.16.M88.4 R16, [R236+0x10100] ;  /* 0x01010000ec10783b */ /* 0x000e680000000200 */
[----:B------:R-:W2:Y:S04]  /*1e60*/  LDSM.16.M88.4 R28, [R236+0x10900] ;  /* 0x01090000ec1c783b */ /* 0x000ea80000000200 */
[----:B------:R-:W3:Y:S04]  /*1e70*/  LDSM.16.M88.4 R32, [R236+0x11100] ;  /* 0x01110000ec20783b */ /* 0x000ee80000000200 */
[----:B------:R-:W-:Y:S04]  /*1e80*/  LDSM.16.M88.4 R36, [R236+0x11900] ;  /* 0x01190000ec24783b */ /* 0x000fe80000000200 */
[----:B------:R-:W4:Y:S04]  /*1e90*/  LDSM.16.M88.4 R44, [R243] ;  /* 0x00000000f32c783b */ /* 0x000f280000000200 */
[----:B------:R-:W5:Y:S04]  /*1ea0*/  LDSM.16.M88.4 R56, [R243+0x800] ;  /* 0x00080000f338783b */ /* 0x000f680000000200 */
[----:B------:R-:W3:Y:S04]  /*1eb0*/  LDSM.16.M88.4 R64, [R243+0x1000] ;  /* 0x00100000f340783b */ /* 0x000ee80000000200 */
[----:B------:R-:W-:Y:S04]  /*1ec0*/  LDSM.16.M88.4 R76, [R243+0x1800] ;  /* 0x00180000f34c783b */ /* 0x000fe80000000200 */
[----:B------:R-:W-:Y:S01]  /*1ed0*/  @!PT LDS RZ, [RZ] ;  /* 0x00000000fffff984 */ /* 0x000fe20000000800 */
[----:B------:R-:W-:Y:S01]  /*1ee0*/  @!PT LDS RZ, [RZ] ;  /* 0x00000000fffff984 */ /* 0x000fe20000000800 */
[----:B------:R-:W-:Y:S01]  /*1ef0*/  @!PT LDS RZ, [RZ] ;  /* 0x00000000fffff984 */ /* 0x000fe20000000800 */
[----:B------:R3:W-:Y:S01]  /*1f00*/  LDGSTS.E.BYPASS.LTC128B.128 [R100+0x100], [R6.64], !P1 ;  /* 0x0010000006647fae */ /* 0x0007e2000c901d4c */
[----:B------:R-:W-:-:S03]  /*1f10*/  LOP3.LUT P1, RZ, R10, 0x4, RZ, 0xc0, !PT ;  /* 0x000000040aff7812 */ /* 0x000fc6000782c0ff */
[----:B------:R3:W-:Y:S01]  /*1f20*/  LDGSTS.E.BYPASS.LTC128B.128 [R100+0x2100], [R6.64+0x80], !P0 ;  /* 0x0210008006647fae */ /* 0x0007e2000c101d4c */
[C---:B------:R-:W-:Y:S02]  /*1f30*/  ISETP.LT.OR P0, PT, R3.reuse, 0x1, !P1 ;  /* 0x000000010300780c */ /* 0x040fe40004f01670 */
[----:B------:R-:W-:Y:S01]  /*1f40*/  ISETP.LT.OR P1, PT, R3, 0x21, !P1 ;  /* 0x000000210300780c */ /* 0x000fe20004f21670 */
[C---:B-1----:R-:W-:Y:S08]  /*1f50*/  HMMA.16816.F32 R12, R168.reuse, R16, RZ ;  /* 0x00000010a80c723c */ /* 0x042ff000000018ff */
[----:B------:R-:W-:Y:S02]  /*1f60*/  HMMA.16816.F32 R16, R168, R18, RZ ;  /* 0x00000012a810723c */ /* 0x000fe400000018ff */
[----:B------:R1:W-:Y:S01]  /*1f70*/  LDGSTS.E.BYPASS.LTC128B.128 [R100+0x4100], [R6.64+0x100], !P0 ;  /* 0x0410010006647fae */ /* 0x0003e2000c101d4c */
[----:B------:R-:W-:-:S04]  /*1f80*/  LOP3.LUT P0, RZ, R25, 0x4, RZ, 0xc0, !PT ;  /* 0x0000000419ff7812 */ /* 0x000fc8000780c0ff */
[----:B------:R-:W-:Y:S01]  /*1f90*/  SEL R2, R2, 0x40, P0 ;  /* 0x0000004002027807 */ /* 0x000fe20000000000 */
[C---:B--2---:R-:W-:Y:S01]  /*1fa0*/  HMMA.16816.F32 R24, R168.reuse, R30, RZ ;  /* 0x0000001ea818723c */ /* 0x044fe200000018ff */
[----:B------:R-:W-:Y:S02]  /*1fb0*/  LOP3.LUT P0, RZ, R10, 0x8, RZ, 0xc0, !PT ;  /* 0x000000080aff7812 */ /* 0x000fe4000780c0ff */
[----:B------:R-:W-:Y:S01]  /*1fc0*/  IADD3 R239, R2, R243, RZ ;  /* 0x000000f302ef7210 */ /* 0x000fe20007ffe0ff */
[----:B------:R-:W-:Y:S01]  /*1fd0*/  IMAD.IADD R242, R236, 0x1, R2 ;  /* 0x00000001ecf27824 */ /* 0x000fe200078e0202 */
[C---:B------:R-:W-:Y:S02]  /*1fe0*/  ISETP.LT.OR P5, PT, R3.reuse, 0x1, !P0 ;  /* 0x000000010300780c */ /* 0x040fe400047a1670 */
[C---:B------:R-:W-:Y:S01]  /*1ff0*/  ISETP.LT.OR P0, PT, R3.reuse, 0x21, !P0 ;  /* 0x000000210300780c */ /* 0x040fe20004701670 */
[C---:B---3--:R-:W-:Y:S08]  /*2000*/  HMMA.16816.F32 R40, R168.reuse, R32, RZ ;  /* 0x00000020a828723c */ /* 0x048ff000000018ff */
[----:B------:R-:W-:Y:S02]  /*2010*/  HMMA.16816.F32 R20, R168, R28, RZ ;  /* 0x0000001ca814723c */ /* 0x000fe400000018ff */
[----:B------:R1:W-:Y:S01]  /*2020*/  LDGSTS.E.BYPASS.LTC128B.128 [R100+0x6100], [R6.64+0x180], !P5 ;  /* 0x0610018006647fae */ /* 0x0003e2000e901d4c */
[----:B------:R-:W-:-:S05]  /*2030*/  ISETP.LT.OR P5, PT, R3, 0x21, P6 ;  /* 0x000000210300780c */ /* 0x000fca00037a1670 */
[----:B------:R-:W-:Y:S08]  /*2040*/  HMMA.16816.F32 R48, R168, R34, RZ ;  /* 0x00000022a830723c */ /* 0x000ff000000018ff */
[----:B------:R2:W-:Y:S01]  /*2050*/  LDGSTS.E.BYPASS.LTC128B.128 [R100+0x1100], [R8.64], !P5 ;  /* 0x0110000008647fae */ /* 0x0005e2000e901d4c */
[----:B----4-:R-:W-:Y:S01]  /*2060*/  HMMA.16816.F32 R12, R172, R44, R12 ;  /* 0x0000002cac0c723c */ /* 0x010fe2000000180c */
[----:B------:R-:W-:-:S02]  /*2070*/  ISETP.NE.AND P5, PT, R11, RZ, PT ;  /* 0x000000ff0b00720c */ /* 0x000fc40003fa5270 */
[----:B------:R2:W-:Y:S04]  /*2080*/  LDGSTS.E.BYPASS.LTC128B.128 [R100+0x3100], [R8.64+0x80], !P2 ;  /* 0x0310008008647fae */ /* 0x0005e8000d101d4c */
[----:B------:R2:W-:Y:S01]  /*2090*/  LDGSTS.E.BYPASS.LTC128B.128 [R100+0x5100], [R8.64+0x100], !P1 ;  /* 0x0510010008647fae */ /* 0x0005e2000c901d4c */
[C---:B------:R-:W-:Y:S03]  /*20a0*/  HMMA.16816.F32 R52, R168.reuse, R36, RZ ;  /* 0x00000024a834723c */ /* 0x040fe600000018ff */
[----:B------:R2:W-:Y:S04]  /*20b0*/  LDGSTS.E.BYPASS.LTC128B.128 [R100+0x7100], [R8.64+0x180], !P0 ;  /* 0x0710018008647fae */ /* 0x0005e8000c101d4c */
[----:B------:R-:W3:Y:S01]  /*20c0*/  LDSM.16.M88.4 R68, [R242+0x10100] ;  /* 0x01010000f244783b */ /* 0x000ee20000000200 */
[----:B------:R-:W-:Y:S03]  /*20d0*/  HMMA.16816.F32 R28, R168, R38, RZ ;  /* 0x00000026a81c723c */ /* 0x000fe600000018ff */
[----:B------:R-:W4:Y:S04]  /*20e0*/  LDSM.16.M88.4 R60, [R242+0x10900] ;  /* 0x01090000f23c783b */ /* 0x000f280000000200 */
[----:B------:R-:W1:Y:S01]  /*20f0*/  LDSM.16.M88.4 R72, [R242+0x11100] ;  /* 0x01110000f248783b */ /* 0x000e620000000200 */
[C---:B-----5:R-:W-:Y:S03]  /*2100*/  HMMA.16816.F32 R32, R172.reuse, R58, R24 ;  /* 0x0000003aac20723c */ /* 0x060fe60000001818 */
[----:B------:R-:W5:Y:S04]  /*2110*/  LDSM.16.M88.4 R88, [R239] ;  /* 0x00000000ef58783b */ /* 0x000f680000000200 */
[----:B------:R-:W1:Y:S01]  /*2120*/  LDSM.16.M88.4 R80, [R242+0x11900] ;  /* 0x01190000f250783b */ /* 0x000e620000000200 */
[C---:B------:R-:W-:Y:S03]  /*2130*/  HMMA.16816.F32 R36, R172.reuse, R64, R40 ;  /* 0x00000040ac24723c */ /* 0x040fe60000001828 */
[----:B------:R-:W-:Y:S04]  /*2140*/  LDSM.16.M88.4 R84, [R239+0x1800] ;  /* 0x00180000ef54783b */ /* 0x000fe80000000200 */
[----:B------:R-:W0:Y:S01]  /*2150*/  LDGDEPBAR ;  /* 0x00000000000079af */ /* 0x000e220000000000 */
[C---:B--2---:R-:W-:Y:S08]  /*2160*/  HMMA.16816.F32 R8, R172.reuse, R46, R16 ;  /* 0x0000002eac08723c */ /* 0x044ff00000001810 */
[C---:B------:R-:W-:Y:S01]  /*2170*/  HMMA.16816.F32 R16, R172.reuse, R56, R20 ;  /* 0x00000038ac10723c */ /* 0x040fe20000001814 */
[----:B------:R-:W-:Y:S07]  /*2180*/  LDSM.16.M88.4 R56, [R239+0x1000] ;  /* 0x00100000ef38783b */ /* 0x000fee0000000200 */
[----:B------:R-:W-:Y:S01]  /*2190*/  HMMA.16816.F32 R40, R172, R66, R48 ;  /* 0x00000042ac28723c */ /* 0x000fe20000001830 */
[----:B------:R-:W2:Y:S04]  /*21a0*/  LDSM.16.M88.4 R48, [R239+0x800] ;  /* 0x00080000ef30783b */ /* 0x000ea80000000200 */
[----:B------:R-:W-:Y:S03]  /*21b0*/  LDSM.16.M88.4 R64, [R236+0x13900] ;  /* 0x01390000ec40783b */ /* 0x000fe60000000200 */
[----:B---3--:R-:W-:Y:S08]  /*21c0*/  HMMA.16816.F32 R20, R180, R68, R12 ;  /* 0x00000044b414723c */ /* 0x008ff0000000180c */
[C---:B------:R-:W-:Y:S01]  /*21d0*/  HMMA.16816.F32 R44, R172.reuse, R76, R52 ;  /* 0x0000004cac2c723c */ /* 0x040fe20000001834 */
[----:B------:R-:W-:Y:S07]  /*21e0*/  LDSM.16.M88.4 R52, [R236+0x12900] ;  /* 0x01290000ec34783b */ /* 0x000fee0000000200 */
[----:B------:R-:W-:Y:S01]  /*21f0*/  HMMA.16816.F32 R28, R172, R78, R28 ;  /* 0x0000004eac1c723c */ /* 0x000fe2000000181c */
[----:B------:R-:W3:Y:S07]  /*2200*/  LDSM.16.M88.4 R76, [R236+0x12100] ;  /* 0x01210000ec4c783b */ /* 0x000eee0000000200 */
[C---:B------:R-:W-:Y:S01]  /*2210*/  HMMA.16816.F32 R12, R180.reuse, R70, R8 ;  /* 0x00000046b40c723c */ /* 0x040fe20000001808 */
[----:B------:R-:W-:Y:S07]  /*2220*/  LDSM.16.M88.4 R68, [R239+0x2000] ;  /* 0x00200000ef44783b */ /* 0x000fee0000000200 */
[C---:B----4-:R-:W-:Y:S08]  /*2230*/  HMMA.16816.F32 R32, R180.reuse, R62, R32 ;  /* 0x0000003eb420723c */ /* 0x050ff00000001820 */
[C---:B------:R-:W-:Y:S01]  /*2240*/  HMMA.16816.F32 R8, R180.reuse, R60, R16 ;  /* 0x0000003cb408723c */ /* 0x040fe20000001810 */
[----:B------:R-:W4:Y:S07]  /*2250*/  LDSM.16.M88.4 R60, [R236+0x13100] ;  /* 0x01310000ec3c783b */ /* 0x000f2e0000000200 */
[C---:B-1----:R-:W-:Y:S08]  /*2260*/  HMMA.16816.F32 R36, R180.reuse, R72, R36 ;  /* 0x00000048b424723c */ /* 0x042ff00000001824 */
[----:B------:R-:W-:Y:S01]  /*2270*/  HMMA.16816.F32 R40, R180, R74, R40 ;  /* 0x0000004ab428723c */ /* 0x000fe20000001828 */
[----:B------:R-:W-:Y:S07]  /*2280*/  LDSM.16.M88.4 R72, [R242+0x13900] ;  /* 0x01390000f248783b */ /* 0x000fee0000000200 */
[----:B-----5:R-:W-:Y:S08]  /*2290*/  HMMA.16816.F32 R20, R184, R88, R20 ;  /* 0x00000058b814723c */ /* 0x020ff00000001814 */
[C---:B------:R-:W-:Y:S08]  /*22a0*/  HMMA.16816.F32 R44, R180.reuse, R80, R44 ;  /* 0x00000050b42c723c */ /* 0x040ff0000000182c */
[----:B------:R-:W-:Y:S01]  /*22b0*/  HMMA.16816.F32 R28, R180, R82, R28 ;  /* 0x00000052b41c723c */ /* 0x000fe2000000181c */
[----:B------:R-:W1:Y:S07]  /*22c0*/  LDSM.16.M88.4 R80, [R243+0x2000] ;  /* 0x00200000f350783b */ /* 0x000e6e0000000200 */
[C---:B------:R-:W-:Y:S01]  /*22d0*/  HMMA.16816.F32 R24, R184.reuse, R90, R12 ;  /* 0x0000005ab818723c */ /* 0x040fe2000000180c */
[----:B------:R-:W-:Y:S07]  /*22e0*/  LDSM.16.M88.4 R88, [R243+0x3800] ;  /* 0x00380000f358783b */ /* 0x000fee0000000200 */
[C---:B--2---:R-:W-:Y:S08]  /*22f0*/  HMMA.16816.F32 R32, R184.reuse, R50, R32 ;  /* 0x00000032b820723c */ /* 0x044ff00000001820 */
[C---:B------:R-:W-:Y:S01]  /*2300*/  HMMA.16816.F32 R16, R184.reuse, R48, R8 ;  /* 0x00000030b810723c */ /* 0x040fe20000001808 */
[----:B------:R-:W2:Y:S07]  /*2310*/  LDSM.16.M88.4 R48, [R243+0x2800] ;  /* 0x00280000f330783b */ /* 0x000eae0000000200 */
[C---:B------:R-:W-:Y:S08]  /*2320*/  HMMA.16816.F32 R36, R184.reuse, R56, R36 ;  /* 0x00000038b824723c */ /* 0x040ff00000001824 */
[----:B------:R-:W-:Y:S01]  /*2330*/  HMMA.16816.F32 R40, R184, R58, R40 ;  /* 0x0000003ab828723c */ /* 0x000fe20000001828 */
[----:B------:R-:W5:Y:S07]  /*2340*/  LDSM.16.M88.4 R56, [R243+0x3000] ;  /* 0x00300000f338783b */ /* 0x000f6e0000000200 */
[----:B---3--:R-:W-:Y:S08]  /*2350*/  HMMA.16816.F32 R8, R188, R76, R20 ;  /* 0x0000004cbc08723c */ /* 0x008ff00000001814 */
[C---:B------:R-:W-:Y:S08]  /*2360*/  HMMA.16816.F32 R44, R184.reuse, R84, R44 ;  /* 0x00000054b82c723c */ /* 0x040ff0000000182c */
[----:B------:R-:W-:Y:S01]  /*2370*/  HMMA.16816.F32 R12, R184, R86, R28 ;  /* 0x00000056b80c723c */ /* 0x000fe2000000181c */
[----:B------:R-:W3:Y:S07]  /*2380*/  LDSM.16.M88.4 R84, [R242+0x12100] ;  /* 0x01210000f254783b */ /* 0x000eee0000000200 */
[C---:B------:R-:W-:Y:S01]  /*2390*/  HMMA.16816.F32 R20, R188.reuse, R78, R24 ;  /* 0x0000004ebc14723c */ /* 0x040fe20000001818 */
[----:B------:R-:W-:Y:S07]  /*23a0*/  LDSM.16.M88.4 R76, [R239+0x3800] ;  /* 0x00380000ef4c783b */ /* 0x000fee0000000200 */
[C---:B------:R-:W-:Y:S08]  /*23b0*/  HMMA.16816.F32 R24, R188.reuse, R54, R32 ;  /* 0x00000036bc18723c */ /* 0x040ff00000001820 */
[C---:B----4-:R-:W-:Y:S08]  /*23c0*/  HMMA.16816.F32 R36, R188.reuse, R60, R36 ;  /* 0x0000003cbc24723c */ /* 0x050ff00000001824 */
[----:B------:R-:W-:Y:S01]  /*23d0*/  HMMA.16816.F32 R40, R188, R62, R40 ;  /* 0x0000003ebc28723c */ /* 0x000fe20000001828 */
[----:B------:R-:W-:Y:S07]  /*23e0*/  LDSM.16.M88.4 R60, [R242+0x13100] ;  /* 0x01310000f23c783b */ /* 0x000fee0000000200 */
[----:B-1----:R-:W-:Y:S08]  /*23f0*/  HMMA.16816.F32 R28, R192, R80, R8 ;  /* 0x00000050c01c723c */ /* 0x002ff00000001808 */
[C---:B------:R-:W-:Y:S01]  /*2400*/  HMMA.16816.F32 R16, R188.reuse, R52, R16 ;  /* 0x00000034bc10723c */ /* 0x040fe20000001810 */
[----:B------:R-:W1:Y:S07]  /*2410*/  LDSM.16.M88.4 R52, [R242+0x12900] ;  /* 0x01290000f234783b */ /* 0x000e6e0000000200 */
[C---:B------:R-:W-:Y:S08]  /*2420*/  HMMA.16816.F32 R44, R188.reuse, R64, R44 ;  /* 0x00000040bc2c723c */ /* 0x040ff0000000182c */
[----:B------:R-:W-:Y:S01]  /*2430*/  HMMA.16816.F32 R12, R188, R66, R12 ;  /* 0x00000042bc0c723c */ /* 0x000fe2000000180c */
[----:B------:R-:W-:Y:S07]  /*2440*/  LDSM.16.M88.4 R64, [R236+0x15100] ;  /* 0x01510000ec40783b */ /* 0x000fee0000000200 */
[C---:B------:R-:W-:Y:S01]  /*2450*/  HMMA.16816.F32 R8, R192.reuse, R82, R20 ;  /* 0x00000052c008723c */ /* 0x040fe20000001814 */
[----:B------:R-:W-:Y:S07]  /*2460*/  LDSM.16.M88.4 R80, [R243+0x4000] ;  /* 0x00400000f350783b */ /* 0x000fee0000000200 */
[C---:B--2---:R-:W-:Y:S08]  /*2470*/  HMMA.16816.F32 R24, R192.reuse, R50, R24 ;  /* 0x00000032c018723c */ /* 0x044ff00000001818 */
[C---:B-----5:R-:W-:Y:S08]  /*2480*/  HMMA.16816.F32 R36, R192.reuse, R56, R36 ;  /* 0x00000038c024723c */ /* 0x060ff00000001824 */
[----:B------:R-:W-:Y:S01]  /*2490*/  HMMA.16816.F32 R40, R192, R58, R40 ;  /* 0x0000003ac028723c */ /* 0x000fe20000001828 */
[----:B------:R-:W-:Y:S07]  /*24a0*/  LDSM.16.M88.4 R56, [R239+0x3000] ;  /* 0x00300000ef38783b */ /* 0x000fee0000000200 */
[----:B---3--:R-:W-:Y:S08]  /*24b0*/  HMMA.16816.F32 R32, R196, R84, R28 ;  /* 0x00000054c420723c */ /* 0x008ff0000000181c */
[C---:B------:R-:W-:Y:S01]  /*24c0*/  HMMA.16816.F32 R20, R192.reuse, R48, R16 ;  /* 0x00000030c014723c */ /* 0x040fe20000001810 */
[----:B------:R-:W2:Y:S07]  /*24d0*/  LDSM.16.M88.4 R48, [R239+0x2800] ;  /* 0x00280000ef30783b */ /* 0x000eae0000000200 */
[C---:B------:R-:W-:Y:S08]  /*24e0*/  HMMA.16816.F32 R44, R192.reuse, R88, R44 ;  /* 0x00000058c02c723c */ /* 0x040ff0000000182c */
[----:B------:R-:W-:Y:S01]  /*24f0*/  HMMA.16816.F32 R28, R192, R90, R12 ;  /* 0x0000005ac01c723c */ /* 0x000fe2000000180c */
[----:B------:R-:W3:Y:S07]  /*2500*/  LDSM.16.M88.4 R88, [R236+0x14100] ;  /* 0x01410000ec58783b */ /* 0x000eee0000000200 */
[C---:B------:R-:W-:Y:S01]  /*2510*/  HMMA.16816.F32 R16, R196.reuse, R86, R8 ;  /* 0x00000056c410723c */ /* 0x040fe20000001808 */
[----:B------:R-:W-:Y:S07]  /*2520*/  LDSM.16.M88.4 R84, [R236+0x15900] ;  /* 0x01590000ec54783b */ /* 0x000fee0000000200 */
[C---:B-1----:R-:W-:Y:S08]  /*2530*/  HMMA.16816.F32 R8, R196.reuse, R54, R24 ;  /* 0x00000036c408723c */ /* 0x042ff00000001818 */
[C---:B------:R-:W-:Y:S08]  /*2540*/  HMMA.16816.F32 R24, R196.reuse, R60, R36 ;  /* 0x0000003cc418723c */ /* 0x040ff00000001824 */
[----:B------:R-:W-:Y:S01]  /*2550*/  HMMA.16816.F32 R40, R196, R62, R40 ;  /* 0x0000003ec428723c */ /* 0x000fe20000001828 */
[----:B------:R-:W-:Y:S07]  /*2560*/  LDSM.16.M88.4 R60, [R243+0x5000] ;  /* 0x00500000f33c783b */ /* 0x000fee0000000200 */
[----:B------:R-:W-:Y:S08]  /*2570*/  HMMA.16816.F32 R36, R200, R68, R32 ;  /* 0x00000044c824723c */ /* 0x000ff00000001820 */
        /* <DEDUP_REMOVED lines=8> */
[----:B------:R-:W-:Y:S08]  /*2600*/  HMMA.16816.F32 R8, R200, R58, R40 ;  /* 0x0000003ac808723c */ /* 0x000ff00000001828 */
[----:B---3--:R-:W-:Y:S08]  /*2610*/  HMMA.16816.F32 R36, R204, R88, R36 ;  /* 0x00000058cc24723c */ /* 0x008ff00000001824 */
[C---:B------:R-:W-:Y:S01]  /*2620*/  HMMA.16816.F32 R20, R200.reuse, R48, R12 ;  /* 0x00000030c814723c */ /* 0x040fe2000000180c */
[----:B------:R-:W-:Y:S07]  /*2630*/  LDSM.16.M88.4 R48, [R243+0x4800] ;  /* 0x00480000f330783b */ /* 0x000fee0000000200 */
[C---:B------:R-:W-:Y:S01]  /*2640*/  HMMA.16816.F32 R12, R200.reuse, R56, R24 ;  /* 0x00000038c80c723c */ /* 0x040fe20000001818 */
[----:B------:R-:W-:Y:S07]  /*2650*/  LDSM.16.M88.4 R56, [R242+0x14900] ;  /* 0x01490000f238783b */ /* 0x000fee0000000200 */
[C---:B------:R-:W-:Y:S08]  /*2660*/  HMMA.16816.F32 R44, R200.reuse, R76, R44 ;  /* 0x0000004cc82c723c */ /* 0x040ff0000000182c */
[----:B------:R-:W-:Y:S01]  /*2670*/  HMMA.16816.F32 R40, R200, R78, R32 ;  /* 0x0000004ec828723c */ /* 0x000fe20000001820 */
[----:B------:R-:W2:Y:S07]  /*2680*/  LDSM.16.M88.4 R76, [R242+0x14100] ;  /* 0x01410000f24c783b */ /* 0x000eae0000000200 */
[C---:B-1----:R-:W-:Y:S08]  /*2690*/  HMMA.16816.F32 R24, R204.reuse, R54, R16 ;  /* 0x00000036cc18723c */ /* 0x042ff00000001810 */
[----:B------:R-:W-:Y:S08]  /*26a0*/  HMMA.16816.F32 R16, R204, R66, R8 ;  /* 0x00000042cc10723c */ /* 0x000ff00000001808 */
[----:B------:R-:W-:Y:S08]  /*26b0*/  HMMA.16816.F32 R8, R208, R80, R36 ;  /* 0x00000050d008723c */ /* 0x000ff00000001824 */
[C---:B------:R-:W-:Y:S08]  /*26c0*/  HMMA.16816.F32 R32, R204.reuse, R90, R28 ;  /* 0x0000005acc20723c */ /* 0x040ff0000000181c */
[C---:B------:R-:W-:Y:S01]  /*26d0*/  HMMA.16816.F32 R28, R204.reuse, R52, R20 ;  /* 0x00000034cc1c723c */ /* 0x040fe20000001814 */
[----:B------:R-:W-:Y:S07]  /*26e0*/  LDSM.16.M88.4 R52, [R236+0x16100] ;  /* 0x01610000ec34783b */ /* 0x000fee0000000200 */
[----:B------:R-:W-:Y:S01]  /*26f0*/  HMMA.16816.F32 R20, R204, R64, R12 ;  /* 0x00000040cc14723c */ /* 0x000fe2000000180c */
[----:B------:R-:W1:Y:S07]  /*2700*/  LDSM.16.M88.4 R64, [R242+0x15100] ;  /* 0x01510000f240783b */ /* 0x000e6e0000000200 */
[----:B--2---:R-:W-:Y:S08]  /*2710*/  HMMA.16816.F32 R8, R212, R76, R8 ;  /* 0x0000004cd408723c */ /* 0x004ff00000001808 */
[----:B------:R-:W-:Y:S08]  /*2720*/  HMMA.16816.F32 R12, R204, R84, R44 ;  /* 0x00000054cc0c723c */ /* 0x000ff0000000182c */
[C---:B------:R-:W-:Y:S08]  /*2730*/  HMMA.16816.F32 R20, R208.reuse, R60, R20 ;  /* 0x0000003cd014723c */ /* 0x040ff00000001814 */
[C---:B------:R-:W-:Y:S08]  /*2740*/  HMMA.16816.F32 R32, R208.reuse, R82, R32 ;  /* 0x00000052d020723c */ /* 0x040ff00000001820 */
[----:B------:R-:W-:Y:S08]  /*2750*/  HMMA.16816.F32 R28, R208, R48, R28 ;  /* 0x00000030d01c723c */ /* 0x000ff0000000181c */
[----:B------:R-:W-:Y:S08]  /*2760*/  HMMA.16816.F32 R8, R216, R68, R8 ;  /* 0x00000044d808723c */ /* 0x000ff00000001808 */
[----:B------:R-:W-:Y:S01]  /*2770*/  HMMA.16816.F32 R24, R208, R50, R24 ;  /* 0x00000032d018723c */ /* 0x000fe20000001818 */
[----:B------:R-:W-:Y:S07]  /*2780*/  LDSM.16.M88.4 R48, [R242+0x15900] ;  /* 0x01590000f230783b */ /* 0x000fee0000000200 */
[----:B------:R-:W-:Y:S08]  /*2790*/  HMMA.16816.F32 R36, R204, R86, R40 ;  /* 0x00000056cc24723c */ /* 0x000ff00000001828 */
[C---:B------:R-:W-:Y:S08]  /*27a0*/  HMMA.16816.F32 R44, R208.reuse, R62, R16 ;  /* 0x0000003ed02c723c */ /* 0x040ff00000001810 */
[----:B------:R-:W-:Y:S08]  /*27b0*/  HMMA.16816.F32 R40, R208, R72, R12 ;  /* 0x00000048d028723c */ /* 0x000ff0000000180c */
[C---:B-1----:R-:W-:Y:S01]  /*27c0*/  HMMA.16816.F32 R60, R212.reuse, R64, R20 ;  /* 0x00000040d43c723c */ /* 0x042fe20000001814 */
[----:B------:R-:W1:Y:S07]  /*27d0*/  LDSM.16.M88.4 R20, [R239+0x4800] ;  /* 0x00480000ef14783b */ /* 0x000e6e0000000200 */
[C---:B------:R-:W-:Y:S01]  /*27e0*/  HMMA.16816.F32 R12, R212.reuse, R78, R32 ;  /* 0x0000004ed40c723c */ /* 0x040fe20000001820 */
[----:B------:R-:W2:Y:S07]  /*27f0*/  LDSM.16.M88.4 R32, [R243+0x6000] ;  /* 0x00600000f320783b */ /* 0x000eae0000000200 */
[----:B------:R-:W-:Y:S08]  /*2800*/  HMMA.16816.F32 R16, R212, R56, R28 ;  /* 0x00000038d410723c */ /* 0x000ff0000000181c */
[----:B------:R-:W-:Y:S08]  /*2810*/  HMMA.16816.F32 R8, R220, R52, R8 ;  /* 0x00000034dc08723c */ /* 0x000ff00000001808 */
[C---:B------:R-:W-:Y:S01]  /*2820*/  HMMA.16816.F32 R24, R212.reuse, R58, R24 ;  /* 0x0000003ad418723c */ /* 0x040fe20000001818 */
[----:B------:R-:W3:Y:S07]  /*2830*/  LDSM.16.M88.4 R56, [R236+0x16900] ;  /* 0x01690000ec38783b */ /* 0x000eee0000000200 */
[----:B------:R-:W-:Y:S01]  /*2840*/  HMMA.16816.F32 R76, R212, R66, R44 ;  /* 0x00000042d44c723c */ /* 0x000fe2000000182c */
[----:B------:R-:W4:Y:S04]  /*2850*/  LDSM.16.M88.4 R44, [R242+0x16100] ;  /* 0x01610000f22c783b */ /* 0x000f280000000200 */
[----:B------:R-:W-:Y:S03]  /*2860*/  LDSM.16.M88.4 R64, [R243+0x7000] ;  /* 0x00700000f340783b */ /* 0x000fe60000000200 */
[----:B------:R-:W-:Y:S01]  /*2870*/  HMMA.16816.F32 R12, R216, R70, R12 ;  /* 0x00000046d80c723c */ /* 0x000fe2000000180c */
[----:B------:R-:W-:Y:S07]  /*2880*/  LDSM.16.M88.4 R68, [R236+0x17100] ;  /* 0x01710000ec44783b */ /* 0x000fee0000000200 */
[----:B------:R-:W-:Y:S01]  /*2890*/  HMMA.16816.F32 R36, R208, R74, R36 ;  /* 0x0000004ad024723c */ /* 0x000fe20000001824 */
[----:B------:R-:W5:Y:S07]  /*28a0*/  LDSM.16.M88.4 R72, [R239+0x5000] ;  /* 0x00500000ef48783b */ /* 0x000f6e0000000200 */
[----:B-1----:R-:W-:Y:S08]  /*28b0*/  HMMA.16816.F32 R16, R216, R20, R16 ;  /* 0x00000014d810723c */ /* 0x002ff00000001810 */
[----:B--2---:R-:W-:Y:S08]  /*28c0*/  HMMA.16816.F32 R8, R224, R32, R8 ;  /* 0x00000020e008723c */ /* 0x004ff00000001808 */
[----:B------:R-:W-:Y:S08]  /*28d0*/  HMMA.16816.F32 R28, R216, R22, R24 ;  /* 0x00000016d81c723c */ /* 0x000ff00000001818 */
[----:B------:R-:W-:Y:S01]  /*28e0*/  HMMA.16816.F32 R80, R212, R48, R40 ;  /* 0x00000030d450723c */ /* 0x000fe20000001828 */
[----:B------:R-:W1:Y:S07]  /*28f0*/  LDSM.16.M88.4 R40, [R243+0x6800] ;  /* 0x00680000f328783b */ /* 0x000e6e0000000200 */
[C---:B------:R-:W-:Y:S01]  /*2900*/  HMMA.16816.F32 R12, R220.reuse, R54, R12 ;  /* 0x00000036dc0c723c */ /* 0x040fe2000000180c */
[----:B------:R-:W2:Y:S07]  /*2910*/  LDSM.16.M88.4 R52, [R239+0x6000] ;  /* 0x00600000ef34783b */ /* 0x000eae0000000200 */
[----:B---3--:R-:W-:Y:S08]  /*2920*/  HMMA.16816.F32 R16, R220, R56, R16 ;  /* 0x00000038dc10723c */ /* 0x008ff00000001810 */
[----:B----4-:R-:W-:Y:S08]  /*2930*/  HMMA.16816.F32 R8, R228, R44, R8 ;  /* 0x0000002ce408723c */ /* 0x010ff00000001808 */
[----:B------:R-:W-:Y:S01]  /*2940*/  HMMA.16816.F32 R28, R220, R58, R28 ;  /* 0x0000003adc1c723c */ /* 0x000fe2000000181c */
[----:B------:R-:W-:Y:S07]  /*2950*/  LDSM.16.M88.4 R56, [R239+0x5800] ;  /* 0x00580000ef38783b */ /* 0x000fee0000000200 */
[----:B------:R-:W-:Y:S01]  /*2960*/  HMMA.16816.F32 R84, R212, R50, R36 ;  /* 0x00000032d454723c */ /* 0x000fe20000001824 */
[----:B------:R-:W3:Y:S07]  /*2970*/  LDSM.16.M88.4 R36, [R242+0x16900] ;  /* 0x01690000f224783b */ /* 0x000eee0000000200 */
[----:B------:R-:W-:Y:S08]  /*2980*/  HMMA.16816.F32 R12, R224, R34, R12 ;  /* 0x00000022e00c723c */ /* 0x000ff0000000180c */
[----:B-----5:R-:W-:Y:S01]  /*2990*/  HMMA.16816.F32 R48, R216, R72, R60 ;  /* 0x00000048d830723c */ /* 0x020fe2000000183c */
[----:B------:R-:W4:Y:S07]  /*29a0*/  LDSM.16.M88.4 R60, [R239+0x6800] ;  /* 0x00680000ef3c783b */ /* 0x000f2e0000000200 */
[----:B-1----:R-:W-:Y:S08]  /*29b0*/  HMMA.16816.F32 R24, R224, R40, R16 ;  /* 0x00000028e018723c */ /* 0x002ff00000001810 */
[----:B--2---:R-:W-:Y:S08]  /*29c0*/  HMMA.16816.F32 R16, R232, R52, R8 ;  /* 0x00000034e810723c */ /* 0x004ff00000001808 */
[----:B------:R-:W-:Y:S01]  /*29d0*/  HMMA.16816.F32 R8, R224, R42, R28 ;  /* 0x0000002ae008723c */ /* 0x000fe2000000181c */
[----:B------:R-:W-:Y:S07]  /*29e0*/  LDSM.16.M88.4 R40, [R243+0x7800] ;  /* 0x00780000f328783b */ /* 0x000fee0000000200 */
[----:B------:R-:W-:Y:S08]  /*29f0*/  HMMA.16816.F32 R20, R228, R46, R12 ;  /* 0x0000002ee414723c */ /* 0x000ff0000000180c */
[----:B------:R-:W-:Y:S01]  /*2a00*/  HMMA.16816.F32 R12, R220, R68, R48 ;  /* 0x00000044dc0c723c */ /* 0x000fe20000001830 */
[----:B------:R-:W1:Y:S01]  /*2a10*/  LDSM.16.M88.4 R48, [R242+0x17100] ;  /* 0x01710000f230783b */ /* 0x000e620000000200 */
[----:B------:R-:W-:-:S04]  /*2a20*/  FMUL.FTZ R2, R16, c[0x0][0x320] ;  /* 0x0000c80010027a20 */ /* 0x000fc80000410000 */
[----:B------:R2:W-:Y:S02]  /*2a30*/  MUFU.TANH R69, R2 ;  /* 0x0000000200457308 */ /* 0x0005e40000002400 */
[----:B------:R-:W-:Y:S08]  /*2a40*/  HMMA.16816.F32 R44, R216, R74, R76 ;  /* 0x0000004ad82c723c */ /* 0x000ff0000000184c */
[----:B---3--:R-:W-:Y:S01]  /*2a50*/  HMMA.16816.F32 R24, R228, R36, R24 ;  /* 0x00000024e418723c */ /* 0x008fe20000001818 */
[----:B--2---:R-:W-:-:S07]  /*2a60*/  FMUL.FTZ R2, R17, c[0x0][0x320] ;  /* 0x0000c80011027a20 */ /* 0x004fce0000410000 */
[----:B------:R-:W-:Y:S01]  /*2a70*/  HMMA.16816.F32 R8, R228, R38, R8 ;  /* 0x00000026e408723c */ /* 0x000fe20000001808 */
[----:B------:R-:W2:Y:S01]  /*2a80*/  LDSM.16.M88.4 R36, [R236+0x17900] ;  /* 0x01790000ec24783b */ /* 0x000ea20000000200 */
[----:B------:R3:W-:Y:S06]  /*2a90*/  MUFU.TANH R68, R2 ;  /* 0x0000000200447308 */ /* 0x0007ec0000002400 */
[----:B------:R-:W-:Y:S08]  /*2aa0*/  HMMA.16816.F32 R32, R232, R54, R20 ;  /* 0x00000036e820723c */ /* 0x000ff00000001814 */
[----:B------:R-:W-:Y:S01]  /*2ab0*/  HMMA.16816.F32 R20, R224, R64, R12 ;  /* 0x00000040e014723c */ /* 0x000fe2000000180c */
[----:B---3--:R-:W-:-:S04]  /*2ac0*/  FMUL.FTZ R2, R18, c[0x0][0x320] ;  /* 0x0000c80012027a20 */ /* 0x008fc80000410000 */
[----:B------:R3:W-:Y:S03]  /*2ad0*/  MUFU.TANH R6, R2 ;  /* 0x0000000200067308 */ /* 0x0007e60000002400 */
[----:B------:R-:W-:Y:S01]  /*2ae0*/  HMMA.16816.F32 R12, R220, R70, R44 ;  /* 0x00000046dc0c723c */ /* 0x000fe2000000182c */
[----:B------:R-:W5:Y:S07]  /*2af0*/  LDSM.16.M88.4 R44, [R239+0x7000] ;  /* 0x00700000ef2c783b */ /* 0x000f6e0000000200 */
[----:B------:R-:W-:Y:S01]  /*2b00*/  HMMA.16816.F32 R52, R216, R56, R80 ;  /* 0x00000038d834723c */ /* 0x000fe20000001850 */
[----:B------:R-:W-:-:S02]  /*2b10*/  FMUL.FTZ R34, R34, c[0x0][0x320] ;  /* 0x0000c80022227a20 */ /* 0x000fc40000410000 */
[----:B------:R-:W-:Y:S02]  /*2b20*/  FMUL.FTZ R35, R35, c[0x0][0x320] ;  /* 0x0000c80023237a20 */ /* 0x000fe40000410000 */
[----:B---3--:R-:W-:-:S03]  /*2b30*/  FMUL.FTZ R2, R19, c[0x0][0x320] ;  /* 0x0000c80013027a20 */ /* 0x008fc60000410000 */
[----:B------:R-:W-:Y:S01]  /*2b40*/  HMMA.16816.F32 R28, R216, R58, R84 ;  /* 0x0000003ad81c723c */ /* 0x000fe20000001854 */
[----:B------:R-:W3:Y:S07]  /*2b50*/  MUFU.TANH R59, R34 ;  /* 0x00000022003b7308 */ /* 0x000eee0000002400 */
[----:B----4-:R-:W-:Y:S01]  /*2b60*/  HMMA.16816.F32 R16, R232, R60, R24 ;  /* 0x0000003ce810723c */ /* 0x010fe20000001818 */
[----:B------:R4:W3:Y:S07]  /*2b70*/  MUFU.TANH R7, R2 ;  /* 0x0000000200077308 */ /* 0x0008ee0000002400 */
[----:B-1----:R-:W-:Y:S01]  /*2b80*/  HMMA.16816.F32 R24, R228, R48, R20 ;  /* 0x00000030e418723c */ /* 0x002fe20000001814 */
[----:B------:R-:W-:Y:S07]  /*2b90*/  MUFU.TANH R58, R35 ;  /* 0x00000023003a7308 */ /* 0x000fee0000002400 */
[----:B--2---:R-:W-:Y:S01]  /*2ba0*/  HMMA.16816.F32 R20, R220, R38, R28 ;  /* 0x00000026dc14723c */ /* 0x004fe2000000181c */
[----:B----4-:R-:W-:Y:S01]  /*2bb0*/  FMUL.FTZ R2, R32, c[0x0][0x320] ;  /* 0x0000c80020027a20 */ /* 0x010fe20000410000 */
[----:B------:R-:W-:Y:S03]  /*2bc0*/  LDSM.16.M88.4 R28, [R239+0x7800] ;  /* 0x00780000ef1c783b */ /* 0x000fe60000000200 */
[----:B------:R1:W2:Y:S03]  /*2bd0*/  MUFU.TANH R61, R2 ;  /* 0x00000002003d7308 */ /* 0x0002a60000002400 */
[----:B------:R-:W-:-:S02]  /*2be0*/  FMUL.FTZ R16, R16, c[0x0][0x320] ;  /* 0x0000c80010107a20 */ /* 0x000fc40000410000 */
[----:B------:R-:W-:Y:S02]  /*2bf0*/  FMUL.FTZ R17, R17, c[0x0][0x320] ;  /* 0x0000c80011117a20 */ /* 0x000fe40000410000 */
[----:B------:R-:W-:Y:S01]  /*2c00*/  FMUL.FTZ R18, R18, c[0x0][0x320] ;  /* 0x0000c80012127a20 */ /* 0x000fe20000410000 */
[----:B------:R-:W-:Y:S01]  /*2c10*/  MUFU.TANH R57, R16 ;  /* 0x0000001000397308 */ /* 0x000fe20000002400 */
[----:B------:R-:W-:Y:S02]  /*2c20*/  FMUL.FTZ R19, R19, c[0x0][0x320] ;  /* 0x0000c80013137a20 */ /* 0x000fe40000410000 */
[----:B-----5:R-:W-:Y:S01]  /*2c30*/  HMMA.16816.F32 R24, R232, R44, R24 ;  /* 0x0000002ce818723c */ /* 0x020fe20000001818 */
[----:B-1----:R-:W-:-:S04]  /*2c40*/  FMUL.FTZ R2, R33, c[0x0][0x320] ;  /* 0x0000c80021027a20 */ /* 0x002fc80000410000 */
[----:B------:R-:W-:Y:S03]  /*2c50*/  MUFU.TANH R56, R17 ;  /* 0x0000001100387308 */ /* 0x000fe60000002400 */
[----:B------:R-:W-:Y:S05]  /*2c60*/  HMMA.16816.F32 R32, R232, R62, R8 ;  /* 0x0000003ee820723c */ /* 0x000fea0000001808 */
[----:B------:R1:W4:Y:S03]  /*2c70*/  MUFU.TANH R60, R2 ;  /* 0x00000002003c7308 */ /* 0x0003260000002400 */
[----:B------:R-:W-:Y:S08]  /*2c80*/  HMMA.16816.F32 R8, R224, R66, R12 ;  /* 0x00000042e008723c */ /* 0x000ff0000000180c */
[----:B------:R-:W-:Y:S01]  /*2c90*/  HMMA.16816.F32 R12, R220, R36, R52 ;  /* 0x00000024dc0c723c */ /* 0x000fe20000001834 */
[----:B------:R-:W5:Y:S01]  /*2ca0*/  LDSM.16.M88.4 R36, [R242+0x17900] ;  /* 0x01790000f224783b */ /* 0x000f620000000200 */
[----:B------:R-:W2:Y:S01]  /*2cb0*/  MUFU.TANH R53, R18 ;  /* 0x0000001200357308 */ /* 0x000ea20000002400 */
[----:B------:R-:W-:Y:S01]  /*2cc0*/  FMUL.FTZ R24, R24, c[0x0][0x320] ;  /* 0x0000c80018187a20 */ /* 0x000fe20000410000 */
[----:B------:R-:W-:-:S04]  /*2cd0*/  DEPBAR.LE SB0, 0x0 ;  /* 0x000080000000791a */ /* 0x000fc80000000000 */
[----:B-1----:R-:W-:Y:S01]  /*2ce0*/  LOP3.LUT R2, R92, 0xffffffe0, RZ, 0xc0, !PT ;  /* 0xffffffe05c027812 */ /* 0x002fe200078ec0ff */
[----:B------:R-:W-:Y:S01]  /*2cf0*/  FMUL.FTZ R35, R35, c[0x0][0x320] ;  /* 0x0000c80023237a20 */ /* 0x000fe20000410000 */
[----:B------:R1:W-:Y:S01]  /*2d00*/  MUFU.TANH R52, R19 ;  /* 0x0000001300347308 */ /* 0x0003e20000002400 */
[----:B------:R-:W-:Y:S02]  /*2d10*/  FMUL.FTZ R32, R32, c[0x0][0x320] ;  /* 0x0000c80020207a20 */ /* 0x000fe40000410000 */
[----:B------:R-:W-:Y:S02]  /*2d20*/  IMAD.IADD R2, R132, 0x1, -R2 ;  /* 0x0000000184027824 */ /* 0x000fe400078e0a02 */
[----:B------:R-:W-:Y:S01]  /*2d30*/  FMUL.FTZ R33, R33, c[0x0][0x320] ;  /* 0x0000c80021217a20 */ /* 0x000fe20000410000 */
[----:B------:R-:W-:Y:S01]  /*2d40*/  HMMA.16816.F32 R8, R228, R50, R8 ;  /* 0x00000032e408723c */ /* 0x000fe20000001808 */
[----:B------:R-:W-:Y:S01]  /*2d50*/  FMUL.FTZ R34, R34, c[0x0][0x320] ;  /* 0x0000c80022227a20 */ /* 0x000fe20000410000 */
[----:B------:R-:W-:Y:S01]  /*2d60*/  SHF.R.S32.HI R3, RZ, 0x1f, R2 ;  /* 0x0000001fff037819 */ /* 0x000fe20000011402 */
[----:B------:R-:W-:Y:S01]  /*2d70*/  MUFU.TANH R49, R35 ;  /* 0x0000002300317308 */ /* 0x000fe20000002400 */
[----:B------:R-:W-:-:S02]  /*2d80*/  FMUL.FTZ R25, R25, c[0x0][0x320] ;  /* 0x0000c80019197a20 */ /* 0x000fc40000410000 */
[----:B------:R-:W-:Y:S01]  /*2d90*/  LEA.HI R3, R3, R2, RZ, 0x2 ;  /* 0x0000000203037211 */ /* 0x000fe200078f10ff */
[----:B------:R-:W-:Y:S01]  /*2da0*/  FMUL.FTZ R26, R26, c[0x0][0x320] ;  /* 0x0000c8001a1a7a20 */ /* 0x000fe20000410000 */
[C---:B------:R-:W-:Y:S01]  /*2db0*/  HMMA.16816.F32 R12, R224.reuse, R40, R12 ;  /* 0x00000028e00c723c */ /* 0x040fe2000000180c */
[----:B------:R-:W-:Y:S01]  /*2dc0*/  FMUL.FTZ R27, R27, c[0x0][0x320] ;  /* 0x0000c8001b1b7a20 */ /* 0x000fe20000410000 */
[----:B------:R-:W-:Y:S01]  /*2dd0*/  LOP3.LUT R3, R3, 0x7ffffffc, RZ, 0xc0, !PT ;  /* 0x7ffffffc03037812 */ /* 0x000fe200078ec0ff */
[----:B------:R-:W2:Y:S04]  /*2de0*/  MUFU.TANH R44, R32 ;  /* 0x00000020002c7308 */ /* 0x000ea80000002400 */
[----:B------:R-:W-:Y:S01]  /*2df0*/  IMAD.IADD R3, R2, 0x1, -R3 ;  /* 0x0000000102037824 */ /* 0x000fe200078e0a03 */
[----:B-1----:R-:W-:Y:S01]  /*2e00*/  HMMA.16816.F32 R16, R224, R42, R20 ;  /* 0x0000002ae010723c */ /* 0x002fe20000001814 */
[----:B------:R-:W-:Y:S01]  /*2e10*/  IMAD.U32 R2, RZ, RZ, UR4 ;  /* 0x00000004ff027e24 */ /* 0x000fe2000f8e00ff */
[----:B------:R-:W-:Y:S01]  /*2e20*/  @UP0 USHF.R.S32.HI UR4, URZ, 0x1f, UR14 ;  /* 0x0000001f3f040899 */ /* 0x000fe2000801140e */
[----:B------:R-:W1:Y:S02]  /*2e30*/  MUFU.TANH R32, R33 ;  /* 0x0000002100207308 */ /* 0x000e640000002400 */
[----:B------:R-:W-:Y:S01]  /*2e40*/  IMAD R2, R3, -0x2, R2 ;  /* 0xfffffffe03027824 */ /* 0x000fe200078e0202 */
[----:B------:R-:W-:-:S02]  /*2e50*/  @UP0 UIMAD UR4, UR4, UR16, UR15 ;  /* 0x00000010040402a4 */ /* 0x000fc4000f8e020f */
[----:B------:R-:W-:Y:S02]  /*2e60*/  HMMA.16816.F32 R20, R232, R46, R8 ;  /* 0x0000002ee814723c */ /* 0x000fe40000001808 */
[C---:B------:R-:W-:Y:S01]  /*2e70*/  ISETP.GT.AND P0, PT, R2.reuse, RZ, PT ;  /* 0x000000ff0200720c */ /* 0x040fe20003f04270 */
[----:B------:R3:W-:Y:S01]  /*2e80*/  MUFU.TANH R41, R24 ;  /* 0x0000001800297308 */ /* 0x0007e20000002400 */
[C---:B------:R-:W-:Y:S02]  /*2e90*/  ISETP.GT.AND P2, PT, R2.reuse, 0x1, PT ;  /* 0x000000010200780c */ /* 0x040fe40003f44270 */
[----:B------:R-:W-:Y:S02]  /*2ea0*/  ISETP.GT.AND P1, PT, R2, 0x8, PT ;  /* 0x000000080200780c */ /* 0x000fe40003f24270 */
[C---:B-----5:R-:W-:Y:S03]  /*2eb0*/  HMMA.16816.F32 R12, R228.reuse, R36, R12 ;  /* 0x00000024e40c723c */ /* 0x060fe6000000180c */
[----:B------:R-:W5:Y:S05]  /*2ec0*/  MUFU.TANH R48, R34 ;  /* 0x0000002200307308 */ /* 0x000f6a0000002400 */
[----:B------:R-:W-:Y:S01]  /*2ed0*/  HMMA.16816.F32 R8, R228, R38, R16 ;  /* 0x00000026e408723c */ /* 0x000fe20000001810 */
[----:B---3--:R-:W-:-:S02]  /*2ee0*/  FSEL R24, R59, -INF , P1 ;  /* 0xff8000003b187808 */ /* 0x008fc40000800000 */
[----:B------:R-:W3:Y:S05]  /*2ef0*/  MUFU.TANH R40, R25 ;  /* 0x0000001900287308 */ /* 0x000eea0000002400 */
[----:B------:R-:W-:Y:S02]  /*2f00*/  FMUL.FTZ R20, R20, c[0x0][0x320] ;  /* 0x0000c80014147a20 */ /* 0x000fe40000410000 */
[----:B------:R-:W-:Y:S02]  /*2f10*/  FMUL.FTZ R21, R21, c[0x0][0x320] ;  /* 0x0000c80015157a20 */ /* 0x000fe40000410000 */
[----:B------:R1:W-:Y:S01]  /*2f20*/  MUFU.TANH R35, R20 ;  /* 0x0000001400237308 */ /* 0x0003e20000002400 */
[----:B------:R-:W-:-:S02]  /*2f30*/  FMUL.FTZ R22, R22, c[0x0][0x320] ;  /* 0x0000c80016167a20 */ /* 0x000fc40000410000 */
[----:B------:R-:W-:Y:S01]  /*2f40*/  FMUL.FTZ R23, R23, c[0x0][0x320] ;  /* 0x0000c80017177a20 */ /* 0x000fe20000410000 */
[C---:B------:R-:W-:Y:S04]  /*2f50*/  HMMA.16816.F32 R16, R232.reuse, R28, R12 ;  /* 0x0000001ce810723c */ /* 0x040fe8000000180c */
[----:B------:R3:W3:Y:S03]  /*2f60*/  MUFU.TANH R37, R26 ;  /* 0x0000001a00257308 */ /* 0x0006e60000002400 */
[----:B------:R-:W-:Y:S01]  /*2f70*/  FSEL R15, R6, -INF , P0 ;  /* 0xff800000060f7808 */ /* 0x000fe20000000000 */
[----:B------:R-:W-:Y:S01]  /*2f80*/  HMMA.16816.F32 R28, R232, R30, R8 ;  /* 0x0000001ee81c723c */ /* 0x000fe20000001808 */
[----:B------:R-:W-:-:S02]  /*2f90*/  FSEL R6, R69, -INF , P0 ;  /* 0xff80000045067808 */ /* 0x000fc40000000000 */
[----:B------:R-:W-:Y:S01]  /*2fa0*/  ISETP.GT.AND P0, PT, R2, 0x9, PT ;  /* 0x000000090200780c */ /* 0x000fe20003f04270 */
[----:B------:R3:W3:Y:S01]  /*2fb0*/  MUFU.TANH R36, R27 ;  /* 0x0000001b00247308 */ /* 0x0006e20000002400 */
[----:B-1----:R-:W-:Y:S02]  /*2fc0*/  FSEL R20, R7, -INF , P2 ;  /* 0xff80000007147808 */ /* 0x002fe40001000000 */
[----:B------:R-:W-:Y:S01]  /*2fd0*/  FSEL R7, R68, -INF , P2 ;  /* 0xff80000044077808 */ /* 0x000fe20001000000 */
[----:B------:R-:W-:Y:S01]  /*2fe0*/  IMAD.U32 R11, RZ, RZ, UR10 ;  /* 0x0000000aff0b7e24 */ /* 0x000fe2000f8e00ff */
[----:B--2---:R-:W-:Y:S02]  /*2ff0*/  FSEL R10, R61, -INF , P1 ;  /* 0xff8000003d0a7808 */ /* 0x004fe40000800000 */
[----:B------:R-:W-:Y:S01]  /*3000*/  FMNMX.FTZ R3, R6, R7, !PT ;  /* 0x0000000706037209 */ /* 0x000fe20007810000 */
[----:B------:R-:W-:Y:S01]  /*3010*/  MUFU.TANH R21, R21 ;  /* 0x0000001500157308 */ /* 0x000fe20000002400 */
[----:B------:R-:W-:-:S02]  /*3020*/  ISETP.GT.AND P2, PT, R2, 0x10, PT ;  /* 0x000000100200780c */ /* 0x000fc40003f44270 */
[----:B----4-:R-:W-:Y:S01]  /*3030*/  FSEL R12, R60, -INF , P0 ;  /* 0xff8000003c0c7808 */ /* 0x010fe20000000000 */
[----:B------:R-:W-:Y:S01]  /*3040*/  FMUL.FTZ R16, R16, c[0x0][0x320] ;  /* 0x0000c80010107a20 */ /* 0x000fe20000410000 */
[----:B------:R-:W-:Y:S01]  /*3050*/  FMNMX.FTZ R3, R10, R3, !PT ;  /* 0x000000030a037209 */ /* 0x000fe20007810000 */
[----:B------:R-:W-:Y:S01]  /*3060*/  FMUL.FTZ R18, R18, c[0x0][0x320] ;  /* 0x0000c80012127a20 */ /* 0x000fe20000410000 */
[----:B------:R-:W-:Y:S01]  /*3070*/  ISETP.GT.AND P1, PT, R2, 0x11, PT ;  /* 0x000000110200780c */ /* 0x000fe20003f24270 */
[----:B------:R-:W1:Y:S01]  /*3080*/  MUFU.TANH R22, R22 ;  /* 0x0000001600167308 */ /* 0x000e620000002400 */
[----:B------:R-:W-:Y:S01]  /*3090*/  FSEL R14, R57, -INF , P2 ;  /* 0xff800000390e7808 */ /* 0x000fe20001000000 */
[----:B------:R-:W-:Y:S01]  /*30a0*/  FMUL.FTZ R17, R17, c[0x0][0x320] ;  /* 0x0000c80011117a20 */ /* 0x000fe20000410000 */
[----:B------:R-:W-:Y:S01]  /*30b0*/  FMNMX.FTZ R3, R12, R3, !PT ;  /* 0x000000030c037209 */ /* 0x000fe20007810000 */
[----:B------:R-:W-:Y:S01]  /*30c0*/  FMUL.FTZ R28, R28, c[0x0][0x320] ;  /* 0x0000c8001c1c7a20 */ /* 0x000fe20000410000 */
[----:B------:R-:W-:Y:S01]  /*30d0*/  FSEL R25, R58, -INF , P0 ;  /* 0xff8000003a197808 */ /* 0x000fe20000000000 */
[----:B------:R-:W-:Y:S01]  /*30e0*/  FMUL.FTZ R9, R29, c[0x0][0x320] ;  /* 0x0000c8001d097a20 */ /* 0x000fe20000410000 */
[----:B------:R-:W-:Y:S01]  /*30f0*/  ISETP.GT.AND P0, PT, R2, 0x18, PT ;  /* 0x000000180200780c */ /* 0x000fe20003f04270 */
[----:B------:R-:W2:Y:S01]  /*3100*/  MUFU.TANH R23, R23 ;  /* 0x0000001700177308 */ /* 0x000ea20000002400 */
[----:B---3--:R-:W-:Y:S01]  /*3110*/  FSEL R26, R56, -INF , P1 ;  /* 0xff800000381a7808 */ /* 0x008fe20000800000 */
[----:B------:R-:W-:Y:S01]  /*3120*/  FMUL.FTZ R19, R19, c[0x0][0x320] ;  /* 0x0000c80013137a20 */ /* 0x000fe20000410000 */
[----:B------:R-:W-:Y:S01]  /*3130*/  FMNMX.FTZ R3, R14, R3, !PT ;  /* 0x000000030e037209 */ /* 0x000fe20007810000 */
[----:B------:R-:W-:Y:S01]  /*3140*/  FMUL.FTZ R30, R30, c[0x0][0x320] ;  /* 0x0000c8001e1e7a20 */ /* 0x000fe20000410000 */
[----:B------:R-:W-:-:S02]  /*3150*/  FSEL R33, R53, -INF , P2 ;  /* 0xff80000035217808 */ /* 0x000fc40001000000 */
[----:B------:R-:W-:Y:S01]  /*3160*/  ISETP.GT.AND P2, PT, R2, 0x19, PT ;  /* 0x000000190200780c */ /* 0x000fe20003f44270 */
[----:B------:R-:W-:Y:S01]  /*3170*/  MUFU.TANH R16, R16 ;  /* 0x0000001000107308 */ /* 0x000fe20000002400 */
[----:B------:R-:W-:Y:S02]  /*3180*/  FSEL R27, R44, -INF , P0 ;  /* 0xff8000002c1b7808 */ /* 0x000fe40000000000 */
[----:B------:R-:W-:Y:S02]  /*3190*/  FMNMX.FTZ R3, R26, R3, !PT ;  /* 0x000000031a037209 */ /* 0x000fe40007810000 */
[----:B------:R-:W-:Y:S02]  /*31a0*/  FSEL R34, R52, -INF , P1 ;  /* 0xff80000034227808 */ /* 0x000fe40000800000 */
[----:B------:R-:W-:Y:S01]  /*31b0*/  ISETP.GT.AND P1, PT, R2, 0x20, PT ;  /* 0x000000200200780c */ /* 0x000fe20003f24270 */
[----:B------:R-:W3:Y:S01]  /*31c0*/  MUFU.TANH R18, R18 ;  /* 0x0000001200127308 */ /* 0x000ee20000002400 */
[----:B------:R-:W-:-:S02]  /*31d0*/  FSEL R32, R32, -INF , P2 ;  /* 0xff80000020207808 */ /* 0x000fc40001000000 */
[----:B------:R-:W-:Y:S02]  /*31e0*/  FMNMX.FTZ R3, R27, R3, !PT ;  /* 0x000000031b037209 */ /* 0x000fe40007810000 */
[----:B-----5:R-:W-:Y:S02]  /*31f0*/  FSEL R48, R48, -INF , P0 ;  /* 0xff80000030307808 */ /* 0x020fe40000000000 */
[----:B------:R-:W-:Y:S01]  /*3200*/  ISETP.GT.AND P0, PT, R2, 0x21, PT ;  /* 0x000000210200780c */ /* 0x000fe20003f04270 */
[----:B------:R-:W4:Y:S01]  /*3210*/  MUFU.TANH R17, R17 ;  /* 0x0000001100117308 */ /* 0x000f220000002400 */
[----:B------:R-:W-:Y:S02]  /*3220*/  FSEL R88, R41, -INF , P1 ;  /* 0xff80000029587808 */ /* 0x000fe40000800000 */
[----:B------:R-:W-:Y:S02]  /*3230*/  FMNMX.FTZ R3, R32, R3, !PT ;  /* 0x0000000320037209 */ /* 0x000fe40007810000 */
[----:B------:R-:W-:-:S02]  /*3240*/  FSEL R49, R49, -INF , P2 ;  /* 0xff80000031317808 */ /* 0x000fc40001000000 */
[----:B------:R-:W-:Y:S01]  /*3250*/  ISETP.GT.AND P2, PT, R2, 0x28, PT ;  /* 0x000000280200780c */ /* 0x000fe20003f44270 */
[----:B------:R-:W5:Y:S01]  /*3260*/  MUFU.TANH R28, R28 ;  /* 0x0000001c001c7308 */ /* 0x000f620000002400 */
[----:B------:R-:W-:Y:S02]  /*3270*/  FSEL R85, R40, -INF , P0 ;  /* 0xff80000028557808 */ /* 0x000fe40000000000 */
[----:B------:R-:W-:Y:S02]  /*3280*/  FMNMX.FTZ R3, R88, R3, !PT ;  /* 0x0000000358037209 */ /* 0x000fe40007810000 */
[----:B------:R-:W-:Y:S02]  /*3290*/  FMNMX.FTZ R8, R15, R20, !PT ;  /* 0x000000140f087209 */ /* 0x000fe40007810000 */
[----:B------:R-:W-:Y:S01]  /*32a0*/  FSEL R95, R37, -INF , P1 ;  /* 0xff800000255f7808 */ /* 0x000fe20000800000 */
[----:B------:R-:W3:Y:S01]  /*32b0*/  MUFU.TANH R9, R9 ;  /* 0x0000000900097308 */ /* 0x000ee20000002400 */
[----:B------:R-:W-:-:S02]  /*32c0*/  FSEL R92, R36, -INF , P0 ;  /* 0xff800000245c7808 */ /* 0x000fc40000000000 */
[C---:B------:R-:W-:Y:S02]  /*32d0*/  ISETP.GT.AND P1, PT, R2.reuse, 0x29, PT ;  /* 0x000000290200780c */ /* 0x040fe40003f24270 */
[----:B------:R-:W-:Y:S02]  /*32e0*/  ISETP.GT.AND P0, PT, R2, 0x30, PT ;  /* 0x000000300200780c */ /* 0x000fe40003f04270 */
[----:B------:R-:W-:Y:S01]  /*32f0*/  FSEL R84, R35, -INF , P2 ;  /* 0xff80000023547808 */ /* 0x000fe20001000000 */
[----:B------:R-:W4:Y:S01]  /*3300*/  MUFU.TANH R19, R19 ;  /* 0x0000001300137308 */ /* 0x000f220000002400 */
[----:B------:R-:W-:Y:S02]  /*3310*/  FMNMX.FTZ R3, R85, R3, !PT ;  /* 0x0000000355037209 */ /* 0x000fe40007810000 */
[----:B------:R-:W-:Y:S02]  /*3320*/  FMNMX.FTZ R8, R24, R8, !PT ;  /* 0x0000000818087209 */ /* 0x000fe40007810000 */
[----:B-1----:R-:W-:-:S02]  /*3330*/  FSEL R93, R22, -INF , P2 ;  /* 0xff800000165d7808 */ /* 0x002fc40001000000 */
[----:B--2---:R-:W-:Y:S01]  /*3340*/  FSEL R91, R23, -INF , P1 ;  /* 0xff800000175b7808 */ /* 0x004fe20000800000 */
[----:B------:R-:W1:Y:S01]  /*3350*/  MUFU.TANH R30, R30 ;  /* 0x0000001e001e7308 */ /* 0x000e620000002400 */
[----:B------:R-:W-:Y:S02]  /*3360*/  FSEL R83, R21, -INF , P1 ;  /* 0xff80000015537808 */ /* 0x000fe40000800000 */
[----:B------:R-:W-:Y:S02]  /*3370*/  FMNMX.FTZ R3, R84, R3, !PT ;  /* 0x0000000354037209 */ /* 0x000fe40007810000 */
[----:B---3--:R-:W-:Y:S02]  /*3380*/  FSEL R94, R18, -INF , P0 ;  /* 0xff800000125e7808 */ /* 0x008fe40000000000 */
[----:B------:R-:W-:Y:S01]  /*3390*/  FSEL R90, R16, -INF , P0 ;  /* 0xff800000105a7808 */ /* 0x000fe20000000000 */
[----:B------:R-:W-:Y:S01]  /*33a0*/  BAR.SYNC.DEFER_BLOCKING 0x0 ;  /* 0x0000000000007b1d */ /* 0x000fe20000010000 */
[----:B------:R-:W-:-:S02]  /*33b0*/  ISETP.GT.AND P2, PT, R2, 0x31, PT ;  /* 0x000000310200780c */ /* 0x000fc40003f44270 */
[C---:B------:R-:W-:Y:S02]  /*33c0*/  ISETP.GT.AND P1, PT, R2.reuse, 0x38, PT ;  /* 0x000000380200780c */ /* 0x040fe40003f24270 */
[----:B------:R-:W-:Y:S02]  /*33d0*/  ISETP.GT.AND P0, PT, R2, 0x39, PT ;  /* 0x000000390200780c */ /* 0x000fe40003f04270 */
[----:B------:R-:W-:Y:S02]  /*33e0*/  FMNMX.FTZ R2, R25, R8, !PT ;  /* 0x0000000819027209 */ /* 0x000fe40007810000 */
[----:B------:R-:W-:Y:S02]  /*33f0*/  FMNMX.FTZ R3, R83, R3, !PT ;  /* 0x0000000353037209 */ /* 0x000fe40007810000 */
[----:B------:R-:W-:Y:S02]  /*3400*/  FMNMX.FTZ R2, R33, R2, !PT ;  /* 0x0000000221027209 */ /* 0x000fe40007810000 */
[----:B----4-:R-:W-:-:S02]  /*3410*/  FSEL R89, R17, -INF , P2 ;  /* 0xff80000011597808 */ /* 0x010fc40001000000 */
[----:B------:R-:W-:Y:S02]  /*3420*/  FMNMX.FTZ R3, R90, R3, !PT ;  /* 0x000000035a037209 */ /* 0x000fe40007810000 */
[----:B------:R-:W-:Y:S02]  /*3430*/  FMNMX.FTZ R2, R34, R2, !PT ;  /* 0x0000000222027209 */ /* 0x000fe40007810000 */
[----:B-----5:R-:W-:Y:S02]  /*3440*/  FSEL R87, R28, -INF , P1 ;  /* 0xff8000001c577808 */ /* 0x020fe40000800000 */
[----:B------:R-:W-:Y:S02]  /*3450*/  FMNMX.FTZ R3, R89, R3, !PT ;  /* 0x0000000359037209 */ /* 0x000fe40007810000 */
[----:B------:R-:W-:Y:S02]  /*3460*/  FMNMX.FTZ R2, R48, R2, !PT ;  /* 0x0000000230027209 */ /* 0x000fe40007810000 */
[----:B------:R-:W-:Y:S01]  /*3470*/  FSEL R86, R9, -INF , P0 ;  /* 0xff80000009567808 */ /* 0x000fe20000000000 */
[----:B------:R-:W-:Y:S01]  /*3480*/  FMUL.FTZ R9, R31, c[0x0][0x320] ;  /* 0x0000c8001f097a20 */ /* 0x000fe20000410000 */
[----:B------:R-:W-:-:S02]  /*3490*/  FMNMX.FTZ R3, R87, R3, !PT ;  /* 0x0000000357037209 */ /* 0x000fc40007810000 */
[----:B------:R-:W-:Y:S02]  /*34a0*/  FMNMX.FTZ R2, R49, R2, !PT ;  /* 0x0000000231027209 */ /* 0x000fe40007810000 */
[----:B------:R-:W-:Y:S01]  /*34b0*/  FMNMX.FTZ R3, R86, R3, !PT ;  /* 0x0000000356037209 */ /* 0x000fe20007810000 */
[----:B------:R-:W2:Y:S01]  /*34c0*/  MUFU.TANH R9, R9 ;  /* 0x0000000900097308 */ /* 0x000ea20000002400 */
[----:B------:R-:W-:Y:S02]  /*34d0*/  FMNMX.FTZ R2, R95, R2, !PT ;  /* 0x000000025f027209 */ /* 0x000fe40007810000 */
[----:B------:R-:W-:Y:S01]  /*34e0*/  FSEL R82, R19, -INF , P2 ;  /* 0xff80000013527808 */ /* 0x000fe20001000000 */
[----:B------:R-:W3:Y:S01]  /*34f0*/  SHFL.BFLY PT, R8, R3, 0x2, 0x1f ;  /* 0x0c401f0003087f89 */ /* 0x000ee200000e0000 */
[----:B------:R-:W-:Y:S02]  /*3500*/  FMNMX.FTZ R2, R92, R2, !PT ;  /* 0x000000025c027209 */ /* 0x000fe40007810000 */
[----:B-1----:R-:W-:-:S02]  /*3510*/  FSEL R81, R30, -INF , P1 ;  /* 0xff8000001e517808 */ /* 0x002fc40000800000 */
[----:B------:R-:W-:-:S04]  /*3520*/  FMNMX.FTZ R2, R93, R2, !PT ;  /* 0x000000025d027209 */ /* 0x000fc80007810000 */
[----:B------:R-:W-:Y:S02]  /*3530*/  FMNMX.FTZ R2, R91, R2, !PT ;  /* 0x000000025b027209 */ /* 0x000fe40007810000 */
[----:B--2---:R-:W-:Y:S02]  /*3540*/  FSEL R80, R9, -INF , P0 ;  /* 0xff80000009507808 */ /* 0x004fe40000000000 */
[----:B------:R-:W-:Y:S02]  /*3550*/  FMNMX.FTZ R2, R94, R2, !PT ;  /* 0x000000025e027209 */ /* 0x000fe40007810000 */
[----:B------:R-:W-:Y:S01]  /*3560*/  PLOP3.LUT P0, PT, PT, PT, UP0, 0x80, 0x0 ;  /* 0x000000000000781c */ /* 0x000fe20003f0f008 */
[----:B------:R-:W-:Y:S01]  /*3570*/  UISETP.GE.AND UP0, UPT, UR14, UR8, UPT ;  /* 0x000000080e00728c */ /* 0x000fe2000bf06270 */
[----:B------:R-:W-:-:S04]  /*3580*/  FMNMX.FTZ R2, R82, R2, !PT ;  /* 0x0000000252027209 */ /* 0x000fc80007810000 */
[----:B------:R-:W-:Y:S02]  /*3590*/  FMNMX.FTZ R2, R81, R2, !PT ;  /* 0x0000000251027209 */ /* 0x000fe40007810000 */
[----:B---3--:R-:W-:Y:S02]  /*35a0*/  FMNMX.FTZ R3, R3, R8, !PT ;  /* 0x0000000803037209 */ /* 0x008fe40007810000 */
[----:B------:R-:W-:-:S03]  /*35b0*/  FMNMX.FTZ R2, R80, R2, !PT ;  /* 0x0000000250027209 */ /* 0x000fc60007810000 */
[----:B------:R-:W1:Y:S04]  /*35c0*/  SHFL.BFLY PT, R8, R3, 0x1, 0x1f ;  /* 0x0c201f0003087f89 */ /* 0x000e6800000e0000 */
[----:B------:R-:W2:Y:S01]  /*35d0*/  SHFL.BFLY PT, R9, R2, 0x2, 0x1f ;  /* 0x0c401f0002097f89 */ /* 0x000ea200000e0000 */
[----:B-1----:R-:W-:Y:S02]  /*35e0*/  FMNMX.FTZ R3, R3, R8, !PT ;  /* 0x0000000803037209 */ /* 0x002fe40007810000 */
[----:B--2---:R-:W-:-:S03]  /*35f0*/  FMNMX.FTZ R2, R2, R9, !PT ;  /* 0x0000000902027209 */ /* 0x004fc60007810000 */
[C---:B------:R-:W-:Y:S01]  /*3600*/  FMUL.FTZ R13, R3.reuse, c[0x0][0x2d0] ;  /* 0x0000b400030d7a20 */ /* 0x040fe20000410000 */
[----:B------:R-:W-:Y:S01]  /*3610*/  FSETP.NEU.FTZ.AND P1, PT, R3, -INF , PT ;  /* 0xff8000000300780b */ /* 0x000fe20003f3d000 */
[----:B------:R-:W-:Y:S01]  /*3620*/  @P0 IMAD.WIDE.U32 R8, R96, UR14, R98 ;  /* 0x0000000e60080c25 */ /* 0x000fe2000f8e0062 */
[----:B------:R-:W1:Y:S02]  /*3630*/  SHFL.BFLY PT, R16, R2, 0x1, 0x1f ;  /* 0x0c201f0002107f89 */ /* 0x000e6400000e0000 */
[----:B------:R-:W-:Y:S02]  /*3640*/  FSEL R13, R13, RZ, P1 ;  /* 0x000000ff0d0d7208 */ /* 0x000fe40000800000 */
[----:B------:R-:W-:-:S03]  /*3650*/  @P0 IADD3 R9, R9, UR4, RZ ;  /* 0x0000000409090c10 */ /* 0x000fc6000fffe0ff */
[--C-:B------:R-:W-:Y:S02]  /*3660*/  FFMA.FTZ R6, R6, c[0x0][0x2d0], -R13.reuse ;  /* 0x0000b40006067a23 */ /* 0x100fe4000001080d */
[--C-:B------:R-:W-:Y:S02]  /*3670*/  FFMA.FTZ R7, R7, c[0x0][0x2d0], -R13.reuse ;  /* 0x0000b40007077a23 */ /* 0x100fe4000001080d */
[----:B------:R2:W-:Y:S01]  /*3680*/  MUFU.EX2 R99, R6 ;  /* 0x0000000600637308 */ /* 0x0005e20000000800 */
[--C-:B------:R-:W-:Y:S02]  /*3690*/  FFMA.FTZ R10, R10, c[0x0][0x2d0], -R13.reuse ;  /* 0x0000b4000a0a7a23 */ /* 0x100fe4000001080d */
[----:B------:R-:W-:-:S05]  /*36a0*/  FFMA.FTZ R0, R32, c[0x0][0x2d0], -R13 ;  /* 0x0000b40020007a23 */ /* 0x000fca000001080d */
[----:B------:R3:W-:Y:S01]  /*36b0*/  MUFU.EX2 R98, R7 ;  /* 0x0000000700627308 */ /* 0x0007e20000000800 */
[----:B-1----:R-:W-:Y:S02]  /*36c0*/  FMNMX.FTZ R2, R2, R16, !PT ;  /* 0x0000001002027209 */ /* 0x002fe40007810000 */
[----:B--2---:R-:W-:-:S05]  /*36d0*/  @P0 LEA R6, P1, R8, c[0x0][0x1c8], 0x1 ;  /* 0x0000720008060a11 */ /* 0x004fca00078208ff */
[----:B------:R1:W-:Y:S01]  /*36e0*/  MUFU.EX2 R97, R10 ;  /* 0x0000000a00617308 */ /* 0x0003e20000000800 */
[----:B---3--:R-:W-:Y:S01]  /*36f0*/  @P0 LEA.HI.X R7, R8, c[0x0][0x1cc], R9, 0x1, P1 ;  /* 0x0000730008070a11 */ /* 0x008fe200008f0c09 */
[----:B------:R-:W-:Y:S01]  /*3700*/  IMAD.U32 R9, RZ, RZ, UR9 ;  /* 0x00000009ff097e24 */ /* 0x000fe2000f8e00ff */
[----:B------:R-:W-:-:S05]  /*3710*/  MOV R8, UR10 ;  /* 0x0000000a00087c02 */ /* 0x000fca0008000f00 */
[----:B------:R2:W-:Y:S01]  /*3720*/  MUFU.EX2 R124, R0 ;  /* 0x00000000007c7308 */ /* 0x0005e20000000800 */
[----:B------:R3:W-:Y:S01]  /*3730*/  @P0 LDGSTS.E.BYPASS.LTC128B.128 [R100+0x10100], [R6.64], !P6 ;  /* 0x1010000006640fae */ /* 0x0007e2000f101d4c */
[----:B------:R-:W-:Y:S01]  /*3740*/  @P0 LEA R8, P1, R8, R6, 0x1 ;  /* 0x0000000608080211 */ /* 0x000fe200078208ff */
[----:B-1----:R-:W-:-:S03]  /*3750*/  FFMA.FTZ R10, R12, c[0x0][0x2d0], -R13 ;  /* 0x0000b4000c0a7a23 */ /* 0x002fc6000001080d */
[----:B------:R-:W-:Y:S01]  /*3760*/  @P0 LEA.HI.X R9, R11, R7, R9, 0x1, P1 ;  /* 0x000000070b090211 */ /* 0x000fe200008f0c09 */
[C---:B------:R-:W-:Y:S01]  /*3770*/  FMUL.FTZ R12, R2.reuse, c[0x0][0x2d0] ;  /* 0x0000b400020c7a20 */ /* 0x040fe20000410000 */
[----:B------:R3:W-:Y:S01]  /*3780*/  @P0 LDGSTS.E.BYPASS.LTC128B.128 [R100+0x12100], [R6.64+0x80], !P5 ;  /* 0x1210008006640fae */ /* 0x0007e2000e901d4c */
[----:B------:R-:W-:Y:S01]  /*3790*/  FSETP.NEU.FTZ.AND P1, PT, R2, -INF , PT ;  /* 0xff8000000200780b */ /* 0x000fe20003f3d000 */
[----:B------:R1:W4:Y:S02]  /*37a0*/  MUFU.EX2 R176, R10 ;  /* 0x0000000a00b07308 */ /* 0x0003240000000800 */
[----:B------:R3:W-:Y:S01]  /*37b0*/  @P0 LDGSTS.E.BYPASS.LTC128B.128 [R100+0x14100], [R6.64+0x100], !P4 ;  /* 0x1410010006640fae */ /* 0x0007e2000e101d4c */
[----:B------:R-:W-:-:S03]  /*37c0*/  FSEL R12, R12, RZ, P1 ;  /* 0x000000ff0c0c7208 */ /* 0x000fc60000800000 */
[----:B------:R3:W-:Y:S02]  /*37d0*/  @P0 LDGSTS.E.BYPASS.LTC128B.128 [R100+0x16100], [R6.64+0x180], !P3 ;  /* 0x1610018006640fae */ /* 0x0007e4000d901d4c */
[--C-:B------:R-:W-:Y:S02]  /*37e0*/  FFMA.FTZ R4, R20, c[0x0][0x2d0], -R12.reuse ;  /* 0x0000b40014047a23 */ /* 0x100fe4000001080c */
[----:B------:R5:W-:Y:S01]  /*37f0*/  @P0 LDGSTS.E.BYPASS.LTC128B.128 [R100+0x11100], [R8.64], !P6 ;  /* 0x1110000008640fae */ /* 0x000be2000f101d4c */
[----:B--2---:R-:W-:Y:S01]  /*3800*/  FFMA.FTZ R0, R33, c[0x0][0x2d0], -R12 ;  /* 0x0000b40021007a23 */ /* 0x004fe2000001080c */
[----:B------:R2:W-:Y:S02]  /*3810*/  MUFU.EX2 R178, R4 ;  /* 0x0000000400b27308 */ /* 0x0005e40000000800 */
[----:B------:R5:W-:Y:S01]  /*3820*/  @P0 LDGSTS.E.BYPASS.LTC128B.128 [R100+0x13100], [R8.64+0x80], !P5 ;  /* 0x1310008008640fae */ /* 0x000be2000e901d4c */
[----:B-1----:R-:W-:-:S03]  /*3830*/  FFMA.FTZ R10, R14, c[0x0][0x2d0], -R13 ;  /* 0x0000b4000e0a7a23 */ /* 0x002fc6000001080d */
[----:B------:R5:W-:Y:S02]  /*3840*/  @P0 LDGSTS.E.BYPASS.LTC128B.128 [R100+0x15100], [R8.64+0x100], !P4 ;  /* 0x1510010008640fae */ /* 0x000be4000e101d4c */
[----:B------:R1:W-:Y:S02]  /*3850*/  MUFU.EX2 R125, R0 ;  /* 0x00000000007d7308 */ /* 0x0003e40000000800 */
[----:B------:R5:W-:Y:S01]  /*3860*/  @P0 LDGSTS.E.BYPASS.LTC128B.128 [R100+0x17100], [R8.64+0x180], !P3 ;  /* 0x1710018008640fae */ /* 0x000be2000d901d4c */
[----:B------:R-:W-:-:S03]  /*3870*/  PLOP3.LUT P0, PT, PT, PT, UP0, 0x80, 0x0 ;  /* 0x000000000000781c */ /* 0x000fc60003f0f008 */
[----:B------:R-:W5:Y:S01]  /*3880*/  LDSM.16.MT88.4 R16, [R238+0x100] ;  /* 0x00010000ee10783b */ /* 0x000f620000004200 */
[--C-:B--2---:R-:W-:Y:S01]  /*3890*/  FFMA.FTZ R4, R24, c[0x0][0x2d0], -R12.reuse ;  /* 0x0000b40018047a23 */ /* 0x104fe2000001080c */
[----:B------:R4:W-:Y:S02]  /*38a0*/  MUFU.EX2 R252, R10 ;  /* 0x0000000a00fc7308 */ /* 0x0009e40000000800 */
[----:B------:R-:W-:Y:S01]  /*38b0*/  LDSM.16.MT88.4 R28, [R241+0x100] ;  /* 0x00010000f11c783b */ /* 0x000fe20000004200 */
[----:B---3--:R-:W-:-:S03]  /*38c0*/  FFMA.FTZ R6, R15, c[0x0][0x2d0], -R12 ;  /* 0x0000b4000f067a23 */ /* 0x008fc6000001080c */
[----:B------:R-:W2:Y:S01]  /*38d0*/  LDSM.16.MT88.4 R20, [R237+0x100] ;  /* 0x00010000ed14783b */ /* 0x000ea20000004200 */
[----:B-1----:R-:W-:Y:S01]  /*38e0*/  FFMA.FTZ R0, R34, c[0x0][0x2d0], -R12 ;  /* 0x0000b40022007a23 */ /* 0x002fe2000001080c */
[----:B------:R1:W-:Y:S02]  /*38f0*/  MUFU.EX2 R127, R4 ;  /* 0x00000004007f7308 */ /* 0x0003e40000000800 */
[----:B------:R-:W3:Y:S04]  /*3900*/  LDSM.16.MT88.4 R32, [R241+0x900] ;  /* 0x00090000f120783b */ /* 0x000ee80000004200 */
[----:B------:R-:W-:Y:S02]  /*3910*/  LDSM.16.MT88.4 R68, [R237+0x2100] ;  /* 0x00210000ed44783b */ /* 0x000fe40000004200 */
[----:B------:R-:W5:Y:S01]  /*3920*/  MUFU.EX2 R179, R6 ;  /* 0x0000000600b37308 */ /* 0x000f620000000800 */
[----:B----4-:R-:W-:Y:S01]  /*3930*/  F2FP.PACK_AB R10, R176, R97 ;  /* 0x00000061b00a723e */ /* 0x010fe200000000ff */
[----:B------:R-:W4:Y:S01]  /*3940*/  LDSM.16.MT88.4 R40, [R238+0x900] ;  /* 0x00090000ee28783b */ /* 0x000f220000004200 */
[----:B-----5:R-:W-:-:S03]  /*3950*/  F2FP.PACK_AB R8, R98, R99 ;  /* 0x000000636208723e */ /* 0x020fc600000000ff */
[----:B------:R-:W5:Y:S01]  /*3960*/  LDSM.16.MT88.4 R56, [R240+0x100] ;  /* 0x00010000f038783b */ /* 0x000f620000004200 */
[--C-:B-1----:R-:W-:Y:S01]  /*3970*/  FFMA.FTZ R4, R25, c[0x0][0x2d0], -R12.reuse ;  /* 0x0000b40019047a23 */ /* 0x102fe2000001080c */
[----:B------:R1:W1:Y:S02]  /*3980*/  MUFU.EX2 R14, R0 ;  /* 0x00000000000e7308 */ /* 0x0002640000000800 */
[----:B------:R-:W2:Y:S04]  /*3990*/  LDSM.16.MT88.4 R72, [R237+0x2900] ;  /* 0x00290000ed48783b */ /* 0x000ea80000004200 */
[----:B------:R-:W3:Y:S01]  /*39a0*/  LDSM.16.MT88.4 R44, [R237+0x900] ;  /* 0x00090000ed2c783b */ /* 0x000ee20000004200 */
[----:B------:R-:W-:Y:S01]  /*39b0*/  F2FP.PACK_AB R9, R178, R179 ;  /* 0x000000b3b209723e */ /* 0x000fe200000000ff */
[----:B------:R1:W1:Y:S02]  /*39c0*/  MUFU.EX2 R126, R4 ;  /* 0x00000004007e7308 */ /* 0x0002640000000800 */
[----:B------:R-:W3:Y:S04]  /*39d0*/  LDSM.16.MT88.4 R64, [R240+0x900] ;  /* 0x00090000f040783b */ /* 0x000ee80000004200 */
[----:B------:R-:W0:Y:S01]  /*39e0*/  LDGDEPBAR ;  /* 0x00000000000079af */ /* 0x000e220000000000 */
[----:B-1----:R-:W-:Y:S01]  /*39f0*/  FFMA.FTZ R0, R48, c[0x0][0x2d0], -R12 ;  /* 0x0000b40030007a23 */ /* 0x002fe2000001080c */
[----:B------:R-:W-:-:S03]  /*3a00*/  F2FP.PACK_AB R5, R14, R125 ;  /* 0x0000007d0e05723e */ /* 0x000fc600000000ff */
[----:B------:R1:W-:Y:S01]  /*3a10*/  MUFU.EX2 R96, R0 ;  /* 0x0000000000607308 */ /* 0x0003e20000000800 */
[----:B------:R-:W-:Y:S01]  /*3a20*/  FFMA.FTZ R4, R26, c[0x0][0x2d0], -R13 ;  /* 0x0000b4001a047a23 */ /* 0x000fe2000001080d */
[----:B------:R-:W-:-:S06]  /*3a30*/  F2FP.PACK_AB R11, R126, R127 ;  /* 0x0000007f7e0b723e */ /* 0x000fcc00000000ff */
[----:B------:R4:W-:Y:S01]  /*3a40*/  MUFU.EX2 R132, R4 ;  /* 0x0000000400847308 */ /* 0x0009e20000000800 */
[C---:B------:R-:W-:Y:S01]  /*3a50*/  HMMA.16816.F32 R36, R8.reuse, R16, RZ ;  /* 0x000000100824723c */ /* 0x040fe200000018ff */
[----:B-1----:R-:W-:Y:S02]  /*3a60*/  FFMA.FTZ R0, R49, c[0x0][0x2d0], -R12 ;  /* 0x0000b40031007a23 */ /* 0x002fe4000001080c */
[----:B------:R-:W1:Y:S04]  /*3a70*/  LDSM.16.MT88.4 R48, [R238+0x2100] ;  /* 0x00210000ee30783b */ /* 0x000e680000004200 */
[----:B------:R-:W3:Y:S01]  /*3a80*/  MUFU.EX2 R15, R0 ;  /* 0x00000000000f7308 */ /* 0x000ee20000000800 */
[----:B--2---:R-:W-:Y:S01]  /*3a90*/  HMMA.16816.F32 R60, R8, R20, RZ ;  /* 0x00000014083c723c */ /* 0x004fe200000018ff */
[----:B----4-:R-:W-:-:S06]  /*3aa0*/  FFMA.FTZ R4, R27, c[0x0][0x2d0], -R13 ;  /* 0x0000b4001b047a23 */ /* 0x010fcc000001080d */
[----:B------:R-:W2:Y:S01]  /*3ab0*/  MUFU.EX2 R6, R4 ;  /* 0x0000000400067308 */ /* 0x000ea20000000800 */
[----:B------:R-:W-:Y:S01]  /*3ac0*/  HMMA.16816.F32 R24, R8, R18, RZ ;  /* 0x000000120818723c */ /* 0x000fe200000018ff */
[----:B---3--:R-:W-:-:S07]  /*3ad0*/  F2FP.PACK_AB R7, R15, R96 ;  /* 0x000000600f07723e */ /* 0x008fce00000000ff */
[----:B------:R-:W-:Y:S01]  /*3ae0*/  HMMA.16816.F32 R16, R8, R30, RZ ;  /* 0x0000001e0810723c */ /* 0x000fe200000018ff */
[----:B--2---:R-:W-:Y:S01]  /*3af0*/  IMAD.MOV.U32 R0, RZ, RZ, R6 ;  /* 0x000000ffff007224 */ /* 0x004fe200078e0006 */
[----:B------:R-:W-:-:S06]  /*3b00*/  F2FP.PACK_AB R4, R132, R252 ;  /* 0x000000fc8404723e */ /* 0x000fcc00000000ff */
[----:B------:R-:W-:Y:S01]  /*3b10*/  HMMA.16816.F32 R52, R8, R22, RZ ;  /* 0x000000160834723c */ /* 0x000fe200000018ff */
[----:B------:R-:W-:-:S07]  /*3b20*/  F2FP.PACK_AB R6, R124, R0 ;  /* 0x000000007c06723e */ /* 0x000fce00000000ff */
[----:B------:R-:W-:Y:S08]  /*3b30*/  HMMA.16816.F32 R20, R8, R28, RZ ;  /* 0x0000001c0814723c */ /* 0x000ff000000018ff */
[C---:B------:R-:W-:Y:S08]  /*3b40*/  HMMA.16816.F32 R16, R4.reuse, R34, R16 ;  /* 0x000000220410723c */ /* 0x040ff00000001810 */
[C---:B------:R-:W-:Y:S08]  /*3b50*/  HMMA.16816.F32 R36, R4.reuse, R40, R36 ;  /* 0x000000280424723c */ /* 0x040ff00000001824 */
[C---:B------:R-:W-:Y:S01]  /*3b60*/  HMMA.16816.F32 R20, R4.reuse, R32, R20 ;  /* 0x000000200414723c */ /* 0x040fe20000001814 */
[----:B------:R-:W2:Y:S07]  /*3b70*/  LDSM.16.MT88.4 R32, [R241+0x2100] ;  /* 0x00210000f120783b */ /* 0x000eae0000004200 */
[----:B------:R-:W-:Y:S01]  /*3b80*/  MOV R107, R16 ;  /* 0x00000010006b7202 */ /* 0x000fe20000000f00 */
[----:B------:R-:W-:Y:S01]  /*3b90*/  IMAD.MOV.U32 R177, RZ, RZ, R17 ;  /* 0x000000ffffb17224 */ /* 0x000fe200078e0011 */
[----:B------:R-:W-:Y:S01]  /*3ba0*/  HMMA.16816.F32 R148, R4, R42, R24 ;  /* 0x0000002a0494723c */ /* 0x000fe20000001818 */
[----:B------:R-:W-:Y:S01]  /*3bb0*/  IMAD.MOV.U32 R135, RZ, RZ, R18 ;  /* 0x000000ffff877224 */ /* 0x000fe200078e0012 */
[----:B------:R-:W-:Y:S01]  /*3bc0*/  LDSM.16.MT88.4 R40, [R238+0x4100] ;  /* 0x00410000ee28783b */ /* 0x000fe20000004200 */
[----:B------:R-:W-:-:S03]  /*3bd0*/  IMAD.MOV.U32 R134, RZ, RZ, R19 ;  /* 0x000000ffff867224 */ /* 0x000fc600078e0013 */
[----:B------:R-:W-:Y:S01]  /*3be0*/  MOV R106, R39 ;  /* 0x00000027006a7202 */ /* 0x000fe20000000f00 */
[----:B------:R-:W-:Y:S01]  /*3bf0*/  IMAD.MOV.U32 R105, RZ, RZ, R37 ;  /* 0x000000ffff697224 */ /* 0x000fe200078e0025 */
[C---:B------:R-:W-:Y:S01]  /*3c00*/  HMMA.16816.F32 R16, R8.reuse, R68, RZ ;  /* 0x000000440810723c */ /* 0x040fe200000018ff */
[----:B------:R-:W-:Y:S02]  /*3c10*/  IMAD.MOV.U32 R104, RZ, RZ, R38 ;  /* 0x000000ffff687224 */ /* 0x000fe400078e0026 */
[----:B------:R-:W-:Y:S02]  /*3c20*/  IMAD.MOV.U32 R103, RZ, RZ, R36 ;  /* 0x000000ffff677224 */ /* 0x000fe400078e0024 */
[----:B------:R-:W3:Y:S01]  /*3c30*/  LDSM.16.MT88.4 R36, [R238+0x2900] ;  /* 0x00290000ee24783b */ /* 0x000ee20000004200 */
[----:B------:R-:W-:Y:S01]  /*3c40*/  MOV R79, R20 ;  /* 0x00000014004f7202 */ /* 0x000fe20000000f00 */
[----:B------:R-:W-:Y:S01]  /*3c50*/  IMAD.MOV.U32 R78, RZ, RZ, R21 ;  /* 0x000000ffff4e7224 */ /* 0x000fe200078e0015 */
[----:B-----5:R-:W-:Y:S01]  /*3c60*/  HMMA.16816.F32 R28, R8, R56, RZ ;  /* 0x00000038081c723c */ /* 0x020fe200000018ff */
[----:B------:R-:W-:-:S02]  /*3c70*/  IMAD.MOV.U32 R77, RZ, RZ, R22 ;  /* 0x000000ffff4d7224 */ /* 0x000fc400078e0016 */
[----:B------:R-:W-:-:S05]  /*3c80*/  IMAD.MOV.U32 R76, RZ, RZ, R23 ;  /* 0x000000ffff4c7224 */ /* 0x000fca00078e0017 */
[----:B------:R-:W-:Y:S01]  /*3c90*/  HMMA.16816.F32 R20, R8, R58, RZ ;  /* 0x0000003a0814723c */ /* 0x000fe200000018ff */
[----:B------:R-:W-:Y:S07]  /*3ca0*/  LDSM.16.MT88.4 R56, [R241+0x2900] ;  /* 0x00290000f138783b */ /* 0x000fee0000004200 */
[C---:B------:R-:W-:Y:S08]  /*3cb0*/  HMMA.16816.F32 R24, R4.reuse, R72, R16 ;  /* 0x000000480418723c */ /* 0x040ff00000001810 */
[C---:B------:R-:W-:Y:S01]  /*3cc0*/  HMMA.16816.F32 R164, R4.reuse, R44, R60 ;  /* 0x0000002c04a4723c */ /* 0x040fe2000000183c */
[----:B------:R-:W-:Y:S07]  /*3cd0*/  LDSM.16.MT88.4 R60, [R241+0x4100] ;  /* 0x00410000f13c783b */ /* 0x000fee0000004200 */
[C---:B------:R-:W-:Y:S01]  /*3ce0*/  HMMA.16816.F32 R156, R4.reuse, R46, R52 ;  /* 0x0000002e049c723c */ /* 0x040fe20000001834 */
[----:B------:R-:W4:Y:S04]  /*3cf0*/  LDSM.16.MT88.4 R44, [R240+0x2100] ;  /* 0x00210000f02c783b */ /* 0x000f280000004200 */
[----:B------:R-:W-:Y:S03]  /*3d00*/  LDSM.16.MT88.4 R52, [R240+0x2900] ;  /* 0x00290000f034783b */ /* 0x000fe60000004200 */
[----:B------:R-:W-:Y:S01]  /*3d10*/  HMMA.16816.F32 R244, R4, R66, R20 ;  /* 0x0000004204f4723c */ /* 0x000fe20000001814 */
[----:B------:R-:W-:Y:S01]  /*3d20*/  MOV R102, R26 ;  /* 0x0000001a00667202 */ /* 0x000fe20000000f00 */
[----:B------:R-:W-:-:S02]  /*3d30*/  IMAD.MOV.U32 R101, RZ, RZ, R24 ;  /* 0x000000ffff657224 */ /* 0x000fc400078e0018 */
[----:B------:R-:W-:Y:S02]  /*3d40*/  IMAD.MOV.U32 R100, RZ, RZ, R25 ;  /* 0x000000ffff647224 */ /* 0x000fe400078e0019 */
[----:B------:R-:W-:Y:S02]  /*3d50*/  IMAD.MOV.U32 R133, RZ, RZ, R27 ;  /* 0x000000ffff857224 */ /* 0x000fe400078e001b */
[C---:B-1----:R-:W-:Y:S08]  /*3d60*/  HMMA.16816.F32 R24, R8.reuse, R48, RZ ;  /* 0x000000300818723c */ /* 0x042ff000000018ff */
[----:B------:R-:W-:Y:S01]  /*3d70*/  HMMA.16816.F32 R20, R8, R50, RZ ;  /* 0x000000320814723c */ /* 0x000fe200000018ff */
[----:B------:R-:W1:Y:S07]  /*3d80*/  LDSM.16.MT88.4 R48, [R237+0x4100] ;  /* 0x00410000ed30783b */ /* 0x000e6e0000004200 */
[----:B------:R-:W-:Y:S01]  /*3d90*/  HMMA.16816.F32 R140, R4, R64, R28 ;  /* 0x00000040048c723c */ /* 0x000fe2000000181c */
[----:B------:R-:W-:Y:S07]  /*3da0*/  LDSM.16.MT88.4 R64, [R238+0x4900] ;  /* 0x00490000ee40783b */ /* 0x000fee0000004200 */
[C---:B------:R-:W-:Y:S01]  /*3db0*/  HMMA.16816.F32 R28, R8.reuse, R70, RZ ;  /* 0x00000046081c723c */ /* 0x040fe200000018ff */
[----:B------:R-:W-:Y:S07]  /*3dc0*/  LDSM.16.MT88.4 R68, [R240+0x4100] ;  /* 0x00410000f044783b */ /* 0x000fee0000004200 */
[----:B--2---:R-:W-:Y:S08]  /*3dd0*/  HMMA.16816.F32 R16, R8, R32, RZ ;  /* 0x000000200810723c */ /* 0x004ff000000018ff */
[C---:B---3--:R-:W-:Y:S08]  /*3de0*/  HMMA.16816.F32 R160, R4.reuse, R36, R24 ;  /* 0x0000002404a0723c */ /* 0x048ff00000001818 */
[----:B------:R-:W-:Y:S01]  /*3df0*/  HMMA.16816.F32 R152, R4, R38, R20 ;  /* 0x000000260498723c */ /* 0x000fe20000001814 */
[----:B------:R-:W2:Y:S07]  /*3e00*/  LDSM.16.MT88.4 R36, [R237+0x4900] ;  /* 0x00490000ed24783b */ /* 0x000eae0000004200 */
[----:B------:R-:W-:Y:S08]  /*3e10*/  HMMA.16816.F32 R32, R8, R34, RZ ;  /* 0x000000220820723c */ /* 0x000ff000000018ff */
[----:B------:R-:W-:Y:S08]  /*3e20*/  HMMA.16816.F32 R72, R4, R74, R28 ;  /* 0x0000004a0448723c */ /* 0x000ff0000000181c */
[C---:B----4-:R-:W-:Y:S08]  /*3e30*/  HMMA.16816.F32 R28, R8.reuse, R44, RZ ;  /* 0x0000002c081c723c */ /* 0x050ff000000018ff */
[C---:B------:R-:W-:Y:S01]  /*3e40*/  HMMA.16816.F32 R24, R8.reuse, R46, RZ ;  /* 0x0000002e0818723c */ /* 0x040fe200000018ff */
[----:B------:R-:W3:Y:S07]  /*3e50*/  LDSM.16.MT88.4 R44, [R241+0x4900] ;  /* 0x00490000f12c783b */ /* 0x000eee0000004200 */
[----:B-1----:R-:W-:Y:S08]  /*3e60*/  HMMA.16816.F32 R20, R8, R48, RZ ;  /* 0x000000300814723c */ /* 0x002ff000000018ff */
[----:B------:R-:W-:Y:S08]  /*3e70*/  HMMA.16816.F32 R144, R4, R56, R16 ;  /* 0x000000380490723c */ /* 0x000ff00000001810 */
[----:B------:R-:W-:Y:S01]  /*3e80*/  HMMA.16816.F32 R16, R8, R50, RZ ;  /* 0x000000320810723c */ /* 0x000fe200000018ff */
[----:B------:R-:W1:Y:S07]  /*3e90*/  LDSM.16.MT88.4 R48, [R237+0x6100] ;  /* 0x00610000ed30783b */ /* 0x000e6e0000004200 */
[C---:B------:R-:W-:Y:S01]  /*3ea0*/  HMMA.16816.F32 R128, R4.reuse, R58, R32 ;  /* 0x0000003a0480723c */ /* 0x040fe20000001820 */
[----:B------:R-:W4:Y:S07]  /*3eb0*/  LDSM.16.MT88.4 R56, [R240+0x4900] ;  /* 0x00490000f038783b */ /* 0x000f2e0000004200 */
[----:B------:R-:W-:Y:S07]  /*3ec0*/  HMMA.16816.F32 R136, R4, R52, R28 ;  /* 0x000000340488723c */ /* 0x000fee000000181c */
[----:B------:R-:W-:Y:S01]  /*3ed0*/  MOV R53, R107 ;  /* 0x0000006b00357202 */ /* 0x000fe20000000f00 */
[----:B------:R-:W-:Y:S01]  /*3ee0*/  HMMA.16816.F32 R32, R8, R40, RZ ;  /* 0x000000280820723c */ /* 0x000fe200000018ff */
[----:B------:R-:W-:-:S07]  /*3ef0*/  IMAD.MOV.U32 R52, RZ, RZ, R106 ;  /* 0x000000ffff347224 */ /* 0x000fce00078e006a */
[----:B------:R-:W-:Y:S01]  /*3f00*/  HMMA.16816.F32 R28, R8, R42, RZ ;  /* 0x0000002a081c723c */ /* 0x000fe200000018ff */
[----:B------:R-:W-:Y:S07]  /*3f10*/  LDSM.16.MT88.4 R40, [R241+0x6100] ;  /* 0x00610000f128783b */ /* 0x000fee0000004200 */
[C---:B------:R-:W-:Y:S07]  /*3f20*/  HMMA.16816.F32 R120, R4.reuse, R54, R24 ;  /* 0x000000360478723c */ /* 0x040fee0000001818 */
[----:B------:R-:W-:Y:S01]  /*3f30*/  IMAD.MOV.U32 R54, RZ, RZ, R105 ;  /* 0x000000ffff367224 */ /* 0x000fe200078e0069 */
[----:B--2---:R-:W-:Y:S01]  /*3f40*/  HMMA.16816.F32 R248, R4, R36, R20 ;  /* 0x0000002404f8723c */ /* 0x004fe20000001814 */
[----:B------:R-:W-:-:S07]  /*3f50*/  IMAD.MOV.U32 R55, RZ, RZ, R104 ;  /* 0x000000ffff377224 */ /* 0x000fce00078e0068 */
[C---:B------:R-:W-:Y:S08]  /*3f60*/  HMMA.16816.F32 R24, R8.reuse, R60, RZ ;  /* 0x0000003c0818723c */ /* 0x040ff000000018ff */
[----:B------:R-:W-:Y:S08]  /*3f70*/  HMMA.16816.F32 R20, R8, R62, RZ ;  /* 0x0000003e0814723c */ /* 0x000ff000000018ff */
[----:B------:R-:W-:Y:S01]  /*3f80*/  HMMA.16816.F32 R116, R4, R38, R16 ;  /* 0x000000260474723c */ /* 0x000fe20000001810 */
[----:B------:R-:W2:Y:S07]  /*3f90*/  LDSM.16.MT88.4 R36, [R237+0x6900] ;  /* 0x00690000ed24783b */ /* 0x000eae0000004200 */
[----:B------:R-:W-:Y:S08]  /*3fa0*/  HMMA.16816.F32 R16, R8, R68, RZ ;  /* 0x000000440810723c */ /* 0x000ff000000018ff */
[C---:B------:R-:W-:Y:S01]  /*3fb0*/  HMMA.16816.F32 R104, R4.reuse, R64, R32 ;  /* 0x000000400468723c */ /* 0x040fe20000001820 */
[----:B------:R-:W5:Y:S06]  /*3fc0*/  LDSM.16.MT88.4 R32, [R238+0x6100] ;  /* 0x00610000ee20783b */ /* 0x000f6c0000004200 */
[----:B------:R-:W-:Y:S01]  /*3fd0*/  IMAD.MOV.U32 R64, RZ, RZ, R101 ;  /* 0x000000ffff407224 */ /* 0x000fe200078e0065 */
[C---:B------:R-:W-:Y:S01]  /*3fe0*/  HMMA.16816.F32 R108, R4.reuse, R66, R28 ;  /* 0x00000042046c723c */ /* 0x040fe2000000181c */
[----:B------:R-:W-:Y:S01]  /*3ff0*/  IMAD.MOV.U32 R65, RZ, RZ, R100 ;  /* 0x000000ffff417224 */ /* 0x000fe200078e0064 */
[----:B------:R-:W2:Y:S05]  /*4000*/  LDSM.16.MT88.4 R28, [R238+0x6900] ;  /* 0x00690000ee1c783b */ /* 0x000eaa0000004200 */
[----:B------:R-:W-:Y:S01]  /*4010*/  MOV R66, R103 ;  /* 0x0000006700427202 */ /* 0x000fe20000000f00 */
[----:B------:R-:W-:Y:S01]  /*4020*/  IMAD.MOV.U32 R67, RZ, RZ, R102 ;  /* 0x000000ffff437224 */ /* 0x000fe200078e0066 */
[C---:B---3--:R-:W-:Y:S07]  /*4030*/  HMMA.16816.F32 R112, R4.reuse, R44, R24 ;  /* 0x0000002c0470723c */ /* 0x048fee0000001818 */
[----:B------:R-:W-:Y:S01]  /*4040*/  MOV R44, R99 ;  /* 0x00000063002c7202 */ /* 0x000fe20000000f00 */
[----:B------:R-:W-:Y:S01]  /*4050*/  HMMA.16816.F32 R100, R4, R46, R20 ;  /* 0x0000002e0464723c */ /* 0x000fe20000001814 */
[----:B------:R-:W-:-:S06]  /*4060*/  IMAD.MOV.U32 R45, RZ, RZ, R98 ;  /* 0x000000ffff2d7224 */ /* 0x000fcc00078e0062 */
[----:B------:R-:W-:Y:S01]  /*4070*/  IMAD.MOV.U32 R46, RZ, RZ, R96 ;  /* 0x000000ffff2e7224 */ /* 0x000fe200078e0060 */
[----:B-1----:R-:W-:Y:S01]  /*4080*/  HMMA.16816.F32 R20, R8, R48, RZ ;  /* 0x000000300814723c */ /* 0x002fe200000018ff */
[----:B------:R-:W-:-:S06]  /*4090*/  IMAD.MOV.U32 R47, RZ, RZ, R97 ;  /* 0x000000ffff2f7224 */ /* 0x000fcc00078e0061 */
[----:B------:R-:W-:Y:S01]  /*40a0*/  IMAD.MOV.U32 R48, RZ, RZ, R77 ;  /* 0x000000ffff307224 */ /* 0x000fe200078e004d */
[----:B----4-:R-:W-:Y:S01]  /*40b0*/  HMMA.16816.F32 R96, R4, R56, R16 ;  /* 0x000000380460723c */ /* 0x010fe20000001810 */
[----:B------:R-:W-:-:S06]  /*40c0*/  IMAD.MOV.U32 R49, RZ, RZ, R76 ;  /* 0x000000ffff317224 */ /* 0x000fcc00078e004c */
[----:B------:R-:W-:Y:S01]  /*40d0*/  MOV R56, R79 ;  /* 0x0000004f00387202 */ /* 0x000fe20000000f00 */
[----:B------:R-:W-:Y:S01]  /*40e0*/  HMMA.16816.F32 R16, R8, R50, RZ ;  /* 0x000000320810723c */ /* 0x000fe200000018ff */
[----:B------:R-:W-:-:S07]  /*40f0*/  IMAD.MOV.U32 R57, RZ, RZ, R78 ;  /* 0x000000ffff397224 */ /* 0x000fce00078e004e */
[----:B------:R-:W-:Y:S08]  /*4100*/  HMMA.16816.F32 R24, R8, R70, RZ ;  /* 0x000000460818723c */ /* 0x000ff000000018ff */
[C---:B--2---:R-:W-:Y:S08]  /*4110*/  HMMA.16816.F32 R68, R4.reuse, R36, R20 ;  /* 0x000000240444723c */ /* 0x044ff00000001814 */
[C---:B------:R-:W-:Y:S01]  /*4120*/  HMMA.16816.F32 R60, R4.reuse, R38, R16 ;  /* 0x00000026043c723c */ /* 0x040fe20000001810 */
[----:B------:R-:W1:Y:S07]  /*4130*/  LDSM.16.MT88.4 R36, [R241+0x6900] ;  /* 0x00690000f124783b */ /* 0x000e6e0000004200 */
[----:B------:R-:W-:Y:S08]  /*4140*/  HMMA.16816.F32 R76, R4, R58, R24 ;  /* 0x0000003a044c723c */ /* 0x000ff00000001818 */
[C---:B-----5:R-:W-:Y:S07]  /*4150*/  HMMA.16816.F32 R24, R8.reuse, R32, RZ ;  /* 0x000000200818723c */ /* 0x060fee00000018ff */
[----:B------:R-:W-:Y:S01]  /*4160*/  MOV R32, R48 ;  /* 0x0000003000207202 */ /* 0x000fe20000000f00 */
[----:B------:R-:W-:Y:S01]  /*4170*/  HMMA.16816.F32 R20, R8, R34, RZ ;  /* 0x000000220814723c */ /* 0x000fe200000018ff */
[----:B------:R-:W-:-:S06]  /*4180*/  IMAD.MOV.U32 R33, RZ, RZ, R49 ;  /* 0x000000ffff217224 */ /* 0x000fcc00078e0031 */
[----:B------:R-:W-:Y:S01]  /*4190*/  IMAD.MOV.U32 R34, RZ, RZ, R56 ;  /* 0x000000ffff227224 */ /* 0x000fe200078e0038 */
[----:B------:R-:W-:Y:S01]  /*41a0*/  HMMA.16816.F32 R16, R8, R40, RZ ;  /* 0x000000280810723c */ /* 0x000fe200000018ff */
[----:B------:R-:W-:-:S06]  /*41b0*/  IMAD.MOV.U32 R35, RZ, RZ, R57 ;  /* 0x000000ffff237224 */ /* 0x000fcc00078e0039 */
[----:B------:R-:W-:Y:S01]  /*41c0*/  MOV R40, R46 ;  /* 0x0000002e00287202 */ /* 0x000fe20000000f00 */
[----:B------:R-:W-:Y:S01]  /*41d0*/  HMMA.16816.F32 R56, R4, R28, R24 ;  /* 0x0000001c0438723c */ /* 0x000fe20000001818 */
[----:B------:R-:W-:-:S06]  /*41e0*/  IMAD.MOV.U32 R41, RZ, RZ, R47 ;  /* 0x000000ffff297224 */ /* 0x000fcc00078e002f */
[----:B------:R-:W-:Y:S01]  /*41f0*/  IMAD.MOV.U32 R27, RZ, RZ, R44 ;  /* 0x000000ffff1b7224 */ /* 0x000fe200078e002c */
[----:B------:R-:W-:Y:S01]  /*4200*/  HMMA.16816.F32 R48, R4, R30, R20 ;  /* 0x0000001e0430723c */ /* 0x000fe20000001814 */
[----:B------:R-:W-:Y:S01]  /*4210*/  IMAD.MOV.U32 R28, RZ, RZ, R32 ;  /* 0x000000ffff1c7224 */ /* 0x000fe200078e0020 */
[----:B------:R-:W-:Y:S01]  /*4220*/  MOV R32, R66 ;  /* 0x0000004200207202 */ /* 0x000fe20000000f00 */
[----:B------:R-:W-:Y:S01]  /*4230*/  IMAD.MOV.U32 R29, RZ, RZ, R33 ;  /* 0x000000ffff1d7224 */ /* 0x000fe200078e0021 */
[----:B------:R-:W-:Y:S01]  /*4240*/  MOV R66, R124 ;  /* 0x0000007c00427202 */ /* 0x000fe20000000f00 */
[----:B------:R-:W-:Y:S02]  /*4250*/  IMAD.MOV.U32 R33, RZ, RZ, R54 ;  /* 0x000000ffff217224 */ /* 0x000fe400078e0036 */
[----:B------:R-:W-:Y:S01]  /*4260*/  IMAD.MOV.U32 R30, RZ, RZ, R45 ;  /* 0x000000ffff1e7224 */ /* 0x000fe200078e002d */
[----:B------:R-:W-:Y:S01]  /*4270*/  HMMA.16816.F32 R20, R8, R42, RZ ;  /* 0x0000002a0814723c */ /* 0x000fe200000018ff */
[----:B------:R-:W-:-:S02]  /*4280*/  IMAD.MOV.U32 R54, RZ, RZ, R135 ;  /* 0x000000ffff367224 */ /* 0x000fc400078e0087 */
[----:B------:R-:W-:Y:S02]  /*4290*/  IMAD.MOV.U32 R31, RZ, RZ, R41 ;  /* 0x000000ffff1f7224 */ /* 0x000fe400078e0029 */
[----:B------:R-:W-:Y:S02]  /*42a0*/  IMAD.MOV.U32 R41, RZ, RZ, R35 ;  /* 0x000000ffff297224 */ /* 0x000fe400078e0023 */
[----:B------:R-:W-:Y:S01]  /*42b0*/  MOV R43, R27 ;  /* 0x0000001b002b7202 */ /* 0x000fe20000000f00 */
[----:B-1----:R-:W-:Y:S01]  /*42c0*/  HMMA.16816.F32 R44, R4, R36, R16 ;  /* 0x00000024042c723c */ /* 0x002fe20000001810 */
[----:B------:R-:W1:Y:S01]  /*42d0*/  LDSM.16.MT88.4 R16, [R240+0x6100] ;  /* 0x00610000f010783b */ /* 0x000e620000004200 */
[----:B------:R-:W-:Y:S02]  /*42e0*/  IMAD.MOV.U32 R42, RZ, RZ, R0 ;  /* 0x000000ffff2a7224 */ /* 0x000fe400078e0000 */
[----:B------:R-:W-:Y:S02]  /*42f0*/  FFMA.FTZ R0, R88, c[0x0][0x2d0], -R13 ;  /* 0x0000b40058007a23 */ /* 0x000fe4000001080d */
[----:B------:R-:W-:Y:S01]  /*4300*/  IMAD.MOV.U32 R88, RZ, RZ, R40 ;  /* 0x000000ffff587224 */ /* 0x000fe200078e0028 */
[----:B------:R-:W-:Y:S01]  /*4310*/  MOV R40, R34 ;  /* 0x0000002200287202 */ /* 0x000fe20000000f00 */
[----:B------:R2:W-:Y:S01]  /*4320*/  MUFU.EX2 R124, R0 ;  /* 0x00000000007c7308 */ /* 0x0005e20000000800 */
[----:B------:R-:W-:-:S02]  /*4330*/  IMAD.MOV.U32 R34, RZ, RZ, R55 ;  /* 0x000000ffff227224 */ /* 0x000fc400078e0037 */
[----:B------:R-:W-:Y:S02]  /*4340*/  IMAD.MOV.U32 R55, RZ, RZ, R134 ;  /* 0x000000ffff377224 */ /* 0x000fe400078e0086 */
[----:B------:R-:W-:Y:S01]  /*4350*/  IMAD.MOV.U32 R35, RZ, RZ, R52 ;  /* 0x000000ffff237224 */ /* 0x000fe200078e0034 */
[----:B------:R-:W-:Y:S01]  /*4360*/  MOV R52, R53 ;  /* 0x0000003500347202 */ /* 0x000fe20000000f00 */
[----:B------:R-:W-:Y:S01]  /*4370*/  IMAD.MOV.U32 R53, RZ, RZ, R177 ;  /* 0x000000ffff357224 */ /* 0x000fe200078e00b1 */
[----:B------:R-:W-:Y:S01]  /*4380*/  HMMA.16816.F32 R36, R4, R38, R20 ;  /* 0x000000260424723c */ /* 0x000fe20000001814 */
[----:B--2---:R-:W-:Y:S02]  /*4390*/  FFMA.FTZ R0, R85, c[0x0][0x2d0], -R13 ;  /* 0x0000b40055007a23 */ /* 0x004fe4000001080d */
[----:B------:R-:W-:Y:S02]  /*43a0*/  IMAD.MOV.U32 R85, RZ, RZ, R43 ;  /* 0x000000ffff557224 */ /* 0x000fe400078e002b */
[----:B------:R2:W3:Y:S01]  /*43b0*/  MUFU.EX2 R134, R0 ;  /* 0x0000000000867308 */ /* 0x0004e20000000800 */
[----:B------:R-:W-:-:S02]  /*43c0*/  IMAD.MOV.U32 R43, RZ, RZ, R29 ;  /* 0x000000ffff2b7224 */ /* 0x000fc400078e001d */
[C---:B-1----:R-:W-:Y:S01]  /*43d0*/  HMMA.16816.F32 R24, R8.reuse, R16, RZ ;  /* 0x000000100818723c */ /* 0x042fe200000018ff */
[--C-:B--2---:R-:W-:Y:S02]  /*43e0*/  FFMA.FTZ R0, R84, c[0x0][0x2d0], -R13.reuse ;  /* 0x0000b40054007a23 */ /* 0x104fe4000001080d */
[----:B------:R-:W-:Y:S02]  /*43f0*/  IMAD.MOV.U32 R84, RZ, RZ, R30 ;  /* 0x000000ffff547224 */ /* 0x000fe400078e001e */
[----:B------:R1:W-:Y:S03]  /*4400*/  MUFU.EX2 R135, R0 ;  /* 0x0000000000877308 */ /* 0x0003e60000000800 */
[----:B------:R-:W-:Y:S01]  /*4410*/  HMMA.16816.F32 R8, R8, R18, RZ ;  /* 0x000000120808723c */ /* 0x000fe200000018ff */
[----:B------:R-:W2:Y:S01]  /*4420*/  LDSM.16.MT88.4 R16, [R240+0x6900] ;  /* 0x00690000f010783b */ /* 0x000ea20000004200 */
[----:B-1----:R-:W-:Y:S01]  /*4430*/  FFMA.FTZ R0, R83, c[0x0][0x2d0], -R13 ;  /* 0x0000b40053007a23 */ /* 0x002fe2000001080d */
[----:B------:R-:W-:Y:S01]  /*4440*/  MOV R83, R66 ;  /* 0x0000004200537202 */ /* 0x000fe20000000f00 */
[----:B------:R-:W-:-:S02]  /*4450*/  IMAD.MOV.U32 R66, RZ, RZ, R67 ;  /* 0x000000ffff427224 */ /* 0x000fc400078e0043 */
[----:B------:R1:W4:Y:S01]  /*4460*/  MUFU.EX2 R177, R0 ;  /* 0x0000000000b17308 */ /* 0x0003220000000800 */
[----:B------:R-:W-:Y:S02]  /*4470*/  IMAD.MOV.U32 R67, RZ, RZ, R133 ;  /* 0x000000ffff437224 */ /* 0x000fe400078e0085 */
[----:B-1----:R-:W-:Y:S02]  /*4480*/  FFMA.FTZ R0, R95, c[0x0][0x2d0], -R12 ;  /* 0x0000b4005f007a23 */ /* 0x002fe4000001080c */
[----:B------:R-:W-:Y:S02]  /*4490*/  IMAD.MOV.U32 R95, RZ, RZ, R42 ;  /* 0x000000ffff5f7224 */ /* 0x000fe400078e002a */
[----:B------:R-:W-:-:S11]  /*44a0*/  IMAD.MOV.U32 R42, RZ, RZ, R28 ;  /* 0x000000ffff2a7224 */ /* 0x000fd600078e001c */
[C---:B--2---:R-:W-:Y:S01]  /*44b0*/  HMMA.16816.F32 R20, R4.reuse, R18, R8 ;  /* 0x000000120414723c */ /* 0x044fe20000001808 */
[----:B------:R-:W1:Y:S01]  /*44c0*/  LDSM.16.MT88.4 R8, [R237+0x1100] ;  /* 0x00110000ed08783b */ /* 0x000e620000004200 */
[----:B------:R2:W-:Y:S05]  /*44d0*/  MUFU.EX2 R19, R0 ;  /* 0x0000000000137308 */ /* 0x0005ea0000000800 */
[--C-:B------:R-:W-:Y:S01]  /*44e0*/  FFMA.FTZ R18, R81, c[0x0][0x2d0], -R12.reuse ;  /* 0x0000b40051127a23 */ /* 0x100fe2000001080c */
[----:B------:R-:W-:Y:S07]  /*44f0*/  HMMA.16816.F32 R24, R4, R16, R24 ;  /* 0x000000100418723c */ /* 0x000fee0000001818 */
[----:B---3--:R-:W-:Y:S01]  /*4500*/  F2FP.PACK_AB R4, R134, R124 ;  /* 0x0000007c8604723e */ /* 0x008fe200000000ff */
[--C-:B------:R-:W-:Y:S01]  /*4510*/  FFMA.FTZ R17, R90, c[0x0][0x2d0], -R13.reuse ;  /* 0x0000b4005a117a23 */ /* 0x100fe2000001080d */
[----:B----4-:R-:W-:Y:S01]  /*4520*/  F2FP.PACK_AB R6, R177, R135 ;  /* 0x00000087b106723e */ /* 0x010fe200000000ff */
[----:B--2---:R-:W-:Y:S01]  /*4530*/  FFMA.FTZ R0, R92, c[0x0][0x2d0], -R12 ;  /* 0x0000b4005c007a23 */ /* 0x004fe2000001080c */
[----:B------:R-:W-:Y:S01]  /*4540*/  MOV R92, R132 ;  /* 0x00000084005c7202 */ /* 0x000fe20000000f00 */
[----:B------:R-:W-:Y:S01]  /*4550*/  FFMA.FTZ R16, R89, c[0x0][0x2d0], -R13 ;  /* 0x0000b40059107a23 */ /* 0x000fe2000001080d */
[----:B------:R-:W-:Y:S01]  /*4560*/  MOV R90, R15 ;  /* 0x0000000f005a7202 */ /* 0x000fe20000000f00 */
[----:B------:R2:W3:Y:S01]  /*4570*/  MUFU.EX2 R132, R0 ;  /* 0x0000000000847308 */ /* 0x0004e20000000800 */
[----:B------:R-:W-:-:S02]  /*4580*/  IMAD.MOV.U32 R89, RZ, RZ, R14 ;  /* 0x000000ffff597224 */ /* 0x000fc400078e000e */
[--C-:B------:R-:W-:Y:S02]  /*4590*/  FFMA.FTZ R15, R87, c[0x0][0x2d0], -R13.reuse ;  /* 0x0000b400570f7a23 */ /* 0x100fe4000001080d */
[----:B------:R-:W-:Y:S02]  /*45a0*/  FFMA.FTZ R14, R86, c[0x0][0x2d0], -R13 ;  /* 0x0000b400560e7a23 */ /* 0x000fe4000001080d */
[--C-:B------:R-:W-:Y:S01]  /*45b0*/  FFMA.FTZ R13, R94, c[0x0][0x2d0], -R12.reuse ;  /* 0x0000b4005e0d7a23 */ /* 0x100fe2000001080c */
[----:B------:R-:W-:Y:S01]  /*45c0*/  MUFU.EX2 R17, R17 ;  /* 0x0000001100117308 */ /* 0x000fe20000000800 */
[----:B--2---:R-:W-:Y:S01]  /*45d0*/  FFMA.FTZ R0, R93, c[0x0][0x2d0], -R12 ;  /* 0x0000b4005d007a23 */ /* 0x004fe2000001080c */
[----:B---3--:R-:W-:Y:S01]  /*45e0*/  F2FP.PACK_AB R5, R132, R19 ;  /* 0x000000138405723e */ /* 0x008fe200000000ff */
[----:B------:R-:W-:-:S05]  /*45f0*/  IMAD.MOV.U32 R93, RZ, RZ, R31 ;  /* 0x000000ffff5d7224 */ /* 0x000fca00078e001f */
[----:B------:R-:W-:Y:S08]  /*4600*/  MUFU.EX2 R16, R16 ;  /* 0x0000001000107308 */ /* 0x000ff00000000800 */
[----:B------:R2:W-:Y:S02]  /*4610*/  MUFU.EX2 R133, R0 ;  /* 0x0000000000857308 */ /* 0x0005e40000000800 */
[----:B--2---:R-:W-:-:S02]  /*4620*/  FFMA.FTZ R0, R91, c[0x0][0x2d0], -R12 ;  /* 0x0000b4005b007a23 */ /* 0x004fc4000001080c */
[----:B------:R-:W-:-:S04]  /*4630*/  IMAD.MOV.U32 R91, RZ, RZ, R176 ;  /* 0x000000ffff5b7224 */ /* 0x000fc800078e00b0 */
[----:B------:R-:W2:Y:S02]  /*4640*/  MUFU.EX2 R176, R0 ;  /* 0x0000000000b07308 */ /* 0x000ea40000000800 */
[----:B--2---:R-:W-:Y:S01]  /*4650*/  F2FP.PACK_AB R7, R176, R133 ;  /* 0x00000085b007723e */ /* 0x004fe200000000ff */
[--C-:B------:R-:W-:Y:S02]  /*4660*/  FFMA.FTZ R0, R82, c[0x0][0x2d0], -R12.reuse ;  /* 0x0000b40052007a23 */ /* 0x100fe4000001080c */
[----:B------:R-:W-:-:S04]  /*4670*/  FFMA.FTZ R12, R80, c[0x0][0x2d0], -R12 ;  /* 0x0000b400500c7a23 */ /* 0x000fc8000001080c */
[C---:B-1----:R-:W-:Y:S08]  /*4680*/  HMMA.16816.F32 R164, R4.reuse, R8, R164 ;  /* 0x0000000804a4723c */ /* 0x042ff000000018a4 */
[C---:B------:R-:W-:Y:S01]  /*4690*/  HMMA.16816.F32 R28, R4.reuse, R10, R156 ;  /* 0x0000000a041c723c */ /* 0x040fe2000000189c */
[----:B------:R-:W1:Y:S07]  /*46a0*/  LDSM.16.MT88.4 R8, [R238+0x1100] ;  /* 0x00110000ee08783b */ /* 0x000e6e0000004200 */
[C---:B-1----:R-:W-:Y:S08]  /*46b0*/  HMMA.16816.F32 R156, R4.reuse, R8, R32 ;  /* 0x00000008049c723c */ /* 0x042ff00000001820 */
[C---:B------:R-:W-:Y:S01]  /*46c0*/  HMMA.16816.F32 R32, R4.reuse, R10, R148 ;  /* 0x0000000a0420723c */ /* 0x040fe20000001894 */
[----:B------:R-:W1:Y:S07]  /*46d0*/  LDSM.16.MT88.4 R8, [R241+0x1100] ;  /* 0x00110000f108783b */ /* 0x000e6e0000004200 */
[C---:B-1----:R-:W-:Y:S08]  /*46e0*/  HMMA.16816.F32 R148, R4.reuse, R8, R40 ;  /* 0x000000080494723c */ /* 0x042ff00000001828 */
[C---:B------:R-:W-:Y:S01]  /*46f0*/  HMMA.16816.F32 R40, R4.reuse, R10, R52 ;  /* 0x0000000a0428723c */ /* 0x040fe20000001834 */
[----:B------:R-:W1:Y:S07]  /*4700*/  LDSM.16.MT88.4 R8, [R240+0x1100] ;  /* 0x00110000f008783b */ /* 0x000e6e0000004200 */
[C---:B-1----:R-:W-:Y:S08]  /*4710*/  HMMA.16816.F32 R140, R4.reuse, R8, R140 ;  /* 0x00000008048c723c */ /* 0x042ff0000000188c */
[----:B------:R-:W-:Y:S01]  /*4720*/  HMMA.16816.F32 R52, R4, R10, R244 ;  /* 0x0000000a0434723c */ /* 0x000fe200000018f4 */
[----:B------:R-:W1:Y:S06]  /*4730*/  LDSM.16.MT88.4 R8, [R237+0x3100] ;  /* 0x00310000ed08783b */ /* 0x000e6c0000004200 */
[----:B------:R-:W-:Y:S01]  /*4740*/  IMAD.MOV.U32 R245, RZ, RZ, R83 ;  /* 0x000000fffff57224 */ /* 0x000fe200078e0053 */
[----:B------:R-:W-:Y:S01]  /*4750*/  MOV R246, R91 ;  /* 0x0000005b00f67202 */ /* 0x000fe20000000f00 */
[----:B------:R-:W-:-:S02]  /*4760*/  IMAD.MOV.U32 R244, RZ, RZ, R89 ;  /* 0x000000fffff47224 */ /* 0x000fc400078e0059 */
[----:B------:R-:W-:Y:S01]  /*4770*/  IMAD.MOV.U32 R247, RZ, RZ, R90 ;  /* 0x000000fffff77224 */ /* 0x000fe200078e005a */
[C---:B-1----:R-:W-:Y:S08]  /*4780*/  HMMA.16816.F32 R64, R4.reuse, R8, R64 ;  /* 0x000000080440723c */ /* 0x042ff00000001840 */
[C---:B------:R-:W-:Y:S01]  /*4790*/  HMMA.16816.F32 R72, R4.reuse, R10, R72 ;  /* 0x0000000a0448723c */ /* 0x040fe20000001848 */
[----:B------:R-:W1:Y:S07]  /*47a0*/  LDSM.16.MT88.4 R8, [R238+0x3100] ;  /* 0x00310000ee08783b */ /* 0x000e6e0000004200 */
[----:B-1----:R-:W-:Y:S07]  /*47b0*/  HMMA.16816.F32 R80, R4, R8, R160 ;  /* 0x000000080450723c */ /* 0x002fee00000018a0 */
[----:B------:R-:W-:Y:S01]  /*47c0*/  MOV R161, R84 ;  /* 0x0000005400a17202 */ /* 0x000fe20000000f00 */
[----:B------:R-:W-:-:S02]  /*47d0*/  IMAD.MOV.U32 R160, RZ, RZ, R85 ;  /* 0x000000ffffa07224 */ /* 0x000fc400078e0055 */
[----:B------:R-:W-:Y:S01]  /*47e0*/  HMMA.16816.F32 R84, R4, R10, R152 ;  /* 0x0000000a0454723c */ /* 0x000fe20000001898 */
[----:B------:R-:W1:Y:S01]  /*47f0*/  LDSM.16.MT88.4 R8, [R241+0x3100] ;  /* 0x00310000f108783b */ /* 0x000e620000004200 */
[----:B------:R-:W-:Y:S02]  /*4800*/  IMAD.MOV.U32 R163, RZ, RZ, R93 ;  /* 0x000000ffffa37224 */ /* 0x000fe400078e005d */
[----:B------:R-:W-:-:S03]  /*4810*/  IMAD.MOV.U32 R162, RZ, RZ, R92 ;  /* 0x000000ffffa27224 */ /* 0x000fc600078e005c */
[----:B------:R-:W-:Y:S02]  /*4820*/  IMAD.MOV.U32 R154, RZ, RZ, R95 ;  /* 0x000000ffff9a7224 */ /* 0x000fe400078e005f */
[----:B------:R-:W-:Y:S02]  /*4830*/  IMAD.MOV.U32 R155, RZ, RZ, R88 ;  /* 0x000000ffff9b7224 */ /* 0x000fe400078e0058 */
[C---:B-1----:R-:W-:Y:S08]  /*4840*/  HMMA.16816.F32 R88, R4.reuse, R8, R144 ;  /* 0x000000080458723c */ /* 0x042ff00000001890 */
[C---:B------:R-:W-:Y:S01]  /*4850*/  HMMA.16816.F32 R92, R4.reuse, R10, R128 ;  /* 0x0000000a045c723c */ /* 0x040fe20000001880 */
[----:B------:R-:W1:Y:S07]  /*4860*/  LDSM.16.MT88.4 R8, [R240+0x3100] ;  /* 0x00310000f008783b */ /* 0x000e6e0000004200 */
[C---:B-1----:R-:W-:Y:S08]  /*4870*/  HMMA.16816.F32 R136, R4.reuse, R8, R136 ;  /* 0x000000080488723c */ /* 0x042ff00000001888 */
[----:B------:R-:W-:Y:S11]  /*4880*/  HMMA.16816.F32 R8, R4, R10, R120 ;  /* 0x0000000a0408723c */ /* 0x000ff60000001878 */
[----:B------:R-:W-:Y:S05]  /*4890*/  @!UPT UIADD3 URZ, URZ, URZ, URZ ;  /* 0x0000003f3f3ff290 */ /* 0x000fea000fffe03f */
[----:B------:R-:W-:Y:S01]  /*48a0*/  IMAD.MOV.U32 R147, RZ, RZ, R138 ;  /* 0x000000ffff937224 */ /* 0x000fe200078e008a */
[----:B------:R-:W-:Y:S01]  /*48b0*/  MOV R138, R154 ;  /* 0x0000009a008a7202 */ /* 0x000fe20000000f00 */
[----:B------:R-:W-:Y:S01]  /*48c0*/  IMAD.MOV.U32 R146, RZ, RZ, R139 ;  /* 0x000000ffff927224 */ /* 0x000fe200078e008b */
[----:B------:R-:W-:Y:S01]  /*48d0*/  MOV R153, R136 ;  /* 0x0000008800997202 */ /* 0x000fe20000000f00 */
[----:B------:R-:W-:Y:S02]  /*48e0*/  IMAD.MOV.U32 R139, RZ, RZ, R155 ;  /* 0x000000ffff8b7224 */ /* 0x000fe400078e009b */
[----:B------:R-:W-:Y:S02]  /*48f0*/  IMAD.MOV.U32 R152, RZ, RZ, R137 ;  /* 0x000000ffff987224 */ /* 0x000fe400078e0089 */
[----:B------:R-:W-:Y:S01]  /*4900*/  IMAD.MOV.U32 R131, RZ, RZ, R8 ;  /* 0x000000ffff837224 */ /* 0x000fe200078e0008 */
[----:B------:R-:W-:Y:S01]  /*4910*/  MOV R155, R10 ;  /* 0x0000000a009b7202 */ /* 0x000fe20000000f00 */
[----:B------:R-:W-:-:S02]  /*4920*/  IMAD.MOV.U32 R128, RZ, RZ, R9 ;  /* 0x000000ffff807224 */ /* 0x000fc400078e0009 */
[----:B------:R-:W-:Y:S02]  /*4930*/  IMAD.MOV.U32 R154, RZ, RZ, R11 ;  /* 0x000000ffff9a7224 */ /* 0x000fe400078e000b */
[----:B------:R-:W1:Y:S02]  /*4940*/  LDSM.16.MT88.4 R8, [R237+0x5100] ;  /* 0x00510000ed08783b */ /* 0x000e640000004200 */
[C---:B-1----:R-:W-:Y:S08]  /*4950*/  HMMA.16816.F32 R248, R4.reuse, R8, R248 ;  /* 0x0000000804f8723c */ /* 0x042ff000000018f8 */
[C---:B------:R-:W-:Y:S01]  /*4960*/  HMMA.16816.F32 R116, R4.reuse, R10, R116 ;  /* 0x0000000a0474723c */ /* 0x040fe20000001874 */
[----:B------:R-:W1:Y:S07]  /*4970*/  LDSM.16.MT88.4 R8, [R238+0x5100] ;  /* 0x00510000ee08783b */ /* 0x000e6e0000004200 */
[C---:B-1----:R-:W-:Y:S08]  /*4980*/  HMMA.16816.F32 R104, R4.reuse, R8, R104 ;  /* 0x000000080468723c */ /* 0x042ff00000001868 */
[C---:B------:R-:W-:Y:S01]  /*4990*/  HMMA.16816.F32 R108, R4.reuse, R10, R108 ;  /* 0x0000000a046c723c */ /* 0x040fe2000000186c */
[----:B------:R-:W1:Y:S07]  /*49a0*/  LDSM.16.MT88.4 R8, [R241+0x5100] ;  /* 0x00510000f108783b */ /* 0x000e6e0000004200 */
[C---:B-1----:R-:W-:Y:S08]  /*49b0*/  HMMA.16816.F32 R112, R4.reuse, R8, R112 ;  /* 0x000000080470723c */ /* 0x042ff00000001870 */
[----:B------:R-:W-:Y:S11]  /*49c0*/  HMMA.16816.F32 R8, R4, R10, R100 ;  /* 0x0000000a0408723c */ /* 0x000ff60000001864 */
[----:B------:R-:W-:Y:S05]  /*49d0*/  @!UPT UIADD3 URZ, URZ, URZ, URZ ;  /* 0x0000003f3f3ff290 */ /* 0x000fea000fffe03f */
[----:B------:R-:W-:Y:S01]  /*49e0*/  MOV R145, R114 ;  /* 0x0000007200917202 */ /* 0x000fe20000000f00 */
[----:B------:R-:W-:Y:S02]  /*49f0*/  IMAD.MOV.U32 R144, RZ, RZ, R115 ;  /* 0x000000ffff907224 */ /* 0x000fe400078e0073 */
[----:B------:R-:W-:Y:S02]  /*4a00*/  IMAD.MOV.U32 R114, RZ, RZ, R138 ;  /* 0x000000ffff727224 */ /* 0x000fe400078e008a */
[----:B------:R-:W-:Y:S02]  /*4a10*/  IMAD.MOV.U32 R115, RZ, RZ, R139 ;  /* 0x000000ffff737224 */ /* 0x000fe400078e008b */
[----:B------:R-:W-:Y:S01]  /*4a20*/  IMAD.MOV.U32 R130, RZ, RZ, R113 ;  /* 0x000000ffff827224 */ /* 0x000fe200078e0071 */
[----:B------:R-:W-:Y:S01]  /*4a30*/  MOV R139, R9 ;  /* 0x00000009008b7202 */ /* 0x000fe20000000f00 */
[----:B------:R-:W-:Y:S02]  /*4a40*/  IMAD.MOV.U32 R138, RZ, RZ, R10 ;  /* 0x000000ffff8a7224 */ /* 0x000fe400078e000a */
[----:B------:R-:W-:-:S02]  /*4a50*/  IMAD.MOV.U32 R137, RZ, RZ, R11 ;  /* 0x000000ffff897224 */ /* 0x000fc400078e000b */
[----:B------:R-:W-:Y:S02]  /*4a60*/  IMAD.MOV.U32 R136, RZ, RZ, R8 ;  /* 0x000000ffff887224 */ /* 0x000fe400078e0008 */
[----:B------:R-:W1:Y:S01]  /*4a70*/  LDSM.16.MT88.4 R8, [R240+0x5100] ;  /* 0x00510000f008783b */ /* 0x000e620000004200 */
[----:B------:R-:W-:Y:S01]  /*4a80*/  IMAD.MOV.U32 R129, RZ, RZ, R112 ;  /* 0x000000ffff817224 */ /* 0x000fe200078e0070 */
[C---:B-1----:R-:W-:Y:S07]  /*4a90*/  HMMA.16816.F32 R120, R4.reuse, R8, R96 ;  /* 0x000000080478723c */ /* 0x042fee0000001860 */
[----:B------:R-:W-:Y:S01]  /*4aa0*/  MOV R98, R114 ;  /* 0x0000007200627202 */ /* 0x000fe20000000f00 */
[----:B------:R-:W-:Y:S01]  /*4ab0*/  IMAD.MOV.U32 R99, RZ, RZ, R115 ;  /* 0x000000ffff637224 */ /* 0x000fe200078e0073 */
[----:B------:R-:W-:Y:S01]  /*4ac0*/  MOV R97, R129 ;  /* 0x0000008100617202 */ /* 0x000fe20000000f00 */
[----:B------:R-:W-:Y:S01]  /*4ad0*/  HMMA.16816.F32 R112, R4, R10, R76 ;  /* 0x0000000a0470723c */ /* 0x000fe2000000184c */
[----:B------:R-:W1:Y:S01]  /*4ae0*/  LDSM.16.MT88.4 R8, [R237+0x7100] ;  /* 0x00710000ed08783b */ /* 0x000e620000004200 */
[----:B------:R-:W-:-:S02]  /*4af0*/  IMAD.MOV.U32 R96, RZ, RZ, R162 ;  /* 0x000000ffff607224 */ /* 0x000fc400078e00a2 */
[----:B------:R-:W-:-:S04]  /*4b00*/  IMAD.MOV.U32 R129, RZ, RZ, R246 ;  /* 0x000000ffff817224 */ /* 0x000fc800078e00f6 */
[C---:B-1----:R-:W-:Y:S07]  /*4b10*/  HMMA.16816.F32 R100, R4.reuse, R8, R68 ;  /* 0x000000080464723c */ /* 0x042fee0000001844 */
[----:B------:R-:W-:Y:S01]  /*4b20*/  IMAD.MOV.U32 R69, RZ, RZ, R98 ;  /* 0x000000ffff457224 */ /* 0x000fe200078e0062 */
[----:B------:R-:W-:Y:S01]  /*4b30*/  HMMA.16816.F32 R76, R4, R10, R60 ;  /* 0x0000000a044c723c */ /* 0x000fe2000000183c */
[----:B------:R-:W1:Y:S01]  /*4b40*/  LDSM.16.MT88.4 R8, [R238+0x7100] ;  /* 0x00710000ee08783b */ /* 0x000e620000004200 */
[----:B------:R-:W-:Y:S01]  /*4b50*/  IMAD.MOV.U32 R68, RZ, RZ, R99 ;  /* 0x000000ffff447224 */ /* 0x000fe200078e0063 */
[----:B------:R-:W-:Y:S01]  /*4b60*/  MOV R99, R131 ;  /* 0x0000008300637202 */ /* 0x000fe20000000f00 */
[----:B------:R-:W-:Y:S01]  /*4b70*/  IMAD.MOV.U32 R98, RZ, RZ, R130 ;  /* 0x000000ffff627224 */ /* 0x000fe200078e0082 */
[----:B------:R-:W-:Y:S01]  /*4b80*/  MOV R131, R245 ;  /* 0x000000f500837202 */ /* 0x000fe20000000f00 */
[----:B------:R-:W-:-:S02]  /*4b90*/  IMAD.MOV.U32 R70, RZ, RZ, R163 ;  /* 0x000000ffff467224 */ /* 0x000fc400078e00a3 */
[----:B------:R-:W-:Y:S02]  /*4ba0*/  IMAD.MOV.U32 R71, RZ, RZ, R244 ;  /* 0x000000ffff477224 */ /* 0x000fe400078e00f4 */
[----:B------:R-:W-:Y:S11]  /*4bb0*/  IMAD.MOV.U32 R130, RZ, RZ, R247 ;  /* 0x000000ffff827224 */ /* 0x000ff600078e00f7 */
[----:B------:R-:W-:Y:S03]  /*4bc0*/  @!UPT UIADD3 URZ, URZ, URZ, URZ ;  /* 0x0000003f3f3ff290 */ /* 0x000fe6000fffe03f */
[----:B------:R-:W-:Y:S01]  /*4bd0*/  IMAD.MOV.U32 R63, RZ, RZ, R76 ;  /* 0x000000ffff3f7224 */ /* 0x000fe200078e004c */
[----:B------:R-:W-:Y:S01]  /*4be0*/  MOV R61, R78 ;  /* 0x0000004e003d7202 */ /* 0x000fe20000000f00 */
[----:B------:R-:W-:Y:S02]  /*4bf0*/  IMAD.MOV.U32 R62, RZ, RZ, R77 ;  /* 0x000000ffff3e7224 */ /* 0x000fe400078e004d */
[----:B------:R-:W-:Y:S01]  /*4c00*/  IMAD.MOV.U32 R60, RZ, RZ, R79 ;  /* 0x000000ffff3c7224 */ /* 0x000fe200078e004f */
        /* <DEDUP_REMOVED lines=14> */
[----:B------:R-:W-:Y:S01]  /*4cf0*/  MOV R57, R60 ;  /* 0x0000003c00397202 */ /* 0x000fe20000000f00 */
[----:B------:R-:W-:Y:S01]  /*4d00*/  IMAD.MOV.U32 R56, RZ, RZ, R61 ;  /* 0x000000ffff387224 */ /* 0x000fe200078e003d */
[----:B------:R-:W-:Y:S02]  /*4d10*/  MOV R61, R139 ;  /* 0x0000008b003d7202 */ /* 0x000fe40000000f00 */
[----:B------:R-:W-:Y:S01]  /*4d20*/  MOV R60, R136 ;  /* 0x00000088003c7202 */ /* 0x000fe20000000f00 */
[C---:B-1----:R-:W-:Y:S07]  /*4d30*/  HMMA.16816.F32 R244, R4.reuse, R8, R44 ;  /* 0x0000000804f4723c */ /* 0x042fee000000182c */
[----:B------:R-:W-:Y:S01]  /*4d40*/  IMAD.MOV.U32 R46, RZ, RZ, R51 ;  /* 0x000000ffff2e7224 */ /* 0x000fe200078e0033 */
[----:B------:R-:W-:Y:S01]  /*4d50*/  HMMA.16816.F32 R160, R4, R10, R36 ;  /* 0x0000000a04a0723c */ /* 0x000fe20000001824 */
[----:B------:R-:W1:Y:S01]  /*4d60*/  LDSM.16.MT88.4 R8, [R240+0x7100] ;  /* 0x00710000f008783b */ /* 0x000e620000004200 */
[----:B------:R-:W-:Y:S01]  /*4d70*/  MOV R47, R50 ;  /* 0x00000032002f7202 */ /* 0x000fe20000000f00 */
[----:B------:R-:W-:Y:S01]  /*4d80*/  IMAD.MOV.U32 R51, RZ, RZ, R62 ;  /* 0x000000ffff337224 */ /* 0x000fe200078e003e */
[----:B------:R-:W-:Y:S01]  /*4d90*/  MOV R50, R63 ;  /* 0x0000003f00327202 */ /* 0x000fe20000000f00 */
[----:B------:R-:W-:-:S02]  /*4da0*/  IMAD.MOV.U32 R62, RZ, RZ, R138 ;  /* 0x000000ffff3e7224 */ /* 0x000fc400078e008a */
[----:B------:R-:W-:Y:S02]  /*4db0*/  IMAD.MOV.U32 R63, RZ, RZ, R137 ;  /* 0x000000ffff3f7224 */ /* 0x000fe400078e0089 */
[----:B------:R-:W2:Y:S11]  /*4dc0*/  LDSM.16.MT88.4 R136, [R240+0x1900] ;  /* 0x00190000f088783b */ /* 0x000eb60000004200 */
[----:B------:R-:W-:Y:S04]  /*4dd0*/  @!UPT UIADD3 URZ, URZ, URZ, URZ ;  /* 0x0000003f3f3ff290 */ /* 0x000fe8000fffe03f */
[----:B------:R-:W-:Y:S01]  /*4de0*/  IMAD.MOV.U32 R39, RZ, RZ, R160 ;  /* 0x000000ffff277224 */ /* 0x000fe200078e00a0 */
[----:B------:R-:W-:Y:S01]  /*4df0*/  MOV R38, R161 ;  /* 0x000000a100267202 */ /* 0x000fe20000000f00 */
[----:B------:R-:W-:Y:S02]  /*4e00*/  IMAD.MOV.U32 R37, RZ, RZ, R162 ;  /* 0x000000ffff257224 */ /* 0x000fe400078e00a2 */
[----:B------:R-:W-:Y:S02]  /*4e10*/  IMAD.MOV.U32 R36, RZ, RZ, R163 ;  /* 0x000000ffff247224 */ /* 0x000fe400078e00a3 */
[----:B------:R-:W3:Y:S01]  /*4e20*/  LDSM.16.MT88.4 R160, [R237+0x1900] ;  /* 0x00190000eda0783b */ /* 0x000ee20000004200 */
[C---:B-1----:R-:W-:Y:S01]  /*4e30*/  HMMA.16816.F32 R24, R4.reuse, R8, R24 ;  /* 0x000000080418723c */ /* 0x042fe20000001818 */
[----:B------:R1:W-:Y:S07]  /*4e40*/  MUFU.EX2 R8, R0 ;  /* 0x0000000000087308 */ /* 0x0003ee0000000800 */
[----:B------:R-:W-:Y:S01]  /*4e50*/  HMMA.16816.F32 R20, R4, R10, R20 ;  /* 0x0000000a0414723c */ /* 0x000fe20000001814 */
[----:B------:R-:W-:Y:S06]  /*4e60*/  MUFU.EX2 R11, R15 ;  /* 0x0000000f000b7308 */ /* 0x000fec0000000800 */
[----:B------:R-:W-:-:S02]  /*4e70*/  FADD.FTZ R5, R179, R178 ;  /* 0x000000b2b3057221 */ /* 0x000fc40000010000 */
[----:B-1----:R-:W-:Y:S01]  /*4e80*/  FADD.FTZ R0, R59, R58 ;  /* 0x0000003a3b007221 */ /* 0x002fe20000010000 */
[----:B------:R-:W-:Y:S01]  /*4e90*/  MUFU.EX2 R10, R14 ;  /* 0x0000000e000a7308 */ /* 0x000fe20000000800 */
[----:B------:R-:W-:Y:S02]  /*4ea0*/  FADD.FTZ R5, R127, R5 ;  /* 0x000000057f057221 */ /* 0x000fe40000010000 */
[----:B------:R-:W-:Y:S02]  /*4eb0*/  FADD.FTZ R0, R70, R0 ;  /* 0x0000000046007221 */ /* 0x000fe40000010000 */
[----:B------:R-:W-:Y:S01]  /*4ec0*/  IMAD.MOV.U32 R70, RZ, RZ, R71 ;  /* 0x000000ffff467224 */ /* 0x000fe200078e0047 */
[----:B------:R-:W-:Y:S01]  /*4ed0*/  MOV R71, R96 ;  /* 0x0000006000477202 */ /* 0x000fe20000000f00 */
[----:B------:R-:W-:Y:S01]  /*4ee0*/  IMAD.MOV.U32 R96, RZ, RZ, R97 ;  /* 0x000000ffff607224 */ /* 0x000fe200078e0061 */
[----:B------:R-:W1:Y:S01]  /*4ef0*/  MUFU.EX2 R9, R13 ;  /* 0x0000000d00097308 */ /* 0x000e620000000800 */
[----:B------:R-:W-:-:S02]  /*4f00*/  FADD.FTZ R4, R129, R0 ;  /* 0x0000000081047221 */ /* 0x000fc40000010000 */
[----:B------:R-:W-:Y:S01]  /*4f10*/  IMAD.MOV.U32 R97, RZ, RZ, R98 ;  /* 0x000000ffff617224 */ /* 0x000fe200078e0062 */
[----:B------:R-:W-:Y:S01]  /*4f20*/  MOV R58, R96 ;  /* 0x00000060003a7202 */ /* 0x000fe20000000f00 */
[----:B------:R-:W-:Y:S02]  /*4f30*/  FADD.FTZ R0, R126, R5 ;  /* 0x000000057e007221 */ /* 0x000fe40000010000 */
[----:B------:R-:W-:Y:S01]  /*4f40*/  IMAD.MOV.U32 R98, RZ, RZ, R99 ;  /* 0x000000ffff627224 */ /* 0x000fe200078e0063 */
[----:B------:R-:W-:Y:S01]  /*4f50*/  MOV R99, R128 ;  /* 0x0000008000637202 */ /* 0x000fe20000000f00 */
[----:B------:R-:W-:Y:S01]  /*4f60*/  FADD.FTZ R4, R252, R4 ;  /* 0x00000004fc047221 */ /* 0x000fe20000010000 */
[----:B------:R4:W-:Y:S01]  /*4f70*/  MUFU.EX2 R7, R18 ;  /* 0x0000001200077308 */ /* 0x0009e20000000800 */
[----:B------:R-:W-:Y:S01]  /*4f80*/  FADD.FTZ R0, R125, R0 ;  /* 0x000000007d007221 */ /* 0x000fe20000010000 */
[----:B------:R-:W-:Y:S01]  /*4f90*/  F2FP.PACK_AB R128, R16, R17 ;  /* 0x000000111080723e */ /* 0x000fe200000000ff */
[----:B------:R-:W-:-:S02]  /*4fa0*/  IMAD.MOV.U32 R5, RZ, RZ, R70 ;  /* 0x000000ffff057224 */ /* 0x000fc400078e0046 */
[----:B------:R-:W-:Y:S01]  /*4fb0*/  IMAD.MOV.U32 R126, RZ, RZ, R71 ;  /* 0x000000ffff7e7224 */ /* 0x000fe200078e0047 */
[----:B------:R-:W-:Y:S01]  /*4fc0*/  MOV R71, R146 ;  /* 0x0000009200477202 */ /* 0x000fe20000000f00 */
[----:B------:R-:W-:Y:S01]  /*4fd0*/  IMAD.MOV.U32 R59, RZ, RZ, R97 ;  /* 0x000000ffff3b7224 */ /* 0x000fe200078e0061 */
[----:B------:R-:W-:Y:S01]  /*4fe0*/  MOV R97, R99 ;  /* 0x0000006300617202 */ /* 0x000fe20000000f00 */
[----:B------:R-:W-:Y:S01]  /*4ff0*/  IMAD.MOV.U32 R70, RZ, RZ, R147 ;  /* 0x000000ffff467224 */ /* 0x000fe200078e0093 */
[----:B------:R-:W5:Y:S01]  /*5000*/  MUFU.EX2 R6, R12 ;  /* 0x0000000c00067308 */ /* 0x000f620000000800 */
[----:B------:R-:W-:Y:S01]  /*5010*/  IMAD.MOV.U32 R125, RZ, RZ, R145 ;  /* 0x000000ffff7d7224 */ /* 0x000fe200078e0091 */
[----:B-1----:R-:W-:Y:S01]  /*5020*/  F2FP.PACK_AB R129, R8, R9 ;  /* 0x000000090881723e */ /* 0x002fe200000000ff */
[----:B------:R-:W-:Y:S01]  /*5030*/  IMAD.MOV.U32 R252, RZ, RZ, R144 ;  /* 0x000000fffffc7224 */ /* 0x000fe200078e0090 */
[----:B------:R-:W-:Y:S01]  /*5040*/  MOV R13, R51 ;  /* 0x00000033000d7202 */ /* 0x000fe20000000f00 */
[----:B------:R-:W-:Y:S01]  /*5050*/  IMAD.MOV.U32 R179, RZ, RZ, R68 ;  /* 0x000000ffffb37224 */ /* 0x000fe200078e0044 */
[----:B------:R-:W1:Y:S01]  /*5060*/  LDSM.16.MT88.4 R144, [R241+0x1900] ;  /* 0x00190000f190783b */ /* 0x000e620000004200 */
[----:B------:R-:W-:Y:S01]  /*5070*/  IMAD.MOV.U32 R127, RZ, RZ, R69 ;  /* 0x000000ffff7f7224 */ /* 0x000fe200078e0045 */
[----:B------:R-:W-:Y:S01]  /*5080*/  MOV R68, R153 ;  /* 0x0000009900447202 */ /* 0x000fe20000000f00 */
[----:B------:R-:W-:-:S02]  /*5090*/  IMAD.MOV.U32 R96, RZ, RZ, R98 ;  /* 0x000000ffff607224 */ /* 0x000fc400078e0062 */
[----:B------:R-:W-:Y:S02]  /*50a0*/  IMAD.MOV.U32 R98, RZ, RZ, R155 ;  /* 0x000000ffff627224 */ /* 0x000fe400078e009b */
[----:B------:R-:W-:Y:S02]  /*50b0*/  IMAD.MOV.U32 R99, RZ, RZ, R154 ;  /* 0x000000ffff637224 */ /* 0x000fe400078e009a */
[----:B------:R-:W-:Y:S02]  /*50c0*/  IMAD.MOV.U32 R69, RZ, RZ, R152 ;  /* 0x000000ffff457224 */ /* 0x000fe400078e0098 */
[----:B------:R-:W1:Y:S01]  /*50d0*/  LDSM.16.MT88.4 R152, [R238+0x1900] ;  /* 0x00190000ee98783b */ /* 0x000e620000004200 */
[----:B----4-:R-:W-:Y:S01]  /*50e0*/  IMAD.MOV.U32 R18, RZ, RZ, R130 ;  /* 0x000000ffff127224 */ /* 0x010fe200078e0082 */
[----:B------:R-:W-:Y:S01]  /*50f0*/  F2FP.PACK_AB R130, R10, R11 ;  /* 0x0000000b0a82723e */ /* 0x000fe200000000ff */
[----:B------:R-:W-:Y:S01]  /*5100*/  IMAD.MOV.U32 R178, RZ, RZ, R131 ;  /* 0x000000ffffb27224 */ /* 0x000fe200078e0083 */
[----:B-----5:R-:W-:Y:S01]  /*5110*/  F2FP.PACK_AB R131, R6, R7 ;  /* 0x000000070683723e */ /* 0x020fe200000000ff */
[----:B------:R-:W-:-:S02]  /*5120*/  IMAD.MOV.U32 R12, RZ, RZ, R50 ;  /* 0x000000ffff0c7224 */ /* 0x000fc400078e0032 */
[----:B------:R-:W-:Y:S02]  /*5130*/  IMAD.MOV.U32 R14, RZ, RZ, R56 ;  /* 0x000000ffff0e7224 */ /* 0x000fe400078e0038 */
[----:B------:R-:W-:Y:S02]  /*5140*/  IMAD.MOV.U32 R15, RZ, RZ, R57 ;  /* 0x000000ffff0f7224 */ /* 0x000fe400078e0039 */
[C---:B--2---:R-:W-:Y:S01]  /*5150*/  HMMA.16816.F32 R140, R128.reuse, R136, R140 ;  /* 0x00000088808c723c */ /* 0x044fe2000000188c */
[----:B------:R-:W-:Y:S02]  /*5160*/  FADD.FTZ R4, R126, R4 ;  /* 0x000000047e047221 */ /* 0x000fe40000010000 */
[----:B------:R-:W-:Y:S02]  /*5170*/  FADD.FTZ R0, R5, R0 ;  /* 0x0000000005007221 */ /* 0x000fe40000010000 */
[----:B------:R-:W-:Y:S02]  /*5180*/  FADD.FTZ R4, R127, R4 ;  /* 0x000000047f047221 */ /* 0x000fe40000010000 */
[----:B------:R-:W-:Y:S01]  /*5190*/  FADD.FTZ R0, R179, R0 ;  /* 0x00000000b3007221 */ /* 0x000fe20000010000 */
[----:B------:R-:W-:Y:S01]  /*51a0*/  HMMA.16816.F32 R136, R128, R138, R52 ;  /* 0x0000008a8088723c */ /* 0x000fe20000001834 */
[----:B------:R-:W-:-:S02]  /*51b0*/  FADD.FTZ R4, R178, R4 ;  /* 0x00000004b2047221 */ /* 0x000fc40000010000 */
[----:B------:R-:W-:Y:S02]  /*51c0*/  FADD.FTZ R0, R18, R0 ;  /* 0x0000000012007221 */ /* 0x000fe40000010000 */
[----:B------:R-:W-:Y:S02]  /*51d0*/  FADD.FTZ R4, R124, R4 ;  /* 0x000000047c047221 */ /* 0x000fe40000010000 */
[----:B------:R-:W-:Y:S01]  /*51e0*/  MOV R54, R58 ;  /* 0x0000003a00367202 */ /* 0x000fe20000000f00 */
[----:B---3--:R-:W-:Y:S01]  /*51f0*/  HMMA.16816.F32 R164, R128, R160, R164 ;  /* 0x000000a080a4723c */ /* 0x008fe200000018a4 */
[----:B------:R-:W-:Y:S02]  /*5200*/  IMAD.MOV.U32 R55, RZ, RZ, R59 ;  /* 0x000000ffff377224 */ /* 0x000fe400078e003b */
[----:B------:R-:W-:Y:S01]  /*5210*/  LDSM.16.MT88.4 R56, [R241+0x3900] ;  /* 0x00390000f138783b */ /* 0x000fe20000004200 */
[----:B------:R-:W-:Y:S02]  /*5220*/  FADD.FTZ R0, R19, R0 ;  /* 0x0000000013007221 */ /* 0x000fe40000010000 */
[----:B------:R-:W-:-:S02]  /*5230*/  FADD.FTZ R4, R134, R4 ;  /* 0x0000000486047221 */ /* 0x000fc40000010000 */
[C---:B-1----:R-:W-:Y:S01]  /*5240*/  HMMA.16816.F32 R148, R128.reuse, R144, R148 ;  /* 0x000000908094723c */ /* 0x042fe20000001894 */
[----:B------:R-:W-:Y:S02]  /*5250*/  FADD.FTZ R0, R132, R0 ;  /* 0x0000000084007221 */ /* 0x000fe40000010000 */
[----:B------:R-:W-:Y:S02]  /*5260*/  FADD.FTZ R5, R135, R4 ;  /* 0x0000000487057221 */ /* 0x000fe40000010000 */
[----:B------:R-:W-:Y:S02]  /*5270*/  FADD.FTZ R4, R133, R0 ;  /* 0x0000000085047221 */ /* 0x000fe40000010000 */
[----:B------:R-:W-:Y:S01]  /*5280*/  FADD.FTZ R0, R177, R5 ;  /* 0x00000005b1007221 */ /* 0x000fe20000010000 */
[----:B------:R-:W-:Y:S01]  /*5290*/  HMMA.16816.F32 R144, R128, R146, R40 ;  /* 0x000000928090723c */ /* 0x000fe20000001828 */
[----:B------:R-:W1:Y:S01]  /*52a0*/  LDSM.16.MT88.4 R40, [R237+0x3900] ;  /* 0x00390000ed28783b */ /* 0x000e620000004200 */
[----:B------:R-:W-:-:S02]  /*52b0*/  FADD.FTZ R4, R176, R4 ;  /* 0x00000004b0047221 */ /* 0x000fc40000010000 */
[----:B------:R-:W-:Y:S02]  /*52c0*/  FADD.FTZ R17, R17, R0 ;  /* 0x0000000011117221 */ /* 0x000fe40000010000 */
[----:B------:R-:W-:Y:S02]  /*52d0*/  FADD.FTZ R9, R9, R4 ;  /* 0x0000000409097221 */ /* 0x000fe40000010000 */
[C---:B------:R-:W-:Y:S01]  /*52e0*/  HMMA.16816.F32 R156, R128.reuse, R152, R156 ;  /* 0x00000098809c723c */ /* 0x040fe2000000189c */
[----:B------:R-:W-:Y:S02]  /*52f0*/  FADD.FTZ R16, R16, R17 ;  /* 0x0000001110107221 */ /* 0x000fe40000010000 */
[----:B------:R-:W-:Y:S02]  /*5300*/  FADD.FTZ R8, R8, R9 ;  /* 0x0000000908087221 */ /* 0x000fe40000010000 */
[----:B------:R-:W-:Y:S02]  /*5310*/  FADD.FTZ R11, R11, R16 ;  /* 0x000000100b0b7221 */ /* 0x000fe40000010000 */
[----:B------:R-:W-:Y:S01]  /*5320*/  FADD.FTZ R7, R7, R8 ;  /* 0x0000000807077221 */ /* 0x000fe20000010000 */
[----:B------:R-:W-:Y:S01]  /*5330*/  HMMA.16816.F32 R152, R128, R154, R32 ;  /* 0x0000009a8098723c */ /* 0x000fe20000001820 */
[----:B------:R-:W-:-:S02]  /*5340*/  FADD.FTZ R4, R10, R11 ;  /* 0x0000000b0a047221 */ /* 0x000fc40000010000 */
[----:B------:R-:W-:-:S04]  /*5350*/  FADD.FTZ R0, R6, R7 ;  /* 0x0000000706007221 */ /* 0x000fc80000010000 */
[----:B------:R-:W-:Y:S01]  /*5360*/  MOV R34, R49 ;  /* 0x0000003100227202 */ /* 0x000fe20000000f00 */
[----:B------:R-:W-:Y:S01]  /*5370*/  IMAD.MOV.U32 R35, RZ, RZ, R48 ;  /* 0x000000ffff237224 */ /* 0x000fe200078e0030 */
[----:B------:R-:W-:Y:S01]  /*5380*/  HMMA.16816.F32 R160, R128, R162, R28 ;  /* 0x000000a280a0723c */ /* 0x000fe2000000181c */
[----:B------:R-:W2:Y:S01]  /*5390*/  LDSM.16.MT88.4 R48, [R238+0x3900] ;  /* 0x00390000ee30783b */ /* 0x000ea20000004200 */
[----:B------:R-:W-:Y:S02]  /*53a0*/  IMAD.MOV.U32 R32, RZ, RZ, R46 ;  /* 0x000000ffff207224 */ /* 0x000fe400078e002e */
[----:B------:R-:W-:Y:S01]  /*53b0*/  IMAD.MOV.U32 R33, RZ, RZ, R47 ;  /* 0x000000ffff217224 */ /* 0x000fe200078e002f */
[----:B------:R-:W-:Y:S02]  /*53c0*/  STL [R1+0x20], R0 ;  /* 0x0000200001007387 */ /* 0x000fe40000100800 */
[----:B------:R-:W-:Y:S01]  /*53d0*/  IMAD.MOV.U32 R28, RZ, RZ, R39 ;  /* 0x000000ffff1c7224 */ /* 0x000fe200078e0027 */
[----:B------:R-:W-:Y:S01]  /*53e0*/  MOV R29, R38 ;  /* 0x00000026001d7202 */ /* 0x000fe20000000f00 */
[----:B------:R-:W-:Y:S01]  /*53f0*/  IMAD.MOV.U32 R30, RZ, RZ, R37 ;  /* 0x000000ffff1e7224 */ /* 0x000fe200078e0025 */
[----:B------:R-:W-:Y:S01]  /*5400*/  STL [R1+0x1c], R4 ;  /* 0x00001c0401007387 */ /* 0x000fe20000100800 */
[----:B------:R-:W-:-:S02]  /*5410*/  IMAD.MOV.U32 R31, RZ, RZ, R36 ;  /* 0x000000ffff1f7224 */ /* 0x000fc400078e0024 */
[C---:B-1----:R-:W-:Y:S01]  /*5420*/  HMMA.16816.F32 R36, R128.reuse, R40, R64 ;  /* 0x000000288024723c */ /* 0x042fe20000001840 */
[----:B------:R-:W1:Y:S07]  /*5430*/  LDSM.16.MT88.4 R64, [R240+0x3900] ;  /* 0x00390000f040783b */ /* 0x000e6e0000004200 */
[C---:B------:R-:W-:Y:S01]  /*5440*/  HMMA.16816.F32 R40, R128.reuse, R42, R72 ;  /* 0x0000002a8028723c */ /* 0x040fe20000001848 */
[----:B------:R-:W3:Y:S07]  /*5450*/  LDSM.16.MT88.4 R72, [R237+0x5900] ;  /* 0x00590000ed48783b */ /* 0x000eee0000004200 */
[C---:B--2---:R-:W-:Y:S01]  /*5460*/  HMMA.16816.F32 R44, R128.reuse, R48, R80 ;  /* 0x00000030802c723c */ /* 0x044fe20000001850 */
[----:B------:R-:W2:Y:S07]  /*5470*/  LDSM.16.MT88.4 R80, [R238+0x5900] ;  /* 0x00590000ee50783b */ /* 0x000eae0000004200 */
[C---:B------:R-:W-:Y:S07]  /*5480*/  HMMA.16816.F32 R48, R128.reuse, R50, R84 ;  /* 0x000000328030723c */ /* 0x040fee0000001854 */
[----:B------:R-:W-:Y:S01]  /*5490*/  IMAD.MOV.U32 R84, RZ, RZ, R54 ;  /* 0x000000ffff547224 */ /* 0x000fe200078e0036 */
[----:B------:R-:W-:Y:S01]  /*54a0*/  MOV R85, R55 ;  /* 0x0000003700557202 */ /* 0x000fe20000000f00 */
[----:B------:R-:W-:Y:S01]  /*54b0*/  IMAD.MOV.U32 R86, RZ, RZ, R125 ;  /* 0x000000ffff567224 */ /* 0x000fe200078e007d */
[----:B------:R-:W-:Y:S01]  /*54c0*/  HMMA.16816.F32 R52, R128, R56, R88 ;  /* 0x000000388034723c */ /* 0x000fe20000001858 */
[----:B------:R-:W4:Y:S01]  /*54d0*/  LDSM.16.MT88.4 R88, [R241+0x5900] ;  /* 0x00590000f158783b */ /* 0x000f220000004200 */
[----:B------:R-:W-:-:S06]  /*54e0*/  IMAD.MOV.U32 R87, RZ, RZ, R252 ;  /* 0x000000ffff577224 */ /* 0x000fcc00078e00fc */
[----:B------:R-:W-:Y:S07]  /*54f0*/  HMMA.16816.F32 R56, R128, R58, R92 ;  /* 0x0000003a8038723c */ /* 0x000fee000000185c */
[----:B------:R-:W-:Y:S01]  /*5500*/  MOV R92, R60 ;  /* 0x0000003c005c7202 */ /* 0x000fe20000000f00 */
[----:B------:R-:W-:Y:S01]  /*5510*/  IMAD.MOV.U32 R93, RZ, RZ, R61 ;  /* 0x000000ffff5d7224 */ /* 0x000fe200078e003d */
[----:B------:R-:W-:Y:S01]  /*5520*/  MOV R95, R63 ;  /* 0x0000003f005f7202 */ /* 0x000fe20000000f00 */
[----:B------:R-:W-:-:S02]  /*5530*/  IMAD.MOV.U32 R94, RZ, RZ, R62 ;  /* 0x000000ffff5e7224 */ /* 0x000fc400078e003e */
[C---:B-1----:R-:W-:Y:S08]  /*5540*/  HMMA.16816.F32 R60, R128.reuse, R64, R68 ;  /* 0x00000040803c723c */ /* 0x042ff00000001844 */
[C---:B---3--:R-:W-:Y:S07]  /*5550*/  HMMA.16816.F32 R68, R128.reuse, R72, R248 ;  /* 0x000000488044723c */ /* 0x048fee00000018f8 */
[----:B------:R-:W-:Y:S01]  /*5560*/  IMAD.MOV.U32 R248, RZ, RZ, R79 ;  /* 0x000000fffff87224 */ /* 0x000fe200078e004f */
[C---:B------:R-:W-:Y:S01]  /*5570*/  HMMA.16816.F32 R64, R128.reuse, R66, R96 ;  /* 0x000000428040723c */ /* 0x040fe20000001860 */
[----:B------:R-:W-:Y:S01]  /*5580*/  IMAD.MOV.U32 R249, RZ, RZ, R78 ;  /* 0x000000fffff97224 */ /* 0x000fe200078e004e */
[----:B------:R-:W-:Y:S01]  /*5590*/  MOV R250, R77 ;  /* 0x0000004d00fa7202 */ /* 0x000fe20000000f00 */
[----:B------:R-:W-:Y:S01]  /*55a0*/  IMAD.MOV.U32 R251, RZ, RZ, R76 ;  /* 0x000000fffffb7224 */ /* 0x000fe200078e004c */
[----:B------:R-:W1:Y:S04]  /*55b0*/  LDSM.16.MT88.4 R96, [R240+0x5900] ;  /* 0x00590000f060783b */ /* 0x000e680000004200 */
[C---:B--2---:R-:W-:Y:S01]  /*55c0*/  HMMA.16816.F32 R76, R128.reuse, R80, R104 ;  /* 0x00000050804c723c */ /* 0x044fe20000001868 */
[----:B------:R-:W2:Y:S07]  /*55d0*/  LDSM.16.MT88.4 R104, [R237+0x7900] ;  /* 0x00790000ed68783b */ /* 0x000eae0000004200 */
[C---:B----4-:R-:W-:Y:S08]  /*55e0*/  HMMA.16816.F32 R84, R128.reuse, R88, R84 ;  /* 0x000000588054723c */ /* 0x050ff00000001854 */
[C---:B------:R-:W-:Y:S08]  /*55f0*/  HMMA.16816.F32 R88, R128.reuse, R90, R92 ;  /* 0x0000005a8058723c */ /* 0x040ff0000000185c */
[C---:B------:R-:W-:Y:S08]  /*5600*/  HMMA.16816.F32 R72, R128.reuse, R74, R116 ;  /* 0x0000004a8048723c */ /* 0x040ff00000001874 */
[C---:B------:R-:W-:Y:S08]  /*5610*/  HMMA.16816.F32 R80, R128.reuse, R82, R108 ;  /* 0x000000528050723c */ /* 0x040ff0000000186c */
[C---:B-1----:R-:W-:Y:S01]  /*5620*/  HMMA.16816.F32 R92, R128.reuse, R96, R120 ;  /* 0x00000060805c723c */ /* 0x042fe20000001878 */
[----:B------:R-:W1:Y:S07]  /*5630*/  LDSM.16.MT88.4 R120, [R241+0x7900] ;  /* 0x00790000f178783b */ /* 0x000e6e0000004200 */
[C---:B------:R-:W-:Y:S01]  /*5640*/  HMMA.16816.F32 R96, R128.reuse, R98, R112 ;  /* 0x000000628060723c */ /* 0x040fe20000001870 */
[----:B------:R-:W3:Y:S07]  /*5650*/  LDSM.16.MT88.4 R112, [R238+0x7900] ;  /* 0x00790000ee70783b */ /* 0x000eee0000004200 */
[C---:B--2---:R-:W-:Y:S08]  /*5660*/  HMMA.16816.F32 R100, R128.reuse, R104, R100 ;  /* 0x000000688064723c */ /* 0x044ff00000001864 */
[C---:B------:R-:W-:Y:S01]  /*5670*/  HMMA.16816.F32 R104, R128.reuse, R106, R12 ;  /* 0x0000006a8068723c */ /* 0x040fe2000000180c */
[----:B------:R-:W2:Y:S07]  /*5680*/  LDSM.16.MT88.4 R12, [R240+0x7900] ;  /* 0x00790000f00c783b */ /* 0x000eae0000004200 */
[C---:B-1----:R-:W-:Y:S08]  /*5690*/  HMMA.16816.F32 R116, R128.reuse, R120, R244 ;  /* 0x000000788074723c */ /* 0x042ff000000018f4 */
[C---:B---3--:R-:W-:Y:S08]  /*56a0*/  HMMA.16816.F32 R108, R128.reuse, R112, R248 ;  /* 0x00000070806c723c */ /* 0x048ff000000018f8 */
[C---:B------:R-:W-:Y:S08]  /*56b0*/  HMMA.16816.F32 R112, R128.reuse, R114, R32 ;  /* 0x000000728070723c */ /* 0x040ff00000001820 */
[C---:B------:R-:W-:Y:S08]  /*56c0*/  HMMA.16816.F32 R120, R128.reuse, R122, R28 ;  /* 0x0000007a8078723c */ /* 0x040ff0000000181c */
[C---:B--2---:R-:W-:Y:S08]  /*56d0*/  HMMA.16816.F32 R124, R128.reuse, R12, R24 ;  /* 0x0000000c807c723c */ /* 0x044ff00000001818 */
[----:B------:R-:W-:Y:S01]  /*56e0*/  HMMA.16816.F32 R128, R128, R14, R20 ;  /* 0x0000000e8080723c */ /* 0x000fe20000001814 */
[----:B------:R-:W-:Y:S07]  /*56f0*/  @!P0 BRA `(.L_x_4) ;  /* 0x00003ea000008947 */ /* 0x000fee0003800000 */
[----:B------:R-:W2:Y:S04]  /*5700*/  LDL.64 R28, [R1+0x60] ;  /* 0x00006000011c7983 */ /* 0x000ea80000100a00 */
[----:B------:R-:W3:Y:S04]  /*5710*/  LDL R18, [R1+0x54] ;  /* 0x0000540001127983 */ /* 0x000ee80000100800 */
[----:B------:R-:W4:Y:S04]  /*5720*/  LDL.64 R30, [R1+0x68] ;  /* 0x00006800011e7983 */ /* 0x000f280000100a00 */
[----:B------:R-:W5:Y:S01]  /*5730*/  LDL.64 R178, [R1+0x58] ;  /* 0x0000580001b27983 */ /* 0x000f620000100a00 */
[----:B------:R-:W-:Y:S01]  /*5740*/  IMAD.MOV.U32 R0, RZ, RZ, R3 ;  /* 0x000000ffff007224 */ /* 0x000fe200078e0003 */
[C---:B------:R-:W-:Y:S01]  /*5750*/  IADD3 R4, R243.reuse, 0x800, RZ ;  /* 0x00000800f3047810 */ /* 0x040fe20007ffe0ff */
[----:B------:R-:W-:Y:S01]  /*5760*/  IMAD.MOV.U32 R132, RZ, RZ, R2 ;  /* 0x000000ffff847224 */ /* 0x000fe200078e0002 */
[C---:B------:R-:W-:Y:S01]  /*5770*/  IADD3 R3, R243.reuse, 0x1000, RZ ;  /* 0x00001000f3037810 */ /* 0x040fe20007ffe0ff */
[----:B------:R-:W-:Y:S01]  /*5780*/  UMOV UR16, UR14 ;  /* 0x0000000e00107c82 */ /* 0x000fe20008000000 */
[C---:B------:R-:W-:Y:S01]  /*5790*/  IADD3 R2, R243.reuse, 0x1800, RZ ;  /* 0x00001800f3027810 */ /* 0x040fe20007ffe0ff */
[----:B------:R1:W-:Y:S01]  /*57a0*/  STL [R1+0x14], R4 ;  /* 0x0000140401007387 */ /* 0x0003e20000100800 */
[----:B------:R-:W-:Y:S01]  /*57b0*/  IADD3 R252, R243, 0x3800, RZ ;  /* 0x00003800f3fc7810 */ /* 0x000fe20007ffe0ff */
[----:B------:R-:W-:-:S02]  /*57c0*/  ULDC.64 UR6, c[0x0][0x208] ;  /* 0x0000820000067ab9 */ /* 0x000fc40000000a00 */
[----:B------:R1:W-:Y:S01]  /*57d0*/  STL [R1+0x10], R3 ;  /* 0x0000100301007387 */ /* 0x0003e20000100800 */
[C---:B------:R-:W-:Y:S01]  /*57e0*/  IADD3 R251, R243.reuse, 0x4000, RZ ;  /* 0x00004000f3fb7810 */ /* 0x040fe20007ffe0ff */
[----:B------:R-:W-:Y:S02]  /*57f0*/  ULDC.64 UR4, c[0x0][0x1e0] ;  /* 0x0000780000047ab9 */ /* 0x000fe40000000a00 */
[----:B------:R1:W-:Y:S02]  /*5800*/  STL [R1+0xc], R2 ;  /* 0x00000c0201007387 */ /* 0x0003e40000100800 */
[C---:B-1----:R-:W-:Y:S02]  /*5810*/  IADD3 R4, R243.reuse, 0x2000, RZ ;  /* 0x00002000f3047810 */ /* 0x042fe40007ffe0ff */
[----:B------:R-:W-:-:S03]  /*5820*/  IADD3 R3, R243, 0x2800, RZ ;  /* 0x00002800f3037810 */ /* 0x000fc60007ffe0ff */
[----:B------:R-:W-:Y:S01]  /*5830*/  STL [R1+0x8], R4 ;  /* 0x0000080401007387 */ /* 0x000fe20000100800 */
[----:B------:R-:W-:-:S03]  /*5840*/  IADD3 R2, R243, 0x3000, RZ ;  /* 0x00003000f3027810 */ /* 0x000fc60007ffe0ff */
[----:B------:R-:W-:Y:S04]  /*5850*/  STL [R1+0x4], R3 ;  /* 0x0000040301007387 */ /* 0x000fe80000100800 */
[----:B------:R2:W-:Y:S01]  /*5860*/  STL [R1], R2 ;  /* 0x0000000201007387 */ /* 0x0005e20000100800 */
[C---:B------:R-:W-:Y:S02]  /*5870*/  IADD3 R250, R243.reuse, 0x4800, RZ ;  /* 0x00004800f3fa7810 */ /* 0x040fe40007ffe0ff */
[C---:B------:R-:W-:Y:S02]  /*5880*/  IADD3 R249, R243.reuse, 0x5000, RZ ;  /* 0x00005000f3f97810 */ /* 0x040fe40007ffe0ff */
[C---:B------:R-:W-:Y:S02]  /*5890*/  IADD3 R248, R243.reuse, 0x5800, RZ ;  /* 0x00005800f3f87810 */ /* 0x040fe40007ffe0ff */
[----:B------:R-:W-:-:S02]  /*58a0*/  IADD3 R247, R243, 0x6000, RZ ;  /* 0x00006000f3f77810 */ /* 0x000fc40007ffe0ff */
[C---:B------:R-:W-:Y:S02]  /*58b0*/  IADD3 R246, R243.reuse, 0x6800, RZ ;  /* 0x00006800f3f67810 */ /* 0x040fe40007ffe0ff */
[C---:B------:R-:W-:Y:S02]  /*58c0*/  IADD3 R245, R243.reuse, 0x7000, RZ ;  /* 0x00007000f3f57810 */ /* 0x040fe40007ffe0ff */
[----:B------:R-:W-:Y:S02]  /*58d0*/  IADD3 R244, R243, 0x7800, RZ ;  /* 0x00007800f3f47810 */ /* 0x000fe40007ffe0ff */
[C---:B--2---:R-:W-:Y:S02]  /*58e0*/  IADD3 R2, P2, R28.reuse, 0x40, RZ ;  /* 0x000000401c027810 */ /* 0x044fe40007f5e0ff */
[----:B------:R-:W-:-:S03]  /*58f0*/  IADD3 R3, P1, R28, 0x80, RZ ;  /* 0x000000801c037810 */ /* 0x000fc60007f3e0ff */
[----:B------:R1:W-:Y:S01]  /*5900*/  STL [R1+0x50], R2 ;  /* 0x0000500201007387 */ /* 0x0003e20000100800 */
[----:B---3--:R-:W-:-:S03]  /*5910*/  IMAD.X R4, RZ, RZ, R18, P2 ;  /* 0x000000ffff047224 */ /* 0x008fc600010e0612 */
[----:B------:R4:W-:Y:S01]  /*5920*/  STL [R1+0x48], R3 ;  /* 0x0000480301007387 */ /* 0x0009e20000100800 */
[----:B-1----:R-:W-:Y:S02]  /*5930*/  IADD3 R2, P0, R28, 0xc0, RZ ;  /* 0x000000c01c027810 */ /* 0x002fe40007f1e0ff */
[----:B----4-:R-:W-:-:S03]  /*5940*/  IADD3 R3, P2, R30, 0x40, RZ ;  /* 0x000000401e037810 */ /* 0x010fc60007f5e0ff */
[----:B------:R1:W-:Y:S04]  /*5950*/  STL [R1+0x40], R2 ;  /* 0x0000400201007387 */ /* 0x0003e80000100800 */
[----:B------:R2:W-:Y:S04]  /*5960*/  STL [R1+0x4c], R4 ;  /* 0x00004c0401007387 */ /* 0x0005e80000100800 */
[----:B------:R3:W-:Y:S01]  /*5970*/  STL [R1+0x38], R3 ;  /* 0x0000380301007387 */ /* 0x0007e20000100800 */
[----:B-1----:R-:W-:Y:S01]  /*5980*/  IMAD.X R2, RZ, RZ, R18, P1 ;  /* 0x000000ffff027224 */ /* 0x002fe200008e0612 */
[----:B--2---:R-:W-:-:S04]  /*5990*/  IADD3 R4, P1, R30, 0x80, RZ ;  /* 0x000000801e047810 */ /* 0x004fc80007f3e0ff */
[----:B------:R1:W-:Y:S01]  /*59a0*/  STL [R1+0x44], R2 ;  /* 0x0000440201007387 */ /* 0x0003e20000100800 */
[----:B---3--:R-:W-:-:S03]  /*59b0*/  IMAD.X R3, RZ, RZ, R18, P0 ;  /* 0x000000ffff037224 */ /* 0x008fc600000e0612 */
[----:B------:R5:W-:Y:S04]  /*59c0*/  STL [R1+0x30], R4 ;  /* 0x0000300401007387 */ /* 0x000be80000100800 */
[----:B------:R2:W-:Y:S01]  /*59d0*/  STL [R1+0x3c], R3 ;  /* 0x00003c0301007387 */ /* 0x0005e20000100800 */
[----:B-1----:R-:W-:Y:S01]  /*59e0*/  IADD3 R2, P0, R30, 0xc0, RZ ;  /* 0x000000c01e027810 */ /* 0x002fe20007f1e0ff */
[----:B-----5:R-:W-:-:S04]  /*59f0*/  IMAD.X R4, RZ, RZ, R179, P2 ;  /* 0x000000ffff047224 */ /* 0x020fc800010e06b3 */
[----:B------:R1:W-:Y:S01]  /*5a00*/  STL [R1+0x28], R2 ;  /* 0x0000280201007387 */ /* 0x0003e20000100800 */
[----:B--2---:R-:W-:-:S03]  /*5a10*/  IMAD.X R3, RZ, RZ, R179, P1 ;  /* 0x000000ffff037224 */ /* 0x004fc600008e06b3 */
[----:B------:R2:W-:Y:S04]  /*5a20*/  STL [R1+0x34], R4 ;  /* 0x0000340401007387 */ /* 0x0005e80000100800 */
[----:B------:R2:W-:Y:S01]  /*5a30*/  STL [R1+0x2c], R3 ;  /* 0x00002c0301007387 */ /* 0x0005e20000100800 */
[----:B-1----:R-:W-:-:S05]  /*5a40*/  IMAD.X R2, RZ, RZ, R179, P0 ;  /* 0x000000ffff027224 */ /* 0x002fca00000e06b3 */
[----:B------:R2:W-:Y:S02]  /*5a50*/  STL [R1+0x24], R2 ;  /* 0x0000240201007387 */ /* 0x0005e40000100800 */
.L_x_5:
[----:B------:R-:W3:Y:S01]  /*5a60*/  LDL R133, [R1+0x14] ;  /* 0x0000140001857983 */ /* 0x000ee20000100800 */
[----:B------:R-:W-:Y:S04]  /*5a70*/  DEPBAR.LE SB0, 0x0 ;  /* 0x000080000000791a */ /* 0x000fe80000000000 */
[----:B------:R-:W-:Y:S01]  /*5a80*/  BAR.SYNC.DEFER_BLOCKING 0x0 ;  /* 0x0000000000007b1d */ /* 0x000fe20000010000 */
[----:B------:R-:W-:Y:S02]  /*5a90*/  USHF.R.S32.HI UR14, URZ, 0x1f, UR16 ;  /* 0x0000001f3f0e7899 */ /* 0x000fe40008011410 */
[----:B------:R-:W-:Y:S02]  /*5aa0*/  UIMAD.WIDE.U32 UR18, UR16, UR6, URZ ;  /* 0x00000006101272a5 */ /* 0x000fe4000f8e003f */
[----:B------:R-:W-:Y:S02]  /*5ab0*/  UIMAD UR14, UR14, UR6, URZ ;  /* 0x000000060e0e72a4 */ /* 0x000fe4000f8e023f */
[----:B------:R-:W-:Y:S02]  /*5ac0*/  USHF.L.U32 UR15, UR18, 0x6, URZ ;  /* 0x00000006120f7899 */ /* 0x000fe4000800063f */
[----:B------:R-:W-:Y:S04]  /*5ad0*/  UIMAD UR14, UR16, UR7, UR14 ;  /* 0x00000007100e72a4 */ /* 0x000fe8000f8e020e */
[----:B------:R-:W-:Y:S04]  /*5ae0*/  UIADD3 UR14, UR19, UR14, URZ ;  /* 0x0000000e130e7290 */ /* 0x000fe8000fffe03f */
[----:B------:R-:W-:Y:S01]  /*5af0*/  USHF.L.U64.HI UR14, UR18, 0x6, UR14 ;  /* 0x00000006120e7899 */ /* 0x000fe2000801020e */
[----:B------:R-:W1:Y:S05]  /*5b00*/  LDSM.16.M88.4 R8, [R236+0x10100] ;  /* 0x01010000ec08783b */ /* 0x000e6a0000000200 */
[----:B--2---:R-:W2:Y:S05]  /*5b10*/  LDL R3, [R1+0x10] ;  /* 0x0000100001037983 */ /* 0x004eaa0000100800 */
[----:B------:R-:W4:Y:S05]  /*5b20*/  LDL R2, [R1+0xc] ;  /* 0x00000c0001027983 */ /* 0x000f2a0000100800 */
[----:B------:R-:W-:Y:S05]  /*5b30*/  STL [R1+0xc8], R237 ;  /* 0x0000c8ed01007387 */ /* 0x000fea0000100800 */
[----:B------:R-:W-:Y:S05]  /*5b40*/  STL [R1+0xc4], R238 ;  /* 0x0000c4ee01007387 */ /* 0x000fea0000100800 */
[----:B------:R-:W-:Y:S05]  /*5b50*/  STL [R1+0xc0], R241 ;  /* 0x0000c0f101007387 */ /* 0x000fea0000100800 */
[----:B------:R1:W-:Y:S05]  /*5b60*/  STL [R1+0xbc], R240 ;  /* 0x0000bcf001007387 */ /* 0x0003ea0000100800 */
[----:B------:R-:W1:Y:S02]  /*5b70*/  LDSM.16.M88.4 R16, [R236+0x10900] ;  /* 0x01090000ec10783b */ /* 0x000e640000000200 */
[C---:B-1---5:R-:W-:Y:S03]  /*5b80*/  HMMA.16816.F32 R4, R168.reuse, R8, RZ ;  /* 0x00000008a804723c */ /* 0x062fe600000018ff */
[----:B------:R-:W1:Y:S05]  /*5b90*/  LDSM.16.M88.4 R24, [R236+0x11100] ;  /* 0x01110000ec18783b */ /* 0x000e6a0000000200 */
[----:B------:R-:W1:Y:S01]  /*5ba0*/  LDSM.16.M88.4 R32, [R236+0x11900] ;  /* 0x01190000ec20783b */ /* 0x000e620000000200 */
[C---:B------:R-:W-:Y:S04]  /*5bb0*/  HMMA.16816.F32 R8, R168.reuse, R10, RZ ;  /* 0x0000000aa808723c */ /* 0x040fe800000018ff */
[----:B------:R-:W1:Y:S05]  /*5bc0*/  LDSM.16.M88.4 R176, [R243] ;  /* 0x00000000f3b0783b */ /* 0x000e6a0000000200 */
[----:B------:R-:W4:Y:S05]  /*5bd0*/  LDL.64 R240, [R1+0x60] ;  /* 0x0000600001f07983 */ /* 0x000f2a0000100a00 */
[----:B------:R-:W-:Y:S05]  /*5be0*/  STL [R1+0x70], R243 ;  /* 0x000070f301007387 */ /* 0x000fea0000100800 */
[----:B------:R-:W-:Y:S05]  /*5bf0*/  STL [R1+0x80], R168 ;  /* 0x000080a801007387 */ /* 0x000fea0000100800 */
[----:B------:R-:W-:Y:S01]  /*5c00*/  STL [R1+0x7c], R169 ;  /* 0x00007ca901007387 */ /* 0x000fe20000100800 */
[C---:B------:R-:W-:Y:S04]  /*5c10*/  HMMA.16816.F32 R12, R168.reuse, R16, RZ ;  /* 0x00000010a80c723c */ /* 0x040fe800000018ff */
[----:B------:R-:W-:Y:S05]  /*5c20*/  STL [R1+0x78], R170 ;  /* 0x000078aa01007387 */ /* 0x000fea0000100800 */
[----:B------:R1:W-:Y:S01]  /*5c30*/  STL [R1+0x74], R171 ;  /* 0x000074ab01007387 */ /* 0x0003e20000100800 */
[C---:B------:R-:W-:Y:S04]  /*5c40*/  HMMA.16816.F32 R16, R168.reuse, R18, RZ ;  /* 0x00000012a810723c */ /* 0x040fe800000018ff */
[----:B------:R-:W4:Y:S04]  /*5c50*/  LDL R237, [R1+0x54] ;  /* 0x0000540001ed7983 */ /* 0x000f280000100800 */
[C---:B-1----:R-:W-:Y:S01]  /*5c60*/  HMMA.16816.F32 R20, R168.reuse, R24, RZ ;  /* 0x00000018a814723c */ /* 0x042fe200000018ff */
[----:B------:R-:W4:Y:S05]  /*5c70*/  LDL R238, [R1+0x18] ;  /* 0x0000180001ee7983 */ /* 0x000f2a0000100800 */
[----:B------:R-:W4:Y:S02]  /*5c80*/  LDL R135, [R1+0x40] ;  /* 0x0000400001877983 */ /* 0x000f240000100800 */
[C---:B------:R-:W-:Y:S03]  /*5c90*/  HMMA.16816.F32 R24, R168.reuse, R26, RZ ;  /* 0x0000001aa818723c */ /* 0x040fe600000018ff */
[----:B------:R-:W4:Y:S05]  /*5ca0*/  LDL R134, [R1+0x3c] ;  /* 0x00003c0001867983 */ /* 0x000f2a0000100800 */
[C---:B------:R-:W-:Y:S08]  /*5cb0*/  HMMA.16816.F32 R28, R168.reuse, R32, RZ ;  /* 0x00000020a81c723c */ /* 0x040ff000000018ff */
[----:B------:R-:W-:Y:S01]  /*5cc0*/  HMMA.16816.F32 R32, R168, R34, RZ ;  /* 0x00000022a820723c */ /* 0x000fe200000018ff */
[----:B------:R-:W4:Y:S05]  /*5cd0*/  LDL R171, [R1+0x50] ;  /* 0x0000500001ab7983 */ /* 0x000f2a0000100800 */
[----:B------:R-:W4:Y:S02]  /*5ce0*/  LDL R170, [R1+0x4c] ;  /* 0x00004c0001aa7983 */ /* 0x000f240000100800 */
[C---:B------:R-:W-:Y:S03]  /*5cf0*/  HMMA.16816.F32 R4, R172.reuse, R176, R4 ;  /* 0x000000b0ac04723c */ /* 0x040fe60000001804 */
[----:B------:R-:W4:Y:S05]  /*5d00*/  LDL R169, [R1+0x48] ;  /* 0x0000480001a97983 */ /* 0x000f2a0000100800 */
[C---:B------:R-:W-:Y:S01]  /*5d10*/  HMMA.16816.F32 R8, R172.reuse, R178, R8 ;  /* 0x000000b2ac08723c */ /* 0x040fe20000001808 */
[----:B------:R-:W4:Y:S05]  /*5d20*/  LDL R168, [R1+0x44] ;  /* 0x0000440001a87983 */ /* 0x000f2a0000100800 */
[----:B------:R-:W-:Y:S05]  /*5d30*/  STL [R1+0x90], R172 ;  /* 0x000090ac01007387 */ /* 0x000fea0000100800 */
[----:B------:R-:W-:Y:S05]  /*5d40*/  STL [R1+0x8c], R173 ;  /* 0x00008cad01007387 */ /* 0x000fea0000100800 */
[----:B------:R-:W-:Y:S05]  /*5d50*/  STL [R1+0x88], R174 ;  /* 0x000088ae01007387 */ /* 0x000fea0000100800 */
[----:B------:R-:W-:Y:S05]  /*5d60*/  STL [R1+0x84], R175 ;  /* 0x000084af01007387 */ /* 0x000fea0000100800 */
[----:B---3--:R-:W1:Y:S02]  /*5d70*/  LDSM.16.M88.4 R176, [R133] ;  /* 0x0000000085b0783b */ /* 0x008e640000000200 */
[C---:B-1----:R-:W-:Y:S08]  /*5d80*/  HMMA.16816.F32 R12, R172.reuse, R176, R12 ;  /* 0x000000b0ac0c723c */ /* 0x042ff0000000180c */
[C---:B------:R-:W-:Y:S01]  /*5d90*/  HMMA.16816.F32 R16, R172.reuse, R178, R16 ;  /* 0x000000b2ac10723c */ /* 0x040fe20000001810 */
[----:B--2---:R4:W1:Y:S03]  /*5da0*/  LDSM.16.M88.4 R176, [R3] ;  /* 0x0000000003b0783b */ /* 0x0048660000000200 */
[----:B----4-:R-:W-:Y:S04]  /*5db0*/  IADD3 R3, P1, R240, UR15, RZ ;  /* 0x0000000ff0037c10 */ /* 0x010fe8000ff3e0ff */
[C---:B-1----:R-:W-:Y:S08]  /*5dc0*/  HMMA.16816.F32 R20, R172.reuse, R176, R20 ;  /* 0x000000b0ac14723c */ /* 0x042ff00000001814 */
[C---:B------:R-:W-:Y:S01]  /*5dd0*/  HMMA.16816.F32 R24, R172.reuse, R178, R24 ;  /* 0x000000b2ac18723c */ /* 0x040fe20000001818 */
[----:B------:R1:W2:Y:S03]  /*5de0*/  LDSM.16.M88.4 R176, [R2] ;  /* 0x0000000002b0783b */ /* 0x0002a60000000200 */
[----:B------:R-:W-:Y:S02]  /*5df0*/  IADD3.X R133, R237, UR14, RZ, P1, !PT ;  /* 0x0000000eed857c10 */ /* 0x000fe40008ffe4ff */
[C---:B-1----:R-:W-:Y:S06]  /*5e00*/  LEA R2, P0, R3.reuse, c[0x0][0x1f8], 0x1 ;  /* 0x00007e0003027a11 */ /* 0x042fec00078008ff */
[----:B------:R-:W-:Y:S05]  /*5e10*/  LEA.HI.X R3, R3, c[0x0][0x1fc], R133, 0x1, P0 ;  /* 0x00007f0003037a11 */ /* 0x000fea00000f0c85 */
[----:B------:R-:W-:Y:S01]  /*5e20*/  @!PT LDS RZ, [RZ] ;  /* 0x00000000fffff984 */ /* 0x000fe20000000800 */
[----:B------:R-:W-:Y:S01]  /*5e30*/  @!PT LDS RZ, [RZ] ;  /* 0x00000000fffff984 */ /* 0x000fe20000000800 */
[----:B------:R-:W-:Y:S01]  /*5e40*/  @!PT LDS RZ, [RZ] ;  /* 0x00000000fffff984 */ /* 0x000fe20000000800 */
[----:B------:R1:W-:Y:S01]  /*5e50*/  LDGSTS.E.BYPASS.LTC128B.128 [R238+0x100], [R2.64], !P6 ;  /* 0x0010000002ee7fae */ /* 0x0003e2000f101d4c */
[C---:B--2---:R-:W-:Y:S08]  /*5e60*/  HMMA.16816.F32 R28, R172.reuse, R176, R28 ;  /* 0x000000b0ac1c723c */ /* 0x044ff0000000181c */
[----:B------:R-:W-:Y:S04]  /*5e70*/  HMMA.16816.F32 R32, R172, R178, R32 ;  /* 0x000000b2ac20723c */ /* 0x000fe80000001820 */
[----:B-1----:R-:W-:Y:S04]  /*5e80*/  IADD3 R3, P1, R171, UR15, RZ ;  /* 0x0000000fab037c10 */ /* 0x002fe8000ff3e0ff */
[C---:B------:R-:W-:Y:S04]  /*5e90*/  LEA R2, P0, R3.reuse, c[0x0][0x1f8], 0x1 ;  /* 0x00007e0003027a11 */ /* 0x040fe800078008ff */
[----:B------:R-:W-:Y:S04]  /*5ea0*/  IADD3.X R133, R170, UR14, RZ, P1, !PT ;  /* 0x0000000eaa857c10 */ /* 0x000fe80008ffe4ff */
[----:B------:R-:W-:Y:S05]  /*5eb0*/  LEA.HI.X R3, R3, c[0x0][0x1fc], R133, 0x1, P0 ;  /* 0x00007f0003037a11 */ /* 0x000fea00000f0c85 */
[----:B------:R1:W-:Y:S02]  /*5ec0*/  LDGSTS.E.BYPASS.LTC128B.128 [R238+0x2100], [R2.64], !P5 ;  /* 0x0210000002ee7fae */ /* 0x0003e4000e901d4c */
[----:B-1----:R-:W-:Y:S04]  /*5ed0*/  IADD3 R3, P1, R169, UR15, RZ ;  /* 0x0000000fa9037c10 */ /* 0x002fe8000ff3e0ff */
[C---:B------:R-:W-:Y:S02]  /*5ee0*/  LEA R2, P0, R3.reuse, c[0x0][0x1f8], 0x1 ;  /* 0x00007e0003027a11 */ /* 0x040fe400078008ff */
[----:B------:R-:W-:Y:S04]  /*5ef0*/  IADD3.X R133, R168, UR14, RZ, P1, !PT ;  /* 0x0000000ea8857c10 */ /* 0x000fe80008ffe4ff */
[----:B------:R-:W-:Y:S05]  /*5f00*/  LEA.HI.X R3, R3, c[0x0][0x1fc], R133, 0x1, P0 ;  /* 0x00007f0003037a11 */ /* 0x000fea00000f0c85 */
[----:B------:R1:W-:Y:S02]  /*5f10*/  LDGSTS.E.BYPASS.LTC128B.128 [R238+0x4100], [R2.64], !P4 ;  /* 0x0410000002ee7fae */ /* 0x0003e4000e101d4c */
[----:B-1----:R-:W-:Y:S01]  /*5f20*/  IADD3 R3, P1, R135, UR15, RZ ;  /* 0x0000000f87037c10 */ /* 0x002fe2000ff3e0ff */
[----:B------:R-:W-:Y:S03]  /*5f30*/  ULEA UR15, UP0, UR6, UR15, 0x5 ;  /* 0x0000000f060f7291 */ /* 0x000fe6000f80283f */
[C---:B------:R-:W-:Y:S02]  /*5f40*/  LEA R2, P0, R3.reuse, c[0x0][0x1f8], 0x1 ;  /* 0x00007e0003027a11 */ /* 0x040fe400078008ff */
[----:B------:R-:W-:Y:S01]  /*5f50*/  IADD3.X R133, R134, UR14, RZ, P1, !PT ;  /* 0x0000000e86857c10 */ /* 0x000fe20008ffe4ff */
[----:B------:R-:W-:Y:S02]  /*5f60*/  ULEA.HI.X UR14, UR6, UR14, UR7, 0x5, UP0 ;  /* 0x0000000e060e7291 */ /* 0x000fe400080f2c07 */
[----:B------:R-:W-:Y:S01]  /*5f70*/  UISETP.GT.AND UP0, UPT, UR16, UR8, UPT ;  /* 0x000000081000728c */ /* 0x000fe2000bf04270 */
[----:B------:R-:W-:Y:S01]  /*5f80*/  LEA.HI.X R3, R3, c[0x0][0x1fc], R133, 0x1, P0 ;  /* 0x00007f0003037a11 */ /* 0x000fe200000f0c85 */
[----:B------:R-:W-:Y:S04]  /*5f90*/  UIADD3 UR16, UR16, -0x1, URZ ;  /* 0xffffffff10107890 */ /* 0x000fe8000fffe03f */
[----:B------:R1:W-:Y:S05]  /*5fa0*/  LDGSTS.E.BYPASS.LTC128B.128 [R238+0x6100], [R2.64], !P3 ;  /* 0x0610000002ee7fae */ /* 0x0003ea000d901d4c */
[----:B------:R-:W-:Y:S01]  /*5fb0*/  @UP0 UIMAD.WIDE.U32 UR18, UR16, UR4, URZ ;  /* 0x00000004101202a5 */ /* 0x000fe2000f8e003f */
[----:B-1----:R-:W-:Y:S04]  /*5fc0*/  IADD3 R3, P1, R240, UR15, RZ ;  /* 0x0000000ff0037c10 */ /* 0x002fe8000ff3e0ff */
[----:B------:R-:W-:Y:S02]  /*5fd0*/  LEA R2, P0, R3, c[0x0][0x1f8], 0x1 ;  /* 0x00007e0003027a11 */ /* 0x000fe400078008ff */
        /* <DEDUP_REMOVED lines=8> */
[----:B-1----:R-:W-:Y:S04]  /*6060*/  IADD3 R3, P1, R169, UR15, RZ ;  /* 0x0000000fa9037c10 */ /* 0x002fe8000ff3e0ff */
[C---:B------:R-:W-:Y:S02]  /*6070*/  LEA R2, P0, R3.reuse, c[0x0][0x1f8], 0x1 ;  /* 0x00007e0003027a11 */ /* 0x040fe400078008ff */
[----:B------:R-:W-:Y:S02]  /*6080*/  IADD3.X R133, R168, UR14, RZ, P1, !PT ;  /* 0x0000000ea8857c10 */ /* 0x000fe40008ffe4ff */
[----:B------:R-:W2:Y:S02]  /*6090*/  LDL R168, [R1+0x8] ;  /* 0x0000080001a87983 */ /* 0x000ea40000100800 */
[----:B------:R-:W-:Y:S05]  /*60a0*/  LEA.HI.X R3, R3, c[0x0][0x1fc], R133, 0x1, P0 ;  /* 0x00007f0003037a11 */ /* 0x000fea00000f0c85 */
[----:B------:R1:W-:Y:S02]  /*60b0*/  LDGSTS.E.BYPASS.LTC128B.128 [R238+0x5100], [R2.64], !P4 ;  /* 0x0510000002ee7fae */ /* 0x0003e4000e101d4c */
[----:B-1----:R-:W-:Y:S01]  /*60c0*/  IADD3 R3, P1, R135, UR15, RZ ;  /* 0x0000000f87037c10 */ /* 0x002fe2000ff3e0ff */
[----:B------:R-:W-:Y:S02]  /*60d0*/  @UP0 USHF.L.U32 UR15, UR18, 0x6, URZ ;  /* 0x00000006120f0899 */ /* 0x000fe4000800063f */
[----:B------:R-:W3:Y:S01]  /*60e0*/  LDL R135, [R1+0x4] ;  /* 0x0000040001877983 */ /* 0x000ee20000100800 */
[C---:B------:R-:W-:Y:S02]  /*60f0*/  LEA R2, P0, R3.reuse, c[0x0][0x1f8], 0x1 ;  /* 0x00007e0003027a11 */ /* 0x040fe400078008ff */
[----:B------:R-:W-:Y:S01]  /*6100*/  IADD3.X R133, R134, UR14, RZ, P1, !PT ;  /* 0x0000000e86857c10 */ /* 0x000fe20008ffe4ff */
[----:B------:R-:W-:Y:S01]  /*6110*/  @UP0 USHF.R.S32.HI UR14, URZ, 0x1f, UR16 ;  /* 0x0000001f3f0e0899 */ /* 0x000fe20008011410 */
[----:B------:R-:W4:Y:S02]  /*6120*/  LDL R134, [R1] ;  /* 0x0000000001867983 */ /* 0x000f240000100800 */
[----:B------:R-:W-:Y:S01]  /*6130*/  LEA.HI.X R3, R3, c[0x0][0x1fc], R133, 0x1, P0 ;  /* 0x00007f0003037a11 */ /* 0x000fe200000f0c85 */
[----:B------:R-:W-:Y:S01]  /*6140*/  @UP0 UIMAD UR14, UR14, UR4, URZ ;  /* 0x000000040e0e02a4 */ /* 0x000fe2000f8e023f */
[----:B------:R-:W-:Y:S01]  /*6150*/  PLOP3.LUT P0, PT, PT, PT, UP0, 0x80, 0x0 ;  /* 0x000000000000781c */ /* 0x000fe20003f0f008 */
[----:B------:R-:W-:Y:S02]  /*6160*/  STL [R1+0xa0], R180 ;  /* 0x0000a0b401007387 */ /* 0x000fe40000100800 */
[----:B------:R-:W-:Y:S03]  /*6170*/  @UP0 UIMAD UR14, UR16, UR5, UR14 ;  /* 0x00000005100e02a4 */ /* 0x000fe6000f8e020e */
[----:B------:R1:W-:Y:S01]  /*6180*/  LDGSTS.E.BYPASS.LTC128B.128 [R238+0x7100], [R2.64], !P3 ;  /* 0x0710000002ee7fae */ /* 0x0003e2000d901d4c */
[----:B------:R-:W-:Y:S04]  /*6190*/  @UP0 UIADD3 UR14, UR19, UR14, URZ ;  /* 0x0000000e130e0290 */ /* 0x000fe8000fffe03f */
[----:B------:R-:W1:Y:S01]  /*61a0*/  LDSM.16.M88.4 R176, [R242+0x10100] ;  /* 0x01010000f2b0783b */ /* 0x000e620000000200 */
[----:B------:R-:W-:Y:S04]  /*61b0*/  @UP0 USHF.L.U64.HI UR14, UR18, 0x6, UR14 ;  /* 0x00000006120e0899 */ /* 0x000fe8000801020e */
[----:B------:R-:W0:Y:S05]  /*61c0*/  LDGDEPBAR ;  /* 0x00000000000079af */ /* 0x000e2a0000000000 */
[----:B------:R-:W-:Y:S05]  /*61d0*/  STL [R1+0x9c], R181 ;  /* 0x00009cb501007387 */ /* 0x000fea0000100800 */
[----:B------:R-:W-:Y:S05]  /*61e0*/  STL [R1+0x98], R182 ;  /* 0x000098b601007387 */ /* 0x000fea0000100800 */
[----:B------:R-:W-:Y:S05]  /*61f0*/  STL [R1+0x94], R183 ;  /* 0x000094b701007387 */ /* 0x000fea0000100800 */
[----:B------:R-:W-:Y:S05]  /*6200*/  STL [R1+0xb0], R184 ;  /* 0x0000b0b801007387 */ /* 0x000fea0000100800 */
[----:B------:R-:W-:Y:S05]  /*6210*/  STL [R1+0xac], R185 ;  /* 0x0000acb901007387 */ /* 0x000fea0000100800 */
[----:B------:R-:W-:Y:S01]  /*6220*/  STL [R1+0xa8], R186 ;  /* 0x0000a8ba01007387 */ /* 0x000fe20000100800 */
[C---:B-1----:R-:W-:Y:S04]  /*6230*/  HMMA.16816.F32 R4, R180.reuse, R176, R4 ;  /* 0x000000b0b404723c */ /* 0x042fe80000001804 */
[----:B------:R-:W-:Y:S05]  /*6240*/  STL [R1+0xa4], R187 ;  /* 0x0000a4bb01007387 */ /* 0x000fea0000100800 */
[----:B------:R-:W-:Y:S01]  /*6250*/  STL [R1+0xb8], R190 ;  /* 0x0000b8be01007387 */ /* 0x000fe20000100800 */
[C---:B------:R-:W-:Y:S04]  /*6260*/  HMMA.16816.F32 R8, R180.reuse, R178, R8 ;  /* 0x000000b2b408723c */ /* 0x040fe80000001808 */
[----:B------:R-:W1:Y:S05]  /*6270*/  LDSM.16.M88.4 R176, [R242+0x10900] ;  /* 0x01090000f2b0783b */ /* 0x000e6a0000000200 */
[----:B------:R-:W-:Y:S01]  /*6280*/  STL [R1+0xb4], R191 ;  /* 0x0000b4bf01007387 */ /* 0x000fe20000100800 */
[C---:B-1----:R-:W-:Y:S08]  /*6290*/  HMMA.16816.F32 R12, R180.reuse, R176, R12 ;  /* 0x000000b0b40c723c */ /* 0x042ff0000000180c */
[C---:B------:R-:W-:Y:S01]  /*62a0*/  HMMA.16816.F32 R16, R180.reuse, R178, R16 ;  /* 0x000000b2b410723c */ /* 0x040fe20000001810 */
[----:B------:R-:W1:Y:S07]  /*62b0*/  LDSM.16.M88.4 R176, [R242+0x11100] ;  /* 0x01110000f2b0783b */ /* 0x000e6e0000000200 */
[C---:B-1----:R-:W-:Y:S08]  /*62c0*/  HMMA.16816.F32 R20, R180.reuse, R176, R20 ;  /* 0x000000b0b414723c */ /* 0x042ff00000001814 */
[C---:B------:R-:W-:Y:S01]  /*62d0*/  HMMA.16816.F32 R24, R180.reuse, R178, R24 ;  /* 0x000000b2b418723c */ /* 0x040fe20000001818 */
[----:B------:R-:W1:Y:S07]  /*62e0*/  LDSM.16.M88.4 R176, [R242+0x11900] ;  /* 0x01190000f2b0783b */ /* 0x000e6e0000000200 */
[C---:B-1----:R-:W-:Y:S08]  /*62f0*/  HMMA.16816.F32 R28, R180.reuse, R176, R28 ;  /* 0x000000b0b41c723c */ /* 0x042ff0000000181c */
[----:B------:R-:W-:Y:S01]  /*6300*/  HMMA.16816.F32 R32, R180, R178, R32 ;  /* 0x000000b2b420723c */ /* 0x000fe20000001820 */
[----:B------:R-:W1:Y:S07]  /*6310*/  LDSM.16.M88.4 R176, [R239] ;  /* 0x00000000efb0783b */ /* 0x000e6e0000000200 */
[C---:B-1----:R-:W-:Y:S08]  /*6320*/  HMMA.16816.F32 R4, R184.reuse, R176, R4 ;  /* 0x000000b0b804723c */ /* 0x042ff00000001804 */
[C---:B------:R-:W-:Y:S01]  /*6330*/  HMMA.16816.F32 R8, R184.reuse, R178, R8 ;  /* 0x000000b2b808723c */ /* 0x040fe20000001808 */
[----:B------:R-:W1:Y:S07]  /*6340*/  LDSM.16.M88.4 R176, [R239+0x800] ;  /* 0x00080000efb0783b */ /* 0x000e6e0000000200 */
        /* <DEDUP_REMOVED lines=20> */
[----:B--2---:R-:W1:Y:S07]  /*6490*/  LDSM.16.M88.4 R176, [R168] ;  /* 0x00000000a8b0783b */ /* 0x004e6e0000000200 */
[C---:B-1----:R-:W-:Y:S08]  /*64a0*/  HMMA.16816.F32 R4, R192.reuse, R176, R4 ;  /* 0x000000b0c004723c */ /* 0x042ff00000001804 */
[C---:B------:R-:W-:Y:S01]  /*64b0*/  HMMA.16816.F32 R8, R192.reuse, R178, R8 ;  /* 0x000000b2c008723c */ /* 0x040fe20000001808 */
[----:B---3--:R-:W1:Y:S07]  /*64c0*/  LDSM.16.M88.4 R176, [R135] ;  /* 0x0000000087b0783b */ /* 0x008e6e0000000200 */
[C---:B-1----:R-:W-:Y:S08]  /*64d0*/  HMMA.16816.F32 R12, R192.reuse, R176, R12 ;  /* 0x000000b0c00c723c */ /* 0x042ff0000000180c */
[C---:B------:R-:W-:Y:S01]  /*64e0*/  HMMA.16816.F32 R16, R192.reuse, R178, R16 ;  /* 0x000000b2c010723c */ /* 0x040fe20000001810 */
[----:B----4-:R-:W1:Y:S07]  /*64f0*/  LDSM.16.M88.4 R176, [R134] ;  /* 0x0000000086b0783b */ /* 0x010e6e0000000200 */
[C---:B-1----:R-:W-:Y:S08]  /*6500*/  HMMA.16816.F32 R20, R192.reuse, R176, R20 ;  /* 0x000000b0c014723c */ /* 0x042ff00000001814 */
[C---:B------:R-:W-:Y:S01]  /*6510*/  HMMA.16816.F32 R24, R192.reuse, R178, R24 ;  /* 0x000000b2c018723c */ /* 0x040fe20000001818 */
[----:B------:R-:W1:Y:S07]  /*6520*/  LDSM.16.M88.4 R176, [R252] ;  /* 0x00000000fcb0783b */ /* 0x000e6e0000000200 */
        /* <DEDUP_REMOVED lines=113> */
[----:B------:R-:W1:Y:S11]  /*6c40*/  LDSM.16.M88.4 R176, [R239+0x6800] ;  /* 0x00680000efb0783b */ /* 0x000e760000000200 */
[----:B------:R-:W-:Y:S04]  /*6c50*/  @!UPT UIADD3 URZ, URZ, URZ, URZ ;  /* 0x0000003f3f3ff290 */ /* 0x000fe8000fffe03f */
[----:B------:R-:W-:Y:S02]  /*6c60*/  FMUL.FTZ R7, R7, c[0x0][0x320] ;  /* 0x0000c80007077a20 */ /* 0x000fe40000410000 */
[----:B------:R-:W-:Y:S02]  /*6c70*/  FMUL.FTZ R5, R5, c[0x0][0x320] ;  /* 0x0000c80005057a20 */ /* 0x000fe40000410000 */
[----:B------:R2:W-:Y:S01]  /*6c80*/  MUFU.TANH R237, R7 ;  /* 0x0000000700ed7308 */ /* 0x0005e20000002400 */
[----:B------:R-:W-:Y:S02]  /*6c90*/  FMUL.FTZ R6, R6, c[0x0][0x320] ;  /* 0x0000c80006067a20 */ /* 0x000fe40000410000 */
[----:B------:R-:W-:Y:S02]  /*6ca0*/  FMUL.FTZ R4, R4, c[0x0][0x320] ;  /* 0x0000c80004047a20 */ /* 0x000fe40000410000 */
[----:B------:R-:W-:Y:S02]  /*6cb0*/  FMUL.FTZ R10, R10, c[0x0][0x320] ;  /* 0x0000c8000a0a7a20 */ /* 0x000fe40000410000 */
[----:B------:R-:W-:Y:S02]  /*6cc0*/  FMUL.FTZ R11, R11, c[0x0][0x320] ;  /* 0x0000c8000b0b7a20 */ /* 0x000fe40000410000 */
[----:B------:R-:W-:Y:S01]  /*6cd0*/  FMUL.FTZ R8, R8, c[0x0][0x320] ;  /* 0x0000c80008087a20 */ /* 0x000fe20000410000 */
[----:B------:R-:W-:Y:S01]  /*6ce0*/  MUFU.TANH R241, R10 ;  /* 0x0000000a00f17308 */ /* 0x000fe20000002400 */
[----:B------:R-:W-:Y:S09]  /*6cf0*/  FMUL.FTZ R9, R9, c[0x0][0x320] ;  /* 0x0000c80009097a20 */ /* 0x000ff20000410000 */
[----:B------:R-:W-:Y:S01]  /*6d00*/  MUFU.TANH R240, R11 ;  /* 0x0000000b00f07308 */ /* 0x000fe20000002400 */
[C---:B-1----:R-:W-:Y:S01]  /*6d10*/  HMMA.16816.F32 R12, R232.reuse, R176, R12 ;  /* 0x000000b0e80c723c */ /* 0x042fe2000000180c */
[----:B--2---:R-:W2:Y:S07]  /*6d20*/  LDL.LU R7, [R1+0x1c] ;  /* 0x00001c0001077983 */ /* 0x004eae0000300800 */
[C---:B------:R-:W-:Y:S01]  /*6d30*/  HMMA.16816.F32 R16, R232.reuse, R178, R16 ;  /* 0x000000b2e810723c */ /* 0x040fe20000001810 */
[----:B------:R-:W1:Y:S01]  /*6d40*/  LDSM.16.M88.4 R176, [R239+0x7000] ;  /* 0x00700000efb0783b */ /* 0x000e620000000200 */
[----:B------:R-:W-:Y:S10]  /*6d50*/  MUFU.TANH R172, R5 ;  /* 0x0000000500ac7308 */ /* 0x000ff40000002400 */
[----:B------:R-:W-:Y:S04]  /*6d60*/  MUFU.TANH R171, R8 ;  /* 0x0000000800ab7308 */ /* 0x000fe80000002400 */
[----:B------:R-:W-:Y:S02]  /*6d70*/  FMUL.FTZ R13, R13, c[0x0][0x320] ;  /* 0x0000c8000d0d7a20 */ /* 0x000fe40000410000 */
        /* <DEDUP_REMOVED lines=9> */
[C---:B-1----:R-:W-:Y:S09]  /*6e10*/  HMMA.16816.F32 R20, R232.reuse, R176, R20 ;  /* 0x000000b0e814723c */ /* 0x042ff20000001814 */
[----:B------:R-:W-:Y:S01]  /*6e20*/  MUFU.TANH R187, R15 ;  /* 0x0000000f00bb7308 */ /* 0x000fe20000002400 */
[C---:B------:R-:W-:Y:S01]  /*6e30*/  HMMA.16816.F32 R24, R232.reuse, R178, R24 ;  /* 0x000000b2e818723c */ /* 0x040fe20000001818 */
[----:B------:R-:W1:Y:S01]  /*6e40*/  LDSM.16.M88.4 R176, [R239+0x7800] ;  /* 0x00780000efb0783b */ /* 0x000e620000000200 */
[----:B------:R-:W-:Y:S07]  /*6e50*/  DEPBAR.LE SB0, 0x0 ;  /* 0x000080000000791a */ /* 0x000fee0000000000 */
[----:B------:R-:W4:Y:S01]  /*6e60*/  MUFU.TANH R4, R4 ;  /* 0x0000000400047308 */ /* 0x000f220000002400 */
[----:B------:R-:W-:Y:S04]  /*6e70*/  BAR.SYNC.DEFER_BLOCKING 0x0 ;  /* 0x0000000000007b1d */ /* 0x000fe80000010000 */
[----:B------:R-:W-:Y:S02]  /*6e80*/  FMUL.FTZ R22, R22, c[0x0][0x320] ;  /* 0x0000c80016167a20 */ /* 0x000fe40000410000 */
[----:B------:R-:W-:Y:S02]  /*6e90*/  FMUL.FTZ R23, R23, c[0x0][0x320] ;  /* 0x0000c80017177a20 */ /* 0x000fe40000410000 */
[----:B------:R-:W-:Y:S06]  /*6ea0*/  FMUL.FTZ R20, R20, c[0x0][0x320] ;  /* 0x0000c80014147a20 */ /* 0x000fec0000410000 */
[----:B---3--:R-:W-:Y:S02]  /*6eb0*/  FMUL.FTZ R13, R25, c[0x0][0x320] ;  /* 0x0000c800190d7a20 */ /* 0x008fe40000410000 */
[----:B------:R-:W-:Y:S02]  /*6ec0*/  FMUL.FTZ R26, R26, c[0x0][0x320] ;  /* 0x0000c8001a1a7a20 */ /* 0x000fe40000410000 */
[----:B------:R-:W-:Y:S01]  /*6ed0*/  FMUL.FTZ R27, R27, c[0x0][0x320] ;  /* 0x0000c8001b1b7a20 */ /* 0x000fe20000410000 */
[----:B----4-:R-:W-:Y:S01]  /*6ee0*/  FMNMX.FTZ R3, R4, R0, !PT ;  /* 0x0000000004037209 */ /* 0x010fe20007810000 */
[----:B------:R3:W-:Y:S03]  /*6ef0*/  MUFU.TANH R133, R17 ;  /* 0x0000001100857308 */ /* 0x0007e60000002400 */
[----:B------:R-:W-:Y:S04]  /*6f00*/  FMNMX.FTZ R3, R172, R3, !PT ;  /* 0x00000003ac037209 */ /* 0x000fe80007810000 */
[----:B------:R-:W-:Y:S01]  /*6f10*/  FMNMX.FTZ R3, R171, R3, !PT ;  /* 0x00000003ab037209 */ /* 0x000fe20007810000 */
[C---:B-1----:R-:W-:Y:S02]  /*6f20*/  HMMA.16816.F32 R28, R232.reuse, R176, R28 ;  /* 0x000000b0e81c723c */ /* 0x042fe4000000181c */
[----:B------:R1:W-:Y:S06]  /*6f30*/  MUFU.TANH R134, R16 ;  /* 0x0000001000867308 */ /* 0x0003ec0000002400 */
[----:B------:R-:W-:Y:S04]  /*6f40*/  HMMA.16816.F32 R32, R232, R178, R32 ;  /* 0x000000b2e820723c */ /* 0x000fe80000001820 */
[----:B------:R-:W4:Y:S01]  /*6f50*/  MUFU.TANH R170, R9 ;  /* 0x0000000900aa7308 */ /* 0x000f220000002400 */
[----:B---3--:R-:W-:Y:S09]  /*6f60*/  FMUL.FTZ R17, R21, c[0x0][0x320] ;  /* 0x0000c80015117a20 */ /* 0x008ff20000410000 */
[----:B------:R-:W3:Y:S02]  /*6f70*/  MUFU.TANH R169, R12 ;  /* 0x0000000c00a97308 */ /* 0x000ee40000002400 */
[----:B------:R-:W-:Y:S02]  /*6f80*/  FMUL.FTZ R30, R30, c[0x0][0x320] ;  /* 0x0000c8001e1e7a20 */ /* 0x000fe40000410000 */
[----:B-1----:R-:W-:Y:S02]  /*6f90*/  FMUL.FTZ R16, R24, c[0x0][0x320] ;  /* 0x0000c80018107a20 */ /* 0x002fe40000410000 */
[----:B------:R-:W-:Y:S04]  /*6fa0*/  FMUL.FTZ R31, R31, c[0x0][0x320] ;  /* 0x0000c8001f1f7a20 */ /* 0x000fe80000410000 */
[----:B------:R-:W1:Y:S01]  /*6fb0*/  MUFU.TANH R20, R20 ;  /* 0x0000001400147308 */ /* 0x000e620000002400 */
[----:B------:R-:W-:Y:S02]  /*6fc0*/  FMUL.FTZ R8, R32, c[0x0][0x320] ;  /* 0x0000c80020087a20 */ /* 0x000fe40000410000 */
[----:B------:R-:W-:Y:S01]  /*6fd0*/  FMUL.FTZ R5, R33, c[0x0][0x320] ;  /* 0x0000c80021057a20 */ /* 0x000fe20000410000 */
[----:B----4-:R-:W-:Y:S01]  /*6fe0*/  FMNMX.FTZ R3, R170, R3, !PT ;  /* 0x00000003aa037209 */ /* 0x010fe20007810000 */
[----:B------:R-:W-:Y:S02]  /*6ff0*/  FMUL.FTZ R9, R29, c[0x0][0x320] ;  /* 0x0000c8001d097a20 */ /* 0x000fe40000410000 */
[----:B------:R-:W-:Y:S03]  /*7000*/  FMUL.FTZ R34, R34, c[0x0][0x320] ;  /* 0x0000c80022227a20 */ /* 0x000fe60000410000 */
[----:B------:R-:W4:Y:S01]  /*7010*/  MUFU.TANH R17, R17 ;  /* 0x0000001100117308 */ /* 0x000f220000002400 */
[----:B---3--:R-:W-:Y:S01]  /*7020*/  FMNMX.FTZ R3, R169, R3, !PT ;  /* 0x00000003a9037209 */ /* 0x008fe20007810000 */
[----:B------:R-:W-:Y:S03]  /*7030*/  FMUL.FTZ R12, R28, c[0x0][0x320] ;  /* 0x0000c8001c0c7a20 */ /* 0x000fe60000410000 */
[----:B------:R-:W-:Y:S05]  /*7040*/  FMNMX.FTZ R3, R135, R3, !PT ;  /* 0x0000000387037209 */ /* 0x000fea0007810000 */
[----:B------:R-:W3:Y:S01]  /*7050*/  MUFU.TANH R16, R16 ;  /* 0x0000001000107308 */ /* 0x000ee20000002400 */
[----:B------:R-:W-:Y:S04]  /*7060*/  FMNMX.FTZ R3, R134, R3, !PT ;  /* 0x0000000386037209 */ /* 0x000fe80007810000 */
[----:B------:R-:W-:Y:S05]  /*7070*/  FMNMX.FTZ R3, R133, R3, !PT ;  /* 0x0000000385037209 */ /* 0x000fea0007810000 */
[----:B------:R-:W3:Y:S01]  /*7080*/  MUFU.TANH R13, R13 ;  /* 0x0000000d000d7308 */ /* 0x000ee20000002400 */
[----:B-1----:R-:W-:Y:S04]  /*7090*/  FMNMX.FTZ R3, R20, R3, !PT ;  /* 0x0000000314037209 */ /* 0x002fe80007810000 */
[----:B----4-:R-:W-:Y:S05]  /*70a0*/  FMNMX.FTZ R3, R17, R3, !PT ;  /* 0x0000000311037209 */ /* 0x010fea0007810000 */
[----:B------:R-:W1:Y:S01]  /*70b0*/  MUFU.TANH R12, R12 ;  /* 0x0000000c000c7308 */ /* 0x000e620000002400 */
[----:B---3--:R-:W-:Y:S09]  /*70c0*/  FMNMX.FTZ R3, R16, R3, !PT ;  /* 0x0000000310037209 */ /* 0x008ff20007810000 */
[----:B------:R-:W3:Y:S01]  /*70d0*/  MUFU.TANH R9, R9 ;  /* 0x0000000900097308 */ /* 0x000ee20000002400 */
[----:B------:R-:W-:Y:S09]  /*70e0*/  FMNMX.FTZ R3, R13, R3, !PT ;  /* 0x000000030d037209 */ /* 0x000ff20007810000 */
[----:B------:R-:W4:Y:S01]  /*70f0*/  MUFU.TANH R8, R8 ;  /* 0x0000000800087308 */ /* 0x000f220000002400 */
[----:B-1----:R-:W-:Y:S09]  /*7100*/  FMNMX.FTZ R3, R12, R3, !PT ;  /* 0x000000030c037209 */ /* 0x002ff20007810000 */
[----:B------:R-:W1:Y:S01]  /*7110*/  MUFU.TANH R5, R5 ;  /* 0x0000000500057308 */ /* 0x000e620000002400 */
[----:B---3--:R-:W-:Y:S09]  /*7120*/  FMNMX.FTZ R3, R9, R3, !PT ;  /* 0x0000000309037209 */ /* 0x008ff20007810000 */
[----:B------:R-:W-:Y:S01]  /*7130*/  MUFU.TANH R6, R6 ;  /* 0x0000000600067308 */ /* 0x000fe20000002400 */
[----:B----4-:R-:W-:Y:S09]  /*7140*/  FMNMX.FTZ R3, R8, R3, !PT ;  /* 0x0000000308037209 */ /* 0x010ff20007810000 */
[----:B------:R-:W-:Y:S01]  /*7150*/  MUFU.TANH R180, R18 ;  /* 0x0000001200b47308 */ /* 0x000fe20000002400 */
[----:B-1----:R-:W-:Y:S05]  /*7160*/  FMNMX.FTZ R3, R5, R3, !PT ;  /* 0x0000000305037209 */ /* 0x002fea0007810000 */
[----:B------:R-:W1:Y:S04]  /*7170*/  SHFL.BFLY PT, R2, R3, 0x2, 0x1f ;  /* 0x0c401f0003027f89 */ /* 0x000e6800000e0000 */
[----:B------:R-:W-:Y:S10]  /*7180*/  MUFU.TANH R181, R19 ;  /* 0x0000001300b57308 */ /* 0x000ff40000002400 */
[----:B------:R-:W-:Y:S10]  /*7190*/  MUFU.TANH R174, R22 ;  /* 0x0000001600ae7308 */ /* 0x000ff40000002400 */
[----:B------:R-:W-:Y:S01]  /*71a0*/  MUFU.TANH R175, R23 ;  /* 0x0000001700af7308 */ /* 0x000fe20000002400 */
[----:B-1----:R-:W-:Y:S05]  /*71b0*/  FMNMX.FTZ R3, R3, R2, !PT ;  /* 0x0000000203037209 */ /* 0x002fea0007810000 */
[----:B------:R-:W1:Y:S04]  /*71c0*/  SHFL.BFLY PT, R2, R3, 0x1, 0x1f ;  /* 0x0c201f0003027f89 */ /* 0x000e6800000e0000 */
[----:B------:R-:W-:Y:S01]  /*71d0*/  MUFU.TANH R168, R26 ;  /* 0x0000001a00a87308 */ /* 0x000fe20000002400 */
[----:B-1----:R-:W-:Y:S05]  /*71e0*/  FMNMX.FTZ R3, R3, R2, !PT ;  /* 0x0000000203037209 */ /* 0x002fea0007810000 */
[C---:B------:R-:W-:Y:S02]  /*71f0*/  FADD.FTZ R0, -R3.reuse, R0 ;  /* 0x0000000003007221 */ /* 0x040fe40000010100 */
[----:B------:R-:W-:Y:S02]  /*7200*/  FMUL.FTZ R2, R3, c[0x0][0x2d0] ;  /* 0x0000b40003027a20 */ /* 0x000fe40000410000 */
[----:B------:R-:W-:Y:S02]  /*7210*/  FMUL.FTZ R0, R0, c[0x0][0x2d0] ;  /* 0x0000b40000007a20 */ /* 0x000fe40000410000 */
[--C-:B------:R-:W-:Y:S02]  /*7220*/  FFMA.FTZ R4, R4, c[0x0][0x2d0], -R2.reuse ;  /* 0x0000b40004047a23 */ /* 0x100fe40000010802 */
[--C-:B------:R-:W-:Y:S02]  /*7230*/  FFMA.FTZ R190, R169, c[0x0][0x2d0], -R2.reuse ;  /* 0x0000b400a9be7a23 */ /* 0x100fe40000010802 */
[----:B------:R-:W1:Y:S01]  /*7240*/  MUFU.EX2 R0, R0 ;  /* 0x0000000000007308 */ /* 0x000e620000000800 */
[--C-:B------:R-:W-:Y:S02]  /*7250*/  FFMA.FTZ R182, R20, c[0x0][0x2d0], -R2.reuse ;  /* 0x0000b40014b67a23 */ /* 0x100fe40000010802 */
[--C-:B------:R-:W-:Y:S02]  /*7260*/  FFMA.FTZ R183, R17, c[0x0][0x2d0], -R2.reuse ;  /* 0x0000b40011b77a23 */ /* 0x100fe40000010802 */
[--C-:B------:R-:W-:Y:S02]  /*7270*/  FFMA.FTZ R173, R13, c[0x0][0x2d0], -R2.reuse ;  /* 0x0000b4000dad7a23 */ /* 0x100fe40000010802 */
[--C-:B------:R-:W-:Y:S02]  /*7280*/  FFMA.FTZ R169, R12, c[0x0][0x2d0], -R2.reuse ;  /* 0x0000b4000ca97a23 */ /* 0x100fe40000010802 */
[--C-:B------:R-:W-:Y:S01]  /*7290*/  FFMA.FTZ R243, R5, c[0x0][0x2d0], -R2.reuse ;  /* 0x0000b40005f37a23 */ /* 0x100fe20000010802 */
[----:B------:R3:W2:Y:S01]  /*72a0*/  MUFU.EX2 R176, R4 ;  /* 0x0000000400b07308 */ /* 0x0006a20000000800 */
[--C-:B------:R-:W-:Y:S02]  /*72b0*/  FFMA.FTZ R177, R172, c[0x0][0x2d0], -R2.reuse ;  /* 0x0000b400acb17a23 */ /* 0x100fe40000010802 */
[--C-:B------:R-:W-:Y:S02]  /*72c0*/  FFMA.FTZ R172, R16, c[0x0][0x2d0], -R2.reuse ;  /* 0x0000b40010ac7a23 */ /* 0x100fe40000010802 */
[--C-:B------:R-:W-:Y:S02]  /*72d0*/  FFMA.FTZ R178, R171, c[0x0][0x2d0], -R2.reuse ;  /* 0x0000b400abb27a23 */ /* 0x100fe40000010802 */
[--C-:B------:R-:W-:Y:S02]  /*72e0*/  FFMA.FTZ R171, R8, c[0x0][0x2d0], -R2.reuse ;  /* 0x0000b40008ab7a23 */ /* 0x100fe40000010802 */
[--C-:B------:R-:W-:Y:S02]  /*72f0*/  FFMA.FTZ R179, R170, c[0x0][0x2d0], -R2.reuse ;  /* 0x0000b400aab37a23 */ /* 0x100fe40000010802 */
[--C-:B------:R-:W-:Y:S02]  /*7300*/  FFMA.FTZ R170, R9, c[0x0][0x2d0], -R2.reuse ;  /* 0x0000b40009aa7a23 */ /* 0x100fe40000010802 */
[----:B------:R-:W-:Y:S02]  /*7310*/  FFMA.FTZ R191, R135, c[0x0][0x2d0], -R2 ;  /* 0x0000b40087bf7a23 */ /* 0x000fe40000010802 */
[C---:B-1----:R-:W-:Y:S01]  /*7320*/  FMUL.FTZ R12, R0.reuse, R156 ;  /* 0x0000009c000c7220 */ /* 0x042fe20000410000 */
[----:B------:R-:W4:Y:S01]  /*7330*/  LDL.LU R135, [R1+0x20] ;  /* 0x0000200001877983 */ /* 0x000f220000300800 */
[C---:B------:R-:W-:Y:S01]  /*7340*/  FMUL.FTZ R16, R0.reuse, R152 ;  /* 0x0000009800107220 */ /* 0x040fe20000410000 */
[----:B------:R-:W-:Y:S01]  /*7350*/  MUFU.EX2 R179, R179 ;  /* 0x000000b300b37308 */ /* 0x000fe20000000800 */
[C---:B------:R-:W-:Y:S02]  /*7360*/  FMUL.FTZ R17, R0.reuse, R153 ;  /* 0x0000009900117220 */ /* 0x040fe40000410000 */
[C---:B------:R-:W-:Y:S01]  /*7370*/  FMUL.FTZ R20, R0.reuse, R148 ;  /* 0x0000009400147220 */ /* 0x040fe20000410000 */
[----:B------:R-:W4:Y:S01]  /*7380*/  LDL R156, [R1+0x38] ;  /* 0x00003800019c7983 */ /* 0x000f220000100800 */
[C---:B------:R-:W-:Y:S02]  /*7390*/  FMUL.FTZ R21, R0.reuse, R149 ;  /* 0x0000009500157220 */ /* 0x040fe40000410000 */
[C---:B------:R-:W-:Y:S02]  /*73a0*/  FMUL.FTZ R25, R0.reuse, R145 ;  /* 0x0000009100197220 */ /* 0x040fe40000410000 */
[C---:B------:R-:W-:Y:S01]  /*73b0*/  FMUL.FTZ R32, R0.reuse, R136 ;  /* 0x0000008800207220 */ /* 0x040fe20000410000 */
[----:B------:R-:W4:Y:S01]  /*73c0*/  LDL R153, [R1+0x34] ;  /* 0x0000340001997983 */ /* 0x000f220000100800 */
[C---:B---3--:R-:W-:Y:S02]  /*73d0*/  FMUL.FTZ R4, R0.reuse, R164 ;  /* 0x000000a400047220 */ /* 0x048fe40000410000 */
[C---:B------:R-:W-:Y:S01]  /*73e0*/  FMUL.FTZ R33, R0.reuse, R137 ;  /* 0x0000008900217220 */ /* 0x040fe20000410000 */
[----:B------:R-:W1:Y:S01]  /*73f0*/  MUFU.TANH R164, R27 ;  /* 0x0000001b00a47308 */ /* 0x000e620000002400 */
[C---:B------:R-:W-:Y:S01]  /*7400*/  FMUL.FTZ R5, R0.reuse, R165 ;  /* 0x000000a500057220 */ /* 0x040fe20000410000 */
[----:B------:R-:W3:Y:S01]  /*7410*/  LDL R152, [R1+0x30] ;  /* 0x0000300001987983 */ /* 0x000ee20000100800 */
[C---:B------:R-:W-:Y:S02]  /*7420*/  FMUL.FTZ R8, R0.reuse, R160 ;  /* 0x000000a000087220 */ /* 0x040fe40000410000 */
[C---:B------:R-:W-:Y:S02]  /*7430*/  FMUL.FTZ R9, R0.reuse, R161 ;  /* 0x000000a100097220 */ /* 0x040fe40000410000 */
[C---:B------:R-:W-:Y:S01]  /*7440*/  FMUL.FTZ R13, R0.reuse, R157 ;  /* 0x0000009d000d7220 */ /* 0x040fe20000410000 */
[----:B------:R-:W3:Y:S01]  /*7450*/  LDL R149, [R1+0x2c] ;  /* 0x00002c0001957983 */ /* 0x000ee20000100800 */
[C---:B------:R-:W-:Y:S01]  /*7460*/  FMUL.FTZ R24, R0.reuse, R144 ;  /* 0x0000009000187220 */ /* 0x040fe20000410000 */
[----:B------:R-:W1:Y:S01]  /*7470*/  MUFU.TANH R161, R30 ;  /* 0x0000001e00a17308 */ /* 0x000e620000002400 */
[C---:B------:R-:W-:Y:S02]  /*7480*/  FMUL.FTZ R28, R0.reuse, R140 ;  /* 0x0000008c001c7220 */ /* 0x040fe40000410000 */
[C---:B------:R-:W-:Y:S01]  /*7490*/  FMUL.FTZ R29, R0.reuse, R141 ;  /* 0x0000008d001d7220 */ /* 0x040fe20000410000 */
[----:B------:R-:W3:Y:S01]  /*74a0*/  LDL R148, [R1+0x28] ;  /* 0x0000280001947983 */ /* 0x000ee20000100800 */
[C---:B------:R-:W-:Y:S02]  /*74b0*/  FMUL.FTZ R36, R0.reuse, R36 ;  /* 0x0000002400247220 */ /* 0x040fe40000410000 */
[C---:B------:R-:W-:Y:S02]  /*74c0*/  FMUL.FTZ R37, R0.reuse, R37 ;  /* 0x0000002500257220 */ /* 0x040fe40000410000 */
[C---:B------:R-:W-:Y:S01]  /*74d0*/  FMUL.FTZ R40, R0.reuse, R40 ;  /* 0x0000002800287220 */ /* 0x040fe20000410000 */
[----:B------:R-:W1:Y:S01]  /*74e0*/  MUFU.TANH R160, R31 ;  /* 0x0000001f00a07308 */ /* 0x000e620000002400 */
[C---:B------:R-:W-:Y:S01]  /*74f0*/  FMUL.FTZ R41, R0.reuse, R41 ;  /* 0x0000002900297220 */ /* 0x040fe20000410000 */
[----:B------:R-:W3:Y:S01]  /*7500*/  LDL R145, [R1+0x24] ;  /* 0x0000240001917983 */ /* 0x000ee20000100800 */
[C---:B------:R-:W-:Y:S02]  /*7510*/  FMUL.FTZ R44, R0.reuse, R44 ;  /* 0x0000002c002c7220 */ /* 0x040fe40000410000 */
        /* <DEDUP_REMOVED lines=43> */
[----:B--2---:R-:W-:Y:S01]  /*77d0*/  FFMA.FTZ R144, R0, R7, R176 ;  /* 0x0000000700907223 */ /* 0x004fe200000100b0 */
[----:B------:R-:W-:Y:S01]  /*77e0*/  FMNMX.FTZ R0, R6, R132, !PT ;  /* 0x0000008406007209 */ /* 0x000fe20007810000 */
[--C-:B------:R-:W-:Y:S02]  /*77f0*/  FFMA.FTZ R184, R134, c[0x0][0x2d0], -R2.reuse ;  /* 0x0000b40086b87a23 */ /* 0x100fe40000010802 */
[----:B------:R-:W-:Y:S01]  /*7800*/  FFMA.FTZ R185, R133, c[0x0][0x2d0], -R2 ;  /* 0x0000b40085b97a23 */ /* 0x000fe20000010802 */
[----:B------:R-:W-:Y:S01]  /*7810*/  FMNMX.FTZ R0, R237, R0, !PT ;  /* 0x00000000ed007209 */ /* 0x000fe20007810000 */
[----:B------:R-:W2:Y:S03]  /*7820*/  MUFU.TANH R134, R34 ;  /* 0x0000002200867308 */ /* 0x000ea60000002400 */
[----:B------:R-:W-:Y:S04]  /*7830*/  FMNMX.FTZ R0, R241, R0, !PT ;  /* 0x00000000f1007209 */ /* 0x000fe80007810000 */
[----:B------:R-:W-:Y:S03]  /*7840*/  FMNMX.FTZ R0, R240, R0, !PT ;  /* 0x00000000f0007209 */ /* 0x000fe60007810000 */
[----:B------:R-:W-:Y:S01]  /*7850*/  MUFU.EX2 R157, R185 ;  /* 0x000000b9009d7308 */ /* 0x000fe20000000800 */
[----:B------:R-:W-:Y:S04]  /*7860*/  FMNMX.FTZ R0, R186, R0, !PT ;  /* 0x00000000ba007209 */ /* 0x000fe80007810000 */
[----:B------:R-:W-:Y:S04]  /*7870*/  FMNMX.FTZ R0, R187, R0, !PT ;  /* 0x00000000bb007209 */ /* 0x000fe80007810000 */
[----:B------:R-:W-:Y:S04]  /*7880*/  FMNMX.FTZ R0, R180, R0, !PT ;  /* 0x00000000b4007209 */ /* 0x000fe80007810000 */
[----:B------:R-:W-:Y:S01]  /*7890*/  FMNMX.FTZ R2, R181, R0, !PT ;  /* 0x00000000b5027209 */ /* 0x000fe20007810000 */
[----:B------:R-:W-:Y:S03]  /*78a0*/  FMUL.FTZ R0, R35, c[0x0][0x320] ;  /* 0x0000c80023007a20 */ /* 0x000fe60000410000 */
[----:B------:R-:W-:Y:S01]  /*78b0*/  FMNMX.FTZ R2, R174, R2, !PT ;  /* 0x00000002ae027209 */ /* 0x000fe20007810000 */
[----:B------:R1:W1:Y:S03]  /*78c0*/  MUFU.TANH R133, R0 ;  /* 0x0000000000857308 */ /* 0x0002660000002400 */
[----:B-1----:R-:W-:Y:S04]  /*78d0*/  FMNMX.FTZ R0, R175, R2, !PT ;  /* 0x00000002af007209 */ /* 0x002fe80007810000 */
[----:B------:R-:W-:Y:S04]  /*78e0*/  FMNMX.FTZ R0, R168, R0, !PT ;  /* 0x00000000a8007209 */ /* 0x000fe80007810000 */
[----:B------:R-:W-:Y:S04]  /*78f0*/  FMNMX.FTZ R0, R164, R0, !PT ;  /* 0x00000000a4007209 */ /* 0x000fe80007810000 */
[----:B------:R-:W-:Y:S04]  /*7900*/  FMNMX.FTZ R0, R161, R0, !PT ;  /* 0x00000000a1007209 */ /* 0x000fe80007810000 */
[----:B------:R-:W-:Y:S04]  /*7910*/  FMNMX.FTZ R0, R160, R0, !PT ;  /* 0x00000000a0007209 */ /* 0x000fe80007810000 */
[----:B--2---:R-:W-:Y:S04]  /*7920*/  FMNMX.FTZ R0, R134, R0, !PT ;  /* 0x0000000086007209 */ /* 0x004fe80007810000 */
[----:B------:R-:W-:Y:S05]  /*7930*/  FMNMX.FTZ R0, R133, R0, !PT ;  /* 0x0000000085007209 */ /* 0x000fea0007810000 */
[----:B------:R-:W1:Y:S02]  /*7940*/  SHFL.BFLY PT, R2, R0, 0x2, 0x1f ;  /* 0x0c401f0000027f89 */ /* 0x000e6400000e0000 */
[----:B-1----:R-:W-:Y:S05]  /*7950*/  FMNMX.FTZ R0, R0, R2, !PT ;  /* 0x0000000200007209 */ /* 0x002fea0007810000 */
[----:B------:R-:W1:Y:S02]  /*7960*/  SHFL.BFLY PT, R2, R0, 0x1, 0x1f ;  /* 0x0c201f0000027f89 */ /* 0x000e6400000e0000 */
[----:B-1----:R-:W-:Y:S05]  /*7970*/  FMNMX.FTZ R2, R0, R2, !PT ;  /* 0x0000000200027209 */ /* 0x002fea0007810000 */
[C---:B------:R-:W-:Y:S02]  /*7980*/  FADD.FTZ R0, -R2.reuse, R132 ;  /* 0x0000008402007221 */ /* 0x040fe40000010100 */
[----:B------:R-:W-:Y:S02]  /*7990*/  FMUL.FTZ R132, R2, c[0x0][0x2d0] ;  /* 0x0000b40002847a20 */ /* 0x000fe40000410000 */
[----:B------:R-:W-:Y:S02]  /*79a0*/  FMUL.FTZ R0, R0, c[0x0][0x2d0] ;  /* 0x0000b40000007a20 */ /* 0x000fe40000410000 */
[----:B------:R-:W-:Y:S04]  /*79b0*/  FFMA.FTZ R140, R6, c[0x0][0x2d0], -R132 ;  /* 0x0000b400068c7a23 */ /* 0x000fe80000010884 */
[----:B------:R-:W1:Y:S10]  /*79c0*/  MUFU.EX2 R0, R0 ;  /* 0x0000000000007308 */ /* 0x000e740000000800 */
[----:B------:R-:W4:Y:S01]  /*79d0*/  MUFU.EX2 R140, R140 ;  /* 0x0000008c008c7308 */ /* 0x000f220000000800 */
[C---:B-1----:R-:W-:Y:S02]  /*79e0*/  FMUL.FTZ R10, R0.reuse, R162 ;  /* 0x000000a2000a7220 */ /* 0x042fe40000410000 */
[C---:B------:R-:W-:Y:S02]  /*79f0*/  FMUL.FTZ R11, R0.reuse, R163 ;  /* 0x000000a3000b7220 */ /* 0x040fe40000410000 */
[----:B------:R-:W2:Y:S01]  /*7a00*/  LDL.64 R162, [R1+0x68] ;  /* 0x0000680001a27983 */ /* 0x000ea20000100a00 */
[C---:B------:R-:W-:Y:S02]  /*7a10*/  FMUL.FTZ R6, R0.reuse, R166 ;  /* 0x000000a600067220 */ /* 0x040fe40000410000 */
[C---:B------:R-:W-:Y:S02]  /*7a20*/  FMUL.FTZ R7, R0.reuse, R167 ;  /* 0x000000a700077220 */ /* 0x040fe40000410000 */
[----:B------:R-:W3:Y:S01]  /*7a30*/  LDL.64 R166, [R1+0x58] ;  /* 0x0000580001a67983 */ /* 0x000ee20000100a00 */
[C---:B------:R-:W-:Y:S02]  /*7a40*/  FMUL.FTZ R30, R0.reuse, R142 ;  /* 0x0000008e001e7220 */ /* 0x040fe40000410000 */
[C---:B------:R-:W-:Y:S02]  /*7a50*/  FMUL.FTZ R31, R0.reuse, R143 ;  /* 0x0000008f001f7220 */ /* 0x040fe40000410000 */
[C---:B----4-:R-:W-:Y:S02]  /*7a60*/  FFMA.FTZ R141, R0.reuse, R135, R140 ;  /* 0x00000087008d7223 */ /* 0x050fe4000001008c */
[C---:B------:R-:W-:Y:S02]  /*7a70*/  FMUL.FTZ R14, R0.reuse, R158 ;  /* 0x0000009e000e7220 */ /* 0x040fe40000410000 */
[C---:B------:R-:W-:Y:S01]  /*7a80*/  FMUL.FTZ R15, R0.reuse, R159 ;  /* 0x0000009f000f7220 */ /* 0x040fe20000410000 */
[----:B------:R-:W-:Y:S01]  /*7a90*/  MUFU.EX2 R158, R171 ;  /* 0x000000ab009e7308 */ /* 0x000fe20000000800 */
[C---:B------:R-:W-:Y:S02]  /*7aa0*/  FMUL.FTZ R18, R0.reuse, R154 ;  /* 0x0000009a00127220 */ /* 0x040fe40000410000 */
[C---:B------:R-:W-:Y:S02]  /*7ab0*/  FMUL.FTZ R19, R0.reuse, R155 ;  /* 0x0000009b00137220 */ /* 0x040fe40000410000 */
[C---:B------:R-:W-:Y:S02]  /*7ac0*/  FMUL.FTZ R22, R0.reuse, R150 ;  /* 0x0000009600167220 */ /* 0x040fe40000410000 */
        /* <DEDUP_REMOVED lines=8> */
[----:B------:R-:W1:Y:S01]  /*7b50*/  MUFU.EX2 R139, R177 ;  /* 0x000000b1008b7308 */ /* 0x000e620000000800 */
        /* <DEDUP_REMOVED lines=48> */
[----:B------:R-:W-:Y:S02]  /*7e60*/  FMUL.FTZ R131, R0, R131 ;  /* 0x0000008300837220 */ /* 0x000fe40000410000 */
[----:B------:R-:W-:Y:S02]  /*7e70*/  FFMA.FTZ R138, R237, c[0x0][0x2d0], -R132 ;  /* 0x0000b400ed8a7a23 */ /* 0x000fe40000010884 */
[----:B------:R-:W4:Y:S01]  /*7e80*/  LDL.LU R237, [R1+0xc8] ;  /* 0x0000c80001ed7983 */ /* 0x000f220000300800 */
[----:B-1----:R-:W-:Y:S02]  /*7e90*/  FADD.FTZ R144, R139, R144 ;  /* 0x000000908b907221 */ /* 0x002fe40000010000 */
[----:B------:R-:W-:Y:S02]  /*7ea0*/  FFMA.FTZ R178, R160, c[0x0][0x2d0], -R132 ;  /* 0x0000b400a0b27a23 */ /* 0x000fe40000010884 */
[----:B------:R-:W-:Y:S02]  /*7eb0*/  FADD.FTZ R144, R151, R144 ;  /* 0x0000009097907221 */ /* 0x000fe40000010000 */
[----:B------:R-:W-:Y:S02]  /*7ec0*/  FFMA.FTZ R177, R134, c[0x0][0x2d0], -R132 ;  /* 0x0000b40086b17a23 */ /* 0x000fe40000010884 */
[----:B------:R-:W-:Y:S01]  /*7ed0*/  FADD.FTZ R144, R179, R144 ;  /* 0x00000090b3907221 */ /* 0x000fe20000010000 */
[----:B------:R-:W-:Y:S10]  /*7ee0*/  MUFU.EX2 R178, R178 ;  /* 0x000000b200b27308 */ /* 0x000ff40000000800 */
[----:B------:R-:W-:Y:S01]  /*7ef0*/  MUFU.EX2 R177, R177 ;  /* 0x000000b100b17308 */ /* 0x000fe20000000800 */
[----:B--2---:R-:W-:Y:S04]  /*7f00*/  @P0 IADD3 R0, P2, R162, UR15, RZ ;  /* 0x0000000fa2000c10 */ /* 0x004fe8000ff5e0ff */
[C---:B------:R-:W-:Y:S02]  /*7f10*/  @P0 LEA R136, P1, R0.reuse, c[0x0][0x1c8], 0x1 ;  /* 0x0000720000880a11 */ /* 0x040fe400078208ff */
[----:B---3--:R-:W-:Y:S04]  /*7f20*/  @P0 IADD3.X R135, R167, UR14, RZ, P2, !PT ;  /* 0x0000000ea7870c10 */ /* 0x008fe800097fe4ff */
[----:B------:R-:W-:Y:S02]  /*7f30*/  @P0 LEA.HI.X R137, R0, c[0x0][0x1cc], R135, 0x1, P1 ;  /* 0x0000730000890a11 */ /* 0x000fe400008f0c87 */
[----:B------:R-:W-:Y:S03]  /*7f40*/  @P0 IADD3 R0, P2, R156, UR15, RZ ;  /* 0x0000000f9c000c10 */ /* 0x000fe6000ff5e0ff */
[----:B------:R1:W-:Y:S01]  /*7f50*/  @P0 LDGSTS.E.BYPASS.LTC128B.128 [R238+0x10100], [R136.64], !P6 ;  /* 0x1010000088ee0fae */ /* 0x0003e2000f101d4c */
[----:B------:R-:W-:Y:S02]  /*7f60*/  @P0 IADD3.X R135, R153, UR14, RZ, P2, !PT ;  /* 0x0000000e99870c10 */ /* 0x000fe400097fe4ff */
[C---:B-1----:R-:W-:Y:S04]  /*7f70*/  @P0 LEA R136, P1, R0.reuse, c[0x0][0x1c8], 0x1 ;  /* 0x0000720000880a11 */ /* 0x042fe800078208ff */
[----:B------:R-:W-:Y:S02]  /*7f80*/  @P0 LEA.HI.X R137, R0, c[0x0][0x1cc], R135, 0x1, P1 ;  /* 0x0000730000890a11 */ /* 0x000fe400008f0c87 */
[----:B------:R-:W-:Y:S03]  /*7f90*/  @P0 IADD3 R0, P2, R152, UR15, RZ ;  /* 0x0000000f98000c10 */ /* 0x000fe6000ff5e0ff */
[----:B------:R1:W-:Y:S01]  /*7fa0*/  @P0 LDGSTS.E.BYPASS.LTC128B.128 [R238+0x12100], [R136.64], !P5 ;  /* 0x1210000088ee0fae */ /* 0x0003e2000e901d4c */
[----:B------:R-:W-:Y:S02]  /*7fb0*/  @P0 IADD3.X R135, R149, UR14, RZ, P2, !PT ;  /* 0x0000000e95870c10 */ /* 0x000fe400097fe4ff */
[C---:B-1----:R-:W-:Y:S04]  /*7fc0*/  @P0 LEA R136, P1, R0.reuse, c[0x0][0x1c8], 0x1 ;  /* 0x0000720000880a11 */ /* 0x042fe800078208ff */
[----:B------:R-:W-:Y:S02]  /*7fd0*/  @P0 LEA.HI.X R137, R0, c[0x0][0x1cc], R135, 0x1, P1 ;  /* 0x0000730000890a11 */ /* 0x000fe400008f0c87 */
[----:B------:R-:W-:Y:S01]  /*7fe0*/  @P0 IADD3 R0, P2, R148, UR15, RZ ;  /* 0x0000000f94000c10 */ /* 0x000fe2000ff5e0ff */
[----:B------:R-:W-:Y:S02]  /*7ff0*/  @UP0 UIADD3 UR15, UP1, UR10, UR15, URZ ;  /* 0x0000000f0a0f0290 */ /* 0x000fe4000ff3e03f */
[----:B------:R1:W-:Y:S01]  /*8000*/  @P0 LDGSTS.E.BYPASS.LTC128B.128 [R238+0x14100], [R136.64], !P4 ;  /* 0x1410000088ee0fae */ /* 0x0003e2000e101d4c */
[----:B------:R-:W-:Y:S01]  /*8010*/  @P0 IADD3.X R135, R145, UR14, RZ, P2, !PT ;  /* 0x0000000e91870c10 */ /* 0x000fe200097fe4ff */
[----:B------:R-:W-:Y:S01]  /*8020*/  @UP0 UIADD3.X UR14, UR9, UR14, URZ, UP1, !UPT ;  /* 0x0000000e090e0290 */ /* 0x000fe20008ffe43f */
[C---:B-1----:R-:W-:Y:S04]  /*8030*/  @P0 LEA R136, P1, R0.reuse, c[0x0][0x1c8], 0x1 ;  /* 0x0000720000880a11 */ /* 0x042fe800078208ff */
[----:B------:R-:W-:Y:S02]  /*8040*/  @P0 LEA.HI.X R137, R0, c[0x0][0x1cc], R135, 0x1, P1 ;  /* 0x0000730000890a11 */ /* 0x000fe400008f0c87 */
[----:B------:R-:W-:Y:S02]  /*8050*/  @P0 IADD3 R0, P2, R162, UR15, RZ ;  /* 0x0000000fa2000c10 */ /* 0x000fe4000ff5e0ff */
[----:B------:R-:W1:Y:S01]  /*8060*/  MUFU.EX2 R162, R173 ;  /* 0x000000ad00a27308 */ /* 0x000e620000000800 */
[----:B------:R2:W-:Y:S01]  /*8070*/  @P0 LDGSTS.E.BYPASS.LTC128B.128 [R238+0x16100], [R136.64], !P3 ;  /* 0x1610000088ee0fae */ /* 0x0005e2000d901d4c */
[----:B------:R-:W-:Y:S08]  /*8080*/  @P0 IADD3.X R135, R167, UR14, RZ, P2, !PT ;  /* 0x0000000ea7870c10 */ /* 0x000ff000097fe4ff */
[----:B------:R-:W-:Y:S01]  /*8090*/  MUFU.EX2 R167, R169 ;  /* 0x000000a900a77308 */ /* 0x000fe20000000800 */
[----:B-1----:R-:W-:Y:S02]  /*80a0*/  F2FP.PACK_AB R134, R162, R155 ;  /* 0x0000009ba286723e */ /* 0x002fe400000000ff */
[C---:B--2---:R-:W-:Y:S04]  /*80b0*/  @P0 LEA R136, P1, R0.reuse, c[0x0][0x1c8], 0x1 ;  /* 0x0000720000880a11 */ /* 0x044fe800078208ff */
[----:B------:R-:W-:Y:S02]  /*80c0*/  @P0 LEA.HI.X R137, R0, c[0x0][0x1cc], R135, 0x1, P1 ;  /* 0x0000730000890a11 */ /* 0x000fe400008f0c87 */
[----:B------:R-:W-:Y:S02]  /*80d0*/  @P0 IADD3 R0, P2, R156, UR15, RZ ;  /* 0x0000000f9c000c10 */ /* 0x000fe4000ff5e0ff */
[----:B------:R-:W-:Y:S01]  /*80e0*/  MUFU.EX2 R156, R183 ;  /* 0x000000b7009c7308 */ /* 0x000fe20000000800 */
[----:B------:R1:W-:Y:S01]  /*80f0*/  @P0 LDGSTS.E.BYPASS.LTC128B.128 [R238+0x11100], [R136.64], !P6 ;  /* 0x1110000088ee0fae */ /* 0x0003e2000f101d4c */
[----:B------:R-:W-:Y:S08]  /*8100*/  @P0 IADD3.X R135, R153, UR14, RZ, P2, !PT ;  /* 0x0000000e99870c10 */ /* 0x000ff000097fe4ff */
[----:B------:R-:W-:Y:S01]  /*8110*/  MUFU.EX2 R153, R191 ;  /* 0x000000bf00997308 */ /* 0x000fe20000000800 */
[C---:B-1----:R-:W-:Y:S04]  /*8120*/  @P0 LEA R136, P1, R0.reuse, c[0x0][0x1c8], 0x1 ;  /* 0x0000720000880a11 */ /* 0x042fe800078208ff */
[----:B------:R-:W-:Y:S02]  /*8130*/  @P0 LEA.HI.X R137, R0, c[0x0][0x1cc], R135, 0x1, P1 ;  /* 0x0000730000890a11 */ /* 0x000fe400008f0c87 */
[----:B------:R-:W-:Y:S03]  /*8140*/  @P0 IADD3 R0, P2, R152, UR15, RZ ;  /* 0x0000000f98000c10 */ /* 0x000fe6000ff5e0ff */
[----:B------:R-:W-:Y:S01]  /*8150*/  MUFU.EX2 R152, R190 ;  /* 0x000000be00987308 */ /* 0x000fe20000000800 */
[----:B------:R1:W-:Y:S01]  /*8160*/  @P0 LDGSTS.E.BYPASS.LTC128B.128 [R238+0x13100], [R136.64], !P5 ;  /* 0x1310000088ee0fae */ /* 0x0003e2000e901d4c */
[----:B------:R-:W-:Y:S02]  /*8170*/  @P0 IADD3.X R135, R149, UR14, RZ, P2, !PT ;  /* 0x0000000e95870c10 */ /* 0x000fe400097fe4ff */
[C---:B-1----:R-:W-:Y:S04]  /*8180*/  @P0 LEA R136, P1, R0.reuse, c[0x0][0x1c8], 0x1 ;  /* 0x0000720000880a11 */ /* 0x042fe800078208ff */
[----:B------:R-:W-:Y:S02]  /*8190*/  @P0 LEA.HI.X R137, R0, c[0x0][0x1cc], R135, 0x1, P1 ;  /* 0x0000730000890a11 */ /* 0x000fe400008f0c87 */
[----:B------:R-:W-:Y:S01]  /*81a0*/  @P0 IADD3 R0, P2, R148, UR15, RZ ;  /* 0x0000000f94000c10 */ /* 0x000fe2000ff5e0ff */
[----:B------:R-:W1:Y:S02]  /*81b0*/  MUFU.EX2 R135, R138 ;  /* 0x0000008a00877308 */ /* 0x000e640000000800 */
[----:B------:R2:W-:Y:S01]  /*81c0*/  @P0 LDGSTS.E.BYPASS.LTC128B.128 [R238+0x15100], [R136.64], !P4 ;  /* 0x1510000088ee0fae */ /* 0x0005e2000e101d4c */
[----:B-1----:R-:W-:Y:S01]  /*81d0*/  FADD.FTZ R148, R135, R141 ;  /* 0x0000008d87947221 */ /* 0x002fe20000010000 */
[----:B------:R-:W-:Y:S01]  /*81e0*/  F2FP.PACK_AB R138, R179, R151 ;  /* 0x00000097b38a723e */ /* 0x000fe200000000ff */
[--C-:B------:R-:W-:Y:S05]  /*81f0*/  FFMA.FTZ R179, R161, c[0x0][0x2d0], -R132.reuse ;  /* 0x0000b400a1b37a23 */ /* 0x100fea0000010884 */
[----:B------:R-:W-:Y:S01]  /*8200*/  MUFU.EX2 R151, R182 ;  /* 0x000000b600977308 */ /* 0x000fe20000000800 */
[C---:B--2---:R-:W-:Y:S02]  /*8210*/  @P0 LEA R136, P1, R0.reuse, c[0x0][0x1c8], 0x1 ;  /* 0x0000720000880a11 */ /* 0x044fe400078208ff */
[----:B------:R-:W-:Y:S04]  /*8220*/  @P0 IADD3.X R137, R145, UR14, RZ, P2, !PT ;  /* 0x0000000e91890c10 */ /* 0x000fe800097fe4ff */
[----:B------:R-:W-:Y:S01]  /*8230*/  @P0 LEA.HI.X R137, R0, c[0x0][0x1cc], R137, 0x1, P1 ;  /* 0x0000730000890a11 */ /* 0x000fe200008f0c89 */
[--C-:B------:R-:W-:Y:S02]  /*8240*/  FFMA.FTZ R0, R241, c[0x0][0x2d0], -R132.reuse ;  /* 0x0000b400f1007a23 */ /* 0x100fe40000010884 */
[----:B------:R-:W-:Y:S02]  /*8250*/  MUFU.EX2 R179, R179 ;  /* 0x000000b300b37308 */ /* 0x000fe40000000800 */
[----:B------:R1:W-:Y:S05]  /*8260*/  @P0 LDGSTS.E.BYPASS.LTC128B.128 [R238+0x17100], [R136.64], !P3 ;  /* 0x1710000088ee0fae */ /* 0x0003ea000d901d4c */
[----:B------:R-:W0:Y:S05]  /*8270*/  LDGDEPBAR ;  /* 0x00000000000079af */ /* 0x000e2a0000000000 */
[----:B-1----:R-:W2:Y:S01]  /*8280*/  LDL.LU R238, [R1+0xc4] ;  /* 0x0000c40001ee7983 */ /* 0x002ea20000300800 */
[----:B------:R-:W-:Y:S02]  /*8290*/  F2FP.PACK_AB R137, R135, R140 ;  /* 0x0000008c8789723e */ /* 0x000fe400000000ff */
[----:B------:R1:W-:Y:S01]  /*82a0*/  MUFU.EX2 R135, R0 ;  /* 0x0000000000877308 */ /* 0x0003e20000000800 */
[----:B------:R-:W-:Y:S01]  /*82b0*/  F2FP.PACK_AB R136, R139, R176 ;  /* 0x000000b08b88723e */ /* 0x000fe200000000ff */
[----:B------:R-:W3:Y:S01]  /*82c0*/  LDL.LU R241, [R1+0xc0] ;  /* 0x0000c00001f17983 */ /* 0x000ee20000300800 */
[--C-:B------:R-:W-:Y:S04]  /*82d0*/  FFMA.FTZ R176, R133, c[0x0][0x2d0], -R132.reuse ;  /* 0x0000b40085b07a23 */ /* 0x100fe80000010884 */
[----:B----4-:R-:W4:Y:S03]  /*82e0*/  LDSM.16.MT88.4 R140, [R237+0x100] ;  /* 0x00010000ed8c783b */ /* 0x010f260000004200 */
[----:B------:R-:W-:Y:S01]  /*82f0*/  MUFU.EX2 R176, R176 ;  /* 0x000000b000b07308 */ /* 0x000fe20000000800 */
[--C-:B-1----:R-:W-:Y:S02]  /*8300*/  FFMA.FTZ R0, R240, c[0x0][0x2d0], -R132.reuse ;  /* 0x0000b400f0007a23 */ /* 0x102fe40000010884 */
[----:B------:R-:W3:Y:S07]  /*8310*/  LDL.LU R240, [R1+0xbc] ;  /* 0x0000bc0001f07983 */ /* 0x000eee0000300800 */
[----:B------:R-:W1:Y:S01]  /*8320*/  MUFU.EX2 R146, R0 ;  /* 0x0000000000927308 */ /* 0x000e620000000800 */
[----:B------:R2:W5:Y:S05]  /*8330*/  LDL.LU R190, [R1+0xb8] ;  /* 0x0000b80001be7983 */ /* 0x00056a0000300800 */
[----:B------:R2:W5:Y:S05]  /*8340*/  LDL.LU R191, [R1+0xb4] ;  /* 0x0000b40001bf7983 */ /* 0x00056a0000300800 */
[----:B------:R2:W5:Y:S05]  /*8350*/  LDL.LU R184, [R1+0xb0] ;  /* 0x0000b00001b87983 */ /* 0x00056a0000300800 */
[----:B------:R2:W5:Y:S01]  /*8360*/  LDL.LU R185, [R1+0xac] ;  /* 0x0000ac0001b97983 */ /* 0x0005620000300800 */
[----:B-1----:R-:W-:Y:S01]  /*8370*/  F2FP.PACK_AB R139, R146, R135 ;  /* 0x00000087928b723e */ /* 0x002fe200000000ff */
[----:B------:R-:W-:Y:S03]  /*8380*/  FFMA.FTZ R0, R186, c[0x0][0x2d0], -R132 ;  /* 0x0000b400ba007a23 */ /* 0x000fe60000010884 */
[----:B------:R1:W5:Y:S01]  /*8390*/  LDL.LU R186, [R1+0xa8] ;  /* 0x0000a80001ba7983 */ /* 0x0003620000300800 */
[----:B------:R-:W-:Y:S01]  /*83a0*/  FADD.FTZ R135, R135, R148 ;  /* 0x0000009487877221 */ /* 0x000fe20000010000 */
[----:B------:R1:W-:Y:S01]  /*83b0*/  MUFU.EX2 R145, R0 ;  /* 0x0000000000917308 */ /* 0x0003e20000000800 */
[C---:B----4-:R-:W-:Y:S05]  /*83c0*/  HMMA.16816.F32 R4, R136.reuse, R140, R4 ;  /* 0x0000008c8804723c */ /* 0x050fea0000001804 */
[----:B------:R-:W-:Y:S03]  /*83d0*/  FADD.FTZ R135, R146, R135 ;  /* 0x0000008792877221 */ /* 0x000fe60000010000 */
[C---:B------:R-:W-:Y:S04]  /*83e0*/  HMMA.16816.F32 R8, R136.reuse, R142, R8 ;  /* 0x0000008e8808723c */ /* 0x040fe80000001808 */
[--C-:B-1----:R-:W-:Y:S02]  /*83f0*/  FFMA.FTZ R0, R187, c[0x0][0x2d0], -R132.reuse ;  /* 0x0000b400bb007a23 */ /* 0x102fe40000010884 */
[----:B------:R1:W5:Y:S02]  /*8400*/  LDL.LU R187, [R1+0xa4] ;  /* 0x0000a40001bb7983 */ /* 0x0003640000300800 */
[----:B------:R4:W-:Y:S04]  /*8410*/  MUFU.EX2 R149, R0 ;  /* 0x0000000000957308 */ /* 0x0009e80000000800 */
[--C-:B----4-:R-:W-:Y:S02]  /*8420*/  FFMA.FTZ R0, R180, c[0x0][0x2d0], -R132.reuse ;  /* 0x0000b400b4007a23 */ /* 0x110fe40000010884 */
[----:B------:R1:W5:Y:S04]  /*8430*/  LDL.LU R180, [R1+0xa0] ;  /* 0x0000a00001b47983 */ /* 0x0003680000300800 */
[----:B------:R4:W-:Y:S02]  /*8440*/  MUFU.EX2 R147, R0 ;  /* 0x0000000000937308 */ /* 0x0009e40000000800 */
[--C-:B----4-:R-:W-:Y:S02]  /*8450*/  FFMA.FTZ R0, R181, c[0x0][0x2d0], -R132.reuse ;  /* 0x0000b400b5007a23 */ /* 0x110fe40000010884 */
[----:B------:R1:W5:Y:S06]  /*8460*/  LDL.LU R181, [R1+0x9c] ;  /* 0x00009c0001b57983 */ /* 0x00036c0000300800 */
[----:B------:R4:W-:Y:S01]  /*8470*/  MUFU.EX2 R150, R0 ;  /* 0x0000000000967308 */ /* 0x0009e20000000800 */
[----:B------:R1:W5:Y:S05]  /*8480*/  LDL.LU R182, [R1+0x98] ;  /* 0x0000980001b67983 */ /* 0x00036a0000300800 */
[----:B------:R1:W5:Y:S05]  /*8490*/  LDL.LU R183, [R1+0x94] ;  /* 0x0000940001b77983 */ /* 0x00036a0000300800 */
[----:B------:R1:W5:Y:S05]  /*84a0*/  LDL.LU R172, [R1+0x90] ;  /* 0x0000900001ac7983 */ /* 0x00036a0000300800 */
[----:B------:R1:W5:Y:S01]  /*84b0*/  LDL.LU R173, [R1+0x8c] ;  /* 0x00008c0001ad7983 */ /* 0x0003620000300800 */
[--C-:B----4-:R-:W-:Y:S04]  /*84c0*/  FFMA.FTZ R0, R174, c[0x0][0x2d0], -R132.reuse ;  /* 0x0000b400ae007a23 */ /* 0x110fe80000010884 */
[----:B------:R1:W5:Y:S01]  /*84d0*/  LDL.LU R174, [R1+0x88] ;  /* 0x0000880001ae7983 */ /* 0x0003620000300800 */
[----:B------:R4:W-:Y:S02]  /*84e0*/  MUFU.EX2 R148, R0 ;  /* 0x0000000000947308 */ /* 0x0009e40000000800 */
[--C-:B----4-:R-:W-:Y:S02]  /*84f0*/  FFMA.FTZ R0, R175, c[0x0][0x2d0], -R132.reuse ;  /* 0x0000b400af007a23 */ /* 0x110fe40000010884 */
[----:B------:R1:W5:Y:S06]  /*8500*/  LDL.LU R175, [R1+0x84] ;  /* 0x0000840001af7983 */ /* 0x00036c0000300800 */
[----:B------:R4:W1:Y:S02]  /*8510*/  MUFU.EX2 R165, R0 ;  /* 0x0000000000a57308 */ /* 0x0008640000000800 */
[--C-:B----4-:R-:W-:Y:S01]  /*8520*/  FFMA.FTZ R0, R168, c[0x0][0x2d0], -R132.reuse ;  /* 0x0000b400a8007a23 */ /* 0x110fe20000010884 */
[----:B-1----:R-:W-:Y:S01]  /*8530*/  F2FP.PACK_AB R133, R165, R148 ;  /* 0x00000094a585723e */ /* 0x002fe200000000ff */
[----:B------:R1:W5:Y:S05]  /*8540*/  LDL.LU R168, [R1+0x80] ;  /* 0x0000800001a87983 */ /* 0x00036a0000300800 */
[----:B------:R1:W5:Y:S05]  /*8550*/  LDL.LU R169, [R1+0x7c] ;  /* 0x00007c0001a97983 */ /* 0x00036a0000300800 */
[----:B--2---:R-:W2:Y:S02]  /*8560*/  LDSM.16.MT88.4 R140, [R238+0x100] ;  /* 0x00010000ee8c783b */ /* 0x004ea40000004200 */
[C---:B--2---:R-:W-:Y:S08]  /*8570*/  HMMA.16816.F32 R12, R136.reuse, R140, R12 ;  /* 0x0000008c880c723c */ /* 0x044ff0000000180c */
[C---:B------:R-:W-:Y:S01]  /*8580*/  HMMA.16816.F32 R16, R136.reuse, R142, R16 ;  /* 0x0000008e8810723c */ /* 0x040fe20000001810 */
[----:B---3--:R-:W2:Y:S07]  /*8590*/  LDSM.16.MT88.4 R140, [R241+0x100] ;  /* 0x00010000f18c783b */ /* 0x008eae0000004200 */
[C---:B--2---:R-:W-:Y:S08]  /*85a0*/  HMMA.16816.F32 R20, R136.reuse, R140, R20 ;  /* 0x0000008c8814723c */ /* 0x044ff00000001814 */
[C---:B------:R-:W-:Y:S01]  /*85b0*/  HMMA.16816.F32 R24, R136.reuse, R142, R24 ;  /* 0x0000008e8818723c */ /* 0x040fe20000001818 */
[----:B------:R-:W2:Y:S07]  /*85c0*/  LDSM.16.MT88.4 R140, [R240+0x100] ;  /* 0x00010000f08c783b */ /* 0x000eae0000004200 */
        /* <DEDUP_REMOVED lines=37> */
[----:B------:R-:W-:Y:S01]  /*8820*/  HMMA.16816.F32 R128, R136, R142, R128 ;  /* 0x0000008e8880723c */ /* 0x000fe20000001880 */
[----:B------:R-:W2:Y:S06]  /*8830*/  LDSM.16.MT88.4 R140, [R237+0x900] ;  /* 0x00090000ed8c783b */ /* 0x000eac0000004200 */
[----:B------:R-:W-:Y:S02]  /*8840*/  F2FP.PACK_AB R136, R153, R152 ;  /* 0x000000989988723e */ /* 0x000fe400000000ff */
[----:B------:R-:W-:Y:S03]  /*8850*/  F2FP.PACK_AB R138, R157, R154 ;  /* 0x0000009a9d8a723e */ /* 0x000fe600000000ff */
[----:B------:R-:W-:Y:S01]  /*8860*/  F2FP.PACK_AB R137, R149, R145 ;  /* 0x000000919589723e */ /* 0x000fe200000000ff */
[----:B------:R-:W-:Y:S01]  /*8870*/  FADD.FTZ R145, R145, R135 ;  /* 0x0000008791917221 */ /* 0x000fe20000010000 */
[----:B------:R-:W-:Y:S07]  /*8880*/  F2FP.PACK_AB R139, R150, R147 ;  /* 0x00000093968b723e */ /* 0x000fee00000000ff */
        /* <DEDUP_REMOVED lines=45> */
[C---:B--2---:R-:W-:Y:S01]  /*8b60*/  HMMA.16816.F32 R124, R136.reuse, R140, R124 ;  /* 0x0000008c887c723c */ /* 0x044fe2000000187c */
[----:B------:R2:W3:Y:S07]  /*8b70*/  MUFU.EX2 R140, R0 ;  /* 0x00000000008c7308 */ /* 0x0004ee0000000800 */
[----:B------:R-:W-:Y:S01]  /*8b80*/  HMMA.16816.F32 R128, R136, R142, R128 ;  /* 0x0000008e8880723c */ /* 0x000fe20000001880 */
[----:B------:R-:W4:Y:S03]  /*8b90*/  LDSM.16.MT88.4 R136, [R237+0x1100] ;  /* 0x00110000ed88783b */ /* 0x000f260000004200 */
[----:B--2---:R-:W-:Y:S01]  /*8ba0*/  FFMA.FTZ R0, R164, c[0x0][0x2d0], -R132 ;  /* 0x0000b400a4007a23 */ /* 0x004fe20000010884 */
[----:B---3--:R-:W-:Y:S01]  /*8bb0*/  MOV R146, R140 ;  /* 0x0000008c00927202 */ /* 0x008fe20000000f00 */
[----:B------:R2:W-:Y:S01]  /*8bc0*/  MUFU.EX2 R164, R170 ;  /* 0x000000aa00a47308 */ /* 0x0005e20000000800 */
[----:B------:R-:W3:Y:S01]  /*8bd0*/  LDSM.16.MT88.4 R140, [R238+0x1100] ;  /* 0x00110000ee8c783b */ /* 0x000ee20000004200 */
[----:B------:R-:W-:Y:S08]  /*8be0*/  F2FP.PACK_AB R132, R156, R151 ;  /* 0x000000979c84723e */ /* 0x000ff000000000ff */
[----:B------:R-:W1:Y:S01]  /*8bf0*/  MUFU.EX2 R166, R0 ;  /* 0x0000000000a67308 */ /* 0x000e620000000800 */
[----:B--2---:R2:W5:Y:S05]  /*8c00*/  LDL.LU R170, [R1+0x78] ;  /* 0x0000780001aa7983 */ /* 0x00456a0000300800 */
[----:B------:R2:W5:Y:S01]  /*8c10*/  LDL.LU R171, [R1+0x74] ;  /* 0x0000740001ab7983 */ /* 0x0005620000300800 */
[----:B-1----:R-:W-:Y:S04]  /*8c20*/  F2FP.PACK_AB R135, R166, R146 ;  /* 0x00000092a687723e */ /* 0x002fe800000000ff */
[----:B------:R2:W5:Y:S01]  /*8c30*/  LDL.LU R243, [R1+0x70] ;  /* 0x0000700001f37983 */ /* 0x0005620000300800 */
[----:B------:R-:W-:Y:S04]  /*8c40*/  FADD.FTZ R0, R152, R144 ;  /* 0x0000009098007221 */ /* 0x000fe80000010000 */
[----:B------:R-:W-:Y:S01]  /*8c50*/  FADD.FTZ R144, R153, R0 ;  /* 0x0000000099907221 */ /* 0x000fe20000010000 */
[C---:B----4-:R-:W-:Y:S05]  /*8c60*/  HMMA.16816.F32 R4, R132.reuse, R136, R4 ;  /* 0x000000888404723c */ /* 0x050fea0000001804 */
[----:B------:R-:W-:Y:S03]  /*8c70*/  FADD.FTZ R0, R149, R145 ;  /* 0x0000009195007221 */ /* 0x000fe60000010000 */
[C---:B------:R-:W-:Y:S01]  /*8c80*/  HMMA.16816.F32 R8, R132.reuse, R138, R8 ;  /* 0x0000008a8408723c */ /* 0x040fe20000001808 */
[----:B------:R-:W1:Y:S07]  /*8c90*/  LDSM.16.MT88.4 R136, [R241+0x1100] ;  /* 0x00110000f188783b */ /* 0x000e6e0000004200 */
[C---:B---3--:R-:W-:Y:S08]  /*8ca0*/  HMMA.16816.F32 R12, R132.reuse, R140, R12 ;  /* 0x0000008c840c723c */ /* 0x048ff0000000180c */
[C---:B------:R-:W-:Y:S01]  /*8cb0*/  HMMA.16816.F32 R16, R132.reuse, R142, R16 ;  /* 0x0000008e8410723c */ /* 0x040fe20000001810 */
[----:B------:R-:W3:Y:S07]  /*8cc0*/  LDSM.16.MT88.4 R140, [R240+0x1100] ;  /* 0x00110000f08c783b */ /* 0x000eee0000004200 */
[C---:B-1----:R-:W-:Y:S08]  /*8cd0*/  HMMA.16816.F32 R20, R132.reuse, R136, R20 ;  /* 0x000000888414723c */ /* 0x042ff00000001814 */
        /* <DEDUP_REMOVED lines=35> */
[C---:B-1----:R-:W-:Y:S07]  /*8f10*/  HMMA.16816.F32 R116, R132.reuse, R136, R116 ;  /* 0x000000888474723c */ /* 0x042fee0000001874 */
[----:B------:R-:W-:Y:S01]  /*8f20*/  MOV R137, R162 ;  /* 0x000000a200897202 */ /* 0x000fe20000000f00 */
[C---:B------:R-:W-:Y:S01]  /*8f30*/  HMMA.16816.F32 R120, R132.reuse, R138, R120 ;  /* 0x0000008a8478723c */ /* 0x040fe20000001878 */
[----:B------:R-:W1:Y:S03]  /*8f40*/  LDSM.16.MT88.4 R160, [R237+0x1900] ;  /* 0x00190000eda0783b */ /* 0x000e660000004200 */
[----:B------:R-:W-:Y:S04]  /*8f50*/  FADD.FTZ R136, R154, R144 ;  /* 0x000000909a887221 */ /* 0x000fe80000010000 */
[C---:B---3--:R-:W-:Y:S07]  /*8f60*/  HMMA.16816.F32 R124, R132.reuse, R140, R124 ;  /* 0x0000008c847c723c */ /* 0x048fee000000187c */
[----:B------:R-:W-:Y:S01]  /*8f70*/  MOV R141, R155 ;  /* 0x0000009b008d7202 */ /* 0x000fe20000000f00 */
[----:B------:R-:W-:Y:S01]  /*8f80*/  HMMA.16816.F32 R128, R132, R142, R128 ;  /* 0x0000008e8480723c */ /* 0x000fe20000001880 */
[----:B------:R-:W3:Y:S03]  /*8f90*/  LDSM.16.MT88.4 R152, [R238+0x1900] ;  /* 0x00190000ee98783b */ /* 0x000ee60000004200 */
[----:B------:R-:W-:Y:S02]  /*8fa0*/  FADD.FTZ R140, R147, R0 ;  /* 0x00000000938c7221 */ /* 0x000fe40000010000 */
[----:B------:R-:W-:Y:S01]  /*8fb0*/  FADD.FTZ R0, R157, R136 ;  /* 0x000000889d007221 */ /* 0x000fe20000010000 */
[----:B------:R-:W-:Y:S01]  /*8fc0*/  MOV R157, R167 ;  /* 0x000000a7009d7202 */ /* 0x000fe20000000f00 */
[----:B------:R-:W-:Y:S01]  /*8fd0*/  FADD.FTZ R132, R150, R140 ;  /* 0x0000008c96847221 */ /* 0x000fe20000010000 */
[----:B------:R-:W-:Y:S03]  /*8fe0*/  MOV R150, R164 ;  /* 0x000000a400967202 */ /* 0x000fe60000000f00 */
[----:B------:R-:W-:Y:S01]  /*8ff0*/  MOV R143, R146 ;  /* 0x00000092008f7202 */ /* 0x000fe20000000f00 */
[----:B------:R-:W-:Y:S01]  /*9000*/  FADD.FTZ R148, R148, R132 ;  /* 0x0000008494947221 */ /* 0x000fe20000010000 */
[----:B------:R-:W4:Y:S01]  /*9010*/  LDSM.16.MT88.4 R144, [R241+0x1900] ;  /* 0x00190000f190783b */ /* 0x000f220000004200 */
[----:B------:R-:W-:Y:S01]  /*9020*/  F2FP.PACK_AB R132, R150, R157 ;  /* 0x0000009d9684723e */ /* 0x000fe200000000ff */
[----:B------:R-:W-:Y:S01]  /*9030*/  FADD.FTZ R0, R151, R0 ;  /* 0x0000000097007221 */ /* 0x000fe20000010000 */
[----:B------:R-:W-:Y:S02]  /*9040*/  F2FP.PACK_AB R134, R159, R158 ;  /* 0x0000009e9f86723e */ /* 0x000fe400000000ff */
[----:B------:R-:W-:Y:S01]  /*9050*/  F2FP.PACK_AB R133, R178, R179 ;  /* 0x000000b3b285723e */ /* 0x000fe200000000ff */
[----:B------:R-:W-:Y:S01]  /*9060*/  FADD.FTZ R149, R156, R0 ;  /* 0x000000009c957221 */ /* 0x000fe20000010000 */
[----:B------:R-:W-:Y:S02]  /*9070*/  F2FP.PACK_AB R135, R176, R177 ;  /* 0x000000b1b087723e */ /* 0x000fe400000000ff */
[----:B------:R-:W-:Y:S02]  /*9080*/  MOV R140, R166 ;  /* 0x000000a6008c7202 */ /* 0x000fe40000000f00 */
[----:B------:R-:W-:Y:S02]  /*9090*/  MOV R0, R165 ;  /* 0x000000a500007202 */ /* 0x000fe40000000f00 */
[----:B------:R-:W-:Y:S01]  /*90a0*/  MOV R142, R137 ;  /* 0x00000089008e7202 */ /* 0x000fe20000000f00 */
[C---:B-1----:R-:W-:Y:S01]  /*90b0*/  HMMA.16816.F32 R164, R132.reuse, R160, R4 ;  /* 0x000000a084a4723c */ /* 0x042fe20000001804 */
[----:B------:R-:W1:Y:S06]  /*90c0*/  LDSM.16.MT88.4 R136, [R240+0x1900] ;  /* 0x00190000f088783b */ /* 0x000e6c0000004200 */
[----:B------:R-:W-:Y:S01]  /*90d0*/  MOV R5, R157 ;  /* 0x0000009d00057202 */ /* 0x000fe20000000f00 */
[C---:B------:R-:W-:Y:S04]  /*90e0*/  HMMA.16816.F32 R160, R132.reuse, R162, R8 ;  /* 0x000000a284a0723c */ /* 0x040fe80000001808 */
[----:B------:R-:W-:Y:S02]  /*90f0*/  MOV R4, R150 ;  /* 0x0000009600047202 */ /* 0x000fe40000000f00 */
[----:B------:R-:W-:Y:S02]  /*9100*/  MOV R6, R149 ;  /* 0x0000009500067202 */ /* 0x000fe40000000f00 */
[----:B------:R-:W-:Y:S04]  /*9110*/  MOV R10, R159 ;  /* 0x0000009f000a7202 */ /* 0x000fe80000000f00 */
[----:B------:R-:W-:Y:S02]  /*9120*/  MOV R11, R158 ;  /* 0x0000009e000b7202 */ /* 0x000fe40000000f00 */
[C---:B---3--:R-:W-:Y:S01]  /*9130*/  HMMA.16816.F32 R156, R132.reuse, R152, R12 ;  /* 0x00000098849c723c */ /* 0x048fe2000000180c */
[----:B------:R-:W-:Y:S02]  /*9140*/  LDSM.16.MT88.4 R12, [R241+0x3900] ;  /* 0x00390000f10c783b */ /* 0x000fe40000004200 */
[----:B------:R-:W-:Y:S05]  /*9150*/  MOV R7, R148 ;  /* 0x0000009400077202 */ /* 0x000fea0000000f00 */
[C---:B------:R-:W-:Y:S01]  /*9160*/  HMMA.16816.F32 R152, R132.reuse, R154, R16 ;  /* 0x0000009a8498723c */ /* 0x040fe20000001810 */
[----:B------:R-:W-:Y:S07]  /*9170*/  LDSM.16.MT88.4 R16, [R240+0x3900] ;  /* 0x00390000f010783b */ /* 0x000fee0000004200 */
[C---:B----4-:R-:W-:Y:S07]  /*9180*/  HMMA.16816.F32 R148, R132.reuse, R144, R20 ;  /* 0x000000908494723c */ /* 0x050fee0000001814 */
[----:B------:R-:W-:Y:S01]  /*9190*/  MOV R21, R4 ;  /* 0x0000000400157202 */ /* 0x000fe20000000f00 */
[C---:B------:R-:W-:Y:S04]  /*91a0*/  HMMA.16816.F32 R144, R132.reuse, R146, R24 ;  /* 0x000000928490723c */ /* 0x040fe80000001818 */
[----:B------:R-:W-:Y:S02]  /*91b0*/  MOV R20, R5 ;  /* 0x0000000500147202 */ /* 0x000fe40000000f00 */
[----:B------:R-:W-:Y:S02]  /*91c0*/  MOV R23, R10 ;  /* 0x0000000a00177202 */ /* 0x000fe40000000f00 */
[----:B------:R-:W-:Y:S04]  /*91d0*/  MOV R27, R140 ;  /* 0x0000008c001b7202 */ /* 0x000fe80000000f00 */
[----:B------:R-:W-:Y:S02]  /*91e0*/  MOV R26, R142 ;  /* 0x0000008e001a7202 */ /* 0x000fe40000000f00 */
[----:B------:R-:W-:Y:S02]  /*91f0*/  MOV R25, R143 ;  /* 0x0000008f00197202 */ /* 0x000fe40000000f00 */
[----:B------:R-:W-:Y:S02]  /*9200*/  MOV R24, R141 ;  /* 0x0000008d00187202 */ /* 0x000fe40000000f00 */
[C---:B-1----:R-:W-:Y:S03]  /*9210*/  HMMA.16816.F32 R140, R132.reuse, R136, R28 ;  /* 0x00000088848c723c */ /* 0x042fe6000000181c */
[----:B------:R-:W-:Y:S02]  /*9220*/  MOV R22, R11 ;  /* 0x0000000b00167202 */ /* 0x000fe40000000f00 */
[----:B------:R-:W-:Y:S02]  /*9230*/  LDSM.16.MT88.4 R8, [R238+0x3900] ;  /* 0x00390000ee08783b */ /* 0x000fe40000004200 */
[----:B------:R-:W-:Y:S01]  /*9240*/  MOV R31, R6 ;  /* 0x00000006001f7202 */ /* 0x000fe20000000f00 */
[C---:B------:R-:W-:Y:S04]  /*9250*/  HMMA.16816.F32 R136, R132.reuse, R138, R32 ;  /* 0x0000008a8488723c */ /* 0x040fe80000001820 */
[----:B------:R-:W-:Y:S02]  /*9260*/  MOV R30, R7 ;  /* 0x00000007001e7202 */ /* 0x000fe40000000f00 */
[----:B------:R-:W1:Y:S03]  /*9270*/  LDSM.16.MT88.4 R4, [R237+0x3900] ;  /* 0x00390000ed04783b */ /* 0x000e660000004200 */
[----:B------:R-:W-:Y:S04]  /*9280*/  FADD.FTZ R0, R0, R30 ;  /* 0x0000001e00007221 */ /* 0x000fe80000010000 */
[----:B------:R-:W-:Y:S01]  /*9290*/  FADD.FTZ R0, R25, R0 ;  /* 0x0000000019007221 */ /* 0x000fe20000010000 */
[C---:B-1----:R-:W-:Y:S08]  /*92a0*/  HMMA.16816.F32 R36, R132.reuse, R4, R36 ;  /* 0x000000048424723c */ /* 0x042ff00000001824 */
[C---:B------:R-:W-:Y:S01]  /*92b0*/  HMMA.16816.F32 R40, R132.reuse, R6, R40 ;  /* 0x000000068428723c */ /* 0x040fe20000001828 */
[----:B------:R-:W1:Y:S07]  /*92c0*/  LDSM.16.MT88.4 R4, [R237+0x5900] ;  /* 0x00590000ed04783b */ /* 0x000e6e0000004200 */
[C---:B------:R-:W-:Y:S08]  /*92d0*/  HMMA.16816.F32 R44, R132.reuse, R8, R44 ;  /* 0x00000008842c723c */ /* 0x040ff0000000182c */
[C---:B------:R-:W-:Y:S01]  /*92e0*/  HMMA.16816.F32 R48, R132.reuse, R10, R48 ;  /* 0x0000000a8430723c */ /* 0x040fe20000001830 */
[----:B------:R-:W3:Y:S07]  /*92f0*/  LDSM.16.MT88.4 R8, [R238+0x5900] ;  /* 0x00590000ee08783b */ /* 0x000eee0000004200 */
[C---:B------:R-:W-:Y:S08]  /*9300*/  HMMA.16816.F32 R52, R132.reuse, R12, R52 ;  /* 0x0000000c8434723c */ /* 0x040ff00000001834 */
[C---:B------:R-:W-:Y:S01]  /*9310*/  HMMA.16816.F32 R56, R132.reuse, R14, R56 ;  /* 0x0000000e8438723c */ /* 0x040fe20000001838 */
[----:B------:R-:W4:Y:S07]  /*9320*/  LDSM.16.MT88.4 R12, [R241+0x5900] ;  /* 0x00590000f10c783b */ /* 0x000f2e0000004200 */
[C---:B------:R-:W-:Y:S08]  /*9330*/  HMMA.16816.F32 R60, R132.reuse, R16, R60 ;  /* 0x00000010843c723c */ /* 0x040ff0000000183c */
[C---:B------:R-:W-:Y:S01]  /*9340*/  HMMA.16816.F32 R64, R132.reuse, R18, R64 ;  /* 0x000000128440723c */ /* 0x040fe20000001840 */
[----:B------:R-:W2:Y:S07]  /*9350*/  LDSM.16.MT88.4 R16, [R240+0x5900] ;  /* 0x00590000f010783b */ /* 0x000eae0000004200 */
[C---:B-1----:R-:W-:Y:S08]  /*9360*/  HMMA.16816.F32 R68, R132.reuse, R4, R68 ;  /* 0x000000048444723c */ /* 0x042ff00000001844 */
[C---:B------:R-:W-:Y:S01]  /*9370*/  HMMA.16816.F32 R72, R132.reuse, R6, R72 ;  /* 0x000000068448723c */ /* 0x040fe20000001848 */
[----:B------:R-:W1:Y:S07]  /*9380*/  LDSM.16.MT88.4 R4, [R237+0x7900] ;  /* 0x00790000ed04783b */ /* 0x000e6e0000004200 */
[C---:B---3--:R-:W-:Y:S08]  /*9390*/  HMMA.16816.F32 R76, R132.reuse, R8, R76 ;  /* 0x00000008844c723c */ /* 0x048ff0000000184c */
[C---:B------:R-:W-:Y:S01]  /*93a0*/  HMMA.16816.F32 R80, R132.reuse, R10, R80 ;  /* 0x0000000a8450723c */ /* 0x040fe20000001850 */
[----:B------:R-:W3:Y:S07]  /*93b0*/  LDSM.16.MT88.4 R8, [R238+0x7900] ;  /* 0x00790000ee08783b */ /* 0x000eee0000004200 */
[C---:B----4-:R-:W-:Y:S08]  /*93c0*/  HMMA.16816.F32 R84, R132.reuse, R12, R84 ;  /* 0x0000000c8454723c */ /* 0x050ff00000001854 */
[C---:B------:R-:W-:Y:S01]  /*93d0*/  HMMA.16816.F32 R88, R132.reuse, R14, R88 ;  /* 0x0000000e8458723c */ /* 0x040fe20000001858 */
[----:B------:R-:W4:Y:S07]  /*93e0*/  LDSM.16.MT88.4 R12, [R241+0x7900] ;  /* 0x00790000f10c783b */ /* 0x000f2e0000004200 */
[C---:B--2---:R-:W-:Y:S08]  /*93f0*/  HMMA.16816.F32 R92, R132.reuse, R16, R92 ;  /* 0x00000010845c723c */ /* 0x044ff0000000185c */
[C---:B------:R-:W-:Y:S01]  /*9400*/  HMMA.16816.F32 R96, R132.reuse, R18, R96 ;  /* 0x000000128460723c */ /* 0x040fe20000001860 */
[----:B------:R-:W2:Y:S07]  /*9410*/  LDSM.16.MT88.4 R16, [R240+0x7900] ;  /* 0x00790000f010783b */ /* 0x000eae0000004200 */
[C---:B-1----:R-:W-:Y:S07]  /*9420*/  HMMA.16816.F32 R100, R132.reuse, R4, R100 ;  /* 0x000000048464723c */ /* 0x042fee0000001864 */
[----:B------:R-:W-:Y:S01]  /*9430*/  FADD.FTZ R4, R24, R31 ;  /* 0x0000001f18047221 */ /* 0x000fe20000010000 */
[C---:B------:R-:W-:Y:S04]  /*9440*/  HMMA.16816.F32 R104, R132.reuse, R6, R104 ;  /* 0x000000068468723c */ /* 0x040fe80000001868 */
[----:B------:R-:W-:Y:S02]  /*9450*/  FADD.FTZ R4, R26, R4 ;  /* 0x000000041a047221 */ /* 0x000fe40000010000 */
[----:B------:R-:W-:Y:S02]  /*9460*/  FADD.FTZ R5, R27, R0 ;  /* 0x000000001b057221 */ /* 0x000fe40000010000 */
[C---:B---3--:R-:W-:Y:S04]  /*9470*/  HMMA.16816.F32 R108, R132.reuse, R8, R108 ;  /* 0x00000008846c723c */ /* 0x048fe8000000186c */
[----:B------:R-:W-:Y:S02]  /*9480*/  FADD.FTZ R0, R20, R4 ;  /* 0x0000000414007221 */ /* 0x000fe40000010000 */
[----:B------:R-:W-:Y:S02]  /*9490*/  FADD.FTZ R5, R179, R5 ;  /* 0x00000005b3057221 */ /* 0x000fe40000010000 */
[C---:B------:R-:W-:Y:S04]  /*94a0*/  HMMA.16816.F32 R112, R132.reuse, R10, R112 ;  /* 0x0000000a8470723c */ /* 0x040fe80000001870 */
[----:B------:R-:W-:Y:S02]  /*94b0*/  FADD.FTZ R0, R21, R0 ;  /* 0x0000000015007221 */ /* 0x000fe40000010000 */
[----:B------:R-:W-:Y:S02]  /*94c0*/  FADD.FTZ R5, R178, R5 ;  /* 0x00000005b2057221 */ /* 0x000fe40000010000 */
[C---:B----4-:R-:W-:Y:S04]  /*94d0*/  HMMA.16816.F32 R116, R132.reuse, R12, R116 ;  /* 0x0000000c8474723c */ /* 0x050fe80000001874 */
[----:B------:R-:W-:Y:S02]  /*94e0*/  FADD.FTZ R4, R22, R0 ;  /* 0x0000000016047221 */ /* 0x000fe40000010000 */
[----:B------:R-:W-:Y:S02]  /*94f0*/  FADD.FTZ R0, R177, R5 ;  /* 0x00000005b1007221 */ /* 0x000fe40000010000 */
[C---:B------:R-:W-:Y:S04]  /*9500*/  HMMA.16816.F32 R120, R132.reuse, R14, R120 ;  /* 0x0000000e8478723c */ /* 0x040fe80000001878 */
[----:B------:R-:W-:Y:S02]  /*9510*/  FADD.FTZ R4, R23, R4 ;  /* 0x0000000417047221 */ /* 0x000fe40000010000 */
[----:B------:R-:W-:Y:S02]  /*9520*/  FADD.FTZ R0, R176, R0 ;  /* 0x00000000b0007221 */ /* 0x000fe40000010000 */
[C---:B--2---:R-:W-:Y:S01]  /*9530*/  HMMA.16816.F32 R124, R132.reuse, R16, R124 ;  /* 0x00000010847c723c */ /* 0x044fe2000000187c */
[----:B------:R-:W-:Y:S05]  /*9540*/  STL [R1+0x1c], R4 ;  /* 0x00001c0401007387 */ /* 0x000fea0000100800 */
[----:B------:R1:W-:Y:S02]  /*9550*/  STL [R1+0x20], R0 ;  /* 0x0000200001007387 */ /* 0x0003e40000100800 */
[----:B------:R-:W-:Y:S07]  /*9560*/  HMMA.16816.F32 R128, R132, R18, R128 ;  /* 0x000000128480723c */ /* 0x000fee0000001880 */
[----:B------:R-:W-:Y:S02]  /*9570*/  MOV R132, R2 ;  /* 0x0000000200847202 */ /* 0x000fe40000000f00 */
[----:B-1----:R-:W-:Y:S01]  /*9580*/  MOV R0, R3 ;  /* 0x0000000300007202 */ /* 0x002fe20000000f00 */
[----:B------:R-:W-:-:S05]  /*9590*/  @P0 BRA `(.L_x_5) ;  /* 0xffffc4c000000947 */ /* 0x000fca000383ffff */
.L_x_4:
[----:B------:R-:W2:Y:S04]  /*95a0*/  LDL.LU R4, [R1+0x1c] ;  /* 0x00001c0001047983 */ /* 0x000ea80000300800 */
[----:B------:R-:W3:Y:S01]  /*95b0*/  LDL.LU R5, [R1+0x20] ;  /* 0x0000200001057983 */ /* 0x000ee20000300800 */
[----:B------:R-:W-:-:S02]  /*95c0*/  MOV R16, 0xff800000 ;  /* 0xff80000000107802 */ /* 0x000fc40000000f00 */
[----:B------:R-:W-:Y:S02]  /*95d0*/  MOV R17, 0xff800000 ;  /* 0xff80000000117802 */ /* 0x000fe40000000f00 */
[----:B------:R-:W-:Y:S01]  /*95e0*/  PLOP3.LUT P2, PT, PT, PT, PT, 0x8, 0x0 ;  /* 0x000000000000781c */ /* 0x000fe20003f4e170 */
[----:B--2---:R-:W1:Y:S04]  /*95f0*/  SHFL.BFLY PT, R7, R4, 0x2, 0x1f ;  /* 0x0c401f0004077f89 */ /* 0x004e6800000e0000 */
[----:B---3--:R-:W2:Y:S01]  /*9600*/  SHFL.BFLY PT, R8, R5, 0x2, 0x1f ;  /* 0x0c401f0005087f89 */ /* 0x008ea200000e0000 */
[----:B-1----:R-:W-:Y:S02]  /*9610*/  FADD.FTZ R7, R7, R4 ;  /* 0x0000000407077221 */ /* 0x002fe40000010000 */
[----:B--2---:R-:W-:-:S03]  /*9620*/  FADD.FTZ R8, R8, R5 ;  /* 0x0000000508087221 */ /* 0x004fc60000010000 */
[----:B------:R-:W1:Y:S04]  /*9630*/  SHFL.BFLY PT, R4, R7, 0x1, 0x1f ;  /* 0x0c201f0007047f89 */ /* 0x000e6800000e0000 */
[----:B------:R-:W2:Y:S01]  /*9640*/  SHFL.BFLY PT, R0, R8, 0x1, 0x1f ;  /* 0x0c201f0008007f89 */ /* 0x000ea200000e0000 */
[----:B-1----:R-:W-:Y:S01]  /*9650*/  FADD.FTZ R7, R7, R4 ;  /* 0x0000000407077221 */ /* 0x002fe20000010000 */
[----:B------:R-:W-:Y:S01]  /*9660*/  MOV R4, RZ ;  /* 0x000000ff00047202 */ /* 0x000fe20000000f00 */
[----:B--2---:R-:W-:-:S03]  /*9670*/  FADD.FTZ R8, R0, R8 ;  /* 0x0000000800087221 */ /* 0x004fc60000010000 */
[----:B------:R-:W-:Y:S02]  /*9680*/  FSETP.NE.FTZ.AND P1, PT, R7, RZ, PT ;  /* 0x000000ff0700720b */ /* 0x000fe40003f35000 */
[----:B------:R-:W-:Y:S02]  /*9690*/  MOV R0, RZ ;  /* 0x000000ff00007202 */ /* 0x000fe40000000f00 */
[----:B------:R-:W-:-:S09]  /*96a0*/  FSETP.NE.FTZ.AND P0, PT, R8, RZ, PT ;  /* 0x000000ff0800720b */ /* 0x000fd20003f15000 */
[----:B------:R-:W1:Y:S01]  /*96b0*/  @P1 MUFU.RCP R4, R7 ;  /* 0x0000000700041308 */ /* 0x000e620000001000 */
[----:B------:R-:W-:-:S05]  /*96c0*/  @P1 MOV R5, 0x3f317218 ;  /* 0x3f31721800051802 */ /* 0x000fca0000000f00 */
[----:B------:R-:W-:Y:S02]  /*96d0*/  @P1 FMUL.FTZ R6, R5, c[0x0][0x2d0] ;  /* 0x0000b40005061a20 */ /* 0x000fe40000410000 */
[----:B------:R-:W-:Y:S08]  /*96e0*/  @P0 MUFU.RCP R0, R8 ;  /* 0x0000000800000308 */ /* 0x000ff00000001000 */
[----:B------:R-:W2:Y:S01]  /*96f0*/  @P1 MUFU.LG2 R7, R7 ;  /* 0x0000000700071308 */ /* 0x000ea20000000c00 */
[----:B-1----:R-:W-:-:S02]  /*9700*/  FMUL.FTZ R164, R4, R164 ;  /* 0x000000a404a47220 */ /* 0x002fc40000410000 */
[C---:B------:R-:W-:Y:S02]  /*9710*/  FMUL.FTZ R165, R4.reuse, R165 ;  /* 0x000000a504a57220 */ /* 0x040fe40000410000 */
[C---:B------:R-:W-:Y:S02]  /*9720*/  FMUL.FTZ R160, R4.reuse, R160 ;  /* 0x000000a004a07220 */ /* 0x040fe40000410000 */
[C---:B------:R-:W-:Y:S01]  /*9730*/  FMUL.FTZ R161, R4.reuse, R161 ;  /* 0x000000a104a17220 */ /* 0x040fe20000410000 */
[----:B------:R-:W1:Y:S01]  /*9740*/  @P0 MUFU.LG2 R8, R8 ;  /* 0x0000000800080308 */ /* 0x000e620000000c00 */
[C---:B------:R-:W-:Y:S02]  /*9750*/  FMUL.FTZ R156, R4.reuse, R156 ;  /* 0x0000009c049c7220 */ /* 0x040fe40000410000 */
[C---:B------:R-:W-:Y:S02]  /*9760*/  FMUL.FTZ R157, R4.reuse, R157 ;  /* 0x0000009d049d7220 */ /* 0x040fe40000410000 */
[----:B------:R-:W-:-:S02]  /*9770*/  FMUL.FTZ R152, R4, R152 ;  /* 0x0000009804987220 */ /* 0x000fc40000410000 */
[C---:B------:R-:W-:Y:S02]  /*9780*/  FMUL.FTZ R153, R4.reuse, R153 ;  /* 0x0000009904997220 */ /* 0x040fe40000410000 */
[C---:B------:R-:W-:Y:S02]  /*9790*/  FMUL.FTZ R148, R4.reuse, R148 ;  /* 0x0000009404947220 */ /* 0x040fe40000410000 */
[C---:B------:R-:W-:Y:S02]  /*97a0*/  FMUL.FTZ R149, R4.reuse, R149 ;  /* 0x0000009504957220 */ /* 0x040fe40000410000 */
        /* <DEDUP_REMOVED lines=53> */
[----:B------:R-:W-:Y:S01]  /*9b00*/  FMUL.FTZ R129, R4, R129 ;  /* 0x0000008104817220 */ /* 0x000fe20000410000 */
[----:B------:R-:W-:Y:S01]  /*9b10*/  @P0 MOV R4, 0x3f317218 ;  /* 0x3f31721800040802 */ /* 0x000fe20000000f00 */
[----:B--2---:R-:W-:Y:S02]  /*9b20*/  @P1 FMUL.FTZ R7, R7, 0.69314718246459960938 ;  /* 0x3f31721807071820 */ /* 0x004fe40000410000 */
[----:B-1----:R-:W-:Y:S02]  /*9b30*/  @P0 FMUL.FTZ R5, R8, 0.69314718246459960938 ;  /* 0x3f31721808050820 */ /* 0x002fe40000410000 */
[----:B------:R-:W-:-:S02]  /*9b40*/  @P0 FMUL.FTZ R4, R4, c[0x0][0x2d0] ;  /* 0x0000b40004040a20 */ /* 0x000fc40000410000 */
        /* <DEDUP_REMOVED lines=63> */
[----:B------:R-:W-:Y:S02]  /*9f40*/  FMUL.FTZ R131, R0, R131 ;  /* 0x0000008300837220 */ /* 0x000fe40000410000 */
[----:B------:R-:W-:Y:S02]  /*9f50*/  @P1 FFMA.FTZ R16, R6, R3, R7 ;  /* 0x0000000306101223 */ /* 0x000fe40000010007 */
[----:B------:R-:W-:-:S02]  /*9f60*/  @P0 FFMA.FTZ R17, R4, R2, R5 ;  /* 0x0000000204110223 */ /* 0x000fc40000010005 */
.L_x_3:
[----:B------:R-:W-:Y:S05]  /*9f70*/  @P2 BRA `(.L_x_6) ;  /* 0x00001f8000002947 */ /* 0x000fea0003800000 */
[----:B------:R-:W1:Y:S01]  /*9f80*/  S2R R7, SR_TID.X ;  /* 0x0000000000077919 */ /* 0x000e620000002100 */
[----:B------:R-:W-:Y:S01]  /*9f90*/  IMAD R0, RZ, RZ, -UR11 ;  /* 0x8000000bff007e24 */ /* 0x000fe2000f8e02ff */
[----:B------:R-:W-:Y:S01]  /*9fa0*/  ULDC.64 UR4, c[0x0][0x4d0] ;  /* 0x0001340000047ab9 */ /* 0x000fe20000000a00 */
[----:B------:R-:W-:Y:S01]  /*9fb0*/  MOV R20, c[0x0][0x4e8] ;  /* 0x00013a0000147a02 */ /* 0x000fe20000000f00 */
[----:B------:R-:W2:Y:S01]  /*9fc0*/  S2R R9, SR_CTAID.Y ;  /* 0x0000000000097919 */ /* 0x000ea20000002600 */
[----:B------:R-:W-:Y:S01]  /*9fd0*/  UIMAD.WIDE.U32 UR8, UR11, UR4, URZ ;  /* 0x000000040b0872a5 */ /* 0x000fe2000f8e003f */
[----:B------:R-:W-:Y:S01]  /*9fe0*/  BSSY B0, `(.L_x_7) ;  /* 0x000012f000007945 */ /* 0x000fe20003800000 */
[----:B------:R-:W-:Y:S01]  /*9ff0*/  USHF.R.S32.HI UR6, URZ, 0x1f, UR11 ;  /* 0x0000001f3f067899 */ /* 0x000fe2000801140b */
[----:B------:R-:W3:Y:S01]  /*a000*/  S2R R10, SR_CTAID.Z ;  /* 0x00000000000a7919 */ /* 0x000ee20000002700 */
[----:B------:R-:W-:-:S02]  /*a010*/  ISETP.NE.AND P1, PT, R20, 0x1, PT ;  /* 0x000000011400780c */ /* 0x000fc40003f25270 */
[----:B------:R-:W-:Y:S01]  /*a020*/  IMAD.U32 R2, RZ, RZ, UR8 ;  /* 0x00000008ff027e24 */ /* 0x000fe2000f8e00ff */
[----:B------:R-:W-:Y:S01]  /*a030*/  MOV R3, UR9 ;  /* 0x0000000900037c02 */ /* 0x000fe20008000f00 */
[----:B------:R-:W4:Y:S01]  /*a040*/  S2R R19, SR_CTAID.X ;  /* 0x0000000000137919 */ /* 0x000f220000002500 */
[----:B------:R-:W-:-:S04]  /*a050*/  UIMAD UR7, UR6, UR4, URZ ;  /* 0x00000004060772a4 */ /* 0x000fc8000f8e023f */
[----:B------:R-:W-:-:S03]  /*a060*/  UIMAD UR7, UR11, UR5, UR7 ;  /* 0x000000050b0772a4 */ /* 0x000fc6000f8e0207 */
[----:B------:R-:W-:Y:S02]  /*a070*/  ULDC.64 UR4, c[0x0][0x438] ;  /* 0x00010e0000047ab9 */ /* 0x000fe40000000a00 */
[----:B------:R-:W-:Y:S01]  /*a080*/  UIMAD.WIDE.U32 UR14, UR11, UR4, URZ ;  /* 0x000000040b0e72a5 */ /* 0x000fe2000f8e003f */
[----:B-1----:R-:W-:Y:S01]  /*a090*/  SHF.R.S32.HI R5, RZ, 0x1f, R7 ;  /* 0x0000001fff057819 */ /* 0x002fe20000011407 */
[----:B------:R-:W-:Y:S02]  /*a0a0*/  UIMAD UR4, UR6, UR4, URZ ;  /* 0x00000004060472a4 */ /* 0x000fe4000f8e023f */
[----:B------:R-:W-:Y:S01]  /*a0b0*/  UIADD3 UR7, UR9, UR7, URZ ;  /* 0x0000000709077290 */ /* 0x000fe2000fffe03f */
[----:B--2---:R-:W-:Y:S01]  /*a0c0*/  IMAD R9, R0, c[0x0][0x550], R9 ;  /* 0x0001540000097a24 */ /* 0x004fe200078e0209 */
[CC--:B------:R-:W-:Y:S01]  /*a0d0*/  LEA.HI R0, R5.reuse, R7.reuse, RZ, 0x5 ;  /* 0x0000000705007211 */ /* 0x0c0fe200078f28ff */
[----:B------:R-:W-:Y:S01]  /*a0e0*/  UIMAD UR4, UR11, UR5, UR4 ;  /* 0x000000050b0472a4 */ /* 0x000fe2000f8e0204 */
[----:B------:R-:W-:-:S02]  /*a0f0*/  LEA.HI R5, R5, R7, RZ, 0x2 ;  /* 0x0000000705057211 */ /* 0x000fc400078f10ff */
[----:B------:R-:W-:Y:S01]  /*a100*/  LOP3.LUT R4, R0, 0xffffffe0, RZ, 0xc0, !PT ;  /* 0xffffffe000047812 */ /* 0x000fe200078ec0ff */
[----:B------:R-:W-:Y:S01]  /*a110*/  UIADD3 UR4, UR15, UR4, URZ ;  /* 0x000000040f047290 */ /* 0x000fe2000fffe03f */
[--C-:B------:R-:W-:Y:S02]  /*a120*/  SHF.R.S32.HI R6, RZ, 0x5, R0.reuse ;  /* 0x00000005ff067819 */ /* 0x100fe40000011400 */
[----:B------:R-:W-:Y:S01]  /*a130*/  SHF.R.S32.HI R0, RZ, 0x1f, R0 ;  /* 0x0000001fff007819 */ /* 0x000fe20000011400 */
[----:B------:R-:W-:Y:S01]  /*a140*/  IMAD.IADD R14, R7, 0x1, -R4 ;  /* 0x00000001070e7824 */ /* 0x000fe200078e0a04 */
[----:B------:R-:W-:Y:S01]  /*a150*/  LOP3.LUT R3, R5, 0xfffffffc, RZ, 0xc0, !PT ;  /* 0xfffffffc05037812 */ /* 0x000fe200078ec0ff */
[----:B------:R-:W-:Y:S01]  /*a160*/  IMAD.MOV.U32 R4, RZ, RZ, R2 ;  /* 0x000000ffff047224 */ /* 0x000fe200078e0002 */
[----:B------:R-:W-:Y:S01]  /*a170*/  LEA.HI R0, R0, R6, RZ, 0x3 ;  /* 0x0000000600007211 */ /* 0x000fe200078f18ff */
[----:B------:R-:W-:Y:S01]  /*a180*/  IMAD.U32 R5, RZ, RZ, UR7 ;  /* 0x00000007ff057e24 */ /* 0x000fe2000f8e00ff */
[----:B------:R-:W-:Y:S01]  /*a190*/  IADD3 R7, -R3, R7, RZ ;  /* 0x0000000703077210 */ /* 0x000fe20007ffe1ff */
[----:B------:R-:W-:Y:S01]  /*a1a0*/  IMAD.U32 R3, RZ, RZ, UR15 ;  /* 0x0000000fff037e24 */ /* 0x000fe2000f8e00ff */
[----:B------:R-:W-:Y:S01]  /*a1b0*/  LOP3.LUT R0, R0, 0xffffff8, RZ, 0xc0, !PT ;  /* 0x0ffffff800007812 */ /* 0x000fe200078ec0ff */
[----:B---3--:R-:W-:Y:S01]  /*a1c0*/  IMAD.WIDE.U32 R4, R10, c[0x0][0x4d8], R4 ;  /* 0x000136000a047a25 */ /* 0x008fe200078e0004 */
[----:B------:R-:W-:-:S02]  /*a1d0*/  SHF.R.S32.HI R2, RZ, 0x1f, R14 ;  /* 0x0000001fff027819 */ /* 0x000fc4000001140e */
[----:B------:R-:W-:Y:S01]  /*a1e0*/  SHF.R.S32.HI R11, RZ, 0x1f, R10 ;  /* 0x0000001fff0b7819 */ /* 0x000fe2000001140a */
[----:B------:R-:W-:Y:S01]  /*a1f0*/  IMAD.IADD R8, R6, 0x1, -R0 ;  /* 0x0000000106087824 */ /* 0x000fe200078e0a00 */
[C---:B------:R-:W-:Y:S02]  /*a200*/  LEA.HI R0, R7.reuse, R7, RZ, 0x1 ;  /* 0x0000000707007211 */ /* 0x040fe400078f08ff */
[----:B------:R-:W-:Y:S01]  /*a210*/  LEA.HI R18, R2, R14, RZ, 0x2 ;  /* 0x0000000e02127211 */ /* 0x000fe200078f10ff */
[----:B------:R-:W-:Y:S01]  /*a220*/  IMAD.U32 R2, RZ, RZ, UR14 ;  /* 0x0000000eff027e24 */ /* 0x000fe2000f8e00ff */
[----:B------:R-:W-:Y:S02]  /*a230*/  LOP3.LUT R0, R0, 0x1ffffffe, RZ, 0xc0, !PT ;  /* 0x1ffffffe00007812 */ /* 0x000fe400078ec0ff */
[----:B------:R-:W-:Y:S02]  /*a240*/  SHF.R.S32.HI R6, RZ, 0x2, R18 ;  /* 0x00000002ff067819 */ /* 0x000fe40000011412 */
[----:B------:R-:W-:Y:S01]  /*a250*/  MOV R3, UR4 ;  /* 0x0000000400037c02 */ /* 0x000fe20008000f00 */
[----:B------:R-:W-:-:S02]  /*a260*/  IMAD.IADD R0, R7, 0x1, -R0 ;  /* 0x0000000107007824 */ /* 0x000fc400078e0a00 */
[----:B------:R-:W-:Y:S02]  /*a270*/  IMAD R15, R8, 0x10, R6 ;  /* 0x00000010080f7824 */ /* 0x000fe400078e0206 */
[C---:B------:R-:W-:Y:S02]  /*a280*/  IMAD R7, R11.reuse, c[0x0][0x4d8], RZ ;  /* 0x000136000b077a24 */ /* 0x040fe400078e02ff */
[----:B------:R-:W-:Y:S01]  /*a290*/  IMAD R6, R11, c[0x0][0x440], RZ ;  /* 0x000110000b067a24 */ /* 0x000fe200078e02ff */
[----:B------:R-:W-:Y:S01]  /*a2a0*/  LEA R0, R0, R15, 0x3 ;  /* 0x0000000f00007211 */ /* 0x000fe200078e18ff */
[C---:B------:R-:W-:Y:S02]  /*a2b0*/  IMAD R7, R10.reuse, c[0x0][0x4dc], R7 ;  /* 0x000137000a077a24 */ /* 0x040fe400078e0207 */
[----:B------:R-:W-:Y:S02]  /*a2c0*/  IMAD R6, R10, c[0x0][0x444], R6 ;  /* 0x000111000a067a24 */ /* 0x000fe400078e0206 */
[----:B----4-:R-:W-:Y:S01]  /*a2d0*/  IMAD R8, R19, 0x80, R0 ;  /* 0x0000008013087824 */ /* 0x010fe200078e0200 */
[----:B------:R-:W-:Y:S01]  /*a2e0*/  SHF.R.S32.HI R0, RZ, 0x1f, R9 ;  /* 0x0000001fff007819 */ /* 0x000fe20000011409 */
[----:B------:R-:W-:-:S02]  /*a2f0*/  IMAD.IADD R5, R5, 0x1, R7 ;  /* 0x0000000105057824 */ /* 0x000fc400078e0207 */
[----:B------:R-:W-:-:S04]  /*a300*/  @P1 IMAD.HI.U32 R7, R8, c[0x0][0x4ec], RZ ;  /* 0x00013b0008071a27 */ /* 0x000fc800078e00ff */
[----:B------:R-:W-:-:S04]  /*a310*/  IMAD.WIDE.U32 R2, R10, c[0x0][0x440], R2 ;  /* 0x000110000a027a25 */ /* 0x000fc800078e0002 */
[----:B------:R-:W-:Y:S01]  /*a320*/  IMAD.MOV.U32 R10, RZ, RZ, R8 ;  /* 0x000000ffff0a7224 */ /* 0x000fe200078e0008 */
[----:B------:R-:W-:Y:S02]  /*a330*/  @P1 SHF.R.U32.HI R10, RZ, c[0x0][0x4f0], R7 ;  /* 0x00013c00ff0a1a19 */ /* 0x000fe40000011607 */
[----:B------:R-:W-:Y:S01]  /*a340*/  IADD3 R3, R3, R6, RZ ;  /* 0x0000000603037210 */ /* 0x000fe20007ffe0ff */
[C---:B------:R-:W-:Y:S02]  /*a350*/  IMAD R6, R0.reuse, c[0x0][0x4e0], RZ ;  /* 0x0001380000067a24 */ /* 0x040fe400078e02ff */
[----:B------:R-:W-:Y:S02]  /*a360*/  IMAD R0, R0, c[0x0][0x448], RZ ;  /* 0x0001120000007a24 */ /* 0x000fe400078e02ff */
[----:B------:R-:W-:Y:S02]  /*a370*/  IMAD.MOV R11, RZ, RZ, -R10 ;  /* 0x000000ffff0b7224 */ /* 0x000fe400078e0a0a */
[----:B------:R-:W-:-:S02]  /*a380*/  IMAD R13, R9, c[0x0][0x4e4], R6 ;  /* 0x00013900090d7a24 */ /* 0x000fc400078e0206 */
[----:B------:R-:W-:-:S04]  /*a390*/  IMAD.WIDE.U32 R6, R9, c[0x0][0x448], R2 ;  /* 0x0001120009067a25 */ /* 0x000fc800078e0002 */
[C---:B------:R-:W-:Y:S01]  /*a3a0*/  IMAD R12, R9.reuse, c[0x0][0x44c], R0 ;  /* 0x00011300090c7a24 */ /* 0x040fe200078e0200 */
[----:B------:R-:W-:Y:S01]  /*a3b0*/  MOV R0, R8 ;  /* 0x0000000800007202 */ /* 0x000fe20000000f00 */
[----:B------:R-:W-:-:S04]  /*a3c0*/  IMAD.WIDE.U32 R2, R9, c[0x0][0x4e0], R4 ;  /* 0x0001380009027a25 */ /* 0x000fc800078e0004 */
[----:B------:R-:W-:Y:S01]  /*a3d0*/  IMAD R9, R11, c[0x0][0x4e8], R8 ;  /* 0x00013a000b097a24 */ /* 0x000fe200078e0208 */
[----:B------:R-:W-:Y:S01]  /*a3e0*/  SHF.R.S32.HI R11, RZ, 0x1f, R10 ;  /* 0x0000001fff0b7819 */ /* 0x000fe2000001140a */
[----:B------:R-:W-:Y:S01]  /*a3f0*/  @P1 IMAD.HI.U32 R4, R8, c[0x0][0x4ec], RZ ;  /* 0x00013b0008041a27 */ /* 0x000fe200078e00ff */
[----:B------:R-:W-:Y:S01]  /*a400*/  BAR.SYNC.DEFER_BLOCKING 0x1, 0x100 ;  /* 0x0044000000007b1d */ /* 0x000fe20000010000 */
[----:B------:R-:W-:Y:S02]  /*a410*/  IADD3 R2, P0, R10, R2, RZ ;  /* 0x000000020a027210 */ /* 0x000fe40007f1e0ff */
[----:B------:R-:W-:Y:S01]  /*a420*/  IMAD.IADD R5, R7, 0x1, R12 ;  /* 0x0000000107057824 */ /* 0x000fe200078e020c */
[----:B------:R-:W-:Y:S02]  /*a430*/  SHF.R.S32.HI R7, RZ, 0x1f, R9 ;  /* 0x0000001fff077819 */ /* 0x000fe40000011409 */
[----:B------:R-:W-:Y:S02]  /*a440*/  @P1 SHF.R.U32.HI R0, RZ, c[0x0][0x4f0], R4 ;  /* 0x00013c00ff001a19 */ /* 0x000fe40000011604 */
[----:B------:R-:W-:Y:S01]  /*a450*/  IADD3.X R3, R11, R3, R13, P0, !PT ;  /* 0x000000030b037210 */ /* 0x000fe200007fe40d */
[----:B------:R-:W-:Y:S01]  /*a460*/  IMAD R11, R19, 0x80, R15 ;  /* 0x00000080130b7824 */ /* 0x000fe200078e020f */
[----:B------:R-:W-:Y:S01]  /*a470*/  MOV R4, R6 ;  /* 0x0000000600047202 */ /* 0x000fe20000000f00 */
[----:B------:R-:W-:Y:S01]  /*a480*/  IMAD R6, R7, c[0x0][0x4c8], RZ ;  /* 0x0001320007067a24 */ /* 0x000fe200078e02ff */
[----:B------:R-:W-:Y:S01]  /*a490*/  SHF.R.S32.HI R7, RZ, 0x1f, R0 ;  /* 0x0000001fff077819 */ /* 0x000fe20000011400 */
[----:B------:R-:W-:Y:S01]  /*a4a0*/  IMAD.WIDE.U32 R2, R9, c[0x0][0x4c8], R2 ;  /* 0x0001320009027a25 */ /* 0x000fe200078e0002 */
[----:B------:R-:W-:-:S03]  /*a4b0*/  LOP3.LUT P1, RZ, R14, 0x3, RZ, 0xc0, !PT ;  /* 0x000000030eff7812 */ /* 0x000fc6000782c0ff */
[----:B------:R-:W-:Y:S02]  /*a4c0*/  IMAD.MOV R10, RZ, RZ, -R0 ;  /* 0x000000ffff0a7224 */ /* 0x000fe400078e0a00 */
[----:B------:R-:W-:Y:S01]  /*a4d0*/  IMAD R9, R9, c[0x0][0x4cc], R6 ;  /* 0x0001330009097a24 */ /* 0x000fe200078e0206 */
[----:B------:R-:W-:Y:S01]  /*a4e0*/  LEA R6, P0, R2, c[0x0][0x4a8], 0x2 ;  /* 0x00012a0002067a11 */ /* 0x000fe200078010ff */
[----:B------:R-:W-:Y:S02]  /*a4f0*/  IMAD R10, R10, c[0x0][0x4e8], R8 ;  /* 0x00013a000a0a7a24 */ /* 0x000fe400078e0208 */
[----:B------:R-:W-:Y:S01]  /*a500*/  IMAD R7, R7, c[0x0][0x430], RZ ;  /* 0x00010c0007077a24 */ /* 0x000fe200078e02ff */
[----:B------:R-:W-:Y:S01]  /*a510*/  IADD3 R3, R3, R9, RZ ;  /* 0x0000000903037210 */ /* 0x000fe20007ffe0ff */
[----:B------:R-:W-:Y:S01]  /*a520*/  IMAD.WIDE.U32 R4, R0, c[0x0][0x430], R4 ;  /* 0x00010c0000047a25 */ /* 0x000fe200078e0004 */
[----:B------:R-:W-:Y:S02]  /*a530*/  SHFL.IDX PT, R8, R6, RZ, 0x1c1f ;  /* 0x001c1fff06087589 */ /* 0x000fe400000e0000 */
[----:B------:R-:W-:Y:S01]  /*a540*/  LEA.HI.X R2, R2, c[0x0][0x4ac], R3, 0x2, P0 ;  /* 0x00012b0002027a11 */ /* 0x000fe200000f1403 */
[----:B------:R-:W-:Y:S01]  /*a550*/  IMAD R0, R0, c[0x0][0x434], R7 ;  /* 0x00010d0000007a24 */ /* 0x000fe200078e0207 */
[----:B------:R-:W-:Y:S01]  /*a560*/  SHF.R.S32.HI R7, RZ, 0x1f, R10 ;  /* 0x0000001fff077819 */ /* 0x000fe2000001140a */
[----:B------:R-:W-:Y:S03]  /*a570*/  SHFL.IDX PT, R6, R6, 0x1, 0x1c1f ;  /* 0x003c1f0006067f89 */ /* 0x000fe600000e0000 */
[----:B------:R-:W-:Y:S01]  /*a580*/  IADD3 R3, R5, R0, RZ ;  /* 0x0000000005037210 */ /* 0x000fe20007ffe0ff */
[----:B------:R-:W-:Y:S01]  /*a590*/  IMAD R0, R7, c[0x0][0x428], RZ ;  /* 0x00010a0007007a24 */ /* 0x000fe200078e02ff */
[----:B------:R-:W1:Y:S01]  /*a5a0*/  SHFL.IDX PT, R9, R2, RZ, 0x1c1f ;  /* 0x001c1fff02097589 */ /* 0x000e6200000e0000 */
[----:B------:R-:W-:-:S02]  /*a5b0*/  IMAD R5, R20, c[0x0][0x388], RZ ;  /* 0x0000e20014057a24 */ /* 0x000fc400078e02ff */
[----:B------:R-:W-:Y:S01]  /*a5c0*/  IMAD R0, R10, c[0x0][0x42c], R0 ;  /* 0x00010b000a007a24 */ /* 0x000fe200078e0200 */
[----:B------:R2:W3:Y:S02]  /*a5d0*/  SHFL.IDX PT, R7, R2, 0x1, 0x1c1f ;  /* 0x003c1f0002077f89 */ /* 0x0004e400000e0000 */
[----:B------:R-:W-:-:S13]  /*a5e0*/  ISETP.GE.OR P2, PT, R11, R5, P1 ;  /* 0x000000050b00720c */ /* 0x000fda0000f46670 */
[----:B-1----:R1:W-:Y:S01]  /*a5f0*/  @!P2 ST.E [R8.64], R16 ;  /* 0x000000100800a985 */ /* 0x0023e2000c10190c */
[----:B--2---:R-:W-:Y:S01]  /*a600*/  IMAD.MOV.U32 R2, RZ, RZ, R4 ;  /* 0x000000ffff027224 */ /* 0x004fe200078e0004 */
[----:B------:R-:W-:-:S03]  /*a610*/  IADD3 R4, R11, 0x8, RZ ;  /* 0x000000080b047810 */ /* 0x000fc60007ffe0ff */
[----:B------:R-:W-:Y:S01]  /*a620*/  IMAD.WIDE.U32 R2, R10, c[0x0][0x428], R2 ;  /* 0x00010a000a027a25 */ /* 0x000fe200078e0002 */
[----:B------:R-:W-:-:S04]  /*a630*/  ISETP.GE.OR P1, PT, R4, R5, P1 ;  /* 0x000000050400720c */ /* 0x000fc80000f26670 */
[----:B------:R-:W-:Y:S02]  /*a640*/  IADD3 R0, R3, R0, RZ ;  /* 0x0000000003007210 */ /* 0x000fe40007ffe0ff */
[----:B------:R-:W-:-:S04]  /*a650*/  LEA R20, P0, R2, c[0x0][0x400], 0x2 ;  /* 0x0001000002147a11 */ /* 0x000fc800078010ff */
[----:B------:R-:W-:Y:S02]  /*a660*/  LEA.HI.X R19, R2, c[0x0][0x404], R0, 0x2, P0 ;  /* 0x0001010002137a11 */ /* 0x000fe400000f1400 */
[----:B------:R-:W-:Y:S01]  /*a670*/  LOP3.LUT R0, R18, 0x7ffffffc, RZ, 0xc0, !PT ;  /* 0x7ffffffc12007812 */ /* 0x000fe200078ec0ff */
[----:B---3--:R1:W-:Y:S01]  /*a680*/  @!P1 ST.E [R6.64], R17 ;  /* 0x0000001106009985 */ /* 0x0083e2000c10190c */
[-C--:B------:R-:W-:Y:S02]  /*a690*/  ISETP.GE.AND P1, PT, R11, R5.reuse, PT ;  /* 0x000000050b00720c */ /* 0x080fe40003f26270 */
[----:B------:R-:W-:Y:S01]  /*a6a0*/  ISETP.GE.AND P0, PT, R4, R5, PT ;  /* 0x000000050400720c */ /* 0x000fe20003f06270 */
[----:B------:R-:W-:Y:S01]  /*a6b0*/  IMAD.IADD R0, R14, 0x1, -R0 ;  /* 0x000000010e007824 */ /* 0x000fe200078e0a00 */
[----:B------:R1:W2:Y:S04]  /*a6c0*/  SHFL.IDX PT, R2, R20, RZ, 0x1c1f ;  /* 0x001c1fff14027589 */ /* 0x0002a800000e0000 */
[----:B------:R1:W3:Y:S01]  /*a6d0*/  SHFL.IDX PT, R3, R19, RZ, 0x1c1f ;  /* 0x001c1fff13037589 */ /* 0x0002e200000e0000 */
[----:B------:R-:W-:-:S04]  /*a6e0*/  SHF.L.U32 R0, R0, 0x1, RZ ;  /* 0x0000000100007819 */ /* 0x000fc800000006ff */
[----:B------:R-:W-:Y:S05]  /*a6f0*/  @P1 BRA `(.L_x_8) ;  /* 0x00000bd000001947 */ /* 0x000fea0003800000 */
[C---:B------:R-:W-:Y:S02]  /*a700*/  ISETP.GE.AND P2, PT, R0.reuse, c[0x0][0x3c8], PT ;  /* 0x0000f20000007a0c */ /* 0x040fe40003f46270 */
[C---:B------:R-:W-:Y:S02]  /*a710*/  IADD3 R5, R0.reuse, 0x8, RZ ;  /* 0x0000000800057810 */ /* 0x040fe40007ffe0ff */
[----:B------:R-:W-:Y:S02]  /*a720*/  IADD3 R4, R0, 0x10, RZ ;  /* 0x0000001000047810 */ /* 0x000fe40007ffe0ff */
[----:B------:R-:W-:Y:S02]  /*a730*/  ISETP.GE.AND P6, PT, R5, c[0x0][0x3c8], PT ;  /* 0x0000f20005007a0c */ /* 0x000fe40003fc6270 */
[----:B------:R-:W-:Y:S02]  /*a740*/  ISETP.GE.AND P1, PT, R4, c[0x0][0x3c8], PT ;  /* 0x0000f20004007a0c */ /* 0x000fe40003f26270 */
[----:B-1----:R-:W-:-:S02]  /*a750*/  IADD3 R8, R0, 0x18, RZ ;  /* 0x0000001800087810 */ /* 0x002fc40007ffe0ff */
[C---:B------:R-:W-:Y:S01]  /*a760*/  IADD3 R10, R0.reuse, 0x20, RZ ;  /* 0x00000020000a7810 */ /* 0x040fe20007ffe0ff */
[C---:B--23--:R-:W-:Y:S01]  /*a770*/  @!P2 IMAD.WIDE R6, R0.reuse, 0x4, R2 ;  /* 0x000000040006a825 */ /* 0x04cfe200078e0202 */
[C---:B------:R-:W-:Y:S02]  /*a780*/  IADD3 R11, R0.reuse, 0x28, RZ ;  /* 0x00000028000b7810 */ /* 0x040fe40007ffe0ff */
[----:B------:R-:W-:Y:S02]  /*a790*/  IADD3 R9, R0, 0x30, RZ ;  /* 0x0000003000097810 */ /* 0x000fe40007ffe0ff */
[----:B------:R1:W-:Y:S01]  /*a7a0*/  @!P2 ST.E.64 [R6.64], R164 ;  /* 0x000000a40600a985 */ /* 0x0003e2000c101b0c */
[----:B------:R-:W-:Y:S02]  /*a7b0*/  ISETP.GE.AND P5, PT, R8, c[0x0][0x3c8], PT ;  /* 0x0000f20008007a0c */ /* 0x000fe40003fa6270 */
[----:B------:R-:W-:Y:S02]  /*a7c0*/  @!P1 LEA.HI R4, R4, R4, RZ, 0x1 ;  /* 0x0000000404049211 */ /* 0x000fe400078f08ff */
[----:B------:R-:W-:-:S02]  /*a7d0*/  ISETP.GE.AND P4, PT, R10, c[0x0][0x3c8], PT ;  /* 0x0000f2000a007a0c */ /* 0x000fc40003f86270 */
[----:B------:R-:W-:Y:S02]  /*a7e0*/  @!P1 LOP3.LUT R4, R4, 0xfffffffe, RZ, 0xc0, !PT ;  /* 0xfffffffe04049812 */ /* 0x000fe400078ec0ff */
[----:B------:R-:W-:Y:S02]  /*a7f0*/  ISETP.GE.AND P3, PT, R11, c[0x0][0x3c8], PT ;  /* 0x0000f2000b007a0c */ /* 0x000fe40003f66270 */
[----:B------:R-:W-:Y:S02]  /*a800*/  ISETP.GE.AND P2, PT, R9, c[0x0][0x3c8], PT ;  /* 0x0000f20009007a0c */ /* 0x000fe40003f46270 */
[C---:B------:R-:W-:Y:S02]  /*a810*/  IADD3 R13, R0.reuse, 0x38, RZ ;  /* 0x00000038000d7810 */ /* 0x040fe40007ffe0ff */
[----:B------:R-:W-:Y:S02]  /*a820*/  IADD3 R12, R0, 0x40, RZ ;  /* 0x00000040000c7810 */ /* 0x000fe40007ffe0ff */
[----:B-1----:R-:W-:Y:S01]  /*a830*/  @!P6 LEA.HI R6, R5, R5, RZ, 0x1 ;  /* 0x000000050506e211 */ /* 0x002fe200078f08ff */
[----:B------:R-:W-:-:S03]  /*a840*/  @!P1 IMAD.WIDE R4, R4, 0x4, R2 ;  /* 0x0000000404049825 */ /* 0x000fc600078e0202 */
[----:B------:R-:W-:-:S05]  /*a850*/  @!P6 LOP3.LUT R6, R6, 0xfffffffe, RZ, 0xc0, !PT ;  /* 0xfffffffe0606e812 */ /* 0x000fca00078ec0ff */
[----:B------:R-:W-:-:S05]  /*a860*/  @!P6 IMAD.WIDE R6, R6, 0x4, R2 ;  /* 0x000000040606e825 */ /* 0x000fca00078e0202 */
[----:B------:R1:W-:Y:S01]  /*a870*/  @!P6 ST.E.64 [R6.64], R160 ;  /* 0x000000a00600e985 */ /* 0x0003e2000c101b0c */
[----:B------:R-:W-:-:S03]  /*a880*/  ISETP.GE.AND P6, PT, R13, c[0x0][0x3c8], PT ;  /* 0x0000f2000d007a0c */ /* 0x000fc60003fc6270 */
[----:B------:R2:W-:Y:S01]  /*a890*/  @!P1 ST.E.64 [R4.64], R156 ;  /* 0x0000009c04009985 */ /* 0x0005e2000c101b0c */
[----:B------:R-:W-:Y:S02]  /*a8a0*/  ISETP.GE.AND P1, PT, R12, c[0x0][0x3c8], PT ;  /* 0x0000f2000c007a0c */ /* 0x000fe40003f26270 */
[----:B-1----:R-:W-:Y:S02]  /*a8b0*/  @!P4 LEA.HI R7, R10, R10, RZ, 0x1 ;  /* 0x0000000a0a07c211 */ /* 0x002fe400078f08ff */
[----:B------:R-:W-:Y:S02]  /*a8c0*/  @!P3 LEA.HI R6, R11, R11, RZ, 0x1 ;  /* 0x0000000b0b06b211 */ /* 0x000fe400078f08ff */
[----:B--2---:R-:W-:Y:S02]  /*a8d0*/  @!P5 LEA.HI R4, R8, R8, RZ, 0x1 ;  /* 0x000000080804d211 */ /* 0x004fe400078f08ff */
[----:B------:R-:W-:Y:S02]  /*a8e0*/  @!P2 LEA.HI R5, R9, R9, RZ, 0x1 ;  /* 0x000000090905a211 */ /* 0x000fe400078f08ff */
[----:B------:R-:W-:-:S02]  /*a8f0*/  @!P5 LOP3.LUT R4, R4, 0xfffffffe, RZ, 0xc0, !PT ;  /* 0xfffffffe0404d812 */ /* 0x000fc400078ec0ff */
[----:B------:R-:W-:Y:S02]  /*a900*/  @!P4 LOP3.LUT R7, R7, 0xfffffffe, RZ, 0xc0, !PT ;  /* 0xfffffffe0707c812 */ /* 0x000fe400078ec0ff */
[----:B------:R-:W-:Y:S01]  /*a910*/  @!P3 LOP3.LUT R6, R6, 0xfffffffe, RZ, 0xc0, !PT ;  /* 0xfffffffe0606b812 */ /* 0x000fe200078ec0ff */
[----:B------:R-:W-:Y:S01]  /*a920*/  @!P5 IMAD.WIDE R10, R4, 0x4, R2 ;  /* 0x00000004040ad825 */ /* 0x000fe200078e0202 */
[----:B------:R-:W-:-:S03]  /*a930*/  @!P2 LOP3.LUT R5, R5, 0xfffffffe, RZ, 0xc0, !PT ;  /* 0xfffffffe0505a812 */ /* 0x000fc600078ec0ff */
[--C-:B------:R-:W-:Y:S01]  /*a940*/  @!P4 IMAD.WIDE R8, R7, 0x4, R2.reuse ;  /* 0x000000040708c825 */ /* 0x100fe200078e0202 */
[----:B------:R1:W-:Y:S03]  /*a950*/  @!P5 ST.E.64 [R10.64], R152 ;  /* 0x000000980a00d985 */ /* 0x0003e6000c101b0c */
[--C-:B------:R-:W-:Y:S01]  /*a960*/  @!P3 IMAD.WIDE R6, R6, 0x4, R2.reuse ;  /* 0x000000040606b825 */ /* 0x100fe200078e0202 */
[----:B------:R2:W-:Y:S03]  /*a970*/  @!P4 ST.E.64 [R8.64], R148 ;  /* 0x000000940800c985 */ /* 0x0005e6000c101b0c */
[----:B------:R-:W-:Y:S01]  /*a980*/  @!P2 IMAD.WIDE R4, R5, 0x4, R2 ;  /* 0x000000040504a825 */ /* 0x000fe200078e0202 */
[----:B------:R3:W-:Y:S04]  /*a990*/  @!P3 ST.E.64 [R6.64], R144 ;  /* 0x000000900600b985 */ /* 0x0007e8000c101b0c */
[----:B------:R4:W-:Y:S01]  /*a9a0*/  @!P2 ST.E.64 [R4.64], R140 ;  /* 0x0000008c0400a985 */ /* 0x0009e2000c101b0c */
[----:B-1----:R-:W-:-:S02]  /*a9b0*/  IADD3 R10, R0, 0x58, RZ ;  /* 0x00000058000a7810 */ /* 0x002fc40007ffe0ff */
[C---:B------:R-:W-:Y:S02]  /*a9c0*/  IADD3 R11, R0.reuse, 0x60, RZ ;  /* 0x00000060000b7810 */ /* 0x040fe40007ffe0ff */
[C---:B--2---:R-:W-:Y:S02]  /*a9d0*/  IADD3 R8, R0.reuse, 0x48, RZ ;  /* 0x0000004800087810 */ /* 0x044fe40007ffe0ff */
[----:B------:R-:W-:Y:S02]  /*a9e0*/  IADD3 R9, R0, 0x50, RZ ;  /* 0x0000005000097810 */ /* 0x000fe40007ffe0ff */
[----:B---3--:R-:W-:Y:S02]  /*a9f0*/  @!P6 LEA.HI R6, R13, R13, RZ, 0x1 ;  /* 0x0000000d0d06e211 */ /* 0x008fe400078f08ff */
[----:B------:R-:W-:Y:S02]  /*aa00*/  ISETP.GE.AND P5, PT, R8, c[0x0][0x3c8], PT ;  /* 0x0000f20008007a0c */ /* 0x000fe40003fa6270 */
[----:B----4-:R-:W-:-:S02]  /*aa10*/  @!P1 LEA.HI R4, R12, R12, RZ, 0x1 ;  /* 0x0000000c0c049211 */ /* 0x010fc400078f08ff */
[----:B------:R-:W-:Y:S02]  /*aa20*/  @!P6 LOP3.LUT R6, R6, 0xfffffffe, RZ, 0xc0, !PT ;  /* 0xfffffffe0606e812 */ /* 0x000fe400078ec0ff */
[----:B------:R-:W-:Y:S02]  /*aa30*/  ISETP.GE.AND P4, PT, R9, c[0x0][0x3c8], PT ;  /* 0x0000f20009007a0c */ /* 0x000fe40003f86270 */
[----:B------:R-:W-:Y:S01]  /*aa40*/  @!P1 LOP3.LUT R4, R4, 0xfffffffe, RZ, 0xc0, !PT ;  /* 0xfffffffe04049812 */ /* 0x000fe200078ec0ff */
[--C-:B------:R-:W-:Y:S01]  /*aa50*/  @!P6 IMAD.WIDE R6, R6, 0x4, R2.reuse ;  /* 0x000000040606e825 */ /* 0x100fe200078e0202 */
[----:B------:R-:W-:Y:S02]  /*aa60*/  ISETP.GE.AND P3, PT, R10, c[0x0][0x3c8], PT ;  /* 0x0000f2000a007a0c */ /* 0x000fe40003f66270 */
[----:B------:R-:W-:Y:S01]  /*aa70*/  ISETP.GE.AND P2, PT, R11, c[0x0][0x3c8], PT ;  /* 0x0000f2000b007a0c */ /* 0x000fe20003f46270 */
[----:B------:R-:W-:Y:S01]  /*aa80*/  @!P1 IMAD.WIDE R4, R4, 0x4, R2 ;  /* 0x0000000404049825 */ /* 0x000fe200078e0202 */
[----:B------:R1:W-:Y:S01]  /*aa90*/  @!P6 ST.E.64 [R6.64], R136 ;  /* 0x000000880600e985 */ /* 0x0003e2000c101b0c */
[----:B------:R-:W-:-:S02]  /*aaa0*/  IADD3 R13, R0, 0x68, RZ ;  /* 0x00000068000d7810 */ /* 0x000fc40007ffe0ff */
[----:B------:R-:W-:Y:S01]  /*aab0*/  IADD3 R12, R0, 0x70, RZ ;  /* 0x00000070000c7810 */ /* 0x000fe20007ffe0ff */
[----:B------:R2:W-:Y:S01]  /*aac0*/  @!P1 ST.E.64 [R4.64], R36 ;  /* 0x0000002404009985 */ /* 0x0005e2000c101b0c */
[----:B------:R-:W-:Y:S02]  /*aad0*/  ISETP.GE.AND P6, PT, R13, c[0x0][0x3c8], PT ;  /* 0x0000f2000d007a0c */ /* 0x000fe40003fc6270 */
[----:B------:R-:W-:Y:S02]  /*aae0*/  ISETP.GE.AND P1, PT, R12, c[0x0][0x3c8], PT ;  /* 0x0000f2000c007a0c */ /* 0x000fe40003f26270 */
[----:B-1----:R-:W-:Y:S02]  /*aaf0*/  @!P4 LEA.HI R7, R9, R9, RZ, 0x1 ;  /* 0x000000090907c211 */ /* 0x002fe400078f08ff */
[----:B------:R-:W-:Y:S02]  /*ab00*/  @!P3 LEA.HI R6, R10, R10, RZ, 0x1 ;  /* 0x0000000a0a06b211 */ /* 0x000fe400078f08ff */
[----:B--2---:R-:W-:-:S02]  /*ab10*/  @!P5 LEA.HI R4, R8, R8, RZ, 0x1 ;  /* 0x000000080804d211 */ /* 0x004fc400078f08ff */
[----:B------:R-:W-:Y:S02]  /*ab20*/  @!P2 LEA.HI R5, R11, R11, RZ, 0x1 ;  /* 0x0000000b0b05a211 */ /* 0x000fe400078f08ff */
[----:B------:R-:W-:Y:S02]  /*ab30*/  @!P5 LOP3.LUT R4, R4, 0xfffffffe, RZ, 0xc0, !PT ;  /* 0xfffffffe0404d812 */ /* 0x000fe400078ec0ff */
        /* <DEDUP_REMOVED lines=18> */
[----:B------:R-:W-:Y:S02]  /*ac60*/  ISETP.GE.AND P4, PT, R9, c[0x0][0x3c8], PT ;  /* 0x0000f20009007a0c */ /* 0x000fe40003f86270 */
[----:B------:R-:W-:Y:S02]  /*ac70*/  @!P6 LOP3.LUT R6, R6, 0xfffffffe, RZ, 0xc0, !PT ;  /* 0xfffffffe0606e812 */ /* 0x000fe400078ec0ff */
[----:B------:R-:W-:Y:S02]  /*ac80*/  @!P1 LOP3.LUT R4, R4, 0xfffffffe, RZ, 0xc0, !PT ;  /* 0xfffffffe04049812 */ /* 0x000fe400078ec0ff */
[----:B------:R-:W-:Y:S01]  /*ac90*/  ISETP.GE.AND P3, PT, R10, c[0x0][0x3c8], PT ;  /* 0x0000f2000a007a0c */ /* 0x000fe20003f66270 */
[--C-:B------:R-:W-:Y:S01]  /*aca0*/  @!P6 IMAD.WIDE R6, R6, 0x4, R2.reuse ;  /* 0x000000040606e825 */ /* 0x100fe200078e0202 */
[----:B------:R-:W-:Y:S02]  /*acb0*/  ISETP.GE.AND P2, PT, R11, c[0x0][0x3c8], PT ;  /* 0x0000f2000b007a0c */ /* 0x000fe40003f46270 */
[----:B------:R-:W-:Y:S01]  /*acc0*/  IADD3 R12, R0, 0x98, RZ ;  /* 0x00000098000c7810 */ /* 0x000fe20007ffe0ff */
[----:B------:R-:W-:Y:S01]  /*acd0*/  @!P1 IMAD.WIDE R4, R4, 0x4, R2 ;  /* 0x0000000404049825 */ /* 0x000fe200078e0202 */
[----:B------:R1:W-:Y:S01]  /*ace0*/  @!P6 ST.E.64 [R6.64], R56 ;  /* 0x000000380600e985 */ /* 0x0003e2000c101b0c */
[----:B------:R-:W-:-:S03]  /*acf0*/  IADD3 R13, R0, 0xa0, RZ ;  /* 0x000000a0000d7810 */ /* 0x000fc60007ffe0ff */
[----:B------:R2:W-:Y:S01]  /*ad00*/  @!P1 ST.E.64 [R4.64], R60 ;  /* 0x0000003c04009985 */ /* 0x0005e2000c101b0c */
[----:B------:R-:W-:Y:S02]  /*ad10*/  ISETP.GE.AND P1, PT, R12, c[0x0][0x3c8], PT ;  /* 0x0000f2000c007a0c */ /* 0x000fe40003f26270 */
[----:B------:R-:W-:Y:S02]  /*ad20*/  ISETP.GE.AND P6, PT, R13, c[0x0][0x3c8], PT ;  /* 0x0000f2000d007a0c */ /* 0x000fe40003fc6270 */
[----:B-1----:R-:W-:Y:S02]  /*ad30*/  @!P4 LEA.HI R7, R9, R9, RZ, 0x1 ;  /* 0x000000090907c211 */ /* 0x002fe400078f08ff */
[----:B------:R-:W-:Y:S02]  /*ad40*/  @!P3 LEA.HI R6, R10, R10, RZ, 0x1 ;  /* 0x0000000a0a06b211 */ /* 0x000fe400078f08ff */
[----:B--2---:R-:W-:Y:S02]  /*ad50*/  @!P5 LEA.HI R4, R8, R8, RZ, 0x1 ;  /* 0x000000080804d211 */ /* 0x004fe400078f08ff */
[----:B------:R-:W-:-:S02]  /*ad60*/  @!P4 LOP3.LUT R7, R7, 0xfffffffe, RZ, 0xc0, !PT ;  /* 0xfffffffe0707c812 */ /* 0x000fc400078ec0ff */
[----:B------:R-:W-:Y:S02]  /*ad70*/  @!P5 LOP3.LUT R4, R4, 0xfffffffe, RZ, 0xc0, !PT ;  /* 0xfffffffe0404d812 */ /* 0x000fe400078ec0ff */
[----:B------:R-:W-:Y:S02]  /*ad80*/  @!P2 LEA.HI R5, R11, R11, RZ, 0x1 ;  /* 0x0000000b0b05a211 */ /* 0x000fe400078f08ff */
        /* <DEDUP_REMOVED lines=12> */
[----:B--2---:R-:W-:Y:S02]  /*ae50*/  IADD3 R7, R0, 0xa8, RZ ;  /* 0x000000a800077810 */ /* 0x004fe40007ffe0ff */
[----:B------:R-:W-:Y:S02]  /*ae60*/  @!P6 LEA.HI R6, R13, R13, RZ, 0x1 ;  /* 0x0000000d0d06e211 */ /* 0x000fe400078f08ff */
[----:B---3--:R-:W-:Y:S02]  /*ae70*/  @!P1 LEA.HI R4, R12, R12, RZ, 0x1 ;  /* 0x0000000c0c049211 */ /* 0x008fe400078f08ff */
[----:B------:R-:W-:Y:S02]  /*ae80*/  ISETP.GE.AND P5, PT, R7, c[0x0][0x3c8], PT ;  /* 0x0000f20007007a0c */ /* 0x000fe40003fa6270 */
[----:B------:R-:W-:-:S02]  /*ae90*/  @!P1 LOP3.LUT R4, R4, 0xfffffffe, RZ, 0xc0, !PT ;  /* 0xfffffffe04049812 */ /* 0x000fc400078ec0ff */
[C---:B----4-:R-:W-:Y:S02]  /*aea0*/  IADD3 R10, R0.reuse, 0xc0, RZ ;  /* 0x000000c0000a7810 */ /* 0x050fe40007ffe0ff */
[----:B------:R-:W-:Y:S01]  /*aeb0*/  IADD3 R12, R0, 0xc8, RZ ;  /* 0x000000c8000c7810 */ /* 0x000fe20007ffe0ff */
[----:B------:R-:W-:Y:S01]  /*aec0*/  @!P1 IMAD.WIDE R4, R4, 0x4, R2 ;  /* 0x0000000404049825 */ /* 0x000fe200078e0202 */
[----:B------:R-:W-:Y:S02]  /*aed0*/  ISETP.GE.AND P4, PT, R8, c[0x0][0x3c8], PT ;  /* 0x0000f20008007a0c */ /* 0x000fe40003f86270 */
[----:B------:R-:W-:Y:S02]  /*aee0*/  ISETP.GE.AND P3, PT, R9, c[0x0][0x3c8], PT ;  /* 0x0000f20009007a0c */ /* 0x000fe40003f66270 */
[----:B------:R-:W-:Y:S01]  /*aef0*/  @!P6 LOP3.LUT R6, R6, 0xfffffffe, RZ, 0xc0, !PT ;  /* 0xfffffffe0606e812 */ /* 0x000fe200078ec0ff */
[----:B------:R1:W-:Y:S01]  /*af00*/  @!P1 ST.E.64 [R4.64], R80 ;  /* 0x0000005004009985 */ /* 0x0003e2000c101b0c */
[----:B------:R-:W-:-:S02]  /*af10*/  ISETP.GE.AND P2, PT, R10, c[0x0][0x3c8], PT ;  /* 0x0000f2000a007a0c */ /* 0x000fc40003f46270 */
[----:B------:R-:W-:-:S13]  /*af20*/  ISETP.GE.AND P1, PT, R12, c[0x0][0x3c8], PT ;  /* 0x0000f2000c007a0c */ /* 0x000fda0003f26270 */
[----:B------:R-:W-:-:S04]  /*af30*/  @!P1 LEA.HI R12, R12, R12, RZ, 0x1 ;  /* 0x0000000c0c0c9211 */ /* 0x000fc800078f08ff */
[----:B------:R-:W-:Y:S01]  /*af40*/  @!P1 LOP3.LUT R12, R12, 0xfffffffe, RZ, 0xc0, !PT ;  /* 0xfffffffe0c0c9812 */ /* 0x000fe200078ec0ff */
[----:B-1----:R-:W-:Y:S01]  /*af50*/  @!P6 IMAD.WIDE R4, R6, 0x4, R2 ;  /* 0x000000040604e825 */ /* 0x002fe200078e0202 */
[----:B------:R-:W-:Y:S02]  /*af60*/  @!P5 LEA.HI R6, R7, R7, RZ, 0x1 ;  /* 0x000000070706d211 */ /* 0x000fe400078f08ff */
[----:B------:R-:W-:Y:S02]  /*af70*/  @!P2 LEA.HI R7, R10, R10, RZ, 0x1 ;  /* 0x0000000a0a07a211 */ /* 0x000fe400078f08ff */
[----:B------:R1:W-:Y:S01]  /*af80*/  @!P6 ST.E.64 [R4.64], R84 ;  /* 0x000000540400e985 */ /* 0x0003e2000c101b0c */
[----:B------:R-:W-:Y:S02]  /*af90*/  @!P5 LOP3.LUT R6, R6, 0xfffffffe, RZ, 0xc0, !PT ;  /* 0xfffffffe0606d812 */ /* 0x000fe400078ec0ff */
[----:B------:R-:W-:Y:S02]  /*afa0*/  @!P2 LOP3.LUT R7, R7, 0xfffffffe, RZ, 0xc0, !PT ;  /* 0xfffffffe0707a812 */ /* 0x000fe400078ec0ff */
[----:B-1----:R-:W-:-:S02]  /*afb0*/  @!P4 LEA.HI R5, R8, R8, RZ, 0x1 ;  /* 0x000000080805c211 */ /* 0x002fc400078f08ff */
[----:B------:R-:W-:Y:S02]  /*afc0*/  @!P3 LEA.HI R4, R9, R9, RZ, 0x1 ;  /* 0x000000090904b211 */ /* 0x000fe400078f08ff */
[----:B------:R-:W-:Y:S02]  /*afd0*/  @!P4 LOP3.LUT R8, R5, 0xfffffffe, RZ, 0xc0, !PT ;  /* 0xfffffffe0508c812 */ /* 0x000fe400078ec0ff */
[----:B------:R-:W-:Y:S01]  /*afe0*/  @!P3 LOP3.LUT R10, R4, 0xfffffffe, RZ, 0xc0, !PT ;  /* 0xfffffffe040ab812 */ /* 0x000fe200078ec0ff */
[----:B------:R-:W-:-:S04]  /*aff0*/  @!P5 IMAD.WIDE R4, R6, 0x4, R2 ;  /* 0x000000040604d825 */ /* 0x000fc800078e0202 */
[--C-:B------:R-:W-:Y:S01]  /*b000*/  @!P4 IMAD.WIDE R8, R8, 0x4, R2.reuse ;  /* 0x000000040808c825 */ /* 0x100fe200078e0202 */
[----:B------:R1:W-:Y:S03]  /*b010*/  @!P5 ST.E.64 [R4.64], R88 ;  /* 0x000000580400d985 */ /* 0x0003e6000c101b0c */
[--C-:B------:R-:W-:Y:S01]  /*b020*/  @!P3 IMAD.WIDE R10, R10, 0x4, R2.reuse ;  /* 0x000000040a0ab825 */ /* 0x100fe200078e0202 */
[----:B------:R2:W-:Y:S03]  /*b030*/  @!P4 ST.E.64 [R8.64], R92 ;  /* 0x0000005c0800c985 */ /* 0x0005e6000c101b0c */
[--C-:B------:R-:W-:Y:S01]  /*b040*/  @!P2 IMAD.WIDE R6, R7, 0x4, R2.reuse ;  /* 0x000000040706a825 */ /* 0x100fe200078e0202 */
[----:B------:R-:W-:Y:S04]  /*b050*/  @!P3 ST.E.64 [R10.64], R96 ;  /* 0x000000600a00b985 */ /* 0x000fe8000c101b0c */
[----:B------:R3:W-:Y:S01]  /*b060*/  @!P2 ST.E.64 [R6.64], R100 ;  /* 0x000000640600a985 */ /* 0x0007e2000c101b0c */
[----:B-1----:R-:W-:Y:S01]  /*b070*/  @!P1 IMAD.WIDE R4, R12, 0x4, R2 ;  /* 0x000000040c049825 */ /* 0x002fe200078e0202 */
[----:B--2---:R-:W-:-:S04]  /*b080*/  IADD3 R9, R0, 0xd0, RZ ;  /* 0x000000d000097810 */ /* 0x004fc80007ffe0ff */
[----:B------:R1:W-:Y:S01]  /*b090*/  @!P1 ST.E.64 [R4.64], R104 ;  /* 0x0000006804009985 */ /* 0x0003e2000c101b0c */
[----:B------:R-:W-:Y:S02]  /*b0a0*/  IADD3 R8, R0, 0xd8, RZ ;  /* 0x000000d800087810 */ /* 0x000fe40007ffe0ff */
[----:B------:R-:W-:Y:S02]  /*b0b0*/  ISETP.GE.AND P6, PT, R9, c[0x0][0x3c8], PT ;  /* 0x0000f20009007a0c */ /* 0x000fe40003fc6270 */
[----:B------:R-:W-:Y:S02]  /*b0c0*/  ISETP.GE.AND P5, PT, R8, c[0x0][0x3c8], PT ;  /* 0x0000f20008007a0c */ /* 0x000fe40003fa6270 */
[C---:B---3--:R-:W-:Y:S02]  /*b0d0*/  IADD3 R7, R0.reuse, 0xe0, RZ ;  /* 0x000000e000077810 */ /* 0x048fe40007ffe0ff */
[----:B------:R-:W-:Y:S02]  /*b0e0*/  IADD3 R6, R0, 0xe8, RZ ;  /* 0x000000e800067810 */ /* 0x000fe40007ffe0ff */
[----:B------:R-:W-:-:S02]  /*b0f0*/  ISETP.GE.AND P4, PT, R7, c[0x0][0x3c8], PT ;  /* 0x0000f20007007a0c */ /* 0x000fc40003f86270 */
[----:B------:R-:W-:-:S03]  /*b100*/  ISETP.GE.AND P3, PT, R6, c[0x0][0x3c8], PT ;  /* 0x0000f20006007a0c */ /* 0x000fc60003f66270 */
[----:B------:R-:W-:Y:S02]  /*b110*/  @!P6 LEA.HI R9, R9, R9, RZ, 0x1 ;  /* 0x000000090909e211 */ /* 0x000fe400078f08ff */
[----:B------:R-:W-:-:S04]  /*b120*/  @!P5 LEA.HI R10, R8, R8, RZ, 0x1 ;  /* 0x00000008080ad211 */ /* 0x000fc800078f08ff */
[----:B------:R-:W-:Y:S02]  /*b130*/  @!P5 LOP3.LUT R10, R10, 0xfffffffe, RZ, 0xc0, !PT ;  /* 0xfffffffe0a0ad812 */ /* 0x000fe400078ec0ff */
[----:B------:R-:W-:Y:S02]  /*b140*/  @!P4 LEA.HI R8, R7, R7, RZ, 0x1 ;  /* 0x000000070708c211 */ /* 0x000fe400078f08ff */
[----:B------:R-:W-:Y:S01]  /*b150*/  @!P3 LEA.HI R7, R6, R6, RZ, 0x1 ;  /* 0x000000060607b211 */ /* 0x000fe200078f08ff */
[----:B------:R-:W-:Y:S01]  /*b160*/  @!P5 IMAD.WIDE R10, R10, 0x4, R2 ;  /* 0x000000040a0ad825 */ /* 0x000fe200078e0202 */
[----:B------:R-:W-:Y:S02]  /*b170*/  @!P4 LOP3.LUT R8, R8, 0xfffffffe, RZ, 0xc0, !PT ;  /* 0xfffffffe0808c812 */ /* 0x000fe400078ec0ff */
[C---:B-1----:R-:W-:Y:S02]  /*b180*/  IADD3 R5, R0.reuse, 0xf0, RZ ;  /* 0x000000f000057810 */ /* 0x042fe40007ffe0ff */
[----:B------:R-:W-:-:S02]  /*b190*/  IADD3 R4, R0, 0xf8, RZ ;  /* 0x000000f800047810 */ /* 0x000fc40007ffe0ff */
[----:B------:R-:W-:Y:S02]  /*b1a0*/  ISETP.GE.AND P2, PT, R5, c[0x0][0x3c8], PT ;  /* 0x0000f20005007a0c */ /* 0x000fe40003f46270 */
[----:B------:R-:W-:Y:S02]  /*b1b0*/  ISETP.GE.AND P1, PT, R4, c[0x0][0x3c8], PT ;  /* 0x0000f20004007a0c */ /* 0x000fe40003f26270 */
[----:B------:R-:W-:-:S09]  /*b1c0*/  @!P3 LOP3.LUT R7, R7, 0xfffffffe, RZ, 0xc0, !PT ;  /* 0xfffffffe0707b812 */ /* 0x000fd200078ec0ff */
[----:B------:R-:W-:Y:S02]  /*b1d0*/  @!P2 LEA.HI R6, R5, R5, RZ, 0x1 ;  /* 0x000000050506a211 */ /* 0x000fe400078f08ff */
[----:B------:R-:W-:Y:S01]  /*b1e0*/  @!P6 LOP3.LUT R5, R9, 0xfffffffe, RZ, 0xc0, !PT ;  /* 0xfffffffe0905e812 */ /* 0x000fe200078ec0ff */
[--C-:B------:R-:W-:Y:S01]  /*b1f0*/  @!P4 IMAD.WIDE R8, R8, 0x4, R2.reuse ;  /* 0x000000040808c825 */ /* 0x100fe200078e0202 */
        /* <DEDUP_REMOVED lines=10> */
[----:B------:R1:W-:Y:S04]  /*b2a0*/  @!P3 ST.E.64 [R6.64], R120 ;  /* 0x000000780600b985 */ /* 0x0003e8000c101b0c */
[----:B------:R1:W-:Y:S04]  /*b2b0*/  @!P2 ST.E.64 [R4.64], R124 ;  /* 0x0000007c0400a985 */ /* 0x0003e8000c101b0c */
[----:B------:R1:W-:Y:S02]  /*b2c0*/  @!P1 ST.E.64 [R2.64], R128 ;  /* 0x0000008002009985 */ /* 0x0003e4000c101b0c */
.L_x_8:
[----:B------:R-:W-:Y:S05]  /*b2d0*/  BSYNC B0 ;  /* 0x0000000000007941 */ /* 0x000fea0003800000 */
.L_x_7:
[----:B-1-3--:R1:W3:Y:S04]  /*b2e0*/  SHFL.IDX PT, R3, R19, 0x1, 0x1c1f ;  /* 0x003c1f0013037f89 */ /* 0x00a2e800000e0000 */
[----:B--2---:R1:W2:Y:S01]  /*b2f0*/  SHFL.IDX PT, R2, R20, 0x1, 0x1c1f ;  /* 0x003c1f0014027f89 */ /* 0x0042a200000e0000 */
[----:B------:R-:W-:Y:S05]  /*b300*/  @P0 EXIT ;  /* 0x000000000000094d */ /* 0x000fea0003800000 */
[C---:B------:R-:W-:Y:S02]  /*b310*/  IADD3 R5, R0.reuse, 0x8, RZ ;  /* 0x0000000800057810 */ /* 0x040fe40007ffe0ff */
[----:B------:R-:W-:-:S02]  /*b320*/  IADD3 R4, R0, 0x10, RZ ;  /* 0x0000001000047810 */ /* 0x000fc40007ffe0ff */
[----:B------:R-:W-:Y:S02]  /*b330*/  ISETP.GE.AND P1, PT, R5, c[0x0][0x3c8], PT ;  /* 0x0000f20005007a0c */ /* 0x000fe40003f26270 */
[----:B------:R-:W-:Y:S02]  /*b340*/  ISETP.GE.AND P0, PT, R4, c[0x0][0x3c8], PT ;  /* 0x0000f20004007a0c */ /* 0x000fe40003f06270 */
[C---:B------:R-:W-:Y:S02]  /*b350*/  ISETP.GE.AND P2, PT, R0.reuse, c[0x0][0x3c8], PT ;  /* 0x0000f20000007a0c */ /* 0x040fe40003f46270 */
[C---:B------:R-:W-:Y:S02]  /*b360*/  IADD3 R11, R0.reuse, 0x18, RZ ;  /* 0x00000018000b7810 */ /* 0x040fe40007ffe0ff */
[----:B------:R-:W-:Y:S02]  /*b370*/  IADD3 R13, R0, 0x20, RZ ;  /* 0x00000020000d7810 */ /* 0x000fe40007ffe0ff */
[----:B------:R-:W-:-:S02]  /*b380*/  ISETP.GE.AND P6, PT, R11, c[0x0][0x3c8], PT ;  /* 0x0000f2000b007a0c */ /* 0x000fc40003fc6270 */
[----:B------:R-:W-:Y:S02]  /*b390*/  ISETP.GE.AND P5, PT, R13, c[0x0][0x3c8], PT ;  /* 0x0000f2000d007a0c */ /* 0x000fe40003fa6270 */
[----:B------:R-:W-:Y:S02]  /*b3a0*/  @!P1 LEA.HI R5, R5, R5, RZ, 0x1 ;  /* 0x0000000505059211 */ /* 0x000fe400078f08ff */
[----:B------:R-:W-:Y:S01]  /*b3b0*/  @!P0 LEA.HI R4, R4, R4, RZ, 0x1 ;  /* 0x0000000404048211 */ /* 0x000fe200078f08ff */
[--C-:B--23--:R-:W-:Y:S01]  /*b3c0*/  @!P2 IMAD.WIDE R8, R0, 0x4, R2.reuse ;  /* 0x000000040008a825 */ /* 0x10cfe200078e0202 */
[----:B------:R-:W-:Y:S02]  /*b3d0*/  @!P1 LOP3.LUT R5, R5, 0xfffffffe, RZ, 0xc0, !PT ;  /* 0xfffffffe05059812 */ /* 0x000fe400078ec0ff */
[----:B------:R-:W-:Y:S02]  /*b3e0*/  @!P0 LOP3.LUT R4, R4, 0xfffffffe, RZ, 0xc0, !PT ;  /* 0xfffffffe04048812 */ /* 0x000fe400078ec0ff */
[----:B------:R2:W-:Y:S01]  /*b3f0*/  @!P2 ST.E.64 [R8.64], R166 ;  /* 0x000000a60800a985 */ /* 0x0005e2000c101b0c */
[----:B------:R-:W-:Y:S01]  /*b400*/  @!P1 IMAD.WIDE R6, R5, 0x4, R2 ;  /* 0x0000000405069825 */ /* 0x000fe200078e0202 */
[----:B------:R-:W-:-:S02]  /*b410*/  IADD3 R10, R0, 0x38, RZ ;  /* 0x00000038000a7810 */ /* 0x000fc40007ffe0ff */
[----:B------:R-:W-:Y:S01]  /*b420*/  IADD3 R12, R0, 0x40, RZ ;  /* 0x00000040000c7810 */ /* 0x000fe20007ffe0ff */
[----:B------:R-:W-:Y:S01]  /*b430*/  @!P0 IMAD.WIDE R4, R4, 0x4, R2 ;  /* 0x0000000404048825 */ /* 0x000fe200078e0202 */
[----:B------:R-:W-:Y:S01]  /*b440*/  @!P1 ST.E.64 [R6.64], R162 ;  /* 0x000000a206009985 */ /* 0x000fe2000c101b0c */
[----:B------:R-:W-:Y:S02]  /*b450*/  IADD3 R14, R0, 0x48, RZ ;  /* 0x00000048000e7810 */ /* 0x000fe40007ffe0ff */
[----:B------:R-:W-:Y:S01]  /*b460*/  ISETP.GE.AND P2, PT, R10, c[0x0][0x3c8], PT ;  /* 0x0000f2000a007a0c */ /* 0x000fe20003f46270 */
[----:B------:R3:W-:Y:S01]  /*b470*/  @!P0 ST.E.64 [R4.64], R158 ;  /* 0x0000009e04008985 */ /* 0x0007e2000c101b0c */
[----:B------:R-:W-:Y:S02]  /*b480*/  ISETP.GE.AND P1, PT, R12, c[0x0][0x3c8], PT ;  /* 0x0000f2000c007a0c */ /* 0x000fe40003f26270 */
[----:B------:R-:W-:Y:S02]  /*b490*/  ISETP.GE.AND P0, PT, R14, c[0x0][0x3c8], PT ;  /* 0x0000f2000e007a0c */ /* 0x000fe40003f06270 */
[----:B------:R-:W-:-:S02]  /*b4a0*/  IADD3 R15, R0, 0x50, RZ ;  /* 0x00000050000f7810 */ /* 0x000fc40007ffe0ff */
[C---:B------:R-:W-:Y:S02]  /*b4b0*/  IADD3 R16, R0.reuse, 0x58, RZ ;  /* 0x0000005800107810 */ /* 0x040fe40007ffe0ff */
[C---:B--2---:R-:W-:Y:S02]  /*b4c0*/  IADD3 R8, R0.reuse, 0x28, RZ ;  /* 0x0000002800087810 */ /* 0x044fe40007ffe0ff */
[----:B------:R-:W-:Y:S02]  /*b4d0*/  IADD3 R9, R0, 0x30, RZ ;  /* 0x0000003000097810 */ /* 0x000fe40007ffe0ff */
[----:B------:R-:W-:Y:S02]  /*b4e0*/  ISETP.GE.AND P4, PT, R8, c[0x0][0x3c8], PT ;  /* 0x0000f20008007a0c */ /* 0x000fe40003f86270 */
[----:B------:R-:W-:Y:S02]  /*b4f0*/  ISETP.GE.AND P3, PT, R9, c[0x0][0x3c8], PT ;  /* 0x0000f20009007a0c */ /* 0x000fe40003f66270 */
[----:B---3--:R-:W-:-:S02]  /*b500*/  @!P6 LEA.HI R4, R11, R11, RZ, 0x1 ;  /* 0x0000000b0b04e211 */ /* 0x008fc400078f08ff */
[----:B------:R-:W-:Y:S02]  /*b510*/  @!P5 LEA.HI R5, R13, R13, RZ, 0x1 ;  /* 0x0000000d0d05d211 */ /* 0x000fe400078f08ff */
[----:B------:R-:W-:Y:S02]  /*b520*/  @!P6 LOP3.LUT R4, R4, 0xfffffffe, RZ, 0xc0, !PT ;  /* 0xfffffffe0404e812 */ /* 0x000fe400078ec0ff */
[----:B------:R-:W-:-:S03]  /*b530*/  @!P5 LOP3.LUT R5, R5, 0xfffffffe, RZ, 0xc0, !PT ;  /* 0xfffffffe0505d812 */ /* 0x000fc600078ec0ff */
[----:B------:R-:W-:-:S04]  /*b540*/  @!P6 IMAD.WIDE R6, R4, 0x4, R2 ;  /* 0x000000040406e825 */ /* 0x000fc800078e0202 */
[----:B------:R-:W-:Y:S01]  /*b550*/  @!P5 IMAD.WIDE R4, R5, 0x4, R2 ;  /* 0x000000040504d825 */ /* 0x000fe200078e0202 */
[----:B------:R2:W-:Y:S01]  /*b560*/  @!P6 ST.E.64 [R6.64], R154 ;  /* 0x0000009a0600e985 */ /* 0x0005e2000c101b0c */
[----:B------:R-:W-:-:S03]  /*b570*/  ISETP.GE.AND P6, PT, R15, c[0x0][0x3c8], PT ;  /* 0x0000f2000f007a0c */ /* 0x000fc60003fc6270 */
[----:B------:R3:W-:Y:S01]  /*b580*/  @!P5 ST.E.64 [R4.64], R150 ;  /* 0x000000960400d985 */ /* 0x0007e2000c101b0c */
[----:B------:R-:W-:Y:S02]  /*b590*/  ISETP.GE.AND P5, PT, R16, c[0x0][0x3c8], PT ;  /* 0x0000f20010007a0c */ /* 0x000fe40003fa6270 */
[----:B--2---:R-:W-:Y:S02]  /*b5a0*/  @!P2 LEA.HI R7, R10, R10, RZ, 0x1 ;  /* 0x0000000a0a07a211 */ /* 0x004fe400078f08ff */
[----:B------:R-:W-:Y:S02]  /*b5b0*/  @!P1 LEA.HI R6, R12, R12, RZ, 0x1 ;  /* 0x0000000c0c069211 */ /* 0x000fe400078f08ff */
[----:B---3--:R-:W-:Y:S02]  /*b5c0*/  @!P4 LEA.HI R4, R8, R8, RZ, 0x1 ;  /* 0x000000080804c211 */ /* 0x008fe400078f08ff */
[----:B------:R-:W-:Y:S02]  /*b5d0*/  @!P3 LEA.HI R8, R9, R9, RZ, 0x1 ;  /* 0x000000090908b211 */ /* 0x000fe400078f08ff */
[----:B------:R-:W-:-:S02]  /*b5e0*/  @!P0 LEA.HI R5, R14, R14, RZ, 0x1 ;  /* 0x0000000e0e058211 */ /* 0x000fc400078f08ff */
[----:B------:R-:W-:Y:S02]  /*b5f0*/  @!P4 LOP3.LUT R4, R4, 0xfffffffe, RZ, 0xc0, !PT ;  /* 0xfffffffe0404c812 */ /* 0x000fe400078ec0ff */
[----:B------:R-:W-:Y:S02]  /*b600*/  @!P3 LOP3.LUT R8, R8, 0xfffffffe, RZ, 0xc0, !PT ;  /* 0xfffffffe0808b812 */ /* 0x000fe400078ec0ff */
[----:B------:R-:W-:Y:S01]  /*b610*/  @!P2 LOP3.LUT R7, R7, 0xfffffffe, RZ, 0xc0, !PT ;  /* 0xfffffffe0707a812 */ /* 0x000fe200078ec0ff */
[--C-:B------:R-:W-:Y:S01]  /*b620*/  @!P4 IMAD.WIDE R12, R4, 0x4, R2.reuse ;  /* 0x00000004040cc825 */ /* 0x100fe200078e0202 */
[----:B------:R-:W-:Y:S02]  /*b630*/  @!P1 LOP3.LUT R6, R6, 0xfffffffe, RZ, 0xc0, !PT ;  /* 0xfffffffe06069812 */ /* 0x000fe400078ec0ff */
[----:B------:R-:W-:Y:S01]  /*b640*/  @!P0 LOP3.LUT R5, R5, 0xfffffffe, RZ, 0xc0, !PT ;  /* 0xfffffffe05058812 */ /* 0x000fe200078ec0ff */
[----:B------:R-:W-:Y:S01]  /*b650*/  @!P3 IMAD.WIDE R10, R8, 0x4, R2 ;  /* 0x00000004080ab825 */ /* 0x000fe200078e0202 */
[----:B------:R2:W-:Y:S01]  /*b660*/  @!P4 ST.E.64 [R12.64], R146 ;  /* 0x000000920c00c985 */ /* 0x0005e2000c101b0c */
[----:B------:R-:W-:-:S02]  /*b670*/  IADD3 R14, R0, 0x88, RZ ;  /* 0x00000088000e7810 */ /* 0x000fc40007ffe0ff */
[--C-:B------:R-:W-:Y:S01]  /*b680*/  @!P2 IMAD.WIDE R8, R7, 0x4, R2.reuse ;  /* 0x000000040708a825 */ /* 0x100fe200078e0202 */
[----:B------:R3:W-:Y:S03]  /*b690*/  @!P3 ST.E.64 [R10.64], R142 ;  /* 0x0000008e0a00b985 */ /* 0x0007e6000c101b0c */
[--C-:B------:R-:W-:Y:S01]  /*b6a0*/  @!P1 IMAD.WIDE R6, R6, 0x4, R2.reuse ;  /* 0x0000000406069825 */ /* 0x100fe200078e0202 */
[----:B------:R4:W-:Y:S03]  /*b6b0*/  @!P2 ST.E.64 [R8.64], R138 ;  /* 0x0000008a0800a985 */ /* 0x0009e6000c101b0c */
[----:B------:R-:W-:Y:S01]  /*b6c0*/  @!P0 IMAD.WIDE R4, R5, 0x4, R2 ;  /* 0x0000000405048825 */ /* 0x000fe200078e0202 */
[----:B------:R-:W-:Y:S04]  /*b6d0*/  @!P1 ST.E.64 [R6.64], R38 ;  /* 0x0000002606009985 */ /* 0x000fe8000c101b0c */
[----:B------:R1:W-:Y:S01]  /*b6e0*/  @!P0 ST.E.64 [R4.64], R42 ;  /* 0x0000002a04008985 */ /* 0x0003e2000c101b0c */
[----:B--2---:R-:W-:-:S02]  /*b6f0*/  IADD3 R12, R0, 0x80, RZ ;  /* 0x00000080000c7810 */ /* 0x004fc40007ffe0ff */
[C---:B---3--:R-:W-:Y:S02]  /*b700*/  IADD3 R10, R0.reuse, 0x70, RZ ;  /* 0x00000070000a7810 */ /* 0x048fe40007ffe0ff */
[C---:B------:R-:W-:Y:S02]  /*b710*/  IADD3 R11, R0.reuse, 0x78, RZ ;  /* 0x00000078000b7810 */ /* 0x040fe40007ffe0ff */
[C---:B----4-:R-:W-:Y:S02]  /*b720*/  IADD3 R8, R0.reuse, 0x60, RZ ;  /* 0x0000006000087810 */ /* 0x050fe40007ffe0ff */
[----:B------:R-:W-:Y:S02]  /*b730*/  IADD3 R9, R0, 0x68, RZ ;  /* 0x0000006800097810 */ /* 0x000fe40007ffe0ff */
[----:B------:R-:W-:Y:S02]  /*b740*/  ISETP.GE.AND P4, PT, R8, c[0x0][0x3c8], PT ;  /* 0x0000f20008007a0c */ /* 0x000fe40003f86270 */
[----:B------:R-:W-:-:S02]  /*b750*/  ISETP.GE.AND P3, PT, R9, c[0x0][0x3c8], PT ;  /* 0x0000f20009007a0c */ /* 0x000fc40003f66270 */
[----:B-1----:R-:W-:Y:S02]  /*b760*/  @!P6 LEA.HI R4, R15, R15, RZ, 0x1 ;  /* 0x0000000f0f04e211 */ /* 0x002fe400078f08ff */
[----:B------:R-:W-:Y:S02]  /*b770*/  @!P5 LEA.HI R5, R16, R16, RZ, 0x1 ;  /* 0x000000101005d211 */ /* 0x000fe400078f08ff */
[----:B------:R-:W-:Y:S02]  /*b780*/  @!P6 LOP3.LUT R4, R4, 0xfffffffe, RZ, 0xc0, !PT ;  /* 0xfffffffe0404e812 */ /* 0x000fe400078ec0ff */
[----:B------:R-:W-:Y:S02]  /*b790*/  @!P5 LOP3.LUT R5, R5, 0xfffffffe, RZ, 0xc0, !PT ;  /* 0xfffffffe0505d812 */ /* 0x000fe400078ec0ff */
[----:B------:R-:W-:Y:S01]  /*b7a0*/  ISETP.GE.AND P2, PT, R10, c[0x0][0x3c8], PT ;  /* 0x0000f2000a007a0c */ /* 0x000fe20003f46270 */
[----:B------:R-:W-:Y:S01]  /*b7b0*/  @!P6 IMAD.WIDE R6, R4, 0x4, R2 ;  /* 0x000000040406e825 */ /* 0x000fe200078e0202 */
[----:B------:R-:W-:-:S02]  /*b7c0*/  ISETP.GE.AND P1, PT, R11, c[0x0][0x3c8], PT ;  /* 0x0000f2000b007a0c */ /* 0x000fc40003f26270 */
[----:B------:R-:W-:Y:S01]  /*b7d0*/  ISETP.GE.AND P0, PT, R12, c[0x0][0x3c8], PT ;  /* 0x0000f2000c007a0c */ /* 0x000fe20003f06270 */
[----:B------:R-:W-:Y:S01]  /*b7e0*/  @!P5 IMAD.WIDE R4, R5, 0x4, R2 ;  /* 0x000000040504d825 */ /* 0x000fe200078e0202 */
[----:B------:R1:W-:Y:S01]  /*b7f0*/  @!P6 ST.E.64 [R6.64], R46 ;  /* 0x0000002e0600e985 */ /* 0x0003e2000c101b0c */
[----:B------:R-:W-:Y:S02]  /*b800*/  IADD3 R15, R0, 0x90, RZ ;  /* 0x00000090000f7810 */ /* 0x000fe40007ffe0ff */
[----:B------:R-:W-:Y:S01]  /*b810*/  ISETP.GE.AND P6, PT, R14, c[0x0][0x3c8], PT ;  /* 0x0000f2000e007a0c */ /* 0x000fe20003fc6270 */
[----:B------:R2:W-:Y:S01]  /*b820*/  @!P5 ST.E.64 [R4.64], R50 ;  /* 0x000000320400d985 */ /* 0x0005e2000c101b0c */
[----:B------:R-:W-:Y:S02]  /*b830*/  ISETP.GE.AND P5, PT, R15, c[0x0][0x3c8], PT ;  /* 0x0000f2000f007a0c */ /* 0x000fe40003fa6270 */
[----:B-1----:R-:W-:Y:S02]  /*b840*/  @!P2 LEA.HI R7, R10, R10, RZ, 0x1 ;  /* 0x0000000a0a07a211 */ /* 0x002fe400078f08ff */
[----:B------:R-:W-:-:S02]  /*b850*/  @!P1 LEA.HI R6, R11, R11, RZ, 0x1 ;  /* 0x0000000b0b069211 */ /* 0x000fc400078f08ff */
[----:B--2---:R-:W-:Y:S02]  /*b860*/  @!P4 LEA.HI R4, R8, R8, RZ, 0x1 ;  /* 0x000000080804c211 */ /* 0x004fe400078f08ff */
[----:B------:R-:W-:Y:S02]  /*b870*/  @!P3 LEA.HI R8, R9, R9, RZ, 0x1 ;  /* 0x000000090908b211 */ /* 0x000fe400078f08ff */
[----:B------:R-:W-:Y:S02]  /*b880*/  @!P0 LEA.HI R5, R12, R12, RZ, 0x1 ;  /* 0x0000000c0c058211 */ /* 0x000fe400078f08ff */
[----:B------:R-:W-:Y:S02]  /*b890*/  @!P4 LOP3.LUT R4, R4, 0xfffffffe, RZ, 0xc0, !PT ;  /* 0xfffffffe0404c812 */ /* 0x000fe400078ec0ff */
[----:B------:R-:W-:Y:S02]  /*b8a0*/  @!P3 LOP3.LUT R8, R8, 0xfffffffe, RZ, 0xc0, !PT ;  /* 0xfffffffe0808b812 */ /* 0x000fe400078ec0ff */
[----:B------:R-:W-:Y:S01]  /*b8b0*/  @!P2 LOP3.LUT R7, R7, 0xfffffffe, RZ, 0xc0, !PT ;  /* 0xfffffffe0707a812 */ /* 0x000fe200078ec0ff */
[----:B------:R-:W-:Y:S01]  /*b8c0*/  @!P4 IMAD.WIDE R12, R4, 0x4, R2 ;  /* 0x00000004040cc825 */ /* 0x000fe200078e0202 */
[----:B------:R-:W-:-:S02]  /*b8d0*/  @!P1 LOP3.LUT R6, R6, 0xfffffffe, RZ, 0xc0, !PT ;  /* 0xfffffffe06069812 */ /* 0x000fc400078ec0ff */
[----:B------:R-:W-:Y:S01]  /*b8e0*/  @!P0 LOP3.LUT R5, R5, 0xfffffffe, RZ, 0xc0, !PT ;  /* 0xfffffffe05058812 */ /* 0x000fe200078ec0ff */
[--C-:B------:R-:W-:Y:S01]  /*b8f0*/  @!P3 IMAD.WIDE R10, R8, 0x4, R2.reuse ;  /* 0x00000004080ab825 */ /* 0x100fe200078e0202 */
[----:B------:R1:W-:Y:S03]  /*b900*/  @!P4 ST.E.64 [R12.64], R54 ;  /* 0x000000360c00c985 */ /* 0x0003e6000c101b0c */
[--C-:B------:R-:W-:Y:S01]  /*b910*/  @!P2 IMAD.WIDE R8, R7, 0x4, R2.reuse ;  /* 0x000000040708a825 */ /* 0x100fe200078e0202 */
[----:B------:R2:W-:Y:S03]  /*b920*/  @!P3 ST.E.64 [R10.64], R58 ;  /* 0x0000003a0a00b985 */ /* 0x0005e6000c101b0c */
[--C-:B------:R-:W-:Y:S01]  /*b930*/  @!P1 IMAD.WIDE R6, R6, 0x4, R2.reuse ;  /* 0x0000000406069825 */ /* 0x100fe200078e0202 */
[----:B------:R3:W-:Y:S03]  /*b940*/  @!P2 ST.E.64 [R8.64], R62 ;  /* 0x0000003e0800a985 */ /* 0x0007e6000c101b0c */
[----:B------:R-:W-:Y:S01]  /*b950*/  @!P0 IMAD.WIDE R4, R5, 0x4, R2 ;  /* 0x0000000405048825 */ /* 0x000fe200078e0202 */
[----:B------:R-:W-:Y:S04]  /*b960*/  @!P1 ST.E.64 [R6.64], R66 ;  /* 0x0000004206009985 */ /* 0x000fe8000c101b0c */
[----:B------:R4:W-:Y:S01]  /*b970*/  @!P0 ST.E.64 [R4.64], R70 ;  /* 0x0000004604008985 */ /* 0x0009e2000c101b0c */
[----:B-1----:R-:W-:-:S02]  /*b980*/  IADD3 R12, R0, 0xb8, RZ ;  /* 0x000000b8000c7810 */ /* 0x002fc40007ffe0ff */
[C---:B--2---:R-:W-:Y:S02]  /*b990*/  IADD3 R10, R0.reuse, 0xa8, RZ ;  /* 0x000000a8000a7810 */ /* 0x044fe40007ffe0ff */
[C---:B------:R-:W-:Y:S02]  /*b9a0*/  IADD3 R11, R0.reuse, 0xb0, RZ ;  /* 0x000000b0000b7810 */ /* 0x040fe40007ffe0ff */
[C---:B---3--:R-:W-:Y:S02]  /*b9b0*/  IADD3 R8, R0.reuse, 0x98, RZ ;  /* 0x0000009800087810 */ /* 0x048fe40007ffe0ff */
[----:B------:R-:W-:Y:S02]  /*b9c0*/  IADD3 R9, R0, 0xa0, RZ ;  /* 0x000000a000097810 */ /* 0x000fe40007ffe0ff */
[----:B------:R-:W-:Y:S02]  /*b9d0*/  ISETP.GE.AND P4, PT, R8, c[0x0][0x3c8], PT ;  /* 0x0000f20008007a0c */ /* 0x000fe40003f86270 */
[----:B------:R-:W-:-:S02]  /*b9e0*/  ISETP.GE.AND P3, PT, R9, c[0x0][0x3c8], PT ;  /* 0x0000f20009007a0c */ /* 0x000fc40003f66270 */
[----:B----4-:R-:W-:Y:S02]  /*b9f0*/  @!P6 LEA.HI R4, R14, R14, RZ, 0x1 ;  /* 0x0000000e0e04e211 */ /* 0x010fe400078f08ff */
        /* <DEDUP_REMOVED lines=9> */
[C---:B------:R-:W-:Y:S02]  /*ba90*/  IADD3 R14, R0.reuse, 0xc0, RZ ;  /* 0x000000c0000e7810 */ /* 0x040fe40007ffe0ff */
[----:B------:R-:W-:Y:S01]  /*baa0*/  IADD3 R15, R0, 0xc8, RZ ;  /* 0x000000c8000f7810 */ /* 0x000fe20007ffe0ff */
[----:B------:R2:W-:Y:S01]  /*bab0*/  @!P5 ST.E.64 [R4.64], R78 ;  /* 0x0000004e0400d985 */ /* 0x0005e2000c101b0c */
[----:B------:R-:W-:Y:S02]  /*bac0*/  ISETP.GE.AND P6, PT, R14, c[0x0][0x3c8], PT ;  /* 0x0000f2000e007a0c */ /* 0x000fe40003fc6270 */
[----:B------:R-:W-:Y:S02]  /*bad0*/  ISETP.GE.AND P5, PT, R15, c[0x0][0x3c8], PT ;  /* 0x0000f2000f007a0c */ /* 0x000fe40003fa6270 */
[----:B-1----:R-:W-:-:S02]  /*bae0*/  @!P2 LEA.HI R7, R10, R10, RZ, 0x1 ;  /* 0x0000000a0a07a211 */ /* 0x002fc400078f08ff */
[----:B------:R-:W-:Y:S02]  /*baf0*/  @!P1 LEA.HI R6, R11, R11, RZ, 0x1 ;  /* 0x0000000b0b069211 */ /* 0x000fe400078f08ff */
[----:B--2---:R-:W-:Y:S02]  /*bb00*/  @!P4 LEA.HI R4, R8, R8, RZ, 0x1 ;  /* 0x000000080804c211 */ /* 0x004fe400078f08ff */
[----:B------:R-:W-:Y:S02]  /*bb10*/  @!P3 LEA.HI R8, R9, R9, RZ, 0x1 ;  /* 0x000000090908b211 */ /* 0x000fe400078f08ff */
[----:B------:R-:W-:Y:S02]  /*bb20*/  @!P0 LEA.HI R5, R12, R12, RZ, 0x1 ;  /* 0x0000000c0c058211 */ /* 0x000fe400078f08ff */
[----:B------:R-:W-:Y:S02]  /*bb30*/  @!P4 LOP3.LUT R4, R4, 0xfffffffe, RZ, 0xc0, !PT ;  /* 0xfffffffe0404c812 */ /* 0x000fe400078ec0ff */
[----:B------:R-:W-:-:S02]  /*bb40*/  @!P3 LOP3.LUT R8, R8, 0xfffffffe, RZ, 0xc0, !PT ;  /* 0xfffffffe0808b812 */ /* 0x000fc400078ec0ff */
[----:B------:R-:W-:Y:S01]  /*bb50*/  @!P2 LOP3.LUT R7, R7, 0xfffffffe, RZ, 0xc0, !PT ;  /* 0xfffffffe0707a812 */ /* 0x000fe200078ec0ff */
[--C-:B------:R-:W-:Y:S01]  /*bb60*/  @!P4 IMAD.WIDE R12, R4, 0x4, R2.reuse ;  /* 0x00000004040cc825 */ /* 0x100fe200078e0202 */
[----:B------:R-:W-:Y:S02]  /*bb70*/  @!P1 LOP3.LUT R6, R6, 0xfffffffe, RZ, 0xc0, !PT ;  /* 0xfffffffe06069812 */ /* 0x000fe400078ec0ff */
        /* <DEDUP_REMOVED lines=20> */
[----:B------:R-:W-:Y:S02]  /*bcc0*/  ISETP.GE.AND P2, PT, R10, c[0x0][0x3c8], PT ;  /* 0x0000f2000a007a0c */ /* 0x000fe40003f46270 */
[----:B------:R-:W-:Y:S01]  /*bcd0*/  @!P5 LOP3.LUT R5, R5, 0xfffffffe, RZ, 0xc0, !PT ;  /* 0xfffffffe0505d812 */ /* 0x000fe200078ec0ff */
[----:B------:R-:W-:Y:S01]  /*bce0*/  @!P6 IMAD.WIDE R6, R4, 0x4, R2 ;  /* 0x000000040406e825 */ /* 0x000fe200078e0202 */
[----:B------:R-:W-:-:S02]  /*bcf0*/  ISETP.GE.AND P1, PT, R11, c[0x0][0x3c8], PT ;  /* 0x0000f2000b007a0c */ /* 0x000fc40003f26270 */
[----:B------:R-:W-:Y:S01]  /*bd00*/  ISETP.GE.AND P0, PT, R12, c[0x0][0x3c8], PT ;  /* 0x0000f2000c007a0c */ /* 0x000fe20003f06270 */
[----:B------:R-:W-:Y:S01]  /*bd10*/  @!P5 IMAD.WIDE R4, R5, 0x4, R2 ;  /* 0x000000040504d825 */ /* 0x000fe200078e0202 */
[----:B------:R1:W-:Y:S01]  /*bd20*/  @!P6 ST.E.64 [R6.64], R102 ;  /* 0x000000660600e985 */ /* 0x0003e2000c101b0c */
[----:B------:R-:W-:-:S03]  /*bd30*/  IADD3 R0, R0, 0xf8, RZ ;  /* 0x000000f800007810 */ /* 0x000fc60007ffe0ff */
[----:B------:R2:W-:Y:S01]  /*bd40*/  @!P5 ST.E.64 [R4.64], R106 ;  /* 0x0000006a0400d985 */ /* 0x0005e2000c101b0c */
[----:B-1----:R-:W-:-:S04]  /*bd50*/  @!P2 LEA.HI R7, R10, R10, RZ, 0x1 ;  /* 0x0000000a0a07a211 */ /* 0x002fc800078f08ff */
        /* <DEDUP_REMOVED lines=17> */
[----:B------:R1:W-:Y:S04]  /*be70*/  @!P1 ST.E.64 [R6.64], R122 ;  /* 0x0000007a06009985 */ /* 0x0003e8000c101b0c */
[----:B------:R1:W-:Y:S01]  /*be80*/  @!P0 ST.E.64 [R4.64], R126 ;  /* 0x0000007e04008985 */ /* 0x0003e2000c101b0c */
[----:B------:R-:W-:-:S13]  /*be90*/  ISETP.GE.AND P0, PT, R0, c[0x0][0x3c8], PT ;  /* 0x0000f20000007a0c */ /* 0x000fda0003f06270 */
[----:B------:R-:W-:Y:S05]  /*bea0*/  @P0 EXIT ;  /* 0x000000000000094d */ /* 0x000fea0003800000 */
[----:B------:R-:W-:-:S04]  /*beb0*/  LEA.HI R0, R0, R0, RZ, 0x1 ;  /* 0x0000000000007211 */ /* 0x000fc800078f08ff */
[----:B------:R-:W-:-:S05]  /*bec0*/  LOP3.LUT R0, R0, 0xfffffffe, RZ, 0xc0, !PT ;  /* 0xfffffffe00007812 */ /* 0x000fca00078ec0ff */
[----:B------:R-:W-:-:S05]  /*bed0*/  IMAD.WIDE R2, R0, 0x4, R2 ;  /* 0x0000000400027825 */ /* 0x000fca00078e0202 */
[----:B------:R-:W-:Y:S01]  /*bee0*/  ST.E.64 [R2.64], R130 ;  /* 0x0000008202007985 */ /* 0x000fe2000c101b0c */
[----:B------:R-:W-:Y:S05]  /*bef0*/  EXIT ;  /* 0x000000000000794d */ /* 0x000fea0003800000 */
.L_x_6:
[----:B------:R-:W1:Y:S02]  /*bf00*/  S2R R0, SR_TID.X ;  /* 0x0000000000007919 */ /* 0x000e640000002100 */
[----:B-1----:R-:W-:-:S13]  /*bf10*/  ISETP.GT.AND P0, PT, R0, 0x7f, PT ;  /* 0x0000007f0000780c */ /* 0x002fda0003f04270 */
[----:B------:R-:W-:Y:S05]  /*bf20*/  @P0 EXIT ;  /* 0x000000000000094d */ /* 0x000fea0003800000 */
[----:B------:R-:W1:Y:S01]  /*bf30*/  S2R R8, SR_CTAID.X ;  /* 0x0000000000087919 */ /* 0x000e620000002500 */
[----:B------:R-:W-:-:S05]  /*bf40*/  MOV R3, c[0x0][0x4e8] ;  /* 0x00013a0000037a02 */ /* 0x000fca0000000f00 */
[----:B------:R-:W-:Y:S01]  /*bf50*/  IMAD R2, R3, c[0x0][0x388], RZ ;  /* 0x0000e20003027a24 */ /* 0x000fe200078e02ff */
[----:B-1----:R-:W-:-:S04]  /*bf60*/  LEA R8, R8, R0, 0x7 ;  /* 0x0000000008087211 */ /* 0x002fc800078e38ff */
[----:B------:R-:W-:-:S13]  /*bf70*/  ISETP.GE.AND P0, PT, R8, R2, PT ;  /* 0x000000020800720c */ /* 0x000fda0003f06270 */
[----:B------:R-:W-:Y:S05]  /*bf80*/  @P0 EXIT ;  /* 0x000000000000094d */ /* 0x000fea0003800000 */
[----:B------:R-:W1:Y:S01]  /*bf90*/  S2R R7, SR_CTAID.Z ;  /* 0x0000000000077919 */ /* 0x000e620000002700 */
[----:B------:R-:W-:Y:S01]  /*bfa0*/  USHF.R.S32.HI UR6, URZ, 0x1f, UR11 ;  /* 0x0000001f3f067899 */ /* 0x000fe2000801140b */
[----:B------:R-:W-:Y:S01]  /*bfb0*/  ISETP.NE.AND P0, PT, R3, 0x1, PT ;  /* 0x000000010300780c */ /* 0x000fe20003f05270 */
[----:B------:R-:W-:Y:S01]  /*bfc0*/  ULDC.64 UR4, c[0x0][0x4d0] ;  /* 0x0001340000047ab9 */ /* 0x000fe20000000a00 */
[----:B------:R-:W2:Y:S01]  /*bfd0*/  S2R R9, SR_CTAID.Y ;  /* 0x0000000000097919 */ /* 0x000ea20000002600 */
[----:B------:R-:W-:Y:S01]  /*bfe0*/  UIMAD UR6, UR6, UR4, URZ ;  /* 0x00000004060672a4 */ /* 0x000fe2000f8e023f */
[----:B------:R-:W-:Y:S01]  /*bff0*/  IADD3 R4, RZ, -UR11, RZ ;  /* 0x8000000bff047c10 */ /* 0x000fe2000fffe0ff */
[----:B------:R-:W-:Y:S01]  /*c000*/  UIMAD.WIDE.U32 UR8, UR11, UR4, URZ ;  /* 0x000000040b0872a5 */ /* 0x000fe2000f8e003f */
[----:B------:R-:W-:Y:S01]  /*c010*/  MOV R0, R8 ;  /* 0x0000000800007202 */ /* 0x000fe20000000f00 */
[----:B------:R-:W-:-:S04]  /*c020*/  UIMAD UR4, UR11, UR5, UR6 ;  /* 0x000000050b0472a4 */ /* 0x000fc8000f8e0206 */
[----:B------:R-:W-:Y:S01]  /*c030*/  UIADD3 UR4, UR9, UR4, URZ ;  /* 0x0000000409047290 */ /* 0x000fe2000fffe03f */
[----:B------:R-:W-:Y:S01]  /*c040*/  MOV R3, UR9 ;  /* 0x0000000900037c02 */ /* 0x000fe20008000f00 */
[----:B------:R-:W-:-:S04]  /*c050*/  @P0 IMAD.HI.U32 R5, R8, c[0x0][0x4ec], RZ ;  /* 0x00013b0008050a27 */ /* 0x000fc800078e00ff */
[----:B------:R-:W-:Y:S01]  /*c060*/  IMAD.U32 R2, RZ, RZ, UR8 ;  /* 0x00000008ff027e24 */ /* 0x000fe2000f8e00ff */
[----:B------:R-:W-:Y:S01]  /*c070*/  @P0 SHF.R.U32.HI R0, RZ, c[0x0][0x4f0], R5 ;  /* 0x00013c00ff000a19 */ /* 0x000fe20000011605 */
[----:B------:R-:W-:Y:S01]  /*c080*/  IMAD.U32 R3, RZ, RZ, UR4 ;  /* 0x00000004ff037e24 */ /* 0x000fe2000f8e00ff */
[----:B-1----:R-:W-:-:S03]  /*c090*/  SHF.R.S32.HI R6, RZ, 0x1f, R7 ;  /* 0x0000001fff067819 */ /* 0x002fc60000011407 */
[----:B------:R-:W-:-:S04]  /*c0a0*/  IMAD.WIDE.U32 R2, R7, c[0x0][0x4d8], R2 ;  /* 0x0001360007027a25 */ /* 0x000fc800078e0002 */
[----:B------:R-:W-:Y:S02]  /*c0b0*/  IMAD R6, R6, c[0x0][0x4d8], RZ ;  /* 0x0001360006067a24 */ /* 0x000fe400078e02ff */
[----:B--2---:R-:W-:Y:S02]  /*c0c0*/  IMAD R4, R4, c[0x0][0x550], R9 ;  /* 0x0001540004047a24 */ /* 0x004fe400078e0209 */
[----:B------:R-:W-:Y:S01]  /*c0d0*/  IMAD R5, R7, c[0x0][0x4dc], R6 ;  /* 0x0001370007057a24 */ /* 0x000fe200078e0206 */
[----:B------:R-:W-:Y:S02]  /*c0e0*/  IADD3 R7, -R0, RZ, RZ ;  /* 0x000000ff00077210 */ /* 0x000fe40007ffe1ff */
[----:B------:R-:W-:Y:S01]  /*c0f0*/  SHF.R.S32.HI R6, RZ, 0x1f, R4 ;  /* 0x0000001fff067819 */ /* 0x000fe20000011404 */
[----:B------:R-:W-:Y:S02]  /*c100*/  IMAD.IADD R3, R5, 0x1, R3 ;  /* 0x0000000105037824 */ /* 0x000fe400078e0203 */
[----:B------:R-:W-:Y:S01]  /*c110*/  IMAD R5, R7, c[0x0][0x4e8], R8 ;  /* 0x00013a0007057a24 */ /* 0x000fe200078e0208 */
[----:B------:R-:W-:Y:S01]  /*c120*/  SHF.R.S32.HI R7, RZ, 0x1f, R0 ;  /* 0x0000001fff077819 */ /* 0x000fe20000011400 */
[----:B------:R-:W-:-:S02]  /*c130*/  IMAD R6, R6, c[0x0][0x4e0], RZ ;  /* 0x0001380006067a24 */ /* 0x000fc400078e02ff */
[----:B------:R-:W-:-:S04]  /*c140*/  IMAD.WIDE.U32 R2, R4, c[0x0][0x4e0], R2 ;  /* 0x0001380004027a25 */ /* 0x000fc800078e0002 */
[----:B------:R-:W-:Y:S01]  /*c150*/  IMAD R6, R4, c[0x0][0x4e4], R6 ;  /* 0x0001390004067a24 */ /* 0x000fe200078e0206 */
[----:B------:R-:W-:Y:S02]  /*c160*/  SHF.R.S32.HI R4, RZ, 0x1f, R5 ;  /* 0x0000001fff047819 */ /* 0x000fe40000011405 */
[----:B------:R-:W-:-:S03]  /*c170*/  IADD3 R2, P0, R0, R2, RZ ;  /* 0x0000000200027210 */ /* 0x000fc60007f1e0ff */
[----:B------:R-:W-:Y:S01]  /*c180*/  IMAD R0, R4, c[0x0][0x4c8], RZ ;  /* 0x0001320004007a24 */ /* 0x000fe200078e02ff */
[----:B------:R-:W-:-:S03]  /*c190*/  IADD3.X R3, R7, R3, R6, P0, !PT ;  /* 0x0000000307037210 */ /* 0x000fc600007fe406 */
[C---:B------:R-:W-:Y:S02]  /*c1a0*/  IMAD R0, R5.reuse, c[0x0][0x4cc], R0 ;  /* 0x0001330005007a24 */ /* 0x040fe400078e0200 */
[----:B------:R-:W-:-:S05]  /*c1b0*/  IMAD.WIDE.U32 R2, R5, c[0x0][0x4c8], R2 ;  /* 0x0001320005027a25 */ /* 0x000fca00078e0002 */
[----:B------:R-:W-:Y:S02]  /*c1c0*/  IADD3 R0, R3, R0, RZ ;  /* 0x0000000003007210 */ /* 0x000fe40007ffe0ff */
[----:B------:R-:W-:-:S04]  /*c1d0*/  LEA R4, P0, R2, c[0x0][0x4a8], 0x2 ;  /* 0x00012a0002047a11 */ /* 0x000fc800078010ff */
[----:B------:R-:W-:Y:S02]  /*c1e0*/  LEA.HI.X R5, R2, c[0x0][0x4ac], R0, 0x2, P0 ;  /* 0x00012b0002057a11 */ /* 0x000fe400000f1400 */
[----:B------:R-:W-:-:S05]  /*c1f0*/  MOV R0, 0xff800000 ;  /* 0xff80000000007802 */ /* 0x000fca0000000f00 */
[----:B------:R-:W-:Y:S01]  /*c200*/  STG.E [R4.64], R0 ;  /* 0x0000000004007986 */ /* 0x000fe2000c10190c */
[----:B------:R-:W-:Y:S05]  /*c210*/  EXIT ;  /* 0x000000000000794d */ /* 0x000fea0003800000 */
.L_x_9:
[----:B------:R-:W-:-:S00]  /*c220*/  BRA `(.L_x_9) ;  /* 0xfffffff000007947 */ /* 0x000fc0000383ffff */
[----:B------:R-:W-:-:S00]  /*c230*/  NOP ;  /* 0x0000000000007918 */ /* 0x000fc00000000000 */
        /* <DEDUP_REMOVED lines=12> */
.L_x_5141:


//--------------------- .text._ZN7cutlass13device_kernelIN5flash19enable_sm80_to_sm89INS1_16FlashAttnFwdSm80INS1_25CollectiveMainloopFwdSm80ILi8ELi1ELb1EN4cute5tupleIJNS5_1CILi128EEENS7_ILi48EEENS7_ILi256EEEEEELi256ENS_6half_tEfNS_4arch4Sm80ELb0ELb0ELb1ELb1ELb0ELb0ELb1ELb1EEENS1_21CollectiveEpilogueFwdINS6_IJS8_SA_S9_EEENS6_IJNS7_ILi1EEESI_SI_EEESC_SE_Li256ELb1ELb1ELb1ELb0EEENS1_36VarlenDynamicPersistentTileSchedulerILi128ELi48ELi256ELi256ELb1ELb1ELb0ELb0ELb1ELb1EEEEEEEEEvNT_6ParamsE --------------------------
	.section	.text._ZN7cutlass13device_kernelIN5flash19enable_sm80_to_sm89INS1_16FlashAttnFwdSm80INS1_25CollectiveMainloopFwdSm80ILi8ELi1ELb1EN4cute5tupleIJNS5_1CILi128EEENS7_ILi48EEENS7_ILi256EEEEEELi256ENS_6half_tEfNS_4arch4Sm80ELb0ELb0ELb1ELb1ELb0ELb0ELb1ELb1EEENS1_21CollectiveEpilogueFwdINS6_IJS8_SA_S9_EEENS6_IJNS7_ILi1EEESI_SI_EEESC_SE_Li256ELb1ELb1ELb1ELb0EEENS1_36VarlenDynamicPersistentTileSchedulerILi128ELi48ELi256ELi256ELb1ELb1ELb0ELb0ELb1ELb1EEEEEEEEEvNT_6ParamsE,"ax",@progbits
	.sectioninfo	@"SHI_REGISTERS=255"
	.align	128
.text._ZN7cutlass13device_kernelIN5flash19enable_sm80_to_sm89INS1_16FlashAttnFwdSm80INS1_25CollectiveMainloopFwdSm80ILi8ELi1ELb1EN4cute5tupleIJNS5_1CILi128EEENS7_ILi48EEENS7_ILi256EEEEEELi256ENS_6half_tEfNS_4arch4Sm80ELb0ELb0ELb1ELb1ELb0ELb0ELb1ELb1EEENS1_21CollectiveEpilogueFwdINS6_IJS8_SA_S9_EEENS6_IJNS7_ILi1EEESI_SI_EEESC_SE_Li256ELb1ELb1ELb1ELb0EEENS1_36VarlenDynamicPersistentTileSchedulerILi128ELi48ELi256ELi256ELb1ELb1ELb0ELb0ELb1ELb1EEEEEEEEEvNT_6ParamsE:
        .type           _ZN7cutlass13device_kernelIN5flash19enable_sm80_to_sm89INS1_16FlashAttnFwdSm80INS1_25CollectiveMainloopFwdSm80ILi8ELi1ELb1EN4cute5tupleIJNS5_1CILi128EEENS7_ILi48EEENS7_ILi256EEEEEELi256ENS_6half_tEfNS_4arch4Sm80ELb0ELb0ELb1ELb1ELb0ELb0ELb1ELb1EEENS1_21CollectiveEpilogueFwdINS6_IJS8_SA_S9_EEENS6_IJNS7_ILi1EEESI_SI_EEESC_SE_Li256ELb1ELb1ELb1ELb0EEENS1_36VarlenDynamicPersistentTileSchedulerILi128ELi48ELi256ELi256ELb1ELb1ELb0ELb0ELb1ELb1EEEEEEEEEvNT_6ParamsE,@function
        .size           _ZN7cutlass13device_kernelIN5flash19enable_sm80_to_sm89INS1_16FlashAttnFwdSm80INS1_25CollectiveMainloopFwdSm80ILi8ELi1ELb1EN4cute5tupleIJNS5_1CILi128EEENS7_ILi48EEENS7_ILi256EEEEEELi256ENS_6half_tEfNS_4arch4Sm80ELb0ELb0ELb1ELb1ELb0ELb0ELb1ELb1EEENS1_21CollectiveEpilogueFwdINS6_IJS8_SA_S9_EEENS6_IJNS7_ILi1EEESI_SI_EEESC_SE_Li256ELb1ELb1ELb1ELb0EEENS1_36VarlenDynamicPersistentTileSchedulerILi128ELi48ELi256ELi256ELb1ELb1ELb0ELb0ELb1ELb1EEEEEEEEEvNT_6ParamsE,(.L_x_5142 - _ZN7cutlass13device_kernelIN5flash19enable_sm80_to_sm89INS1_16FlashAttnFwdSm80INS1_25CollectiveMainloopFwdSm80ILi8ELi1ELb1EN4cute5tupleIJNS5_1CILi128EEENS7_ILi48EEENS7_ILi256EEEEEELi256ENS_6half_tEfNS_4arch4Sm80ELb0ELb0ELb1ELb1ELb0ELb0ELb1ELb1EEENS1_21CollectiveEpilogueFwdINS6_IJS8_SA_S9_EEENS6_IJNS7_ILi1EEESI_SI_EEESC_SE_Li256ELb1ELb1ELb1ELb0EEENS1_36VarlenDynamicPersistentTileSchedulerILi128ELi48ELi256ELi256ELb1ELb1ELb0ELb0ELb1ELb1EEEEEEEEEvNT_6ParamsE)
        .other          _ZN7cutlass13device_kernelIN5flash19enable_sm80_to_sm89INS1_16FlashAttnFwdSm80INS1_25CollectiveMainloopFwdSm80ILi8ELi1ELb1EN4cute5tupleIJNS5_1CILi128EEENS7_ILi48EEENS7_ILi256EEEEEELi256ENS_6half_tEfNS_4arch4Sm80ELb0ELb0ELb1ELb1ELb0ELb0ELb1ELb1EEENS1_21CollectiveEpilogueFwdINS6_IJS8_SA_S9_EEENS6_IJNS7_ILi1EEESI_SI_EEESC_SE_Li256ELb1ELb1ELb1ELb0EEENS1_36VarlenDynamicPersistentTileSchedulerILi128ELi48ELi256ELi256ELb1ELb1ELb0ELb0ELb1ELb1EEEEEEEEEvNT_6ParamsE,@"STO_CUDA_ENTRY STV_DEFAULT"
_ZN7cutlass13device_kernelIN5flash19enable_sm80_to_sm89INS1_16FlashAttnFwdSm80INS1_25CollectiveMainloopFwdSm80ILi8ELi1ELb1EN4cute5tupleIJNS5_1CILi128EEENS7_ILi48EEENS7_ILi256EEEEEELi256ENS_6half_tEfNS_4arch4Sm80ELb0ELb0ELb1ELb1ELb0ELb0ELb1ELb1EEENS1_21CollectiveEpilogueFwdINS6_IJS8_SA_S9_EEENS6_IJNS7_ILi1EEESI_SI_EEESC_SE_Li256ELb1ELb1ELb1ELb0EEENS1_36VarlenDynamicPersistentTileSchedulerILi128ELi48ELi256ELi256ELb1ELb1ELb0ELb0ELb1ELb1EEEEEEEEEvNT_6ParamsE:
[----:B------:R-:W-:-:S03]  /*0000*/  MOV R1, c[0x0][0x28] ;  /* 0x00000a0000017a02 */ /* 0x000fc60000000f00 */
[----:B------:R-:W1:Y:S01]  /*0010*/  S2R R2, SR_TID.X ;  /* 0x0000000000027919 */ /* 0x000e620000002100 */
[----:B------:R-:W-:Y:S01]  /*0020*/  IADD3 R1, R1, -0xc0, RZ ;  /* 0xffffff4001017810 */ /* 0x000fe20007ffe0ff */
[----:B------:R-:W-:Y:S01]  /*0030*/  ULDC.64 UR6, c[0x0][0x118] ;  /* 0x0000460000067ab9 */ /* 0x000fe20000000a00 */
[----:B-1----:R-:W-:-:S05]  /*0040*/  SHF.R.U32.HI R0, RZ, 0x5, R2 ;  /* 0x00000005ff007819 */ /* 0x002fca0000011602 */
[----:B------:R-:W1:Y:S02]  /*0050*/  SHFL.IDX PT, R3, R0, RZ, 0x1f ;  /* 0x00001fff00037589 */ /* 0x000e6400000e0000 */
[----:B-1----:R-:W-:Y:S02]  /*0060*/  ISETP.NE.AND P0, PT, R3, RZ, PT ;  /* 0x000000ff0300720c */ /* 0x002fe40003f05270 */
[----:B------:R-:W-:Y:S11]  /*0070*/  STL [R1+0x9c], R3 ;  /* 0x00009c0301007387 */ /* 0x000ff60000100800 */
[----:B------:R-:W-:Y:S06]  /*0080*/  @P0 BAR.SYNC.DEFER_BLOCKING 0x5, 0x100 ;  /* 0x0144000000000b1d */ /* 0x000fec0000010000 */
[----:B------:R-:W1:Y:S04]  /*0090*/  @P0 LDS.128 R4, [0x1a080] ;  /* 0x01a08000ff040984 */ /* 0x000e680000000c00 */
[----:B-1----:R1:W-:Y:S04]  /*00a0*/  @P0 STL.64 [R1+0x50], R4 ;  /* 0x0000500401000387 */ /* 0x0023e80000100a00 */
[----:B------:R1:W-:Y:S04]  /*00b0*/  @P0 STL.64 [R1+0x58], R6 ;  /* 0x0000580601000387 */ /* 0x0003e80000100a00 */
[----:B------:R-:W-:Y:S06]  /*00c0*/  @P0 BAR.ARV 0x4, 0x100 ;  /* 0x0104000000000b1d */ /* 0x000fec0000002000 */
[----:B------:R-:W-:Y:S05]  /*00d0*/  @P0 BRA `(.L_x_10) ;  /* 0x00000b1000000947 */ /* 0x000fea0003800000 */
[----:B------:R-:W-:Y:S01]  /*00e0*/  LOP3.LUT R14, R2, 0x1f, RZ, 0xc0, !PT ;  /* 0x0000001f020e7812 */ /* 0x000fe200078ec0ff */
[----:B------:R-:W-:Y:S01]  /*00f0*/  CS2R R8, SRZ ;  /* 0x0000000000087805 */ /* 0x000fe2000001ff00 */
[----:B-1----:R-:W-:-:S02]  /*0100*/  IMAD.MOV.U32 R7, RZ, RZ, RZ ;  /* 0x000000ffff077224 */ /* 0x002fc400078e00ff */
[----:B------:R-:W-:-:S04]  /*0110*/  ISETP.NE.AND P6, PT, R14, 0x1f, PT ;  /* 0x0000001f0e00780c */ /* 0x000fc80003fc5270 */
[----:B------:R-:W-:-:S13]  /*0120*/  ISETP.GE.OR P0, PT, R14, c[0x0][0x53c], !P6 ;  /* 0x00014f000e007a0c */ /* 0x000fda0007706670 */
[----:B------:R-:W-:Y:S02]  /*0130*/  @!P0 IMAD.MOV.U32 R4, RZ, RZ, 0x4 ;  /* 0x00000004ff048424 */ /* 0x000fe400078e00ff */
[----:B------:R-:W-:Y:S02]  /*0140*/  @!P0 IMAD.MOV.U32 R2, RZ, RZ, 0x4 ;  /* 0x00000004ff028424 */ /* 0x000fe400078e00ff */
[----:B------:R-:W-:-:S04]  /*0150*/  @!P0 IMAD.WIDE.U32 R4, R14, R4, c[0x0][0x580] ;  /* 0x000160000e048625 */ /* 0x000fc800078e0004 */
[C---:B------:R-:W-:Y:S01]  /*0160*/  @!P0 IMAD.WIDE.U32 R2, R14.reuse, R2, c[0x0][0x578] ;  /* 0x00015e000e028625 */ /* 0x040fe200078e0002 */
[----:B------:R-:W2:Y:S04]  /*0170*/  @!P0 LDG.E R8, [R4.64] ;  /* 0x0000000604088981 */ /* 0x000ea8000c1e1900 */
[----:B------:R-:W2:Y:S01]  /*0180*/  @!P0 LDG.E R7, [R2.64] ;  /* 0x0000000602078981 */ /* 0x000ea2000c1e1900 */
[C---:B------:R-:W-:Y:S01]  /*0190*/  ISETP.NE.AND P5, PT, R14.reuse, RZ, PT ;  /* 0x000000ff0e00720c */ /* 0x040fe20003fa5270 */
[----:B------:R-:W1:Y:S01]  /*01a0*/  S2UR UR4, SR_CTAID.X ;  /* 0x00000000000479c3 */ /* 0x000e620000002500 */
[C---:B------:R-:W-:Y:S02]  /*01b0*/  ISETP.GE.U32.AND P4, PT, R14.reuse, 0x2, PT ;  /* 0x000000020e00780c */ /* 0x040fe40003f86070 */
[----:B------:R-:W-:-:S02]  /*01c0*/  ISETP.GE.U32.AND P3, PT, R14, 0x4, PT ;  /* 0x000000040e00780c */ /* 0x000fc40003f66070 */
[C---:B------:R-:W-:Y:S02]  /*01d0*/  ISETP.GE.U32.AND P2, PT, R14.reuse, 0x8, PT ;  /* 0x000000080e00780c */ /* 0x040fe40003f46070 */
[----:B------:R-:W-:Y:S01]  /*01e0*/  ISETP.GE.U32.AND P1, PT, R14, 0x10, PT ;  /* 0x000000100e00780c */ /* 0x000fe20003f26070 */
[----:B--2---:R-:W-:-:S05]  /*01f0*/  IMAD R4, R8, R7, RZ ;  /* 0x0000000708047224 */ /* 0x004fca00078e02ff */
[----:B------:R-:W2:Y:S02]  /*0200*/  SHFL.UP PT, R0, R4, 0x1, RZ ;  /* 0x0420000004007989 */ /* 0x000ea400000e00ff */
[----:B--2---:R-:W-:-:S05]  /*0210*/  SEL R0, R0, RZ, P5 ;  /* 0x000000ff00007207 */ /* 0x004fca0002800000 */
[----:B------:R-:W-:-:S05]  /*0220*/  IMAD.IADD R4, R4, 0x1, R0 ;  /* 0x0000000104047824 */ /* 0x000fca00078e0200 */
        /* <DEDUP_REMOVED lines=12> */
[----:B------:R-:W2:Y:S02]  /*02f0*/  SHFL.IDX PT, R6, R4, 0x1f, 0x1f ;  /* 0x03e01f0004067f89 */ /* 0x000ea400000e0000 */
[----:B--2---:R-:W-:-:S04]  /*0300*/  IMAD R6, R6, c[0x0][0x538], RZ ;  /* 0x00014e0006067a24 */ /* 0x004fc800078e02ff */
[----:B------:R-:W-:Y:S01]  /*0310*/  IMAD.MOV.U32 R0, RZ, RZ, R6 ;  /* 0x000000ffff007224 */ /* 0x000fe200078e0006 */
[----:B-1----:R-:W-:-:S13]  /*0320*/  ISETP.GT.AND P0, PT, R6, UR4, PT ;  /* 0x0000000406007c0c */ /* 0x002fda000bf04270 */
[----:B------:R-:W-:Y:S05]  /*0330*/  @P0 BRA `(.L_x_11) ;  /* 0x0000027000000947 */ /* 0x000fea0003800000 */
[----:B------:R-:W-:Y:S02]  /*0340*/  MOV R6, R0 ;  /* 0x0000000000067202 */ /* 0x000fe40000000f00 */
[----:B------:R-:W-:-:S04]  /*0350*/  MOV R9, RZ ;  /* 0x000000ff00097202 */ /* 0x000fc80000000f00 */
.L_x_15:
[----:B------:R-:W-:-:S04]  /*0360*/  IADD3 R0, R9, 0x1f, RZ ;  /* 0x0000001f09007810 */ /* 0x000fc80007ffe0ff */
[----:B------:R-:W-:-:S13]  /*0370*/  ISETP.GE.AND P0, PT, R0, c[0x0][0x53c], PT ;  /* 0x00014f0000007a0c */ /* 0x000fda0003f06270 */
[----:B------:R-:W-:Y:S05]  /*0380*/  @P0 BRA `(.L_x_12) ;  /* 0x0000078000000947 */ /* 0x000fea0003800000 */
[----:B------:R-:W-:Y:S01]  /*0390*/  MOV R9, R0 ;  /* 0x0000000000097202 */ /* 0x000fe20000000f00 */
[----:B------:R-:W-:Y:S01]  /*03a0*/  IMAD.MOV.U32 R7, RZ, RZ, RZ ;  /* 0x000000ffff077224 */ /* 0x000fe200078e00ff */
[----:B------:R-:W-:Y:S02]  /*03b0*/  MOV R8, RZ ;  /* 0x000000ff00087202 */ /* 0x000fe40000000f00 */
[----:B------:R-:W-:-:S04]  /*03c0*/  IADD3 R0, R14, R9, RZ ;  /* 0x000000090e007210 */ /* 0x000fc80007ffe0ff */
[----:B------:R-:W-:-:S13]  /*03d0*/  ISETP.GE.OR P0, PT, R0, c[0x0][0x53c], !P6 ;  /* 0x00014f0000007a0c */ /* 0x000fda0007706670 */
[----:B------:R-:W-:Y:S01]  /*03e0*/  @!P0 MOV R2, 0x4 ;  /* 0x0000000400028802 */ /* 0x000fe20000000f00 */
[----:B------:R-:W-:-:S04]  /*03f0*/  @!P0 IMAD.MOV.U32 R3, RZ, RZ, 0x4 ;  /* 0x00000004ff038424 */ /* 0x000fc800078e00ff */
[----:B------:R-:W-:-:S04]  /*0400*/  @!P0 IMAD.WIDE R4, R0, R2, c[0x0][0x580] ;  /* 0x0001600000048625 */ /* 0x000fc800078e0202 */
[----:B------:R-:W-:Y:S01]  /*0410*/  @!P0 IMAD.WIDE R2, R0, R3, c[0x0][0x578] ;  /* 0x00015e0000028625 */ /* 0x000fe200078e0203 */
[----:B------:R-:W2:Y:S04]  /*0420*/  @!P0 LDG.E R8, [R4.64] ;  /* 0x0000000604088981 */ /* 0x000ea8000c1e1900 */
[----:B------:R-:W2:Y:S02]  /*0430*/  @!P0 LDG.E R7, [R2.64] ;  /* 0x0000000602078981 */ /* 0x000ea4000c1e1900 */
[----:B--2---:R-:W-:Y:S01]  /*0440*/  IMAD R5, R8, R7, RZ ;  /* 0x0000000708057224 */ /* 0x004fe200078e02ff */
[----:B------:R-:W-:Y:S05]  /*0450*/  BRA.DIV ~URZ, `(.L_x_13) ;  /* 0x0000dc127f007947 */ /* 0x000fea000b800000 */
[----:B------:R1:W2:Y:S02]  /*0460*/  SHFL.UP PT, R0, R5, 0x1, RZ ;  /* 0x0420000005007989 */ /* 0x0002a400000e00ff */
.L_x_93:
[----:B--2---:R-:W-:-:S04]  /*0470*/  SEL R0, R0, RZ, P5 ;  /* 0x000000ff00007207 */ /* 0x004fc80002800000 */
[----:B-1----:R-:W-:Y:S01]  /*0480*/  IADD3 R5, R5, R0, RZ ;  /* 0x0000000005057210 */ /* 0x002fe20007ffe0ff */
[----:B------:R-:W-:Y:S05]  /*0490*/  BRA.DIV ~URZ, `(.L_x_14) ;  /* 0x0000dc327f007947 */ /* 0x000fea000b800000 */
[----:B------:R-:W1:Y:S02]  /*04a0*/  SHFL.UP PT, R0, R5, 0x2, RZ ;  /* 0x0440000005007989 */ /* 0x000e6400000e00ff */
[----:B-1----:R-:W-:-:S05]  /*04b0*/  SEL R0, R0, RZ, P4 ;  /* 0x000000ff00007207 */ /* 0x002fca0002000000 */
[----:B------:R-:W-:-:S05]  /*04c0*/  IMAD.IADD R0, R5, 0x1, R0 ;  /* 0x0000000105007824 */ /* 0x000fca00078e0200 */
        /* <DEDUP_REMOVED lines=9> */
[----:B------:R1:W2:Y:S02]  /*0560*/  SHFL.IDX PT, R0, R4, 0x1f, 0x1f ;  /* 0x03e01f0004007f89 */ /* 0x0002a400000e0000 */
.L_x_94:
[----:B--2---:R-:W-:-:S05]  /*0570*/  IMAD R0, R0, c[0x0][0x538], RZ ;  /* 0x00014e0000007a24 */ /* 0x004fca00078e02ff */
[----:B------:R-:W-:-:S04]  /*0580*/  IADD3 R6, R0, R6, RZ ;  /* 0x0000000600067210 */ /* 0x000fc80007ffe0ff */
[----:B------:R-:W-:-:S13]  /*0590*/  ISETP.GT.AND P0, PT, R6, UR4, PT ;  /* 0x0000000406007c0c */ /* 0x000fda000bf04270 */
[----:B-1----:R-:W-:Y:S05]  /*05a0*/  @!P0 BRA `(.L_x_15) ;  /* 0xfffffdb000008947 */ /* 0x002fea000383ffff */
.L_x_11:
[----:B------:R-:W-:-:S05]  /*05b0*/  IADD3 R12, -R0, R6, RZ ;  /* 0x00000006000c7210 */ /* 0x000fca0007ffe1ff */
[----:B------:R-:W-:-:S05]  /*05c0*/  IMAD R0, R4, c[0x0][0x538], R12 ;  /* 0x00014e0004007a24 */ /* 0x000fca00078e020c */
[----:B------:R-:W-:Y:S01]  /*05d0*/  ISETP.GT.AND P0, PT, R0, UR4, PT ;  /* 0x0000000400007c0c */ /* 0x000fe2000bf04270 */
[----:B------:R-:W-:-:S12]  /*05e0*/  BRA.DIV ~URZ, `(.L_x_16) ;  /* 0x0000dc927f007947 */ /* 0x000fd8000b800000 */
[----:B------:R-:W-:-:S04]  /*05f0*/  VOTE.ANY R6, PT, !P0 ;  /* 0x0000000000067806 */ /* 0x000fc800040e0100 */
.L_x_95:
[----:B------:R1:W2:Y:S01]  /*0600*/  POPC R13, R6 ;  /* 0x00000006000d7309 */ /* 0x0002a20000000000 */
[----:B------:R-:W-:Y:S05]  /*0610*/  BRA.DIV ~URZ, `(.L_x_17) ;  /* 0x0000dcb27f007947 */ /* 0x000fea000b800000 */
[----:B--2---:R-:W2:Y:S04]  /*0620*/  SHFL.IDX PT, R11, R8, R13, 0x1f ;  /* 0x00001f0d080b7589 */ /* 0x004ea800000e0000 */
[----:B------:R3:W4:Y:S02]  /*0630*/  SHFL.IDX PT, R10, R7, R13, 0x1f ;  /* 0x00001f0d070a7589 */ /* 0x00072400000e0000 */
[----:B---3--:R-:W-:Y:S02]  /*0640*/  MOV R7, RZ ;  /* 0x000000ff00077202 */ /* 0x008fe40000000f00 */
.L_x_96:
[----:B--2-4-:R-:W-:Y:S01]  /*0650*/  ISETP.NE.AND P0, PT, R6, RZ, PT ;  /* 0x000000ff0600720c */ /* 0x014fe20003f05270 */
[----:B------:R-:W-:-:S12]  /*0660*/  BSSY B0, `(.L_x_18) ;  /* 0x0000005000007945 */ /* 0x000fd80003800000 */
[----:B------:R-:W-:Y:S05]  /*0670*/  @!P0 BRA `(.L_x_19) ;  /* 0x0000003000008947 */ /* 0x000fea0003800000 */
[----:B------:R-:W-:Y:S01]  /*0680*/  IADD3 R3, R13, -0x1, RZ ;  /* 0xffffffff0d037810 */ /* 0x000fe20007ffe0ff */
[----:B------:R-:W-:Y:S05]  /*0690*/  BRA.DIV ~URZ, `(.L_x_20) ;  /* 0x0000dd127f007947 */ /* 0x000fea000b800000 */
[----:B------:R2:W3:Y:S02]  /*06a0*/  SHFL.IDX PT, R7, R4, R3, 0x1f ;  /* 0x00001f0304077589 */ /* 0x0004e400000e0000 */
.L_x_19:
[----:B------:R-:W-:Y:S05]  /*06b0*/  BSYNC B0 ;  /* 0x0000000000007941 */ /* 0x000fea0003800000 */
.L_x_18:
[----:B------:R-:W-:Y:S01]  /*06c0*/  IABS R0, R11 ;  /* 0x0000000b00007213 */ /* 0x000fe20000000000 */
[----:B--23--:R-:W-:-:S04]  /*06d0*/  IMAD R4, R7, c[0x0][0x538], R12 ;  /* 0x00014e0007047a24 */ /* 0x00cfc800078e020c */
[----:B------:R-:W-:Y:S01]  /*06e0*/  IMAD.MOV.U32 R5, RZ, RZ, R0 ;  /* 0x000000ffff057224 */ /* 0x000fe200078e0000 */
[----:B------:R-:W-:Y:S01]  /*06f0*/  IABS R0, R10 ;  /* 0x0000000a00007213 */ /* 0x000fe20000000000 */
[----:B------:R2:W-:Y:S01]  /*0700*/  STL [R1+0x50], R4 ;  /* 0x0000500401007387 */ /* 0x0005e20000100800 */
[----:B------:R-:W-:Y:S01]  /*0710*/  IADD3 R12, -R4, UR4, RZ ;  /* 0x00000004040c7c10 */ /* 0x000fe2000fffe1ff */
[----:B------:R-:W3:Y:S02]  /*0720*/  I2F.RP R2, R5 ;  /* 0x0000000500027306 */ /* 0x000ee40000209400 */
[----:B------:R-:W-:Y:S01]  /*0730*/  IMAD.MOV.U32 R7, RZ, RZ, R0 ;  /* 0x000000ffff077224 */ /* 0x000fe200078e0000 */
[----:B-1----:R-:W-:Y:S02]  /*0740*/  IABS R6, R12 ;  /* 0x0000000c00067213 */ /* 0x002fe40000000000 */
[----:B------:R-:W-:-:S03]  /*0750*/  IABS R0, R11 ;  /* 0x0000000b00007213 */ /* 0x000fc60000000000 */
[----:B------:R-:W-:Y:S01]  /*0760*/  I2F.RP R8, R7 ;  /* 0x0000000700087306 */ /* 0x000fe20000209400 */
[----:B------:R-:W-:-:S07]  /*0770*/  IADD3 R0, RZ, -R0, RZ ;  /* 0x80000000ff007210 */ /* 0x000fce0007ffe0ff */
[----:B---3--:R-:W1:Y:S02]  /*0780*/  MUFU.RCP R2, R2 ;  /* 0x0000000200027308 */ /* 0x008e640000001000 */
[----:B-1----:R-:W-:-:S06]  /*0790*/  IADD3 R2, R2, 0xffffffe, RZ ;  /* 0x0ffffffe02027810 */ /* 0x002fcc0007ffe0ff */
[----:B------:R-:W1:Y:S02]  /*07a0*/  F2I.FTZ.U32.TRUNC.NTZ R3, R2 ;  /* 0x0000000200037305 */ /* 0x000e64000021f000 */
[----:B-1----:R-:W-:-:S04]  /*07b0*/  IMAD.MOV R2, RZ, RZ, -R3 ;  /* 0x000000ffff027224 */ /* 0x002fc800078e0a03 */
[----:B--2---:R-:W-:Y:S02]  /*07c0*/  IMAD R4, R2, R5, RZ ;  /* 0x0000000502047224 */ /* 0x004fe400078e02ff */
[----:B------:R-:W-:-:S04]  /*07d0*/  IMAD.MOV.U32 R2, RZ, RZ, RZ ;  /* 0x000000ffff027224 */ /* 0x000fc800078e00ff */
[----:B------:R-:W-:-:S04]  /*07e0*/  IMAD.HI.U32 R2, R3, R4, R2 ;  /* 0x0000000403027227 */ /* 0x000fc800078e0002 */
[----:B------:R-:W-:-:S04]  /*07f0*/  IMAD.MOV.U32 R3, RZ, RZ, R6 ;  /* 0x000000ffff037224 */ /* 0x000fc800078e0006 */
[----:B------:R-:W-:-:S04]  /*0800*/  IMAD.HI.U32 R2, R2, R3, RZ ;  /* 0x0000000302027227 */ /* 0x000fc800078e00ff */
[----:B------:R-:W-:Y:S02]  /*0810*/  IMAD R0, R2, R0, R3 ;  /* 0x0000000002007224 */ /* 0x000fe400078e0203 */
[----:B------:R-:W1:Y:S03]  /*0820*/  MUFU.RCP R3, R8 ;  /* 0x0000000800037308 */ /* 0x000e660000001000 */
[----:B------:R-:W-:-:S13]  /*0830*/  ISETP.GT.U32.AND P0, PT, R5, R0, PT ;  /* 0x000000000500720c */ /* 0x000fda0003f04070 */
[----:B------:R-:W-:Y:S01]  /*0840*/  @!P0 IMAD.IADD R0, R0, 0x1, -R5 ;  /* 0x0000000100008824 */ /* 0x000fe200078e0a05 */
[----:B-1----:R-:W-:Y:S02]  /*0850*/  IADD3 R3, R3, 0xffffffe, RZ ;  /* 0x0ffffffe03037810 */ /* 0x002fe40007ffe0ff */
[----:B------:R-:W-:Y:S02]  /*0860*/  @!P0 IADD3 R2, R2, 0x1, RZ ;  /* 0x0000000102028810 */ /* 0x000fe40007ffe0ff */
[----:B------:R-:W-:Y:S02]  /*0870*/  ISETP.GE.U32.AND P2, PT, R0, R5, PT ;  /* 0x000000050000720c */ /* 0x000fe40003f46070 */
[----:B------:R-:W1:Y:S01]  /*0880*/  F2I.FTZ.U32.TRUNC.NTZ R3, R3 ;  /* 0x0000000300037305 */ /* 0x000e62000021f000 */
[----:B------:R-:W-:Y:S02]  /*0890*/  LOP3.LUT R0, R12, R11, RZ, 0x3c, !PT ;  /* 0x0000000b0c007212 */ /* 0x000fe400078e3cff */
[----:B------:R-:W-:-:S02]  /*08a0*/  ISETP.NE.AND P0, PT, R11, RZ, PT ;  /* 0x000000ff0b00720c */ /* 0x000fc40003f05270 */
[----:B------:R-:W-:-:S06]  /*08b0*/  ISETP.GE.AND P1, PT, R0, RZ, PT ;  /* 0x000000ff0000720c */ /* 0x000fcc0003f26270 */
[----:B------:R-:W-:Y:S02]  /*08c0*/  @P2 IADD3 R2, R2, 0x1, RZ ;  /* 0x0000000102022810 */ /* 0x000fe40007ffe0ff */
[----:B-1----:R-:W-:-:S03]  /*08d0*/  IADD3 R0, RZ, -R3, RZ ;  /* 0x80000003ff007210 */ /* 0x002fc60007ffe0ff */
[----:B------:R-:W-:Y:S01]  /*08e0*/  IMAD.MOV.U32 R4, RZ, RZ, R2 ;  /* 0x000000ffff047224 */ /* 0x000fe200078e0002 */
[----:B------:R-:W-:-:S03]  /*08f0*/  MOV R2, RZ ;  /* 0x000000ff00027202 */ /* 0x000fc60000000f00 */
[----:B------:R-:W-:Y:S01]  /*0900*/  @!P1 IMAD.MOV R4, RZ, RZ, -R4 ;  /* 0x000000ffff049224 */ /* 0x000fe200078e0a04 */
[----:B------:R-:W-:Y:S01]  /*0910*/  @!P0 LOP3.LUT R4, RZ, R11, RZ, 0x33, !PT ;  /* 0x0000000bff048212 */ /* 0x000fe200078e33ff */
[----:B------:R-:W-:Y:S01]  /*0920*/  IMAD.MOV.U32 R5, RZ, RZ, R0 ;  /* 0x000000ffff057224 */ /* 0x000fe200078e0000 */
[----:B------:R-:W-:Y:S02]  /*0930*/  IABS R0, R10 ;  /* 0x0000000a00007213 */ /* 0x000fe40000000000 */
[----:B------:R-:W-:Y:S01]  /*0940*/  IABS R8, R4 ;  /* 0x0000000400087213 */ /* 0x000fe20000000000 */
[----:B------:R-:W-:Y:S02]  /*0950*/  IMAD R5, R5, R7, RZ ;  /* 0x0000000705057224 */ /* 0x000fe400078e02ff */
[----:B------:R-:W-:Y:S02]  /*0960*/  IMAD.MOV R6, RZ, RZ, -R0 ;  /* 0x000000ffff067224 */ /* 0x000fe400078e0a00 */
[----:B------:R-:W-:-:S04]  /*0970*/  IMAD.HI.U32 R0, R3, R5, R2 ;  /* 0x0000000503007227 */ /* 0x000fc800078e0002 */
[----:B------:R-:W-:Y:S02]  /*0980*/  IMAD.MOV.U32 R2, RZ, RZ, R8 ;  /* 0x000000ffff027224 */ /* 0x000fe400078e0008 */
[----:B------:R-:W-:Y:S02]  /*0990*/  IMAD.MOV.U32 R3, RZ, RZ, R6 ;  /* 0x000000ffff037224 */ /* 0x000fe400078e0006 */
[----:B------:R-:W-:-:S04]  /*09a0*/  IMAD.HI.U32 R0, R0, R2, RZ ;  /* 0x0000000200007227 */ /* 0x000fc800078e00ff */
[----:B------:R-:W-:Y:S02]  /*09b0*/  IMAD R2, R0, R3, R2 ;  /* 0x0000000300027224 */ /* 0x000fe400078e0202 */
[----:B------:R-:W-:-:S03]  /*09c0*/  IMAD R3, R4, R11, RZ ;  /* 0x0000000b04037224 */ /* 0x000fc600078e02ff */
[----:B------:R-:W-:Y:S02]  /*09d0*/  ISETP.GT.U32.AND P0, PT, R7, R2, PT ;  /* 0x000000020700720c */ /* 0x000fe40003f04070 */
[----:B------:R-:W-:-:S11]  /*09e0*/  IADD3 R3, R12, -R3, RZ ;  /* 0x800000030c037210 */ /* 0x000fd60007ffe0ff */
[----:B------:R-:W-:Y:S01]  /*09f0*/  @!P0 IMAD.IADD R2, R2, 0x1, -R7 ;  /* 0x0000000102028824 */ /* 0x000fe200078e0a07 */
[----:B------:R-:W-:Y:S02]  /*0a00*/  @!P0 IADD3 R0, R0, 0x1, RZ ;  /* 0x0000000100008810 */ /* 0x000fe40007ffe0ff */
[----:B------:R-:W-:Y:S02]  /*0a10*/  ISETP.NE.AND P0, PT, R10, RZ, PT ;  /* 0x000000ff0a00720c */ /* 0x000fe40003f05270 */
[----:B------:R-:W-:Y:S02]  /*0a20*/  ISETP.GE.U32.AND P2, PT, R2, R7, PT ;  /* 0x000000070200720c */ /* 0x000fe40003f46070 */
[----:B------:R-:W-:-:S04]  /*0a30*/  LOP3.LUT R2, R4, R10, RZ, 0x3c, !PT ;  /* 0x0000000a04027212 */ /* 0x000fc800078e3cff */
[----:B------:R-:W-:-:S07]  /*0a40*/  ISETP.GE.AND P1, PT, R2, RZ, PT ;  /* 0x000000ff0200720c */ /* 0x000fce0003f26270 */
[----:B------:R-:W-:-:S06]  /*0a50*/  @P2 IADD3 R0, R0, 0x1, RZ ;  /* 0x0000000100002810 */ /* 0x000fcc0007ffe0ff */
[----:B------:R-:W-:Y:S02]  /*0a60*/  @!P1 IADD3 R0, -R0, RZ, RZ ;  /* 0x000000ff00009210 */ /* 0x000fe40007ffe1ff */
[----:B------:R-:W-:-:S05]  /*0a70*/  @!P0 LOP3.LUT R0, RZ, R10, RZ, 0x33, !PT ;  /* 0x0000000aff008212 */ /* 0x000fca00078e33ff */
[--C-:B------:R-:W-:Y:S02]  /*0a80*/  IMAD.MOV R2, RZ, RZ, -R0.reuse ;  /* 0x000000ffff027224 */ /* 0x100fe400078e0a00 */
[C---:B------:R-:W-:Y:S02]  /*0a90*/  IMAD R0, R10.reuse, 0x1000000, R0 ;  /* 0x010000000a007824 */ /* 0x040fe400078e0200 */
[----:B------:R-:W-:Y:S02]  /*0aa0*/  IMAD R2, R10, R2, R4 ;  /* 0x000000020a027224 */ /* 0x000fe400078e0204 */
[----:B------:R-:W-:Y:S02]  /*0ab0*/  IMAD.IADD R4, R13, 0x1, R9 ;  /* 0x000000010d047824 */ /* 0x000fe400078e0209 */
[----:B------:R-:W-:-:S03]  /*0ac0*/  IMAD R0, R2, 0x10000, R0 ;  /* 0x0001000002007824 */ /* 0x000fc600078e0200 */
[----:B------:R1:W-:Y:S04]  /*0ad0*/  STL [R1+0x5c], R4 ;  /* 0x00005c0401007387 */ /* 0x0003e80000100800 */
[----:B------:R1:W-:Y:S04]  /*0ae0*/  STL [R1+0x58], R0 ;  /* 0x0000580001007387 */ /* 0x0003e80000100800 */
[----:B------:R1:W-:Y:S01]  /*0af0*/  STL [R1+0x54], R3 ;  /* 0x0000540301007387 */ /* 0x0003e20000100800 */
[----:B------:R-:W-:Y:S05]  /*0b00*/  BRA `(.L_x_21) ;  /* 0x0000006000007947 */ /* 0x000fea0003800000 */
.L_x_12:
[----:B------:R-:W-:Y:S01]  /*0b10*/  MOV R0, UR4 ;  /* 0x0000000400007c02 */ /* 0x000fe20008000f00 */
[----:B------:R-:W-:Y:S04]  /*0b20*/  STL [R1+0x54], RZ ;  /* 0x000054ff01007387 */ /* 0x000fe80000100800 */
[----:B------:R-:W-:Y:S04]  /*0b30*/  STL [R1+0x58], RZ ;  /* 0x000058ff01007387 */ /* 0x000fe80000100800 */
[----:B------:R1:W-:Y:S02]  /*0b40*/  STL [R1+0x50], R0 ;  /* 0x0000500001007387 */ /* 0x0003e40000100800 */
[----:B-1----:R-:W-:-:S05]  /*0b50*/  MOV R0, c[0x0][0x53c] ;  /* 0x00014f0000007a02 */ /* 0x002fca0000000f00 */
[----:B------:R1:W-:Y:S02]  /*0b60*/  STL [R1+0x5c], R0 ;  /* 0x00005c0001007387 */ /* 0x0003e40000100800 */
.L_x_21:
[----:B-1----:R-:W2:Y:S04]  /*0b70*/  LDL R4, [R1+0x50] ;  /* 0x0000500001047983 */ /* 0x002ea80000100800 */
[----:B------:R-:W2:Y:S04]  /*0b80*/  LDL R5, [R1+0x54] ;  /* 0x0000540001057983 */ /* 0x000ea80000100800 */
[----:B------:R-:W2:Y:S04]  /*0b90*/  LDL R6, [R1+0x58] ;  /* 0x0000580001067983 */ /* 0x000ea80000100800 */
[----:B------:R-:W2:Y:S01]  /*0ba0*/  LDL R7, [R1+0x5c] ;  /* 0x00005c0001077983 */ /* 0x000ea20000100800 */
[----:B------:R-:W-:Y:S01]  /*0bb0*/  ISETP.NE.AND P0, PT, R14, RZ, PT ;  /* 0x000000ff0e00720c */ /* 0x000fe20003f05270 */
[----:B------:R-:W-:-:S12]  /*0bc0*/  WARPSYNC 0xffffffff ;  /* 0xffffffff00007948 */ /* 0x000fd80003800000 */
[----:B--2---:R1:W-:Y:S04]  /*0bd0*/  @!P0 STS.128 [0x1a080], R4 ;  /* 0x01a08004ff008388 */ /* 0x0043e80000000c00 */
[----:B------:R-:W-:Y:S06]  /*0be0*/  BAR.ARV 0x5, 0x100 ;  /* 0x0144000000007b1d */ /* 0x000fec0000002000 */
.L_x_10:
[----:B------:R-:W2:Y:S02]  /*0bf0*/  LDL R0, [R1+0x5c] ;  /* 0x00005c0001007983 */ /* 0x000ea40000100800 */
[----:B--2---:R-:W-:-:S13]  /*0c00*/  ISETP.GE.AND P0, PT, R0, c[0x0][0x53c], PT ;  /* 0x00014f0000007a0c */ /* 0x004fda0003f06270 */
[----:B------:R-:W-:Y:S05]  /*0c10*/  @P0 EXIT ;  /* 0x000000000000094d */ /* 0x000fea0003800000 */
[----:B------:R-:W2:Y:S02]  /*0c20*/  S2R R17, SR_TID.X ;  /* 0x0000000000117919 */ /* 0x000ea40000002100 */
[----:B--2---:R-:W-:-:S04]  /*0c30*/  SHF.R.S32.HI R9, RZ, 0x1f, R17 ;  /* 0x0000001fff097819 */ /* 0x004fc80000011411 */
[CC--:B------:R-:W-:Y:S02]  /*0c40*/  LEA.HI R2, R9.reuse, R17.reuse, RZ, 0x4 ;  /* 0x0000001109027211 */ /* 0x0c0fe400078f20ff */
[CC--:B------:R-:W-:Y:S02]  /*0c50*/  LEA.HI R14, R9.reuse, R17.reuse, RZ, 0x2 ;  /* 0x00000011090e7211 */ /* 0x0c0fe400078f10ff */
[----:B------:R-:W-:Y:S02]  /*0c60*/  SHF.R.S32.HI R3, RZ, 0x4, R2 ;  /* 0x00000004ff037819 */ /* 0x000fe40000011402 */
[----:B------:R-:W-:Y:S02]  /*0c70*/  LEA.HI R10, R9, R17, RZ, 0x3 ;  /* 0x00000011090a7211 */ /* 0x000fe400078f18ff */
[----:B------:R-:W-:Y:S02]  /*0c80*/  LEA.HI R0, R2, R3, RZ, 0x1 ;  /* 0x0000000302007211 */ /* 0x000fe400078f08ff */
[----:B-1----:R-:W-:-:S02]  /*0c90*/  SHF.R.S32.HI R6, RZ, 0x2, R14 ;  /* 0x00000002ff067819 */ /* 0x002fc4000001140e */
[----:B------:R-:W-:Y:S02]  /*0ca0*/  LOP3.LUT R0, R0, 0xfffffffe, RZ, 0xc0, !PT ;  /* 0xfffffffe00007812 */ /* 0x000fe400078ec0ff */
[----:B------:R-:W-:Y:S02]  /*0cb0*/  SHF.R.S32.HI R4, RZ, 0x3, R10 ;  /* 0x00000003ff047819 */ /* 0x000fe4000001140a */
[----:B------:R-:W-:Y:S01]  /*0cc0*/  LEA.HI R8, R9, R17, RZ, 0x5 ;  /* 0x0000001109087211 */ /* 0x000fe200078f28ff */
[----:B------:R-:W-:Y:S01]  /*0cd0*/  IMAD.IADD R13, R3, 0x1, -R0 ;  /* 0x00000001030d7824 */ /* 0x000fe200078e0a00 */
[----:B------:R-:W-:Y:S01]  /*0ce0*/  LOP3.LUT R0, R2, 0xfffffff0, RZ, 0xc0, !PT ;  /* 0xfffffff002007812 */ /* 0x000fe200078ec0ff */
[----:B------:R-:W-:Y:S01]  /*0cf0*/  IMAD.SHL.U32 R4, R4, 0x40, RZ ;  /* 0x0000004004047824 */ /* 0x000fe200078e00ff */
[----:B------:R-:W-:Y:S02]  /*0d00*/  SHF.R.S32.HI R2, RZ, 0x1f, R14 ;  /* 0x0000001fff027819 */ /* 0x000fe4000001140e */
[----:B------:R-:W-:Y:S01]  /*0d10*/  LOP3.LUT R3, R10, 0xfffffff8, RZ, 0xc0, !PT ;  /* 0xfffffff80a037812 */ /* 0x000fe200078ec0ff */
[----:B------:R-:W-:Y:S01]  /*0d20*/  IMAD.IADD R0, R17, 0x1, -R0 ;  /* 0x0000000111007824 */ /* 0x000fe200078e0a00 */
[----:B------:R-:W-:-:S02]  /*0d30*/  LEA.HI R2, R2, R6, RZ, 0x3 ;  /* 0x0000000602027211 */ /* 0x000fc400078f18ff */
[----:B------:R-:W-:Y:S01]  /*0d40*/  SHF.R.S32.HI R242, RZ, 0x5, R8 ;  /* 0x00000005fff27819 */ /* 0x000fe20000011408 */
[----:B------:R-:W-:Y:S01]  /*0d50*/  IMAD.IADD R7, R17, 0x1, -R3 ;  /* 0x0000000111077824 */ /* 0x000fe200078e0a03 */
[----:B------:R-:W-:Y:S02]  /*0d60*/  SHF.R.S32.HI R5, RZ, 0x1f, R0 ;  /* 0x0000001fff057819 */ /* 0x000fe40000011400 */
[----:B------:R-:W-:Y:S01]  /*0d70*/  LOP3.LUT R3, R2, 0xfffffff8, RZ, 0xc0, !PT ;  /* 0xfffffff802037812 */ /* 0x000fe200078ec0ff */
[C---:B------:R-:W-:Y:S01]  /*0d80*/  IMAD.SHL.U32 R20, R7.reuse, 0x8, RZ ;  /* 0x0000000807147824 */ /* 0x040fe200078e00ff */
[----:B------:R-:W-:Y:S01]  /*0d90*/  LOP3.LUT R2, R4, 0x1c0, RZ, 0xc0, !PT ;  /* 0x000001c004027812 */ /* 0x000fe200078ec0ff */
[----:B------:R-:W-:Y:S01]  /*0da0*/  IMAD.SHL.U32 R4, R7, 0x40, RZ ;  /* 0x0000004007047824 */ /* 0x000fe200078e00ff */
[----:B------:R-:W-:Y:S01]  /*0db0*/  LEA.HI R11, R5, R0, RZ, 0x3 ;  /* 0x00000000050b7211 */ /* 0x000fe200078f18ff */
[----:B------:R-:W-:Y:S01]  /*0dc0*/  IMAD.IADD R6, R6, 0x1, -R3 ;  /* 0x0000000106067824 */ /* 0x000fe200078e0a03 */
[----:B------:R-:W-:-:S02]  /*0dd0*/  SHF.R.U32.HI R5, RZ, 0x3, R2 ;  /* 0x00000003ff057819 */ /* 0x000fc40000011602 */
[----:B------:R-:W-:Y:S02]  /*0de0*/  LOP3.LUT R3, R2, 0x38, R20, 0xf8, !PT ;  /* 0x0000003802037812 */ /* 0x000fe400078ef814 */
[----:B------:R-:W-:Y:S02]  /*0df0*/  LOP3.LUT R2, R11, 0xfffffff8, RZ, 0xc0, !PT ;  /* 0xfffffff80b027812 */ /* 0x000fe400078ec0ff */
[----:B------:R-:W-:Y:S02]  /*0e00*/  LOP3.LUT R7, R3, R5, RZ, 0x3c, !PT ;  /* 0x0000000503077212 */ /* 0x000fe400078e3cff */
[----:B------:R-:W-:Y:S01]  /*0e10*/  SHF.R.S32.HI R3, RZ, 0x1f, R8 ;  /* 0x0000001fff037819 */ /* 0x000fe20000011408 */
[----:B------:R-:W-:Y:S01]  /*0e20*/  IMAD.IADD R5, R0, 0x1, -R2 ;  /* 0x0000000100057824 */ /* 0x000fe200078e0a02 */
[----:B------:R-:W-:Y:S02]  /*0e30*/  LOP3.LUT R2, R8, 0xffffffe0, RZ, 0xc0, !PT ;  /* 0xffffffe008027812 */ /* 0x000fe400078ec0ff */
[----:B------:R-:W-:-:S02]  /*0e40*/  LOP3.LUT R0, R4, 0x1c0, RZ, 0xc0, !PT ;  /* 0x000001c004007812 */ /* 0x000fc400078ec0ff */
[----:B------:R-:W-:Y:S01]  /*0e50*/  LEA.HI R8, R9, R17, RZ, 0x6 ;  /* 0x0000001109087211 */ /* 0x000fe200078f30ff */
[----:B------:R-:W-:Y:S01]  /*0e60*/  IMAD.IADD R16, R17, 0x1, -R2 ;  /* 0x0000000111107824 */ /* 0x000fe200078e0a02 */
[----:B------:R-:W-:Y:S02]  /*0e70*/  LOP3.LUT R4, R0, 0x8, R10, 0xf8, !PT ;  /* 0x0000000800047812 */ /* 0x000fe400078ef80a */
[----:B------:R-:W-:Y:S02]  /*0e80*/  SHF.R.U32.HI R2, RZ, 0x3, R0 ;  /* 0x00000003ff027819 */ /* 0x000fe40000011600 */
[----:B------:R-:W-:Y:S02]  /*0e90*/  LEA.HI R0, R3, R242, RZ, 0x3 ;  /* 0x000000f203007211 */ /* 0x000fe400078f18ff */
[----:B------:R-:W-:Y:S02]  /*0ea0*/  SHF.R.S32.HI R9, RZ, 0x1f, R16 ;  /* 0x0000001fff097819 */ /* 0x000fe40000011410 */
[----:B------:R-:W-:Y:S01]  /*0eb0*/  LOP3.LUT R12, R4, R2, RZ, 0x3c, !PT ;  /* 0x00000002040c7212 */ /* 0x000fe200078e3cff */
[----:B------:R-:W-:Y:S01]  /*0ec0*/  IMAD.SHL.U32 R2, R8, 0x8, RZ ;  /* 0x0000000808027824 */ /* 0x000fe200078e00ff */
[----:B------:R-:W-:-:S02]  /*0ed0*/  LOP3.LUT R0, R0, 0xffffff8, RZ, 0xc0, !PT ;  /* 0x0ffffff800007812 */ /* 0x000fc400078ec0ff */
[----:B------:R-:W-:Y:S02]  /*0ee0*/  LEA.HI R9, R9, R16, RZ, 0x2 ;  /* 0x0000001009097211 */ /* 0x000fe400078f10ff */
[----:B------:R-:W-:Y:S02]  /*0ef0*/  LOP3.LUT R3, R6, 0x1, RZ, 0xc0, !PT ;  /* 0x0000000106037812 */ /* 0x000fe400078ec0ff */
[----:B------:R-:W-:Y:S01]  /*0f00*/  LOP3.LUT R248, R7, 0x7ffffe00, R2, 0xf8, !PT ;  /* 0x7ffffe0007f87812 */ /* 0x000fe200078ef802 */
[----:B------:R-:W-:Y:S01]  /*0f10*/  IMAD.IADD R2, R242, 0x1, -R0 ;  /* 0x00000001f2027824 */ /* 0x000fe200078e0a00 */
[----:B------:R-:W-:Y:S02]  /*0f20*/  SHF.R.S32.HI R0, RZ, 0x2, R9 ;  /* 0x00000002ff007819 */ /* 0x000fe40000011409 */
[----:B------:R-:W-:Y:S01]  /*0f30*/  ISETP.NE.U32.AND P4, PT, R3, 0x1, PT ;  /* 0x000000010300780c */ /* 0x000fe20003f85070 */
[C---:B------:R-:W-:Y:S01]  /*0f40*/  IMAD.SHL.U32 R3, R5.reuse, 0x40, RZ ;  /* 0x0000004005037824 */ /* 0x040fe200078e00ff */
[----:B------:R-:W-:Y:S01]  /*0f50*/  LOP3.LUT R4, R14, 0xfffffffc, RZ, 0xc0, !PT ;  /* 0xfffffffc0e047812 */ /* 0x000fe200078ec0ff */
[----:B------:R-:W-:Y:S01]  /*0f60*/  IMAD R15, R2, 0x10, R0 ;  /* 0x00000010020f7824 */ /* 0x000fe200078e0200 */
[----:B------:R-:W-:Y:S01]  /*0f70*/  LOP3.LUT P3, RZ, R5, 0x2, RZ, 0xc0, !PT ;  /* 0x0000000205ff7812 */ /* 0x000fe2000786c0ff */
[----:B------:R-:W-:Y:S01]  /*0f80*/  IMAD.SHL.U32 R2, R13, 0x8, RZ ;  /* 0x000000080d027824 */ /* 0x000fe200078e00ff */
[----:B------:R-:W-:Y:S01]  /*0f90*/  LOP3.LUT R0, R3, 0x1c0, RZ, 0xc0, !PT ;  /* 0x000001c003007812 */ /* 0x000fe200078ec0ff */
[----:B------:R-:W-:Y:S01]  /*0fa0*/  IMAD.IADD R3, R17, 0x1, -R4 ;  /* 0x0000000111037824 */ /* 0x000fe200078e0a04 */
[----:B------:R-:W-:Y:S01]  /*0fb0*/  LOP3.LUT P0, RZ, R5, 0x4, RZ, 0xc0, !PT ;  /* 0x0000000405ff7812 */ /* 0x000fe2000780c0ff */
[----:B------:R-:W-:Y:S01]  /*0fc0*/  IMAD.SHL.U32 R4, R6, 0x40, RZ ;  /* 0x0000004006047824 */ /* 0x000fe200078e00ff */
[----:B------:R-:W-:Y:S01]  /*0fd0*/  LOP3.LUT R5, R0, 0x8, R2, 0xf8, !PT ;  /* 0x0000000800057812 */ /* 0x000fe200078ef802 */
[----:B------:R-:W-:Y:S01]  /*0fe0*/  IMAD.MOV.U32 R14, RZ, RZ, 0x20 ;  /* 0x00000020ff0e7424 */ /* 0x000fe200078e00ff */
[----:B------:R-:W-:Y:S01]  /*0ff0*/  SHF.R.U32.HI R2, RZ, 0x3, R0 ;  /* 0x00000003ff027819 */ /* 0x000fe20000011600 */
[----:B------:R-:W-:Y:S01]  /*1000*/  STL [R1+0xa0], R15 ;  /* 0x0000a00f01007387 */ /* 0x000fe20000100800 */
[----:B------:R-:W-:Y:S01]  /*1010*/  LEA.HI R0, R3, R3, RZ, 0x1 ;  /* 0x0000000303007211 */ /* 0x000fe200078f08ff */
[----:B------:R-:W-:Y:S01]  /*1020*/  IMAD.SHL.U32 R248, R248, 0x2, RZ ;  /* 0x00000002f8f87824 */ /* 0x000fe200078e00ff */
[----:B------:R-:W-:Y:S01]  /*1030*/  LOP3.LUT R7, R5, R2, RZ, 0x3c, !PT ;  /* 0x0000000205077212 */ /* 0x000fe200078e3cff */
[----:B------:R-:W-:Y:S01]  /*1040*/  IMAD R5, R242, 0x200, R3 ;  /* 0x00000200f2057824 */ /* 0x000fe200078e0203 */
[----:B------:R-:W-:-:S02]  /*1050*/  LOP3.LUT R2, R4, 0x1c0, RZ, 0xc0, !PT ;  /* 0x000001c004027812 */ /* 0x000fc400078ec0ff */
[----:B------:R-:W-:Y:S01]  /*1060*/  R2P PR, R6, 0x6 ;  /* 0x0000000606007804 */ /* 0x000fe20000000000 */
[----:B------:R-:W-:Y:S01]  /*1070*/  IMAD.MOV.U32 R6, RZ, RZ, 0x10 ;  /* 0x00000010ff067424 */ /* 0x000fe200078e00ff */
[----:B------:R-:W-:Y:S02]  /*1080*/  LOP3.LUT R0, R0, 0x1ffffffe, RZ, 0xc0, !PT ;  /* 0x1ffffffe00007812 */ /* 0x000fe400078ec0ff */
[----:B------:R-:W-:Y:S02]  /*1090*/  LEA.HI R2, R2, R2, RZ, 0x1d ;  /* 0x0000000202027211 */ /* 0x000fe400078fe8ff */
[----:B------:R-:W-:Y:S01]  /*10a0*/  IADD3 R18, R20, 0x40, RZ ;  /* 0x0000004014127810 */ /* 0x000fe20007ffe0ff */
[----:B------:R-:W-:Y:S01]  /*10b0*/  IMAD.IADD R10, R3, 0x1, -R0 ;  /* 0x00000001030a7824 */ /* 0x000fe200078e0a00 */
[----:B------:R-:W-:Y:S01]  /*10c0*/  SHF.R.S32.HI R21, RZ, 0x1f, R20 ;  /* 0x0000001fff157819 */ /* 0x000fe20000011414 */
[----:B------:R-:W-:Y:S01]  /*10d0*/  IMAD.U32 R8, R5, 0x2, R2 ;  /* 0x0000000205087824 */ /* 0x000fe200078e0002 */
[----:B------:R-:W-:Y:S01]  /*10e0*/  SEL R4, R6, 0xfffffff0, !P3 ;  /* 0xfffffff006047807 */ /* 0x000fe20005800000 */
[----:B------:R-:W-:Y:S01]  /*10f0*/  IMAD.SHL.U32 R6, R11, 0x40, RZ ;  /* 0x000000400b067824 */ /* 0x000fe200078e00ff */
[----:B------:R-:W-:Y:S01]  /*1100*/  SEL R3, R14, 0xffffffe0, !P0 ;  /* 0xffffffe00e037807 */ /* 0x000fe20004000000 */
[----:B------:R-:W-:Y:S01]  /*1110*/  STL.64 [R1+0x30], R20 ;  /* 0x0000301401007387 */ /* 0x000fe20000100a00 */
[----:B------:R-:W-:Y:S01]  /*1120*/  IADD3 R17, R20, 0x80, RZ ;  /* 0x0000008014117810 */ /* 0x000fe20007ffe0ff */
[----:B------:R-:W-:Y:S01]  /*1130*/  IMAD R0, R13, 0x200, R12 ;  /* 0x000002000d007824 */ /* 0x000fe200078e020c */
[----:B------:R-:W-:Y:S01]  /*1140*/  LOP3.LUT R2, R9, 0x7ffffffc, RZ, 0xc0, !PT ;  /* 0x7ffffffc09027812 */ /* 0x000fe200078ec0ff */
[----:B------:R-:W-:Y:S01]  /*1150*/  STL [R1+0x38], R18 ;  /* 0x0000381201007387 */ /* 0x000fe20000100800 */
[----:B------:R-:W-:Y:S01]  /*1160*/  SHF.R.S32.HI R9, RZ, 0x1f, R18 ;  /* 0x0000001fff097819 */ /* 0x000fe20000011412 */
[----:B------:R-:W-:Y:S01]  /*1170*/  IMAD.IADD R4, R4, 0x1, R3 ;  /* 0x0000000104047824 */ /* 0x000fe200078e0203 */
[----:B------:R-:W-:Y:S01]  /*1180*/  IADD3 R5, R20, 0xc0, RZ ;  /* 0x000000c014057810 */ /* 0x000fe20007ffe0ff */
[----:B------:R-:W-:Y:S01]  /*1190*/  STL [R1+0x3c], R17 ;  /* 0x00003c1101007387 */ /* 0x000fe20000100800 */
[----:B------:R-:W-:Y:S01]  /*11a0*/  LOP3.LUT R3, R7, 0x7ffffe00, R6, 0xf8, !PT ;  /* 0x7ffffe0007037812 */ /* 0x000fe200078ef806 */
[----:B------:R-:W-:Y:S01]  /*11b0*/  IMAD.IADD R2, R16, 0x1, -R2 ;  /* 0x0000000110027824 */ /* 0x000fe200078e0a02 */
[----:B------:R-:W-:Y:S01]  /*11c0*/  SHF.R.S32.HI R6, RZ, 0x1f, R17 ;  /* 0x0000001fff067819 */ /* 0x000fe20000011411 */
[----:B------:R-:W-:Y:S01]  /*11d0*/  STL [R1+0x70], R9 ;  /* 0x0000700901007387 */ /* 0x000fe20000100800 */
[----:B------:R-:W-:Y:S01]  /*11e0*/  IMAD.MOV.U32 R7, RZ, RZ, 0x40 ;  /* 0x00000040ff077424 */ /* 0x000fe200078e00ff */
[----:B------:R-:W-:Y:S01]  /*11f0*/  LEA R11, R8, 0x80, 0x1 ;  /* 0x00000080080b7811 */ /* 0x000fe200078e08ff */
[----:B------:R-:W-:Y:S01]  /*1200*/  IMAD.SHL.U32 R8, R2, 0x2, RZ ;  /* 0x0000000202087824 */ /* 0x000fe200078e00ff */
[----:B------:R1:W-:Y:S01]  /*1210*/  STL [R1+0x40], R5 ;  /* 0x0000400501007387 */ /* 0x0003e20000100800 */
[----:B------:R-:W-:Y:S01]  /*1220*/  IMAD R2, R10, 0x8, R15 ;  /* 0x000000080a027824 */ /* 0x000fe200078e020f */
[----:B------:R-:W-:-:S02]  /*1230*/  LEA R134, R0, 0x14080, 0x1 ;  /* 0x0001408000867811 */ /* 0x000fc400078e08ff */
[----:B------:R2:W-:Y:S01]  /*1240*/  STL [R1+0x6c], R6 ;  /* 0x00006c0601007387 */ /* 0x0005e20000100800 */
[----:B------:R-:W-:Y:S02]  /*1250*/  SEL R0, R7, 0xffffffc0, !P0 ;  /* 0xffffffc007007807 */ /* 0x000fe40004000000 */
[----:B------:R-:W-:-:S05]  /*1260*/  LEA R236, R3, 0x4080, 0x1 ;  /* 0x0000408003ec7811 */ /* 0x000fca00078e08ff */
[--C-:B------:R-:W-:Y:S02]  /*1270*/  IMAD R242, R242, 0x800, R236.reuse ;  /* 0x00000800f2f27824 */ /* 0x100fe400078e02ec */
[----:B------:R-:W-:Y:S02]  /*1280*/  IMAD R241, R4, 0x2, R236 ;  /* 0x0000000204f17824 */ /* 0x000fe400078e02ec */
[----:B------:R-:W-:Y:S02]  /*1290*/  IMAD.IADD R237, R236, 0x1, R0 ;  /* 0x00000001eced7824 */ /* 0x000fe400078e0200 */
[----:B------:R-:W-:Y:S01]  /*12a0*/  IMAD.IADD R245, R0, 0x1, R242 ;  /* 0x0000000100f57824 */ /* 0x000fe200078e02f2 */
[----:B-1----:R-:W-:Y:S02]  /*12b0*/  SHF.R.S32.HI R5, RZ, 0x1f, R5 ;  /* 0x0000001fff057819 */ /* 0x002fe40000011405 */
[----:B--2---:R-:W-:-:S03]  /*12c0*/  SEL R6, R14, 0xffffffe0, !P1 ;  /* 0xffffffe00e067807 */ /* 0x004fc60004800000 */
[----:B------:R1:W-:Y:S04]  /*12d0*/  STL [R1+0x68], R5 ;  /* 0x0000680501007387 */ /* 0x0003e80000100800 */
[----:B------:R2:W-:Y:S01]  /*12e0*/  STL [R1+0x44], R8 ;  /* 0x0000440801007387 */ /* 0x0005e20000100800 */
[----:B------:R-:W-:-:S03]  /*12f0*/  IMAD.IADD R9, R11, 0x1, R6 ;  /* 0x000000010b097824 */ /* 0x000fc600078e0206 */
[----:B------:R-:W-:Y:S04]  /*1300*/  STL [R1+0x78], R11 ;  /* 0x0000780b01007387 */ /* 0x000fe80000100800 */
[----:B------:R3:W-:Y:S04]  /*1310*/  STL [R1+0xa4], R2 ;  /* 0x0000a40201007387 */ /* 0x0007e80000100800 */
[----:B------:R-:W-:Y:S01]  /*1320*/  STL [R1+0x84], R9 ;  /* 0x0000840901007387 */ /* 0x000fe20000100800 */
[----:B-1----:R-:W-:Y:S02]  /*1330*/  SEL R5, R7, 0xffffffc0, !P2 ;  /* 0xffffffc007057807 */ /* 0x002fe40005000000 */
[----:B--2---:R-:W-:-:S03]  /*1340*/  IADD3 R8, R11, -0x10, RZ ;  /* 0xfffffff00b087810 */ /* 0x004fc60007ffe0ff */
[C---:B------:R-:W-:Y:S01]  /*1350*/  IMAD.IADD R7, R11.reuse, 0x1, R5 ;  /* 0x000000010b077824 */ /* 0x040fe200078e0205 */
[----:B------:R-:W-:-:S04]  /*1360*/  @P4 IADD3 R8, R11, 0x10, RZ ;  /* 0x000000100b084810 */ /* 0x000fc80007ffe0ff */
[----:B------:R1:W-:Y:S01]  /*1370*/  STL [R1+0x94], R7 ;  /* 0x0000940701007387 */ /* 0x0003e20000100800 */
[--C-:B------:R-:W-:Y:S01]  /*1380*/  IMAD.IADD R3, R6, 0x1, R8.reuse ;  /* 0x0000000106037824 */ /* 0x100fe200078e0208 */
[----:B---3--:R-:W-:Y:S01]  /*1390*/  SEL R2, R14, 0xffffffe0, !P3 ;  /* 0xffffffe00e027807 */ /* 0x008fe20005800000 */
[----:B------:R-:W-:Y:S01]  /*13a0*/  IMAD.IADD R6, R5, 0x1, R8 ;  /* 0x0000000105067824 */ /* 0x000fe200078e0208 */
[----:B------:R2:W-:Y:S02]  /*13b0*/  STL [R1+0x7c], R8 ;  /* 0x00007c0801007387 */ /* 0x0005e40000100800 */
[--C-:B------:R-:W-:Y:S01]  /*13c0*/  IADD3 R239, R0, R236, R2.reuse ;  /* 0x000000ec00ef7210 */ /* 0x100fe20007ffe002 */
[----:B------:R-:W-:Y:S02]  /*13d0*/  IMAD.IADD R238, R236, 0x1, R2 ;  /* 0x00000001ecee7824 */ /* 0x000fe400078e0202 */
[----:B------:R-:W-:Y:S02]  /*13e0*/  IMAD.IADD R243, R2, 0x1, R242 ;  /* 0x0000000102f37824 */ /* 0x000fe400078e02f2 */
[----:B------:R-:W-:-:S02]  /*13f0*/  IMAD.IADD R2, R3, 0x1, R5 ;  /* 0x0000000103027824 */ /* 0x000fc400078e0205 */
[----:B------:R-:W-:Y:S02]  /*1400*/  IMAD.IADD R244, R0, 0x1, R243 ;  /* 0x0000000100f47824 */ /* 0x000fe400078e02f3 */
[----:B-1----:R-:W-:-:S05]  /*1410*/  IMAD.IADD R7, R9, 0x1, R5 ;  /* 0x0000000109077824 */ /* 0x002fca00078e0205 */
[----:B------:R2:W-:Y:S04]  /*1420*/  STL [R1+0x90], R7 ;  /* 0x0000900701007387 */ /* 0x0005e80000100800 */
[----:B------:R2:W-:Y:S04]  /*1430*/  STL [R1+0x8c], R6 ;  /* 0x00008c0601007387 */ /* 0x0005e80000100800 */
[----:B------:R2:W-:Y:S04]  /*1440*/  STL [R1+0x80], R3 ;  /* 0x0000800301007387 */ /* 0x0005e80000100800 */
[----:B------:R2:W-:Y:S02]  /*1450*/  STL [R1+0x88], R2 ;  /* 0x0000880201007387 */ /* 0x0005e40000100800 */
.L_x_92:
[----:B------:R-:W3:Y:S01]  /*1460*/  LDL R0, [R1+0x5c] ;  /* 0x00005c0001007983 */ /* 0x000ee20000100800 */
[----:B------:R-:W-:Y:S01]  /*1470*/  IMAD.MOV.U32 R12, RZ, RZ, 0x4 ;  /* 0x00000004ff0c7424 */ /* 0x000fe200078e00ff */
[----:B------:R-:W-:-:S02]  /*1480*/  ISETP.NE.U32.AND P0, PT, RZ, c[0x0][0x370], PT ;  /* 0x0000dc00ff007a0c */ /* 0x000fc40003f05070 */
[----:B------:R-:W4:Y:S02]  /*1490*/  LDL R10, [R1+0x58] ;  /* 0x00005800010a7983 */ /* 0x000f240000100800 */
[----:B------:R-:W-:Y:S01]  /*14a0*/  ISETP.NE.AND.EX P1, PT, RZ, c[0x0][0x374], PT, P0 ;  /* 0x0000dd00ff007a0c */ /* 0x000fe20003f25300 */
[----:B--23--:R-:W-:-:S05]  /*14b0*/  IMAD.WIDE R2, R0, R12, c[0x0][0x588] ;  /* 0x0001620000027625 */ /* 0x00cfca00078e020c */
[----:B------:R-:W2:Y:S01]  /*14c0*/  LDG.E R32, [R2.64] ;  /* 0x0000000602207981 */ /* 0x000ea2000c1e1900 */
[----:B------:R-:W-:Y:S01]  /*14d0*/  ISETP.NE.U32.AND P3, PT, RZ, c[0x0][0x360], PT ;  /* 0x0000d800ff007a0c */ /* 0x000fe20003f65070 */
[----:B------:R-:W-:Y:S01]  /*14e0*/  CS2R R8, SRZ ;  /* 0x0000000000087805 */ /* 0x000fe2000001ff00 */
[----:B------:R-:W-:Y:S02]  /*14f0*/  ISETP.NE.U32.AND P4, PT, RZ, c[0x0][0x348], PT ;  /* 0x0000d200ff007a0c */ /* 0x000fe40003f85070 */
[----:B------:R-:W-:Y:S02]  /*1500*/  ISETP.NE.AND.EX P3, PT, RZ, c[0x0][0x364], PT, P3 ;  /* 0x0000d900ff007a0c */ /* 0x000fe40003f65330 */
[----:B------:R-:W-:Y:S02]  /*1510*/  ISETP.NE.U32.AND P2, PT, RZ, c[0x0][0x350], PT ;  /* 0x0000d400ff007a0c */ /* 0x000fe40003f45070 */
[----:B------:R-:W-:Y:S02]  /*1520*/  ISETP.NE.AND.EX P4, PT, RZ, c[0x0][0x34c], PT, P4 ;  /* 0x0000d300ff007a0c */ /* 0x000fe40003f85340 */
[----:B------:R-:W-:Y:S01]  /*1530*/  ISETP.NE.AND.EX P5, PT, RZ, c[0x0][0x354], PT, P2 ;  /* 0x0000d500ff007a0c */ /* 0x000fe20003fa5320 */
[----:B------:R-:W-:Y:S01]  /*1540*/  IMAD.MOV.U32 R11, RZ, RZ, RZ ;  /* 0x000000ffff0b7224 */ /* 0x000fe200078e00ff */
[----:B--2---:R-:W-:Y:S01]  /*1550*/  SHF.R.S32.HI R31, RZ, 0x1f, R32 ;  /* 0x0000001fff1f7819 */ /* 0x004fe20000011420 */
[----:B------:R1:W-:Y:S01]  /*1560*/  STL [R1+0x48], R32 ;  /* 0x0000482001007387 */ /* 0x0003e20000100800 */
[----:B------:R-:W-:-:S02]  /*1570*/  @P1 LEA R2, P0, R32, c[0x0][0x370], 0x2 ;  /* 0x0000dc0020021a11 */ /* 0x000fc400078010ff */
[C---:B------:R-:W-:Y:S01]  /*1580*/  LEA R4, P2, R32.reuse, c[0x0][0x348], 0x2 ;  /* 0x0000d20020047a11 */ /* 0x040fe200078410ff */
[----:B------:R1:W-:Y:S01]  /*1590*/  STL [R1+0x64], R31 ;  /* 0x0000641f01007387 */ /* 0x0003e20000100800 */
[C---:B------:R-:W-:Y:S02]  /*15a0*/  @P1 LEA.HI.X R3, R32.reuse, c[0x0][0x374], R31, 0x2, P0 ;  /* 0x0000dd0020031a11 */ /* 0x040fe400000f141f */
[----:B------:R-:W-:-:S03]  /*15b0*/  @P3 LEA R6, P0, R32, c[0x0][0x360], 0x2 ;  /* 0x0000d80020063a11 */ /* 0x000fc600078010ff */
[----:B------:R2:W5:Y:S01]  /*15c0*/  @P1 LDG.E R8, [R2.64] ;  /* 0x0000000602081981 */ /* 0x000562000c1e1900 */
[C-C-:B------:R-:W-:Y:S02]  /*15d0*/  @P3 LEA.HI.X R7, R32.reuse, c[0x0][0x364], R31.reuse, 0x2, P0 ;  /* 0x0000d90020073a11 */ /* 0x140fe400000f141f */
[----:B------:R-:W-:Y:S02]  /*15e0*/  LEA.HI.X R5, R32, c[0x0][0x34c], R31, 0x2, P2 ;  /* 0x0000d30020057a11 */ /* 0x000fe400010f141f */
[----:B----4-:R-:W-:Y:S01]  /*15f0*/  LOP3.LUT R30, R10, 0xffff, RZ, 0xc0, !PT ;  /* 0x0000ffff0a1e7812 */ /* 0x010fe200078ec0ff */
[----:B------:R1:W5:Y:S01]  /*1600*/  @P3 LDG.E R14, [R6.64] ;  /* 0x00000006060e3981 */ /* 0x000362000c1e1900 */
[----:B------:R-:W-:Y:S01]  /*1610*/  YIELD ;  /* 0x0000000000007946 */ /* 0x000fe20003800000 */
[----:B------:R-:W-:Y:S02]  /*1620*/  P2R R21, PR, RZ, 0x20 ;  /* 0x00000020ff157803 */ /* 0x000fe40000000000 */
[----:B------:R1:W5:Y:S01]  /*1630*/  @P4 LDG.E R11, [R4.64] ;  /* 0x00000006040b4981 */ /* 0x000362000c1e1900 */
[----:B--2---:R-:W-:-:S04]  /*1640*/  LEA R2, P1, R32, c[0x0][0x350], 0x2 ;  /* 0x0000d40020027a11 */ /* 0x004fc800078210ff */
[----:B------:R-:W-:-:S05]  /*1650*/  LEA.HI.X R3, R32, c[0x0][0x354], R31, 0x2, P1 ;  /* 0x0000d50020037a11 */ /* 0x000fca00008f141f */
[----:B------:R1:W5:Y:S04]  /*1660*/  @P5 LDG.E R9, [R2.64] ;  /* 0x0000000602095981 */ /* 0x000368000c1e1900 */
[----:B------:R1:W-:Y:S01]  /*1670*/  STL [R1+0x60], R30 ;  /* 0x0000601e01007387 */ /* 0x0003e20000100800 */
[----:B------:R-:W-:Y:S05]  /*1680*/  @P3 BRA `(.L_x_22) ;  /* 0x0000005000003947 */ /* 0x000fea0003800000 */
[----:B-----5:R-:W-:Y:S01]  /*1690*/  MOV R14, c[0x0][0x168] ;  /* 0x00005a00000e7a02 */ /* 0x020fe20000000f00 */
[----:B------:R-:W-:Y:S05]  /*16a0*/  @!P4 BRA `(.L_x_22) ;  /* 0x000000300000c947 */ /* 0x000fea0003800000 */
[----:B-1----:R-:W2:Y:S04]  /*16b0*/  LDG.E R6, [R4.64] ;  /* 0x0000000604067981 */ /* 0x002ea8000c1e1900 */
[----:B------:R-:W2:Y:S02]  /*16c0*/  LDG.E R0, [R4.64+0x4] ;  /* 0x0000040604007981 */ /* 0x000ea4000c1e1900 */
[----:B--2---:R-:W-:-:S02]  /*16d0*/  IADD3 R14, -R6, R0, RZ ;  /* 0x00000000060e7210 */ /* 0x004fc40007ffe1ff */
.L_x_22:
[----:B------:R-:W-:-:S04]  /*16e0*/  ISETP.NE.U32.AND P0, PT, RZ, c[0x0][0x368], PT ;  /* 0x0000da00ff007a0c */ /* 0x000fc80003f05070 */
[----:B------:R-:W-:-:S13]  /*16f0*/  ISETP.NE.AND.EX P0, PT, RZ, c[0x0][0x36c], PT, P0 ;  /* 0x0000db00ff007a0c */ /* 0x000fda0003f05300 */
[----:B------:R-:W-:Y:S05]  /*1700*/  @!P0 BRA `(.L_x_23) ;  /* 0x0000004000008947 */ /* 0x000fea0003800000 */
[----:B-1----:R-:W-:-:S04]  /*1710*/  LEA R2, P0, R32, c[0x0][0x368], 0x2 ;  /* 0x0000da0020027a11 */ /* 0x002fc800078010ff */
[----:B------:R-:W-:-:S05]  /*1720*/  LEA.HI.X R3, R32, c[0x0][0x36c], R31, 0x2, P0 ;  /* 0x0000db0020037a11 */ /* 0x000fca00000f141f */
[----:B------:R1:W5:Y:S01]  /*1730*/  LDG.E R0, [R2.64] ;  /* 0x0000000602007981 */ /* 0x000362000c1e1900 */
[----:B------:R-:W-:Y:S05]  /*1740*/  BRA `(.L_x_24) ;  /* 0x0000005000007947 */ /* 0x000fea0003800000 */
.L_x_23:
[----:B------:R-:W-:Y:S01]  /*1750*/  MOV R0, c[0x0][0x1d0] ;  /* 0x0000740000007a02 */ /* 0x000fe20000000f00 */
[----:B------:R-:W-:Y:S05]  /*1760*/  @!P5 BRA `(.L_x_24) ;  /* 0x000000300000d947 */ /* 0x000fea0003800000 */
[----:B-1----:R-:W2:Y:S04]  /*1770*/  LDG.E R4, [R2.64] ;  /* 0x0000000602047981 */ /* 0x002ea8000c1e1900 */
[----:B------:R-:W2:Y:S02]  /*1780*/  LDG.E R0, [R2.64+0x4] ;  /* 0x0000040602007981 */ /* 0x000ea4000c1e1900 */
[----:B--2---:R-:W-:-:S04]  /*1790*/  IADD3 R0, -R4, R0, RZ ;  /* 0x0000000004007210 */ /* 0x004fc80007ffe1ff */
.L_x_24:
[----:B-1----:R-:W-:Y:S01]  /*17a0*/  LOP3.LUT R2, R10, 0xff000000, RZ, 0xc0, !PT ;  /* 0xff0000000a027812 */ /* 0x002fe200078ec0ff */
[----:B-----5:R-:W-:Y:S01]  /*17b0*/  IMAD.IADD R24, R0, 0x1, -R8 ;  /* 0x0000000100187824 */ /* 0x020fe200078e0a08 */
[----:B------:R-:W-:Y:S01]  /*17c0*/  LOP3.LUT R3, R10, 0xff0000, RZ, 0xc0, !PT ;  /* 0x00ff00000a037812 */ /* 0x000fe200078ec0ff */
[----:B------:R-:W-:Y:S01]  /*17d0*/  BSSY B0, `(.L_x_25) ;  /* 0x000002d000007945 */ /* 0x000fe20003800000 */
[----:B------:R-:W-:Y:S01]  /*17e0*/  SHF.R.U32.HI R4, RZ, 0x8, R2 ;  /* 0x00000008ff047819 */ /* 0x000fe20000011602 */
[----:B------:R-:W-:Y:S01]  /*17f0*/  IMAD.IADD R19, R9, 0x1, R8 ;  /* 0x0000000109137824 */ /* 0x000fe200078e0208 */
[----:B------:R-:W-:-:S02]  /*1800*/  IADD3 R0, R24, 0x2f, RZ ;  /* 0x0000002f18007810 */ /* 0x000fc40007ffe0ff */
[----:B------:R-:W-:Y:S02]  /*1810*/  LEA.HI R3, R3, R4, RZ, 0x10 ;  /* 0x0000000403037211 */ /* 0x000fe400078f80ff */
[----:B------:R-:W-:Y:S01]  /*1820*/  ISETP.GE.AND P0, PT, R24, 0x1, PT ;  /* 0x000000011800780c */ /* 0x000fe20003f06270 */
[----:B------:R-:W-:Y:S01]  /*1830*/  IMAD.HI R0, R0, 0x2aaaaaab, RZ ;  /* 0x2aaaaaab00007827 */ /* 0x000fe200078e02ff */
[----:B------:R-:W-:Y:S02]  /*1840*/  LOP3.LUT R13, R3, 0xff, RZ, 0xc0, !PT ;  /* 0x000000ff030d7812 */ /* 0x000fe400078ec0ff */
[----:B------:R-:W-:Y:S02]  /*1850*/  SHF.R.U32.HI R5, RZ, 0x10, R3 ;  /* 0x00000010ff057819 */ /* 0x000fe40000011603 */
[----:B------:R-:W-:Y:S01]  /*1860*/  SHF.R.U32.HI R2, RZ, 0x1f, R0 ;  /* 0x0000001fff027819 */ /* 0x000fe20000011600 */
[----:B------:R1:W-:Y:S03]  /*1870*/  STL [R1+0x98], R13 ;  /* 0x0000980d01007387 */ /* 0x0003e60000100800 */
[----:B------:R-:W-:Y:S01]  /*1880*/  LEA.HI.SX32 R10, R0, R2, 0x1d ;  /* 0x00000002000a7211 */ /* 0x000fe200078feaff */
[----:B------:R1:W-:Y:S01]  /*1890*/  STL [R1+0x74], R5 ;  /* 0x0000740501007387 */ /* 0x0003e20000100800 */
[----:B------:R-:W-:Y:S01]  /*18a0*/  IMAD.MOV.U32 R2, RZ, RZ, RZ ;  /* 0x000000ffff027224 */ /* 0x000fe200078e00ff */
[----:B------:R-:W-:Y:S05]  /*18b0*/  @!P0 BRA `(.L_x_26) ;  /* 0x000001e000008947 */ /* 0x000fea0003800000 */
[----:B------:R-:W-:Y:S01]  /*18c0*/  ISETP.NE.AND P0, PT, R5, RZ, PT ;  /* 0x000000ff0500720c */ /* 0x000fe20003f05270 */
[----:B------:R-:W-:-:S03]  /*18d0*/  IMAD.MOV.U32 R4, RZ, RZ, RZ ;  /* 0x000000ffff047224 */ /* 0x000fc600078e00ff */
[----:B------:R-:W-:-:S04]  /*18e0*/  SEL R0, R5, c[0x0][0x338], P0 ;  /* 0x0000ce0005007a07 */ /* 0x000fc80000000000 */
[----:B------:R-:W-:Y:S02]  /*18f0*/  IABS R3, R0 ;  /* 0x0000000000037213 */ /* 0x000fe40000000000 */
[----:B------:R-:W-:Y:S02]  /*1900*/  IADD3 R6, R10, -0x1, R0 ;  /* 0xffffffff0a067810 */ /* 0x000fe40007ffe000 */
[----:B------:R-:W2:Y:S02]  /*1910*/  I2F.RP R2, R3 ;  /* 0x0000000300027306 */ /* 0x000ea40000209400 */
[----:B------:R-:W-:-:S06]  /*1920*/  IABS R9, R6 ;  /* 0x0000000600097213 */ /* 0x000fcc0000000000 */
[----:B--2---:R-:W2:Y:S02]  /*1930*/  MUFU.RCP R2, R2 ;  /* 0x0000000200027308 */ /* 0x004ea40000001000 */
[----:B--2---:R-:W-:-:S06]  /*1940*/  IADD3 R2, R2, 0xffffffe, RZ ;  /* 0x0ffffffe02027810 */ /* 0x004fcc0007ffe0ff */
[----:B-1----:R-:W1:Y:S02]  /*1950*/  F2I.FTZ.U32.TRUNC.NTZ R5, R2 ;  /* 0x0000000200057305 */ /* 0x002e64000021f000 */
[----:B-1----:R-:W-:-:S04]  /*1960*/  IMAD.MOV R2, RZ, RZ, -R5 ;  /* 0x000000ffff027224 */ /* 0x002fc800078e0a05 */
[----:B------:R-:W-:Y:S01]  /*1970*/  IMAD.MOV.U32 R7, RZ, RZ, R2 ;  /* 0x000000ffff077224 */ /* 0x000fe200078e0002 */
[----:B------:R-:W-:-:S03]  /*1980*/  IABS R2, R0 ;  /* 0x0000000000027213 */ /* 0x000fc60000000000 */
[----:B------:R-:W-:Y:S02]  /*1990*/  IMAD R7, R7, R3, RZ ;  /* 0x0000000307077224 */ /* 0x000fe400078e02ff */
[----:B------:R-:W-:Y:S02]  /*19a0*/  IMAD.MOV R8, RZ, RZ, -R2 ;  /* 0x000000ffff087224 */ /* 0x000fe400078e0a02 */
[----:B------:R-:W-:-:S04]  /*19b0*/  IMAD.HI.U32 R2, R5, R7, R4 ;  /* 0x0000000705027227 */ /* 0x000fc800078e0004 */
[----:B------:R-:W-:Y:S02]  /*19c0*/  IMAD.MOV.U32 R4, RZ, RZ, R9 ;  /* 0x000000ffff047224 */ /* 0x000fe400078e0009 */
[----:B------:R-:W-:Y:S02]  /*19d0*/  IMAD.MOV.U32 R5, RZ, RZ, R8 ;  /* 0x000000ffff057224 */ /* 0x000fe400078e0008 */
[----:B------:R-:W-:-:S04]  /*19e0*/  IMAD.HI.U32 R2, R2, R4, RZ ;  /* 0x0000000402027227 */ /* 0x000fc800078e00ff */
[----:B------:R-:W-:-:S05]  /*19f0*/  IMAD R4, R2, R5, R4 ;  /* 0x0000000502047224 */ /* 0x000fca00078e0204 */
[----:B------:R-:W-:-:S13]  /*1a00*/  ISETP.GT.U32.AND P0, PT, R3, R4, PT ;  /* 0x000000040300720c */ /* 0x000fda0003f04070 */
[----:B------:R-:W-:Y:S01]  /*1a10*/  @!P0 IMAD.IADD R4, R4, 0x1, -R3 ;  /* 0x0000000104048824 */ /* 0x000fe200078e0a03 */
[----:B------:R-:W-:Y:S02]  /*1a20*/  @!P0 IADD3 R2, R2, 0x1, RZ ;  /* 0x0000000102028810 */ /* 0x000fe40007ffe0ff */
[----:B------:R-:W-:Y:S02]  /*1a30*/  ISETP.NE.AND P0, PT, R0, RZ, PT ;  /* 0x000000ff0000720c */ /* 0x000fe40003f05270 */
[----:B------:R-:W-:Y:S02]  /*1a40*/  ISETP.GE.U32.AND P2, PT, R4, R3, PT ;  /* 0x000000030400720c */ /* 0x000fe40003f46070 */
[----:B------:R-:W-:-:S04]  /*1a50*/  LOP3.LUT R3, R6, R0, RZ, 0x3c, !PT ;  /* 0x0000000006037212 */ /* 0x000fc800078e3cff */
[----:B------:R-:W-:-:S07]  /*1a60*/  ISETP.GE.AND P1, PT, R3, RZ, PT ;  /* 0x000000ff0300720c */ /* 0x000fce0003f26270 */
[----:B------:R-:W-:-:S06]  /*1a70*/  @P2 IADD3 R2, R2, 0x1, RZ ;  /* 0x0000000102022810 */ /* 0x000fcc0007ffe0ff */
[----:B------:R-:W-:Y:S01]  /*1a80*/  @!P1 IMAD.MOV R2, RZ, RZ, -R2 ;  /* 0x000000ffff029224 */ /* 0x000fe200078e0a02 */
[----:B------:R-:W-:Y:S02]  /*1a90*/  @!P0 LOP3.LUT R2, RZ, R0, RZ, 0x33, !PT ;  /* 0x00000000ff028212 */ /* 0x000fe400078e33ff */
.L_x_26:
[----:B------:R-:W-:Y:S05]  /*1aa0*/  BSYNC B0 ;  /* 0x0000000000007941 */ /* 0x000fea0003800000 */
.L_x_25:
[----:B------:R-:W-:Y:S01]  /*1ab0*/  IMAD R249, R13, R2, RZ ;  /* 0x000000020df97224 */ /* 0x000fe200078e02ff */
[----:B------:R-:W-:Y:S01]  /*1ac0*/  PRMT R0, RZ, 0x7610, R0 ;  /* 0x00007610ff007816 */ /* 0x000fe20000000000 */
[----:B------:R-:W-:Y:S01]  /*1ad0*/  IMAD.MOV.U32 R20, RZ, RZ, RZ ;  /* 0x000000ffff147224 */ /* 0x000fe200078e00ff */
[----:B------:R-:W-:Y:S01]  /*1ae0*/  MOV R15, RZ ;  /* 0x000000ff000f7202 */ /* 0x000fe20000000f00 */
[----:B------:R-:W-:Y:S01]  /*1af0*/  IMAD.IADD R2, R249, 0x1, R2 ;  /* 0x00000001f9027824 */ /* 0x000fe200078e0202 */
[----:B------:R2:W-:Y:S01]  /*1b00*/  STL [R1+0x58], R249 ;  /* 0x000058f901007387 */ /* 0x0005e20000100800 */
[----:B------:R-:W-:Y:S01]  /*1b10*/  CS2R R78, SRZ ;  /* 0x00000000004e7805 */ /* 0x000fe2000001ff00 */
[----:B------:R-:W-:Y:S01]  /*1b20*/  CS2R R76, SRZ ;  /* 0x00000000004c7805 */ /* 0x000fe2000001ff00 */
[----:B------:R-:W-:Y:S01]  /*1b30*/  CS2R R126, SRZ ;  /* 0x00000000007e7805 */ /* 0x000fe2000001ff00 */
[----:B------:R-:W-:Y:S01]  /*1b40*/  IMNMX R246, R10, R2, PT ;  /* 0x000000020af67217 */ /* 0x000fe20003800200 */
[----:B------:R-:W-:Y:S01]  /*1b50*/  CS2R R112, SRZ ;  /* 0x0000000000707805 */ /* 0x000fe2000001ff00 */
[----:B------:R-:W-:Y:S01]  /*1b60*/  CS2R R122, SRZ ;  /* 0x00000000007a7805 */ /* 0x000fe2000001ff00 */
[----:B------:R-:W-:Y:S01]  /*1b70*/  CS2R R188, SRZ ;  /* 0x0000000000bc7805 */ /* 0x000fe2000001ff00 */
[----:B------:R-:W-:Y:S01]  /*1b80*/  ISETP.GT.AND P0, PT, R246, R249, PT ;  /* 0x000000f9f600720c */ /* 0x000fe20003f04270 */
        /* <DEDUP_REMOVED lines=59> */
[----:B--2---:R-:W2:Y:S04]  /*1f40*/  LDL R8, [R1+0x54] ;  /* 0x0000540001087983 */ /* 0x004ea80000100800 */
[----:B------:R-:W3:Y:S04]  /*1f50*/  LDL.64 R250, [R1+0x30] ;  /* 0x0000300001fa7983 */ /* 0x000ee80000100a00 */
[----:B------:R-:W4:Y:S04]  /*1f60*/  LDL R26, [R1+0x40] ;  /* 0x00004000011a7983 */ /* 0x000f280000100800 */
[----:B------:R-:W5:Y:S04]  /*1f70*/  LDL R130, [R1+0x3c] ;  /* 0x00003c0001827983 */ /* 0x000f680000100800 */
[----:B------:R-:W3:Y:S04]  /*1f80*/  LDL R27, [R1+0x68] ;  /* 0x00006800011b7983 */ /* 0x000ee80000100800 */
[----:B------:R-:W3:Y:S04]  /*1f90*/  LDL R28, [R1+0x6c] ;  /* 0x00006c00011c7983 */ /* 0x000ee80000100800 */
[----:B------:R-:W3:Y:S04]  /*1fa0*/  LDL R252, [R1+0x38] ;  /* 0x0000380001fc7983 */ /* 0x000ee80000100800 */
[----:B------:R-:W3:Y:S01]  /*1fb0*/  LDL R29, [R1+0x70] ;  /* 0x00007000011d7983 */ /* 0x000ee20000100800 */
[----:B------:R-:W-:-:S04]  /*1fc0*/  ISETP.NE.U32.AND P0, PT, RZ, c[0x0][0x340], PT ;  /* 0x0000d000ff007a0c */ /* 0x000fc80003f05070 */
[----:B------:R-:W-:-:S13]  /*1fd0*/  ISETP.NE.AND.EX P1, PT, RZ, c[0x0][0x344], PT, P0 ;  /* 0x0000d100ff007a0c */ /* 0x000fda0003f25300 */
[----:B------:R-:W-:-:S05]  /*1fe0*/  @P1 IMAD.WIDE R2, R32, R12, c[0x0][0x340] ;  /* 0x0000d00020021625 */ /* 0x000fca00078e020c */
[----:B------:R1:W3:Y:S04]  /*1ff0*/  @P1 LDG.E R23, [R2.64] ;  /* 0x0000000602171981 */ /* 0x0002e8000c1e1900 */
[----:B-1----:R-:W1:Y:S01]  /*2000*/  S2R R5, SR_TID.X ;  /* 0x0000000000057919 */ /* 0x002e620000002100 */
[----:B------:R-:W-:Y:S01]  /*2010*/  IMAD.MOV.U32 R4, RZ, RZ, c[0x0][0x2c4] ;  /* 0x0000b100ff047624 */ /* 0x000fe200078e00ff */
[----:B------:R-:W-:-:S04]  /*2020*/  SHF.R.S32.HI R0, RZ, 0x1f, R11 ;  /* 0x0000001fff007819 */ /* 0x000fc8000001140b */
[----:B------:R-:W-:Y:S01]  /*2030*/  ISETP.NE.AND P0, PT, R4, 0x1, PT ;  /* 0x000000010400780c */ /* 0x000fe20003f05270 */
[----:B------:R-:W-:Y:S01]  /*2040*/  IMAD R0, R0, c[0x0][0x178], RZ ;  /* 0x00005e0000007a24 */ /* 0x000fe200078e02ff */
[--C-:B-1----:R-:W-:Y:S02]  /*2050*/  SHF.R.S32.HI R247, RZ, 0x1f, R5.reuse ;  /* 0x0000001ffff77819 */ /* 0x102fe40000011405 */
[----:B------:R-:W-:Y:S02]  /*2060*/  SHF.R.S32.HI R131, RZ, 0x1f, R5 ;  /* 0x0000001fff837819 */ /* 0x000fe40000011405 */
[-C--:B------:R-:W-:Y:S02]  /*2070*/  LEA.HI R247, R247, R5.reuse, RZ, 0x3 ;  /* 0x00000005f7f77211 */ /* 0x080fe400078f18ff */
[----:B------:R-:W-:Y:S02]  /*2080*/  LEA.HI R131, R131, R5, RZ, 0x3 ;  /* 0x0000000583837211 */ /* 0x000fe400078f18ff */
[----:B------:R-:W-:-:S02]  /*2090*/  LOP3.LUT R247, R247, 0xfffffff8, RZ, 0xc0, !PT ;  /* 0xfffffff8f7f77812 */ /* 0x000fc400078ec0ff */
[----:B------:R-:W-:-:S03]  /*20a0*/  SHF.R.S32.HI R131, RZ, 0x3, R131 ;  /* 0x00000003ff837819 */ /* 0x000fc60000011483 */
[----:B------:R-:W-:Y:S02]  /*20b0*/  IMAD.IADD R247, R5, 0x1, -R247 ;  /* 0x0000000105f77824 */ /* 0x000fe400078e0af7 */
[----:B------:R-:W-:Y:S02]  /*20c0*/  IMAD R0, R11, c[0x0][0x17c], R0 ;  /* 0x00005f000b007a24 */ /* 0x000fe400078e0200 */
[----:B------:R-:W-:Y:S02]  /*20d0*/  IMAD R5, R247, 0x20, R131 ;  /* 0x00000020f7057824 */ /* 0x000fe400078e0283 */
[----:B------:R-:W-:Y:S01]  /*20e0*/  IMAD.WIDE.U32 R2, R11, c[0x0][0x178], RZ ;  /* 0x00005e000b027a25 */ /* 0x000fe200078e00ff */
[----:B------:R-:W-:-:S03]  /*20f0*/  SEL R6, R31, RZ, !P4 ;  /* 0x000000ff1f067207 */ /* 0x000fc60006000000 */
[----:B------:R-:W-:Y:S01]  /*2100*/  IMAD.IADD R3, R3, 0x1, R0 ;  /* 0x0000000103037824 */ /* 0x000fe200078e0200 */
[----:B------:R-:W-:-:S03]  /*2110*/  SEL R4, R32, RZ, !P4 ;  /* 0x000000ff20047207 */ /* 0x000fc60006000000 */
[----:B------:R-:W-:-:S04]  /*2120*/  IMAD.WIDE.U32 R2, R30, c[0x0][0x1b8], R2 ;  /* 0x00006e001e027a25 */ /* 0x000fc800078e0002 */
[----:B------:R-:W-:Y:S02]  /*2130*/  IMAD R3, R30, c[0x0][0x1bc], R3 ;  /* 0x00006f001e037a24 */ /* 0x000fe400078e0203 */
[----:B------:R-:W-:Y:S02]  /*2140*/  IMAD R6, R6, c[0x0][0x1c0], RZ ;  /* 0x0000700006067a24 */ /* 0x000fe400078e02ff */
[----:B------:R-:W-:-:S04]  /*2150*/  IMAD.WIDE.U32 R2, R4, c[0x0][0x1c0], R2 ;  /* 0x0000700004027a25 */ /* 0x000fc800078e0002 */
[----:B------:R-:W-:-:S04]  /*2160*/  IMAD R6, R4, c[0x0][0x1c4], R6 ;  /* 0x0000710004067a24 */ /* 0x000fc800078e0206 */
[----:B------:R-:W-:Y:S01]  /*2170*/  IMAD.IADD R3, R3, 0x1, R6 ;  /* 0x0000000103037824 */ /* 0x000fe200078e0206 */
[----:B------:R-:W-:Y:S01]  /*2180*/  WARPSYNC 0xffffffff ;  /* 0xffffffff00007948 */ /* 0x000fe20003800000 */
[----:B------:R-:W-:Y:S01]  /*2190*/  IMAD R14, R14, c[0x0][0x2c4], RZ ;  /* 0x0000b1000e0e7a24 */ /* 0x000fe200078e02ff */
[----:B------:R-:W-:Y:S01]  /*21a0*/  P2R R25, PR, RZ, 0x2 ;  /* 0x00000002ff197803 */ /* 0x000fe20000000000 */
[----:B------:R-:W-:Y:S01]  /*21b0*/  BAR.SYNC.DEFER_BLOCKING 0x0 ;  /* 0x0000000000007b1d */ /* 0x000fe20000010000 */
[----:B--2---:R-:W-:-:S04]  /*21c0*/  IMAD R5, R8, 0x80, R5 ;  /* 0x0000008008057824 */ /* 0x004fc800078e0205 */
[----:B------:R-:W-:-:S04]  /*21d0*/  @P0 IMAD.HI.U32 R7, R5, c[0x0][0x2c8], RZ ;  /* 0x0000b20005070a27 */ /* 0x000fc800078e00ff */
[----:B------:R-:W-:Y:S01]  /*21e0*/  IMAD.MOV.U32 R0, RZ, RZ, R5 ;  /* 0x000000ffff007224 */ /* 0x000fe200078e0005 */
[----:B------:R-:W-:-:S04]  /*21f0*/  @P0 SHF.R.U32.HI R0, RZ, c[0x0][0x2cc], R7 ;  /* 0x0000b300ff000a19 */ /* 0x000fc80000011607 */
[--C-:B------:R-:W-:Y:S01]  /*2200*/  SHF.R.S32.HI R7, RZ, 0x1f, R0.reuse ;  /* 0x0000001fff077819 */ /* 0x100fe20000011400 */
[----:B------:R-:W-:-:S04]  /*2210*/  IMAD.MOV R4, RZ, RZ, -R0 ;  /* 0x000000ffff047224 */ /* 0x000fc800078e0a00 */
[----:B------:R-:W-:Y:S02]  /*2220*/  IMAD R4, R4, c[0x0][0x2c4], R5 ;  /* 0x0000b10004047a24 */ /* 0x000fe400078e0205 */
[----:B------:R-:W-:Y:S02]  /*2230*/  IMAD R5, R7, c[0x0][0x1b0], RZ ;  /* 0x00006c0007057a24 */ /* 0x000fe400078e02ff */
[----:B------:R-:W-:-:S04]  /*2240*/  IMAD.WIDE.U32 R2, R0, c[0x0][0x1b0], R2 ;  /* 0x00006c0000027a25 */ /* 0x000fc800078e0002 */
[----:B------:R-:W-:Y:S01]  /*2250*/  IMAD R6, R0, c[0x0][0x1b4], R5 ;  /* 0x00006d0000067a24 */ /* 0x000fe200078e0205 */
[----:B------:R-:W-:-:S03]  /*2260*/  SHF.R.S32.HI R5, RZ, 0x1f, R4 ;  /* 0x0000001fff057819 */ /* 0x000fc60000011404 */
[----:B------:R-:W-:Y:S02]  /*2270*/  IMAD.IADD R3, R3, 0x1, R6 ;  /* 0x0000000103037824 */ /* 0x000fe400078e0206 */
[----:B------:R-:W-:Y:S02]  /*2280*/  IMAD R0, R5, c[0x0][0x1a8], RZ ;  /* 0x00006a0005007a24 */ /* 0x000fe400078e02ff */
[----:B------:R-:W-:-:S04]  /*2290*/  IMAD.WIDE.U32 R2, R4, c[0x0][0x1a8], R2 ;  /* 0x00006a0004027a25 */ /* 0x000fc800078e0002 */
[----:B------:R-:W-:Y:S01]  /*22a0*/  IMAD R0, R4, c[0x0][0x1ac], R0 ;  /* 0x00006b0004007a24 */ /* 0x000fe200078e0200 */
[----:B------:R-:W-:-:S03]  /*22b0*/  LEA R18, P0, R2, c[0x0][0x160], 0x1 ;  /* 0x0000580002127a11 */ /* 0x000fc600078008ff */
[----:B------:R-:W-:Y:S02]  /*22c0*/  IMAD.IADD R0, R3, 0x1, R0 ;  /* 0x0000000103007824 */ /* 0x000fe400078e0200 */
[----:B------:R-:W3:Y:S03]  /*22d0*/  SHFL.IDX PT, R3, R18, RZ, 0x181f ;  /* 0x00181fff12037589 */ /* 0x000ee600000e0000 */
[----:B------:R-:W-:Y:S01]  /*22e0*/  LEA.HI.X R15, R2, c[0x0][0x164], R0, 0x1, P0 ;  /* 0x00005900020f7a11 */ /* 0x000fe200000f0c00 */
[----:B------:R-:W-:-:S04]  /*22f0*/  IMAD R20, R8, 0x80, R131 ;  /* 0x0000008008147824 */ /* 0x000fc800078e0283 */
[----:B------:R-:W1:Y:S01]  /*2300*/  SHFL.IDX PT, R4, R15, RZ, 0x181f ;  /* 0x00181fff0f047589 */ /* 0x000e6200000e0000 */
[CC--:B------:R-:W-:Y:S02]  /*2310*/  ISETP.GE.AND P0, PT, R20.reuse, R14.reuse, PT ;  /* 0x0000000e1400720c */ /* 0x0c0fe40003f06270 */
[----:B------:R-:W-:Y:S01]  /*2320*/  IADD3 R5, R20, 0x20, RZ ;  /* 0x0000002014057810 */ /* 0x000fe20007ffe0ff */
[----:B------:R-:W2:Y:S03]  /*2330*/  SHFL.IDX PT, R0, R18, 0x1, 0x181f ;  /* 0x00381f0012007f89 */ /* 0x000ea600000e0000 */
[----:B------:R-:W-:Y:S02]  /*2340*/  ISETP.GE.AND P1, PT, R5, R14, PT ;  /* 0x0000000e0500720c */ /* 0x000fe40003f26270 */
[----:B------:R-:W-:-:S05]  /*2350*/  SHF.R.S32.HI R5, RZ, 0x1f, R19 ;  /* 0x0000001fff057819 */ /* 0x000fca0000011413 */
[-C--:B---3--:R-:W-:Y:S02]  /*2360*/  @!P0 LEA R12, P3, R250, R3.reuse, 0x1 ;  /* 0x00000003fa0c8211 */ /* 0x088fe400078608ff */
[----:B----4-:R-:W-:Y:S02]  /*2370*/  @!P0 LEA R6, P4, R26, R3, 0x1 ;  /* 0x000000031a068211 */ /* 0x010fe400078808ff */
[----:B-1----:R-:W-:Y:S02]  /*2380*/  @!P0 LEA.HI.X R13, R250, R4, R251, 0x1, P3 ;  /* 0x00000004fa0d8211 */ /* 0x002fe400018f0cfb */
[C---:B------:R-:W-:Y:S01]  /*2390*/  IADD3 R19, P3, R131.reuse, R19, RZ ;  /* 0x0000001383137210 */ /* 0x040fe20007f7e0ff */
[----:B------:R-:W1:Y:S01]  /*23a0*/  SHFL.IDX PT, R2, R15, 0x1, 0x181f ;  /* 0x00381f000f027f89 */ /* 0x000e6200000e0000 */
[----:B-----5:R-:W-:Y:S02]  /*23b0*/  @!P0 LEA R8, P5, R130, R3, 0x1 ;  /* 0x0000000382088211 */ /* 0x020fe400078a08ff */
[----:B------:R-:W-:-:S02]  /*23c0*/  LEA.HI.X.SX32 R22, R131, R5, 0x1, P3 ;  /* 0x0000000583167211 */ /* 0x000fc400018f0eff */
[----:B------:R-:W-:Y:S02]  /*23d0*/  ISETP.NE.AND P3, PT, R21, RZ, PT ;  /* 0x000000ff1500720c */ /* 0x000fe40003f65270 */
[-C--:B------:R-:W-:Y:S02]  /*23e0*/  @!P0 LEA.HI.X R7, R26, R4.reuse, R27, 0x1, P4 ;  /* 0x000000041a078211 */ /* 0x080fe400020f0c1b */
[----:B------:R-:W-:Y:S02]  /*23f0*/  @!P0 LEA.HI.X R9, R130, R4, R28, 0x1, P5 ;  /* 0x0000000482098211 */ /* 0x000fe400028f0c1c */
[----:B------:R-:W-:Y:S02]  /*2400*/  ISETP.GE.AND P4, PT, R250, c[0x0][0x198], PT ;  /* 0x00006600fa007a0c */ /* 0x000fe40003f86270 */
[----:B------:R-:W-:Y:S02]  /*2410*/  ISETP.GE.AND P5, PT, R252, c[0x0][0x198], PT ;  /* 0x00006600fc007a0c */ /* 0x000fe40003fa6270 */
[----:B------:R-:W-:-:S02]  /*2420*/  P2R R21, PR, RZ, 0x8 ;  /* 0x00000008ff157803 */ /* 0x000fc40000000000 */
[----:B------:R-:W-:Y:S02]  /*2430*/  ISETP.GE.AND P3, PT, R130, c[0x0][0x198], PT ;  /* 0x0000660082007a0c */ /* 0x000fe40003f66270 */
[----:B------:R-:W-:Y:S02]  /*2440*/  ISETP.GE.AND P6, PT, R26, c[0x0][0x198], PT ;  /* 0x000066001a007a0c */ /* 0x000fe40003fc6270 */
[----:B------:R-:W-:-:S03]  /*2450*/  @!P0 LEA R10, P2, R252, R3, 0x1 ;  /* 0x00000003fc0a8211 */ /* 0x000fc600078408ff */
[----:B------:R3:W-:Y:S01]  /*2460*/  @!P0 LDGSTS.E.BYPASS.LTC128B.128 [R248+0x4080], [R12.64], !P4 ;  /* 0x040800000cf88fae */ /* 0x0007e2000e101d46 */
[----:B------:R-:W-:-:S05]  /*2470*/  @!P0 LEA.HI.X R11, R252, R4, R29, 0x1, P2 ;  /* 0x00000004fc0b8211 */ /* 0x000fca00010f0c1d */
[----:B------:R4:W-:Y:S04]  /*2480*/  @!P0 LDGSTS.E.BYPASS.LTC128B.128 [R248+0x8080], [R10.64], !P5 ;  /* 0x080800000af88fae */ /* 0x0009e8000e901d46 */
[----:B------:R5:W-:Y:S04]  /*2490*/  @!P0 LDGSTS.E.BYPASS.LTC128B.128 [R248+0xc080], [R8.64], !P3 ;  /* 0x0c08000008f88fae */ /* 0x000be8000d901d46 */
[----:B------:R3:W-:Y:S01]  /*24a0*/  @!P0 LDGSTS.E.BYPASS.LTC128B.128 [R248+0x10080], [R6.64], !P6 ;  /* 0x1008000006f88fae */ /* 0x0007e2000f101d46 */
[----:B--2---:R-:W-:-:S04]  /*24b0*/  @!P1 LEA R16, P2, R250, R0, 0x1 ;  /* 0x00000000fa109211 */ /* 0x004fc800078408ff */
[----:B-1----:R-:W-:Y:S02]  /*24c0*/  @!P1 LEA.HI.X R17, R250, R2, R251, 0x1, P2 ;  /* 0x00000002fa119211 */ /* 0x002fe400010f0cfb */
[----:B------:R-:W-:-:S03]  /*24d0*/  IADD3 R3, R20, 0x40, RZ ;  /* 0x0000004014037810 */ /* 0x000fc60007ffe0ff */
[----:B------:R1:W-:Y:S01]  /*24e0*/  @!P1 LDGSTS.E.BYPASS.LTC128B.128 [R248+0x5080], [R16.64], !P4 ;  /* 0x0508000010f89fae */ /* 0x0003e2000e101d46 */
[----:B-----5:R-:W-:-:S04]  /*24f0*/  @!P1 LEA R8, P0, R252, R0, 0x1 ;  /* 0x00000000fc089211 */ /* 0x020fc800078008ff */
[----:B------:R-:W-:Y:S02]  /*2500*/  @!P1 LEA.HI.X R9, R252, R2, R29, 0x1, P0 ;  /* 0x00000002fc099211 */ /* 0x000fe400000f0c1d */
[----:B---3--:R-:W-:-:S03]  /*2510*/  @!P1 LEA R6, P0, R130, R0, 0x1 ;  /* 0x0000000082069211 */ /* 0x008fc600078008ff */
[----:B------:R2:W-:Y:S01]  /*2520*/  @!P1 LDGSTS.E.BYPASS.LTC128B.128 [R248+0x9080], [R8.64], !P5 ;  /* 0x0908000008f89fae */ /* 0x0005e2000e901d46 */
[----:B------:R-:W-:Y:S02]  /*2530*/  @!P1 LEA.HI.X R7, R130, R2, R28, 0x1, P0 ;  /* 0x0000000282079211 */ /* 0x000fe400000f0c1c */
[C---:B------:R-:W-:Y:S02]  /*2540*/  @!P1 LEA R4, P0, R26.reuse, R0, 0x1 ;  /* 0x000000001a049211 */ /* 0x040fe400078008ff */
[----:B------:R-:W2:Y:S02]  /*2550*/  SHFL.IDX PT, R0, R18, 0x2, 0x181f ;  /* 0x00581f0012007f89 */ /* 0x000ea400000e0000 */
[----:B------:R-:W-:Y:S02]  /*2560*/  @!P1 LEA.HI.X R5, R26, R2, R27, 0x1, P0 ;  /* 0x000000021a059211 */ /* 0x000fe400000f0c1b */
[----:B------:R-:W3:Y:S01]  /*2570*/  SHFL.IDX PT, R2, R15, 0x2, 0x181f ;  /* 0x00581f000f027f89 */ /* 0x000ee200000e0000 */
[----:B------:R-:W-:-:S03]  /*2580*/  ISETP.GE.AND P0, PT, R3, R14, PT ;  /* 0x0000000e0300720c */ /* 0x000fc60003f06270 */
[----:B------:R5:W-:Y:S04]  /*2590*/  @!P1 LDGSTS.E.BYPASS.LTC128B.128 [R248+0xd080], [R6.64], !P3 ;  /* 0x0d08000006f89fae */ /* 0x000be8000d901d46 */
[----:B------:R4:W-:Y:S04]  /*25a0*/  @!P1 LDGSTS.E.BYPASS.LTC128B.128 [R248+0x11080], [R4.64], !P6 ;  /* 0x1108000004f89fae */ /* 0x0009e8000f101d46 */
[----:B-1----:R-:W1:Y:S02]  /*25b0*/  SHFL.IDX PT, R16, R18, 0x3, 0x181f ;  /* 0x00781f0012107f89 */ /* 0x002e6400000e0000 */
[----:B--2---:R-:W-:-:S04]  /*25c0*/  @!P0 LEA R8, P1, R252, R0, 0x1 ;  /* 0x00000000fc088211 */ /* 0x004fc800078208ff */
[----:B---3--:R-:W-:Y:S01]  /*25d0*/  @!P0 LEA.HI.X R9, R252, R2, R29, 0x1, P1 ;  /* 0x00000002fc098211 */ /* 0x008fe200008f0c1d */
[----:B------:R-:W2:Y:S01]  /*25e0*/  SHFL.IDX PT, R15, R15, 0x3, 0x181f ;  /* 0x00781f000f0f7f89 */ /* 0x000ea200000e0000 */
[-C--:B------:R-:W-:Y:S02]  /*25f0*/  @!P0 LEA R12, P2, R250, R0.reuse, 0x1 ;  /* 0x00000000fa0c8211 */ /* 0x080fe400078408ff */
[----:B-----5:R-:W-:-:S04]  /*2600*/  @!P0 LEA R6, P1, R130, R0, 0x1 ;  /* 0x0000000082068211 */ /* 0x020fc800078208ff */
[----:B------:R-:W-:Y:S02]  /*2610*/  @!P0 LEA.HI.X R7, R130, R2, R28, 0x1, P1 ;  /* 0x0000000282078211 */ /* 0x000fe400008f0c1c */
[----:B----4-:R-:W-:Y:S02]  /*2620*/  @!P0 LEA R4, P1, R26, R0, 0x1 ;  /* 0x000000001a048211 */ /* 0x010fe400078208ff */
[----:B------:R-:W-:Y:S02]  /*2630*/  IADD3 R0, R20, 0x60, RZ ;  /* 0x0000006014007810 */ /* 0x000fe40007ffe0ff */
[----:B------:R-:W-:Y:S02]  /*2640*/  @!P0 LEA.HI.X R5, R26, R2, R27, 0x1, P1 ;  /* 0x000000021a058211 */ /* 0x000fe400008f0c1b */
[----:B------:R-:W-:Y:S02]  /*2650*/  ISETP.GE.AND P1, PT, R0, R14, PT ;  /* 0x0000000e0000720c */ /* 0x000fe40003f26270 */
[----:B------:R-:W-:Y:S01]  /*2660*/  @!P0 LEA.HI.X R13, R250, R2, R251, 0x1, P2 ;  /* 0x00000002fa0d8211 */ /* 0x000fe200010f0cfb */
[----:B------:R-:W-:-:S04]  /*2670*/  IMAD.MOV.U32 R14, RZ, RZ, 0x30 ;  /* 0x00000030ff0e7424 */ /* 0x000fc800078e00ff */
[----:B------:R3:W-:Y:S01]  /*2680*/  @!P0 LDGSTS.E.BYPASS.LTC128B.128 [R248+0x6080], [R12.64], !P4 ;  /* 0x060800000cf88fae */ /* 0x0007e2000e101d46 */
[----:B------:R-:W-:-:S03]  /*2690*/  IMAD R0, R22, c[0x0][0x1e0], RZ ;  /* 0x0000780016007a24 */ /* 0x000fc600078e02ff */
[----:B------:R4:W-:Y:S02]  /*26a0*/  @!P0 LDGSTS.E.BYPASS.LTC128B.128 [R248+0xa080], [R8.64], !P5 ;  /* 0x0a08000008f88fae */ /* 0x0009e4000e901d46 */
[C---:B-1----:R-:W-:Y:S02]  /*26b0*/  @!P1 LEA R10, P2, R250.reuse, R16, 0x1 ;  /* 0x00000010fa0a9211 */ /* 0x042fe400078408ff */
[----:B------:R1:W-:Y:S02]  /*26c0*/  @!P0 LDGSTS.E.BYPASS.LTC128B.128 [R248+0xe080], [R6.64], !P3 ;  /* 0x0e08000006f88fae */ /* 0x0003e4000d901d46 */
[----:B--2---:R-:W-:Y:S02]  /*26d0*/  @!P1 LEA.HI.X R11, R250, R15, R251, 0x1, P2 ;  /* 0x0000000ffa0b9211 */ /* 0x004fe400010f0cfb */
[----:B------:R-:W-:Y:S01]  /*26e0*/  ISETP.NE.AND P2, PT, R25, RZ, PT ;  /* 0x000000ff1900720c */ /* 0x000fe20003f45270 */
[----:B------:R2:W-:Y:S01]  /*26f0*/  @!P0 LDGSTS.E.BYPASS.LTC128B.128 [R248+0x12080], [R4.64], !P6 ;  /* 0x1208000004f88fae */ /* 0x0005e2000f101d46 */
[----:B------:R-:W-:-:S02]  /*2700*/  IMAD R14, R246, -0x30, R14 ;  /* 0xffffffd0f60e7824 */ /* 0x000fc400078e020e */
[----:B------:R-:W-:-:S04]  /*2710*/  IMAD.WIDE.U32 R2, R19, c[0x0][0x1e0], R250 ;  /* 0x0000780013027a25 */ /* 0x000fc800078e00fa */
[----:B------:R-:W-:Y:S01]  /*2720*/  IMAD R0, R19, c[0x0][0x1e4], R0 ;  /* 0x0000790013007a24 */ /* 0x000fe200078e0200 */
[----:B------:R-:W-:Y:S01]  /*2730*/  ISETP.NE.AND P3, PT, R21, RZ, PT ;  /* 0x000000ff1500720c */ /* 0x000fe20003f65270 */
[----:B------:R-:W-:Y:S01]  /*2740*/  IMAD.IADD R76, R24, 0x1, R14 ;  /* 0x00000001184c7824 */ /* 0x000fe200078e020e */
[----:B------:R-:W-:Y:S01]  /*2750*/  IADD3 R77, R246, -0x1, RZ ;  /* 0xfffffffff64d7810 */ /* 0x000fe20007ffe0ff */
[----:B------:R5:W-:Y:S01]  /*2760*/  @!P1 LDGSTS.E.BYPASS.LTC128B.128 [R248+0x7080], [R10.64], !P4 ;  /* 0x070800000af89fae */ /* 0x000be2000e101d46 */
[----:B-1----:R-:W-:-:S04]  /*2770*/  IMAD.WIDE.U32 R6, R19, c[0x0][0x208], R250 ;  /* 0x0000820013067a25 */ /* 0x002fc800078e00fa */
[----:B--2---:R-:W-:-:S04]  /*2780*/  IMAD R4, R22, c[0x0][0x208], RZ ;  /* 0x0000820016047a24 */ /* 0x004fc800078e02ff */
[----:B------:R-:W-:Y:S02]  /*2790*/  IMAD R4, R19, c[0x0][0x20c], R4 ;  /* 0x0000830013047a24 */ /* 0x000fe400078e0204 */
[----:B------:R-:W-:Y:S02]  /*27a0*/  IMAD.IADD R5, R3, 0x1, R0 ;  /* 0x0000000103057824 */ /* 0x000fe400078e0200 */
[----:B------:R-:W-:Y:S02]  /*27b0*/  IMAD.IADD R3, R7, 0x1, R4 ;  /* 0x0000000107037824 */ /* 0x000fe400078e0204 */
[----:B------:R-:W-:Y:S01]  /*27c0*/  IMAD.MOV.U32 R4, RZ, RZ, R2 ;  /* 0x000000ffff047224 */ /* 0x000fe200078e0002 */
[----:B------:R-:W-:Y:S01]  /*27d0*/  IMNMX R0, R76, 0x30, PT ;  /* 0x000000304c007817 */ /* 0x000fe20003800200 */
[----:B------:R-:W-:Y:S01]  /*27e0*/  IMAD.MOV.U32 R2, RZ, RZ, R6 ;  /* 0x000000ffff027224 */ /* 0x000fe200078e0006 */
[----:B------:R-:W-:Y:S01]  /*27f0*/  @P2 SHF.R.S32.HI R6, RZ, 0x1f, R23 ;  /* 0x0000001fff062819 */ /* 0x000fe20000011417 */
[----:B------:R-:W-:-:S02]  /*2800*/  @!P2 IMAD.MOV.U32 R23, RZ, RZ, R32 ;  /* 0x000000ffff17a224 */ /* 0x000fc400078e0020 */
[----:B------:R-:W-:Y:S02]  /*2810*/  @!P2 IMAD.MOV.U32 R6, RZ, RZ, R31 ;  /* 0x000000ffff06a224 */ /* 0x000fe400078e001f */
[----:B------:R-:W-:Y:S01]  /*2820*/  IMAD.IADD R7, R0, 0x1, -R131 ;  /* 0x0000000100077824 */ /* 0x000fe200078e0a83 */
[----:B------:R-:W-:Y:S02]  /*2830*/  SEL R0, R23, RZ, !P3 ;  /* 0x000000ff17007207 */ /* 0x000fe40005800000 */
[----:B----4-:R-:W-:Y:S02]  /*2840*/  SEL R8, R6, RZ, !P3 ;  /* 0x000000ff06087207 */ /* 0x010fe40005800000 */
[----:B------:R-:W-:Y:S02]  /*2850*/  @!P1 LEA R6, P3, R252, R16, 0x1 ;  /* 0x00000010fc069211 */ /* 0x000fe400078608ff */
[C---:B------:R-:W-:Y:S02]  /*2860*/  ISETP.GE.AND P2, PT, R7.reuse, 0x1, PT ;  /* 0x000000010700780c */ /* 0x040fe40003f46270 */
[----:B------:R-:W-:-:S02]  /*2870*/  ISETP.GE.AND P0, PT, R7, 0x21, PT ;  /* 0x000000210700780c */ /* 0x000fc40003f06270 */
[----:B------:R-:W-:Y:S01]  /*2880*/  @!P1 LEA.HI.X R7, R252, R15, R29, 0x1, P3 ;  /* 0x0000000ffc079211 */ /* 0x000fe200018f0c1d */
[----:B------:R-:W-:Y:S01]  /*2890*/  IMAD.WIDE.U32 R4, R30, c[0x0][0x1e8], R4 ;  /* 0x00007a001e047a25 */ /* 0x000fe200078e0004 */
[----:B---3--:R-:W-:-:S03]  /*28a0*/  SHF.R.S32.HI R13, RZ, 0x1f, R77 ;  /* 0x0000001fff0d7819 */ /* 0x008fc6000001144d */
[----:B------:R-:W-:Y:S01]  /*28b0*/  IMAD.WIDE.U32 R2, R30, c[0x0][0x210], R2 ;  /* 0x000084001e027a25 */ /* 0x000fe200078e0002 */
[----:B------:R1:W-:Y:S01]  /*28c0*/  @!P1 LDGSTS.E.BYPASS.LTC128B.128 [R248+0xb080], [R6.64], !P5 ;  /* 0x0b08000006f89fae */ /* 0x0003e2000e901d46 */
[----:B------:R-:W-:Y:S02]  /*28d0*/  ISETP.GE.AND P5, PT, R130, c[0x0][0x198], PT ;  /* 0x0000660082007a0c */ /* 0x000fe40003fa6270 */
[C---:B------:R-:W-:Y:S02]  /*28e0*/  IMAD R5, R30.reuse, c[0x0][0x1ec], R5 ;  /* 0x00007b001e057a24 */ /* 0x040fe400078e0205 */
[----:B------:R-:W-:Y:S02]  /*28f0*/  IMAD R3, R30, c[0x0][0x214], R3 ;  /* 0x000085001e037a24 */ /* 0x000fe400078e0203 */
[----:B------:R-:W-:Y:S02]  /*2900*/  IMAD R9, R8, c[0x0][0x1f0], RZ ;  /* 0x00007c0008097a24 */ /* 0x000fe400078e02ff */
[----:B-----5:R-:W-:-:S02]  /*2910*/  IMAD R11, R13, c[0x0][0x1e0], RZ ;  /* 0x000078000d0b7a24 */ /* 0x020fc400078e02ff */
[C---:B------:R-:W-:Y:S02]  /*2920*/  IMAD R10, R0.reuse, c[0x0][0x1f4], R9 ;  /* 0x00007d00000a7a24 */ /* 0x040fe400078e0209 */
[----:B------:R-:W-:-:S04]  /*2930*/  IMAD.WIDE.U32 R80, R0, c[0x0][0x1f0], R4 ;  /* 0x00007c0000507a25 */ /* 0x000fc800078e0004 */
[----:B------:R-:W-:-:S04]  /*2940*/  IMAD.WIDE.U32 R18, R0, c[0x0][0x218], R2 ;  /* 0x0000860000127a25 */ /* 0x000fc800078e0002 */
[----:B------:R-:W-:-:S04]  /*2950*/  IMAD.WIDE.U32 R2, R77, c[0x0][0x1e0], RZ ;  /* 0x000078004d027a25 */ /* 0x000fc800078e00ff */
[----:B-1----:R-:W-:Y:S01]  /*2960*/  IMAD R6, R8, c[0x0][0x218], RZ ;  /* 0x0000860008067a24 */ /* 0x002fe200078e02ff */
[----:B------:R-:W-:-:S03]  /*2970*/  @!P1 LEA R8, P4, R130, R16, 0x1 ;  /* 0x0000001082089211 */ /* 0x000fc600078808ff */
[----:B------:R-:W-:Y:S02]  /*2980*/  IMAD R12, R0, c[0x0][0x21c], R6 ;  /* 0x00008700000c7a24 */ /* 0x000fe400078e0206 */
[----:B------:R-:W-:Y:S01]  /*2990*/  IMAD R0, R77, c[0x0][0x1e4], R11 ;  /* 0x000079004d007a24 */ /* 0x000fe200078e020b */
[----:B------:R-:W-:Y:S01]  /*29a0*/  @!P1 LEA R6, P3, R26, R16, 0x1 ;  /* 0x000000101a069211 */ /* 0x000fe200078608ff */
[----:B------:R-:W-:Y:S01]  /*29b0*/  IMAD.IADD R79, R81, 0x1, R10 ;  /* 0x00000001514f7824 */ /* 0x000fe200078e020a */
[-C--:B------:R-:W-:Y:S01]  /*29c0*/  @!P1 LEA.HI.X R9, R130, R15.reuse, R28, 0x1, P4 ;  /* 0x0000000f82099211 */ /* 0x080fe200020f0c1c */
[----:B------:R-:W-:Y:S02]  /*29d0*/  IMAD.IADD R0, R3, 0x1, R0 ;  /* 0x0000000103007824 */ /* 0x000fe400078e0200 */
[----:B------:R-:W-:Y:S01]  /*29e0*/  IMAD.MOV.U32 R78, RZ, RZ, R80 ;  /* 0x000000ffff4e7224 */ /* 0x000fe200078e0050 */
[----:B------:R-:W-:Y:S01]  /*29f0*/  @!P1 LEA.HI.X R7, R26, R15, R27, 0x1, P3 ;  /* 0x0000000f1a079211 */ /* 0x000fe200018f0c1b */
[----:B------:R1:W-:Y:S01]  /*2a00*/  @!P1 LDGSTS.E.BYPASS.LTC128B.128 [R248+0xf080], [R8.64], !P5 ;  /* 0x0f08000008f89fae */ /* 0x0003e2000e901d46 */
[----:B------:R-:W-:Y:S01]  /*2a10*/  IMAD R0, R0, 0x30, RZ ;  /* 0x0000003000007824 */ /* 0x000fe200078e02ff */
[----:B------:R-:W-:Y:S01]  /*2a20*/  ISETP.GE.AND P5, PT, R250, c[0x0][0x1d4], PT ;  /* 0x00007500fa007a0c */ /* 0x000fe20003fa6270 */
[----:B------:R-:W-:Y:S01]  /*2a30*/  IMAD.WIDE.U32 R4, R2, 0x30, R78 ;  /* 0x0000003002047825 */ /* 0x000fe200078e004e */
[----:B------:R-:W-:Y:S01]  /*2a40*/  ISETP.GE.AND P4, PT, R252, c[0x0][0x1d4], PT ;  /* 0x00007500fc007a0c */ /* 0x000fe20003f86270 */
[----:B------:R2:W-:Y:S01]  /*2a50*/  @!P1 LDGSTS.E.BYPASS.LTC128B.128 [R248+0x13080], [R6.64], !P6 ;  /* 0x1308000006f89fae */ /* 0x0005e2000f101d46 */
[----:B------:R-:W-:Y:S01]  /*2a60*/  ISETP.GE.AND P3, PT, R130, c[0x0][0x1d4], PT ;  /* 0x0000750082007a0c */ /* 0x000fe20003f66270 */
[----:B------:R-:W-:Y:S01]  /*2a70*/  IMAD R3, R13, c[0x0][0x208], RZ ;  /* 0x000082000d037a24 */ /* 0x000fe200078e02ff */
[----:B------:R-:W-:Y:S01]  /*2a80*/  ISETP.GE.AND P6, PT, R26, c[0x0][0x1d4], PT ;  /* 0x000075001a007a0c */ /* 0x000fe20003fc6270 */
[----:B------:R-:W-:Y:S01]  /*2a90*/  IMAD.IADD R0, R5, 0x1, R0 ;  /* 0x0000000105007824 */ /* 0x000fe200078e0200 */
[----:B------:R-:W-:Y:S01]  /*2aa0*/  @P2 LEA R2, P1, R4, c[0x0][0x1c8], 0x1 ;  /* 0x0000720004022a11 */ /* 0x000fe200078208ff */
[----:B------:R-:W0:Y:S01]  /*2ab0*/  LDGDEPBAR ;  /* 0x00000000000079af */ /* 0x000e220000000000 */
[----:B------:R-:W-:-:S02]  /*2ac0*/  IMAD.IADD R17, R19, 0x1, R12 ;  /* 0x0000000113117824 */ /* 0x000fc400078e020c */
[----:B------:R-:W-:Y:S02]  /*2ad0*/  IMAD.MOV.U32 R16, RZ, RZ, R18 ;  /* 0x000000ffff107224 */ /* 0x000fe400078e0012 */
[----:B--2---:R-:W-:Y:S02]  /*2ae0*/  IMAD.MOV.U32 R6, RZ, RZ, 0x20 ;  /* 0x00000020ff067424 */ /* 0x004fe400078e00ff */
[----:B------:R-:W-:Y:S01]  /*2af0*/  IMAD R7, R77, c[0x0][0x20c], R3 ;  /* 0x000083004d077a24 */ /* 0x000fe200078e0203 */
[----:B------:R-:W-:Y:S01]  /*2b00*/  @P2 LEA.HI.X R3, R4, c[0x0][0x1cc], R0, 0x1, P1 ;  /* 0x0000730004032a11 */ /* 0x000fe200008f0c00 */
[----:B------:R-:W-:-:S04]  /*2b10*/  IMAD.WIDE.U32 R10, R6, c[0x0][0x1e0], RZ ;  /* 0x00007800060a7a25 */ /* 0x000fc800078e00ff */
[----:B-1----:R-:W-:Y:S01]  /*2b20*/  IMAD.WIDE.U32 R8, R77, c[0x0][0x208], RZ ;  /* 0x000082004d087a25 */ /* 0x002fe200078e00ff */
[----:B------:R1:W-:Y:S03]  /*2b30*/  @P2 LDGSTS.E.BYPASS.LTC128B.128 [R248+0x14080], [R2.64], !P5 ;  /* 0x1408000002f82fae */ /* 0x0003e6000e901d46 */
[----:B------:R-:W-:Y:S01]  /*2b40*/  IMAD R12, R6, c[0x0][0x1e4], RZ ;  /* 0x00007900060c7a24 */ /* 0x000fe200078e02ff */
[----:B------:R1:W-:Y:S01]  /*2b50*/  @P2 LDGSTS.E.BYPASS.LTC128B.128 [R248+0x15880], [R2.64+0x80], !P4 ;  /* 0x1588008002f82fae */ /* 0x0003e2000e101d46 */
[----:B------:R-:W-:-:S03]  /*2b60*/  @P0 IADD3 R6, P1, R4, R10, RZ ;  /* 0x0000000a04060210 */ /* 0x000fc60007f3e0ff */
[----:B------:R1:W-:Y:S01]  /*2b70*/  @P2 LDGSTS.E.BYPASS.LTC128B.128 [R248+0x17080], [R2.64+0x100], !P3 ;  /* 0x1708010002f82fae */ /* 0x0003e2000d901d46 */
[----:B------:R-:W-:-:S03]  /*2b80*/  IMAD.WIDE.U32 R4, R8, 0x30, R16 ;  /* 0x0000003008047825 */ /* 0x000fc600078e0010 */
[----:B------:R1:W-:Y:S01]  /*2b90*/  @P2 LDGSTS.E.BYPASS.LTC128B.128 [R248+0x18880], [R2.64+0x180], !P6 ;  /* 0x1888018002f82fae */ /* 0x0003e2000f101d46 */
[----:B------:R-:W-:Y:S02]  /*2ba0*/  ISETP.GE.AND P2, PT, R252, c[0x0][0x1d4], PT ;  /* 0x00007500fc007a0c */ /* 0x000fe40003f46270 */
[----:B------:R-:W-:Y:S02]  /*2bb0*/  @P0 IADD3.X R8, R0, R11, R12, P1, !PT ;  /* 0x0000000b00080210 */ /* 0x000fe40000ffe40c */
[----:B-1----:R-:W-:-:S04]  /*2bc0*/  @P0 LEA R2, P1, R6, c[0x0][0x1c8], 0x1 ;  /* 0x0000720006020a11 */ /* 0x002fc800078208ff */
[----:B------:R-:W-:-:S05]  /*2bd0*/  @P0 LEA.HI.X R3, R6, c[0x0][0x1cc], R8, 0x1, P1 ;  /* 0x0000730006030a11 */ /* 0x000fca00008f0c08 */
[----:B------:R1:W-:Y:S04]  /*2be0*/  @P0 LDGSTS.E.BYPASS.LTC128B.128 [R248+0x15080], [R2.64], !P5 ;  /* 0x1508000002f80fae */ /* 0x0003e8000e901d46 */
[----:B------:R1:W-:Y:S04]  /*2bf0*/  @P0 LDGSTS.E.BYPASS.LTC128B.128 [R248+0x16880], [R2.64+0x80], !P2 ;  /* 0x1688008002f80fae */ /* 0x0003e8000d101d46 */
[----:B------:R1:W-:Y:S04]  /*2c00*/  @P0 LDGSTS.E.BYPASS.LTC128B.128 [R248+0x18080], [R2.64+0x100], !P3 ;  /* 0x1808010002f80fae */ /* 0x0003e8000d901d46 */
[----:B------:R1:W-:Y:S04]  /*2c10*/  @P0 LDGSTS.E.BYPASS.LTC128B.128 [R248+0x19880], [R2.64+0x180], !P6 ;  /* 0x1988018002f80fae */ /* 0x0003e8000f101d46 */
[----:B------:R-:W0:Y:S04]  /*2c20*/  LDGDEPBAR ;  /* 0x00000000000079af */ /* 0x000e280000000000 */
[----:B------:R-:W-:Y:S04]  /*2c30*/  STL.64 [R1+0x20], R80 ;  /* 0x0000205001007387 */ /* 0x000fe80000100a00 */
[----:B------:R-:W-:Y:S04]  /*2c40*/  STL.64 [R1+0x28], R18 ;  /* 0x0000281201007387 */ /* 0x000fe80000100a00 */
[----:B------:R-:W-:Y:S04]  /*2c50*/  STL.64 [R1+0x10], R78 ;  /* 0x0000104e01007387 */ /* 0x000fe80000100a00 */
[----:B------:R2:W-:Y:S01]  /*2c60*/  STL.64 [R1+0x18], R16 ;  /* 0x0000181001007387 */ /* 0x0005e20000100a00 */
[----:B------:R-:W-:-:S04]  /*2c70*/  DEPBAR.LE SB0, 0x1 ;  /* 0x000080400000791a */ /* 0x000fc80000000000 */
[----:B------:R-:W-:Y:S06]  /*2c80*/  BAR.SYNC.DEFER_BLOCKING 0x0 ;  /* 0x0000000000007b1d */ /* 0x000fec0000010000 */
[----:B--2---:R-:W2:Y:S01]  /*2c90*/  S2R R16, SR_TID.X ;  /* 0x0000000000107919 */ /* 0x004ea20000002100 */
[----:B------:R-:W-:-:S03]  /*2ca0*/  IMAD.IADD R7, R9, 0x1, R7 ;  /* 0x0000000109077824 */ /* 0x000fc600078e0207 */
[----:B------:R-:W-:Y:S04]  /*2cb0*/  LDSM.16.M88.4 R160, [R242] ;  /* 0x00000000f2a0783b */ /* 0x000fe80000000200 */
[----:B------:R-:W-:Y:S04]  /*2cc0*/  LDSM.16.M88.4 R164, [R243] ;  /* 0x00000000f3a4783b */ /* 0x000fe80000000200 */
[----:B------:R-:W-:Y:S04]  /*2cd0*/  LDSM.16.M88.4 R180, [R245] ;  /* 0x00000000f5b4783b */ /* 0x000fe80000000200 */
[----:B------:R-:W-:Y:S04]  /*2ce0*/  LDSM.16.M88.4 R184, [R244] ;  /* 0x00000000f4b8783b */ /* 0x000fe80000000200 */
[----:B------:R-:W-:Y:S01]  /*2cf0*/  LDSM.16.M88.4 R188, [R242+0x4000] ;  /* 0x00400000f2bc783b */ /* 0x000fe20000000200 */
[----:B--2---:R-:W-:-:S03]  /*2d00*/  ISETP.GT.AND P4, PT, R16, 0x7f, PT ;  /* 0x0000007f1000780c */ /* 0x004fc60003f84270 */
[----:B------:R-:W-:Y:S04]  /*2d10*/  LDSM.16.M88.4 R192, [R243+0x4000] ;  /* 0x00400000f3c0783b */ /* 0x000fe80000000200 */
        /* <DEDUP_REMOVED lines=10> */
[----:B------:R-:W-:Y:S01]  /*2dc0*/  BAR.SYNC.DEFER_BLOCKING 0x0 ;  /* 0x0000000000007b1d */ /* 0x000fe20000010000 */
[----:B------:R-:W-:Y:S01]  /*2dd0*/  IMAD R0, R7, 0x30, RZ ;  /* 0x0000003007007824 */ /* 0x000fe200078e02ff */
[----:B------:R-:W-:-:S03]  /*2de0*/  LEA R6, P1, R4, c[0x0][0x1f8], 0x1 ;  /* 0x00007e0004067a11 */ /* 0x000fc600078208ff */
[----:B------:R-:W-:Y:S01]  /*2df0*/  IMAD.IADD R0, R5, 0x1, R0 ;  /* 0x0000000105007824 */ /* 0x000fe200078e0200 */
[----:B-1----:R-:W-:-:S04]  /*2e00*/  SEL R3, RZ, 0xffffffff, P2 ;  /* 0xffffffffff037807 */ /* 0x002fc80001000000 */
[----:B------:R-:W-:Y:S01]  /*2e10*/  LEA.HI.X R7, R4, c[0x0][0x1fc], R0, 0x1, P1 ;  /* 0x00007f0004077a11 */ /* 0x000fe200008f0c00 */
[----:B------:R-:W-:Y:S02]  /*2e20*/  @!P4 IMAD.MOV.U32 R0, RZ, RZ, c[0x0][0x208] ;  /* 0x00008200ff00c624 */ /* 0x000fe400078e00ff */
[----:B------:R-:W-:Y:S01]  /*2e30*/  @!P4 IMAD.MOV.U32 R2, RZ, RZ, c[0x0][0x20c] ;  /* 0x00008300ff02c624 */ /* 0x000fe200078e00ff */
[----:B------:R-:W-:Y:S01]  /*2e40*/  SEL R4, RZ, 0x1, P5 ;  /* 0x00000001ff047807 */ /* 0x000fe20002800000 */
[----:B------:R-:W-:Y:S01]  /*2e50*/  IMAD.SHL.U32 R3, R3, 0x2, RZ ;  /* 0x0000000203037824 */ /* 0x000fe200078e00ff */
[----:B------:R-:W-:-:S04]  /*2e60*/  @!P4 LEA R8, P0, R0, R6, 0x6 ;  /* 0x000000060008c211 */ /* 0x000fc800078030ff */
[----:B------:R-:W-:Y:S02]  /*2e70*/  @!P4 LEA.HI.X R9, R0, R7, R2, 0x6, P0 ;  /* 0x000000070009c211 */ /* 0x000fe400000f3402 */
[----:B------:R-:W-:Y:S01]  /*2e80*/  LOP3.LUT R4, R3, 0x2, R4, 0xe2, !PT ;  /* 0x0000000203047812 */ /* 0x000fe200078ee204 */
[----:B------:R-:W-:-:S04]  /*2e90*/  DEPBAR.LE SB0, 0x0 ;  /* 0x000080000000791a */ /* 0x000fc80000000000 */
[----:B------:R-:W-:Y:S01]  /*2ea0*/  SEL R0, RZ, 0x4, P3 ;  /* 0x00000004ff007807 */ /* 0x000fe20001800000 */
[----:B------:R-:W-:Y:S01]  /*2eb0*/  BAR.SYNC.DEFER_BLOCKING 0x0 ;  /* 0x0000000000007b1d */ /* 0x000fe20000010000 */
[----:B------:R-:W-:Y:S01]  /*2ec0*/  SEL R2, RZ, 0x8, P6 ;  /* 0x00000008ff027807 */ /* 0x000fe20003000000 */
[----:B------:R-:W-:Y:S01]  /*2ed0*/  IMAD.MOV.U32 R5, RZ, RZ, 0x40 ;  /* 0x00000040ff057424 */ /* 0x000fe200078e00ff */
[C---:B------:R-:W-:Y:S02]  /*2ee0*/  LOP3.LUT P5, RZ, R247.reuse, 0x2, RZ, 0xc0, !PT ;  /* 0x00000002f7ff7812 */ /* 0x040fe400078ac0ff */
[----:B------:R-:W-:Y:S02]  /*2ef0*/  LOP3.LUT R4, R2, R4, R0, 0xfe, !PT ;  /* 0x0000000402047212 */ /* 0x000fe400078efe00 */
[----:B------:R-:W-:Y:S02]  /*2f00*/  LOP3.LUT P0, RZ, R247, 0x4, RZ, 0xc0, !PT ;  /* 0x00000004f7ff7812 */ /* 0x000fe4000780c0ff */
[----:B------:R-:W-:-:S02]  /*2f10*/  IADD3 R2, R14, R24, -R131 ;  /* 0x000000180e027210 */ /* 0x000fc40007ffe883 */
[----:B------:R-:W-:Y:S02]  /*2f20*/  LOP3.LUT P4, RZ, R4, 0x1, RZ, 0xc0, !PT ;  /* 0x0000000104ff7812 */ /* 0x000fe4000788c0ff */
[----:B------:R-:W-:Y:S02]  /*2f30*/  SEL R0, R5, 0xffffffc0, !P0 ;  /* 0xffffffc005007807 */ /* 0x000fe40004000000 */
[----:B------:R-:W-:Y:S02]  /*2f40*/  ISETP.LT.OR P0, PT, R2, 0x1, !P4 ;  /* 0x000000010200780c */ /* 0x000fe40006701670 */
[----:B------:R-:W-:-:S05]  /*2f50*/  IADD3 R240, R134, 0x20, RZ ;  /* 0x0000002086f07810 */ /* 0x000fca0007ffe0ff */
[----:B------:R-:W-:Y:S01]  /*2f60*/  IMAD.MOV.U32 R3, RZ, RZ, R240 ;  /* 0x000000ffff037224 */ /* 0x000fe200078e00f0 */
[----:B------:R-:W-:Y:S01]  /*2f70*/  @P5 IADD3 R3, R134, -0x20, RZ ;  /* 0xffffffe086035810 */ /* 0x000fe20007ffe0ff */
[----:B------:R-:W1:Y:S01]  /*2f80*/  LDSM.16.M88.4 R12, [R134] ;  /* 0x00000000860c783b */ /* 0x000e620000000200 */
[----:B------:R-:W-:-:S03]  /*2f90*/  LOP3.LUT P3, RZ, R4, 0x2, RZ, 0xc0, !PT ;  /* 0x0000000204ff7812 */ /* 0x000fc6000786c0ff */
[----:B------:R-:W-:Y:S04]  /*2fa0*/  LDSM.16.M88.4 R24, [R3] ;  /* 0x000000000318783b */ /* 0x000fe80000000200 */
[----:B------:R-:W-:Y:S04]  /*2fb0*/  LDSM.16.M88.4 R36, [R3+0x800] ;  /* 0x000800000324783b */ /* 0x000fe80000000200 */
[----:B------:R-:W-:Y:S04]  /*2fc0*/  LDSM.16.M88.4 R56, [R3+0x1000] ;  /* 0x001000000338783b */ /* 0x000fe80000000200 */
[----:B------:R-:W2:Y:S04]  /*2fd0*/  LDSM.16.M88.4 R20, [R134+0x800] ;  /* 0x000800008614783b */ /* 0x000ea80000000200 */
[----:B------:R-:W3:Y:S04]  /*2fe0*/  LDSM.16.M88.4 R44, [R134+0x1000] ;  /* 0x00100000862c783b */ /* 0x000ee80000000200 */
[----:B------:R-:W-:Y:S01]  /*2ff0*/  @!PT LDS RZ, [RZ] ;  /* 0x00000000fffff984 */ /* 0x000fe20000000800 */
[----:B------:R-:W-:Y:S01]  /*3000*/  @!PT LDS RZ, [RZ] ;  /* 0x00000000fffff984 */ /* 0x000fe20000000800 */
[----:B------:R-:W-:Y:S01]  /*3010*/  @!PT LDS RZ, [RZ] ;  /* 0x00000000fffff984 */ /* 0x000fe20000000800 */
[----:B------:R2:W-:Y:S01]  /*3020*/  LDGSTS.E.BYPASS.LTC128B.128 [R248+0x4080], [R6.64], !P0 ;  /* 0x0408000006f87fae */ /* 0x0005e2000c101d46 */
[----:B------:R-:W-:-:S02]  /*3030*/  ISETP.LT.OR P0, PT, R2, 0x1, !P3 ;  /* 0x000000010200780c */ /* 0x000fc40005f01670 */
[----:B------:R-:W-:-:S11]  /*3040*/  LOP3.LUT P2, RZ, R4, 0x4, RZ, 0xc0, !PT ;  /* 0x0000000404ff7812 */ /* 0x000fd6000784c0ff */
[----:B------:R2:W-:Y:S01]  /*3050*/  LDGSTS.E.BYPASS.LTC128B.128 [R248+0x5880], [R6.64+0x80], !P0 ;  /* 0x0588008006f87fae */ /* 0x0005e2000c101d46 */
[----:B------:R-:W-:Y:S02]  /*3060*/  ISETP.LT.OR P0, PT, R2, 0x1, !P2 ;  /* 0x000000010200780c */ /* 0x000fe40005701670 */
[----:B------:R-:W-:-:S11]  /*3070*/  LOP3.LUT P1, RZ, R4, 0x8, RZ, 0xc0, !PT ;  /* 0x0000000804ff7812 */ /* 0x000fd6000782c0ff */
[----:B------:R2:W-:Y:S01]  /*3080*/  LDGSTS.E.BYPASS.LTC128B.128 [R248+0x7080], [R6.64+0x100], !P0 ;  /* 0x0708010006f87fae */ /* 0x0005e2000c101d46 */
[----:B------:R-:W-:-:S13]  /*3090*/  ISETP.LT.OR P0, PT, R2, 0x1, !P1 ;  /* 0x000000010200780c */ /* 0x000fda0004f01670 */
[----:B------:R2:W-:Y:S01]  /*30a0*/  LDGSTS.E.BYPASS.LTC128B.128 [R248+0x8880], [R6.64+0x180], !P0 ;  /* 0x0888018006f87fae */ /* 0x0005e2000c101d46 */
[----:B------:R-:W-:-:S13]  /*30b0*/  ISETP.GT.AND P0, PT, R16, 0x7f, PT ;  /* 0x0000007f1000780c */ /* 0x000fda0003f04270 */
[----:B------:R-:W-:Y:S02]  /*30c0*/  @!P0 ISETP.LT.OR P0, PT, R2, 0x21, !P4 ;  /* 0x000000210200880c */ /* 0x000fe40006701670 */
[----:B------:R-:W-:-:S13]  /*30d0*/  ISETP.GT.AND P4, PT, R16, 0x7f, PT ;  /* 0x0000007f1000780c */ /* 0x000fda0003f84270 */
[----:B------:R4:W-:Y:S01]  /*30e0*/  @!P4 LDGSTS.E.BYPASS.LTC128B.128 [R248+0x5080], [R8.64], !P0 ;  /* 0x0508000008f8cfae */ /* 0x0009e2000c101d46 */
[----:B------:R-:W-:-:S13]  /*30f0*/  @!P4 ISETP.LT.OR P0, PT, R2, 0x21, !P3 ;  /* 0x000000210200c80c */ /* 0x000fda0005f01670 */
[----:B------:R4:W-:Y:S01]  /*3100*/  @!P4 LDGSTS.E.BYPASS.LTC128B.128 [R248+0x6880], [R8.64+0x80], !P0 ;  /* 0x0688008008f8cfae */ /* 0x0009e2000c101d46 */
[C---:B------:R-:W-:Y:S01]  /*3110*/  @!P4 ISETP.LT.OR P0, PT, R2.reuse, 0x21, !P2 ;  /* 0x000000210200c80c */ /* 0x040fe20005701670 */
[C---:B-1----:R-:W-:Y:S11]  /*3120*/  HMMA.16816.F32 R16, R160.reuse, R12, RZ ;  /* 0x0000000ca010723c */ /* 0x042ff600000018ff */
[----:B------:R-:W-:Y:S01]  /*3130*/  @!UPT UIADD3 URZ, URZ, URZ, URZ ;  /* 0x0000003f3f3ff290 */ /* 0x000fe2000fffe03f */
[----:B------:R4:W-:Y:S01]  /*3140*/  @!P4 LDGSTS.E.BYPASS.LTC128B.128 [R248+0x8080], [R8.64+0x100], !P0 ;  /* 0x0808010008f8cfae */ /* 0x0009e2000c101d46 */
[----:B------:R-:W-:Y:S01]  /*3150*/  @!P4 ISETP.LT.OR P0, PT, R2, 0x21, !P1 ;  /* 0x000000210200c80c */ /* 0x000fe20004f01670 */
[C---:B------:R-:W-:Y:S01]  /*3160*/  IMAD.IADD R2, R134.reuse, 0x1, R0 ;  /* 0x0000000186027824 */ /* 0x040fe200078e0200 */
[C---:B--2---:R-:W-:Y:S11]  /*3170*/  HMMA.16816.F32 R4, R160.reuse, R20, RZ ;  /* 0x00000014a004723c */ /* 0x044ff600000018ff */
[----:B------:R4:W-:Y:S04]  /*3180*/  @!P4 LDGSTS.E.BYPASS.LTC128B.128 [R248+0x9880], [R8.64+0x180], !P0 ;  /* 0x0988018008f8cfae */ /* 0x0009e8000c101d46 */
[----:B------:R-:W1:Y:S01]  /*3190*/  LDSM.16.M88.4 R48, [R2] ;  /* 0x000000000230783b */ /* 0x000e620000000200 */
[----:B------:R-:W-:Y:S01]  /*31a0*/  HMMA.16816.F32 R12, R160, R14, RZ ;  /* 0x0000000ea00c723c */ /* 0x000fe200000018ff */
[----:B------:R-:W-:-:S02]  /*31b0*/  @P5 IADD3 R240, R134, -0x20, RZ ;  /* 0xffffffe086f05810 */ /* 0x000fc40007ffe0ff */
[----:B------:R-:W2:Y:S05]  /*31c0*/  LDSM.16.M88.4 R40, [R2+0x800] ;  /* 0x000800000228783b */ /* 0x000eaa0000000200 */
[C---:B------:R-:W-:Y:S01]  /*31d0*/  HMMA.16816.F32 R16, R164.reuse, R24, R16 ;  /* 0x00000018a410723c */ /* 0x040fe20000001810 */
[----:B------:R-:W-:Y:S01]  /*31e0*/  IMAD.IADD R135, R0, 0x1, R240 ;  /* 0x0000000100877824 */ /* 0x000fe200078e02f0 */
[----:B------:R-:W-:Y:S04]  /*31f0*/  LDSM.16.M88.4 R64, [R240+0x1800] ;  /* 0x00180000f040783b */ /* 0x000fe80000000200 */
[----:B------:R-:W5:Y:S02]  /*3200*/  LDSM.16.M88.4 R52, [R135] ;  /* 0x000000008734783b */ /* 0x000f640000000200 */
[----:B------:R-:W-:Y:S02]  /*3210*/  HMMA.16816.F32 R28, R164, R36, R4 ;  /* 0x00000024a41c723c */ /* 0x000fe40000001804 */
[----:B------:R-:W-:Y:S04]  /*3220*/  LDSM.16.M88.4 R60, [R135+0x800] ;  /* 0x00080000873c783b */ /* 0x000fe80000000200 */
[----:B------:R-:W-:Y:S02]  /*3230*/  LDSM.16.M88.4 R68, [R135+0x1800] ;  /* 0x001800008744783b */ /* 0x000fe40000000200 */
[----:B----4-:R-:W-:Y:S02]  /*3240*/  HMMA.16816.F32 R8, R160, R22, RZ ;  /* 0x00000016a008723c */ /* 0x010fe400000018ff */
[----:B------:R-:W-:Y:S04]  /*3250*/  LDSM.16.M88.4 R20, [R135+0x1000] ;  /* 0x001000008714783b */ /* 0x000fe80000000200 */
[----:B------:R-:W-:Y:S02]  /*3260*/  LDSM.16.M88.4 R72, [R135+0x4800] ;  /* 0x004800008748783b */ /* 0x000fe40000000200 */
[----:B------:R-:W-:Y:S02]  /*3270*/  HMMA.16816.F32 R32, R164, R26, R12 ;  /* 0x0000001aa420723c */ /* 0x000fe4000000180c */
[----:B------:R-:W0:Y:S06]  /*3280*/  LDGDEPBAR ;  /* 0x00000000000079af */ /* 0x000e2c0000000000 */
[C---:B---3--:R-:W-:Y:S08]  /*3290*/  HMMA.16816.F32 R4, R160.reuse, R44, RZ ;  /* 0x0000002ca004723c */ /* 0x048ff000000018ff */
[----:B------:R-:W-:Y:S01]  /*32a0*/  HMMA.16816.F32 R24, R160, R46, RZ ;  /* 0x0000002ea018723c */ /* 0x000fe200000018ff */
[----:B------:R-:W3:Y:S07]  /*32b0*/  LDSM.16.M88.4 R44, [R2+0x1000] ;  /* 0x00100000022c783b */ /* 0x000eee0000000200 */
[----:B-1----:R-:W-:Y:S08]  /*32c0*/  HMMA.16816.F32 R12, R180, R48, R16 ;  /* 0x00000030b40c723c */ /* 0x002ff00000001810 */
[C---:B------:R-:W-:Y:S01]  /*32d0*/  HMMA.16816.F32 R16, R164.reuse, R38, R8 ;  /* 0x00000026a410723c */ /* 0x040fe20000001808 */
[----:B------:R-:W1:Y:S07]  /*32e0*/  LDSM.16.M88.4 R36, [R134+0x1800] ;  /* 0x001800008624783b */ /* 0x000e6e0000000200 */
[C---:B------:R-:W-:Y:S08]  /*32f0*/  HMMA.16816.F32 R8, R164.reuse, R56, R4 ;  /* 0x00000038a408723c */ /* 0x040ff00000001804 */
[----:B------:R-:W-:Y:S01]  /*3300*/  HMMA.16816.F32 R24, R164, R58, R24 ;  /* 0x0000003aa418723c */ /* 0x000fe20000001818 */
[----:B------:R-:W-:Y:S07]  /*3310*/  LDSM.16.M88.4 R56, [R2+0x1800] ;  /* 0x001800000238783b */ /* 0x000fee0000000200 */
[C---:B------:R-:W-:Y:S01]  /*3320*/  HMMA.16816.F32 R32, R180.reuse, R50, R32 ;  /* 0x00000032b420723c */ /* 0x040fe20000001820 */
[----:B------:R-:W4:Y:S07]  /*3330*/  LDSM.16.M88.4 R48, [R134+0x2000] ;  /* 0x002000008630783b */ /* 0x000f2e0000000200 */
[----:B--2---:R-:W-:Y:S08]  /*3340*/  HMMA.16816.F32 R28, R180, R40, R28 ;  /* 0x00000028b41c723c */ /* 0x004ff0000000181c */
[----:B-----5:R-:W-:Y:S08]  /*3350*/  HMMA.16816.F32 R4, R184, R52, R12 ;  /* 0x00000034b804723c */ /* 0x020ff0000000180c */
[C---:B------:R-:W-:Y:S01]  /*3360*/  HMMA.16816.F32 R12, R180.reuse, R42, R16 ;  /* 0x0000002ab40c723c */ /* 0x040fe20000001810 */
[----:B------:R-:W2:Y:S07]  /*3370*/  LDSM.16.M88.4 R40, [R134+0x2800] ;  /* 0x002800008628783b */ /* 0x000eae0000000200 */
[C---:B---3--:R-:W-:Y:S08]  /*3380*/  HMMA.16816.F32 R8, R180.reuse, R44, R8 ;  /* 0x0000002cb408723c */ /* 0x048ff00000001808 */
[----:B------:R-:W-:Y:S01]  /*3390*/  HMMA.16816.F32 R24, R180, R46, R24 ;  /* 0x0000002eb418723c */ /* 0x000fe20000001818 */
[----:B------:R-:W3:Y:S07]  /*33a0*/  LDSM.16.M88.4 R44, [R240+0x2000] ;  /* 0x00200000f02c783b */ /* 0x000eee0000000200 */
[C---:B------:R-:W-:Y:S01]  /*33b0*/  HMMA.16816.F32 R32, R184.reuse, R54, R32 ;  /* 0x00000036b820723c */ /* 0x040fe20000001820 */
[----:B------:R-:W-:Y:S07]  /*33c0*/  LDSM.16.M88.4 R52, [R2+0x2000] ;  /* 0x002000000234783b */ /* 0x000fee0000000200 */
[----:B------:R-:W-:Y:S08]  /*33d0*/  HMMA.16816.F32 R28, R184, R60, R28 ;  /* 0x0000003cb81c723c */ /* 0x000ff0000000181c */
[----:B-1----:R-:W-:Y:S08]  /*33e0*/  HMMA.16816.F32 R4, R188, R36, R4 ;  /* 0x00000024bc04723c */ /* 0x002ff00000001804 */
[C---:B------:R-:W-:Y:S01]  /*33f0*/  HMMA.16816.F32 R12, R184.reuse, R62, R12 ;  /* 0x0000003eb80c723c */ /* 0x040fe2000000180c */
[----:B------:R-:W-:Y:S07]  /*3400*/  LDSM.16.M88.4 R60, [R134+0x3000] ;  /* 0x00300000863c783b */ /* 0x000fee0000000200 */
[C---:B------:R-:W-:Y:S08]  /*3410*/  HMMA.16816.F32 R16, R184.reuse, R20, R8 ;  /* 0x00000014b810723c */ /* 0x040ff00000001808 */
[----:B------:R-:W-:Y:S08]  /*3420*/  HMMA.16816.F32 R24, R184, R22, R24 ;  /* 0x00000016b818723c */ /* 0x000ff00000001818 */
[C---:B------:R-:W-:Y:S01]  /*3430*/  HMMA.16816.F32 R32, R188.reuse, R38, R32 ;  /* 0x00000026bc20723c */ /* 0x040fe20000001820 */
[----:B------:R-:W1:Y:S07]  /*3440*/  LDSM.16.M88.4 R36, [R240+0x2800] ;  /* 0x00280000f024783b */ /* 0x000e6e0000000200 */
[----:B----4-:R-:W-:Y:S08]  /*3450*/  HMMA.16816.F32 R28, R188, R48, R28 ;  /* 0x00000030bc1c723c */ /* 0x010ff0000000181c */
[----:B------:R-:W-:Y:S08]  /*3460*/  HMMA.16816.F32 R4, R192, R64, R4 ;  /* 0x00000040c004723c */ /* 0x000ff00000001804 */
[C---:B------:R-:W-:Y:S01]  /*3470*/  HMMA.16816.F32 R8, R188.reuse, R50, R12 ;  /* 0x00000032bc08723c */ /* 0x040fe2000000180c */
[----:B------:R-:W-:Y:S07]  /*3480*/  LDSM.16.M88.4 R48, [R135+0x2000] ;  /* 0x002000008730783b */ /* 0x000fee0000000200 */
[C---:B--2---:R-:W-:Y:S08]  /*3490*/  HMMA.16816.F32 R16, R188.reuse, R40, R16 ;  /* 0x00000028bc10723c */ /* 0x044ff00000001810 */
[----:B------:R-:W-:Y:S01]  /*34a0*/  HMMA.16816.F32 R24, R188, R42, R24 ;  /* 0x0000002abc18723c */ /* 0x000fe20000001818 */
[----:B------:R-:W2:Y:S07]  /*34b0*/  LDSM.16.M88.4 R40, [R2+0x2800] ;  /* 0x002800000228783b */ /* 0x000eae0000000200 */
[C---:B------:R-:W-:Y:S01]  /*34c0*/  HMMA.16816.F32 R32, R192.reuse, R66, R32 ;  /* 0x00000042c020723c */ /* 0x040fe20000001820 */
[----:B------:R-:W-:Y:S07]  /*34d0*/  LDSM.16.M88.4 R64, [R2+0x4000] ;  /* 0x004000000240783b */ /* 0x000fee0000000200 */
[----:B---3--:R-:W-:Y:S08]  /*34e0*/  HMMA.16816.F32 R28, R192, R44, R28 ;  /* 0x0000002cc01c723c */ /* 0x008ff0000000181c */
[----:B------:R-:W-:Y:S08]  /*34f0*/  HMMA.16816.F32 R20, R196, R56, R4 ;  /* 0x00000038c414723c */ /* 0x000ff00000001804 */
[C---:B------:R-:W-:Y:S01]  /*3500*/  HMMA.16816.F32 R12, R192.reuse, R46, R8 ;  /* 0x0000002ec00c723c */ /* 0x040fe20000001808 */
[----:B------:R-:W-:Y:S07]  /*3510*/  LDSM.16.M88.4 R44, [R134+0x3800] ;  /* 0x00380000862c783b */ /* 0x000fee0000000200 */
[C---:B-1----:R-:W-:Y:S08]  /*3520*/  HMMA.16816.F32 R8, R192.reuse, R36, R16 ;  /* 0x00000024c008723c */ /* 0x042ff00000001810 */
[----:B------:R-:W-:Y:S01]  /*3530*/  HMMA.16816.F32 R4, R192, R38, R24 ;  /* 0x00000026c004723c */ /* 0x000fe20000001818 */
[----:B------:R-:W1:Y:S07]  /*3540*/  LDSM.16.M88.4 R36, [R135+0x2800] ;  /* 0x002800008724783b */ /* 0x000e6e0000000200 */
[C---:B------:R-:W-:Y:S01]  /*3550*/  HMMA.16816.F32 R32, R196.reuse, R58, R32 ;  /* 0x0000003ac420723c */ /* 0x040fe20000001820 */
[----:B------:R-:W-:Y:S07]  /*3560*/  LDSM.16.M88.4 R56, [R2+0x3000] ;  /* 0x003000000238783b */ /* 0x000fee0000000200 */
[----:B------:R-:W-:Y:S08]  /*3570*/  HMMA.16816.F32 R28, R196, R52, R28 ;  /* 0x00000034c41c723c */ /* 0x000ff0000000181c */
[----:B------:R-:W-:Y:S08]  /*3580*/  HMMA.16816.F32 R20, R200, R68, R20 ;  /* 0x00000044c814723c */ /* 0x000ff00000001814 */
[C---:B------:R-:W-:Y:S01]  /*3590*/  HMMA.16816.F32 R24, R196.reuse, R54, R12 ;  /* 0x00000036c418723c */ /* 0x040fe2000000180c */
[----:B------:R-:W3:Y:S07]  /*35a0*/  LDSM.16.M88.4 R52, [R240+0x3000] ;  /* 0x00300000f034783b */ /* 0x000eee0000000200 */
[C---:B--2---:R-:W-:Y:S08]  /*35b0*/  HMMA.16816.F32 R16, R196.reuse, R40, R8 ;  /* 0x00000028c410723c */ /* 0x044ff00000001808 */
[----:B------:R-:W-:Y:S01]  /*35c0*/  HMMA.16816.F32 R8, R196, R42, R4 ;  /* 0x0000002ac408723c */ /* 0x000fe20000001804 */
[----:B------:R-:W-:Y:S07]  /*35d0*/  LDSM.16.M88.4 R40, [R134+0x4000] ;  /* 0x004000008628783b */ /* 0x000fee0000000200 */
[C---:B------:R-:W-:Y:S01]  /*35e0*/  HMMA.16816.F32 R4, R200.reuse, R70, R32 ;  /* 0x00000046c804723c */ /* 0x040fe20000001820 */
[----:B------:R-:W-:Y:S07]  /*35f0*/  LDSM.16.M88.4 R68, [R2+0x4800] ;  /* 0x004800000244783b */ /* 0x000fee0000000200 */
[----:B------:R-:W-:Y:S08]  /*3600*/  HMMA.16816.F32 R12, R200, R48, R28 ;  /* 0x00000030c80c723c */ /* 0x000ff0000000181c */
[C---:B------:R-:W-:Y:S08]  /*3610*/  HMMA.16816.F32 R20, R204.reuse, R60, R20 ;  /* 0x0000003ccc14723c */ /* 0x040ff00000001814 */
[----:B------:R-:W-:Y:S01]  /*3620*/  HMMA.16816.F32 R4, R204, R62, R4 ;  /* 0x0000003ecc04723c */ /* 0x000fe20000001804 */
[----:B------:R-:W-:Y:S07]  /*3630*/  LDSM.16.M88.4 R60, [R240+0x5000] ;  /* 0x00500000f03c783b */ /* 0x000fee0000000200 */
[C---:B------:R-:W-:Y:S01]  /*3640*/  HMMA.16816.F32 R32, R200.reuse, R50, R24 ;  /* 0x00000032c820723c */ /* 0x040fe20000001818 */
[----:B------:R-:W2:Y:S04]  /*3650*/  LDSM.16.M88.4 R24, [R240+0x3800] ;  /* 0x00380000f018783b */ /* 0x000ea80000000200 */
[----:B------:R-:W-:Y:S03]  /*3660*/  LDSM.16.M88.4 R48, [R240+0x4000] ;  /* 0x00400000f030783b */ /* 0x000fe60000000200 */
[----:B-1----:R-:W-:Y:S08]  /*3670*/  HMMA.16816.F32 R28, R200, R36, R16 ;  /* 0x00000024c81c723c */ /* 0x002ff00000001810 */
[----:B------:R-:W-:Y:S08]  /*3680*/  HMMA.16816.F32 R16, R204, R44, R12 ;  /* 0x0000002ccc10723c */ /* 0x000ff0000000180c */
[C---:B---3--:R-:W-:Y:S01]  /*3690*/  HMMA.16816.F32 R12, R208.reuse, R52, R20 ;  /* 0x00000034d00c723c */ /* 0x048fe20000001814 */
[----:B------:R-:W1:Y:S07]  /*36a0*/  LDSM.16.M88.4 R20, [R135+0x3000] ;  /* 0x003000008714783b */ /* 0x000e6e0000000200 */
[----:B------:R-:W-:Y:S01]  /*36b0*/  HMMA.16816.F32 R4, R208, R54, R4 ;  /* 0x00000036d004723c */ /* 0x000fe20000001804 */
[----:B------:R-:W3:Y:S07]  /*36c0*/  LDSM.16.M88.4 R52, [R2+0x3800] ;  /* 0x003800000234783b */ /* 0x000eee0000000200 */
[----:B------:R-:W-:Y:S08]  /*36d0*/  HMMA.16816.F32 R36, R200, R38, R8 ;  /* 0x00000026c824723c */ /* 0x000ff00000001808 */
[----:B------:R-:W-:Y:S01]  /*36e0*/  HMMA.16816.F32 R8, R204, R46, R32 ;  /* 0x0000002ecc08723c */ /* 0x000fe20000001820 */
[----:B------:R-:W4:Y:S04]  /*36f0*/  LDSM.16.M88.4 R44, [R134+0x4800] ;  /* 0x00480000862c783b */ /* 0x000f280000000200 */
[----:B------:R-:W-:Y:S03]  /*3700*/  LDSM.16.M88.4 R32, [R240+0x4800] ;  /* 0x00480000f020783b */ /* 0x000fe60000000200 */
[----:B------:R-:W-:Y:S08]  /*3710*/  HMMA.16816.F32 R12, R212, R56, R12 ;  /* 0x00000038d40c723c */ /* 0x000ff0000000180c */
[----:B--2---:R-:W-:Y:S08]  /*3720*/  HMMA.16816.F32 R16, R208, R24, R16 ;  /* 0x00000018d010723c */ /* 0x004ff00000001810 */
[----:B------:R-:W-:Y:S01]  /*3730*/  HMMA.16816.F32 R4, R212, R58, R4 ;  /* 0x0000003ad404723c */ /* 0x000fe20000001804 */
[----:B------:R-:W-:Y:S07]  /*3740*/  LDSM.16.M88.4 R56, [R134+0x5800] ;  /* 0x005800008638783b */ /* 0x000fee0000000200 */
[----:B------:R-:W-:Y:S01]  /*3750*/  HMMA.16816.F32 R8, R208, R26, R8 ;  /* 0x0000001ad008723c */ /* 0x000fe20000001808 */
[----:B------:R-:W2:Y:S07]  /*3760*/  LDSM.16.M88.4 R24, [R135+0x3800] ;  /* 0x003800008718783b */ /* 0x000eae0000000200 */
[----:B-1----:R-:W-:Y:S08]  /*3770*/  HMMA.16816.F32 R12, R216, R20, R12 ;  /* 0x00000014d80c723c */ /* 0x002ff0000000180c */
[C---:B------:R-:W-:Y:S08]  /*3780*/  HMMA.16816.F32 R28, R204.reuse, R40, R28 ;  /* 0x00000028cc1c723c */ /* 0x040ff0000000181c */
[----:B------:R-:W-:Y:S01]  /*3790*/  HMMA.16816.F32 R40, R204, R42, R36 ;  /* 0x0000002acc28723c */ /* 0x000fe20000001824 */
[----:B------:R-:W1:Y:S07]  /*37a0*/  LDSM.16.M88.4 R36, [R134+0x5000] ;  /* 0x005000008624783b */ /* 0x000e6e0000000200 */
[----:B---3--:R-:W-:Y:S08]  /*37b0*/  HMMA.16816.F32 R16, R212, R52, R16 ;  /* 0x00000034d410723c */ /* 0x008ff00000001810 */
[----:B------:R-:W-:Y:S08]  /*37c0*/  HMMA.16816.F32 R4, R216, R22, R4 ;  /* 0x00000016d804723c */ /* 0x000ff00000001804 */
[----:B----4-:R-:W-:Y:S08]  /*37d0*/  HMMA.16816.F32 R12, R220, R44, R12 ;  /* 0x0000002cdc0c723c */ /* 0x010ff0000000180c */
[----:B------:R-:W-:Y:S08]  /*37e0*/  HMMA.16816.F32 R28, R208, R48, R28 ;  /* 0x00000030d01c723c */ /* 0x000ff0000000181c */
[----:B------:R-:W-:Y:S01]  /*37f0*/  HMMA.16816.F32 R20, R212, R54, R8 ;  /* 0x00000036d414723c */ /* 0x000fe20000001808 */
[----:B------:R-:W-:Y:S07]  /*3800*/  LDSM.16.M88.4 R52, [R2+0x5000] ;  /* 0x005000000234783b */ /* 0x000fee0000000200 */
[----:B------:R-:W-:Y:S01]  /*3810*/  HMMA.16816.F32 R40, R208, R50, R40 ;  /* 0x00000032d028723c */ /* 0x000fe20000001828 */
[----:B------:R-:W3:Y:S07]  /*3820*/  LDSM.16.M88.4 R48, [R135+0x4000] ;  /* 0x004000008730783b */ /* 0x000eee0000000200 */
[----:B--2---:R-:W-:Y:S08]  /*3830*/  HMMA.16816.F32 R16, R216, R24, R16 ;  /* 0x00000018d810723c */ /* 0x004ff00000001810 */
[----:B------:R-:W-:Y:S01]  /*3840*/  HMMA.16816.F32 R8, R220, R46, R4 ;  /* 0x0000002edc08723c */ /* 0x000fe20000001804 */
[----:B------:R-:W2:Y:S07]  /*3850*/  LDSM.16.M88.4 R44, [R240+0x5800] ;  /* 0x00580000f02c783b */ /* 0x000eae0000000200 */
[----:B------:R-:W-:Y:S08]  /*3860*/  HMMA.16816.F32 R4, R224, R32, R12 ;  /* 0x00000020e004723c */ /* 0x000ff0000000180c */
[----:B------:R-:W-:Y:S08]  /*3870*/  HMMA.16816.F32 R28, R212, R64, R28 ;  /* 0x00000040d41c723c */ /* 0x000ff0000000181c */
[----:B------:R-:W-:Y:S08]  /*3880*/  HMMA.16816.F32 R20, R216, R26, R20 ;  /* 0x0000001ad814723c */ /* 0x000ff00000001814 */
[----:B-1----:R-:W-:Y:S08]  /*3890*/  HMMA.16816.F32 R16, R220, R36, R16 ;  /* 0x00000024dc10723c */ /* 0x002ff00000001810 */
[----:B------:R-:W-:Y:S08]  /*38a0*/  HMMA.16816.F32 R12, R224, R34, R8 ;  /* 0x00000022e00c723c */ /* 0x000ff00000001808 */
[----:B------:R-:W-:Y:S01]  /*38b0*/  HMMA.16816.F32 R8, R212, R66, R40 ;  /* 0x00000042d408723c */ /* 0x000fe20000001828 */
[----:B------:R-:W1:Y:S07]  /*38c0*/  LDSM.16.M88.4 R40, [R135+0x5000] ;  /* 0x005000008728783b */ /* 0x000e6e0000000200 */
[----:B------:R-:W-:Y:S08]  /*38d0*/  HMMA.16816.F32 R4, R228, R68, R4 ;  /* 0x00000044e404723c */ /* 0x000ff00000001804 */
[----:B---3--:R-:W-:Y:S08]  /*38e0*/  HMMA.16816.F32 R28, R216, R48, R28 ;  /* 0x00000030d81c723c */ /* 0x008ff0000000181c */
[----:B------:R-:W-:Y:S01]  /*38f0*/  HMMA.16816.F32 R24, R220, R38, R20 ;  /* 0x00000026dc18723c */ /* 0x000fe20000001814 */
[----:B------:R-:W3:Y:S07]  /*3900*/  LDSM.16.M88.4 R36, [R2+0x5800] ;  /* 0x005800000224783b */ /* 0x000eee0000000200 */
[----:B------:R-:W-:Y:S08]  /*3910*/  HMMA.16816.F32 R20, R224, R60, R16 ;  /* 0x0000003ce014723c */ /* 0x000ff00000001810 */
[----:B------:R-:W-:Y:S08]  /*3920*/  HMMA.16816.F32 R12, R228, R70, R12 ;  /* 0x00000046e40c723c */ /* 0x000ff0000000180c */
[----:B------:R-:W-:Y:S08]  /*3930*/  HMMA.16816.F32 R8, R216, R50, R8 ;  /* 0x00000032d808723c */ /* 0x000ff00000001808 */
[----:B------:R-:W-:Y:S08]  /*3940*/  HMMA.16816.F32 R32, R232, R72, R4 ;  /* 0x00000048e820723c */ /* 0x000ff00000001804 */
[----:B------:R-:W-:Y:S08]  /*3950*/  HMMA.16816.F32 R4, R220, R56, R28 ;  /* 0x00000038dc04723c */ /* 0x000ff0000000181c */
[----:B------:R-:W-:Y:S01]  /*3960*/  HMMA.16816.F32 R16, R224, R62, R24 ;  /* 0x0000003ee010723c */ /* 0x000fe20000001818 */
[----:B------:R-:W4:Y:S01]  /*3970*/  LDSM.16.M88.4 R24, [R135+0x5800] ;  /* 0x005800008718783b */ /* 0x000f220000000200 */
[----:B------:R-:W-:Y:S01]  /*3980*/  ISETP.GT.AND P0, PT, R77, R249, PT ;  /* 0x000000f94d00720c */ /* 0x000fe20003f04270 */
[----:B------:R-:W-:-:S05]  /*3990*/  DEPBAR.LE SB0, 0x0 ;  /* 0x000080000000791a */ /* 0x000fca0000000000 */
[----:B------:R-:W-:Y:S08]  /*39a0*/  HMMA.16816.F32 R20, R228, R52, R20 ;  /* 0x00000034e414723c */ /* 0x000ff00000001814 */
[----:B------:R-:W-:Y:S01]  /*39b0*/  HMMA.16816.F32 R28, R232, R74, R12 ;  /* 0x0000004ae81c723c */ /* 0x000fe2000000180c */
[----:B------:R-:W-:-:S07]  /*39c0*/  FMUL.FTZ R0, R33, c[0x0][0x320] ;  /* 0x0000c80021007a20 */ /* 0x000fce0000410000 */
[----:B------:R-:W-:Y:S01]  /*39d0*/  HMMA.16816.F32 R12, R220, R58, R8 ;  /* 0x0000003adc0c723c */ /* 0x000fe20000001808 */
[----:B------:R5:W1:Y:S07]  /*39e0*/  MUFU.TANH R48, R0 ;  /* 0x0000000000307308 */ /* 0x000a6e0000002400 */
[----:B--2---:R-:W-:Y:S01]  /*39f0*/  HMMA.16816.F32 R8, R224, R44, R4 ;  /* 0x0000002ce008723c */ /* 0x004fe20000001804 */
[----:B-----5:R-:W-:-:S07]  /*3a00*/  FMUL.FTZ R0, R34, c[0x0][0x320] ;  /* 0x0000c80022007a20 */ /* 0x020fce0000410000 */
[----:B------:R-:W-:Y:S01]  /*3a10*/  HMMA.16816.F32 R4, R228, R54, R16 ;  /* 0x00000036e404723c */ /* 0x000fe20000001810 */
[----:B------:R2:W2:Y:S07]  /*3a20*/  MUFU.TANH R45, R0 ;  /* 0x00000000002d7308 */ /* 0x0004ae0000002400 */
[----:B-1----:R-:W-:Y:S01]  /*3a30*/  HMMA.16816.F32 R20, R232, R40, R20 ;  /* 0x00000028e814723c */ /* 0x002fe20000001814 */
[----:B--2---:R-:W-:-:S04]  /*3a40*/  FMUL.FTZ R0, R35, c[0x0][0x320] ;  /* 0x0000c80023007a20 */ /* 0x004fc80000410000 */
[----:B------:R1:W2:Y:S03]  /*3a50*/  MUFU.TANH R44, R0 ;  /* 0x00000000002c7308 */ /* 0x0002a60000002400 */
[----:B------:R-:W-:Y:S01]  /*3a60*/  HMMA.16816.F32 R16, R224, R46, R12 ;  /* 0x0000002ee010723c */ /* 0x000fe2000000180c */
[----:B-1----:R-:W-:-:S04]  /*3a70*/  FMUL.FTZ R0, R28, c[0x0][0x320] ;  /* 0x0000c8001c007a20 */ /* 0x002fc80000410000 */
[----:B------:R1:W1:Y:S03]  /*3a80*/  MUFU.TANH R34, R0 ;  /* 0x0000000000227308 */ /* 0x0002660000002400 */
[----:B---3--:R-:W-:Y:S01]  /*3a90*/  HMMA.16816.F32 R12, R228, R36, R8 ;  /* 0x00000024e40c723c */ /* 0x008fe20000001808 */
[----:B-1----:R-:W-:-:S04]  /*3aa0*/  FMUL.FTZ R0, R29, c[0x0][0x320] ;  /* 0x0000c8001d007a20 */ /* 0x002fc80000410000 */
[----:B------:R1:W3:Y:S03]  /*3ab0*/  MUFU.TANH R40, R0 ;  /* 0x0000000000287308 */ /* 0x0002e60000002400 */
[----:B------:R-:W-:Y:S01]  /*3ac0*/  HMMA.16816.F32 R4, R232, R42, R4 ;  /* 0x0000002ae804723c */ /* 0x000fe20000001804 */
[----:B-1----:R-:W-:-:S04]  /*3ad0*/  FMUL.FTZ R0, R30, c[0x0][0x320] ;  /* 0x0000c8001e007a20 */ /* 0x002fc80000410000 */
[----:B------:R1:W1:Y:S01]  /*3ae0*/  MUFU.TANH R41, R0 ;  /* 0x0000000000297308 */ /* 0x0002620000002400 */
[----:B------:R-:W-:Y:S02]  /*3af0*/  FMUL.FTZ R32, R32, c[0x0][0x320] ;  /* 0x0000c80020207a20 */ /* 0x000fe40000410000 */
[----:B-1----:R-:W-:-:S05]  /*3b00*/  FMUL.FTZ R0, R31, c[0x0][0x320] ;  /* 0x0000c8001f007a20 */ /* 0x002fca0000410000 */
[----:B------:R1:W1:Y:S01]  /*3b10*/  MUFU.TANH R35, R0 ;  /* 0x0000000000237308 */ /* 0x0002620000002400 */
[----:B------:R-:W-:Y:S01]  /*3b20*/  HMMA.16816.F32 R8, R228, R38, R16 ;  /* 0x00000026e408723c */ /* 0x000fe20000001810 */
[----:B-1----:R-:W-:-:S06]  /*3b30*/  FMUL.FTZ R0, R20, c[0x0][0x320] ;  /* 0x0000c80014007a20 */ /* 0x002fcc0000410000 */
[----:B------:R1:W1:Y:S01]  /*3b40*/  MUFU.TANH R28, R0 ;  /* 0x00000000001c7308 */ /* 0x0002620000002400 */
[----:B----4-:R-:W-:Y:S07]  /*3b50*/  HMMA.16816.F32 R12, R232, R24, R12 ;  /* 0x00000018e80c723c */ /* 0x010fee000000180c */
[----:B------:R-:W4:Y:S01]  /*3b60*/  MUFU.TANH R49, R32 ;  /* 0x0000002000317308 */ /* 0x000f220000002400 */
[----:B-1----:R-:W-:-:S07]  /*3b70*/  FMUL.FTZ R0, R21, c[0x0][0x320] ;  /* 0x0000c80015007a20 */ /* 0x002fce0000410000 */
[----:B------:R1:W1:Y:S02]  /*3b80*/  MUFU.TANH R29, R0 ;  /* 0x00000000001d7308 */ /* 0x0002640000002400 */
[----:B-1----:R-:W-:-:S06]  /*3b90*/  FMUL.FTZ R0, R22, c[0x0][0x320] ;  /* 0x0000c80016007a20 */ /* 0x002fcc0000410000 */
        /* <DEDUP_REMOVED lines=9> */
[----:B-1----:R-:W-:Y:S02]  /*3c30*/  FMUL.FTZ R0, R7, c[0x0][0x320] ;  /* 0x0000c80007007a20 */ /* 0x002fe40000410000 */
[----:B------:R-:W-:Y:S04]  /*3c40*/  HMMA.16816.F32 R4, R232, R26, R8 ;  /* 0x0000001ae804723c */ /* 0x000fe80000001808 */
        /* <DEDUP_REMOVED lines=14> */
[----:B------:R1:W1:Y:S01]  /*3d30*/  MUFU.TANH R22, R0 ;  /* 0x0000000000167308 */ /* 0x0002620000002400 */
[----:B------:R-:W-:Y:S01]  /*3d40*/  BSSY B0, `(.L_x_28) ;  /* 0x000002b000007945 */ /* 0x000fe20003800000 */
[----:B-1----:R-:W-:-:S06]  /*3d50*/  FMUL.FTZ R0, R7, c[0x0][0x320] ;  /* 0x0000c80007007a20 */ /* 0x002fcc0000410000 */
[----:B------:R1:W1:Y:S01]  /*3d60*/  MUFU.TANH R23, R0 ;  /* 0x0000000000177308 */ /* 0x0002620000002400 */
[----:B------:R-:W-:Y:S06]  /*3d70*/  BAR.SYNC.DEFER_BLOCKING 0x0 ;  /* 0x0000000000007b1d */ /* 0x000fec0000010000 */
[----:B------:R-:W-:Y:S05]  /*3d80*/  @!P0 BRA `(.L_x_29) ;  /* 0x0000026000008947 */ /* 0x000fea0003800000 */
[----:B--234-:R-:W-:Y:S02]  /*3d90*/  IADD3 R3, -R131, 0x30, RZ ;  /* 0x0000003083037810 */ /* 0x01cfe40007ffe1ff */
[----:B-1----:R-:W-:Y:S02]  /*3da0*/  IADD3 R0, R246, -0x2, RZ ;  /* 0xfffffffef6007810 */ /* 0x002fe40007ffe0ff */
[----:B------:R-:W-:-:S02]  /*3db0*/  ISETP.GE.AND P0, PT, R3, 0x21, PT ;  /* 0x000000210300780c */ /* 0x000fc40003f06270 */
[----:B------:R-:W-:Y:S02]  /*3dc0*/  SHF.R.S32.HI R2, RZ, 0x1f, R0 ;  /* 0x0000001fff027819 */ /* 0x000fe40000011400 */
[----:B------:R-:W-:Y:S02]  /*3dd0*/  ISETP.GE.AND P1, PT, R3, 0x1, PT ;  /* 0x000000010300780c */ /* 0x000fe40003f26270 */
[----:B------:R-:W-:Y:S01]  /*3de0*/  ISETP.GE.AND P5, PT, R250, c[0x0][0x1d4], PT ;  /* 0x00007500fa007a0c */ /* 0x000fe20003fa6270 */
[----:B------:R-:W-:Y:S01]  /*3df0*/  IMAD R2, R2, c[0x0][0x1e0], RZ ;  /* 0x0000780002027a24 */ /* 0x000fe200078e02ff */
[----:B------:R-:W-:Y:S02]  /*3e00*/  ISETP.GE.AND P3, PT, R252, c[0x0][0x1d4], PT ;  /* 0x00007500fc007a0c */ /* 0x000fe40003f66270 */
[----:B------:R-:W-:Y:S01]  /*3e10*/  ISETP.GE.AND P4, PT, R130, c[0x0][0x1d4], PT ;  /* 0x0000750082007a0c */ /* 0x000fe20003f86270 */
[----:B------:R-:W-:Y:S02]  /*3e20*/  IMAD R4, R0, c[0x0][0x1e4], R2 ;  /* 0x0000790000047a24 */ /* 0x000fe400078e0202 */
[----:B------:R-:W-:-:S02]  /*3e30*/  @P0 IMAD.MOV.U32 R5, RZ, RZ, c[0x0][0x1e0] ;  /* 0x00007800ff050624 */ /* 0x000fc400078e00ff */
[----:B------:R-:W-:Y:S02]  /*3e40*/  @P0 IMAD.MOV.U32 R6, RZ, RZ, 0x5 ;  /* 0x00000005ff060424 */ /* 0x000fe400078e00ff */
[----:B------:R-:W-:-:S03]  /*3e50*/  @P0 IMAD.SHL.U32 R2, R5, 0x20, RZ ;  /* 0x0000002005020824 */ /* 0x000fc600078e00ff */
[----:B------:R-:W-:Y:S01]  /*3e60*/  @P0 SHF.L.U64.HI R3, R5, R6, c[0x0][0x1e4] ;  /* 0x0000790005030619 */ /* 0x000fe20000010206 */
[----:B------:R-:W-:-:S04]  /*3e70*/  IMAD.WIDE.U32 R6, R0, c[0x0][0x1e0], RZ ;  /* 0x0000780000067a25 */ /* 0x000fc800078e00ff */
[----:B------:R-:W-:Y:S02]  /*3e80*/  IMAD.IADD R0, R7, 0x1, R4 ;  /* 0x0000000107007824 */ /* 0x000fe400078e0204 */
[----:B------:R-:W-:-:S04]  /*3e90*/  @P0 IMAD.WIDE.U32 R4, R6, 0x30, R2 ;  /* 0x0000003006040825 */ /* 0x000fc800078e0002 */
[----:B------:R-:W-:Y:S01]  /*3ea0*/  @P1 IMAD.WIDE.U32 R2, R6, 0x30, R78 ;  /* 0x0000003006021825 */ /* 0x000fe200078e004e */
[----:B------:R-:W-:-:S03]  /*3eb0*/  @P0 IADD3 R6, P2, R80, R4, RZ ;  /* 0x0000000450060210 */ /* 0x000fc60007f5e0ff */
[C---:B------:R-:W-:Y:S02]  /*3ec0*/  @P0 IMAD R7, R0.reuse, 0x30, RZ ;  /* 0x0000003000070824 */ /* 0x040fe400078e02ff */
[----:B------:R-:W-:-:S03]  /*3ed0*/  @P1 IMAD R0, R0, 0x30, RZ ;  /* 0x0000003000001824 */ /* 0x000fc600078e02ff */
[----:B------:R-:W-:Y:S01]  /*3ee0*/  @P0 IADD3.X R7, R79, R7, R5, P2, !PT ;  /* 0x000000074f070210 */ /* 0x000fe200017fe405 */
[----:B------:R-:W-:Y:S01]  /*3ef0*/  @P1 IMAD.IADD R0, R3, 0x1, R0 ;  /* 0x0000000103001824 */ /* 0x000fe200078e0200 */
[----:B------:R-:W-:-:S04]  /*3f00*/  @P1 LEA R4, P2, R2, c[0x0][0x1c8], 0x1 ;  /* 0x0000720002041a11 */ /* 0x000fc800078408ff */
[----:B------:R-:W-:Y:S02]  /*3f10*/  @P1 LEA.HI.X R5, R2, c[0x0][0x1cc], R0, 0x1, P2 ;  /* 0x0000730002051a11 */ /* 0x000fe400010f0c00 */
[----:B------:R-:W-:-:S03]  /*3f20*/  @P0 LEA R2, P2, R6, c[0x0][0x1c8], 0x1 ;  /* 0x0000720006020a11 */ /* 0x000fc600078408ff */
[----:B------:R-:W-:Y:S01]  /*3f30*/  @!PT LDS RZ, [RZ] ;  /* 0x00000000fffff984 */ /* 0x000fe20000000800 */
[----:B------:R-:W-:Y:S01]  /*3f40*/  @!PT LDS RZ, [RZ] ;  /* 0x00000000fffff984 */ /* 0x000fe20000000800 */
[----:B------:R-:W-:Y:S01]  /*3f50*/  @!PT LDS RZ, [RZ] ;  /* 0x00000000fffff984 */ /* 0x000fe20000000800 */
[----:B------:R1:W-:Y:S01]  /*3f60*/  @P1 LDGSTS.E.BYPASS.LTC128B.128 [R248+0x14080], [R4.64], !P5 ;  /* 0x1408000004f81fae */ /* 0x0003e2000e901d46 */
[----:B------:R-:W-:-:S03]  /*3f70*/  @P0 LEA.HI.X R3, R6, c[0x0][0x1cc], R7, 0x1, P2 ;  /* 0x0000730006030a11 */ /* 0x000fc600010f0c07 */
[----:B------:R1:W-:Y:S04]  /*3f80*/  @P1 LDGSTS.E.BYPASS.LTC128B.128 [R248+0x15880], [R4.64+0x80], !P3 ;  /* 0x1588008004f81fae */ /* 0x0003e8000d901d46 */
[----:B------:R1:W-:Y:S04]  /*3f90*/  @P1 LDGSTS.E.BYPASS.LTC128B.128 [R248+0x17080], [R4.64+0x100], !P4 ;  /* 0x1708010004f81fae */ /* 0x0003e8000e101d46 */
[----:B------:R1:W-:Y:S04]  /*3fa0*/  @P1 LDGSTS.E.BYPASS.LTC128B.128 [R248+0x18880], [R4.64+0x180], !P6 ;  /* 0x1888018004f81fae */ /* 0x0003e8000f101d46 */
[----:B------:R1:W-:Y:S04]  /*3fb0*/  @P0 LDGSTS.E.BYPASS.LTC128B.128 [R248+0x15080], [R2.64], !P5 ;  /* 0x1508000002f80fae */ /* 0x0003e8000e901d46 */
[----:B------:R1:W-:Y:S04]  /*3fc0*/  @P0 LDGSTS.E.BYPASS.LTC128B.128 [R248+0x16880], [R2.64+0x80], !P3 ;  /* 0x1688008002f80fae */ /* 0x0003e8000d901d46 */
[----:B------:R1:W-:Y:S04]  /*3fd0*/  @P0 LDGSTS.E.BYPASS.LTC128B.128 [R248+0x18080], [R2.64+0x100], !P4 ;  /* 0x1808010002f80fae */ /* 0x0003e8000e101d46 */
[----:B------:R1:W-:Y:S02]  /*3fe0*/  @P0 LDGSTS.E.BYPASS.LTC128B.128 [R248+0x19880], [R2.64+0x180], !P6 ;  /* 0x1988018002f80fae */ /* 0x0003e4000f101d46 */
.L_x_29:
[----:B--234-:R-:W-:Y:S05]  /*3ff0*/  BSYNC B0 ;  /* 0x0000000000007941 */ /* 0x01cfea0003800000 */
.L_x_28:
[----:B-1----:R-:W2:Y:S04]  /*4000*/  LDL R0, [R1+0x44] ;  /* 0x0000440001007983 */ /* 0x002ea80000100800 */
[----:B------:R-:W-:Y:S04]  /*4010*/  LDSM.16.MT88.4 R64, [R237+0x800] ;  /* 0x00080000ed40783b */ /* 0x000fe80000004200 */
[----:B------:R-:W-:Y:S04]  /*4020*/  LDSM.16.MT88.4 R56, [R236+0x2000] ;  /* 0x00200000ec38783b */ /* 0x000fe80000004200 */
[----:B------:R-:W-:Y:S04]  /*4030*/  LDSM.16.MT88.4 R84, [R238+0x2000] ;  /* 0x00200000ee54783b */ /* 0x000fe80000004200 */
[----:B------:R-:W-:Y:S04]  /*4040*/  LDSM.16.MT88.4 R72, [R238+0x800] ;  /* 0x00080000ee48783b */ /* 0x000fe80000004200 */
[----:B------:R-:W-:Y:S04]  /*4050*/  LDSM.16.MT88.4 R60, [R239+0x800] ;  /* 0x00080000ef3c783b */ /* 0x000fe80000004200 */
[----:B------:R-:W-:Y:S04]  /*4060*/  LDSM.16.MT88.4 R68, [R239+0x1800] ;  /* 0x00180000ef44783b */ /* 0x000fe80000004200 */
[----:B------:R-:W-:Y:S04]  /*4070*/  STL [R1+0xb8], R162 ;  /* 0x0000b8a201007387 */ /* 0x000fe80000100800 */
[----:B------:R-:W-:Y:S04]  /*4080*/  STL [R1+0xb4], R161 ;  /* 0x0000b4a101007387 */ /* 0x000fe80000100800 */
[----:B------:R-:W-:Y:S04]  /*4090*/  STL [R1+0xb0], R160 ;  /* 0x0000b0a001007387 */ /* 0x000fe80000100800 */
[----:B------:R-:W-:Y:S04]  /*40a0*/  STL [R1+0xac], R135 ;  /* 0x0000ac8701007387 */ /* 0x000fe80000100800 */
[----:B------:R-:W-:Y:S04]  /*40b0*/  STL [R1+0xa8], R134 ;  /* 0x0000a88601007387 */ /* 0x000fe80000100800 */
[----:B------:R-:W0:Y:S01]  /*40c0*/  LDGDEPBAR ;  /* 0x00000000000079af */ /* 0x000e220000000000 */
[----:B--2---:R-:W-:-:S03]  /*40d0*/  IMAD.IADD R0, R76, 0x1, -R0 ;  /* 0x000000014c007824 */ /* 0x004fc600078e0a00 */
[----:B------:R-:W-:Y:S02]  /*40e0*/  LDSM.16.MT88.4 R76, [R238+0x1800] ;  /* 0x00180000ee4c783b */ /* 0x000fe40000004200 */
[C---:B------:R-:W-:Y:S02]  /*40f0*/  ISETP.GT.AND P2, PT, R0.reuse, RZ, PT ;  /* 0x000000ff0000720c */ /* 0x040fe40003f44270 */
[C---:B------:R-:W-:Y:S02]  /*4100*/  ISETP.GT.AND P1, PT, R0.reuse, 0x1, PT ;  /* 0x000000010000780c */ /* 0x040fe40003f24270 */
[----:B------:R-:W-:Y:S02]  /*4110*/  ISETP.GT.AND P0, PT, R0, 0x8, PT ;  /* 0x000000080000780c */ /* 0x000fe40003f04270 */
[----:B------:R-:W-:Y:S02]  /*4120*/  FSEL R8, R49, -INF , P2 ;  /* 0xff80000031087808 */ /* 0x000fe40001000000 */
[----:B------:R-:W-:-:S02]  /*4130*/  FSEL R7, R48, -INF , P1 ;  /* 0xff80000030077808 */ /* 0x000fc40000800000 */
[----:B------:R-:W-:Y:S01]  /*4140*/  ISETP.GT.AND P4, PT, R0, 0x9, PT ;  /* 0x000000090000780c */ /* 0x000fe20003f84270 */
[----:B------:R-:W-:Y:S01]  /*4150*/  LDSM.16.MT88.4 R48, [R236+0x1800] ;  /* 0x00180000ec30783b */ /* 0x000fe20000004200 */
[----:B------:R-:W-:Y:S02]  /*4160*/  FSEL R6, R34, -INF , P0 ;  /* 0xff80000022067808 */ /* 0x000fe40000000000 */
[----:B------:R-:W-:Y:S02]  /*4170*/  FMNMX.FTZ R2, R8, R7, !PT ;  /* 0x0000000708027209 */ /* 0x000fe40007810000 */
[----:B------:R-:W-:Y:S02]  /*4180*/  ISETP.GT.AND P6, PT, R0, 0x10, PT ;  /* 0x000000100000780c */ /* 0x000fe40003fc4270 */
[----:B------:R-:W-:Y:S02]  /*4190*/  FSEL R5, R40, -INF , P4 ;  /* 0xff80000028057808 */ /* 0x000fe40002000000 */
[----:B------:R-:W-:-:S02]  /*41a0*/  FMNMX.FTZ R2, R6, R2, !PT ;  /* 0x0000000206027209 */ /* 0x000fc40007810000 */
[----:B------:R-:W-:Y:S02]  /*41b0*/  ISETP.GT.AND P5, PT, R0, 0x11, PT ;  /* 0x000000110000780c */ /* 0x000fe40003fa4270 */
        /* <DEDUP_REMOVED lines=11> */
[----:B------:R-:W-:Y:S02]  /*4270*/  FSEL R18, R45, -INF , P2 ;  /* 0xff8000002d127808 */ /* 0x000fe40001000000 */
[----:B------:R-:W-:Y:S02]  /*4280*/  ISETP.GT.AND P2, PT, R0, 0x21, PT ;  /* 0x000000210000780c */ /* 0x000fe40003f44270 */
[----:B------:R-:W-:Y:S02]  /*4290*/  FSEL R107, R19, -INF , P3 ;  /* 0xff800000136b7808 */ /* 0x000fe40001800000 */
[----:B------:R-:W-:Y:S02]  /*42a0*/  FMNMX.FTZ R2, R13, R2, !PT ;  /* 0x000000020d027209 */ /* 0x000fe40007810000 */
[----:B------:R-:W-:Y:S02]  /*42b0*/  FSEL R17, R44, -INF , P1 ;  /* 0xff8000002c117808 */ /* 0x000fe40000800000 */
[----:B------:R-:W-:Y:S01]  /*42c0*/  ISETP.GT.AND P1, PT, R0, 0x28, PT ;  /* 0x000000280000780c */ /* 0x000fe20003f24270 */
[----:B------:R-:W-:Y:S01]  /*42d0*/  LDSM.16.MT88.4 R44, [R241] ;  /* 0x00000000f12c783b */ /* 0x000fe20000004200 */
[----:B------:R-:W-:-:S02]  /*42e0*/  FSEL R106, R20, -INF , P2 ;  /* 0xff800000146a7808 */ /* 0x000fc40001000000 */
[----:B------:R-:W-:Y:S02]  /*42f0*/  FMNMX.FTZ R2, R107, R2, !PT ;  /* 0x000000026b027209 */ /* 0x000fe40007810000 */
[----:B------:R-:W-:Y:S02]  /*4300*/  FSEL R16, R41, -INF , P0 ;  /* 0xff80000029107808 */ /* 0x000fe40000000000 */
[----:B------:R-:W-:Y:S02]  /*4310*/  ISETP.GT.AND P0, PT, R0, 0x29, PT ;  /* 0x000000290000780c */ /* 0x000fe40003f04270 */
[----:B------:R-:W-:Y:S02]  /*4320*/  FSEL R105, R12, -INF , P1 ;  /* 0xff8000000c697808 */ /* 0x000fe40000800000 */
[----:B------:R-:W-:Y:S02]  /*4330*/  FMNMX.FTZ R2, R106, R2, !PT ;  /* 0x000000026a027209 */ /* 0x000fe40007810000 */
[----:B------:R-:W-:-:S02]  /*4340*/  FSEL R104, R10, -INF , P0 ;  /* 0xff8000000a687808 */ /* 0x000fc40000000000 */
[----:B------:R-:W-:Y:S02]  /*4350*/  FMNMX.FTZ R2, R105, R2, !PT ;  /* 0x0000000269027209 */ /* 0x000fe40007810000 */
[----:B------:R-:W-:Y:S02]  /*4360*/  FMNMX.FTZ R3, R18, R17, !PT ;  /* 0x0000001112037209 */ /* 0x000fe40007810000 */
[----:B------:R-:W-:Y:S02]  /*4370*/  FMNMX.FTZ R2, R104, R2, !PT ;  /* 0x0000000268027209 */ /* 0x000fe40007810000 */
[----:B------:R-:W-:Y:S02]  /*4380*/  FSEL R15, R35, -INF , P4 ;  /* 0xff800000230f7808 */ /* 0x000fe40002000000 */
[----:B------:R-:W-:Y:S01]  /*4390*/  FMNMX.FTZ R3, R16, R3, !PT ;  /* 0x0000000310037209 */ /* 0x000fe20007810000 */
[----:B------:R-:W1:Y:S01]  /*43a0*/  SHFL.BFLY PT, R20, R2, 0x2, 0x1f ;  /* 0x0c401f0002147f89 */ /* 0x000e6200000e0000 */
[----:B------:R-:W-:-:S02]  /*43b0*/  FSEL R14, R32, -INF , P6 ;  /* 0xff800000200e7808 */ /* 0x000fc40003000000 */
[C---:B------:R-:W-:Y:S02]  /*43c0*/  ISETP.GT.AND P6, PT, R0.reuse, 0x11, PT ;  /* 0x000000110000780c */ /* 0x040fe40003fc4270 */
[----:B------:R-:W-:Y:S02]  /*43d0*/  ISETP.GT.AND P4, PT, R0, 0x18, PT ;  /* 0x000000180000780c */ /* 0x000fe40003f84270 */
[----:B------:R-:W-:Y:S02]  /*43e0*/  FMNMX.FTZ R0, R15, R3, !PT ;  /* 0x000000030f007209 */ /* 0x000fe40007810000 */
[----:B------:R-:W-:Y:S02]  /*43f0*/  FSEL R12, R33, -INF , P6 ;  /* 0xff800000210c7808 */ /* 0x000fe40003000000 */
[----:B------:R-:W-:Y:S01]  /*4400*/  FMNMX.FTZ R0, R14, R0, !PT ;  /* 0x000000000e007209 */ /* 0x000fe20007810000 */
[----:B------:R-:W-:Y:S01]  /*4410*/  LDSM.16.MT88.4 R32, [R236] ;  /* 0x00000000ec20783b */ /* 0x000fe20000004200 */
[----:B------:R-:W-:-:S02]  /*4420*/  FSEL R10, R30, -INF , P4 ;  /* 0xff8000001e0a7808 */ /* 0x000fc40002000000 */
[----:B------:R-:W-:Y:S02]  /*4430*/  FMNMX.FTZ R0, R12, R0, !PT ;  /* 0x000000000c007209 */ /* 0x000fe40007810000 */
[----:B------:R-:W-:Y:S02]  /*4440*/  FSEL R19, R31, -INF , P5 ;  /* 0xff8000001f137808 */ /* 0x000fe40002800000 */
[----:B------:R-:W-:Y:S01]  /*4450*/  FMNMX.FTZ R0, R10, R0, !PT ;  /* 0x000000000a007209 */ /* 0x000fe20007810000 */
[----:B------:R-:W-:Y:S01]  /*4460*/  LDSM.16.MT88.4 R28, [R236+0x800] ;  /* 0x00080000ec1c783b */ /* 0x000fe20000004200 */
[----:B------:R-:W-:Y:S02]  /*4470*/  FSEL R103, R25, -INF , P3 ;  /* 0xff80000019677808 */ /* 0x000fe40001800000 */
[----:B------:R-:W-:Y:S02]  /*4480*/  FMNMX.FTZ R0, R19, R0, !PT ;  /* 0x0000000013007209 */ /* 0x000fe40007810000 */
[----:B------:R-:W-:-:S02]  /*4490*/  FSEL R102, R24, -INF , P2 ;  /* 0xff80000018667808 */ /* 0x000fc40001000000 */
[----:B------:R-:W-:Y:S01]  /*44a0*/  FMNMX.FTZ R3, R103, R0, !PT ;  /* 0x0000000067037209 */ /* 0x000fe20007810000 */
[----:B------:R-:W-:Y:S01]  /*44b0*/  LDSM.16.MT88.4 R24, [R238] ;  /* 0x00000000ee18783b */ /* 0x000fe20000004200 */
[----:B-1----:R-:W-:Y:S02]  /*44c0*/  FMNMX.FTZ R0, R2, R20, !PT ;  /* 0x0000001402007209 */ /* 0x002fe40007810000 */
[----:B------:R-:W-:Y:S02]  /*44d0*/  FSEL R101, R22, -INF , P1 ;  /* 0xff80000016657808 */ /* 0x000fe40000800000 */
[----:B------:R-:W-:Y:S01]  /*44e0*/  FMNMX.FTZ R3, R102, R3, !PT ;  /* 0x0000000366037209 */ /* 0x000fe20007810000 */
[----:B------:R-:W1:Y:S01]  /*44f0*/  SHFL.BFLY PT, R2, R0, 0x1, 0x1f ;  /* 0x0c201f0000027f89 */ /* 0x000e6200000e0000 */
[----:B------:R-:W-:Y:S02]  /*4500*/  FSEL R100, R23, -INF , P0 ;  /* 0xff80000017647808 */ /* 0x000fe40000000000 */
[----:B------:R-:W-:-:S04]  /*4510*/  FMNMX.FTZ R3, R101, R3, !PT ;  /* 0x0000000365037209 */ /* 0x000fc80007810000 */
[----:B------:R-:W-:-:S05]  /*4520*/  FMNMX.FTZ R3, R100, R3, !PT ;  /* 0x0000000364037209 */ /* 0x000fca0007810000 */
[----:B------:R-:W2:Y:S01]  /*4530*/  SHFL.BFLY PT, R20, R3, 0x2, 0x1f ;  /* 0x0c401f0003147f89 */ /* 0x000ea200000e0000 */
[----:B-1----:R-:W-:-:S04]  /*4540*/  FMNMX.FTZ R133, R0, R2, !PT ;  /* 0x0000000200857209 */ /* 0x002fc80007810000 */
[C---:B------:R-:W-:Y:S01]  /*4550*/  FSETP.NEU.FTZ.AND P0, PT, R133.reuse, -INF , PT ;  /* 0xff8000008500780b */ /* 0x040fe20003f1d000 */
[----:B------:R-:W-:-:S05]  /*4560*/  FMUL.FTZ R2, R133, c[0x0][0x2d0] ;  /* 0x0000b40085027a20 */ /* 0x000fca0000410000 */
[----:B------:R-:W-:Y:S02]  /*4570*/  FSEL R2, R2, RZ, P0 ;  /* 0x000000ff02027208 */ /* 0x000fe40000000000 */
[----:B--2---:R-:W-:Y:S02]  /*4580*/  FMNMX.FTZ R0, R3, R20, !PT ;  /* 0x0000001403007209 */ /* 0x004fe40007810000 */
[----:B------:R-:W-:Y:S01]  /*4590*/  LDSM.16.MT88.4 R20, [R237] ;  /* 0x00000000ed14783b */ /* 0x000fe20000004200 */
[----:B------:R-:W-:-:S03]  /*45a0*/  FFMA.FTZ R3, R8, c[0x0][0x2d0], -R2 ;  /* 0x0000b40008037a23 */ /* 0x000fc60000010802 */
[----:B------:R-:W1:Y:S01]  /*45b0*/  SHFL.BFLY PT, R8, R0, 0x1, 0x1f ;  /* 0x0c201f0000087f89 */ /* 0x000e6200000e0000 */
[----:B------:R2:W-:Y:S02]  /*45c0*/  MUFU.EX2 R89, R3 ;  /* 0x0000000300597308 */ /* 0x0005e40000000800 */
[----:B--2---:R-:W-:-:S06]  /*45d0*/  FFMA.FTZ R3, R7, c[0x0][0x2d0], -R2 ;  /* 0x0000b40007037a23 */ /* 0x004fcc0000010802 */
[----:B------:R2:W3:Y:S01]  /*45e0*/  MUFU.EX2 R88, R3 ;  /* 0x0000000300587308 */ /* 0x0004e20000000800 */
[----:B-1----:R-:W-:Y:S01]  /*45f0*/  FMNMX.FTZ R132, R0, R8, !PT ;  /* 0x0000000800847209 */ /* 0x002fe20007810000 */
[----:B------:R-:W-:-:S03]  /*4600*/  FFMA.FTZ R0, R11, c[0x0][0x2d0], -R2 ;  /* 0x0000b4000b007a23 */ /* 0x000fc60000010802 */
[----:B------:R-:W-:-:S03]  /*4610*/  FSETP.NEU.FTZ.AND P0, PT, R132, -INF , PT ;  /* 0xff8000008400780b */ /* 0x000fc60003f1d000 */
[----:B------:R1:W-:Y:S01]  /*4620*/  MUFU.EX2 R96, R0 ;  /* 0x0000000000607308 */ /* 0x0003e20000000800 */
[----:B--2---:R-:W-:Y:S01]  /*4630*/  FFMA.FTZ R3, R6, c[0x0][0x2d0], -R2 ;  /* 0x0000b40006037a23 */ /* 0x004fe20000010802 */
[----:B---3--:R-:W-:-:S06]  /*4640*/  F2FP.PACK_AB R8, R88, R89 ;  /* 0x000000595808723e */ /* 0x008fcc00000000ff */
[----:B------:R2:W-:Y:S01]  /*4650*/  MUFU.EX2 R91, R3 ;  /* 0x00000003005b7308 */ /* 0x0005e20000000800 */
[----:B-1----:R-:W-:-:S07]  /*4660*/  FFMA.FTZ R0, R9, c[0x0][0x2d0], -R2 ;  /* 0x0000b40009007a23 */ /* 0x002fce0000010802 */
[----:B------:R-:W-:Y:S01]  /*4670*/  MUFU.EX2 R97, R0 ;  /* 0x0000000000617308 */ /* 0x000fe20000000800 */
[----:B--2---:R-:W-:-:S07]  /*4680*/  FFMA.FTZ R3, R5, c[0x0][0x2d0], -R2 ;  /* 0x0000b40005037a23 */ /* 0x004fce0000010802 */
[----:B------:R1:W-:Y:S02]  /*4690*/  MUFU.EX2 R90, R3 ;  /* 0x00000003005a7308 */ /* 0x0003e40000000800 */
[----:B-1----:R-:W-:-:S06]  /*46a0*/  FFMA.FTZ R3, R4, c[0x0][0x2d0], -R2 ;  /* 0x0000b40004037a23 */ /* 0x002fcc0000010802 */
[----:B------:R1:W2:Y:S02]  /*46b0*/  MUFU.EX2 R94, R3 ;  /* 0x00000003005e7308 */ /* 0x0002a40000000800 */
[----:B-1----:R-:W-:Y:S01]  /*46c0*/  FMUL.FTZ R3, R132, c[0x0][0x2d0] ;  /* 0x0000b40084037a20 */ /* 0x002fe20000410000 */
[----:B--2---:R-:W-:-:S04]  /*46d0*/  F2FP.PACK_AB R4, R96, R94 ;  /* 0x0000005e6004723e */ /* 0x004fc800000000ff */
[----:B------:R-:W-:Y:S01]  /*46e0*/  FSEL R0, R3, RZ, P0 ;  /* 0x000000ff03007208 */ /* 0x000fe20000000000 */
[----:B------:R-:W-:-:S04]  /*46f0*/  FFMA.FTZ R3, R13, c[0x0][0x2d0], -R2 ;  /* 0x0000b4000d037a23 */ /* 0x000fc80000010802 */
[----:B------:R1:W2:Y:S02]  /*4700*/  MUFU.EX2 R98, R3 ;  /* 0x0000000300627308 */ /* 0x0002a40000000800 */
[----:B-1----:R-:W-:Y:S01]  /*4710*/  FFMA.FTZ R3, R18, c[0x0][0x2d0], -R0 ;  /* 0x0000b40012037a23 */ /* 0x002fe20000010800 */
[----:B--2---:R-:W-:-:S05]  /*4720*/  F2FP.PACK_AB R6, R98, R97 ;  /* 0x000000616206723e */ /* 0x004fca00000000ff */
[----:B------:R1:W-:Y:S02]  /*4730*/  MUFU.EX2 R82, R3 ;  /* 0x0000000300527308 */ /* 0x0003e40000000800 */
[----:B-1----:R-:W-:-:S06]  /*4740*/  FFMA.FTZ R3, R17, c[0x0][0x2d0], -R0 ;  /* 0x0000b40011037a23 */ /* 0x002fcc0000010800 */
        /* <DEDUP_REMOVED lines=12> */
[----:B------:R-:W-:Y:S02]  /*4810*/  F2FP.PACK_AB R10, R90, R91 ;  /* 0x0000005b5a0a723e */ /* 0x000fe400000000ff */
[----:B--2---:R-:W-:-:S03]  /*4820*/  F2FP.PACK_AB R5, R93, R92 ;  /* 0x0000005c5d05723e */ /* 0x004fc600000000ff */
[----:B------:R1:W-:Y:S02]  /*4830*/  MUFU.EX2 R95, R3 ;  /* 0x00000003005f7308 */ /* 0x0003e40000000800 */
[C---:B------:R-:W-:Y:S08]  /*4840*/  HMMA.16816.F32 R12, R8.reuse, R34, RZ ;  /* 0x00000022080c723c */ /* 0x040ff000000018ff */
[----:B------:R-:W-:Y:S01]  /*4850*/  HMMA.16816.F32 R36, R8, R20, RZ ;  /* 0x000000140824723c */ /* 0x000fe200000018ff */
[----:B-1----:R-:W-:-:S04]  /*4860*/  FFMA.FTZ R3, R19, c[0x0][0x2d0], -R0 ;  /* 0x0000b40013037a23 */ /* 0x002fc80000010800 */
[----:B------:R-:W1:Y:S03]  /*4870*/  MUFU.EX2 R99, R3 ;  /* 0x0000000300637308 */ /* 0x000e660000000800 */
[C---:B------:R-:W-:Y:S08]  /*4880*/  HMMA.16816.F32 R16, R8.reuse, R32, RZ ;  /* 0x000000200810723c */ /* 0x040ff000000018ff */
[----:B------:R-:W-:Y:S01]  /*4890*/  HMMA.16816.F32 R32, R8, R22, RZ ;  /* 0x000000160820723c */ /* 0x000fe200000018ff */
[----:B-1----:R-:W-:-:S07]  /*48a0*/  F2FP.PACK_AB R7, R99, R95 ;  /* 0x0000005f6307723e */ /* 0x002fce00000000ff */
[----:B------:R-:W-:Y:S08]  /*48b0*/  HMMA.16816.F32 R20, R8, R48, RZ ;  /* 0x000000300814723c */ /* 0x000ff000000018ff */
[----:B------:R-:W-:Y:S08]  /*48c0*/  HMMA.16816.F32 R144, R4, R30, R12 ;  /* 0x0000001e0490723c */ /* 0x000ff0000000180c */
[----:B------:R-:W-:Y:S08]  /*48d0*/  HMMA.16816.F32 R12, R8, R76, RZ ;  /* 0x0000004c080c723c */ /* 0x000ff000000018ff */
[----:B------:R-:W-:Y:S08]  /*48e0*/  HMMA.16816.F32 R156, R4, R28, R16 ;  /* 0x0000001c049c723c */ /* 0x000ff00000001810 */
[C---:B------:R-:W-:Y:S08]  /*48f0*/  HMMA.16816.F32 R52, R8.reuse, R24, RZ ;  /* 0x000000180834723c */ /* 0x040ff000000018ff */
[----:B------:R-:W-:Y:S08]  /*4900*/  HMMA.16816.F32 R40, R8, R26, RZ ;  /* 0x0000001a0828723c */ /* 0x000ff000000018ff */
[----:B------:R-:W-:Y:S08]  /*4910*/  HMMA.16816.F32 R108, R4, R66, R32 ;  /* 0x00000042046c723c */ /* 0x000ff00000001820 */
[C---:B------:R-:W-:Y:S08]  /*4920*/  HMMA.16816.F32 R28, R8.reuse, R44, RZ ;  /* 0x0000002c081c723c */ /* 0x040ff000000018ff */
[----:B------:R-:W-:Y:S01]  /*4930*/  HMMA.16816.F32 R24, R8, R46, RZ ;  /* 0x0000002e0818723c */ /* 0x000fe200000018ff */
[----:B------:R-:W1:Y:S07]  /*4940*/  LDSM.16.MT88.4 R44, [R237+0x1800] ;  /* 0x00180000ed2c783b */ /* 0x000e6e0000004200 */
[----:B------:R-:W-:Y:S01]  /*4950*/  HMMA.16816.F32 R20, R4, R56, R20 ;  /* 0x000000380414723c */ /* 0x000fe20000001814 */
[----:B------:R-:W-:Y:S01]  /*4960*/  IMAD.MOV.U32 R130, RZ, RZ, R110 ;  /* 0x000000ffff827224 */ /* 0x000fe200078e006e */
[----:B------:R-:W-:Y:S01]  /*4970*/  MOV R3, R108 ;  /* 0x0000006c00037202 */ /* 0x000fe20000000f00 */
[----:B------:R-:W-:-:S02]  /*4980*/  IMAD.MOV.U32 R129, RZ, RZ, R111 ;  /* 0x000000ffff817224 */ /* 0x000fc400078e006f */
[----:B------:R-:W-:-:S03]  /*4990*/  IMAD.MOV.U32 R169, RZ, RZ, R109 ;  /* 0x000000ffffa97224 */ /* 0x000fc600078e006d */
[----:B------:R-:W-:Y:S01]  /*49a0*/  HMMA.16816.F32 R16, R8, R50, RZ ;  /* 0x000000320810723c */ /* 0x000fe200000018ff */
[----:B------:R-:W-:Y:S07]  /*49b0*/  LDSM.16.MT88.4 R48, [R238+0x3000] ;  /* 0x00300000ee30783b */ /* 0x000fee0000004200 */
[C---:B------:R-:W-:Y:S08]  /*49c0*/  HMMA.16816.F32 R12, R4.reuse, R84, R12 ;  /* 0x00000054040c723c */ /* 0x040ff0000000180c */
[----:B------:R-:W-:Y:S01]  /*49d0*/  IMAD.MOV.U32 R113, RZ, RZ, R22 ;  /* 0x000000ffff717224 */ /* 0x000fe200078e0016 */
[----:B------:R-:W-:Y:S01]  /*49e0*/  MOV R112, R23 ;  /* 0x0000001700707202 */ /* 0x000fe20000000f00 */
[----:B------:R-:W-:Y:S01]  /*49f0*/  IMAD.MOV.U32 R111, RZ, RZ, R20 ;  /* 0x000000ffff6f7224 */ /* 0x000fe200078e0014 */
[C---:B------:R-:W-:Y:S01]  /*4a00*/  HMMA.16816.F32 R136, R4.reuse, R74, R40 ;  /* 0x0000004a0488723c */ /* 0x040fe20000001828 */
[----:B------:R-:W-:Y:S01]  /*4a10*/  IMAD.MOV.U32 R110, RZ, RZ, R21 ;  /* 0x000000ffff6e7224 */ /* 0x000fe200078e0015 */
[----:B------:R-:W-:Y:S04]  /*4a20*/  LDSM.16.MT88.4 R40, [R236+0x3000] ;  /* 0x00300000ec28783b */ /* 0x000fe80000004200 */
[----:B------:R-:W2:Y:S02]  /*4a30*/  LDSM.16.MT88.4 R20, [R237+0x2000] ;  /* 0x00200000ed14783b */ /* 0x000ea40000004200 */
[C---:B------:R-:W-:Y:S02]  /*4a40*/  HMMA.16816.F32 R16, R4.reuse, R58, R16 ;  /* 0x0000003a0410723c */ /* 0x040fe40000001810 */
[----:B------:R-:W-:Y:S03]  /*4a50*/  LDSM.16.MT88.4 R56, [R237+0x3000] ;  /* 0x00300000ed38783b */ /* 0x000fe60000004200 */
[----:B------:R-:W-:Y:S01]  /*4a60*/  IMAD.MOV.U32 R109, RZ, RZ, R12 ;  /* 0x000000ffff6d7224 */ /* 0x000fe200078e000c */
[----:B------:R-:W-:Y:S01]  /*4a70*/  MOV R162, R14 ;  /* 0x0000000e00a27202 */ /* 0x000fe20000000f00 */
[----:B------:R-:W-:Y:S01]  /*4a80*/  IMAD.MOV.U32 R108, RZ, RZ, R13 ;  /* 0x000000ffff6c7224 */ /* 0x000fe200078e000d */
[----:B------:R-:W-:Y:S01]  /*4a90*/  HMMA.16816.F32 R148, R4, R72, R52 ;  /* 0x000000480494723c */ /* 0x000fe20000001834 */
[----:B------:R-:W-:Y:S01]  /*4aa0*/  IMAD.MOV.U32 R161, RZ, RZ, R15 ;  /* 0x000000ffffa17224 */ /* 0x000fe200078e000f */
[----:B------:R-:W3:Y:S06]  /*4ab0*/  LDSM.16.MT88.4 R52, [R236+0x3800] ;  /* 0x00380000ec34783b */ /* 0x000eec0000004200 */
[----:B-1----:R-:W-:Y:S08]  /*4ac0*/  HMMA.16816.F32 R12, R8, R44, RZ ;  /* 0x0000002c080c723c */ /* 0x002ff000000018ff */
[----:B------:R-:W-:Y:S01]  /*4ad0*/  HMMA.16816.F32 R24, R4, R62, R24 ;  /* 0x0000003e0418723c */ /* 0x000fe20000001818 */
[----:B------:R-:W-:Y:S01]  /*4ae0*/  MOV R121, R17 ;  /* 0x0000001100797202 */ /* 0x000fe20000000f00 */
[----:B------:R-:W-:Y:S01]  /*4af0*/  IMAD.MOV.U32 R120, RZ, RZ, R18 ;  /* 0x000000ffff787224 */ /* 0x000fe200078e0012 */
[----:B------:R-:W-:Y:S01]  /*4b00*/  MOV R118, R16 ;  /* 0x0000001000767202 */ /* 0x000fe20000000f00 */
[----:B------:R-:W-:-:S04]  /*4b10*/  IMAD.MOV.U32 R119, RZ, RZ, R19 ;  /* 0x000000ffff777224 */ /* 0x000fc800078e0013 */
[C---:B------:R-:W-:Y:S01]  /*4b20*/  HMMA.16816.F32 R140, R4.reuse, R64, R36 ;  /* 0x00000040048c723c */ /* 0x040fe20000001824 */
[----:B------:R-:W1:Y:S07]  /*4b30*/  LDSM.16.MT88.4 R36, [R239+0x2000] ;  /* 0x00200000ef24783b */ /* 0x000e6e0000004200 */
[----:B------:R-:W-:Y:S08]  /*4b40*/  HMMA.16816.F32 R28, R4, R60, R28 ;  /* 0x0000003c041c723c */ /* 0x000ff0000000181c */
[----:B------:R-:W-:Y:S01]  /*4b50*/  HMMA.16816.F32 R16, R8, R78, RZ ;  /* 0x0000004e0810723c */ /* 0x000fe200000018ff */
[----:B------:R-:W-:Y:S01]  /*4b60*/  IMAD.MOV.U32 R125, RZ, RZ, R25 ;  /* 0x000000ffff7d7224 */ /* 0x000fe200078e0019 */
[----:B------:R-:W-:Y:S01]  /*4b70*/  MOV R123, R27 ;  /* 0x0000001b007b7202 */ /* 0x000fe20000000f00 */
[----:B------:R-:W-:-:S02]  /*4b80*/  IMAD.MOV.U32 R124, RZ, RZ, R26 ;  /* 0x000000ffff7c7224 */ /* 0x000fc400078e001a */
[----:B------:R-:W-:-:S03]  /*4b90*/  IMAD.MOV.U32 R122, RZ, RZ, R24 ;  /* 0x000000ffff7a7224 */ /* 0x000fc600078e0018 */
[----:B--2---:R-:W-:Y:S08]  /*4ba0*/  HMMA.16816.F32 R60, R4, R20, R12 ;  /* 0x00000014043c723c */ /* 0x004ff0000000180c */
[----:B------:R-:W-:Y:S01]  /*4bb0*/  HMMA.16816.F32 R12, R8, R40, RZ ;  /* 0x00000028080c723c */ /* 0x000fe200000018ff */
[----:B------:R-:W-:Y:S01]  /*4bc0*/  MOV R168, R30 ;  /* 0x0000001e00a87202 */ /* 0x000fe20000000f00 */
[----:B------:R-:W-:Y:S01]  /*4bd0*/  IMAD.MOV.U32 R128, RZ, RZ, R31 ;  /* 0x000000ffff807224 */ /* 0x000fe200078e001f */
[----:B------:R-:W-:Y:S01]  /*4be0*/  MOV R126, R28 ;  /* 0x0000001c007e7202 */ /* 0x000fe20000000f00 */
[----:B------:R-:W-:-:S03]  /*4bf0*/  IMAD.MOV.U32 R127, RZ, RZ, R29 ;  /* 0x000000ffff7f7224 */ /* 0x000fc600078e001d */
[----:B------:R-:W-:Y:S01]  /*4c00*/  MOV R41, R125 ;  /* 0x0000007d00297202 */ /* 0x000fe20000000f00 */
[----:B------:R-:W-:Y:S01]  /*4c10*/  HMMA.16816.F32 R32, R8, R46, RZ ;  /* 0x0000002e0820723c */ /* 0x000fe200000018ff */
[----:B------:R-:W2:Y:S01]  /*4c20*/  LDSM.16.MT88.4 R44, [R238+0x3800] ;  /* 0x00380000ee2c783b */ /* 0x000ea20000004200 */
[----:B------:R-:W-:-:S06]  /*4c30*/  MOV R40, R122 ;  /* 0x0000007a00287202 */ /* 0x000fcc0000000f00 */
[----:B------:R-:W-:Y:S01]  /*4c40*/  HMMA.16816.F32 R24, R8, R70, RZ ;  /* 0x000000460818723c */ /* 0x000fe200000018ff */
[----:B------:R-:W-:Y:S01]  /*4c50*/  IMAD.MOV.U32 R117, RZ, RZ, R61 ;  /* 0x000000ffff757224 */ /* 0x000fe200078e003d */
[----:B------:R-:W-:Y:S01]  /*4c60*/  MOV R116, R62 ;  /* 0x0000003e00747202 */ /* 0x000fe20000000f00 */
[----:B------:R-:W-:Y:S02]  /*4c70*/  IMAD.MOV.U32 R115, RZ, RZ, R63 ;  /* 0x000000ffff737224 */ /* 0x000fe400078e003f */
[----:B------:R-:W-:-:S03]  /*4c80*/  IMAD.MOV.U32 R114, RZ, RZ, R60 ;  /* 0x000000ffff727224 */ /* 0x000fc600078e003c */
[C---:B------:R-:W-:Y:S08]  /*4c90*/  HMMA.16816.F32 R64, R4.reuse, R86, R16 ;  /* 0x000000560440723c */ /* 0x040ff00000001810 */
[C---:B---3--:R-:W-:Y:S07]  /*4ca0*/  HMMA.16816.F32 R16, R4.reuse, R52, R12 ;  /* 0x000000340410723c */ /* 0x048fee000000180c */
[----:B------:R-:W-:Y:S01]  /*4cb0*/  IMAD.MOV.U32 R52, RZ, RZ, R114 ;  /* 0x000000ffff347224 */ /* 0x000fe200078e0072 */
[----:B------:R-:W-:Y:S01]  /*4cc0*/  HMMA.16816.F32 R60, R4, R22, R32 ;  /* 0x00000016043c723c */ /* 0x000fe20000001820 */
[----:B------:R-:W3:Y:S01]  /*4cd0*/  LDSM.16.MT88.4 R32, [R237+0x3800] ;  /* 0x00380000ed20783b */ /* 0x000ee20000004200 */
[----:B------:R-:W-:-:S06]  /*4ce0*/  IMAD.MOV.U32 R53, RZ, RZ, R117 ;  /* 0x000000ffff357224 */ /* 0x000fcc00078e0075 */
[----:B------:R-:W-:Y:S08]  /*4cf0*/  HMMA.16816.F32 R28, R8, R68, RZ ;  /* 0x00000044081c723c */ /* 0x000ff000000018ff */
[----:B-1----:R-:W-:Y:S01]  /*4d00*/  HMMA.16816.F32 R68, R4, R38, R24 ;  /* 0x000000260444723c */ /* 0x002fe20000001818 */
[----:B------:R-:W-:Y:S01]  /*4d10*/  MOV R154, R16 ;  /* 0x00000010009a7202 */ /* 0x000fe20000000f00 */
[----:B------:R-:W-:Y:S01]  /*4d20*/  IMAD.MOV.U32 R153, RZ, RZ, R17 ;  /* 0x000000ffff997224 */ /* 0x000fe200078e0011 */
[----:B------:R-:W-:Y:S01]  /*4d30*/  MOV R131, R19 ;  /* 0x0000001300837202 */ /* 0x000fe20000000f00 */
[----:B------:R-:W-:-:S04]  /*4d40*/  IMAD.MOV.U32 R152, RZ, RZ, R18 ;  /* 0x000000ffff987224 */ /* 0x000fc800078e0012 */
[C---:B------:R-:W-:Y:S07]  /*4d50*/  HMMA.16816.F32 R24, R8.reuse, R48, RZ ;  /* 0x000000300818723c */ /* 0x040fee00000018ff */
[----:B------:R-:W-:Y:S01]  /*4d60*/  IMAD.MOV.U32 R49, RZ, RZ, R121 ;  /* 0x000000ffff317224 */ /* 0x000fe200078e0079 */
[----:B------:R-:W-:Y:S01]  /*4d70*/  HMMA.16816.F32 R16, R8, R56, RZ ;  /* 0x000000380810723c */ /* 0x000fe200000018ff */
[----:B------:R-:W-:-:S06]  /*4d80*/  IMAD.MOV.U32 R48, RZ, RZ, R118 ;  /* 0x000000ffff307224 */ /* 0x000fcc00078e0076 */
[----:B------:R-:W-:Y:S01]  /*4d90*/  IMAD.MOV.U32 R56, RZ, RZ, R109 ;  /* 0x000000ffff387224 */ /* 0x000fe200078e006d */
[----:B------:R-:W-:Y:S01]  /*4da0*/  HMMA.16816.F32 R72, R4, R36, R28 ;  /* 0x000000240448723c */ /* 0x000fe2000000181c */
[----:B------:R-:W1:Y:S01]  /*4db0*/  LDSM.16.MT88.4 R36, [R239+0x3000] ;  /* 0x00300000ef24783b */ /* 0x000e620000004200 */
[----:B------:R-:W-:-:S06]  /*4dc0*/  MOV R57, R108 ;  /* 0x0000006c00397202 */ /* 0x000fcc0000000f00 */
[----:B--2---:R-:W-:Y:S07]  /*4dd0*/  HMMA.16816.F32 R84, R4, R44, R24 ;  /* 0x0000002c0454723c */ /* 0x004fee0000001818 */
[----:B------:R-:W-:Y:S01]  /*4de0*/  MOV R44, R111 ;  /* 0x0000006f002c7202 */ /* 0x000fe20000000f00 */
[----:B------:R-:W-:Y:S01]  /*4df0*/  HMMA.16816.F32 R20, R8, R50, RZ ;  /* 0x000000320814723c */ /* 0x000fe200000018ff */
[----:B------:R-:W-:-:S06]  /*4e00*/  IMAD.MOV.U32 R45, RZ, RZ, R110 ;  /* 0x000000ffff2d7224 */ /* 0x000fcc00078e006e */
[----:B------:R-:W-:Y:S01]  /*4e10*/  IMAD.MOV.U32 R50, RZ, RZ, R120 ;  /* 0x000000ffff327224 */ /* 0x000fe200078e0078 */
[----:B---3--:R-:W-:Y:S01]  /*4e20*/  HMMA.16816.F32 R16, R4, R32, R16 ;  /* 0x000000200410723c */ /* 0x008fe20000001810 */
[----:B------:R-:W-:-:S06]  /*4e30*/  MOV R51, R119 ;  /* 0x0000007700337202 */ /* 0x000fcc0000000f00 */
[----:B------:R-:W-:Y:S01]  /*4e40*/  FFMA.FTZ R33, R101, c[0x0][0x2d0], -R0 ;  /* 0x0000b40065217a23 */ /* 0x000fe20000010800 */
[C---:B------:R-:W-:Y:S01]  /*4e50*/  HMMA.16816.F32 R28, R8.reuse, R42, RZ ;  /* 0x0000002a081c723c */ /* 0x040fe200000018ff */
[----:B------:R-:W-:Y:S01]  /*4e60*/  IMAD.MOV.U32 R160, RZ, RZ, R84 ;  /* 0x000000ffffa07224 */ /* 0x000fe200078e0054 */
[----:B------:R-:W-:Y:S01]  /*4e70*/  MOV R134, R86 ;  /* 0x0000005600867202 */ /* 0x000fe20000000f00 */
[----:B------:R-:W-:Y:S02]  /*4e80*/  IMAD.MOV.U32 R135, RZ, RZ, R85 ;  /* 0x000000ffff877224 */ /* 0x000fe400078e0055 */
[----:B------:R-:W-:Y:S02]  /*4e90*/  IMAD.MOV.U32 R155, RZ, RZ, R87 ;  /* 0x000000ffff9b7224 */ /* 0x000fe400078e0057 */
[----:B------:R-:W-:Y:S01]  /*4ea0*/  IMAD.MOV.U32 R42, RZ, RZ, R124 ;  /* 0x000000ffff2a7224 */ /* 0x000fe200078e007c */
[----:B------:R-:W-:Y:S01]  /*4eb0*/  HMMA.16816.F32 R12, R8, R58, RZ ;  /* 0x0000003a080c723c */ /* 0x000fe200000018ff */
[----:B------:R-:W-:-:S02]  /*4ec0*/  IMAD.MOV.U32 R43, RZ, RZ, R123 ;  /* 0x000000ffff2b7224 */ /* 0x000fc400078e007b */
[----:B------:R-:W-:-:S04]  /*4ed0*/  FFMA.FTZ R32, R100, c[0x0][0x2d0], -R0 ;  /* 0x0000b40064207a23 */ /* 0x000fc80000010800 */
[----:B------:R-:W-:Y:S01]  /*4ee0*/  IMAD.MOV.U32 R58, RZ, RZ, R113 ;  /* 0x000000ffff3a7224 */ /* 0x000fe200078e0071 */
[----:B------:R-:W-:Y:S01]  /*4ef0*/  HMMA.16816.F32 R84, R4, R46, R20 ;  /* 0x0000002e0454723c */ /* 0x000fe20000001814 */
[----:B------:R-:W2:Y:S01]  /*4f00*/  LDSM.16.MT88.4 R20, [R239+0x3800] ;  /* 0x00380000ef14783b */ /* 0x000ea20000004200 */
[----:B------:R-:W-:Y:S02]  /*4f10*/  IMAD.MOV.U32 R24, RZ, RZ, R18 ;  /* 0x000000ffff187224 */ /* 0x000fe400078e0012 */
[----:B------:R-:W-:-:S03]  /*4f20*/  IMAD.MOV.U32 R59, RZ, RZ, R112 ;  /* 0x000000ffff3b7224 */ /* 0x000fc600078e0070 */
[----:B------:R-:W-:Y:S01]  /*4f30*/  MOV R46, R3 ;  /* 0x00000003002e7202 */ /* 0x000fe20000000f00 */
[----:B------:R-:W-:Y:S01]  /*4f40*/  HMMA.16816.F32 R76, R4, R54, R28 ;  /* 0x00000036044c723c */ /* 0x000fe2000000181c */
[----:B------:R-:W-:Y:S02]  /*4f50*/  IMAD.MOV.U32 R3, RZ, RZ, R19 ;  /* 0x000000ffff037224 */ /* 0x000fe400078e0013 */
[----:B------:R-:W-:-:S04]  /*4f60*/  IMAD.MOV.U32 R47, RZ, RZ, R169 ;  /* 0x000000ffff2f7224 */ /* 0x000fc800078e00a9 */
[----:B------:R-:W-:Y:S01]  /*4f70*/  MOV R29, R17 ;  /* 0x00000011001d7202 */ /* 0x000fe20000000f00 */
[----:B------:R-:W-:Y:S01]  /*4f80*/  HMMA.16816.F32 R176, R4, R34, R12 ;  /* 0x0000002204b0723c */ /* 0x000fe2000000180c */
[----:B------:R-:W-:Y:S01]  /*4f90*/  IMAD.MOV.U32 R28, RZ, RZ, R16 ;  /* 0x000000ffff1c7224 */ /* 0x000fe200078e0010 */
[----:B------:R-:W-:Y:S01]  /*4fa0*/  MOV R54, R116 ;  /* 0x0000007400367202 */ /* 0x000fe20000000f00 */
[----:B------:R-:W-:Y:S02]  /*4fb0*/  IMAD.MOV.U32 R55, RZ, RZ, R115 ;  /* 0x000000ffff377224 */ /* 0x000fe400078e0073 */
[----:B------:R-:W-:Y:S02]  /*4fc0*/  FFMA.FTZ R31, R105, c[0x0][0x2d0], -R2 ;  /* 0x0000b400691f7a23 */ /* 0x000fe40000010802 */
[----:B------:R-:W-:Y:S01]  /*4fd0*/  IMAD.MOV.U32 R34, RZ, RZ, R168 ;  /* 0x000000ffff227224 */ /* 0x000fe200078e00a8 */
[----:B-1----:R-:W-:Y:S01]  /*4fe0*/  HMMA.16816.F32 R12, R8, R38, RZ ;  /* 0x00000026080c723c */ /* 0x002fe200000018ff */
[----:B------:R-:W-:Y:S01]  /*4ff0*/  FFMA.FTZ R30, R104, c[0x0][0x2d0], -R2 ;  /* 0x0000b400681e7a23 */ /* 0x000fe20000010802 */
[----:B------:R-:W-:-:S05]  /*5000*/  MOV R35, R128 ;  /* 0x0000008000237202 */ /* 0x000fca0000000f00 */
[----:B------:R-:W-:Y:S01]  /*5010*/  MOV R38, R24 ;  /* 0x0000001800267202 */ /* 0x000fe20000000f00 */
[----:B------:R-:W-:Y:S01]  /*5020*/  HMMA.16816.F32 R16, R8, R36, RZ ;  /* 0x000000240810723c */ /* 0x000fe200000018ff */
[----:B------:R-:W1:Y:S01]  /*5030*/  LDSM.16.MT88.4 R24, [R236+0x4800] ;  /* 0x00480000ec18783b */ /* 0x000e620000004200 */
[----:B------:R-:W-:Y:S02]  /*5040*/  IMAD.MOV.U32 R39, RZ, RZ, R3 ;  /* 0x000000ffff277224 */ /* 0x000fe400078e0003 */
[----:B------:R-:W-:Y:S01]  /*5050*/  FADD.FTZ R3, R89, R88 ;  /* 0x0000005859037221 */ /* 0x000fe20000010000 */
[----:B------:R-:W-:Y:S01]  /*5060*/  MOV R89, R28 ;  /* 0x0000001c00597202 */ /* 0x000fe20000000f00 */
[----:B------:R-:W-:Y:S02]  /*5070*/  IMAD.MOV.U32 R88, RZ, RZ, R29 ;  /* 0x000000ffff587224 */ /* 0x000fe400078e001d */
[----:B------:R-:W-:Y:S02]  /*5080*/  IMAD.MOV.U32 R37, RZ, RZ, R127 ;  /* 0x000000ffff257224 */ /* 0x000fe400078e007f */
[----:B------:R-:W-:-:S02]  /*5090*/  IMAD.MOV.U32 R36, RZ, RZ, R126 ;  /* 0x000000ffff247224 */ /* 0x000fc400078e007e */
[----:B------:R-:W-:Y:S02]  /*50a0*/  FADD.FTZ R3, R91, R3 ;  /* 0x000000035b037221 */ /* 0x000fe40000010000 */
[----:B------:R-:W-:Y:S02]  /*50b0*/  FFMA.FTZ R29, R106, c[0x0][0x2d0], -R2 ;  /* 0x0000b4006a1d7a23 */ /* 0x000fe40000010802 */
[----:B--2---:R-:W-:Y:S01]  /*50c0*/  HMMA.16816.F32 R168, R4, R22, R12 ;  /* 0x0000001604a8723c */ /* 0x004fe2000000180c */
[----:B------:R-:W-:Y:S02]  /*50d0*/  FADD.FTZ R3, R90, R3 ;  /* 0x000000035a037221 */ /* 0x000fe40000010000 */
[----:B------:R-:W-:-:S05]  /*50e0*/  FFMA.FTZ R28, R102, c[0x0][0x2d0], -R0 ;  /* 0x0000b400661c7a23 */ /* 0x000fca0000010800 */
[----:B------:R-:W-:Y:S01]  /*50f0*/  HMMA.16816.F32 R172, R4, R20, R16 ;  /* 0x0000001404ac723c */ /* 0x000fe20000001810 */
[----:B------:R-:W2:Y:S06]  /*5100*/  LDSM.16.MT88.4 R16, [R236+0x5000] ;  /* 0x00500000ec10783b */ /* 0x000eac0000004200 */
[----:B------:R-:W-:Y:S01]  /*5110*/  FADD.FTZ R20, R94, R3 ;  /* 0x000000035e147221 */ /* 0x000fe20000010000 */
[----:B-1----:R-:W-:Y:S11]  /*5120*/  HMMA.16816.F32 R12, R8, R24, RZ ;  /* 0x00000018080c723c */ /* 0x002ff600000018ff */
[----:B------:R-:W-:Y:S11]  /*5130*/  @!UPT UIADD3 URZ, URZ, URZ, URZ ;  /* 0x0000003f3f3ff290 */ /* 0x000ff6000fffe03f */
[----:B------:R-:W-:Y:S02]  /*5140*/  @!UPT UIADD3 URZ, URZ, URZ, URZ ;  /* 0x0000003f3f3ff290 */ /* 0x000fe4000fffe03f */
[----:B--2---:R-:W-:Y:S07]  /*5150*/  HMMA.16816.F32 R124, R4, R16, R12 ;  /* 0x00000010047c723c */ /* 0x004fee000000180c */
[----:B------:R-:W-:Y:S02]  /*5160*/  FADD.FTZ R12, R82, R81 ;  /* 0x00000051520c7221 */ /* 0x000fe40000010000 */
[----:B------:R-:W-:Y:S01]  /*5170*/  IMAD.MOV.U32 R82, RZ, RZ, R89 ;  /* 0x000000ffff527224 */ /* 0x000fe200078e0059 */
[----:B------:R-:W-:Y:S01]  /*5180*/  MOV R89, R38 ;  /* 0x0000002600597202 */ /* 0x000fe20000000f00 */
[----:B------:R-:W-:-:S02]  /*5190*/  FADD.FTZ R16, R80, R12 ;  /* 0x0000000c50107221 */ /* 0x000fc40000010000 */
[----:B------:R-:W-:Y:S01]  /*51a0*/  HMMA.16816.F32 R12, R8, R26, RZ ;  /* 0x0000001a080c723c */ /* 0x000fe200000018ff */
[----:B------:R-:W1:Y:S01]  /*51b0*/  LDSM.16.MT88.4 R24, [R238+0x4800] ;  /* 0x00480000ee18783b */ /* 0x000e620000004200 */
[----:B------:R-:W-:Y:S02]  /*51c0*/  FADD.FTZ R21, R83, R16 ;  /* 0x0000001053157221 */ /* 0x000fe40000010000 */
[----:B------:R-:W-:Y:S02]  /*51d0*/  IMAD.MOV.U32 R81, RZ, RZ, R88 ;  /* 0x000000ffff517224 */ /* 0x000fe400078e0058 */
[----:B------:R-:W-:Y:S02]  /*51e0*/  FADD.FTZ R3, R92, R21 ;  /* 0x000000155c037221 */ /* 0x000fe40000010000 */
[----:B------:R-:W-:Y:S01]  /*51f0*/  IMAD.MOV.U32 R88, RZ, RZ, R39 ;  /* 0x000000ffff587224 */ /* 0x000fe200078e0027 */
[----:B------:R-:W-:Y:S01]  /*5200*/  MOV R39, R35 ;  /* 0x0000002300277202 */ /* 0x000fe20000000f00 */
[----:B------:R-:W-:Y:S01]  /*5210*/  FADD.FTZ R3, R93, R3 ;  /* 0x000000035d037221 */ /* 0x000fe20000010000 */
[----:B------:R-:W-:Y:S01]  /*5220*/  MOV R105, R81 ;  /* 0x0000005100697202 */ /* 0x000fe20000000f00 */
[----:B------:R-:W-:-:S02]  /*5230*/  IMAD.MOV.U32 R38, RZ, RZ, R34 ;  /* 0x000000ffff267224 */ /* 0x000fc400078e0022 */
[----:B------:R-:W-:Y:S01]  /*5240*/  IMAD.MOV.U32 R34, RZ, RZ, R46 ;  /* 0x000000ffff227224 */ /* 0x000fe200078e002e */
[----:B------:R-:W-:Y:S01]  /*5250*/  MOV R46, R130 ;  /* 0x00000082002e7202 */ /* 0x000fe20000000f00 */
[----:B------:R-:W-:Y:S02]  /*5260*/  IMAD.MOV.U32 R35, RZ, RZ, R47 ;  /* 0x000000ffff237224 */ /* 0x000fe400078e002f */
[----:B------:R-:W-:Y:S01]  /*5270*/  IMAD.MOV.U32 R47, RZ, RZ, R129 ;  /* 0x000000ffff2f7224 */ /* 0x000fe200078e0081 */
[----:B------:R-:W-:Y:S01]  /*5280*/  MOV R100, R34 ;  /* 0x0000002200647202 */ /* 0x000fe20000000f00 */
[----:B------:R-:W-:Y:S02]  /*5290*/  IMAD.MOV.U32 R101, RZ, RZ, R35 ;  /* 0x000000ffff657224 */ /* 0x000fe400078e0023 */
[----:B------:R-:W-:Y:S02]  /*52a0*/  IMAD.MOV.U32 R106, RZ, RZ, R89 ;  /* 0x000000ffff6a7224 */ /* 0x000fe400078e0059 */
[----:B------:R-:W-:Y:S01]  /*52b0*/  HMMA.16816.F32 R112, R4, R18, R12 ;  /* 0x000000120470723c */ /* 0x000fe2000000180c */
[----:B------:R-:W2:Y:S01]  /*52c0*/  LDSM.16.MT88.4 R16, [R238+0x5000] ;  /* 0x00500000ee10783b */ /* 0x000ea20000004200 */
[----:B------:R-:W-:-:S02]  /*52d0*/  IMAD.MOV.U32 R83, RZ, RZ, R131 ;  /* 0x000000ffff537224 */ /* 0x000fc400078e0083 */
[----:B------:R-:W-:Y:S02]  /*52e0*/  IMAD.MOV.U32 R102, RZ, RZ, R46 ;  /* 0x000000ffff667224 */ /* 0x000fe400078e002e */
[----:B------:R-:W-:Y:S01]  /*52f0*/  IMAD.MOV.U32 R46, RZ, RZ, R58 ;  /* 0x000000ffff2e7224 */ /* 0x000fe200078e003a */
[----:B------:R-:W-:Y:S01]  /*5300*/  MOV R58, R162 ;  /* 0x000000a2003a7202 */ /* 0x000fe20000000f00 */
[----:B------:R-:W-:Y:S02]  /*5310*/  IMAD.MOV.U32 R90, RZ, RZ, R134 ;  /* 0x000000ffff5a7224 */ /* 0x000fe400078e0086 */
[----:B------:R-:W-:Y:S01]  /*5320*/  IMAD.MOV.U32 R104, RZ, RZ, R82 ;  /* 0x000000ffff687224 */ /* 0x000fe200078e0052 */
[----:B-1----:R-:W-:Y:S07]  /*5330*/  HMMA.16816.F32 R12, R8, R24, RZ ;  /* 0x00000018080c723c */ /* 0x002fee00000018ff */
[----:B------:R-:W-:Y:S01]  /*5340*/  FFMA.FTZ R25, R103, c[0x0][0x2d0], -R0 ;  /* 0x0000b40067197a23 */ /* 0x000fe20000010800 */
[----:B------:R-:W-:Y:S01]  /*5350*/  MOV R103, R47 ;  /* 0x0000002f00677202 */ /* 0x000fe20000000f00 */
[----:B------:R-:W-:Y:S01]  /*5360*/  MUFU.EX2 R0, R29 ;  /* 0x0000001d00007308 */ /* 0x000fe20000000800 */
[----:B------:R-:W-:Y:S11]  /*5370*/  IMAD.MOV.U32 R47, RZ, RZ, R59 ;  /* 0x000000ffff2f7224 */ /* 0x000ff600078e003b */
[----:B------:R-:W-:Y:S03]  /*5380*/  @!UPT UIADD3 URZ, URZ, URZ, URZ ;  /* 0x0000003f3f3ff290 */ /* 0x000fe6000fffe03f */
[----:B--2---:R-:W-:Y:S08]  /*5390*/  HMMA.16816.F32 R108, R4, R16, R12 ;  /* 0x00000010046c723c */ /* 0x004ff0000000180c */
[----:B------:R-:W-:Y:S07]  /*53a0*/  HMMA.16816.F32 R12, R8, R26, RZ ;  /* 0x0000001a080c723c */ /* 0x000fee00000018ff */
[----:B------:R-:W-:-:S02]  /*53b0*/  FFMA.FTZ R26, R107, c[0x0][0x2d0], -R2 ;  /* 0x0000b4006b1a7a23 */ /* 0x000fc40000010802 */
[----:B------:R-:W-:Y:S02]  /*53c0*/  FADD.FTZ R2, R96, R20 ;  /* 0x0000001460027221 */ /* 0x000fe40000010000 */
[----:B------:R-:W-:Y:S01]  /*53d0*/  LDSM.16.MT88.4 R20, [R237+0x5000] ;  /* 0x00500000ed14783b */ /* 0x000fe20000004200 */
[----:B------:R-:W-:Y:S02]  /*53e0*/  FADD.FTZ R27, R95, R3 ;  /* 0x000000035f1b7221 */ /* 0x000fe40000010000 */
[----:B------:R-:W-:Y:S01]  /*53f0*/  FADD.FTZ R2, R97, R2 ;  /* 0x0000000261027221 */ /* 0x000fe20000010000 */
[----:B------:R-:W-:Y:S01]  /*5400*/  MUFU.EX2 R3, R30 ;  /* 0x0000001e00037308 */ /* 0x000fe20000000800 */
[----:B------:R-:W-:Y:S02]  /*5410*/  IMAD.MOV.U32 R59, RZ, RZ, R161 ;  /* 0x000000ffff3b7224 */ /* 0x000fe400078e00a1 */
[----:B------:R-:W-:Y:S02]  /*5420*/  FADD.FTZ R24, R98, R2 ;  /* 0x0000000262187221 */ /* 0x000fe40000010000 */
[----:B------:R-:W-:-:S03]  /*5430*/  IMAD.MOV.U32 R107, RZ, RZ, R88 ;  /* 0x000000ffff6b7224 */ /* 0x000fc600078e0058 */
[----:B------:R-:W1:Y:S01]  /*5440*/  MUFU.EX2 R2, R26 ;  /* 0x0000001a00027308 */ /* 0x000e620000000800 */
[----:B------:R-:W-:Y:S01]  /*5450*/  HMMA.16816.F32 R120, R4, R18, R12 ;  /* 0x000000120478723c */ /* 0x000fe2000000180c */
[----:B------:R-:W2:Y:S01]  /*5460*/  LDSM.16.MT88.4 R16, [R237+0x4800] ;  /* 0x00480000ed10783b */ /* 0x000ea20000004200 */
[----:B-1----:R-:W-:-:S06]  /*5470*/  F2FP.PACK_AB R128, R0, R2 ;  /* 0x000000020080723e */ /* 0x002fcc00000000ff */
[C---:B--2---:R-:W-:Y:S08]  /*5480*/  HMMA.16816.F32 R12, R8.reuse, R16, RZ ;  /* 0x00000010080c723c */ /* 0x044ff000000018ff */
[----:B------:R-:W-:Y:S11]  /*5490*/  HMMA.16816.F32 R16, R8, R18, RZ ;  /* 0x000000120810723c */ /* 0x000ff600000018ff */
[----:B------:R-:W-:Y:S05]  /*54a0*/  @!UPT UIADD3 URZ, URZ, URZ, URZ ;  /* 0x0000003f3f3ff290 */ /* 0x000fea000fffe03f */
[C---:B------:R-:W-:Y:S01]  /*54b0*/  HMMA.16816.F32 R116, R4.reuse, R20, R12 ;  /* 0x000000140474723c */ /* 0x040fe2000000180c */
[----:B------:R-:W1:Y:S06]  /*54c0*/  MUFU.EX2 R12, R31 ;  /* 0x0000001f000c7308 */ /* 0x000e6c0000000800 */
[----:B------:R-:W-:Y:S01]  /*54d0*/  FADD.FTZ R15, R2, R24 ;  /* 0x00000018020f7221 */ /* 0x000fe20000010000 */
[----:B------:R-:W-:Y:S01]  /*54e0*/  HMMA.16816.F32 R20, R4, R22, R16 ;  /* 0x000000160414723c */ /* 0x000fe20000001810 */
[----:B------:R-:W2:Y:S02]  /*54f0*/  MUFU.EX2 R14, R25 ;  /* 0x00000019000e7308 */ /* 0x000ea40000000800 */
[----:B------:R-:W-:-:S04]  /*5500*/  FADD.FTZ R15, R0, R15 ;  /* 0x0000000f000f7221 */ /* 0x000fc80000010000 */
[----:B------:R-:W-:Y:S02]  /*5510*/  FADD.FTZ R16, R99, R27 ;  /* 0x0000001b63107221 */ /* 0x000fe40000010000 */
[----:B------:R-:W3:Y:S01]  /*5520*/  MUFU.EX2 R13, R28 ;  /* 0x0000001c000d7308 */ /* 0x000ee20000000800 */
[----:B-1----:R-:W-:Y:S01]  /*5530*/  FADD.FTZ R0, R12, R15 ;  /* 0x0000000f0c007221 */ /* 0x002fe20000010000 */
[C---:B------:R-:W-:Y:S01]  /*5540*/  F2FP.PACK_AB R130, R3.reuse, R12 ;  /* 0x0000000c0382723e */ /* 0x040fe200000000ff */
[----:B------:R-:W-:Y:S01]  /*5550*/  IMAD.MOV.U32 R88, RZ, RZ, R160 ;  /* 0x000000ffff587224 */ /* 0x000fe200078e00a0 */
[----:B------:R-:W-:Y:S01]  /*5560*/  MOV R89, R135 ;  /* 0x0000008700597202 */ /* 0x000fe20000000f00 */
[----:B------:R-:W-:Y:S01]  /*5570*/  FADD.FTZ R0, R3, R0 ;  /* 0x0000000003007221 */ /* 0x000fe20000010000 */
[----:B------:R-:W-:Y:S01]  /*5580*/  MOV R80, R154 ;  /* 0x0000009a00507202 */ /* 0x000fe20000000f00 */
[----:B------:R-:W-:Y:S01]  /*5590*/  IMAD.MOV.U32 R81, RZ, RZ, R153 ;  /* 0x000000ffff517224 */ /* 0x000fe200078e0099 */
[----:B------:R-:W-:Y:S01]  /*55a0*/  MOV R82, R152 ;  /* 0x0000009800527202 */ /* 0x000fe20000000f00 */
[----:B--2---:R-:W-:Y:S01]  /*55b0*/  FADD.FTZ R2, R14, R16 ;  /* 0x000000100e027221 */ /* 0x004fe20000010000 */
[----:B------:R1:W-:Y:S01]  /*55c0*/  STL [R1], R0 ;  /* 0x0000000001007387 */ /* 0x0003e20000100800 */
[----:B------:R-:W-:-:S03]  /*55d0*/  IMAD.MOV.U32 R91, RZ, RZ, R155 ;  /* 0x000000ffff5b7224 */ /* 0x000fc600078e009b */
[----:B------:R-:W2:Y:S01]  /*55e0*/  LDSM.16.MT88.4 R152, [R236+0x1000] ;  /* 0x00100000ec98783b */ /* 0x000ea20000004200 */
[C---:B---3--:R-:W-:Y:S01]  /*55f0*/  FADD.FTZ R3, R13.reuse, R2 ;  /* 0x000000020d037221 */ /* 0x048fe20000010000 */
[----:B------:R-:W-:Y:S01]  /*5600*/  F2FP.PACK_AB R129, R13, R14 ;  /* 0x0000000e0d81723e */ /* 0x000fe200000000ff */
[----:B------:R-:W3:Y:S01]  /*5610*/  MUFU.EX2 R2, R33 ;  /* 0x0000002100027308 */ /* 0x000ee20000000800 */
[----:B------:R-:W-:Y:S04]  /*5620*/  LDSM.16.MT88.4 R12, [R239+0x4800] ;  /* 0x00480000ef0c783b */ /* 0x000fe80000004200 */
[----:B------:R-:W-:Y:S01]  /*5630*/  LDSM.16.MT88.4 R96, [R239+0x4000] ;  /* 0x00400000ef60783b */ /* 0x000fe20000004200 */
[----:B---3--:R-:W-:Y:S02]  /*5640*/  FADD.FTZ R3, R2, R3 ;  /* 0x0000000302037221 */ /* 0x008fe40000010000 */
[----:B-1----:R1:W3:Y:S02]  /*5650*/  MUFU.EX2 R0, R32 ;  /* 0x0000002000007308 */ /* 0x0022e40000000800 */
[----:B-1----:R-:W1:Y:S01]  /*5660*/  LDSM.16.MT88.4 R32, [R239+0x1000] ;  /* 0x00100000ef20783b */ /* 0x002e620000004200 */
[C---:B---3--:R-:W-:Y:S01]  /*5670*/  F2FP.PACK_AB R131, R0.reuse, R2 ;  /* 0x000000020083723e */ /* 0x048fe200000000ff */
[----:B------:R-:W-:-:S05]  /*5680*/  FADD.FTZ R3, R0, R3 ;  /* 0x0000000300037221 */ /* 0x000fca0000010000 */
[----:B------:R-:W-:Y:S04]  /*5690*/  STL [R1+0x4], R3 ;  /* 0x0000040301007387 */ /* 0x000fe80000100800 */
[----:B------:R3:W5:Y:S04]  /*56a0*/  LDL.LU R162, [R1+0xb8] ;  /* 0x0000b80001a27983 */ /* 0x0007680000300800 */
[----:B------:R3:W5:Y:S04]  /*56b0*/  LDL.LU R161, [R1+0xb4] ;  /* 0x0000b40001a17983 */ /* 0x0007680000300800 */
[----:B------:R3:W5:Y:S04]  /*56c0*/  LDL.LU R160, [R1+0xb0] ;  /* 0x0000b00001a07983 */ /* 0x0007680000300800 */
[----:B------:R3:W5:Y:S04]  /*56d0*/  LDL.LU R135, [R1+0xac] ;  /* 0x0000ac0001877983 */ /* 0x0007680000300800 */
[----:B------:R3:W5:Y:S01]  /*56e0*/  LDL.LU R134, [R1+0xa8] ;  /* 0x0000a80001867983 */ /* 0x0007620000300800 */
[----:B--2---:R-:W-:Y:S01]  /*56f0*/  HMMA.16816.F32 R156, R128, R152, R156 ;  /* 0x00000098809c723c */ /* 0x004fe2000000189c */
[----:B------:R-:W-:-:S02]  /*5700*/  MOV R26, R249 ;  /* 0x000000f9001a7202 */ /* 0x000fc40000000f00 */
[----:B------:R-:W-:-:S04]  /*5710*/  IADD3 R249, R246, -0x2, RZ ;  /* 0xfffffffef6f97810 */ /* 0x000fc80007ffe0ff */
[----:B------:R-:W-:Y:S01]  /*5720*/  ISETP.GE.AND P0, PT, R249, R26, PT ;  /* 0x0000001af900720c */ /* 0x000fe20003f06270 */
[C---:B------:R-:W-:Y:S01]  /*5730*/  HMMA.16816.F32 R152, R128.reuse, R154, R144 ;  /* 0x0000009a8098723c */ /* 0x040fe20000001890 */
[----:B------:R-:W2:Y:S07]  /*5740*/  LDSM.16.MT88.4 R144, [R238+0x1000] ;  /* 0x00100000ee90783b */ /* 0x000eae0000004200 */
[C---:B-1----:R-:W-:Y:S08]  /*5750*/  HMMA.16816.F32 R28, R128.reuse, R32, R36 ;  /* 0x00000020801c723c */ /* 0x042ff00000001824 */
[----:B------:R-:W-:Y:S01]  /*5760*/  HMMA.16816.F32 R32, R128, R34, R40 ;  /* 0x000000228020723c */ /* 0x000fe20000001828 */
[----:B------:R-:W1:Y:S07]  /*5770*/  LDSM.16.MT88.4 R40, [R236+0x2800] ;  /* 0x00280000ec28783b */ /* 0x000e6e0000004200 */
[C---:B------:R-:W-:Y:S08]  /*5780*/  HMMA.16816.F32 R16, R8.reuse, R12, RZ ;  /* 0x0000000c0810723c */ /* 0x040ff000000018ff */
[----:B------:R-:W-:Y:S01]  /*5790*/  HMMA.16816.F32 R8, R8, R14, RZ ;  /* 0x0000000e0808723c */ /* 0x000fe200000018ff */
[----:B------:R-:W4:Y:S07]  /*57a0*/  LDSM.16.MT88.4 R12, [R239+0x5000] ;  /* 0x00500000ef0c783b */ /* 0x000f2e0000004200 */
[C---:B------:R-:W-:Y:S08]  /*57b0*/  HMMA.16816.F32 R92, R128.reuse, R96, R172 ;  /* 0x00000060805c723c */ /* 0x040ff000000018ac */
[C---:B--2---:R-:W-:Y:S08]  /*57c0*/  HMMA.16816.F32 R148, R128.reuse, R144, R148 ;  /* 0x000000908094723c */ /* 0x044ff00000001894 */
[C---:B------:R-:W-:Y:S01]  /*57d0*/  HMMA.16816.F32 R144, R128.reuse, R146, R136 ;  /* 0x000000928090723c */ /* 0x040fe20000001888 */
[----:B------:R-:W2:Y:S07]  /*57e0*/  LDSM.16.MT88.4 R136, [R237+0x1000] ;  /* 0x00100000ed88783b */ /* 0x000eae0000004200 */
[C---:B-1----:R-:W-:Y:S08]  /*57f0*/  HMMA.16816.F32 R36, R128.reuse, R40, R44 ;  /* 0x000000288024723c */ /* 0x042ff0000000182c */
[----:B------:R-:W-:Y:S01]  /*5800*/  HMMA.16816.F32 R40, R128, R42, R48 ;  /* 0x0000002a8028723c */ /* 0x000fe20000001830 */
[----:B------:R-:W1:Y:S07]  /*5810*/  LDSM.16.MT88.4 R48, [R238+0x2800] ;  /* 0x00280000ee30783b */ /* 0x000e6e0000004200 */
[C---:B----4-:R-:W-:Y:S08]  /*5820*/  HMMA.16816.F32 R16, R4.reuse, R12, R16 ;  /* 0x0000000c0410723c */ /* 0x050ff00000001810 */
[----:B------:R-:W-:Y:S01]  /*5830*/  HMMA.16816.F32 R8, R4, R14, R8 ;  /* 0x0000000e0408723c */ /* 0x000fe20000001808 */
[----:B------:R-:W-:Y:S07]  /*5840*/  LDSM.16.MT88.4 R4, [R239+0x5800] ;  /* 0x00580000ef04783b */ /* 0x000fee0000004200 */
[C---:B------:R-:W-:Y:S08]  /*5850*/  HMMA.16816.F32 R96, R128.reuse, R98, R168 ;  /* 0x000000628060723c */ /* 0x040ff000000018a8 */
[C---:B--2---:R-:W-:Y:S08]  /*5860*/  HMMA.16816.F32 R140, R128.reuse, R136, R140 ;  /* 0x00000088808c723c */ /* 0x044ff0000000188c */
[C---:B------:R-:W-:Y:S08]  /*5870*/  HMMA.16816.F32 R136, R128.reuse, R138, R100 ;  /* 0x0000008a8088723c */ /* 0x040ff00000001864 */
[C---:B-1----:R-:W-:Y:S01]  /*5880*/  HMMA.16816.F32 R44, R128.reuse, R48, R56 ;  /* 0x00000030802c723c */ /* 0x042fe20000001838 */
[----:B------:R-:W1:Y:S07]  /*5890*/  LDSM.16.MT88.4 R56, [R237+0x2800] ;  /* 0x00280000ed38783b */ /* 0x000e6e0000004200 */
[C---:B------:R-:W-:Y:S01]  /*58a0*/  HMMA.16816.F32 R48, R128.reuse, R50, R64 ;  /* 0x000000328030723c */ /* 0x040fe20000001840 */
[----:B------:R-:W2:Y:S07]  /*58b0*/  LDSM.16.MT88.4 R64, [R239+0x2800] ;  /* 0x00280000ef40783b */ /* 0x000eae0000004200 */
[C---:B-1----:R-:W-:Y:S08]  /*58c0*/  HMMA.16816.F32 R52, R128.reuse, R56, R52 ;  /* 0x000000388034723c */ /* 0x042ff00000001834 */
[C---:B------:R-:W-:Y:S08]  /*58d0*/  HMMA.16816.F32 R56, R128.reuse, R58, R60 ;  /* 0x0000003a8038723c */ /* 0x040ff0000000183c */
[C---:B--2---:R-:W-:Y:S01]  /*58e0*/  HMMA.16816.F32 R60, R128.reuse, R64, R72 ;  /* 0x00000040803c723c */ /* 0x044fe20000001848 */
[----:B------:R-:W1:Y:S07]  /*58f0*/  LDSM.16.MT88.4 R72, [R236+0x4000] ;  /* 0x00400000ec48783b */ /* 0x000e6e0000004200 */
[C---:B------:R-:W-:Y:S08]  /*5900*/  HMMA.16816.F32 R64, R128.reuse, R66, R68 ;  /* 0x000000428040723c */ /* 0x040ff00000001844 */
[C---:B-1----:R-:W-:Y:S01]  /*5910*/  HMMA.16816.F32 R68, R128.reuse, R72, R80 ;  /* 0x000000488044723c */ /* 0x042fe20000001850 */
        /* <DEDUP_REMOVED lines=8> */
[C---:B-1----:R-:W-:Y:S08]  /*59a0*/  HMMA.16816.F32 R100, R128.reuse, R104, R124 ;  /* 0x000000688064723c */ /* 0x042ff0000000187c */
[C---:B------:R-:W-:Y:S01]  /*59b0*/  HMMA.16816.F32 R104, R128.reuse, R106, R112 ;  /* 0x0000006a8068723c */ /* 0x040fe20000001870 */
[----:B------:R-:W1:Y:S07]  /*59c0*/  LDSM.16.MT88.4 R112, [R238+0x5800] ;  /* 0x00580000ee70783b */ /* 0x000e6e0000004200 */
[C---:B------:R-:W-:Y:S08]  /*59d0*/  HMMA.16816.F32 R124, R128.reuse, R4, R16 ;  /* 0x00000004807c723c */ /* 0x040ff00000001810 */
[C---:B-1----:R-:W-:Y:S08]  /*59e0*/  HMMA.16816.F32 R108, R128.reuse, R112, R108 ;  /* 0x00000070806c723c */ /* 0x042ff0000000186c */
[C---:B------:R-:W-:Y:S01]  /*59f0*/  HMMA.16816.F32 R112, R128.reuse, R114, R120 ;  /* 0x000000728070723c */ /* 0x040fe20000001878 */
[----:B------:R-:W1:Y:S07]  /*5a00*/  LDSM.16.MT88.4 R120, [R237+0x5800] ;  /* 0x00580000ed78783b */ /* 0x000e6e0000004200 */
[C---:B-1----:R-:W-:Y:S08]  /*5a10*/  HMMA.16816.F32 R116, R128.reuse, R120, R116 ;  /* 0x000000788074723c */ /* 0x042ff00000001874 */
[C---:B------:R-:W-:Y:S08]  /*5a20*/  HMMA.16816.F32 R120, R128.reuse, R122, R20 ;  /* 0x0000007a8078723c */ /* 0x040ff00000001814 */
[----:B------:R-:W-:Y:S01]  /*5a30*/  HMMA.16816.F32 R128, R128, R6, R8 ;  /* 0x000000068080723c */ /* 0x000fe20000001808 */
[----:B------:R-:W-:Y:S07]  /*5a40*/  @!UPT UIADD3 URZ, URZ, URZ, URZ ;  /* 0x0000003f3f3ff290 */ /* 0x000fee000fffe03f */
[----:B------:R-:W-:Y:S11]  /*5a50*/  @!P0 BRA `(.L_x_30) ;  /* 0x00002d7000008947 */ /* 0x000ff60003800000 */
[----:B---3--:R-:W2:Y:S04]  /*5a60*/  LDL R26, [R1+0x3c] ;  /* 0x00003c00011a7983 */ /* 0x008ea80000100800 */
[----:B------:R-:W3:Y:S04]  /*5a70*/  LDL R25, [R1+0x40] ;  /* 0x0000400001197983 */ /* 0x000ee80000100800 */
[----:B------:R-:W4:Y:S04]  /*5a80*/  LDL.LU R0, [R1+0x8] ;  /* 0x0000080001007983 */ /* 0x000f280000300800 */
[----:B------:R-:W1:Y:S01]  /*5a90*/  S2R R24, SR_TID.X ;  /* 0x0000000000187919 */ /* 0x000e620000002100 */
[----:B------:R-:W-:-:S02]  /*5aa0*/  LOP3.LUT P0, RZ, R247, 0x2, RZ, 0xc0, !PT ;  /* 0x00000002f7ff7812 */ /* 0x000fc4000780c0ff */
[----:B-1----:R-:W-:Y:S02]  /*5ab0*/  ISETP.GT.AND P2, PT, R24, 0x7f, PT ;  /* 0x0000007f1800780c */ /* 0x002fe40003f44270 */
[----:B------:R-:W-:Y:S02]  /*5ac0*/  ISETP.GE.AND P6, PT, R252, c[0x0][0x1d4], PT ;  /* 0x00007500fc007a0c */ /* 0x000fe40003fc6270 */
[----:B------:R-:W-:Y:S02]  /*5ad0*/  ISETP.GE.AND P5, PT, R250, c[0x0][0x1d4], PT ;  /* 0x00007500fa007a0c */ /* 0x000fe40003fa6270 */
[----:B----4-:R-:W-:-:S05]  /*5ae0*/  LOP3.LUT R0, R0, 0xffffffef, RZ, 0xc0, !PT ;  /* 0xffffffef00007812 */ /* 0x010fca00078ec0ff */
[----:B------:R-:W-:Y:S02]  /*5af0*/  @P0 LOP3.LUT R0, R0, 0x10, RZ, 0xfc, !PT ;  /* 0x0000001000000812 */ /* 0x000fe400078efcff */
[----:B---3--:R-:W-:Y:S02]  /*5b00*/  ISETP.GE.AND P1, PT, R25, c[0x0][0x1d4], PT ;  /* 0x0000750019007a0c */ /* 0x008fe40003f26270 */
[----:B------:R-:W-:-:S04]  /*5b10*/  LOP3.LUT R0, R0, 0xfffffffb, RZ, 0xc0, !PT ;  /* 0xfffffffb00007812 */ /* 0x000fc800078ec0ff */
[----:B------:R-:W-:Y:S02]  /*5b20*/  @P2 LOP3.LUT R0, R0, 0x4, RZ, 0xfc, !PT ;  /* 0x0000000400002812 */ /* 0x000fe400078efcff */
[----:B--2---:R-:W-:Y:S02]  /*5b30*/  ISETP.GE.AND P0, PT, R26, c[0x0][0x1d4], PT ;  /* 0x000075001a007a0c */ /* 0x004fe40003f06270 */
[----:B------:R-:W-:-:S04]  /*5b40*/  LOP3.LUT R0, R0, 0xfffffffd, RZ, 0xc0, !PT ;  /* 0xfffffffd00007812 */ /* 0x000fc800078ec0ff */
[----:B------:R-:W-:-:S04]  /*5b50*/  @P1 LOP3.LUT R0, R0, 0x2, RZ, 0xfc, !PT ;  /* 0x0000000200001812 */ /* 0x000fc800078efcff */
[----:B------:R-:W-:-:S04]  /*5b60*/  LOP3.LUT R0, R0, 0xfffffffe, RZ, 0xc0, !PT ;  /* 0xfffffffe00007812 */ /* 0x000fc800078ec0ff */
[----:B------:R-:W-:Y:S02]  /*5b70*/  @P0 LOP3.LUT R0, R0, 0x1, RZ, 0xfc, !PT ;  /* 0x0000000100000812 */ /* 0x000fe400078efcff */
[----:B------:R-:W-:Y:S02]  /*5b80*/  LOP3.LUT P0, RZ, R247, 0x4, RZ, 0xc0, !PT ;  /* 0x00000004f7ff7812 */ /* 0x000fe4000780c0ff */
[----:B------:R-:W-:-:S11]  /*5b90*/  LOP3.LUT R0, R0, 0xfffffff7, RZ, 0xc0, !PT ;  /* 0xfffffff700007812 */ /* 0x000fd600078ec0ff */
[----:B------:R-:W-:-:S05]  /*5ba0*/  @P0 LOP3.LUT R0, R0, 0x8, RZ, 0xfc, !PT ;  /* 0x0000000800000812 */ /* 0x000fca00078efcff */
[----:B------:R1:W-:Y:S02]  /*5bb0*/  STL [R1+0x8], R0 ;  /* 0x0000080001007387 */ /* 0x0003e40000100800 */
.L_x_33:
[----:B------:R-:W2:Y:S01]  /*5bc0*/  LDL.64 R10, [R1+0x28] ;  /* 0x00002800010a7983 */ /* 0x000ea20000100a00 */
[----:B-1----:R-:W-:Y:S01]  /*5bd0*/  SHF.R.S32.HI R0, RZ, 0x1f, R249 ;  /* 0x0000001fff007819 */ /* 0x002fe200000114f9 */
[C---:B------:R-:W-:Y:S01]  /*5be0*/  IMAD.WIDE.U32 R2, R249.reuse, c[0x0][0x208], RZ ;  /* 0x00008200f9027a25 */ /* 0x040fe200078e00ff */
[----:B------:R-:W-:Y:S04]  /*5bf0*/  DEPBAR.LE SB0, 0x0 ;  /* 0x000080000000791a */ /* 0x000fe80000000000 */
[----:B------:R-:W3:Y:S01]  /*5c00*/  LDL.64 R8, [R1+0x18] ;  /* 0x0000180001087983 */ /* 0x000ee20000100a00 */
[----:B------:R-:W-:Y:S01]  /*5c10*/  IMAD R0, R0, c[0x0][0x208], RZ ;  /* 0x0000820000007a24 */ /* 0x000fe200078e02ff */
[----:B------:R-:W-:Y:S01]  /*5c20*/  WARPSYNC 0xffffffff ;  /* 0xffffffff00007948 */ /* 0x000fe20003800000 */
[----:B------:R-:W-:Y:S01]  /*5c30*/  MOV R4, c[0x0][0x208] ;  /* 0x0000820000047a02 */ /* 0x000fe20000000f00 */
[----:B------:R-:W-:Y:S01]  /*5c40*/  BSSY B0, `(.L_x_31) ;  /* 0x000011f000007945 */ /* 0x000fe20003800000 */
[----:B------:R-:W-:Y:S01]  /*5c50*/  IMAD R0, R249, c[0x0][0x20c], R0 ;  /* 0x00008300f9007a24 */ /* 0x000fe200078e0200 */
[----:B------:R-:W4:Y:S01]  /*5c60*/  LDL R250, [R1+0x8] ;  /* 0x0000080001fa7983 */ /* 0x000f220000100800 */
[----:B------:R-:W-:Y:S03]  /*5c70*/  MOV R12, c[0x0][0x20c] ;  /* 0x00008300000c7a02 */ /* 0x000fe60000000f00 */
[----:B------:R-:W-:Y:S01]  /*5c80*/  IADD3 R0, R3, R0, RZ ;  /* 0x0000000003007210 */ /* 0x000fe20007ffe0ff */
[----:B------:R-:W-:Y:S01]  /*5c90*/  IMAD.WIDE.U32 R2, R2, 0x30, RZ ;  /* 0x0000003002027825 */ /* 0x000fe200078e00ff */
[----:B------:R-:W1:Y:S03]  /*5ca0*/  S2R R7, SR_TID.X ;  /* 0x0000000000077919 */ /* 0x000e660000002100 */
[----:B------:R-:W-:Y:S03]  /*5cb0*/  IMAD R0, R0, 0x30, RZ ;  /* 0x0000003000007824 */ /* 0x000fe600078e02ff */
[----:B------:R-:W-:Y:S02]  /*5cc0*/  BAR.SYNC.DEFER_BLOCKING 0x0 ;  /* 0x0000000000007b1d */ /* 0x000fe40000010000 */
[----:B------:R-:W-:Y:S04]  /*5cd0*/  IADD3 R0, R3, R0, RZ ;  /* 0x0000000003007210 */ /* 0x000fe80007ffe0ff */
[----:B-----5:R-:W-:Y:S06]  /*5ce0*/  LDSM.16.M88.4 R16, [R134+0x800] ;  /* 0x000800008610783b */ /* 0x020fec0000000200 */
[----:B------:R-:W-:Y:S01]  /*5cf0*/  LDSM.16.M88.4 R24, [R134+0x1000] ;  /* 0x001000008618783b */ /* 0x000fe20000000200 */
[----:B----4-:R-:W-:Y:S02]  /*5d00*/  LOP3.LUT P3, RZ, R250, 0x1, RZ, 0xc0, !PT ;  /* 0x00000001faff7812 */ /* 0x010fe4000786c0ff */
[----:B-1----:R-:W-:Y:S02]  /*5d10*/  ISETP.GT.AND P2, PT, R7, 0x7f, PT ;  /* 0x0000007f0700780c */ /* 0x002fe40003f44270 */
[-C--:B--2---:R-:W-:Y:S02]  /*5d20*/  IADD3 R3, P0, R10, R2.reuse, RZ ;  /* 0x000000020a037210 */ /* 0x084fe40007f1e0ff */
[----:B------:R-:W-:Y:S02]  /*5d30*/  SHF.R.S32.HI R251, RZ, 0x1f, R7 ;  /* 0x0000001ffffb7819 */ /* 0x000fe40000011407 */
[----:B---3--:R-:W-:Y:S02]  /*5d40*/  IADD3.X R6, R0, R9, RZ, P0, !PT ;  /* 0x0000000900067210 */ /* 0x008fe400007fe4ff */
[-C--:B------:R-:W-:Y:S02]  /*5d50*/  LEA.HI R251, R251, R7.reuse, RZ, 0x3 ;  /* 0x00000007fbfb7211 */ /* 0x080fe400078f18ff */
[----:B------:R-:W-:Y:S02]  /*5d60*/  LOP3.LUT P1, RZ, R250, 0x2, RZ, 0xc0, !PT ;  /* 0x00000002faff7812 */ /* 0x000fe4000782c0ff */
[----:B------:R-:W-:Y:S02]  /*5d70*/  LOP3.LUT R251, R251, 0xfffffff8, RZ, 0xc0, !PT ;  /* 0xfffffff8fbfb7812 */ /* 0x000fe400078ec0ff */
[C---:B------:R-:W-:Y:S02]  /*5d80*/  @!P2 LEA R5, P0, R4.reuse, R2, 0x5 ;  /* 0x000000020405a211 */ /* 0x040fe400078028ff */
[----:B------:R-:W-:Y:S02]  /*5d90*/  IADD3 R251, -R251, R7, RZ ;  /* 0x00000007fbfb7210 */ /* 0x000fe40007ffe1ff */
[----:B------:R-:W-:Y:S02]  /*5da0*/  @!P2 LEA.HI.X R4, R4, R0, R12, 0x5, P0 ;  /* 0x000000000404a211 */ /* 0x000fe400000f2c0c */
[----:B------:R-:W-:Y:S02]  /*5db0*/  LEA R2, P0, R3, c[0x0][0x1f8], 0x1 ;  /* 0x00007e0003027a11 */ /* 0x000fe400078008ff */
[----:B------:R-:W-:Y:S02]  /*5dc0*/  LOP3.LUT P4, RZ, R251, 0x2, RZ, 0xc0, !PT ;  /* 0x00000002fbff7812 */ /* 0x000fe4000788c0ff */
[----:B------:R-:W-:Y:S02]  /*5dd0*/  LEA.HI.X R3, R3, c[0x0][0x1fc], R6, 0x1, P0 ;  /* 0x00007f0003037a11 */ /* 0x000fe400000f0c06 */
[----:B------:R-:W-:Y:S04]  /*5de0*/  @!P2 IADD3 R0, P0, R5, R10, RZ ;  /* 0x0000000a0500a210 */ /* 0x000fe80007f1e0ff */
[----:B------:R-:W-:Y:S02]  /*5df0*/  @!P2 IADD3.X R4, R4, R9, RZ, P0, !PT ;  /* 0x000000090404a210 */ /* 0x000fe400007fe4ff */
[----:B------:R-:W1:Y:S01]  /*5e00*/  LDSM.16.M88.4 R8, [R134] ;  /* 0x000000008608783b */ /* 0x000e620000000200 */
[C---:B------:R-:W-:Y:S04]  /*5e10*/  @!P2 LEA R246, P0, R0.reuse, c[0x0][0x1f8], 0x1 ;  /* 0x00007e0000f6aa11 */ /* 0x040fe800078008ff */
[----:B------:R-:W-:Y:S02]  /*5e20*/  @!P2 LEA.HI.X R247, R0, c[0x0][0x1fc], R4, 0x1, P0 ;  /* 0x00007f0000f7aa11 */ /* 0x000fe400000f0c04 */
[C---:B------:R-:W-:Y:S02]  /*5e30*/  IADD3 R0, R134.reuse, 0x20, RZ ;  /* 0x0000002086007810 */ /* 0x040fe40007ffe0ff */
[C---:B------:R-:W-:Y:S05]  /*5e40*/  @P4 IADD3 R0, R134.reuse, -0x20, RZ ;  /* 0xffffffe086004810 */ /* 0x040fea0007ffe0ff */
[----:B------:R-:W2:Y:S06]  /*5e50*/  LDSM.16.M88.4 R168, [R0] ;  /* 0x0000000000a8783b */ /* 0x000eac0000000200 */
[----:B------:R-:W3:Y:S06]  /*5e60*/  LDSM.16.M88.4 R172, [R0+0x800] ;  /* 0x0008000000ac783b */ /* 0x000eec0000000200 */
[----:B------:R4:W2:Y:S06]  /*5e70*/  LDSM.16.M88.4 R176, [R0+0x1000] ;  /* 0x0010000000b0783b */ /* 0x0008ac0000000200 */
[----:B------:R-:W-:Y:S01]  /*5e80*/  @!PT LDS RZ, [RZ] ;  /* 0x00000000fffff984 */ /* 0x000fe20000000800 */
[----:B------:R-:W-:Y:S01]  /*5e90*/  @!PT LDS RZ, [RZ] ;  /* 0x00000000fffff984 */ /* 0x000fe20000000800 */
[----:B------:R-:W-:Y:S01]  /*5ea0*/  @!PT LDS RZ, [RZ] ;  /* 0x00000000fffff984 */ /* 0x000fe20000000800 */
[----:B------:R2:W-:Y:S06]  /*5eb0*/  LDGSTS.E.BYPASS.LTC128B.128 [R248+0x4080], [R2.64], !P5 ;  /* 0x0408000002f87fae */ /* 0x0005ec000e901d46 */
[----:B------:R2:W-:Y:S01]  /*5ec0*/  LDGSTS.E.BYPASS.LTC128B.128 [R248+0x5880], [R2.64+0x80], !P6 ;  /* 0x0588008002f87fae */ /* 0x0005e2000f101d46 */
[C---:B-1----:R-:W-:Y:S05]  /*5ed0*/  HMMA.16816.F32 R4, R160.reuse, R8, RZ ;  /* 0x00000008a004723c */ /* 0x042fea00000018ff */
[----:B------:R1:W-:Y:S03]  /*5ee0*/  LDGSTS.E.BYPASS.LTC128B.128 [R248+0x7080], [R2.64+0x100], !P3 ;  /* 0x0708010002f87fae */ /* 0x0003e6000d901d46 */
[C---:B------:R-:W-:Y:S01]  /*5ef0*/  HMMA.16816.F32 R8, R160.reuse, R10, RZ ;  /* 0x0000000aa008723c */ /* 0x040fe200000018ff */
[C---:B----4-:R-:W-:Y:S02]  /*5f00*/  IADD3 R0, R134.reuse, 0x40, RZ ;  /* 0x0000004086007810 */ /* 0x050fe40007ffe0ff */
[----:B------:R1:W-:Y:S05]  /*5f10*/  LDGSTS.E.BYPASS.LTC128B.128 [R248+0x8880], [R2.64+0x180], !P1 ;  /* 0x0888018002f87fae */ /* 0x0003ea000c901d46 */
[C---:B------:R-:W-:Y:S01]  /*5f20*/  HMMA.16816.F32 R12, R160.reuse, R16, RZ ;  /* 0x00000010a00c723c */ /* 0x040fe200000018ff */
[----:B------:R4:W-:Y:S06]  /*5f30*/  @!P2 LDGSTS.E.BYPASS.LTC128B.128 [R248+0x5080], [R246.64], !P5 ;  /* 0x05080000f6f8afae */ /* 0x0009ec000e901d46 */
[----:B------:R4:W-:Y:S01]  /*5f40*/  @!P2 LDGSTS.E.BYPASS.LTC128B.128 [R248+0x6880], [R246.64+0x80], !P6 ;  /* 0x06880080f6f8afae */ /* 0x0009e2000f101d46 */
[C---:B------:R-:W-:Y:S05]  /*5f50*/  HMMA.16816.F32 R16, R160.reuse, R18, RZ ;  /* 0x00000012a010723c */ /* 0x040fea00000018ff */
[----:B------:R4:W-:Y:S03]  /*5f60*/  @!P2 LDGSTS.E.BYPASS.LTC128B.128 [R248+0x8080], [R246.64+0x100], !P3 ;  /* 0x08080100f6f8afae */ /* 0x0009e6000d901d46 */
[C---:B------:R-:W-:Y:S03]  /*5f70*/  HMMA.16816.F32 R20, R160.reuse, R24, RZ ;  /* 0x00000018a014723c */ /* 0x040fe600000018ff */
[----:B------:R4:W-:Y:S01]  /*5f80*/  @!P2 LDGSTS.E.BYPASS.LTC128B.128 [R248+0x9880], [R246.64+0x180], !P1 ;  /* 0x09880180f6f8afae */ /* 0x0009e2000c901d46 */
[----:B------:R-:W-:Y:S04]  /*5f90*/  LOP3.LUT P1, RZ, R251, 0x4, RZ, 0xc0, !PT ;  /* 0x00000004fbff7812 */ /* 0x000fe8000782c0ff */
[----:B------:R-:W-:Y:S01]  /*5fa0*/  HMMA.16816.F32 R24, R160, R26, RZ ;  /* 0x0000001aa018723c */ /* 0x000fe200000018ff */
[----:B------:R-:W4:Y:S06]  /*5fb0*/  LDL R251, [R1+0x58] ;  /* 0x0000580001fb7983 */ /* 0x000f2c0000100800 */
[----:B------:R-:W0:Y:S01]  /*5fc0*/  LDGDEPBAR ;  /* 0x00000000000079af */ /* 0x000e220000000000 */
[C---:B--2---:R-:W-:Y:S05]  /*5fd0*/  HMMA.16816.F32 R4, R164.reuse, R168, R4 ;  /* 0x000000a8a404723c */ /* 0x044fea0000001804 */
[----:B------:R-:W-:Y:S03]  /*5fe0*/  @P1 IADD3 R0, R134, -0x40, RZ ;  /* 0xffffffc086001810 */ /* 0x000fe60007ffe0ff */
[C---:B------:R-:W-:Y:S02]  /*5ff0*/  HMMA.16816.F32 R8, R164.reuse, R170, R8 ;  /* 0x000000aaa408723c */ /* 0x040fe40000001808 */
[----:B------:R-:W2:Y:S06]  /*6000*/  LDSM.16.M88.4 R168, [R0] ;  /* 0x0000000000a8783b */ /* 0x000eac0000000200 */
[C---:B---3--:R-:W-:Y:S08]  /*6010*/  HMMA.16816.F32 R12, R164.reuse, R172, R12 ;  /* 0x000000aca40c723c */ /* 0x048ff0000000180c */
[C---:B------:R-:W-:Y:S01]  /*6020*/  HMMA.16816.F32 R16, R164.reuse, R174, R16 ;  /* 0x000000aea410723c */ /* 0x040fe20000001810 */
[----:B------:R-:W3:Y:S07]  /*6030*/  LDSM.16.M88.4 R172, [R0+0x800] ;  /* 0x0008000000ac783b */ /* 0x000eee0000000200 */
[C---:B------:R-:W-:Y:S08]  /*6040*/  HMMA.16816.F32 R20, R164.reuse, R176, R20 ;  /* 0x000000b0a414723c */ /* 0x040ff00000001814 */
[----:B------:R-:W-:Y:S08]  /*6050*/  HMMA.16816.F32 R24, R164, R178, R24 ;  /* 0x000000b2a418723c */ /* 0x000ff00000001818 */
[C---:B--2---:R-:W-:Y:S08]  /*6060*/  HMMA.16816.F32 R4, R180.reuse, R168, R4 ;  /* 0x000000a8b404723c */ /* 0x044ff00000001804 */
[C---:B------:R-:W-:Y:S01]  /*6070*/  HMMA.16816.F32 R8, R180.reuse, R170, R8 ;  /* 0x000000aab408723c */ /* 0x040fe20000001808 */
[----:B------:R-:W2:Y:S07]  /*6080*/  LDSM.16.M88.4 R168, [R0+0x1000] ;  /* 0x0010000000a8783b */ /* 0x000eae0000000200 */
[C---:B---3--:R-:W-:Y:S08]  /*6090*/  HMMA.16816.F32 R12, R180.reuse, R172, R12 ;  /* 0x000000acb40c723c */ /* 0x048ff0000000180c */
[C---:B------:R-:W-:Y:S01]  /*60a0*/  HMMA.16816.F32 R16, R180.reuse, R174, R16 ;  /* 0x000000aeb410723c */ /* 0x040fe20000001810 */
[----:B------:R-:W3:Y:S07]  /*60b0*/  LDSM.16.M88.4 R172, [R135] ;  /* 0x0000000087ac783b */ /* 0x000eee0000000200 */
[C---:B--2---:R-:W-:Y:S08]  /*60c0*/  HMMA.16816.F32 R20, R180.reuse, R168, R20 ;  /* 0x000000a8b414723c */ /* 0x044ff00000001814 */
[----:B------:R-:W-:Y:S01]  /*60d0*/  HMMA.16816.F32 R24, R180, R170, R24 ;  /* 0x000000aab418723c */ /* 0x000fe20000001818 */
[----:B------:R-:W2:Y:S07]  /*60e0*/  LDSM.16.M88.4 R168, [R135+0x800] ;  /* 0x0008000087a8783b */ /* 0x000eae0000000200 */
[C---:B---3--:R-:W-:Y:S08]  /*60f0*/  HMMA.16816.F32 R4, R184.reuse, R172, R4 ;  /* 0x000000acb804723c */ /* 0x048ff00000001804 */
[C---:B------:R-:W-:Y:S01]  /*6100*/  HMMA.16816.F32 R8, R184.reuse, R174, R8 ;  /* 0x000000aeb808723c */ /* 0x040fe20000001808 */
[----:B------:R-:W3:Y:S07]  /*6110*/  LDSM.16.M88.4 R172, [R135+0x1000] ;  /* 0x0010000087ac783b */ /* 0x000eee0000000200 */
[C---:B--2---:R-:W-:Y:S08]  /*6120*/  HMMA.16816.F32 R12, R184.reuse, R168, R12 ;  /* 0x000000a8b80c723c */ /* 0x044ff0000000180c */
[C---:B------:R-:W-:Y:S01]  /*6130*/  HMMA.16816.F32 R16, R184.reuse, R170, R16 ;  /* 0x000000aab810723c */ /* 0x040fe20000001810 */
[----:B------:R-:W2:Y:S07]  /*6140*/  LDSM.16.M88.4 R168, [R134+0x1800] ;  /* 0x0018000086a8783b */ /* 0x000eae0000000200 */
[C---:B---3--:R-:W-:Y:S08]  /*6150*/  HMMA.16816.F32 R20, R184.reuse, R172, R20 ;  /* 0x000000acb814723c */ /* 0x048ff00000001814 */
[----:B------:R-:W-:Y:S01]  /*6160*/  HMMA.16816.F32 R24, R184, R174, R24 ;  /* 0x000000aeb818723c */ /* 0x000fe20000001818 */
[----:B------:R-:W3:Y:S07]  /*6170*/  LDSM.16.M88.4 R172, [R134+0x2000] ;  /* 0x0020000086ac783b */ /* 0x000eee0000000200 */
[C---:B--2---:R-:W-:Y:S08]  /*6180*/  HMMA.16816.F32 R4, R188.reuse, R168, R4 ;  /* 0x000000a8bc04723c */ /* 0x044ff00000001804 */
[C---:B------:R-:W-:Y:S01]  /*6190*/  HMMA.16816.F32 R8, R188.reuse, R170, R8 ;  /* 0x000000aabc08723c */ /* 0x040fe20000001808 */
[----:B------:R-:W2:Y:S07]  /*61a0*/  LDSM.16.M88.4 R168, [R134+0x2800] ;  /* 0x0028000086a8783b */ /* 0x000eae0000000200 */
[C---:B---3--:R-:W-:Y:S08]  /*61b0*/  HMMA.16816.F32 R12, R188.reuse, R172, R12 ;  /* 0x000000acbc0c723c */ /* 0x048ff0000000180c */
[C---:B------:R-:W-:Y:S01]  /*61c0*/  HMMA.16816.F32 R16, R188.reuse, R174, R16 ;  /* 0x000000aebc10723c */ /* 0x040fe20000001810 */
[----:B------:R-:W3:Y:S07]  /*61d0*/  LDSM.16.M88.4 R172, [R240+0x1800] ;  /* 0x00180000f0ac783b */ /* 0x000eee0000000200 */
[C---:B--2---:R-:W-:Y:S08]  /*61e0*/  HMMA.16816.F32 R20, R188.reuse, R168, R20 ;  /* 0x000000a8bc14723c */ /* 0x044ff00000001814 */
[----:B------:R-:W-:Y:S01]  /*61f0*/  HMMA.16816.F32 R24, R188, R170, R24 ;  /* 0x000000aabc18723c */ /* 0x000fe20000001818 */
[----:B------:R-:W2:Y:S07]  /*6200*/  LDSM.16.M88.4 R168, [R240+0x2000] ;  /* 0x00200000f0a8783b */ /* 0x000eae0000000200 */
[C---:B---3--:R-:W-:Y:S08]  /*6210*/  HMMA.16816.F32 R4, R192.reuse, R172, R4 ;  /* 0x000000acc004723c */ /* 0x048ff00000001804 */
[C---:B------:R-:W-:Y:S01]  /*6220*/  HMMA.16816.F32 R8, R192.reuse, R174, R8 ;  /* 0x000000aec008723c */ /* 0x040fe20000001808 */
[----:B------:R-:W3:Y:S02]  /*6230*/  LDSM.16.M88.4 R172, [R240+0x2800] ;  /* 0x00280000f0ac783b */ /* 0x000ee40000000200 */
[----:B----4-:R-:W-:Y:S05]  /*6240*/  ISETP.GT.AND P4, PT, R249, R251, PT ;  /* 0x000000fbf900720c */ /* 0x010fea0003f84270 */
        /* <DEDUP_REMOVED lines=88> */
[C---:B------:R-:W-:Y:S11]  /*67d0*/  HMMA.16816.F32 R8, R232.reuse, R174, R8 ;  /* 0x000000aee808723c */ /* 0x040ff60000001808 */
[----:B------:R-:W-:Y:S05]  /*67e0*/  @!UPT UIADD3 URZ, URZ, URZ, URZ ;  /* 0x0000003f3f3ff290 */ /* 0x000fea000fffe03f */
[----:B------:R-:W-:Y:S02]  /*67f0*/  FMUL.FTZ R0, R5, c[0x0][0x320] ;  /* 0x0000c80005007a20 */ /* 0x000fe40000410000 */
[----:B-1----:R-:W-:Y:S02]  /*6800*/  FMUL.FTZ R2, R4, c[0x0][0x320] ;  /* 0x0000c80004027a20 */ /* 0x002fe40000410000 */
[----:B------:R1:W3:Y:S04]  /*6810*/  MUFU.TANH R176, R0 ;  /* 0x0000000000b07308 */ /* 0x0002e80000002400 */
[----:B------:R-:W-:Y:S01]  /*6820*/  FMUL.FTZ R3, R11, c[0x0][0x320] ;  /* 0x0000c8000b037a20 */ /* 0x000fe20000410000 */
[C---:B--2---:R-:W-:Y:S03]  /*6830*/  HMMA.16816.F32 R12, R232.reuse, R168, R12 ;  /* 0x000000a8e80c723c */ /* 0x044fe6000000180c */
[----:B------:R-:W-:Y:S02]  /*6840*/  FMUL.FTZ R10, R10, c[0x0][0x320] ;  /* 0x0000c8000a0a7a20 */ /* 0x000fe40000410000 */
[----:B------:R2:W4:Y:S03]  /*6850*/  MUFU.TANH R177, R2 ;  /* 0x0000000200b17308 */ /* 0x0005260000002400 */
[C---:B------:R-:W-:Y:S07]  /*6860*/  HMMA.16816.F32 R16, R232.reuse, R170, R16 ;  /* 0x000000aae810723c */ /* 0x040fee0000001810 */
[----:B------:R-:W3:Y:S01]  /*6870*/  MUFU.TANH R179, R10 ;  /* 0x0000000a00b37308 */ /* 0x000ee20000002400 */
[----:B-1----:R-:W-:Y:S09]  /*6880*/  FMUL.FTZ R0, R6, c[0x0][0x320] ;  /* 0x0000c80006007a20 */ /* 0x002ff20000410000 */
[----:B------:R1:W1:Y:S01]  /*6890*/  MUFU.TANH R246, R0 ;  /* 0x0000000000f67308 */ /* 0x0002620000002400 */
[----:B--2---:R-:W-:Y:S09]  /*68a0*/  FMUL.FTZ R2, R13, c[0x0][0x320] ;  /* 0x0000c8000d027a20 */ /* 0x004ff20000410000 */
[----:B------:R-:W2:Y:S10]  /*68b0*/  MUFU.TANH R178, R3 ;  /* 0x0000000300b27308 */ /* 0x000eb40000002400 */
[----:B------:R-:W2:Y:S01]  /*68c0*/  MUFU.TANH R168, R2 ;  /* 0x0000000200a87308 */ /* 0x000ea20000002400 */
[----:B-1----:R-:W-:Y:S02]  /*68d0*/  FMUL.FTZ R0, R7, c[0x0][0x320] ;  /* 0x0000c80007007a20 */ /* 0x002fe40000410000 */
[----:B------:R-:W1:Y:S01]  /*68e0*/  LDSM.16.M88.4 R4, [R135+0x5800] ;  /* 0x005800008704783b */ /* 0x000e620000000200 */
[----:B------:R-:W-:Y:S06]  /*68f0*/  DEPBAR.LE SB0, 0x0 ;  /* 0x000080000000791a */ /* 0x000fec0000000000 */
[----:B------:R2:W1:Y:S01]  /*6900*/  MUFU.TANH R247, R0 ;  /* 0x0000000000f77308 */ /* 0x0004620000002400 */
[----:B------:R-:W-:Y:S01]  /*6910*/  BAR.SYNC.DEFER_BLOCKING 0x0 ;  /* 0x0000000000007b1d */ /* 0x000fe20000010000 */
[----:B--2---:R-:W-:Y:S08]  /*6920*/  FMUL.FTZ R0, R8, c[0x0][0x320] ;  /* 0x0000c80008007a20 */ /* 0x004ff00000410000 */
[----:B------:R2:W2:Y:S01]  /*6930*/  MUFU.TANH R175, R0 ;  /* 0x0000000000af7308 */ /* 0x0004a20000002400 */
[C---:B-1----:R-:W-:Y:S08]  /*6940*/  HMMA.16816.F32 R20, R232.reuse, R4, R20 ;  /* 0x00000004e814723c */ /* 0x042ff00000001814 */
[----:B------:R-:W-:Y:S04]  /*6950*/  HMMA.16816.F32 R24, R232, R6, R24 ;  /* 0x00000006e818723c */ /* 0x000fe80000001818 */
[----:B--2---:R-:W-:Y:S04]  /*6960*/  FMUL.FTZ R0, R9, c[0x0][0x320] ;  /* 0x0000c80009007a20 */ /* 0x004fe80000410000 */
[----:B------:R1:W2:Y:S04]  /*6970*/  MUFU.TANH R173, R0 ;  /* 0x0000000000ad7308 */ /* 0x0002a80000002400 */
[----:B-1----:R-:W-:Y:S06]  /*6980*/  FMUL.FTZ R0, R12, c[0x0][0x320] ;  /* 0x0000c8000c007a20 */ /* 0x002fec0000410000 */
[----:B------:R1:W1:Y:S02]  /*6990*/  MUFU.TANH R172, R0 ;  /* 0x0000000000ac7308 */ /* 0x0002640000002400 */
[----:B-1----:R-:W-:Y:S08]  /*69a0*/  FMUL.FTZ R0, R14, c[0x0][0x320] ;  /* 0x0000c8000e007a20 */ /* 0x002ff00000410000 */
        /* <DEDUP_REMOVED lines=27> */
[----:B-1----:R-:W-:Y:S01]  /*6b60*/  MOV R0, R133 ;  /* 0x0000008500007202 */ /* 0x002fe20000000f00 */
[----:B------:R-:W-:-:S06]  /*6b70*/  @!P4 BRA `(.L_x_32) ;  /* 0x000002b00000c947 */ /* 0x000fcc0003800000 */
[----:B--234-:R-:W2:Y:S01]  /*6b80*/  LDL.64 R22, [R1+0x20] ;  /* 0x0000200001167983 */ /* 0x01cea20000100a00 */
[----:B------:R-:W-:Y:S03]  /*6b90*/  IADD3 R2, R249, -0x1, RZ ;  /* 0xfffffffff9027810 */ /* 0x000fe60007ffe0ff */
[----:B------:R-:W3:Y:S01]  /*6ba0*/  LDL.64 R20, [R1+0x10] ;  /* 0x0000100001147983 */ /* 0x000ee20000100a00 */
[----:B------:R-:W-:Y:S03]  /*6bb0*/  SHF.R.S32.HI R5, RZ, 0x1f, R2 ;  /* 0x0000001fff057819 */ /* 0x000fe60000011402 */
[----:B------:R-:W1:Y:S02]  /*6bc0*/  S2R R252, SR_TID.X ;  /* 0x0000000000fc7919 */ /* 0x000e640000002100 */
[----:B------:R-:W-:Y:S04]  /*6bd0*/  IMAD R5, R5, c[0x0][0x1e0], RZ ;  /* 0x0000780005057a24 */ /* 0x000fe800078e02ff */
[----:B------:R-:W-:Y:S01]  /*6be0*/  IMAD R5, R2, c[0x0][0x1e4], R5 ;  /* 0x0000790002057a24 */ /* 0x000fe200078e0205 */
[----:B-1----:R-:W-:Y:S04]  /*6bf0*/  SHF.R.S32.HI R251, RZ, 0x1f, R252 ;  /* 0x0000001ffffb7819 */ /* 0x002fe800000114fc */
[----:B------:R-:W-:Y:S04]  /*6c00*/  LEA.HI R251, R251, R252, RZ, 0x3 ;  /* 0x000000fcfbfb7211 */ /* 0x000fe800078f18ff */
[----:B------:R-:W-:Y:S04]  /*6c10*/  SHF.R.S32.HI R251, RZ, 0x3, R251 ;  /* 0x00000003fffb7819 */ /* 0x000fe800000114fb */
[----:B------:R-:W-:Y:S04]  /*6c20*/  IADD3 R6, -R251, 0x30, RZ ;  /* 0x00000030fb067810 */ /* 0x000fe80007ffe1ff */
[C---:B------:R-:W-:Y:S02]  /*6c30*/  ISETP.GE.AND P0, PT, R6.reuse, 0x21, PT ;  /* 0x000000210600780c */ /* 0x040fe40003f06270 */
[----:B------:R-:W-:Y:S01]  /*6c40*/  ISETP.GE.AND P1, PT, R6, 0x1, PT ;  /* 0x000000010600780c */ /* 0x000fe20003f26270 */
[----:B------:R-:W-:Y:S04]  /*6c50*/  IMAD.WIDE.U32 R6, R2, c[0x0][0x1e0], RZ ;  /* 0x0000780002067a25 */ /* 0x000fe800078e00ff */
[----:B------:R-:W-:Y:S02]  /*6c60*/  IMAD.IADD R2, R7, 0x1, R5 ;  /* 0x0000000107027824 */ /* 0x000fe400078e0205 */
[----:B------:R-:W-:Y:S04]  /*6c70*/  IMAD.WIDE.U32 R6, R6, 0x30, RZ ;  /* 0x0000003006067825 */ /* 0x000fe800078e00ff */
[----:B------:R-:W-:Y:S02]  /*6c80*/  @P0 IMAD.MOV.U32 R8, RZ, RZ, c[0x0][0x1e0] ;  /* 0x00007800ff080624 */ /* 0x000fe400078e00ff */
[----:B------:R-:W-:Y:S04]  /*6c90*/  IMAD R2, R2, 0x30, RZ ;  /* 0x0000003002027824 */ /* 0x000fe800078e02ff */
[----:B------:R-:W-:Y:S02]  /*6ca0*/  IMAD.IADD R2, R7, 0x1, R2 ;  /* 0x0000000107027824 */ /* 0x000fe400078e0202 */
[----:B------:R-:W-:Y:S01]  /*6cb0*/  @P0 IMAD.MOV.U32 R7, RZ, RZ, c[0x0][0x1e4] ;  /* 0x00007900ff070624 */ /* 0x000fe200078e00ff */
[-C--:B--2---:R-:W-:Y:S02]  /*6cc0*/  @P1 IADD3 R5, P3, R22, R6.reuse, RZ ;  /* 0x0000000616051210 */ /* 0x084fe40007f7e0ff */
[----:B------:R-:W-:Y:S03]  /*6cd0*/  @P0 LEA R6, P2, R8, R6, 0x5 ;  /* 0x0000000608060211 */ /* 0x000fe600078428ff */
[----:B---3--:R-:W-:Y:S01]  /*6ce0*/  @P1 IMAD.X R9, R2, 0x1, R21, P3 ;  /* 0x0000000102091824 */ /* 0x008fe200018e0615 */
[----:B------:R-:W-:Y:S02]  /*6cf0*/  @P0 LEA.HI.X R7, R8, R2, R7, 0x5, P2 ;  /* 0x0000000208070211 */ /* 0x000fe400010f2c07 */
[----:B------:R-:W-:Y:S02]  /*6d00*/  @P0 IADD3 R2, P2, R6, R22, RZ ;  /* 0x0000001606020210 */ /* 0x000fe40007f5e0ff */
[----:B------:R-:W-:Y:S03]  /*6d10*/  LOP3.LUT P3, RZ, R250, 0x2, RZ, 0xc0, !PT ;  /* 0x00000002faff7812 */ /* 0x000fe6000786c0ff */
[----:B------:R-:W-:Y:S01]  /*6d20*/  @P0 IMAD.X R7, R7, 0x1, R21, P2 ;  /* 0x0000000107070824 */ /* 0x000fe200010e0615 */
[C---:B------:R-:W-:Y:S04]  /*6d30*/  @P0 LEA R6, P2, R2.reuse, c[0x0][0x1c8], 0x1 ;  /* 0x0000720002060a11 */ /* 0x040fe800078408ff */
[----:B------:R-:W-:Y:S02]  /*6d40*/  @P0 LEA.HI.X R7, R2, c[0x0][0x1cc], R7, 0x1, P2 ;  /* 0x0000730002070a11 */ /* 0x000fe400010f0c07 */
[C---:B------:R-:W-:Y:S04]  /*6d50*/  @P1 LEA R8, P2, R5.reuse, c[0x0][0x1c8], 0x1 ;  /* 0x0000720005081a11 */ /* 0x040fe800078408ff */
[----:B------:R-:W-:Y:S02]  /*6d60*/  @P1 LEA.HI.X R9, R5, c[0x0][0x1cc], R9, 0x1, P2 ;  /* 0x0000730005091a11 */ /* 0x000fe400010f0c09 */
[----:B------:R-:W-:Y:S03]  /*6d70*/  LOP3.LUT P2, RZ, R250, 0x1, RZ, 0xc0, !PT ;  /* 0x00000001faff7812 */ /* 0x000fe6000784c0ff */
[----:B------:R-:W-:Y:S01]  /*6d80*/  @!PT LDS RZ, [RZ] ;  /* 0x00000000fffff984 */ /* 0x000fe20000000800 */
[----:B------:R-:W-:Y:S01]  /*6d90*/  @!PT LDS RZ, [RZ] ;  /* 0x00000000fffff984 */ /* 0x000fe20000000800 */
[----:B------:R-:W-:Y:S01]  /*6da0*/  @!PT LDS RZ, [RZ] ;  /* 0x00000000fffff984 */ /* 0x000fe20000000800 */
[----:B------:R1:W-:Y:S04]  /*6db0*/  @P1 LDGSTS.E.BYPASS.LTC128B.128 [R248+0x14080], [R8.64], !P5 ;  /* 0x1408000008f81fae */ /* 0x0003e8000e901d46 */
[----:B------:R1:W-:Y:S06]  /*6dc0*/  @P1 LDGSTS.E.BYPASS.LTC128B.128 [R248+0x15880], [R8.64+0x80], !P6 ;  /* 0x1588008008f81fae */ /* 0x0003ec000f101d46 */
[----:B------:R1:W-:Y:S04]  /*6dd0*/  @P1 LDGSTS.E.BYPASS.LTC128B.128 [R248+0x17080], [R8.64+0x100], !P2 ;  /* 0x1708010008f81fae */ /* 0x0003e8000d101d46 */
[----:B------:R1:W-:Y:S04]  /*6de0*/  @P1 LDGSTS.E.BYPASS.LTC128B.128 [R248+0x18880], [R8.64+0x180], !P3 ;  /* 0x1888018008f81fae */ /* 0x0003e8000d901d46 */
[----:B------:R1:W-:Y:S04]  /*6df0*/  @P0 LDGSTS.E.BYPASS.LTC128B.128 [R248+0x15080], [R6.64], !P5 ;  /* 0x1508000006f80fae */ /* 0x0003e8000e901d46 */
[----:B------:R1:W-:Y:S04]  /*6e00*/  @P0 LDGSTS.E.BYPASS.LTC128B.128 [R248+0x16880], [R6.64+0x80], !P6 ;  /* 0x1688008006f80fae */ /* 0x0003e8000f101d46 */
[----:B------:R1:W-:Y:S04]  /*6e10*/  @P0 LDGSTS.E.BYPASS.LTC128B.128 [R248+0x18080], [R6.64+0x100], !P2 ;  /* 0x1808010006f80fae */ /* 0x0003e8000d101d46 */
[----:B------:R1:W-:Y:S02]  /*6e20*/  @P0 LDGSTS.E.BYPASS.LTC128B.128 [R248+0x19880], [R6.64+0x180], !P3 ;  /* 0x1988018006f80fae */ /* 0x0003e4000d901d46 */
.L_x_32:
[----:B--234-:R-:W-:Y:S05]  /*6e30*/  BSYNC B0 ;  /* 0x0000000000007941 */ /* 0x01cfea0003800000 */
.L_x_31:
[----:B-1----:R-:W2:Y:S01]  /*6e40*/  LDL.LU R9, [R1] ;  /* 0x0000000001097983 */ /* 0x002ea20000300800 */
[----:B------:R-:W-:Y:S02]  /*6e50*/  FMNMX.FTZ R2, R177, R133, !PT ;  /* 0x00000085b1027209 */ /* 0x000fe40007810000 */
[----:B------:R-:W-:Y:S01]  /*6e60*/  IADD3 R249, R249, -0x1, RZ ;  /* 0xfffffffff9f97810 */ /* 0x000fe20007ffe0ff */
[----:B------:R-:W0:Y:S01]  /*6e70*/  LDGDEPBAR ;  /* 0x00000000000079af */ /* 0x000e220000000000 */
[----:B------:R-:W-:Y:S04]  /*6e80*/  FMNMX.FTZ R2, R176, R2, !PT ;  /* 0x00000002b0027209 */ /* 0x000fe80007810000 */
        /* <DEDUP_REMOVED lines=9> */
[----:B------:R-:W-:Y:S05]  /*6f20*/  FMNMX.FTZ R2, R10, R2, !PT ;  /* 0x000000020a027209 */ /* 0x000fea0007810000 */
[----:B------:R-:W1:Y:S02]  /*6f30*/  SHFL.BFLY PT, R5, R2, 0x2, 0x1f ;  /* 0x0c401f0002057f89 */ /* 0x000e6400000e0000 */
[----:B-1----:R-:W-:Y:S06]  /*6f40*/  FMNMX.FTZ R2, R2, R5, !PT ;  /* 0x0000000502027209 */ /* 0x002fec0007810000 */
[----:B------:R-:W1:Y:S02]  /*6f50*/  SHFL.BFLY PT, R5, R2, 0x1, 0x1f ;  /* 0x0c201f0002057f89 */ /* 0x000e6400000e0000 */
[----:B-1----:R-:W-:Y:S05]  /*6f60*/  FMNMX.FTZ R133, R2, R5, !PT ;  /* 0x0000000502857209 */ /* 0x002fea0007810000 */
[C---:B------:R-:W-:Y:S02]  /*6f70*/  FADD.FTZ R0, -R133.reuse, R0 ;  /* 0x0000000085007221 */ /* 0x040fe40000010100 */
[----:B------:R-:W-:Y:S02]  /*6f80*/  FMUL.FTZ R2, R133, c[0x0][0x2d0] ;  /* 0x0000b40085027a20 */ /* 0x000fe40000410000 */
[----:B------:R-:W-:Y:S02]  /*6f90*/  FMUL.FTZ R0, R0, c[0x0][0x2d0] ;  /* 0x0000b40000007a20 */ /* 0x000fe40000410000 */
[--C-:B------:R-:W-:Y:S02]  /*6fa0*/  FFMA.FTZ R8, R177, c[0x0][0x2d0], -R2.reuse ;  /* 0x0000b400b1087a23 */ /* 0x100fe40000010802 */
[----:B------:R1:W3:Y:S01]  /*6fb0*/  MUFU.EX2 R6, R0 ;  /* 0x0000000000067308 */ /* 0x0002e20000000800 */
[--C-:B------:R-:W-:Y:S02]  /*6fc0*/  FFMA.FTZ R250, R16, c[0x0][0x2d0], -R2.reuse ;  /* 0x0000b40010fa7a23 */ /* 0x100fe40000010802 */
[--C-:B------:R-:W-:Y:S02]  /*6fd0*/  FFMA.FTZ R177, R14, c[0x0][0x2d0], -R2.reuse ;  /* 0x0000b4000eb17a23 */ /* 0x100fe40000010802 */
[--C-:B------:R-:W-:Y:S02]  /*6fe0*/  FFMA.FTZ R22, R13, c[0x0][0x2d0], -R2.reuse ;  /* 0x0000b4000d167a23 */ /* 0x100fe40000010802 */
[--C-:B------:R-:W-:Y:S02]  /*6ff0*/  FFMA.FTZ R21, R12, c[0x0][0x2d0], -R2.reuse ;  /* 0x0000b4000c157a23 */ /* 0x100fe40000010802 */
[--C-:B------:R-:W-:Y:S01]  /*7000*/  FFMA.FTZ R20, R11, c[0x0][0x2d0], -R2.reuse ;  /* 0x0000b4000b147a23 */ /* 0x100fe20000010802 */
[----:B------:R-:W-:Y:S01]  /*7010*/  MUFU.EX2 R8, R8 ;  /* 0x0000000800087308 */ /* 0x000fe20000000800 */
[--C-:B------:R-:W-:Y:S02]  /*7020*/  FFMA.FTZ R19, R10, c[0x0][0x2d0], -R2.reuse ;  /* 0x0000b4000a137a23 */ /* 0x100fe40000010802 */
[--C-:B------:R-:W-:Y:S02]  /*7030*/  FFMA.FTZ R7, R176, c[0x0][0x2d0], -R2.reuse ;  /* 0x0000b400b0077a23 */ /* 0x100fe40000010802 */
[--C-:B------:R-:W-:Y:S02]  /*7040*/  FFMA.FTZ R5, R175, c[0x0][0x2d0], -R2.reuse ;  /* 0x0000b400af057a23 */ /* 0x100fe40000010802 */
[--C-:B------:R-:W-:Y:S02]  /*7050*/  FFMA.FTZ R252, R172, c[0x0][0x2d0], -R2.reuse ;  /* 0x0000b400acfc7a23 */ /* 0x100fe40000010802 */
[--C-:B------:R-:W-:Y:S01]  /*7060*/  FFMA.FTZ R251, R168, c[0x0][0x2d0], -R2.reuse ;  /* 0x0000b400a8fb7a23 */ /* 0x100fe20000010802 */
[----:B------:R-:W4:Y:S01]  /*7070*/  MUFU.EX2 R7, R7 ;  /* 0x0000000700077308 */ /* 0x000f220000000800 */
[----:B-1----:R-:W-:Y:S02]  /*7080*/  FFMA.FTZ R0, R173, c[0x0][0x2d0], -R2 ;  /* 0x0000b400ad007a23 */ /* 0x002fe40000010802 */
[C---:B---3--:R-:W-:Y:S02]  /*7090*/  FMUL.FTZ R24, R6.reuse, R136 ;  /* 0x0000008806187220 */ /* 0x048fe40000410000 */
[C---:B------:R-:W-:Y:S05]  /*70a0*/  FMUL.FTZ R25, R6.reuse, R137 ;  /* 0x0000008906197220 */ /* 0x040fea0000410000 */
        /* <DEDUP_REMOVED lines=8> */
[C---:B------:R-:W-:Y:S01]  /*7130*/  FMUL.FTZ R33, R6.reuse, R33 ;  /* 0x0000002106217220 */ /* 0x040fe20000410000 */
[C---:B----4-:R-:W-:Y:S01]  /*7140*/  F2FP.PACK_AB R168, R7.reuse, R8 ;  /* 0x0000000807a8723e */ /* 0x050fe200000000ff */
        /* <DEDUP_REMOVED lines=10> */
[----:B------:R-:W-:Y:S01]  /*71f0*/  FMUL.FTZ R53, R6, R53 ;  /* 0x0000003506357220 */ /* 0x000fe20000410000 */
[----:B-1----:R-:W-:Y:S01]  /*7200*/  F2FP.PACK_AB R170, R2, R5 ;  /* 0x0000000502aa723e */ /* 0x002fe200000000ff */
        /* <DEDUP_REMOVED lines=38> */
[----:B--2---:R-:W-:Y:S02]  /*7470*/  FFMA.FTZ R0, R6, R9, R8 ;  /* 0x0000000906007223 */ /* 0x004fe40000010008 */
[----:B------:R-:W2:Y:S02]  /*7480*/  LDL.LU R9, [R1+0x4] ;  /* 0x0000040001097983 */ /* 0x000ea40000300800 */
[----:B------:R-:W-:Y:S04]  /*7490*/  FADD.FTZ R0, R7, R0 ;  /* 0x0000000007007221 */ /* 0x000fe80000010000 */
[----:B------:R-:W-:Y:S04]  /*74a0*/  FADD.FTZ R0, R5, R0 ;  /* 0x0000000005007221 */ /* 0x000fe80000010000 */
[----:B------:R-:W-:Y:S01]  /*74b0*/  FADD.FTZ R10, R2, R0 ;  /* 0x00000000020a7221 */ /* 0x000fe20000010000 */
[----:B------:R-:W-:Y:S04]  /*74c0*/  FMNMX.FTZ R0, R246, R132, !PT ;  /* 0x00000084f6007209 */ /* 0x000fe80007810000 */
[----:B------:R-:W-:Y:S02]  /*74d0*/  FMNMX.FTZ R0, R247, R0, !PT ;  /* 0x00000000f7007209 */ /* 0x000fe40007810000 */
[----:B------:R-:W-:Y:S02]  /*74e0*/  MOV R148, R10 ;  /* 0x0000000a00947202 */ /* 0x000fe40000000f00 */
        /* <DEDUP_REMOVED lines=25> */
[----:B------:R3:W-:Y:S01]  /*7680*/  MUFU.EX2 R4, R8 ;  /* 0x0000000800047308 */ /* 0x0007e20000000800 */
[--C-:B------:R-:W-:Y:S02]  /*7690*/  FFMA.FTZ R174, R174, c[0x0][0x2d0], -R5.reuse ;  /* 0x0000b400aeae7a23 */ /* 0x100fe40000010805 */
[--C-:B------:R-:W-:Y:S02]  /*76a0*/  FFMA.FTZ R173, R171, c[0x0][0x2d0], -R5.reuse ;  /* 0x0000b400abad7a23 */ /* 0x100fe40000010805 */
[--C-:B------:R-:W-:Y:S02]  /*76b0*/  FFMA.FTZ R175, R169, c[0x0][0x2d0], -R5.reuse ;  /* 0x0000b400a9af7a23 */ /* 0x100fe40000010805 */
[--C-:B------:R-:W-:Y:S02]  /*76c0*/  FFMA.FTZ R179, R17, c[0x0][0x2d0], -R5.reuse ;  /* 0x0000b40011b37a23 */ /* 0x100fe40000010805 */
[C---:B------:R-:W-:Y:S01]  /*76d0*/  FMUL.FTZ R17, R6.reuse, R145 ;  /* 0x0000009106117220 */ /* 0x040fe20000410000 */
[----:B------:R-:W4:Y:S01]  /*76e0*/  MUFU.EX2 R7, R7 ;  /* 0x0000000700077308 */ /* 0x000f220000000800 */
[----:B------:R-:W-:Y:S02]  /*76f0*/  FFMA.FTZ R178, R15, c[0x0][0x2d0], -R5 ;  /* 0x0000b4000fb27a23 */ /* 0x000fe40000010805 */
[----:B------:R-:W-:Y:S01]  /*7700*/  FMUL.FTZ R5, R6, R157 ;  /* 0x0000009d06057220 */ /* 0x000fe20000410000 */
[----:B------:R-:W-:Y:S01]  /*7710*/  MOV R157, R20 ;  /* 0x00000014009d7202 */ /* 0x000fe20000000f00 */
[C---:B-1----:R-:W-:Y:S02]  /*7720*/  FMUL.FTZ R26, R0.reuse, R138 ;  /* 0x0000008a001a7220 */ /* 0x042fe40000410000 */
[----:B------:R-:W-:Y:S02]  /*7730*/  FMUL.FTZ R27, R0, R139 ;  /* 0x0000008b001b7220 */ /* 0x000fe40000410000 */
[----:B------:R-:W1:Y:S01]  /*7740*/  LDSM.16.MT88.4 R136, [R236] ;  /* 0x00000000ec88783b */ /* 0x000e620000004200 */
[----:B------:R-:W-:Y:S01]  /*7750*/  FMUL.FTZ R20, R6, R140 ;  /* 0x0000008c06147220 */ /* 0x000fe20000410000 */
[----:B------:R-:W-:Y:S01]  /*7760*/  MUFU.EX2 R145, R250 ;  /* 0x000000fa00917308 */ /* 0x000fe20000000800 */
[C---:B------:R-:W-:Y:S02]  /*7770*/  FMUL.FTZ R10, R0.reuse, R154 ;  /* 0x0000009a000a7220 */ /* 0x040fe40000410000 */
[C---:B------:R-:W-:Y:S02]  /*7780*/  FMUL.FTZ R11, R0.reuse, R155 ;  /* 0x0000009b000b7220 */ /* 0x040fe40000410000 */
[C---:B------:R-:W-:Y:S02]  /*7790*/  FMUL.FTZ R18, R0.reuse, R146 ;  /* 0x0000009200127220 */ /* 0x040fe40000410000 */
[----:B------:R-:W-:Y:S02]  /*77a0*/  FMUL.FTZ R23, R0, R143 ;  /* 0x0000008f00177220 */ /* 0x000fe40000410000 */
[C---:B---3--:R-:W-:Y:S01]  /*77b0*/  FMUL.FTZ R8, R6.reuse, R152 ;  /* 0x0000009806087220 */ /* 0x048fe20000410000 */
[----:B------:R-:W-:Y:S01]  /*77c0*/  MOV R152, R21 ;  /* 0x0000001500987202 */ /* 0x000fe20000000f00 */
[----:B------:R-:W-:Y:S01]  /*77d0*/  FMUL.FTZ R21, R6, R141 ;  /* 0x0000008d06157220 */ /* 0x000fe20000410000 */
[----:B------:R-:W-:Y:S01]  /*77e0*/  MUFU.EX2 R250, R173 ;  /* 0x000000ad00fa7308 */ /* 0x000fe20000000800 */
[C---:B----4-:R-:W-:Y:S01]  /*77f0*/  F2FP.PACK_AB R169, R7.reuse, R4 ;  /* 0x0000000407a9723e */ /* 0x050fe200000000ff */
        /* <DEDUP_REMOVED lines=63> */
[----:B------:R-:W-:Y:S01]  /*7bf0*/  FMUL.FTZ R4, R6, R156 ;  /* 0x0000009c06047220 */ /* 0x000fe20000410000 */
[----:B------:R-:W-:Y:S01]  /*7c00*/  MOV R156, R19 ;  /* 0x00000013009c7202 */ /* 0x000fe20000000f00 */
[----:B------:R-:W-:Y:S02]  /*7c10*/  FMUL.FTZ R19, R0, R147 ;  /* 0x0000009300137220 */ /* 0x000fe40000410000 */
[----:B------:R-:W-:Y:S01]  /*7c20*/  FMUL.FTZ R9, R6, R153 ;  /* 0x0000009906097220 */ /* 0x000fe20000410000 */
[----:B------:R-:W-:Y:S01]  /*7c30*/  MOV R153, R22 ;  /* 0x0000001600997202 */ /* 0x000fe20000000f00 */
[C---:B------:R-:W-:Y:S02]  /*7c40*/  FMUL.FTZ R22, R0.reuse, R142 ;  /* 0x0000008e00167220 */ /* 0x040fe40000410000 */
[C---:B------:R-:W-:Y:S01]  /*7c50*/  FMUL.FTZ R6, R0.reuse, R158 ;  /* 0x0000009e00067220 */ /* 0x040fe20000410000 */
[----:B------:R-:W-:Y:S01]  /*7c60*/  LDSM.16.MT88.4 R140, [R236+0x800] ;  /* 0x00080000ec8c783b */ /* 0x000fe20000004200 */
[----:B------:R-:W-:Y:S02]  /*7c70*/  FADD.FTZ R3, R7, R3 ;  /* 0x0000000307037221 */ /* 0x000fe40000010000 */
[----:B------:R-:W-:Y:S02]  /*7c80*/  FMUL.FTZ R7, R0, R159 ;  /* 0x0000009f00077220 */ /* 0x000fe40000410000 */
[----:B------:R-:W2:Y:S10]  /*7c90*/  MUFU.EX2 R0, R132 ;  /* 0x0000008400007308 */ /* 0x000eb40000000800 */
[----:B------:R-:W3:Y:S01]  /*7ca0*/  MUFU.EX2 R132, R252 ;  /* 0x000000fc00847308 */ /* 0x000ee20000000800 */
[----:B--2---:R-:W-:Y:S01]  /*7cb0*/  F2FP.PACK_AB R171, R151, R0 ;  /* 0x0000000097ab723e */ /* 0x004fe200000000ff */
[----:B------:R-:W-:Y:S08]  /*7cc0*/  FADD.FTZ R149, R0, R3 ;  /* 0x0000000300957221 */ /* 0x000ff00000010000 */
[----:B------:R-:W2:Y:S01]  /*7cd0*/  MUFU.EX2 R3, R251 ;  /* 0x000000fb00037308 */ /* 0x000ea20000000800 */
[C---:B-1----:R-:W-:Y:S05]  /*7ce0*/  HMMA.16816.F32 R4, R168.reuse, R136, R4 ;  /* 0x00000088a804723c */ /* 0x042fea0000001804 */
[----:B---3--:R-:W-:Y:S04]  /*7cf0*/  FADD.FTZ R0, R132, R148 ;  /* 0x0000009484007221 */ /* 0x008fe80000010000 */
[----:B------:R-:W-:Y:S01]  /*7d00*/  MUFU.EX2 R148, R157 ;  /* 0x0000009d00947308 */ /* 0x000fe20000000800 */
[C---:B------:R-:W-:Y:S01]  /*7d10*/  HMMA.16816.F32 R8, R168.reuse, R138, R8 ;  /* 0x0000008aa808723c */ /* 0x040fe20000001808 */
[----:B------:R-:W1:Y:S02]  /*7d20*/  LDSM.16.MT88.4 R136, [R238] ;  /* 0x00000000ee88783b */ /* 0x000e640000004200 */
[----:B--2---:R-:W-:Y:S04]  /*7d30*/  FADD.FTZ R0, R3, R0 ;  /* 0x0000000003007221 */ /* 0x004fe80000010000 */
[----:B------:R-:W-:Y:S05]  /*7d40*/  FADD.FTZ R0, R145, R0 ;  /* 0x0000000091007221 */ /* 0x000fea0000010000 */
[----:B------:R-:W-:Y:S01]  /*7d50*/  FADD.FTZ R0, R144, R0 ;  /* 0x0000000090007221 */ /* 0x000fe20000010000 */
[C---:B-1----:R-:W-:Y:S08]  /*7d60*/  HMMA.16816.F32 R12, R168.reuse, R136, R12 ;  /* 0x00000088a80c723c */ /* 0x042ff0000000180c */
[C---:B------:R-:W-:Y:S01]  /*7d70*/  HMMA.16816.F32 R16, R168.reuse, R138, R16 ;  /* 0x0000008aa810723c */ /* 0x040fe20000001810 */
[----:B------:R-:W1:Y:S07]  /*7d80*/  LDSM.16.MT88.4 R136, [R237] ;  /* 0x00000000ed88783b */ /* 0x000e6e0000004200 */
[C---:B-1----:R-:W-:Y:S08]  /*7d90*/  HMMA.16816.F32 R20, R168.reuse, R136, R20 ;  /* 0x00000088a814723c */ /* 0x042ff00000001814 */
[C---:B------:R-:W-:Y:S01]  /*7da0*/  HMMA.16816.F32 R24, R168.reuse, R138, R24 ;  /* 0x0000008aa818723c */ /* 0x040fe20000001818 */
[----:B------:R-:W1:Y:S07]  /*7db0*/  LDSM.16.MT88.4 R136, [R241] ;  /* 0x00000000f188783b */ /* 0x000e6e0000004200 */
        /* <DEDUP_REMOVED lines=36> */
[C---:B-1----:R-:W-:Y:S07]  /*8000*/  HMMA.16816.F32 R124, R168.reuse, R136, R124 ;  /* 0x00000088a87c723c */ /* 0x042fee000000187c */
[----:B------:R-:W-:Y:S01]  /*8010*/  F2FP.PACK_AB R136, R3, R132 ;  /* 0x000000840388723e */ /* 0x000fe200000000ff */
[----:B------:R-:W-:Y:S01]  /*8020*/  HMMA.16816.F32 R128, R168, R138, R128 ;  /* 0x0000008aa880723c */ /* 0x000fe20000001880 */
[----:B------:R-:W-:Y:S03]  /*8030*/  MUFU.EX2 R132, R152 ;  /* 0x0000009800847308 */ /* 0x000fe60000000800 */
[----:B------:R-:W-:Y:S01]  /*8040*/  F2FP.PACK_AB R137, R250, R150 ;  /* 0x00000096fa89723e */ /* 0x000fe200000000ff */
[----:B------:R-:W-:Y:S02]  /*8050*/  FADD.FTZ R3, R151, R149 ;  /* 0x0000009597037221 */ /* 0x000fe40000010000 */
[----:B------:R-:W-:Y:S02]  /*8060*/  F2FP.PACK_AB R138, R144, R145 ;  /* 0x00000091908a723e */ /* 0x000fe400000000ff */
[----:B------:R-:W1:Y:S03]  /*8070*/  LDSM.16.MT88.4 R144, [R238+0x800] ;  /* 0x00080000ee90783b */ /* 0x000e660000004200 */
[----:B------:R-:W-:Y:S02]  /*8080*/  F2FP.PACK_AB R139, R176, R177 ;  /* 0x000000b1b08b723e */ /* 0x000fe400000000ff */
[----:B------:R-:W-:Y:S02]  /*8090*/  F2FP.PACK_AB R169, R175, R174 ;  /* 0x000000aeafa9723e */ /* 0x000fe400000000ff */
[----:B------:R-:W-:Y:S03]  /*80a0*/  F2FP.PACK_AB R171, R173, R172 ;  /* 0x000000acadab723e */ /* 0x000fe600000000ff */
[C---:B------:R-:W-:Y:S08]  /*80b0*/  HMMA.16816.F32 R4, R136.reuse, R140, R4 ;  /* 0x0000008c8804723c */ /* 0x040ff00000001804 */
[C---:B------:R-:W-:Y:S01]  /*80c0*/  HMMA.16816.F32 R8, R136.reuse, R142, R8 ;  /* 0x0000008e8808723c */ /* 0x040fe20000001808 */
[----:B------:R-:W2:Y:S07]  /*80d0*/  LDSM.16.MT88.4 R140, [R237+0x800] ;  /* 0x00080000ed8c783b */ /* 0x000eae0000004200 */
[C---:B-1----:R-:W-:Y:S08]  /*80e0*/  HMMA.16816.F32 R12, R136.reuse, R144, R12 ;  /* 0x00000090880c723c */ /* 0x042ff0000000180c */
[C---:B------:R-:W-:Y:S01]  /*80f0*/  HMMA.16816.F32 R16, R136.reuse, R146, R16 ;  /* 0x000000928810723c */ /* 0x040fe20000001810 */
[----:B------:R-:W1:Y:S07]  /*8100*/  LDSM.16.MT88.4 R144, [R239+0x800] ;  /* 0x00080000ef90783b */ /* 0x000e6e0000004200 */
[C---:B--2---:R-:W-:Y:S08]  /*8110*/  HMMA.16816.F32 R20, R136.reuse, R140, R20 ;  /* 0x0000008c8814723c */ /* 0x044ff00000001814 */
        /* <DEDUP_REMOVED lines=35> */
[C---:B--2---:R-:W-:Y:S01]  /*8350*/  HMMA.16816.F32 R116, R136.reuse, R140, R116 ;  /* 0x0000008c8874723c */ /* 0x044fe20000001874 */
[----:B------:R2:W3:Y:S07]  /*8360*/  MUFU.EX2 R140, R153 ;  /* 0x00000099008c7308 */ /* 0x0004ee0000000800 */
[C---:B------:R-:W-:Y:S03]  /*8370*/  HMMA.16816.F32 R120, R136.reuse, R142, R120 ;  /* 0x0000008e8878723c */ /* 0x040fe60000001878 */
[----:B------:R-:W4:Y:S01]  /*8380*/  MUFU.EX2 R141, R156 ;  /* 0x0000009c008d7308 */ /* 0x000f220000000800 */
[----:B--2---:R-:W2:Y:S01]  /*8390*/  LDSM.16.MT88.4 R152, [R236+0x1000] ;  /* 0x00100000ec98783b */ /* 0x004ea20000004200 */
[----:B---3--:R-:W-:Y:S01]  /*83a0*/  F2FP.PACK_AB R168, R132, R140 ;  /* 0x0000008c84a8723e */ /* 0x008fe200000000ff */
[----:B------:R-:W-:Y:S02]  /*83b0*/  FADD.FTZ R0, R140, R0 ;  /* 0x000000008c007221 */ /* 0x000fe40000010000 */
[C---:B-1----:R-:W-:Y:S04]  /*83c0*/  HMMA.16816.F32 R124, R136.reuse, R144, R124 ;  /* 0x00000090887c723c */ /* 0x042fe8000000187c */
[----:B------:R-:W-:Y:S01]  /*83d0*/  FADD.FTZ R0, R132, R0 ;  /* 0x0000000084007221 */ /* 0x000fe20000010000 */
[C---:B----4-:R-:W-:Y:S03]  /*83e0*/  F2FP.PACK_AB R170, R141.reuse, R148 ;  /* 0x000000948daa723e */ /* 0x050fe600000000ff */
[----:B------:R-:W-:Y:S01]  /*83f0*/  FADD.FTZ R0, R148, R0 ;  /* 0x0000000094007221 */ /* 0x000fe20000010000 */
[----:B------:R-:W-:Y:S01]  /*8400*/  HMMA.16816.F32 R128, R136, R146, R128 ;  /* 0x000000928880723c */ /* 0x000fe20000001880 */
[----:B------:R-:W1:Y:S02]  /*8410*/  LDSM.16.MT88.4 R144, [R238+0x1000] ;  /* 0x00100000ee90783b */ /* 0x000e640000004200 */
[----:B------:R-:W-:Y:S02]  /*8420*/  FADD.FTZ R132, R141, R0 ;  /* 0x000000008d847221 */ /* 0x000fe40000010000 */
[----:B------:R-:W-:Y:S04]  /*8430*/  FADD.FTZ R0, R150, R3 ;  /* 0x0000000396007221 */ /* 0x000fe80000010000 */
[----:B------:R-:W3:Y:S03]  /*8440*/  LDSM.16.MT88.4 R136, [R237+0x1000] ;  /* 0x00100000ed88783b */ /* 0x000ee60000004200 */
[----:B------:R-:W-:Y:S04]  /*8450*/  FADD.FTZ R0, R250, R0 ;  /* 0x00000000fa007221 */ /* 0x000fe80000010000 */
[----:B------:R-:W-:Y:S01]  /*8460*/  FADD.FTZ R0, R177, R0 ;  /* 0x00000000b1007221 */ /* 0x000fe20000010000 */
[----:B------:R4:W-:Y:S03]  /*8470*/  STL [R1], R132 ;  /* 0x0000008401007387 */ /* 0x0009e60000100800 */
[----:B------:R-:W-:Y:S04]  /*8480*/  FADD.FTZ R0, R176, R0 ;  /* 0x00000000b0007221 */ /* 0x000fe80000010000 */
[----:B------:R-:W-:Y:S01]  /*8490*/  FADD.FTZ R0, R174, R0 ;  /* 0x00000000ae007221 */ /* 0x000fe20000010000 */
[C---:B--2---:R-:W-:Y:S01]  /*84a0*/  HMMA.16816.F32 R156, R168.reuse, R152, R4 ;  /* 0x00000098a89c723c */ /* 0x044fe20000001804 */
[----:B------:R-:W2:Y:S04]  /*84b0*/  LDSM.16.MT88.4 R4, [R239+0x1000] ;  /* 0x00100000ef04783b */ /* 0x000ea80000004200 */
[----:B------:R-:W-:Y:S03]  /*84c0*/  FADD.FTZ R0, R175, R0 ;  /* 0x00000000af007221 */ /* 0x000fe60000010000 */
[C---:B------:R-:W-:Y:S01]  /*84d0*/  HMMA.16816.F32 R152, R168.reuse, R154, R8 ;  /* 0x0000009aa898723c */ /* 0x040fe20000001808 */
[----:B------:R-:W5:Y:S03]  /*84e0*/  LDSM.16.MT88.4 R8, [R236+0x2800] ;  /* 0x00280000ec08783b */ /* 0x000f660000004200 */
[----:B------:R-:W-:Y:S01]  /*84f0*/  FADD.FTZ R0, R172, R0 ;  /* 0x00000000ac007221 */ /* 0x000fe20000010000 */
[----:B----4-:R-:W-:Y:S03]  /*8500*/  MOV R132, R2 ;  /* 0x0000000200847202 */ /* 0x010fe60000000f00 */
[C---:B-1----:R-:W-:Y:S01]  /*8510*/  HMMA.16816.F32 R148, R168.reuse, R144, R12 ;  /* 0x00000090a894723c */ /* 0x042fe2000000180c */
[----:B------:R-:W1:Y:S03]  /*8520*/  LDSM.16.MT88.4 R12, [R238+0x2800] ;  /* 0x00280000ee0c783b */ /* 0x000e660000004200 */
[----:B------:R-:W-:Y:S04]  /*8530*/  FADD.FTZ R0, R173, R0 ;  /* 0x00000000ad007221 */ /* 0x000fe80000010000 */
[C---:B------:R-:W-:Y:S01]  /*8540*/  HMMA.16816.F32 R144, R168.reuse, R146, R16 ;  /* 0x00000092a890723c */ /* 0x040fe20000001810 */
[----:B------:R-:W-:Y:S07]  /*8550*/  STL [R1+0x4], R0 ;  /* 0x0000040001007387 */ /* 0x000fee0000100800 */
[C---:B---3--:R-:W-:Y:S08]  /*8560*/  HMMA.16816.F32 R140, R168.reuse, R136, R20 ;  /* 0x00000088a88c723c */ /* 0x048ff00000001814 */
[C---:B------:R-:W-:Y:S08]  /*8570*/  HMMA.16816.F32 R136, R168.reuse, R138, R24 ;  /* 0x0000008aa888723c */ /* 0x040ff00000001818 */
[C---:B--2---:R-:W-:Y:S08]  /*8580*/  HMMA.16816.F32 R28, R168.reuse, R4, R28 ;  /* 0x00000004a81c723c */ /* 0x044ff0000000181c */
[C---:B------:R-:W-:Y:S01]  /*8590*/  HMMA.16816.F32 R32, R168.reuse, R6, R32 ;  /* 0x00000006a820723c */ /* 0x040fe20000001820 */
[----:B------:R-:W2:Y:S07]  /*85a0*/  LDSM.16.MT88.4 R4, [R237+0x2800] ;  /* 0x00280000ed04783b */ /* 0x000eae0000004200 */
[C---:B-----5:R-:W-:Y:S08]  /*85b0*/  HMMA.16816.F32 R36, R168.reuse, R8, R36 ;  /* 0x00000008a824723c */ /* 0x060ff00000001824 */
[C---:B------:R-:W-:Y:S01]  /*85c0*/  HMMA.16816.F32 R40, R168.reuse, R10, R40 ;  /* 0x0000000aa828723c */ /* 0x040fe20000001828 */
[----:B------:R-:W3:Y:S07]  /*85d0*/  LDSM.16.MT88.4 R8, [R239+0x2800] ;  /* 0x00280000ef08783b */ /* 0x000eee0000004200 */
[C---:B-1----:R-:W-:Y:S08]  /*85e0*/  HMMA.16816.F32 R44, R168.reuse, R12, R44 ;  /* 0x0000000ca82c723c */ /* 0x042ff0000000182c */
[C---:B------:R-:W-:Y:S01]  /*85f0*/  HMMA.16816.F32 R48, R168.reuse, R14, R48 ;  /* 0x0000000ea830723c */ /* 0x040fe20000001830 */
[----:B------:R-:W1:Y:S07]  /*8600*/  LDSM.16.MT88.4 R12, [R236+0x4000] ;  /* 0x00400000ec0c783b */ /* 0x000e6e0000004200 */
[C---:B--2---:R-:W-:Y:S08]  /*8610*/  HMMA.16816.F32 R52, R168.reuse, R4, R52 ;  /* 0x00000004a834723c */ /* 0x044ff00000001834 */
[C---:B------:R-:W-:Y:S01]  /*8620*/  HMMA.16816.F32 R56, R168.reuse, R6, R56 ;  /* 0x00000006a838723c */ /* 0x040fe20000001838 */
[----:B------:R-:W2:Y:S07]  /*8630*/  LDSM.16.MT88.4 R4, [R238+0x4000] ;  /* 0x00400000ee04783b */ /* 0x000eae0000004200 */
[C---:B---3--:R-:W-:Y:S08]  /*8640*/  HMMA.16816.F32 R60, R168.reuse, R8, R60 ;  /* 0x00000008a83c723c */ /* 0x048ff0000000183c */
        /* <DEDUP_REMOVED lines=18> */
[C---:B------:R-:W-:Y:S08]  /*8770*/  HMMA.16816.F32 R112, R168.reuse, R10, R112 ;  /* 0x0000000aa870723c */ /* 0x040ff00000001870 */
[C---:B-1----:R-:W-:Y:S08]  /*8780*/  HMMA.16816.F32 R116, R168.reuse, R12, R116 ;  /* 0x0000000ca874723c */ /* 0x042ff00000001874 */
[C---:B------:R-:W-:Y:S08]  /*8790*/  HMMA.16816.F32 R120, R168.reuse, R14, R120 ;  /* 0x0000000ea878723c */ /* 0x040ff00000001878 */
[C---:B--2---:R-:W-:Y:S08]  /*87a0*/  HMMA.16816.F32 R124, R168.reuse, R4, R124 ;  /* 0x00000004a87c723c */ /* 0x044ff0000000187c */
[----:B------:R-:W-:Y:S01]  /*87b0*/  HMMA.16816.F32 R128, R168, R6, R128 ;  /* 0x00000006a880723c */ /* 0x000fe20000001880 */
[----:B------:R-:W-:-:S07]  /*87c0*/  @P4 BRA `(.L_x_33) ;  /* 0xffffd3f000004947 */ /* 0x000fce000383ffff */
.L_x_30:
[----:B------:R-:W-:Y:S11]  /*87d0*/  @!UPT UIADD3 URZ, URZ, URZ, URZ ;  /* 0x0000003f3f3ff290 */ /* 0x000ff6000fffe03f */
[----:B---3--:R-:W-:Y:S05]  /*87e0*/  BRA.DIV ~URZ, `(.L_x_34) ;  /* 0x00005c227f007947 */ /* 0x008fea000b800000 */
[----:B------:R-:W2:Y:S04]  /*87f0*/  LDL.LU R5, [R1] ;  /* 0x0000000001057983 */ /* 0x000ea80000300800 */
[----:B------:R-:W3:Y:S04]  /*8800*/  LDL.LU R6, [R1+0x4] ;  /* 0x0000040001067983 */ /* 0x000ee80000300800 */
[----:B--2---:R-:W1:Y:S04]  /*8810*/  SHFL.BFLY PT, R0, R5, 0x2, 0x1f ;  /* 0x0c401f0005007f89 */ /* 0x004e6800000e0000 */
[----:B---3--:R-:W2:Y:S01]  /*8820*/  SHFL.BFLY PT, R2, R6, 0x2, 0x1f ;  /* 0x0c401f0006027f89 */ /* 0x008ea200000e0000 */
[----:B-1----:R-:W-:-:S02]  /*8830*/  FADD.FTZ R0, R0, R5 ;  /* 0x0000000500007221 */ /* 0x002fc40000010000 */
[----:B--2---:R-:W-:-:S03]  /*8840*/  FADD.FTZ R4, R2, R6 ;  /* 0x0000000602047221 */ /* 0x004fc60000010000 */
[----:B------:R-:W1:Y:S04]  /*8850*/  SHFL.BFLY PT, R5, R0, 0x1, 0x1f ;  /* 0x0c201f0000057f89 */ /* 0x000e6800000e0000 */
[----:B------:R2:W3:Y:S01]  /*8860*/  SHFL.BFLY PT, R3, R4, 0x1, 0x1f ;  /* 0x0c201f0004037f89 */ /* 0x0004e200000e0000 */
[----:B-1----:R-:W-:-:S05]  /*8870*/  FADD.FTZ R0, R0, R5 ;  /* 0x0000000500007221 */ /* 0x002fca0000010000 */
.L_x_97:
[----:B------:R-:W-:Y:S01]  /*8880*/  FSETP.NE.FTZ.AND P1, PT, R0, RZ, PT ;  /* 0x000000ff0000720b */ /* 0x000fe20003f35000 */
[----:B---3--:R-:W-:Y:S01]  /*8890*/  FADD.FTZ R3, R3, R4 ;  /* 0x0000000403037221 */ /* 0x008fe20000010000 */
[----:B------:R-:W-:Y:S02]  /*88a0*/  MOV R2, RZ ;  /* 0x000000ff00027202 */ /* 0x000fe40000000f00 */
[----:B------:R-:W-:Y:S02]  /*88b0*/  MOV R20, 0xff800000 ;  /* 0xff80000000147802 */ /* 0x000fe40000000f00 */
[----:B------:R-:W-:-:S02]  /*88c0*/  FSETP.NE.FTZ.AND P0, PT, R3, RZ, PT ;  /* 0x000000ff0300720b */ /* 0x000fc40003f15000 */
[----:B------:R-:W-:-:S05]  /*88d0*/  MOV R15, 0xff800000 ;  /* 0xff800000000f7802 */ /* 0x000fca0000000f00 */
[----:B------:R-:W1:Y:S01]  /*88e0*/  @P1 MUFU.RCP R2, R0 ;  /* 0x0000000000021308 */ /* 0x000e620000001000 */
[----:B--2---:R-:W-:-:S05]  /*88f0*/  @P1 MOV R4, 0x3f317218 ;  /* 0x3f31721800041802 */ /* 0x004fca0000000f00 */
[----:B------:R-:W-:Y:S02]  /*8900*/  @P1 FMUL.FTZ R4, R4, c[0x0][0x2d0] ;  /* 0x0000b40004041a20 */ /* 0x000fe40000410000 */
[----:B------:R2:W3:Y:S01]  /*8910*/  @P1 MUFU.LG2 R5, R0 ;  /* 0x0000000000051308 */ /* 0x0004e20000000c00 */
[C---:B-1----:R-:W-:Y:S02]  /*8920*/  FMUL.FTZ R186, R2.reuse, R100 ;  /* 0x0000006402ba7220 */ /* 0x042fe40000410000 */
[C---:B------:R-:W-:Y:S02]  /*8930*/  FMUL.FTZ R187, R2.reuse, R101 ;  /* 0x0000006502bb7220 */ /* 0x040fe40000410000 */
[C---:B------:R-:W-:Y:S02]  /*8940*/  FMUL.FTZ R100, R2.reuse, R104 ;  /* 0x0000006802647220 */ /* 0x040fe40000410000 */
[C---:B------:R-:W-:Y:S01]  /*8950*/  FMUL.FTZ R101, R2.reuse, R105 ;  /* 0x0000006902657220 */ /* 0x040fe20000410000 */
[----:B--2---:R-:W-:Y:S01]  /*8960*/  MOV R0, RZ ;  /* 0x000000ff00007202 */ /* 0x004fe20000000f00 */
[----:B------:R-:W-:-:S02]  /*8970*/  FMUL.FTZ R104, R2, R108 ;  /* 0x0000006c02687220 */ /* 0x000fc40000410000 */
[C---:B------:R-:W-:Y:S02]  /*8980*/  FMUL.FTZ R105, R2.reuse, R109 ;  /* 0x0000006d02697220 */ /* 0x040fe40000410000 */
[C---:B------:R-:W-:Y:S01]  /*8990*/  FMUL.FTZ R184, R2.reuse, R76 ;  /* 0x0000004c02b87220 */ /* 0x040fe20000410000 */
[----:B------:R-:W1:Y:S01]  /*89a0*/  @P0 MUFU.RCP R0, R3 ;  /* 0x0000000300000308 */ /* 0x000e620000001000 */
        /* <DEDUP_REMOVED lines=15> */
[----:B-----5:R-:W-:-:S02]  /*8aa0*/  FMUL.FTZ R160, R2, R28 ;  /* 0x0000001c02a07220 */ /* 0x020fc40000410000 */
        /* <DEDUP_REMOVED lines=40> */
[----:B------:R-:W-:Y:S02]  /*8d30*/  FMUL.FTZ R77, R2, R129 ;  /* 0x00000081024d7220 */ /* 0x000fe40000410000 */
[----:B------:R2:W4:Y:S01]  /*8d40*/  @P0 MUFU.LG2 R2, R3 ;  /* 0x0000000300020308 */ /* 0x0005220000000c00 */
[----:B---3--:R-:W-:-:S02]  /*8d50*/  @P1 FMUL.FTZ R5, R5, 0.69314718246459960938 ;  /* 0x3f31721805051820 */ /* 0x008fc40000410000 */
[----:B-1----:R-:W-:Y:S02]  /*8d60*/  FMUL.FTZ R192, R0, R146 ;  /* 0x0000009200c07220 */ /* 0x002fe40000410000 */
[----:B------:R-:W-:Y:S01]  /*8d70*/  @P1 FFMA.FTZ R20, R4, R133, R5 ;  /* 0x0000008504141223 */ /* 0x000fe20000010005 */
[----:B------:R-:W-:Y:S01]  /*8d80*/  MOV R4, 0x1 ;  /* 0x0000000100047802 */ /* 0x000fe20000000f00 */
[C---:B------:R-:W-:Y:S02]  /*8d90*/  FMUL.FTZ R193, R0.reuse, R147 ;  /* 0x0000009300c17220 */ /* 0x040fe40000410000 */
[C---:B------:R-:W-:Y:S02]  /*8da0*/  FMUL.FTZ R204, R0.reuse, R154 ;  /* 0x0000009a00cc7220 */ /* 0x040fe40000410000 */
[C---:B------:R-:W-:Y:S02]  /*8db0*/  FMUL.FTZ R205, R0.reuse, R155 ;  /* 0x0000009b00cd7220 */ /* 0x040fe40000410000 */
[----:B------:R-:W-:-:S02]  /*8dc0*/  FMUL.FTZ R198, R0, R150 ;  /* 0x0000009600c67220 */ /* 0x000fc40000410000 */
[----:B------:R-:W-:Y:S01]  /*8dd0*/  FMUL.FTZ R199, R0, R151 ;  /* 0x0000009700c77220 */ /* 0x000fe20000410000 */
[----:B--2---:R-:W-:Y:S01]  /*8de0*/  @P0 MOV R3, 0x3f317218 ;  /* 0x3f31721800030802 */ /* 0x004fe20000000f00 */
[----:B----4-:R-:W-:Y:S02]  /*8df0*/  @P0 FMUL.FTZ R2, R2, 0.69314718246459960938 ;  /* 0x3f31721802020820 */ /* 0x010fe40000410000 */
[C---:B------:R-:W-:Y:S02]  /*8e00*/  FMUL.FTZ R146, R0.reuse, R142 ;  /* 0x0000008e00927220 */ /* 0x040fe40000410000 */
[----:B------:R-:W-:Y:S02]  /*8e10*/  @P0 FMUL.FTZ R3, R3, c[0x0][0x2d0] ;  /* 0x0000b40003030a20 */ /* 0x000fe40000410000 */
        /* <DEDUP_REMOVED lines=56> */
[----:B------:R-:W-:Y:S01]  /*91a0*/  FMUL.FTZ R79, R0, R131 ;  /* 0x00000083004f7220 */ /* 0x000fe20000410000 */
[----:B------:R-:W-:Y:S01]  /*91b0*/  PRMT R0, R4, 0x7610, R0 ;  /* 0x0000761004007816 */ /* 0x000fe20000000000 */
[----:B------:R-:W-:Y:S02]  /*91c0*/  @P0 FFMA.FTZ R15, R3, R132, R2 ;  /* 0x00000084030f0223 */ /* 0x000fe40000010002 */
.L_x_27:
[----:B--2---:R2:W5:Y:S04]  /*91d0*/  LDL R6, [R1+0x50] ;  /* 0x0000500001067983 */ /* 0x0045680000100800 */
[----:B------:R-:W3:Y:S01]  /*91e0*/  S2R R2, SR_TID.X ;  /* 0x0000000000027919 */ /* 0x000ee20000002100 */
[----:B------:R-:W-:Y:S01]  /*91f0*/  BSSY B0, `(.L_x_35) ;  /* 0x0000011000007945 */ /* 0x000fe20003800000 */
[----:B---3--:R-:W-:-:S13]  /*9200*/  LOP3.LUT P0, RZ, R2, 0xff, RZ, 0xc0, !PT ;  /* 0x000000ff02ff7812 */ /* 0x008fda000780c0ff */
[----:B------:R-:W-:Y:S05]  /*9210*/  @P0 BRA `(.L_x_36) ;  /* 0x000000e000000947 */ /* 0x000fea0003800000 */
[----:B--2---:R-:W2:Y:S01]  /*9220*/  S2R R4, SR_LANEID ;  /* 0x0000000000047919 */ /* 0x004ea20000000000 */
[----:B------:R-:W-:Y:S01]  /*9230*/  VOTEU.ANY UR4, UPT, PT ;  /* 0x0000000000047886 */ /* 0x000fe200038e0100 */
[----:B-1----:R-:W-:Y:S01]  /*9240*/  IMAD.MOV.U32 R5, RZ, RZ, c[0x0][0x564] ;  /* 0x00015900ff057624 */ /* 0x002fe200078e00ff */
[----:B------:R-:W2:Y:S08]  /*9250*/  FLO.U32 R3, UR4 ;  /* 0x0000000400037d00 */ /* 0x000eb000080e0000 */
[----:B------:R-:W1:Y:S01]  /*9260*/  POPC R2, UR4 ;  /* 0x0000000400027d09 */ /* 0x000e620008000000 */
[----:B--2---:R-:W-:Y:S01]  /*9270*/  ISETP.EQ.U32.AND P0, PT, R3, R4, PT ;  /* 0x000000040300720c */ /* 0x004fe20003f02070 */
[----:B------:R-:W-:-:S12]  /*9280*/  IMAD.MOV.U32 R4, RZ, RZ, c[0x0][0x560] ;  /* 0x00015800ff047624 */ /* 0x000fd800078e00ff */
[----:B-1----:R1:W2:Y:S04]  /*9290*/  @P0 ATOMG.E.ADD.STRONG.GPU PT, R2, [R4.64], R2 ;  /* 0x00000002040209a8 */ /* 0x0022a800081ee1c6 */
[----:B-1----:R-:W1:Y:S04]  /*92a0*/  S2R R4, SR_LTMASK ;  /* 0x0000000000047919 */ /* 0x002e680000003900 */
[----:B--2---:R1:W2:Y:S02]  /*92b0*/  SHFL.IDX PT, R3, R2, R3, 0x1f ;  /* 0x00001f0302037589 */ /* 0x0042a400000e0000 */
[----:B-1----:R-:W-:-:S06]  /*92c0*/  LOP3.LUT R2, R4, UR4, RZ, 0xc0, !PT ;  /* 0x0000000404027c12 */ /* 0x002fcc000f8ec0ff */
[----:B------:R-:W2:Y:S02]  /*92d0*/  POPC R2, R2 ;  /* 0x0000000200027309 */ /* 0x000ea40000000000 */
[----:B--2--5:R-:W-:-:S05]  /*92e0*/  IADD3 R6, R3, c[0x0][0xc], R2 ;  /* 0x0000030003067a10 */ /* 0x024fca0007ffe002 */
[----:B------:R1:W-:Y:S02]  /*92f0*/  STL [R1+0x50], R6 ;  /* 0x0000500601007387 */ /* 0x0003e40000100800 */
.L_x_36:
[----:B--2---:R-:W-:Y:S05]  /*9300*/  BSYNC B0 ;  /* 0x0000000000007941 */ /* 0x004fea0003800000 */
.L_x_35:
[----:B------:R-:W-:Y:S01]  /*9310*/  PRMT R0, R0, 0x9910, RZ ;  /* 0x0000991000007816 */ /* 0x000fe200000000ff */
[----:B------:R-:W-:Y:S01]  /*9320*/  BSSY B1, `(.L_x_37) ;  /* 0x000040d000017945 */ /* 0x000fe20003800000 */
[----:B-----5:R-:W-:Y:S02]  /*9330*/  IMAD.MOV.U32 R131, RZ, RZ, R6 ;  /* 0x000000ffff837224 */ /* 0x020fe400078e0006 */
[----:B------:R-:W-:-:S13]  /*9340*/  ISETP.NE.AND P0, PT, R0, RZ, PT ;  /* 0x000000ff0000720c */ /* 0x000fda0003f05270 */
[----:B------:R-:W-:Y:S05]  /*9350*/  @!P0 BRA `(.L_x_38) ;  /* 0x0000310000008947 */ /* 0x000fea0003800000 */
[----:B------:R-:W2:Y:S04]  /*9360*/  LDL R7, [R1+0x78] ;  /* 0x0000780001077983 */ /* 0x000ea80000100800 */
[----:B-1----:R-:W3:Y:S04]  /*9370*/  LDL R13, [R1+0x7c] ;  /* 0x00007c00010d7983 */ /* 0x002ee80000100800 */
[----:B------:R-:W4:Y:S04]  /*9380*/  LDL R9, [R1+0x84] ;  /* 0x0000840001097983 */ /* 0x000f280000100800 */
[----:B------:R-:W4:Y:S04]  /*9390*/  LDL R12, [R1+0x80] ;  /* 0x00008000010c7983 */ /* 0x000f280000100800 */
[----:B------:R-:W4:Y:S04]  /*93a0*/  LDL R11, [R1+0x94] ;  /* 0x00009400010b7983 */ /* 0x000f280000100800 */
[----:B------:R-:W4:Y:S04]  /*93b0*/  LDL R6, [R1+0x8c] ;  /* 0x00008c0001067983 */ /* 0x000f280000100800 */
[----:B------:R-:W4:Y:S04]  /*93c0*/  LDL R5, [R1+0x90] ;  /* 0x0000900001057983 */ /* 0x000f280000100800 */
[----:B------:R-:W4:Y:S04]  /*93d0*/  LDL R10, [R1+0x88] ;  /* 0x00008800010a7983 */ /* 0x000f280000100800 */
[----:B------:R-:W4:Y:S01]  /*93e0*/  LDL R8, [R1+0x48] ;  /* 0x0000480001087983 */ /* 0x000f220000100800 */
[----:B------:R-:W-:Y:S01]  /*93f0*/  WARPSYNC 0xffffffff ;  /* 0xffffffff00007948 */ /* 0x000fe20003800000 */
[----:B------:R-:W-:-:S02]  /*9400*/  F2FP.PACK_AB R0, R157, R156 ;  /* 0x0000009c9d00723e */ /* 0x000fc400000000ff */
[----:B------:R-:W-:Y:S01]  /*9410*/  BAR.SYNC.DEFER_BLOCKING 0x1, 0x100 ;  /* 0x0044000000007b1d */ /* 0x000fe20000010000 */
[----:B------:R-:W-:Y:S02]  /*9420*/  F2FP.PACK_AB R2, R159, R158 ;  /* 0x0000009e9f02723e */ /* 0x000fe400000000ff */
[----:B------:R-:W-:Y:S02]  /*9430*/  F2FP.PACK_AB R3, R153, R152 ;  /* 0x000000989903723e */ /* 0x000fe400000000ff */
[----:B------:R-:W-:Y:S02]  /*9440*/  F2FP.PACK_AB R4, R101, R100 ;  /* 0x000000646504723e */ /* 0x000fe400000000ff */
[----:B------:R-:W-:-:S04]  /*9450*/  ISETP.NE.U32.AND P2, PT, RZ, c[0x0][0x500], PT ;  /* 0x00014000ff007a0c */ /* 0x000fc80003f45070 */
[----:B------:R-:W-:Y:S01]  /*9460*/  ISETP.NE.AND.EX P2, PT, RZ, c[0x0][0x504], PT, P2 ;  /* 0x00014100ff007a0c */ /* 0x000fe20003f45320 */
[----:B--2---:R1:W-:Y:S04]  /*9470*/  STS [R7], R0 ;  /* 0x0000000007007388 */ /* 0x0043e80000000800 */
[----:B------:R2:W-:Y:S04]  /*9480*/  STS [R7+0x400], R2 ;  /* 0x0004000207007388 */ /* 0x0005e80000000800 */
[----:B---3--:R3:W-:Y:S01]  /*9490*/  STS [R13], R3 ;  /* 0x000000030d007388 */ /* 0x0087e20000000800 */
[----:B-1----:R-:W-:-:S02]  /*94a0*/  F2FP.PACK_AB R0, R205, R204 ;  /* 0x000000cccd00723e */ /* 0x002fc400000000ff */
[----:B--2---:R-:W-:-:S03]  /*94b0*/  F2FP.PACK_AB R2, R149, R148 ;  /* 0x000000949502723e */ /* 0x004fc600000000ff */
[----:B------:R1:W-:Y:S01]  /*94c0*/  STS [R13+0x400], R0 ;  /* 0x000400000d007388 */ /* 0x0003e20000000800 */
[----:B---3--:R-:W-:-:S03]  /*94d0*/  F2FP.PACK_AB R3, R199, R198 ;  /* 0x000000c6c703723e */ /* 0x008fc600000000ff */
[----:B----4-:R2:W-:Y:S04]  /*94e0*/  STS [R9], R2 ;  /* 0x0000000209007388 */ /* 0x0105e80000000800 */
[----:B------:R3:W-:Y:S01]  /*94f0*/  STS [R9+0x400], R3 ;  /* 0x0004000309007388 */ /* 0x0007e20000000800 */
[----:B-1----:R-:W-:Y:S02]  /*9500*/  F2FP.PACK_AB R0, R145, R144 ;  /* 0x000000909100723e */ /* 0x002fe400000000ff */
[----:B--2---:R-:W-:-:S03]  /*9510*/  F2FP.PACK_AB R2, R193, R192 ;  /* 0x000000c0c102723e */ /* 0x004fc600000000ff */
[----:B------:R1:W-:Y:S01]  /*9520*/  STS [R12], R0 ;  /* 0x000000000c007388 */ /* 0x0003e20000000800 */
[----:B---3--:R-:W-:-:S03]  /*9530*/  F2FP.PACK_AB R3, R141, R140 ;  /* 0x0000008c8d03723e */ /* 0x008fc600000000ff */
[----:B------:R2:W-:Y:S04]  /*9540*/  STS [R12+0x400], R2 ;  /* 0x000400020c007388 */ /* 0x0005e80000000800 */
[----:B------:R3:W-:Y:S01]  /*9550*/  STS [R11], R3 ;  /* 0x000000030b007388 */ /* 0x0007e20000000800 */
[----:B-1----:R-:W-:Y:S02]  /*9560*/  F2FP.PACK_AB R0, R147, R146 ;  /* 0x000000929300723e */ /* 0x002fe400000000ff */
[----:B--2---:R-:W-:-:S03]  /*9570*/  F2FP.PACK_AB R2, R137, R136 ;  /* 0x000000888902723e */ /* 0x004fc600000000ff */
[----:B------:R1:W-:Y:S01]  /*9580*/  STS [R11+0x400], R0 ;  /* 0x000400000b007388 */ /* 0x0003e20000000800 */
[----:B---3--:R-:W-:-:S03]  /*9590*/  F2FP.PACK_AB R3, R139, R138 ;  /* 0x0000008a8b03723e */ /* 0x008fc600000000ff */
[----:B------:R2:W-:Y:S04]  /*95a0*/  STS [R6], R2 ;  /* 0x0000000206007388 */ /* 0x0005e80000000800 */
        /* <DEDUP_REMOVED lines=11> */
[----:B------:R2:W-:Y:S04]  /*9660*/  STS [R7+0x4000], R2 ;  /* 0x0040000207007388 */ /* 0x0005e80000000800 */
[----:B------:R3:W-:Y:S01]  /*9670*/  STS [R7+0x4400], R3 ;  /* 0x0044000307007388 */ /* 0x0007e20000000800 */
        /* <DEDUP_REMOVED lines=71> */
[----:B------:R-:W-:Y:S04]  /*9af0*/  STS [R9+0xc400], R4 ;  /* 0x00c4000409007388 */ /* 0x000fe80000000800 */
[----:B------:R3:W-:Y:S04]  /*9b00*/  STS [R12+0xc000], R2 ;  /* 0x00c000020c007388 */ /* 0x0007e80000000800 */
[----:B------:R-:W4:Y:S01]  /*9b10*/  LDL R7, [R1+0x64] ;  /* 0x0000640001077983 */ /* 0x000f220000100800 */
[----:B-1----:R-:W-:-:S02]  /*9b20*/  F2FP.PACK_AB R0, R115, R114 ;  /* 0x000000727300723e */ /* 0x002fc400000000ff */
[----:B--2---:R-:W-:-:S03]  /*9b30*/  F2FP.PACK_AB R3, R191, R190 ;  /* 0x000000bebf03723e */ /* 0x004fc600000000ff */
[----:B------:R1:W-:Y:S04]  /*9b40*/  STS [R12+0xc400], R0 ;  /* 0x00c400000c007388 */ /* 0x0003e80000000800 */
[----:B------:R2:W-:Y:S01]  /*9b50*/  STS [R11+0xc000], R3 ;  /* 0x00c000030b007388 */ /* 0x0005e20000000800 */
[----:B---3--:R-:W-:Y:S01]  /*9b60*/  F2FP.PACK_AB R2, R119, R118 ;  /* 0x000000767702723e */ /* 0x008fe200000000ff */
[----:B------:R-:W-:Y:S02]  /*9b70*/  IMAD.MOV.U32 R4, RZ, RZ, 0x4 ;  /* 0x00000004ff047424 */ /* 0x000fe400078e00ff */
[----:B------:R-:W3:Y:S01]  /*9b80*/  LDL.LU R9, [R1+0x74] ;  /* 0x0000740001097983 */ /* 0x000ee20000300800 */
[----:B------:R-:W-:Y:S01]  /*9b90*/  ISETP.NE.U32.AND P0, PT, RZ, c[0x0][0x508], PT ;  /* 0x00014200ff007a0c */ /* 0x000fe20003f05070 */
[----:B------:R-:W-:-:S02]  /*9ba0*/  IMAD.MOV.U32 R14, RZ, RZ, c[0x0][0x388] ;  /* 0x0000e200ff0e7624 */ /* 0x000fc400078e00ff */
[----:B------:R2:W-:Y:S01]  /*9bb0*/  STS [R11+0xc400], R2 ;  /* 0x00c400020b007388 */ /* 0x0005e20000000800 */
[----:B------:R-:W-:Y:S02]  /*9bc0*/  ISETP.NE.AND.EX P1, PT, RZ, c[0x0][0x50c], PT, P0 ;  /* 0x00014300ff007a0c */ /* 0x000fe40003f25300 */
[----:B-1----:R-:W-:Y:S02]  /*9bd0*/  F2FP.PACK_AB R0, R189, R188 ;  /* 0x000000bcbd00723e */ /* 0x002fe400000000ff */
[----:B--2---:R-:W-:-:S03]  /*9be0*/  F2FP.PACK_AB R3, R123, R122 ;  /* 0x0000007a7b03723e */ /* 0x004fc600000000ff */
[----:B------:R1:W-:Y:S04]  /*9bf0*/  STS [R6+0xc000], R0 ;  /* 0x00c0000006007388 */ /* 0x0003e80000000800 */
[----:B------:R2:W-:Y:S01]  /*9c00*/  STS [R6+0xc400], R3 ;  /* 0x00c4000306007388 */ /* 0x0005e20000000800 */
[----:B------:R-:W-:-:S05]  /*9c10*/  F2FP.PACK_AB R2, R113, R112 ;  /* 0x000000707102723e */ /* 0x000fca00000000ff */
[----:B------:R2:W-:Y:S01]  /*9c20*/  STS [R5+0xc000], R2 ;  /* 0x00c0000205007388 */ /* 0x0005e20000000800 */
[----:B-1----:R-:W-:Y:S02]  /*9c30*/  F2FP.PACK_AB R0, R127, R126 ;  /* 0x0000007e7f00723e */ /* 0x002fe400000000ff */
[----:B--2---:R-:W-:-:S03]  /*9c40*/  F2FP.PACK_AB R3, R77, R76 ;  /* 0x0000004c4d03723e */ /* 0x004fc600000000ff */
[----:B------:R1:W-:Y:S01]  /*9c50*/  STS [R5+0xc400], R0 ;  /* 0x00c4000005007388 */ /* 0x0003e20000000800 */
[----:B------:R-:W-:-:S03]  /*9c60*/  F2FP.PACK_AB R6, R79, R78 ;  /* 0x0000004e4f06723e */ /* 0x000fc600000000ff */
[----:B------:R4:W-:Y:S04]  /*9c70*/  STS [R10+0xc000], R3 ;  /* 0x00c000030a007388 */ /* 0x0009e80000000800 */
[----:B------:R2:W-:Y:S04]  /*9c80*/  STS [R10+0xc400], R6 ;  /* 0x00c400060a007388 */ /* 0x0005e80000000800 */
[----:B------:R-:W-:Y:S01]  /*9c90*/  BAR.SYNC.DEFER_BLOCKING 0x1, 0x100 ;  /* 0x0044000000007b1d */ /* 0x000fe20000010000 */
[----:B------:R-:W-:Y:S01]  /*9ca0*/  @P1 LEA R2, P0, R8, c[0x0][0x508], 0x2 ;  /* 0x0001420008021a11 */ /* 0x000fe200078010ff */
[----:B-1----:R-:W-:-:S02]  /*9cb0*/  IMAD.MOV.U32 R0, RZ, RZ, RZ ;  /* 0x000000ffff007224 */ /* 0x002fc400078e00ff */
[----:B------:R-:W-:-:S05]  /*9cc0*/  IMAD.WIDE R4, R8, R4, c[0x0][0x500] ;  /* 0x0001400008047625 */ /* 0x000fca00078e0204 */
[----:B------:R2:W5:Y:S01]  /*9cd0*/  @P2 LDG.E R0, [R4.64] ;  /* 0x0000000604002981 */ /* 0x000562000c1e1900 */
[----:B----4-:R-:W-:-:S05]  /*9ce0*/  @P1 LEA.HI.X R3, R8, c[0x0][0x50c], R7, 0x2, P0 ;  /* 0x0001430008031a11 */ /* 0x010fca00000f1407 */
[----:B------:R1:W5:Y:S01]  /*9cf0*/  @P1 LDG.E R14, [R2.64] ;  /* 0x00000006020e1981 */ /* 0x000362000c1e1900 */
[----:B---3--:R-:W-:-:S04]  /*9d00*/  ISETP.NE.AND P0, PT, R9, RZ, PT ;  /* 0x000000ff0900720c */ /* 0x008fc80003f05270 */
[----:B-1----:R-:W-:Y:S01]  /*9d10*/  SEL R3, R9, c[0x0][0x3d4], P0 ;  /* 0x0000f50009037a07 */ /* 0x002fe20000000000 */
[----:B------:R-:W-:Y:S05]  /*9d20*/  @P1 BRA `(.L_x_39) ;  /* 0x0000004000001947 */ /* 0x000fea0003800000 */
[----:B--2---:R-:W-:Y:S05]  /*9d30*/  @!P2 BRA `(.L_x_39) ;  /* 0x000000300000a947 */ /* 0x004fea0003800000 */
[----:B------:R1:W2:Y:S04]  /*9d40*/  LDG.E R2, [R4.64] ;  /* 0x0000000604027981 */ /* 0x0002a8000c1e1900 */
[----:B-1----:R-:W2:Y:S02]  /*9d50*/  LDG.E R4, [R4.64+0x4] ;  /* 0x0000040604047981 */ /* 0x002ea4000c1e1900 */
[----:B--2--5:R-:W-:Y:S02]  /*9d60*/  IADD3 R14, -R2, R4, RZ ;  /* 0x00000004020e7210 */ /* 0x024fe40007ffe1ff */
.L_x_39:
[----:B--2---:R-:W2:Y:S04]  /*9d70*/  LDL R6, [R1+0xa4] ;  /* 0x0000a40001067983 */ /* 0x004ea80000100800 */
[----:B------:R-:W2:Y:S04]  /*9d80*/  LDL R132, [R1+0x54] ;  /* 0x0000540001847983 */ /* 0x000ea80000100800 */
[----:B------:R-:W3:Y:S04]  /*9d90*/  LDL R21, [R1+0x60] ;  /* 0x0000600001157983 */ /* 0x000ee80000100800 */
[----:B------:R-:W4:Y:S04]  /*9da0*/  LDL R22, [R1+0x98] ;  /* 0x0000980001167983 */ /* 0x000f280000100800 */
[----:B------:R-:W4:Y:S01]  /*9db0*/  LDL R23, [R1+0xa0] ;  /* 0x0000a00001177983 */ /* 0x000f220000100800 */
[----:B------:R-:W-:Y:S01]  /*9dc0*/  IMAD.MOV.U32 R2, RZ, RZ, 0x368 ;  /* 0x00000368ff027424 */ /* 0x000fe200078e00ff */
[----:B------:R-:W-:-:S04]  /*9dd0*/  ISETP.GT.AND P2, PT, R3, 0x1, PT ;  /* 0x000000010300780c */ /* 0x000fc80003f44270 */
[----:B------:R-:W-:-:S04]  /*9de0*/  SEL R2, R2, 0x328, P2 ;  /* 0x0000032802027807 */ /* 0x000fc80001000000 */
[----:B------:R1:W1:Y:S08]  /*9df0*/  LDC.64 R4, c[0x0][R2+0x170] ;  /* 0x00005c0002047b82 */ /* 0x0002700000000a00 */
[----:B------:R1:W3:Y:S08]  /*9e00*/  LDC.64 R12, c[0x0][R2+0x168] ;  /* 0x00005a00020c7b82 */ /* 0x0002f00000000a00 */
[----:B------:R1:W2:Y:S08]  /*9e10*/  LDC.64 R16, c[0x0][R2+0x178] ;  /* 0x00005e0002107b82 */ /* 0x0002b00000000a00 */
[----:B------:R1:W2:Y:S01]  /*9e20*/  LDC.64 R18, c[0x0][R2+0x160] ;  /* 0x0000580002127b82 */ /* 0x0002a20000000a00 */
[----:B------:R-:W-:-:S04]  /*9e30*/  ISETP.NE.U32.AND P0, PT, RZ, c[0x0][0x500], PT ;  /* 0x00014000ff007a0c */ /* 0x000fc80003f05070 */
[----:B------:R-:W-:-:S04]  /*9e40*/  ISETP.NE.AND.EX P0, PT, RZ, c[0x0][0x504], PT, P0 ;  /* 0x00014100ff007a0c */ /* 0x000fc80003f05300 */
[----:B------:R-:W-:Y:S02]  /*9e50*/  SEL R8, R8, RZ, !P0 ;  /* 0x000000ff08087207 */ /* 0x000fe40004000000 */
[----:B------:R-:W-:Y:S01]  /*9e60*/  SEL R3, R7, RZ, !P0 ;  /* 0x000000ff07037207 */ /* 0x000fe20004000000 */
[----:B-1----:R-:W-:-:S05]  /*9e70*/  IMAD.MOV.U32 R2, RZ, RZ, c[0x0][0x4e8] ;  /* 0x00013a00ff027624 */ /* 0x002fca00078e00ff */
[----:B------:R-:W-:Y:S01]  /*9e80*/  ISETP.NE.AND P3, PT, R2, 0x1, PT ;  /* 0x000000010200780c */ /* 0x000fe20003f65270 */
[----:B------:R-:W-:-:S04]  /*9e90*/  IMAD R2, R5, R8, RZ ;  /* 0x0000000805027224 */ /* 0x000fc800078e02ff */
[C---:B------:R-:W-:Y:S02]  /*9ea0*/  IMAD R11, R4.reuse, R3, R2 ;  /* 0x00000003040b7224 */ /* 0x040fe400078e0202 */
[----:B------:R-:W-:Y:S01]  /*9eb0*/  IMAD.WIDE.U32 R4, R4, R8, RZ ;  /* 0x0000000804047225 */ /* 0x000fe200078e00ff */
[----:B------:R-:W1:Y:S03]  /*9ec0*/  S2R R24, SR_TID.X ;  /* 0x0000000000187919 */ /* 0x000e660000002100 */
[----:B--2---:R-:W-:-:S04]  /*9ed0*/  IMAD R9, R132, 0x80, R6 ;  /* 0x0000008084097824 */ /* 0x004fc800078e0206 */
[----:B------:R-:W-:-:S04]  /*9ee0*/  @P3 IMAD.HI.U32 R3, R9, c[0x0][0x4ec], RZ ;  /* 0x00013b0009033a27 */ /* 0x000fc800078e00ff */
[----:B---3--:R-:W-:-:S04]  /*9ef0*/  IMAD.WIDE.U32 R6, R12, R21, RZ ;  /* 0x000000150c067225 */ /* 0x008fc800078e00ff */
[----:B------:R-:W-:Y:S01]  /*9f00*/  IMAD.MOV.U32 R2, RZ, RZ, R9 ;  /* 0x000000ffff027224 */ /* 0x000fe200078e0009 */
[----:B------:R-:W-:Y:S01]  /*9f10*/  @P3 SHF.R.U32.HI R2, RZ, c[0x0][0x4f0], R3 ;  /* 0x00013c00ff023a19 */ /* 0x000fe20000011603 */
[----:B------:R-:W-:Y:S01]  /*9f20*/  IMAD R10, R13, R21, RZ ;  /* 0x000000150d0a7224 */ /* 0x000fe200078e02ff */
[----:B----4-:R-:W-:Y:S02]  /*9f30*/  SEL R3, R22, RZ, P2 ;  /* 0x000000ff16037207 */ /* 0x010fe40001000000 */
[----:B-----5:R-:W-:Y:S01]  /*9f40*/  IADD3 R13, P1, P0, R4, R6, R0 ;  /* 0x00000006040d7210 */ /* 0x020fe2000783e000 */
[----:B------:R-:W-:Y:S01]  /*9f50*/  IMAD.IADD R6, R7, 0x1, R10 ;  /* 0x0000000107067824 */ /* 0x000fe200078e020a */
[----:B------:R-:W-:Y:S01]  /*9f60*/  SHF.R.S32.HI R10, RZ, 0x1f, R0 ;  /* 0x0000001fff0a7819 */ /* 0x000fe20000011400 */
[----:B------:R-:W-:Y:S02]  /*9f70*/  IMAD.IADD R12, R5, 0x1, R11 ;  /* 0x00000001050c7824 */ /* 0x000fe400078e020b */
[----:B------:R-:W-:-:S02]  /*9f80*/  IMAD.MOV R7, RZ, RZ, -R2 ;  /* 0x000000ffff077224 */ /* 0x000fc400078e0a02 */
[-C--:B------:R-:W-:Y:S02]  /*9f90*/  IMAD R11, R17, R3.reuse, RZ ;  /* 0x00000003110b7224 */ /* 0x080fe400078e02ff */
[----:B------:R-:W-:Y:S01]  /*9fa0*/  IMAD.WIDE.U32 R4, R16, R3, RZ ;  /* 0x0000000310047225 */ /* 0x000fe200078e00ff */
[----:B------:R-:W-:-:S03]  /*9fb0*/  IADD3.X R12, R12, R6, R10, P1, P0 ;  /* 0x000000060c0c7210 */ /* 0x000fc60000fe040a */
[----:B------:R-:W-:Y:S01]  /*9fc0*/  IMAD R3, R7, c[0x0][0x4e8], R9 ;  /* 0x00013a0007037a24 */ /* 0x000fe200078e0209 */
[----:B------:R-:W-:Y:S01]  /*9fd0*/  IADD3 R4, P1, P0, R2, R13, R4 ;  /* 0x0000000d02047210 */ /* 0x000fe2000783e004 */
[----:B------:R-:W-:Y:S01]  /*9fe0*/  IMAD.IADD R11, R5, 0x1, R11 ;  /* 0x00000001050b7824 */ /* 0x000fe200078e020b */
[----:B------:R-:W-:Y:S01]  /*9ff0*/  SHF.R.S32.HI R5, RZ, 0x1f, R2 ;  /* 0x0000001fff057819 */ /* 0x000fe20000011402 */
[----:B------:R-:W-:Y:S01]  /*a000*/  IMAD R2, R19, R3, RZ ;  /* 0x0000000313027224 */ /* 0x000fe200078e02ff */
[----:B------:R-:W-:Y:S02]  /*a010*/  SHF.R.S32.HI R6, RZ, 0x1f, R3 ;  /* 0x0000001fff067819 */ /* 0x000fe40000011403 */
[----:B------:R-:W-:Y:S01]  /*a020*/  IADD3.X R5, R5, R12, R11, P1, P0 ;  /* 0x0000000c05057210 */ /* 0x000fe20000fe040b */
[----:B------:R-:W-:Y:S02]  /*a030*/  IMAD.MOV.U32 R7, RZ, RZ, c[0x0][0x4a8] ;  /* 0x00012a00ff077624 */ /* 0x000fe400078e00ff */
[----:B------:R-:W-:-:S02]  /*a040*/  IMAD R6, R18, R6, R2 ;  /* 0x0000000612067224 */ /* 0x000fc400078e0202 */
[----:B------:R-:W-:Y:S01]  /*a050*/  IMAD.WIDE.U32 R2, R18, R3, R4 ;  /* 0x0000000312027225 */ /* 0x000fe200078e0004 */
[----:B------:R-:W-:-:S03]  /*a060*/  SEL R4, R7, c[0x0][0x450], P2 ;  /* 0x0001140007047a07 */ /* 0x000fc60001000000 */
[----:B------:R-:W-:Y:S01]  /*a070*/  IMAD.MOV.U32 R5, RZ, RZ, c[0x0][0x4ac] ;  /* 0x00012b00ff057624 */ /* 0x000fe200078e00ff */
[----:B-1----:R-:W-:Y:S01]  /*a080*/  SHF.R.S32.HI R22, RZ, 0x1f, R24 ;  /* 0x0000001fff167819 */ /* 0x002fe20000011418 */
[----:B------:R-:W-:Y:S01]  /*a090*/  IMAD.IADD R3, R3, 0x1, R6 ;  /* 0x0000000103037824 */ /* 0x000fe200078e0206 */
[----:B------:R-:W-:Y:S02]  /*a0a0*/  LEA R4, P0, R2, R4, 0x2 ;  /* 0x0000000402047211 */ /* 0x000fe400078010ff */
[----:B------:R-:W-:Y:S02]  /*a0b0*/  SEL R5, R5, c[0x0][0x454], P2 ;  /* 0x0001150005057a07 */ /* 0x000fe40001000000 */
[----:B------:R-:W-:Y:S02]  /*a0c0*/  LEA.HI R22, R22, R24, RZ, 0x5 ;  /* 0x0000001816167211 */ /* 0x000fe400078f28ff */
[----:B------:R-:W-:Y:S02]  /*a0d0*/  LEA.HI.X R2, R2, R5, R3, 0x2, P0 ;  /* 0x0000000502027211 */ /* 0x000fe400000f1403 */
[----:B------:R-:W-:Y:S01]  /*a0e0*/  LOP3.LUT R22, R22, 0xffffffe0, RZ, 0xc0, !PT ;  /* 0xffffffe016167812 */ /* 0x000fe200078ec0ff */
[----:B------:R-:W-:Y:S04]  /*a0f0*/  SHFL.IDX PT, R6, R4, RZ, 0x1c1f ;  /* 0x001c1fff04067589 */ /* 0x000fe800000e0000 */
[----:B------:R-:W1:Y:S01]  /*a100*/  SHFL.IDX PT, R7, R2, RZ, 0x1c1f ;  /* 0x001c1fff02077589 */ /* 0x000e6200000e0000 */
[----:B------:R-:W-:-:S03]  /*a110*/  IMAD.IADD R22, R24, 0x1, -R22 ;  /* 0x0000000118167824 */ /* 0x000fc600078e0a16 */
[----:B------:R-:W-:Y:S01]  /*a120*/  SHFL.IDX PT, R4, R4, 0x1, 0x1c1f ;  /* 0x003c1f0004047f89 */ /* 0x000fe200000e0000 */
[----:B------:R-:W-:-:S03]  /*a130*/  IMAD R13, R14, c[0x0][0x4e8], RZ ;  /* 0x00013a000e0d7a24 */ /* 0x000fc600078e02ff */
[----:B------:R2:W3:Y:S01]  /*a140*/  SHFL.IDX PT, R5, R2, 0x1, 0x1c1f ;  /* 0x003c1f0002057f89 */ /* 0x0004e200000e0000 */
[----:B------:R-:W-:Y:S01]  /*a150*/  LOP3.LUT P0, RZ, R22, 0x3, RZ, 0xc0, !PT ;  /* 0x0000000316ff7812 */ /* 0x000fe2000780c0ff */
[----:B--2---:R-:W-:-:S05]  /*a160*/  IMAD R2, R132, 0x80, R23 ;  /* 0x0000008084027824 */ /* 0x004fca00078e0217 */
[C---:B------:R-:W-:Y:S02]  /*a170*/  IADD3 R3, R2.reuse, 0x8, RZ ;  /* 0x0000000802037810 */ /* 0x040fe40007ffe0ff */
[-C--:B------:R-:W-:Y:S02]  /*a180*/  ISETP.GE.OR P1, PT, R2, R13.reuse, P0 ;  /* 0x0000000d0200720c */ /* 0x080fe40000726670 */
[----:B------:R-:W-:-:S11]  /*a190*/  ISETP.GE.OR P0, PT, R3, R13, P0 ;  /* 0x0000000d0300720c */ /* 0x000fd60000706670 */
[----:B-1----:R1:W-:Y:S01]  /*a1a0*/  @!P1 ST.E [R6.64], R20 ;  /* 0x0000001406009985 */ /* 0x0023e2000c101906 */
[----:B------:R-:W-:-:S03]  /*a1b0*/  ISETP.GE.AND P1, PT, R3, R13, PT ;  /* 0x0000000d0300720c */ /* 0x000fc60003f26270 */
[----:B---3--:R1:W-:Y:S01]  /*a1c0*/  @!P0 ST.E [R4.64], R15 ;  /* 0x0000000f04008985 */ /* 0x0083e2000c101906 */
[----:B------:R-:W-:Y:S02]  /*a1d0*/  ISETP.GE.AND P0, PT, R2, R13, PT ;  /* 0x0000000d0200720c */ /* 0x000fe40003f06270 */
[----:B------:R-:W-:Y:S01]  /*a1e0*/  P2R R130, PR, RZ, 0x2 ;  /* 0x00000002ff827803 */ /* 0x000fe20000000000 */
[----:B------:R-:W-:Y:S05]  /*a1f0*/  @P2 BRA `(.L_x_40) ;  /* 0x00000b4000002947 */ /* 0x000fea0003800000 */
[----:B------:R-:W2:Y:S01]  /*a200*/  S2R R23, SR_TID.X ;  /* 0x0000000000177919 */ /* 0x000ea20000002100 */
[----:B------:R-:W-:Y:S01]  /*a210*/  IMAD R10, R10, c[0x0][0x3a0], RZ ;  /* 0x0000e8000a0a7a24 */ /* 0x000fe200078e02ff */
[----:B-1----:R-:W-:Y:S01]  /*a220*/  SHF.R.S32.HI R5, RZ, 0x1f, R8 ;  /* 0x0000001fff057819 */ /* 0x002fe20000011408 */
[C---:B------:R-:W-:Y:S01]  /*a230*/  IMAD.WIDE.U32 R2, R0.reuse, c[0x0][0x3a0], RZ ;  /* 0x0000e80000027a25 */ /* 0x040fe200078e00ff */
[----:B------:R1:W3:Y:S03]  /*a240*/  LDS.128 R28, [R248+0x80] ;  /* 0x00008000f81c7984 */ /* 0x0002e60000000c00 */
[----:B------:R-:W-:Y:S01]  /*a250*/  IMAD R0, R0, c[0x0][0x3a4], R10 ;  /* 0x0000e90000007a24 */ /* 0x000fe200078e020a */
[----:B------:R1:W4:Y:S01]  /*a260*/  LDS.128 R44, [R248+0x1080] ;  /* 0x00108000f82c7984 */ /* 0x0003220000000c00 */
[----:B------:R-:W-:-:S02]  /*a270*/  IMAD R5, R5, c[0x0][0x3f0], RZ ;  /* 0x0000fc0005057a24 */ /* 0x000fc400078e02ff */
[----:B------:R-:W-:Y:S01]  /*a280*/  IMAD.IADD R3, R3, 0x1, R0 ;  /* 0x0000000103037824 */ /* 0x000fe200078e0200 */
[----:B------:R1:W1:Y:S01]  /*a290*/  LDS.128 R60, [R248+0x2080] ;  /* 0x00208000f83c7984 */ /* 0x0002620000000c00 */
[C---:B------:R-:W-:Y:S02]  /*a2a0*/  IMAD R7, R8.reuse, c[0x0][0x3f4], R5 ;  /* 0x0000fd0008077a24 */ /* 0x040fe400078e0205 */
[C---:B------:R-:W-:Y:S01]  /*a2b0*/  IMAD.WIDE.U32 R2, R21.reuse, c[0x0][0x3e8], R2 ;  /* 0x0000fa0015027a25 */ /* 0x040fe200078e0002 */
[----:B------:R1:W1:Y:S03]  /*a2c0*/  LDS.128 R72, [R248+0x3080] ;  /* 0x00308000f8487984 */ /* 0x0002660000000c00 */
[----:B------:R-:W-:Y:S01]  /*a2d0*/  IMAD R3, R21, c[0x0][0x3ec], R3 ;  /* 0x0000fb0015037a24 */ /* 0x000fe200078e0203 */
[----:B------:R1:W1:Y:S03]  /*a2e0*/  LDS.128 R24, [R248+0x4080] ;  /* 0x00408000f8187984 */ /* 0x0002660000000c00 */
[----:B------:R-:W-:Y:S01]  /*a2f0*/  IMAD.WIDE.U32 R2, R8, c[0x0][0x3f0], R2 ;  /* 0x0000fc0008027a25 */ /* 0x000fe200078e0002 */
[--C-:B--2---:R-:W-:Y:S01]  /*a300*/  SHF.R.S32.HI R22, RZ, 0x1f, R23.reuse ;  /* 0x0000001fff167819 */ /* 0x104fe20000011417 */
[----:B------:R2:W1:Y:S01]  /*a310*/  LDS.128 R40, [R248+0x5080] ;  /* 0x00508000f8287984 */ /* 0x0004620000000c00 */
[----:B------:R-:W-:-:S02]  /*a320*/  SHF.R.S32.HI R133, RZ, 0x1f, R23 ;  /* 0x0000001fff857819 */ /* 0x000fc40000011417 */
[-C--:B------:R-:W-:Y:S01]  /*a330*/  LEA.HI R22, R22, R23.reuse, RZ, 0x3 ;  /* 0x0000001716167211 */ /* 0x080fe200078f18ff */
[----:B------:R2:W1:Y:S01]  /*a340*/  LDS.128 R56, [R248+0x6080] ;  /* 0x00608000f8387984 */ /* 0x0004620000000c00 */
[-C--:B------:R-:W-:Y:S02]  /*a350*/  LEA.HI R133, R133, R23.reuse, RZ, 0x3 ;  /* 0x0000001785857211 */ /* 0x080fe400078f18ff */
[----:B------:R-:W-:Y:S01]  /*a360*/  LOP3.LUT R22, R22, 0xfffffff8, RZ, 0xc0, !PT ;  /* 0xfffffff816167812 */ /* 0x000fe200078ec0ff */
[----:B------:R2:W1:Y:S01]  /*a370*/  LDS.128 R68, [R248+0x7080] ;  /* 0x00708000f8447984 */ /* 0x0004620000000c00 */
[----:B------:R-:W-:Y:S02]  /*a380*/  SHF.R.S32.HI R133, RZ, 0x3, R133 ;  /* 0x00000003ff857819 */ /* 0x000fe40000011485 */
[----:B------:R-:W-:Y:S01]  /*a390*/  IADD3 R22, -R22, R23, RZ ;  /* 0x0000001716167210 */ /* 0x000fe20007ffe1ff */
[----:B------:R2:W1:Y:S01]  /*a3a0*/  LDS.128 R36, [R248+0x9080] ;  /* 0x00908000f8247984 */ /* 0x0004620000000c00 */
[----:B------:R-:W-:-:S02]  /*a3b0*/  IADD3 R3, R3, R7, RZ ;  /* 0x0000000703037210 */ /* 0x000fc40007ffe0ff */
[-C--:B------:R-:W-:Y:S01]  /*a3c0*/  LEA R4, R22, R133.reuse, 0x5 ;  /* 0x0000008516047211 */ /* 0x080fe200078e28ff */
[----:B------:R2:W1:Y:S01]  /*a3d0*/  LDS.128 R52, [R248+0xa080] ;  /* 0x00a08000f8347984 */ /* 0x0004620000000c00 */
[C---:B------:R-:W-:Y:S02]  /*a3e0*/  LEA R11, R132.reuse, R133, 0x7 ;  /* 0x00000085840b7211 */ /* 0x040fe400078e38ff */
[----:B------:R-:W-:Y:S01]  /*a3f0*/  LEA R4, R132, R4, 0x7 ;  /* 0x0000000484047211 */ /* 0x000fe200078e38ff */
[----:B------:R2:W1:Y:S04]  /*a400*/  LDS.128 R20, [R248+0x8080] ;  /* 0x00808000f8147984 */ /* 0x0004680000000c00 */
[----:B------:R-:W-:Y:S01]  /*a410*/  @P3 IMAD.HI.U32 R6, R4, c[0x0][0x4ec], RZ ;  /* 0x00013b0004063a27 */ /* 0x000fe200078e00ff */
[----:B------:R2:W1:Y:S03]  /*a420*/  LDS.128 R64, [R248+0xb080] ;  /* 0x00b08000f8407984 */ /* 0x0004660000000c00 */
[----:B------:R-:W-:Y:S01]  /*a430*/  IMAD.MOV.U32 R0, RZ, RZ, R4 ;  /* 0x000000ffff007224 */ /* 0x000fe200078e0004 */
[----:B------:R2:W1:Y:S01]  /*a440*/  LDS.128 R16, [R248+0xc080] ;  /* 0x00c08000f8107984 */ /* 0x0004620000000c00 */
[----:B------:R-:W-:-:S03]  /*a450*/  @P3 SHF.R.U32.HI R0, RZ, c[0x0][0x4f0], R6 ;  /* 0x00013c00ff003a19 */ /* 0x000fc60000011606 */
[----:B------:R2:W1:Y:S01]  /*a460*/  LDS.128 R32, [R248+0xd080] ;  /* 0x00d08000f8207984 */ /* 0x0004620000000c00 */
[----:B------:R-:W-:Y:S01]  /*a470*/  SHF.R.S32.HI R6, RZ, 0x1f, R0 ;  /* 0x0000001fff067819 */ /* 0x000fe20000011400 */
[C---:B------:R-:W-:Y:S01]  /*a480*/  IMAD.WIDE.U32 R2, R0.reuse, c[0x0][0x3e0], R2 ;  /* 0x0000f80000027a25 */ /* 0x040fe200078e0002 */
[----:B------:R-:W-:Y:S01]  /*a490*/  IADD3 R5, -R0, RZ, RZ ;  /* 0x000000ff00057210 */ /* 0x000fe20007ffe1ff */
[----:B------:R2:W1:Y:S02]  /*a4a0*/  LDS.128 R48, [R248+0xe080] ;  /* 0x00e08000f8307984 */ /* 0x0004640000000c00 */
[----:B------:R-:W-:Y:S02]  /*a4b0*/  IMAD R6, R6, c[0x0][0x3e0], RZ ;  /* 0x0000f80006067a24 */ /* 0x000fe400078e02ff */
[----:B------:R2:W1:Y:S01]  /*a4c0*/  LDS.128 R76, [R248+0xf080] ;  /* 0x00f08000f84c7984 */ /* 0x0004620000000c00 */
[----:B------:R-:W-:Y:S02]  /*a4d0*/  IMAD R4, R5, c[0x0][0x4e8], R4 ;  /* 0x00013a0005047a24 */ /* 0x000fe400078e0204 */
[----:B------:R-:W-:-:S03]  /*a4e0*/  IMAD R5, R0, c[0x0][0x3e4], R6 ;  /* 0x0000f90000057a24 */ /* 0x000fc600078e0206 */
[----:B------:R-:W-:Y:S01]  /*a4f0*/  SHF.R.S32.HI R0, RZ, 0x1f, R4 ;  /* 0x0000001fff007819 */ /* 0x000fe20000011404 */
[----:B------:R-:W-:-:S04]  /*a500*/  IMAD.IADD R3, R3, 0x1, R5 ;  /* 0x0000000103037824 */ /* 0x000fc800078e0205 */
[----:B------:R-:W-:Y:S02]  /*a510*/  IMAD R0, R0, c[0x0][0x3d8], RZ ;  /* 0x0000f60000007a24 */ /* 0x000fe400078e02ff */
[----:B------:R-:W-:-:S04]  /*a520*/  IMAD.WIDE.U32 R2, R4, c[0x0][0x3d8], R2 ;  /* 0x0000f60004027a25 */ /* 0x000fc800078e0002 */
[----:B------:R-:W-:Y:S01]  /*a530*/  IMAD R0, R4, c[0x0][0x3dc], R0 ;  /* 0x0000f70004007a24 */ /* 0x000fe200078e0200 */
[----:B------:R-:W-:-:S04]  /*a540*/  LEA R14, P0, R2, c[0x0][0x380], 0x1 ;  /* 0x0000e000020e7a11 */ /* 0x000fc800078008ff */
[----:B------:R-:W-:-:S04]  /*a550*/  IADD3 R0, R3, R0, RZ ;  /* 0x0000000003007210 */ /* 0x000fc80007ffe0ff */
[----:B------:R-:W-:Y:S01]  /*a560*/  LEA.HI.X R12, R2, c[0x0][0x384], R0, 0x1, P0 ;  /* 0x0000e100020c7a11 */ /* 0x000fe200000f0c00 */
[----:B------:R-:W-:Y:S05]  /*a570*/  BRA.DIV ~URZ, `(.L_x_41) ;  /* 0x000040227f007947 */ /* 0x000fea000b800000 */
[----:B--234-:R2:W3:Y:S02]  /*a580*/  SHFL.IDX PT, R10, R12, RZ, 0x181f ;  /* 0x00181fff0c0a7589 */ /* 0x01c4e400000e0000 */
.L_x_98:
[----:B------:R-:W-:Y:S05]  /*a590*/  BRA.DIV ~URZ, `(.L_x_42) ;  /* 0x000040727f007947 */ /* 0x000fea000b800000 */
[----:B------:R4:W2:Y:S02]  /*a5a0*/  SHFL.IDX PT, R0, R14, RZ, 0x181f ;  /* 0x00181fff0e007589 */ /* 0x0008a400000e0000 */
.L_x_99:
[----:B------:R-:W-:Y:S01]  /*a5b0*/  ISETP.GE.AND P0, PT, R11, R13, PT ;  /* 0x0000000d0b00720c */ /* 0x000fe20003f06270 */
[----:B------:R-:W-:-:S12]  /*a5c0*/  BSSY B0, `(.L_x_43) ;  /* 0x0000019000007945 */ /* 0x000fd80003800000 */
[----:B------:R-:W-:Y:S05]  /*a5d0*/  @P0 BRA `(.L_x_44) ;  /* 0x0000017000000947 */ /* 0x000fea0003800000 */
[----:B------:R-:W5:Y:S04]  /*a5e0*/  LDL.64 R2, [R1+0x30] ;  /* 0x0000300001027983 */ /* 0x000f680000100a00 */
[----:B----4-:R-:W4:Y:S04]  /*a5f0*/  LDL R83, [R1+0x38] ;  /* 0x0000380001537983 */ /* 0x010f280000100800 */
[----:B---3--:R-:W3:Y:S04]  /*a600*/  LDL R81, [R1+0x3c] ;  /* 0x00003c0001517983 */ /* 0x008ee80000100800 */
[----:B--2---:R-:W2:Y:S04]  /*a610*/  LDL R15, [R1+0x40] ;  /* 0x00004000010f7983 */ /* 0x004ea80000100800 */
[----:B------:R-:W2:Y:S04]  /*a620*/  LDL R84, [R1+0x70] ;  /* 0x0000700001547983 */ /* 0x000ea80000100800 */
[----:B------:R-:W2:Y:S04]  /*a630*/  LDL R82, [R1+0x6c] ;  /* 0x00006c0001527983 */ /* 0x000ea80000100800 */
[----:B------:R-:W2:Y:S01]  /*a640*/  LDL R80, [R1+0x68] ;  /* 0x0000680001507983 */ /* 0x000ea20000100800 */
[----:B-----5:R-:W-:-:S02]  /*a650*/  ISETP.GE.AND P3, PT, R2, c[0x0][0x3c8], PT ;  /* 0x0000f20002007a0c */ /* 0x020fc40003f66270 */
[----:B----4-:R-:W-:Y:S02]  /*a660*/  ISETP.GE.AND P2, PT, R83, c[0x0][0x3c8], PT ;  /* 0x0000f20053007a0c */ /* 0x010fe40003f46270 */
[----:B---3--:R-:W-:Y:S02]  /*a670*/  ISETP.GE.AND P1, PT, R81, c[0x0][0x3c8], PT ;  /* 0x0000f20051007a0c */ /* 0x008fe40003f26270 */
[----:B--2---:R-:W-:-:S07]  /*a680*/  ISETP.GE.AND P0, PT, R15, c[0x0][0x3c8], PT ;  /* 0x0000f2000f007a0c */ /* 0x004fce0003f06270 */
[CC--:B------:R-:W-:Y:S02]  /*a690*/  @!P3 LEA R8, P4, R2.reuse, R0.reuse, 0x1 ;  /* 0x000000000208b211 */ /* 0x0c0fe400078808ff */
[----:B------:R-:W-:Y:S02]  /*a6a0*/  @!P2 LEA R6, P6, R83, R0, 0x1 ;  /* 0x000000005306a211 */ /* 0x000fe400078c08ff */
[----:B------:R-:W-:Y:S02]  /*a6b0*/  @!P3 LEA.HI.X R9, R2, R10, R3, 0x1, P4 ;  /* 0x0000000a0209b211 */ /* 0x000fe400020f0c03 */
[----:B------:R-:W-:Y:S02]  /*a6c0*/  @!P1 LEA R4, P5, R81, R0, 0x1 ;  /* 0x0000000051049211 */ /* 0x000fe400078a08ff */
[----:B------:R-:W-:Y:S02]  /*a6d0*/  @!P2 LEA.HI.X R7, R83, R10, R84, 0x1, P6 ;  /* 0x0000000a5307a211 */ /* 0x000fe400030f0c54 */
[----:B------:R-:W-:-:S02]  /*a6e0*/  @!P0 LEA R2, P4, R15, R0, 0x1 ;  /* 0x000000000f028211 */ /* 0x000fc400078808ff */
[-C--:B------:R-:W-:Y:S02]  /*a6f0*/  @!P1 LEA.HI.X R5, R81, R10.reuse, R82, 0x1, P5 ;  /* 0x0000000a51059211 */ /* 0x080fe400028f0c52 */
[----:B------:R-:W-:Y:S01]  /*a700*/  @!P0 LEA.HI.X R3, R15, R10, R80, 0x1, P4 ;  /* 0x0000000a0f038211 */ /* 0x000fe200020f0c50 */
[----:B------:R2:W-:Y:S04]  /*a710*/  @!P3 ST.E.128 [R8.64], R28 ;  /* 0x0000001c0800b985 */ /* 0x0005e8000c101d06 */
[----:B-1----:R2:W-:Y:S04]  /*a720*/  @!P2 ST.E.128 [R6.64], R24 ;  /* 0x000000180600a985 */ /* 0x0025e8000c101d06 */
[----:B------:R2:W-:Y:S04]  /*a730*/  @!P1 ST.E.128 [R4.64], R20 ;  /* 0x0000001404009985 */ /* 0x0005e8000c101d06 */
[----:B------:R2:W-:Y:S02]  /*a740*/  @!P0 ST.E.128 [R2.64], R16 ;  /* 0x0000001002008985 */ /* 0x0005e4000c101d06 */
.L_x_44:
[----:B------:R-:W-:Y:S05]  /*a750*/  BSYNC B0 ;  /* 0x0000000000007941 */ /* 0x000fea0003800000 */
.L_x_43:
[----:B------:R-:W-:Y:S05]  /*a760*/  BRA.DIV ~URZ, `(.L_x_45) ;  /* 0x00003f027f007947 */ /* 0x000fea000b800000 */
[----:B---3--:R3:W4:Y:S04]  /*a770*/  SHFL.IDX PT, R10, R12, 0x1, 0x181f ;  /* 0x00381f000c0a7f89 */ /* 0x00872800000e0000 */
[----:B--2---:R3:W2:Y:S02]  /*a780*/  SHFL.IDX PT, R0, R14, 0x1, 0x181f ;  /* 0x00381f000e007f89 */ /* 0x0046a400000e0000 */
.L_x_100:
[----:B------:R-:W-:Y:S01]  /*a790*/  IADD3 R2, R11, 0x20, RZ ;  /* 0x000000200b027810 */ /* 0x000fe20007ffe0ff */
[----:B------:R-:W-:Y:S03]  /*a7a0*/  BSSY B0, `(.L_x_46) ;  /* 0x000001a000007945 */ /* 0x000fe60003800000 */
[----:B------:R-:W-:-:S13]  /*a7b0*/  ISETP.GE.AND P0, PT, R2, R13, PT ;  /* 0x0000000d0200720c */ /* 0x000fda0003f06270 */
[----:B------:R-:W-:Y:S05]  /*a7c0*/  @P0 BRA `(.L_x_47) ;  /* 0x0000017000000947 */ /* 0x000fea0003800000 */
[----:B-1----:R-:W5:Y:S04]  /*a7d0*/  LDL.64 R22, [R1+0x30] ;  /* 0x0000300001167983 */ /* 0x002f680000100a00 */
[----:B---3--:R-:W3:Y:S04]  /*a7e0*/  LDL R19, [R1+0x38] ;  /* 0x0000380001137983 */ /* 0x008ee80000100800 */
[----:B----4-:R-:W4:Y:S04]  /*a7f0*/  LDL R17, [R1+0x3c] ;  /* 0x00003c0001117983 */ /* 0x010f280000100800 */
[----:B--2---:R-:W2:Y:S04]  /*a800*/  LDL R15, [R1+0x40] ;  /* 0x00004000010f7983 */ /* 0x004ea80000100800 */
[----:B------:R-:W2:Y:S04]  /*a810*/  LDL R20, [R1+0x70] ;  /* 0x0000700001147983 */ /* 0x000ea80000100800 */
[----:B------:R-:W2:Y:S04]  /*a820*/  LDL R18, [R1+0x6c] ;  /* 0x00006c0001127983 */ /* 0x000ea80000100800 */
[----:B------:R-:W2:Y:S01]  /*a830*/  LDL R16, [R1+0x68] ;  /* 0x0000680001107983 */ /* 0x000ea20000100800 */
[----:B-----5:R-:W-:-:S02]  /*a840*/  ISETP.GE.AND P3, PT, R22, c[0x0][0x3c8], PT ;  /* 0x0000f20016007a0c */ /* 0x020fc40003f66270 */
[----:B---3--:R-:W-:Y:S02]  /*a850*/  ISETP.GE.AND P2, PT, R19, c[0x0][0x3c8], PT ;  /* 0x0000f20013007a0c */ /* 0x008fe40003f46270 */
[----:B----4-:R-:W-:Y:S02]  /*a860*/  ISETP.GE.AND P1, PT, R17, c[0x0][0x3c8], PT ;  /* 0x0000f20011007a0c */ /* 0x010fe40003f26270 */
        /* <DEDUP_REMOVED lines=10> */
[----:B------:R1:W-:Y:S04]  /*a910*/  @!P2 ST.E.128 [R6.64], R40 ;  /* 0x000000280600a985 */ /* 0x0003e8000c101d06 */
[----:B------:R1:W-:Y:S04]  /*a920*/  @!P1 ST.E.128 [R4.64], R36 ;  /* 0x0000002404009985 */ /* 0x0003e8000c101d06 */
[----:B------:R1:W-:Y:S02]  /*a930*/  @!P0 ST.E.128 [R2.64], R32 ;  /* 0x0000002002008985 */ /* 0x0003e4000c101d06 */
.L_x_47:
[----:B------:R-:W-:Y:S05]  /*a940*/  BSYNC B0 ;  /* 0x0000000000007941 */ /* 0x000fea0003800000 */
.L_x_46:
[----:B------:R-:W-:Y:S05]  /*a950*/  BRA.DIV ~URZ, `(.L_x_48) ;  /* 0x00003dd27f007947 */ /* 0x000fea000b800000 */
[----:B----4-:R4:W3:Y:S02]  /*a960*/  SHFL.IDX PT, R10, R12, 0x2, 0x181f ;  /* 0x00581f000c0a7f89 */ /* 0x0108e400000e0000 */
.L_x_101:
[----:B------:R-:W-:Y:S05]  /*a970*/  BRA.DIV ~URZ, `(.L_x_49) ;  /* 0x00003e227f007947 */ /* 0x000fea000b800000 */
[----:B--2---:R2:W4:Y:S02]  /*a980*/  SHFL.IDX PT, R0, R14, 0x2, 0x181f ;  /* 0x00581f000e007f89 */ /* 0x00452400000e0000 */
.L_x_102:
[----:B-1----:R-:W-:Y:S01]  /*a990*/  IADD3 R2, R11, 0x40, RZ ;  /* 0x000000400b027810 */ /* 0x002fe20007ffe0ff */
[----:B------:R-:W-:Y:S03]  /*a9a0*/  BSSY B0, `(.L_x_50) ;  /* 0x000001a000007945 */ /* 0x000fe60003800000 */
[----:B------:R-:W-:-:S13]  /*a9b0*/  ISETP.GE.AND P0, PT, R2, R13, PT ;  /* 0x0000000d0200720c */ /* 0x000fda0003f06270 */
[----:B------:R-:W-:Y:S05]  /*a9c0*/  @P0 BRA `(.L_x_51) ;  /* 0x0000017000000947 */ /* 0x000fea0003800000 */
[----:B------:R-:W5:Y:S04]  /*a9d0*/  LDL.64 R22, [R1+0x30] ;  /* 0x0000300001167983 */ /* 0x000f680000100a00 */
[----:B--2---:R-:W2:Y:S04]  /*a9e0*/  LDL R19, [R1+0x38] ;  /* 0x0000380001137983 */ /* 0x004ea80000100800 */
[----:B----4-:R-:W4:Y:S04]  /*a9f0*/  LDL R17, [R1+0x3c] ;  /* 0x00003c0001117983 */ /* 0x010f280000100800 */
[----:B---3--:R-:W3:Y:S04]  /*aa00*/  LDL R15, [R1+0x40] ;  /* 0x00004000010f7983 */ /* 0x008ee80000100800 */
[----:B------:R-:W3:Y:S04]  /*aa10*/  LDL R20, [R1+0x70] ;  /* 0x0000700001147983 */ /* 0x000ee80000100800 */
[----:B------:R-:W3:Y:S04]  /*aa20*/  LDL R18, [R1+0x6c] ;  /* 0x00006c0001127983 */ /* 0x000ee80000100800 */
[----:B------:R-:W3:Y:S01]  /*aa30*/  LDL R16, [R1+0x68] ;  /* 0x0000680001107983 */ /* 0x000ee20000100800 */
[----:B-----5:R-:W-:-:S02]  /*aa40*/  ISETP.GE.AND P3, PT, R22, c[0x0][0x3c8], PT ;  /* 0x0000f20016007a0c */ /* 0x020fc40003f66270 */
[----:B--2---:R-:W-:Y:S02]  /*aa50*/  ISETP.GE.AND P2, PT, R19, c[0x0][0x3c8], PT ;  /* 0x0000f20013007a0c */ /* 0x004fe40003f46270 */
[----:B----4-:R-:W-:Y:S02]  /*aa60*/  ISETP.GE.AND P1, PT, R17, c[0x0][0x3c8], PT ;  /* 0x0000f20011007a0c */ /* 0x010fe40003f26270 */
[----:B---3--:R-:W-:-:S07]  /*aa70*/  ISETP.GE.AND P0, PT, R15, c[0x0][0x3c8], PT ;  /* 0x0000f2000f007a0c */ /* 0x008fce0003f06270 */
        /* <DEDUP_REMOVED lines=12> */
.L_x_51:
[----:B------:R-:W-:Y:S05]  /*ab40*/  BSYNC B0 ;  /* 0x0000000000007941 */ /* 0x000fea0003800000 */
.L_x_50:
[----:B------:R-:W-:Y:S05]  /*ab50*/  BRA.DIV ~URZ, `(.L_x_52) ;  /* 0x00003ca27f007947 */ /* 0x000fea000b800000 */
[----:B-1----:R1:W2:Y:S04]  /*ab60*/  SHFL.IDX PT, R8, R12, 0x3, 0x181f ;  /* 0x00781f000c087f89 */ /* 0x0022a800000e0000 */
[----:B----4-:R1:W4:Y:S02]  /*ab70*/  SHFL.IDX PT, R0, R14, 0x3, 0x181f ;  /* 0x00781f000e007f89 */ /* 0x01032400000e0000 */
.L_x_103:
[----:B------:R-:W-:-:S04]  /*ab80*/  IADD3 R2, R11, 0x60, RZ ;  /* 0x000000600b027810 */ /* 0x000fc80007ffe0ff */
[----:B------:R-:W-:-:S13]  /*ab90*/  ISETP.GE.AND P0, PT, R2, R13, PT ;  /* 0x0000000d0200720c */ /* 0x000fda0003f06270 */
[----:B------:R-:W-:Y:S05]  /*aba0*/  @P0 BRA `(.L_x_53) ;  /* 0x0000284000000947 */ /* 0x000fea0003800000 */
[----:B------:R-:W5:Y:S04]  /*abb0*/  LDL.64 R16, [R1+0x30] ;  /* 0x0000300001107983 */ /* 0x000f680000100a00 */
[----:B-123--:R-:W2:Y:S04]  /*abc0*/  LDL R14, [R1+0x38] ;  /* 0x00003800010e7983 */ /* 0x00eea80000100800 */
[----:B------:R-:W3:Y:S04]  /*abd0*/  LDL R10, [R1+0x3c] ;  /* 0x00003c00010a7983 */ /* 0x000ee80000100800 */
[----:B----4-:R-:W4:Y:S04]  /*abe0*/  LDL R15, [R1+0x70] ;  /* 0x00007000010f7983 */ /* 0x010f280000100800 */
[----:B------:R-:W4:Y:S04]  /*abf0*/  LDL R12, [R1+0x6c] ;  /* 0x00006c00010c7983 */ /* 0x000f280000100800 */
[----:B------:R-:W4:Y:S01]  /*ac00*/  LDL R9, [R1+0x40] ;  /* 0x0000400001097983 */ /* 0x000f220000100800 */
[----:B-----5:R-:W-:-:S02]  /*ac10*/  ISETP.GE.AND P2, PT, R16, c[0x0][0x3c8], PT ;  /* 0x0000f20010007a0c */ /* 0x020fc40003f46270 */
[----:B--2---:R-:W-:Y:S02]  /*ac20*/  ISETP.GE.AND P1, PT, R14, c[0x0][0x3c8], PT ;  /* 0x0000f2000e007a0c */ /* 0x004fe40003f26270 */
[----:B---3--:R-:W-:-:S09]  /*ac30*/  ISETP.GE.AND P0, PT, R10, c[0x0][0x3c8], PT ;  /* 0x0000f2000a007a0c */ /* 0x008fd20003f06270 */
[-C--:B------:R-:W-:Y:S02]  /*ac40*/  @!P2 LEA R6, P5, R16, R0.reuse, 0x1 ;  /* 0x000000001006a211 */ /* 0x080fe400078a08ff */
[----:B------:R-:W-:Y:S02]  /*ac50*/  @!P1 LEA R4, P4, R14, R0, 0x1 ;  /* 0x000000000e049211 */ /* 0x000fe400078808ff */
[----:B------:R-:W-:Y:S02]  /*ac60*/  @!P2 LEA.HI.X R7, R16, R8, R17, 0x1, P5 ;  /* 0x000000081007a211 */ /* 0x000fe400028f0c11 */
[----:B------:R-:W-:Y:S02]  /*ac70*/  @!P0 LEA R2, P3, R10, R0, 0x1 ;  /* 0x000000000a028211 */ /* 0x000fe400078608ff */
[-C--:B----4-:R-:W-:Y:S02]  /*ac80*/  @!P1 LEA.HI.X R5, R14, R8.reuse, R15, 0x1, P4 ;  /* 0x000000080e059211 */ /* 0x090fe400020f0c0f */
[----:B------:R-:W-:Y:S01]  /*ac90*/  @!P0 LEA.HI.X R3, R10, R8, R12, 0x1, P3 ;  /* 0x000000080a038211 */ /* 0x000fe200018f0c0c */
[----:B------:R1:W-:Y:S04]  /*aca0*/  @!P2 ST.E.128 [R6.64], R72 ;  /* 0x000000480600a985 */ /* 0x0003e8000c101d06 */
[----:B------:R1:W-:Y:S04]  /*acb0*/  @!P1 ST.E.128 [R4.64], R68 ;  /* 0x0000004404009985 */ /* 0x0003e8000c101d06 */
[----:B------:R1:W-:Y:S01]  /*acc0*/  @!P0 ST.E.128 [R2.64], R64 ;  /* 0x0000004002008985 */ /* 0x0003e2000c101d06 */
[----:B------:R-:W-:-:S13]  /*acd0*/  ISETP.GE.AND P0, PT, R9, c[0x0][0x3c8], PT ;  /* 0x0000f20009007a0c */ /* 0x000fda0003f06270 */
[----:B------:R-:W-:Y:S05]  /*ace0*/  @P0 BRA `(.L_x_53) ;  /* 0x0000270000000947 */ /* 0x000fea0003800000 */
[----:B------:R-:W2:Y:S01]  /*acf0*/  LDL R10, [R1+0x68] ;  /* 0x00006800010a7983 */ /* 0x000ea20000100800 */
[----:B-1----:R-:W-:-:S04]  /*ad00*/  LEA R2, P0, R9, R0, 0x1 ;  /* 0x0000000009027211 */ /* 0x002fc800078008ff */
[----:B--2---:R-:W-:-:S05]  /*ad10*/  LEA.HI.X R3, R9, R8, R10, 0x1, P0 ;  /* 0x0000000809037211 */ /* 0x004fca00000f0c0a */
[----:B------:R1:W-:Y:S01]  /*ad20*/  ST.E.128 [R2.64], R76 ;  /* 0x0000004c02007985 */ /* 0x0003e2000c101d06 */
[----:B------:R-:W-:Y:S05]  /*ad30*/  BRA `(.L_x_53) ;  /* 0x000026b000007947 */ /* 0x000fea0003800000 */
.L_x_40:
[----:B-1----:R-:W2:Y:S04]  /*ad40*/  LDL.LU R4, [R1+0x60] ;  /* 0x0000600001047983 */ /* 0x002ea80000300800 */
[----:B------:R-:W3:Y:S01]  /*ad50*/  LDL.LU R6, [R1+0x98] ;  /* 0x0000980001067983 */ /* 0x000ee20000300800 */
[----:B------:R-:W-:Y:S02]  /*ad60*/  IMAD R10, R10, c[0x0][0x408], RZ ;  /* 0x000102000a0a7a24 */ /* 0x000fe400078e02ff */
[----:B------:R-:W-:-:S04]  /*ad70*/  IMAD.WIDE.U32 R2, R0, c[0x0][0x408], RZ ;  /* 0x0001020000027a25 */ /* 0x000fc800078e00ff */
[----:B------:R-:W-:Y:S02]  /*ad80*/  IMAD R0, R0, c[0x0][0x40c], R10 ;  /* 0x0001030000007a24 */ /* 0x000fe400078e020a */
[----:B------:R-:W-:-:S03]  /*ad90*/  @P3 IMAD.HI.U32 R5, R9, c[0x0][0x4ec], RZ ;  /* 0x00013b0009053a27 */ /* 0x000fc600078e00ff */
[----:B------:R-:W-:Y:S02]  /*ada0*/  IADD3 R3, R3, R0, RZ ;  /* 0x0000000003037210 */ /* 0x000fe40007ffe0ff */
[----:B------:R-:W-:-:S05]  /*adb0*/  SHF.R.S32.HI R0, RZ, 0x1f, R8 ;  /* 0x0000001fff007819 */ /* 0x000fca0000011408 */
[----:B------:R-:W-:Y:S02]  /*adc0*/  IMAD R0, R0, c[0x0][0x440], RZ ;  /* 0x0001100000007a24 */ /* 0x000fe400078e02ff */
[----:B--2---:R-:W-:-:S04]  /*add0*/  IMAD.WIDE.U32 R2, R4, c[0x0][0x438], R2 ;  /* 0x00010e0004027a25 */ /* 0x004fc800078e0002 */
[----:B------:R-:W-:Y:S02]  /*ade0*/  IMAD R3, R4, c[0x0][0x43c], R3 ;  /* 0x00010f0004037a24 */ /* 0x000fe400078e0203 */
[C---:B------:R-:W-:Y:S01]  /*adf0*/  IMAD R4, R8.reuse, c[0x0][0x444], R0 ;  /* 0x0001110008047a24 */ /* 0x040fe200078e0200 */
[----:B------:R-:W-:Y:S01]  /*ae00*/  MOV R0, R9 ;  /* 0x0000000900007202 */ /* 0x000fe20000000f00 */
[----:B------:R-:W-:Y:S01]  /*ae10*/  IMAD.WIDE.U32 R2, R8, c[0x0][0x440], R2 ;  /* 0x0001100008027a25 */ /* 0x000fe200078e0002 */
[----:B------:R-:W-:-:S04]  /*ae20*/  @P3 SHF.R.U32.HI R0, RZ, c[0x0][0x4f0], R5 ;  /* 0x00013c00ff003a19 */ /* 0x000fc80000011605 */
[----:B------:R-:W-:Y:S02]  /*ae30*/  IADD3 R3, R3, R4, RZ ;  /* 0x0000000403037210 */ /* 0x000fe40007ffe0ff */
[----:B------:R-:W-:Y:S02]  /*ae40*/  SHF.R.S32.HI R5, RZ, 0x1f, R0 ;  /* 0x0000001fff057819 */ /* 0x000fe40000011400 */
[----:B------:R-:W-:Y:S01]  /*ae50*/  IADD3 R4, -R0, RZ, RZ ;  /* 0x000000ff00047210 */ /* 0x000fe20007ffe1ff */
[----:B---3--:R-:W-:-:S04]  /*ae60*/  IMAD.WIDE.U32 R2, R6, c[0x0][0x448], R2 ;  /* 0x0001120006027a25 */ /* 0x008fc800078e0002 */
[----:B------:R-:W-:Y:S02]  /*ae70*/  IMAD R5, R5, c[0x0][0x430], RZ ;  /* 0x00010c0005057a24 */ /* 0x000fe400078e02ff */
[----:B------:R-:W-:Y:S02]  /*ae80*/  IMAD R3, R6, c[0x0][0x44c], R3 ;  /* 0x0001130006037a24 */ /* 0x000fe400078e0203 */
[----:B------:R-:W-:Y:S02]  /*ae90*/  IMAD R4, R4, c[0x0][0x4e8], R9 ;  /* 0x00013a0004047a24 */ /* 0x000fe400078e0209 */
[C---:B------:R-:W-:Y:S02]  /*aea0*/  IMAD R5, R0.reuse, c[0x0][0x434], R5 ;  /* 0x00010d0000057a24 */ /* 0x040fe400078e0205 */
[----:B------:R-:W-:Y:S01]  /*aeb0*/  IMAD.WIDE.U32 R2, R0, c[0x0][0x430], R2 ;  /* 0x00010c0000027a25 */ /* 0x000fe200078e0002 */
[----:B------:R-:W-:-:S04]  /*aec0*/  SHF.R.S32.HI R0, RZ, 0x1f, R4 ;  /* 0x0000001fff007819 */ /* 0x000fc80000011404 */
[----:B------:R-:W-:Y:S01]  /*aed0*/  IADD3 R3, R3, R5, RZ ;  /* 0x0000000503037210 */ /* 0x000fe20007ffe0ff */
[----:B------:R-:W-:-:S04]  /*aee0*/  IMAD R0, R0, c[0x0][0x428], RZ ;  /* 0x00010a0000007a24 */ /* 0x000fc800078e02ff */
[----:B------:R-:W-:-:S04]  /*aef0*/  IMAD.WIDE.U32 R2, R4, c[0x0][0x428], R2 ;  /* 0x00010a0004027a25 */ /* 0x000fc800078e0002 */
[----:B------:R-:W-:Y:S01]  /*af00*/  IMAD R4, R4, c[0x0][0x42c], R0 ;  /* 0x00010b0004047a24 */ /* 0x000fe200078e0200 */
[----:B------:R-:W-:-:S04]  /*af10*/  LEA R14, P1, R2, c[0x0][0x400], 0x2 ;  /* 0x00010000020e7a11 */ /* 0x000fc800078210ff */
[----:B------:R-:W-:-:S04]  /*af20*/  IADD3 R4, R3, R4, RZ ;  /* 0x0000000403047210 */ /* 0x000fc80007ffe0ff */
[----:B------:R-:W-:Y:S01]  /*af30*/  LEA.HI.X R12, R2, c[0x0][0x404], R4, 0x2, P1 ;  /* 0x00010100020c7a11 */ /* 0x000fe200008f1404 */
[----:B------:R-:W-:Y:S05]  /*af40*/  BRA.DIV ~URZ, `(.L_x_54) ;  /* 0x000039727f007947 */ /* 0x000fea000b800000 */
[----:B------:R1:W2:Y:S02]  /*af50*/  SHFL.IDX PT, R4, R12, RZ, 0x1c1f ;  /* 0x001c1fff0c047589 */ /* 0x0002a400000e0000 */
.L_x_104:
[----:B------:R-:W-:Y:S05]  /*af60*/  BRA.DIV ~URZ, `(.L_x_55) ;  /* 0x000039c27f007947 */ /* 0x000fea000b800000 */
[----:B------:R3:W4:Y:S02]  /*af70*/  SHFL.IDX PT, R0, R14, RZ, 0x1c1f ;  /* 0x001c1fff0e007589 */ /* 0x00072400000e0000 */
.L_x_105:
[----:B------:R-:W5:Y:S01]  /*af80*/  LDL R5, [R1+0x44] ;  /* 0x0000440001057983 */ /* 0x000f620000100800 */
[----:B------:R-:W-:Y:S01]  /*af90*/  BSSY B0, `(.L_x_56) ;  /* 0x00000c1000007945 */ /* 0x000fe20003800000 */
[C---:B-----5:R-:W-:Y:S02]  /*afa0*/  IADD3 R13, R5.reuse, 0x8, RZ ;  /* 0x00000008050d7810 */ /* 0x060fe40007ffe0ff */
[C---:B------:R-:W-:Y:S02]  /*afb0*/  IADD3 R17, R5.reuse, 0x10, RZ ;  /* 0x0000001005117810 */ /* 0x040fe40007ffe0ff */
[C---:B------:R-:W-:Y:S02]  /*afc0*/  IADD3 R16, R5.reuse, 0x18, RZ ;  /* 0x0000001805107810 */ /* 0x040fe40007ffe0ff */
[C---:B------:R-:W-:Y:S02]  /*afd0*/  IADD3 R18, R5.reuse, 0x20, RZ ;  /* 0x0000002005127810 */ /* 0x040fe40007ffe0ff */
[----:B------:R-:W-:-:S02]  /*afe0*/  IADD3 R19, R5, 0x28, RZ ;  /* 0x0000002805137810 */ /* 0x000fc40007ffe0ff */
[C---:B------:R-:W-:Y:S02]  /*aff0*/  IADD3 R20, R5.reuse, 0x30, RZ ;  /* 0x0000003005147810 */ /* 0x040fe40007ffe0ff */
[C---:B------:R-:W-:Y:S02]  /*b000*/  IADD3 R21, R5.reuse, 0x38, RZ ;  /* 0x0000003805157810 */ /* 0x040fe40007ffe0ff */
        /* <DEDUP_REMOVED lines=23> */
[----:B------:R-:W-:Y:S02]  /*b180*/  IADD3 R45, R5, 0xf8, RZ ;  /* 0x000000f8052d7810 */ /* 0x000fe40007ffe0ff */
[----:B------:R-:W-:Y:S02]  /*b190*/  SHF.R.S32.HI R15, RZ, 0x1f, R13 ;  /* 0x0000001fff0f7819 */ /* 0x000fe4000001140d */
[----:B------:R-:W-:Y:S02]  /*b1a0*/  SHF.R.S32.HI R47, RZ, 0x1f, R17 ;  /* 0x0000001fff2f7819 */ /* 0x000fe40000011411 */
[----:B------:R-:W-:Y:S02]  /*b1b0*/  SHF.R.S32.HI R46, RZ, 0x1f, R16 ;  /* 0x0000001fff2e7819 */ /* 0x000fe40000011410 */
[----:B------:R-:W-:-:S02]  /*b1c0*/  SHF.R.S32.HI R48, RZ, 0x1f, R18 ;  /* 0x0000001fff307819 */ /* 0x000fc40000011412 */
[----:B------:R-:W-:Y:S02]  /*b1d0*/  SHF.R.S32.HI R49, RZ, 0x1f, R19 ;  /* 0x0000001fff317819 */ /* 0x000fe40000011413 */
[----:B------:R-:W-:Y:S02]  /*b1e0*/  SHF.R.S32.HI R50, RZ, 0x1f, R20 ;  /* 0x0000001fff327819 */ /* 0x000fe40000011414 */
        /* <DEDUP_REMOVED lines=24> */
[----:B------:R-:W-:Y:S01]  /*b370*/  SHF.R.S32.HI R75, RZ, 0x1f, R45 ;  /* 0x0000001fff4b7819 */ /* 0x000fe2000001142d */
[----:B------:R-:W-:Y:S05]  /*b380*/  @P0 BRA `(.L_x_57) ;  /* 0x0000081000000947 */ /* 0x000fea0003800000 */
[----:B------:R-:W-:Y:S02]  /*b390*/  ISETP.GE.AND P0, PT, R5, c[0x0][0x3c8], PT ;  /* 0x0000f20005007a0c */ /* 0x000fe40003f06270 */
[----:B------:R-:W-:Y:S02]  /*b3a0*/  ISETP.GE.AND P1, PT, R13, c[0x0][0x3c8], PT ;  /* 0x0000f2000d007a0c */ /* 0x000fe40003f26270 */
[----:B------:R-:W-:Y:S02]  /*b3b0*/  ISETP.GE.AND P3, PT, R17, c[0x0][0x3c8], PT ;  /* 0x0000f20011007a0c */ /* 0x000fe40003f66270 */
[----:B------:R-:W-:-:S02]  /*b3c0*/  ISETP.GE.AND P4, PT, R16, c[0x0][0x3c8], PT ;  /* 0x0000f20010007a0c */ /* 0x000fc40003f86270 */
[----:B------:R-:W-:Y:S02]  /*b3d0*/  ISETP.GE.AND P2, PT, R18, c[0x0][0x3c8], PT ;  /* 0x0000f20012007a0c */ /* 0x000fe40003f46270 */
[----:B------:R-:W-:-:S03]  /*b3e0*/  ISETP.GE.AND P6, PT, R41, c[0x0][0x3c8], PT ;  /* 0x0000f20029007a0c */ /* 0x000fc60003fc6270 */
[----:B----4-:R-:W-:Y:S02]  /*b3f0*/  @!P0 IMAD.MOV.U32 R2, RZ, RZ, R0 ;  /* 0x000000ffff028224 */ /* 0x010fe400078e0000 */
[----:B--2---:R-:W-:-:S04]  /*b400*/  @!P0 IMAD.MOV.U32 R3, RZ, RZ, R4 ;  /* 0x000000ffff038224 */ /* 0x004fc800078e0004 */
[----:B------:R-:W-:-:S05]  /*b410*/  @!P0 IMAD.WIDE R2, R5, 0x4, R2 ;  /* 0x0000000405028825 */ /* 0x000fca00078e0202 */
[----:B------:R2:W-:Y:S02]  /*b420*/  @!P0 ST.E.64 [R2.64], R156 ;  /* 0x0000009c02008985 */ /* 0x0005e4000c101b06 */
[----:B--2---:R-:W-:-:S04]  /*b430*/  @!P1 LEA R2, P0, R13, R0, 0x2 ;  /* 0x000000000d029211 */ /* 0x004fc800078010ff */
[----:B------:R-:W-:-:S05]  /*b440*/  @!P1 LEA.HI.X R3, R13, R4, R15, 0x2, P0 ;  /* 0x000000040d039211 */ /* 0x000fca00000f140f */
[----:B------:R2:W-:Y:S01]  /*b450*/  @!P1 ST.E.64 [R2.64], R152 ;  /* 0x0000009802009985 */ /* 0x0005e2000c101b06 */
[----:B------:R-:W-:Y:S02]  /*b460*/  ISETP.GE.AND P1, PT, R19, c[0x0][0x3c8], PT ;  /* 0x0000f20013007a0c */ /* 0x000fe40003f26270 */
[----:B--2---:R-:W-:-:S04]  /*b470*/  @!P3 LEA R2, P0, R17, R0, 0x2 ;  /* 0x000000001102b211 */ /* 0x004fc800078010ff */
[----:B------:R-:W-:Y:S02]  /*b480*/  @!P3 LEA.HI.X R3, R17, R4, R47, 0x2, P0 ;  /* 0x000000041103b211 */ /* 0x000fe400000f142f */
[----:B------:R-:W-:-:S03]  /*b490*/  @!P4 LEA R6, P0, R16, R0, 0x2 ;  /* 0x000000001006c211 */ /* 0x000fc600078010ff */
[----:B------:R2:W-:Y:S01]  /*b4a0*/  @!P3 ST.E.64 [R2.64], R148 ;  /* 0x000000940200b985 */ /* 0x0005e2000c101b06 */
[----:B------:R-:W-:Y:S02]  /*b4b0*/  @!P4 LEA.HI.X R7, R16, R4, R46, 0x2, P0 ;  /* 0x000000041007c211 */ /* 0x000fe400000f142e */
[----:B------:R-:W-:-:S03]  /*b4c0*/  ISETP.GE.AND P3, PT, R20, c[0x0][0x3c8], PT ;  /* 0x0000f20014007a0c */ /* 0x000fc60003f66270 */
[----:B------:R4:W-:Y:S01]  /*b4d0*/  @!P4 ST.E.64 [R6.64], R144 ;  /* 0x000000900600c985 */ /* 0x0009e2000c101b06 */
[----:B------:R-:W-:Y:S02]  /*b4e0*/  ISETP.GE.AND P4, PT, R21, c[0x0][0x3c8], PT ;  /* 0x0000f20015007a0c */ /* 0x000fe40003f86270 */
[----:B--2---:R-:W-:-:S04]  /*b4f0*/  @!P2 LEA R2, P5, R18, R0, 0x2 ;  /* 0x000000001202a211 */ /* 0x004fc800078a10ff */
[----:B------:R-:W-:Y:S02]  /*b500*/  @!P2 LEA.HI.X R3, R18, R4, R48, 0x2, P5 ;  /* 0x000000041203a211 */ /* 0x000fe400028f1430 */
[----:B----4-:R-:W-:-:S03]  /*b510*/  @!P1 LEA R6, P0, R19, R0, 0x2 ;  /* 0x0000000013069211 */ /* 0x010fc600078010ff */
        /* <DEDUP_REMOVED lines=58> */
[----:B------:R-:W-:Y:S02]  /*b8c0*/  ISETP.GE.AND P3, PT, R36, c[0x0][0x3c8], PT ;  /* 0x0000f20024007a0c */ /* 0x000fe40003f66270 */
[C---:B------:R-:W-:Y:S01]  /*b8d0*/  @!P1 LEA R8, P0, R34.reuse, R0, 0x2 ;  /* 0x0000000022089211 */ /* 0x040fe200078010ff */
[----:B------:R4:W-:Y:S01]  /*b8e0*/  @!P4 ST.E.64 [R6.64], R80 ;  /* 0x000000500600c985 */ /* 0x0009e2000c101b06 */
[----:B------:R-:W-:Y:S02]  /*b8f0*/  ISETP.GE.AND P4, PT, R37, c[0x0][0x3c8], PT ;  /* 0x0000f20025007a0c */ /* 0x000fe40003f86270 */
[----:B------:R-:W-:Y:S02]  /*b900*/  @!P1 LEA.HI.X R9, R34, R4, R64, 0x2, P0 ;  /* 0x0000000422099211 */ /* 0x000fe400000f1440 */
[----:B--2---:R-:W-:-:S04]  /*b910*/  @!P2 LEA R2, P5, R35, R0, 0x2 ;  /* 0x000000002302a211 */ /* 0x004fc800078a10ff */
[----:B------:R-:W-:Y:S02]  /*b920*/  @!P2 LEA.HI.X R3, R35, R4, R65, 0x2, P5 ;  /* 0x000000042303a211 */ /* 0x000fe400028f1441 */
[----:B----4-:R-:W-:-:S03]  /*b930*/  @!P3 LEA R6, P5, R36, R0, 0x2 ;  /* 0x000000002406b211 */ /* 0x010fc600078a10ff */
[----:B------:R2:W-:Y:S01]  /*b940*/  @!P2 ST.E.64 [R2.64], R84 ;  /* 0x000000540200a985 */ /* 0x0005e2000c101b06 */
[----:B------:R-:W-:Y:S02]  /*b950*/  ISETP.GE.AND P2, PT, R38, c[0x0][0x3c8], PT ;  /* 0x0000f20026007a0c */ /* 0x000fe40003f46270 */
[----:B------:R-:W-:Y:S01]  /*b960*/  @!P3 LEA.HI.X R7, R36, R4, R66, 0x2, P5 ;  /* 0x000000042407b211 */ /* 0x000fe200028f1442 */
[----:B------:R4:W-:Y:S01]  /*b970*/  @!P1 ST.E.64 [R8.64], R88 ;  /* 0x0000005808009985 */ /* 0x0009e2000c101b06 */
[----:B------:R-:W-:Y:S02]  /*b980*/  ISETP.GE.AND P1, PT, R39, c[0x0][0x3c8], PT ;  /* 0x0000f20027007a0c */ /* 0x000fe40003f26270 */
[----:B------:R-:W-:Y:S01]  /*b990*/  ISETP.GE.AND P5, PT, R40, c[0x0][0x3c8], PT ;  /* 0x0000f20028007a0c */ /* 0x000fe20003fa6270 */
[----:B------:R5:W-:Y:S01]  /*b9a0*/  @!P3 ST.E.64 [R6.64], R92 ;  /* 0x0000005c0600b985 */ /* 0x000be2000c101b06 */
[----:B--2---:R-:W-:-:S04]  /*b9b0*/  @!P4 LEA R2, P0, R37, R0, 0x2 ;  /* 0x000000002502c211 */ /* 0x004fc800078010ff */
[----:B------:R-:W-:Y:S02]  /*b9c0*/  @!P4 LEA.HI.X R3, R37, R4, R67, 0x2, P0 ;  /* 0x000000042503c211 */ /* 0x000fe400000f1443 */
[----:B----4-:R-:W-:-:S03]  /*b9d0*/  @!P2 LEA R8, P0, R38, R0, 0x2 ;  /* 0x000000002608a211 */ /* 0x010fc600078010ff */
[----:B------:R2:W-:Y:S01]  /*b9e0*/  @!P4 ST.E.64 [R2.64], R96 ;  /* 0x000000600200c985 */ /* 0x0005e2000c101b06 */
[----:B------:R-:W-:Y:S02]  /*b9f0*/  @!P2 LEA.HI.X R9, R38, R4, R68, 0x2, P0 ;  /* 0x000000042609a211 */ /* 0x000fe400000f1444 */
[----:B-----5:R-:W-:Y:S02]  /*ba00*/  @!P6 LEA R6, P0, R41, R0, 0x2 ;  /* 0x000000002906e211 */ /* 0x020fe400078010ff */
[----:B------:R-:W-:Y:S01]  /*ba10*/  ISETP.GE.AND P4, PT, R42, c[0x0][0x3c8], PT ;  /* 0x0000f2002a007a0c */ /* 0x000fe20003f86270 */
[----:B------:R-:W-:Y:S01]  /*ba20*/  @!P2 ST.E.64 [R8.64], R186 ;  /* 0x000000ba0800a985 */ /* 0x000fe2000c101b06 */
[----:B------:R-:W-:Y:S02]  /*ba30*/  ISETP.GE.AND P2, PT, R43, c[0x0][0x3c8], PT ;  /* 0x0000f2002b007a0c */ /* 0x000fe40003f46270 */
[----:B------:R-:W-:Y:S02]  /*ba40*/  @!P6 LEA.HI.X R7, R41, R4, R71, 0x2, P0 ;  /* 0x000000042907e211 */ /* 0x000fe400000f1447 */
[----:B------:R-:W-:-:S02]  /*ba50*/  ISETP.GE.AND P0, PT, R45, c[0x0][0x3c8], PT ;  /* 0x0000f2002d007a0c */ /* 0x000fc40003f06270 */
[----:B--2---:R-:W-:-:S04]  /*ba60*/  @!P1 LEA R2, P3, R39, R0, 0x2 ;  /* 0x0000000027029211 */ /* 0x004fc800078610ff */
[----:B------:R-:W-:-:S05]  /*ba70*/  @!P1 LEA.HI.X R3, R39, R4, R69, 0x2, P3 ;  /* 0x0000000427039211 */ /* 0x000fca00018f1445 */
[----:B------:R2:W-:Y:S01]  /*ba80*/  @!P1 ST.E.64 [R2.64], R100 ;  /* 0x0000006402009985 */ /* 0x0005e2000c101b06 */
[----:B------:R-:W-:-:S03]  /*ba90*/  ISETP.GE.AND P1, PT, R44, c[0x0][0x3c8], PT ;  /* 0x0000f2002c007a0c */ /* 0x000fc60003f26270 */
[----:B------:R4:W-:Y:S01]  /*baa0*/  @!P6 ST.E.64 [R6.64], R104 ;  /* 0x000000680600e985 */ /* 0x0009e2000c101b06 */
[----:B------:R-:W-:-:S04]  /*bab0*/  @!P4 LEA R10, P6, R42, R0, 0x2 ;  /* 0x000000002a0ac211 */ /* 0x000fc800078c10ff */
[----:B------:R-:W-:Y:S02]  /*bac0*/  @!P4 LEA.HI.X R11, R42, R4, R72, 0x2, P6 ;  /* 0x000000042a0bc211 */ /* 0x000fe400030f1448 */
[----:B--2---:R-:W-:-:S04]  /*bad0*/  @!P5 LEA R2, P3, R40, R0, 0x2 ;  /* 0x000000002802d211 */ /* 0x004fc800078610ff */
[----:B------:R-:W-:Y:S02]  /*bae0*/  @!P5 LEA.HI.X R3, R40, R4, R70, 0x2, P3 ;  /* 0x000000042803d211 */ /* 0x000fe400018f1446 */
[----:B------:R-:W-:-:S03]  /*baf0*/  @!P2 LEA R8, P3, R43, R0, 0x2 ;  /* 0x000000002b08a211 */ /* 0x000fc600078610ff */
[----:B------:R2:W-:Y:S01]  /*bb00*/  @!P5 ST.E.64 [R2.64], R108 ;  /* 0x0000006c0200d985 */ /* 0x0005e2000c101b06 */
[C---:B----4-:R-:W-:Y:S02]  /*bb10*/  @!P1 LEA R6, P5, R44.reuse, R0, 0x2 ;  /* 0x000000002c069211 */ /* 0x050fe400078a10ff */
[-C--:B------:R-:W-:Y:S01]  /*bb20*/  @!P2 LEA.HI.X R9, R43, R4.reuse, R73, 0x2, P3 ;  /* 0x000000042b09a211 */ /* 0x080fe200018f1449 */
[----:B------:R4:W-:Y:S01]  /*bb30*/  @!P4 ST.E.64 [R10.64], R190 ;  /* 0x000000be0a00c985 */ /* 0x0009e2000c101b06 */
[----:B------:R-:W-:-:S03]  /*bb40*/  @!P1 LEA.HI.X R7, R44, R4, R74, 0x2, P5 ;  /* 0x000000042c079211 */ /* 0x000fc600028f144a */
[----:B------:R4:W-:Y:S04]  /*bb50*/  @!P2 ST.E.64 [R8.64], R188 ;  /* 0x000000bc0800a985 */ /* 0x0009e8000c101b06 */
[----:B------:R4:W-:Y:S01]  /*bb60*/  @!P1 ST.E.64 [R6.64], R112 ;  /* 0x0000007006009985 */ /* 0x0009e2000c101b06 */
[----:B--2---:R-:W-:-:S04]  /*bb70*/  @!P0 LEA R2, P3, R45, R0, 0x2 ;  /* 0x000000002d028211 */ /* 0x004fc800078610ff */
[----:B------:R-:W-:-:S05]  /*bb80*/  @!P0 LEA.HI.X R3, R45, R4, R75, 0x2, P3 ;  /* 0x000000042d038211 */ /* 0x000fca00018f144b */
[----:B------:R4:W-:Y:S04]  /*bb90*/  @!P0 ST.E.64 [R2.64], R76 ;  /* 0x0000004c02008985 */ /* 0x0009e8000c101b06 */
.L_x_57:
[----:B------:R-:W-:Y:S05]  /*bba0*/  BSYNC B0 ;  /* 0x0000000000007941 */ /* 0x000fea0003800000 */
.L_x_56:
[----:B------:R-:W-:Y:S05]  /*bbb0*/  BRA.DIV ~URZ, `(.L_x_58) ;  /* 0x00002dd27f007947 */ /* 0x000fea000b800000 */
[----:B--2---:R2:W1:Y:S04]  /*bbc0*/  SHFL.IDX PT, R4, R12, 0x1, 0x1c1f ;  /* 0x003c1f000c047f89 */ /* 0x00446800000e0000 */
[----:B----4-:R2:W4:Y:S02]  /*bbd0*/  SHFL.IDX PT, R0, R14, 0x1, 0x1c1f ;  /* 0x003c1f000e007f89 */ /* 0x01052400000e0000 */
.L_x_106:
[----:B------:R-:W-:-:S13]  /*bbe0*/  ISETP.NE.AND P0, PT, R130, RZ, PT ;  /* 0x000000ff8200720c */ /* 0x000fda0003f05270 */
[----:B------:R-:W-:Y:S05]  /*bbf0*/  @P0 BRA `(.L_x_53) ;  /* 0x000017f000000947 */ /* 0x000fea0003800000 */
[----:B------:R-:W5:Y:S01]  /*bc00*/  LDL R5, [R1+0x44] ;  /* 0x0000440001057983 */ /* 0x000f620000100800 */
[----:B------:R-:W-:Y:S02]  /*bc10*/  ISETP.GE.AND P4, PT, R17, c[0x0][0x3c8], PT ;  /* 0x0000f20011007a0c */ /* 0x000fe40003f86270 */
[----:B------:R-:W-:Y:S02]  /*bc20*/  ISETP.GE.AND P5, PT, R13, c[0x0][0x3c8], PT ;  /* 0x0000f2000d007a0c */ /* 0x000fe40003fa6270 */
[----:B------:R-:W-:Y:S02]  /*bc30*/  ISETP.GE.AND P3, PT, R16, c[0x0][0x3c8], PT ;  /* 0x0000f20010007a0c */ /* 0x000fe40003f66270 */
[----:B------:R-:W-:Y:S02]  /*bc40*/  ISETP.GE.AND P2, PT, R18, c[0x0][0x3c8], PT ;  /* 0x0000f20012007a0c */ /* 0x000fe40003f46270 */
[----:B------:R-:W-:-:S05]  /*bc50*/  ISETP.GE.AND P1, PT, R19, c[0x0][0x3c8], PT ;  /* 0x0000f20013007a0c */ /* 0x000fca0003f26270 */
[----:B-12-4-:R-:W-:Y:S02]  /*bc60*/  @!P4 LEA R12, P6, R17, R0, 0x2 ;  /* 0x00000000110cc211 */ /* 0x016fe400078c10ff */
[----:B-----5:R-:W-:-:S13]  /*bc70*/  ISETP.GE.AND P0, PT, R5, c[0x0][0x3c8], PT ;  /* 0x0000f20005007a0c */ /* 0x020fda0003f06270 */
[----:B------:R-:W-:Y:S02]  /*bc80*/  @!P0 IMAD.MOV.U32 R2, RZ, RZ, R0 ;  /* 0x000000ffff028224 */ /* 0x000fe400078e0000 */
[----:B------:R-:W-:-:S04]  /*bc90*/  @!P0 IMAD.MOV.U32 R3, RZ, RZ, R4 ;  /* 0x000000ffff038224 */ /* 0x000fc800078e0004 */
[----:B------:R-:W-:-:S05]  /*bca0*/  @!P0 IMAD.WIDE R2, R5, 0x4, R2 ;  /* 0x0000000405028825 */ /* 0x000fca00078e0202 */
[----:B------:R1:W-:Y:S01]  /*bcb0*/  @!P0 ST.E.64 [R2.64], R158 ;  /* 0x0000009e02008985 */ /* 0x0003e2000c101b06 */
[----:B---3--:R-:W-:-:S04]  /*bcc0*/  @!P5 LEA R14, P0, R13, R0, 0x2 ;  /* 0x000000000d0ed211 */ /* 0x008fc800078010ff */
[----:B------:R-:W-:-:S05]  /*bcd0*/  @!P5 LEA.HI.X R15, R13, R4, R15, 0x2, P0 ;  /* 0x000000040d0fd211 */ /* 0x000fca00000f140f */
[----:B------:R-:W-:Y:S01]  /*bce0*/  @!P5 ST.E.64 [R14.64], R204 ;  /* 0x000000cc0e00d985 */ /* 0x000fe2000c101b06 */
[----:B------:R-:W-:Y:S02]  /*bcf0*/  ISETP.GE.AND P5, PT, R23, c[0x0][0x3c8], PT ;  /* 0x0000f20017007a0c */ /* 0x000fe40003fa6270 */
[----:B-1----:R-:W-:Y:S02]  /*bd00*/  P2R R2, PR, RZ, 0x40 ;  /* 0x00000040ff027803 */ /* 0x002fe40000000000 */
[----:B------:R-:W-:Y:S02]  /*bd10*/  @!P3 LEA R10, P6, R16, R0, 0x2 ;  /* 0x00000000100ab211 */ /* 0x000fe400078c10ff */
[----:B------:R-:W-:Y:S02]  /*bd20*/  ISETP.NE.AND P0, PT, R2, RZ, PT ;  /* 0x000000ff0200720c */ /* 0x000fe40003f05270 */
[-C--:B------:R-:W-:Y:S02]  /*bd30*/  @!P3 LEA.HI.X R11, R16, R4.reuse, R46, 0x2, P6 ;  /* 0x00000004100bb211 */ /* 0x080fe400030f142e */
[----:B------:R-:W-:-:S02]  /*bd40*/  @!P4 LEA.HI.X R13, R17, R4, R47, 0x2, P0 ;  /* 0x00000004110dc211 */ /* 0x000fc400000f142f */
[----:B------:R-:W-:Y:S02]  /*bd50*/  ISETP.GE.AND P0, PT, R20, c[0x0][0x3c8], PT ;  /* 0x0000f20014007a0c */ /* 0x000fe40003f06270 */
[----:B------:R-:W-:Y:S01]  /*bd60*/  @!P2 LEA R8, P6, R18, R0, 0x2 ;  /* 0x000000001208a211 */ /* 0x000fe200078c10ff */
[----:B------:R1:W-:Y:S01]  /*bd70*/  @!P4 ST.E.64 [R12.64], R198 ;  /* 0x000000c60c00c985 */ /* 0x0003e2000c101b06 */
[----:B------:R-:W-:Y:S02]  /*bd80*/  ISETP.GE.AND P4, PT, R22, c[0x0][0x3c8], PT ;  /* 0x0000f20016007a0c */ /* 0x000fe40003f86270 */
[----:B------:R-:W-:Y:S01]  /*bd90*/  @!P2 LEA.HI.X R9, R18, R4, R48, 0x2, P6 ;  /* 0x000000041209a211 */ /* 0x000fe200030f1430 */
[----:B------:R2:W-:Y:S01]  /*bda0*/  @!P3 ST.E.64 [R10.64], R192 ;  /* 0x000000c00a00b985 */ /* 0x0005e2000c101b06 */
[C---:B------:R-:W-:Y:S02]  /*bdb0*/  @!P1 LEA R6, P6, R19.reuse, R0, 0x2 ;  /* 0x0000000013069211 */ /* 0x040fe400078c10ff */
[----:B------:R-:W-:Y:S01]  /*bdc0*/  ISETP.GE.AND P3, PT, R24, c[0x0][0x3c8], PT ;  /* 0x0000f20018007a0c */ /* 0x000fe20003f66270 */
[----:B------:R3:W-:Y:S01]  /*bdd0*/  @!P2 ST.E.64 [R8.64], R146 ;  /* 0x000000920800a985 */ /* 0x0007e2000c101b06 */
[----:B------:R-:W-:-:S02]  /*bde0*/  @!P1 LEA.HI.X R7, R19, R4, R49, 0x2, P6 ;  /* 0x0000000413079211 */ /* 0x000fc400030f1431 */
[C---:B------:R-:W-:Y:S02]  /*bdf0*/  @!P0 LEA R2, P6, R20.reuse, R0, 0x2 ;  /* 0x0000000014028211 */ /* 0x040fe400078c10ff */
[----:B------:R-:W-:Y:S01]  /*be00*/  ISETP.GE.AND P2, PT, R25, c[0x0][0x3c8], PT ;  /* 0x0000f20019007a0c */ /* 0x000fe20003f46270 */
[----:B------:R4:W-:Y:S01]  /*be10*/  @!P1 ST.E.64 [R6.64], R138 ;  /* 0x0000008a06009985 */ /* 0x0009e2000c101b06 */
[----:B------:R-:W-:Y:S02]  /*be20*/  @!P0 LEA.HI.X R3, R20, R4, R50, 0x2, P6 ;  /* 0x0000000414038211 */ /* 0x000fe400030f1432 */
[----:B------:R-:W-:-:S03]  /*be30*/  ISETP.GE.AND P6, PT, R21, c[0x0][0x3c8], PT ;  /* 0x0000f20015007a0c */ /* 0x000fc60003fc6270 */
[----:B------:R5:W-:Y:S01]  /*be40*/  @!P0 ST.E.64 [R2.64], R116 ;  /* 0x0000007402008985 */ /* 0x000be2000c101b06 */
[----:B-1----:R-:W-:-:S09]  /*be50*/  @!P5 LEA R12, P1, R23, R0, 0x2 ;  /* 0x00000000170cd211 */ /* 0x002fd200078210ff */
[----:B------:R-:W-:Y:S02]  /*be60*/  @!P6 LEA R14, P0, R21, R0, 0x2 ;  /* 0x00000000150ee211 */ /* 0x000fe400078010ff */
[-C--:B------:R-:W-:Y:S02]  /*be70*/  @!P5 LEA.HI.X R13, R23, R4.reuse, R53, 0x2, P1 ;  /* 0x00000004170dd211 */ /* 0x080fe400008f1435 */
[----:B------:R-:W-:Y:S02]  /*be80*/  @!P6 LEA.HI.X R15, R21, R4, R51, 0x2, P0 ;  /* 0x00000004150fe211 */ /* 0x000fe400000f1433 */
[----:B--2---:R-:W-:Y:S02]  /*be90*/  @!P4 LEA R10, P0, R22, R0, 0x2 ;  /* 0x00000000160ac211 */ /* 0x004fe400078010ff */
[----:B------:R-:W-:Y:S01]  /*bea0*/  ISETP.GE.AND P1, PT, R26, c[0x0][0x3c8], PT ;  /* 0x0000f2001a007a0c */ /* 0x000fe20003f26270 */
[----:B------:R1:W-:Y:S01]  /*beb0*/  @!P6 ST.E.64 [R14.64], R206 ;  /* 0x000000ce0e00e985 */ /* 0x0003e2000c101b06 */
[----:B------:R-:W-:-:S02]  /*bec0*/  @!P4 LEA.HI.X R11, R22, R4, R52, 0x2, P0 ;  /* 0x00000004160bc211 */ /* 0x000fc400000f1434 */
[C---:B---3--:R-:W-:Y:S01]  /*bed0*/  @!P3 LEA R8, P0, R24.reuse, R0, 0x2 ;  /* 0x000000001808b211 */ /* 0x048fe200078010ff */
[----:B------:R2:W-:Y:S01]  /*bee0*/  @!P5 ST.E.64 [R12.64], R200 ;  /* 0x000000c80c00d985 */ /* 0x0005e2000c101b06 */
[----:B------:R-:W-:Y:S02]  /*bef0*/  ISETP.GE.AND P6, PT, R27, c[0x0][0x3c8], PT ;  /* 0x0000f2001b007a0c */ /* 0x000fe40003fc6270 */
[----:B------:R-:W-:Y:S01]  /*bf00*/  @!P3 LEA.HI.X R9, R24, R4, R54, 0x2, P0 ;  /* 0x000000041809b211 */ /* 0x000fe200000f1436 */
[----:B------:R3:W-:Y:S01]  /*bf10*/  @!P4 ST.E.64 [R10.64], R194 ;  /* 0x000000c20a00c985 */ /* 0x0007e2000c101b06 */
[----:B----4-:R-:W-:Y:S02]  /*bf20*/  @!P2 LEA R6, P0, R25, R0, 0x2 ;  /* 0x000000001906a211 */ /* 0x010fe400078010ff */
[----:B------:R-:W-:Y:S01]  /*bf30*/  ISETP.GE.AND P5, PT, R29, c[0x0][0x3c8], PT ;  /* 0x0000f2001d007a0c */ /* 0x000fe20003fa6270 */
[----:B------:R4:W-:Y:S01]  /*bf40*/  @!P3 ST.E.64 [R8.64], R150 ;  /* 0x000000960800b985 */ /* 0x0009e2000c101b06 */
[----:B------:R-:W-:-:S02]  /*bf50*/  @!P2 LEA.HI.X R7, R25, R4, R55, 0x2, P0 ;  /* 0x000000041907a211 */ /* 0x000fc400000f1437 */
[----:B-----5:R-:W-:Y:S02]  /*bf60*/  @!P1 LEA R2, P0, R26, R0, 0x2 ;  /* 0x000000001a029211 */ /* 0x020fe400078010ff */
[----:B------:R-:W-:Y:S01]  /*bf70*/  ISETP.GE.AND P4, PT, R28, c[0x0][0x3c8], PT ;  /* 0x0000f2001c007a0c */ /* 0x000fe20003f86270 */
[----:B------:R5:W-:Y:S01]  /*bf80*/  @!P2 ST.E.64 [R6.64], R128 ;  /* 0x000000800600a985 */ /* 0x000be2000c101b06 */
[----:B------:R-:W-:Y:S02]  /*bf90*/  @!P1 LEA.HI.X R3, R26, R4, R56, 0x2, P0 ;  /* 0x000000041a039211 */ /* 0x000fe400000f1438 */
[----:B------:R-:W-:Y:S02]  /*bfa0*/  ISETP.GE.AND P3, PT, R30, c[0x0][0x3c8], PT ;  /* 0x0000f2001e007a0c */ /* 0x000fe40003f66270 */
[----:B------:R-:W-:Y:S01]  /*bfb0*/  ISETP.GE.AND P2, PT, R31, c[0x0][0x3c8], PT ;  /* 0x0000f2001f007a0c */ /* 0x000fe20003f46270 */
[----:B------:R5:W-:Y:S01]  /*bfc0*/  @!P1 ST.E.64 [R2.64], R120 ;  /* 0x0000007802009985 */ /* 0x000be2000c101b06 */
[----:B-1----:R-:W-:-:S02]  /*bfd0*/  @!P6 LEA R14, P0, R27, R0, 0x2 ;  /* 0x000000001b0ee211 */ /* 0x002fc400078010ff */
[----:B--2---:R-:W-:Y:S02]  /*bfe0*/  @!P5 LEA R12, P1, R29, R0, 0x2 ;  /* 0x000000001d0cd211 */ /* 0x004fe400078210ff */
[----:B------:R-:W-:Y:S02]  /*bff0*/  @!P6 LEA.HI.X R15, R27, R4, R57, 0x2, P0 ;  /* 0x000000041b0fe211 */ /* 0x000fe400000f1439 */
[----:B---3--:R-:W-:Y:S02]  /*c000*/  @!P4 LEA R10, P0, R28, R0, 0x2 ;  /* 0x000000001c0ac211 */ /* 0x008fe400078010ff */
[-C--:B------:R-:W-:Y:S01]  /*c010*/  @!P5 LEA.HI.X R13, R29, R4.reuse, R59, 0x2, P1 ;  /* 0x000000041d0dd211 */ /* 0x080fe200008f143b */
[----:B------:R1:W-:Y:S01]  /*c020*/  @!P6 ST.E.64 [R14.64], R208 ;  /* 0x000000d00e00e985 */ /* 0x0003e2000c101b06 */
[----:B------:R-:W-:Y:S02]  /*c030*/  ISETP.GE.AND P1, PT, R32, c[0x0][0x3c8], PT ;  /* 0x0000f20020007a0c */ /* 0x000fe40003f26270 */
[----:B------:R-:W-:Y:S01]  /*c040*/  @!P4 LEA.HI.X R11, R28, R4, R58, 0x2, P0 ;  /* 0x000000041c0bc211 */ /* 0x000fe200000f143a */
[----:B------:R2:W-:Y:S01]  /*c050*/  @!P5 ST.E.64 [R12.64], R202 ;  /* 0x000000ca0c00d985 */ /* 0x0005e2000c101b06 */
[----:B----4-:R-:W-:-:S02]  /*c060*/  @!P3 LEA R8, P0, R30, R0, 0x2 ;  /* 0x000000001e08b211 */ /* 0x010fc400078010ff */
[----:B------:R-:W-:Y:S01]  /*c070*/  ISETP.GE.AND P6, PT, R33, c[0x0][0x3c8], PT ;  /* 0x0000f20021007a0c */ /* 0x000fe20003fc6270 */
[----:B------:R3:W-:Y:S01]  /*c080*/  @!P4 ST.E.64 [R10.64], R196 ;  /* 0x000000c40a00c985 */ /* 0x0007e2000c101b06 */
[----:B------:R-:W-:Y:S02]  /*c090*/  @!P3 LEA.HI.X R9, R30, R4, R60, 0x2, P0 ;  /* 0x000000041e09b211 */ /* 0x000fe400000f143c */
[----:B-----5:R-:W-:Y:S02]  /*c0a0*/  @!P2 LEA R6, P0, R31, R0, 0x2 ;  /* 0x000000001f06a211 */ /* 0x020fe400078010ff */
[----:B------:R-:W-:Y:S01]  /*c0b0*/  ISETP.GE.AND P5, PT, R35, c[0x0][0x3c8], PT ;  /* 0x0000f20023007a0c */ /* 0x000fe20003fa6270 */
[----:B------:R4:W-:Y:S01]  /*c0c0*/  @!P3 ST.E.64 [R8.64], R154 ;  /* 0x0000009a0800b985 */ /* 0x0009e2000c101b06 */
[----:B------:R-:W-:Y:S02]  /*c0d0*/  @!P2 LEA.HI.X R7, R31, R4, R61, 0x2, P0 ;  /* 0x000000041f07a211 */ /* 0x000fe400000f143d */
[----:B------:R-:W-:-:S02]  /*c0e0*/  @!P1 LEA R2, P0, R32, R0, 0x2 ;  /* 0x0000000020029211 */ /* 0x000fc400078010ff */
[----:B------:R-:W-:Y:S01]  /*c0f0*/  ISETP.GE.AND P4, PT, R34, c[0x0][0x3c8], PT ;  /* 0x0000f20022007a0c */ /* 0x000fe20003f86270 */
[----:B------:R5:W-:Y:S01]  /*c100*/  @!P2 ST.E.64 [R6.64], R142 ;  /* 0x0000008e0600a985 */ /* 0x000be2000c101b06 */
[----:B------:R-:W-:Y:S02]  /*c110*/  @!P1 LEA.HI.X R3, R32, R4, R62, 0x2, P0 ;  /* 0x0000000420039211 */ /* 0x000fe400000f143e */
[----:B------:R-:W-:Y:S02]  /*c120*/  ISETP.GE.AND P3, PT, R36, c[0x0][0x3c8], PT ;  /* 0x0000f20024007a0c */ /* 0x000fe40003f66270 */
[----:B------:R-:W-:Y:S01]  /*c130*/  ISETP.GE.AND P2, PT, R37, c[0x0][0x3c8], PT ;  /* 0x0000f20025007a0c */ /* 0x000fe20003f46270 */
[----:B------:R5:W-:Y:S01]  /*c140*/  @!P1 ST.E.64 [R2.64], R124 ;  /* 0x0000007c02009985 */ /* 0x000be2000c101b06 */
[-C--:B-1----:R-:W-:Y:S02]  /*c150*/  @!P6 LEA R14, P0, R33, R0.reuse, 0x2 ;  /* 0x00000000210ee211 */ /* 0x082fe400078010ff */
[----:B--2---:R-:W-:-:S02]  /*c160*/  @!P5 LEA R12, P1, R35, R0, 0x2 ;  /* 0x00000000230cd211 */ /* 0x004fc400078210ff */
        /* <DEDUP_REMOVED lines=31> */
[----:B----4-:R-:W-:-:S03]  /*c360*/  @!P3 LEA R8, P0, R42, R0, 0x2 ;  /* 0x000000002a08b211 */ /* 0x010fc600078010ff */
[----:B------:R1:W-:Y:S01]  /*c370*/  @!P4 ST.E.64 [R10.64], R114 ;  /* 0x000000720a00c985 */ /* 0x0003e2000c101b06 */
[----:B------:R-:W-:Y:S02]  /*c380*/  @!P3 LEA.HI.X R9, R42, R4, R72, 0x2, P0 ;  /* 0x000000042a09b211 */ /* 0x000fe400000f1448 */
[----:B-----5:R-:W-:-:S03]  /*c390*/  @!P2 LEA R6, P0, R43, R0, 0x2 ;  /* 0x000000002b06a211 */ /* 0x020fc600078010ff */
[----:B------:R1:W-:Y:S01]  /*c3a0*/  @!P3 ST.E.64 [R8.64], R118 ;  /* 0x000000760800b985 */ /* 0x0003e2000c101b06 */
[----:B------:R-:W-:Y:S02]  /*c3b0*/  @!P2 LEA.HI.X R7, R43, R4, R73, 0x2, P0 ;  /* 0x000000042b07a211 */ /* 0x000fe400000f1449 */
[----:B------:R-:W-:-:S03]  /*c3c0*/  @!P1 LEA R2, P0, R44, R0, 0x2 ;  /* 0x000000002c029211 */ /* 0x000fc600078010ff */
[----:B------:R1:W-:Y:S01]  /*c3d0*/  @!P2 ST.E.64 [R6.64], R122 ;  /* 0x0000007a0600a985 */ /* 0x0003e2000c101b06 */
[----:B------:R-:W-:Y:S02]  /*c3e0*/  @!P1 LEA.HI.X R3, R44, R4, R74, 0x2, P0 ;  /* 0x000000042c039211 */ /* 0x000fe400000f144a */
[----:B------:R-:W-:-:S03]  /*c3f0*/  ISETP.GE.AND P0, PT, R45, c[0x0][0x3c8], PT ;  /* 0x0000f2002d007a0c */ /* 0x000fc60003f06270 */
[----:B------:R1:W-:Y:S10]  /*c400*/  @!P1 ST.E.64 [R2.64], R126 ;  /* 0x0000007e02009985 */ /* 0x0003f4000c101b06 */
[----:B------:R-:W-:Y:S05]  /*c410*/  @P0 BRA `(.L_x_53) ;  /* 0x00000fd000000947 */ /* 0x000fea0003800000 */
[----:B-1----:R-:W-:-:S04]  /*c420*/  LEA R2, P0, R45, R0, 0x2 ;  /* 0x000000002d027211 */ /* 0x002fc800078010ff */
[----:B------:R-:W-:-:S05]  /*c430*/  LEA.HI.X R3, R45, R4, R75, 0x2, P0 ;  /* 0x000000042d037211 */ /* 0x000fca00000f144b */
[----:B------:R1:W-:Y:S01]  /*c440*/  ST.E.64 [R2.64], R78 ;  /* 0x0000004e02007985 */ /* 0x0003e2000c101b06 */
[----:B------:R-:W-:Y:S05]  /*c450*/  BRA `(.L_x_53) ;  /* 0x00000f9000007947 */ /* 0x000fea0003800000 */
.L_x_38:
[----:B------:R-:W2:Y:S04]  /*c460*/  LDL.LU R0, [R1+0x74] ;  /* 0x0000740001007983 */ /* 0x000ea80000300800 */
[----:B------:R-:W3:Y:S04]  /*c470*/  LDL R7, [R1+0x48] ;  /* 0x0000480001077983 */ /* 0x000ee80000100800 */
[----:B-1----:R-:W4:Y:S01]  /*c480*/  LDL R6, [R1+0x64] ;  /* 0x0000640001067983 */ /* 0x002f220000100800 */
[----:B------:R-:W-:Y:S01]  /*c490*/  ISETP.NE.U32.AND P0, PT, RZ, c[0x0][0x508], PT ;  /* 0x00014200ff007a0c */ /* 0x000fe20003f05070 */
[----:B------:R-:W-:Y:S01]  /*c4a0*/  IMAD.MOV.U32 R4, RZ, RZ, 0x4 ;  /* 0x00000004ff047424 */ /* 0x000fe200078e00ff */
[----:B------:R-:W-:Y:S01]  /*c4b0*/  ISETP.NE.U32.AND P2, PT, RZ, c[0x0][0x500], PT ;  /* 0x00014000ff007a0c */ /* 0x000fe20003f45070 */
[----:B------:R-:W-:Y:S01]  /*c4c0*/  IMAD.MOV.U32 R8, RZ, RZ, RZ ;  /* 0x000000ffff087224 */ /* 0x000fe200078e00ff */
[----:B------:R-:W-:Y:S01]  /*c4d0*/  ISETP.NE.AND.EX P1, PT, RZ, c[0x0][0x50c], PT, P0 ;  /* 0x00014300ff007a0c */ /* 0x000fe20003f25300 */
[----:B------:R-:W-:Y:S01]  /*c4e0*/  IMAD.MOV.U32 R19, RZ, RZ, c[0x0][0x388] ;  /* 0x0000e200ff137624 */ /* 0x000fe200078e00ff */
[----:B------:R-:W-:-:S11]  /*c4f0*/  ISETP.NE.AND.EX P2, PT, RZ, c[0x0][0x504], PT, P2 ;  /* 0x00014100ff007a0c */ /* 0x000fd60003f45320 */
[C---:B---3--:R-:W-:Y:S01]  /*c500*/  @P1 LEA R2, P0, R7.reuse, c[0x0][0x508], 0x2 ;  /* 0x0001420007021a11 */ /* 0x048fe200078010ff */
[----:B------:R-:W-:-:S03]  /*c510*/  IMAD.WIDE R4, R7, R4, c[0x0][0x500] ;  /* 0x0001400007047625 */ /* 0x000fc600078e0204 */
[----:B----4-:R-:W-:Y:S02]  /*c520*/  @P1 LEA.HI.X R3, R7, c[0x0][0x50c], R6, 0x2, P0 ;  /* 0x0001430007031a11 */ /* 0x010fe400000f1406 */
[----:B------:R1:W5:Y:S04]  /*c530*/  @P2 LDG.E R8, [R4.64] ;  /* 0x0000000604082981 */ /* 0x000368000c1e1900 */
[----:B------:R1:W5:Y:S01]  /*c540*/  @P1 LDG.E R19, [R2.64] ;  /* 0x0000000602131981 */ /* 0x000362000c1e1900 */
[----:B--2---:R-:W-:-:S04]  /*c550*/  ISETP.NE.AND P0, PT, R0, RZ, PT ;  /* 0x000000ff0000720c */ /* 0x004fc80003f05270 */
[----:B------:R-:W-:Y:S01]  /*c560*/  SEL R18, R0, c[0x0][0x3d4], P0 ;  /* 0x0000f50000127a07 */ /* 0x000fe20000000000 */
[----:B------:R-:W-:Y:S05]  /*c570*/  @P1 BRA `(.L_x_59) ;  /* 0x0000004000001947 */ /* 0x000fea0003800000 */
[----:B------:R-:W-:Y:S05]  /*c580*/  @!P2 BRA `(.L_x_59) ;  /* 0x000000300000a947 */ /* 0x000fea0003800000 */
[----:B------:R2:W3:Y:S04]  /*c590*/  LDG.E R0, [R4.64] ;  /* 0x0000000604007981 */ /* 0x0004e8000c1e1900 */
[----:B-12---:R-:W3:Y:S02]  /*c5a0*/  LDG.E R4, [R4.64+0x4] ;  /* 0x0000040604047981 */ /* 0x006ee4000c1e1900 */
[----:B---3-5:R-:W-:Y:S02]  /*c5b0*/  IADD3 R19, -R0, R4, RZ ;  /* 0x0000000400137210 */ /* 0x028fe40007ffe1ff */
.L_x_59:
[----:B-1----:R-:W1:Y:S01]  /*c5c0*/  S2R R3, SR_TID.X ;  /* 0x0000000000037919 */ /* 0x002e620000002100 */
[----:B------:R-:W-:Y:S01]  /*c5d0*/  BSSY B0, `(.L_x_60) ;  /* 0x0000038000007945 */ /* 0x000fe20003800000 */
[----:B------:R-:W-:Y:S02]  /*c5e0*/  SEL R14, R7, RZ, !P2 ;  /* 0x000000ff070e7207 */ /* 0x000fe40005000000 */
[----:B------:R-:W-:-:S02]  /*c5f0*/  SEL R20, R6, RZ, !P2 ;  /* 0x000000ff06147207 */ /* 0x000fc40005000000 */
[----:B-----5:R-:W-:Y:S02]  /*c600*/  SHF.R.S32.HI R17, RZ, 0x1f, R8 ;  /* 0x0000001fff117819 */ /* 0x020fe40000011408 */
[----:B-1----:R-:W-:-:S13]  /*c610*/  ISETP.GT.AND P0, PT, R3, 0x7f, PT ;  /* 0x0000007f0300780c */ /* 0x002fda0003f04270 */
[----:B------:R-:W-:Y:S05]  /*c620*/  @P0 BRA `(.L_x_61) ;  /* 0x0000032000000947 */ /* 0x000fea0003800000 */
[----:B------:R-:W2:Y:S01]  /*c630*/  LDL R2, [R1+0x54] ;  /* 0x0000540001027983 */ /* 0x000ea20000100800 */
[----:B------:R-:W-:Y:S01]  /*c640*/  IMAD R0, R19, c[0x0][0x4e8], RZ ;  /* 0x00013a0013007a24 */ /* 0x000fe200078e02ff */
[----:B--2---:R-:W-:-:S04]  /*c650*/  LEA R9, R2, R3, 0x7 ;  /* 0x0000000302097211 */ /* 0x004fc800078e38ff */
[----:B------:R-:W-:-:S13]  /*c660*/  ISETP.GE.AND P0, PT, R9, R0, PT ;  /* 0x000000000900720c */ /* 0x000fda0003f06270 */
[----:B------:R-:W-:Y:S05]  /*c670*/  @P0 BRA `(.L_x_61) ;  /* 0x000002d000000947 */ /* 0x000fea0003800000 */
[----:B------:R-:W2:Y:S04]  /*c680*/  LDL R2, [R1+0x60] ;  /* 0x0000600001027983 */ /* 0x000ea80000100800 */
[----:B------:R-:W3:Y:S01]  /*c690*/  LDL.LU R21, [R1+0x98] ;  /* 0x0000980001157983 */ /* 0x000ee20000300800 */
[----:B------:R-:W-:Y:S01]  /*c6a0*/  IMAD.MOV.U32 R0, RZ, RZ, 0x368 ;  /* 0x00000368ff007424 */ /* 0x000fe200078e00ff */
[----:B------:R-:W-:-:S04]  /*c6b0*/  ISETP.GT.AND P2, PT, R18, 0x1, PT ;  /* 0x000000011200780c */ /* 0x000fc80003f44270 */
[----:B------:R-:W-:-:S04]  /*c6c0*/  SEL R0, R0, 0x328, P2 ;  /* 0x0000032800007807 */ /* 0x000fc80001000000 */
[----:B------:R1:W4:Y:S08]  /*c6d0*/  LDC.64 R6, c[0x0][R0+0x170] ;  /* 0x00005c0000067b82 */ /* 0x0003300000000a00 */
[----:B------:R1:W2:Y:S08]  /*c6e0*/  LDC.64 R4, c[0x0][R0+0x168] ;  /* 0x00005a0000047b82 */ /* 0x0002b00000000a00 */
[----:B------:R1:W5:Y:S08]  /*c6f0*/  LDC.64 R12, c[0x0][R0+0x178] ;  /* 0x00005e00000c7b82 */ /* 0x0003700000000a00 */
[----:B------:R1:W2:Y:S02]  /*c700*/  LDC.64 R10, c[0x0][R0+0x160] ;  /* 0x00005800000a7b82 */ /* 0x0002a40000000a00 */
[----:B-1----:R-:W-:-:S02]  /*c710*/  IMAD.MOV.U32 R0, RZ, RZ, c[0x0][0x4e8] ;  /* 0x00013a00ff007624 */ /* 0x002fc400078e00ff */
[----:B----4-:R-:W-:-:S03]  /*c720*/  IMAD R7, R7, R14, RZ ;  /* 0x0000000e07077224 */ /* 0x010fc600078e02ff */
[----:B------:R-:W-:Y:S01]  /*c730*/  ISETP.NE.AND P0, PT, R0, 0x1, PT ;  /* 0x000000010000780c */ /* 0x000fe20003f05270 */
[----:B------:R-:W-:Y:S01]  /*c740*/  IMAD R7, R6, R20, R7 ;  /* 0x0000001406077224 */ /* 0x000fe200078e0207 */
[----:B------:R-:W-:-:S11]  /*c750*/  MOV R0, R9 ;  /* 0x0000000900007202 */ /* 0x000fd60000000f00 */
[----:B------:R-:W-:-:S05]  /*c760*/  @P0 IMAD.HI.U32 R16, R9, c[0x0][0x4ec], RZ ;  /* 0x00013b0009100a27 */ /* 0x000fca00078e00ff */
[----:B------:R-:W-:Y:S01]  /*c770*/  @P0 SHF.R.U32.HI R0, RZ, c[0x0][0x4f0], R16 ;  /* 0x00013c00ff000a19 */ /* 0x000fe20000011610 */
[-C--:B--2---:R-:W-:Y:S02]  /*c780*/  IMAD R15, R5, R2.reuse, RZ ;  /* 0x00000002050f7224 */ /* 0x084fe400078e02ff */
[----:B------:R-:W-:-:S04]  /*c790*/  IMAD.WIDE.U32 R4, R4, R2, RZ ;  /* 0x0000000204047225 */ /* 0x000fc800078e00ff */
[----:B------:R-:W-:Y:S01]  /*c7a0*/  IMAD.WIDE.U32 R2, R6, R14, RZ ;  /* 0x0000000e06027225 */ /* 0x000fe200078e00ff */
[----:B---3--:R-:W-:-:S03]  /*c7b0*/  SEL R6, R21, RZ, P2 ;  /* 0x000000ff15067207 */ /* 0x008fc60001000000 */
[----:B------:R-:W-:Y:S01]  /*c7c0*/  IMAD.IADD R15, R5, 0x1, R15 ;  /* 0x00000001050f7824 */ /* 0x000fe200078e020f */
[----:B------:R-:W-:Y:S01]  /*c7d0*/  IADD3 R16, P1, P0, R2, R4, R8 ;  /* 0x0000000402107210 */ /* 0x000fe2000783e008 */
[----:B------:R-:W-:Y:S01]  /*c7e0*/  IMAD.MOV R2, RZ, RZ, -R0 ;  /* 0x000000ffff027224 */ /* 0x000fe200078e0a00 */
[----:B------:R-:W-:Y:S01]  /*c7f0*/  IADD3 R3, R3, R7, RZ ;  /* 0x0000000703037210 */ /* 0x000fe20007ffe0ff */
[-C--:B-----5:R-:W-:Y:S02]  /*c800*/  IMAD R7, R13, R6.reuse, RZ ;  /* 0x000000060d077224 */ /* 0x0a0fe400078e02ff */
[----:B------:R-:W-:-:S04]  /*c810*/  IMAD.WIDE.U32 R4, R12, R6, RZ ;  /* 0x000000060c047225 */ /* 0x000fc800078e00ff */
[----:B------:R-:W-:Y:S01]  /*c820*/  IMAD R2, R2, c[0x0][0x4e8], R9 ;  /* 0x00013a0002027a24 */ /* 0x000fe200078e0209 */
[----:B------:R-:W-:Y:S02]  /*c830*/  IADD3.X R9, R3, R15, R17, P1, P0 ;  /* 0x0000000f03097210 */ /* 0x000fe40000fe0411 */
[----:B------:R-:W-:Y:S01]  /*c840*/  IADD3 R5, R5, R7, RZ ;  /* 0x0000000705057210 */ /* 0x000fe20007ffe0ff */
[----:B------:R-:W-:Y:S01]  /*c850*/  IMAD.MOV.U32 R7, RZ, RZ, c[0x0][0x4a8] ;  /* 0x00012a00ff077624 */ /* 0x000fe200078e00ff */
[----:B------:R-:W-:Y:S02]  /*c860*/  IADD3 R4, P1, P0, R0, R16, R4 ;  /* 0x0000001000047210 */ /* 0x000fe4000783e004 */
[----:B------:R-:W-:Y:S01]  /*c870*/  SHF.R.S32.HI R3, RZ, 0x1f, R0 ;  /* 0x0000001fff037819 */ /* 0x000fe20000011400 */
[----:B------:R-:W-:Y:S01]  /*c880*/  IMAD R0, R11, R2, RZ ;  /* 0x000000020b007224 */ /* 0x000fe200078e02ff */
[----:B------:R-:W-:Y:S02]  /*c890*/  SHF.R.S32.HI R6, RZ, 0x1f, R2 ;  /* 0x0000001fff067819 */ /* 0x000fe40000011402 */
[----:B------:R-:W-:-:S03]  /*c8a0*/  IADD3.X R5, R3, R9, R5, P1, P0 ;  /* 0x0000000903057210 */ /* 0x000fc60000fe0405 */
[C---:B------:R-:W-:Y:S02]  /*c8b0*/  IMAD R0, R10.reuse, R6, R0 ;  /* 0x000000060a007224 */ /* 0x040fe400078e0200 */
[----:B------:R-:W-:Y:S01]  /*c8c0*/  IMAD.WIDE.U32 R2, R10, R2, R4 ;  /* 0x000000020a027225 */ /* 0x000fe200078e0004 */
[----:B------:R-:W-:Y:S02]  /*c8d0*/  MOV R5, c[0x0][0x4ac] ;  /* 0x00012b0000057a02 */ /* 0x000fe40000000f00 */
[----:B------:R-:W-:Y:S01]  /*c8e0*/  SEL R4, R7, c[0x0][0x450], P2 ;  /* 0x0001140007047a07 */ /* 0x000fe20001000000 */
[----:B------:R-:W-:Y:S01]  /*c8f0*/  IMAD.IADD R0, R3, 0x1, R0 ;  /* 0x0000000103007824 */ /* 0x000fe200078e0200 */
[----:B------:R-:W-:Y:S02]  /*c900*/  SEL R5, R5, c[0x0][0x454], P2 ;  /* 0x0001150005057a07 */ /* 0x000fe40001000000 */
[----:B------:R-:W-:-:S04]  /*c910*/  LEA R4, P0, R2, R4, 0x2 ;  /* 0x0000000402047211 */ /* 0x000fc800078010ff */
[----:B------:R-:W-:Y:S02]  /*c920*/  LEA.HI.X R5, R2, R5, R0, 0x2, P0 ;  /* 0x0000000502057211 */ /* 0x000fe400000f1400 */
[----:B------:R-:W-:-:S05]  /*c930*/  MOV R0, 0xff800000 ;  /* 0xff80000000007802 */ /* 0x000fca0000000f00 */
[----:B------:R1:W-:Y:S02]  /*c940*/  STG.E [R4.64], R0 ;  /* 0x0000000004007986 */ /* 0x0003e4000c101906 */
.L_x_61:
[----:B------:R-:W-:Y:S05]  /*c950*/  BSYNC B0 ;  /* 0x0000000000007941 */ /* 0x000fea0003800000 */
.L_x_60:
[----:B------:R-:W-:-:S13]  /*c960*/  ISETP.GT.AND P0, PT, R18, 0x1, PT ;  /* 0x000000011200780c */ /* 0x000fda0003f04270 */
[----:B------:R-:W-:Y:S05]  /*c970*/  @P0 BRA `(.L_x_53) ;  /* 0x00000a7000000947 */ /* 0x000fea0003800000 */
[----:B-1----:R-:W2:Y:S04]  /*c980*/  LDL.LU R0, [R1+0x54] ;  /* 0x0000540001007983 */ /* 0x002ea80000300800 */
[----:B------:R-:W3:Y:S01]  /*c990*/  LDL.LU R7, [R1+0x60] ;  /* 0x0000600001077983 */ /* 0x000ee20000300800 */
[----:B------:R-:W-:Y:S01]  /*c9a0*/  MOV R2, c[0x0][0x4e8] ;  /* 0x00013a0000027a02 */ /* 0x000fe20000000f00 */
[----:B------:R-:W-:Y:S02]  /*c9b0*/  IMAD R5, R20, c[0x0][0x3f0], RZ ;  /* 0x0000fc0014057a24 */ /* 0x000fe400078e02ff */
[----:B------:R-:W1:Y:S01]  /*c9c0*/  S2R R3, SR_TID.X ;  /* 0x0000000000037919 */ /* 0x000e620000002100 */
[----:B------:R-:W-:Y:S02]  /*c9d0*/  ISETP.NE.AND P0, PT, R2, 0x1, PT ;  /* 0x000000010200780c */ /* 0x000fe40003f05270 */
[----:B-1----:R-:W-:-:S02]  /*c9e0*/  SHF.R.S32.HI R4, RZ, 0x1f, R3 ;  /* 0x0000001fff047819 */ /* 0x002fc40000011403 */
[----:B------:R-:W-:Y:S02]  /*c9f0*/  SHF.R.S32.HI R10, RZ, 0x1f, R3 ;  /* 0x0000001fff0a7819 */ /* 0x000fe40000011403 */
[-C--:B------:R-:W-:Y:S02]  /*ca00*/  LEA.HI R4, R4, R3.reuse, RZ, 0x3 ;  /* 0x0000000304047211 */ /* 0x080fe400078f18ff */
[----:B------:R-:W-:Y:S02]  /*ca10*/  LEA.HI R10, R10, R3, RZ, 0x3 ;  /* 0x000000030a0a7211 */ /* 0x000fe400078f18ff */
[----:B------:R-:W-:Y:S02]  /*ca20*/  LOP3.LUT R4, R4, 0xfffffff8, RZ, 0xc0, !PT ;  /* 0xfffffff804047812 */ /* 0x000fe400078ec0ff */
[----:B------:R-:W-:-:S03]  /*ca30*/  SHF.R.S32.HI R10, RZ, 0x3, R10 ;  /* 0x00000003ff0a7819 */ /* 0x000fc6000001140a */
[----:B------:R-:W-:Y:S02]  /*ca40*/  IMAD.IADD R4, R3, 0x1, -R4 ;  /* 0x0000000103047824 */ /* 0x000fe400078e0a04 */
[----:B------:R-:W-:-:S03]  /*ca50*/  IMAD.WIDE.U32 R2, R8, c[0x0][0x3a0], RZ ;  /* 0x0000e80008027a25 */ /* 0x000fc600078e00ff */
[----:B------:R-:W-:Y:S02]  /*ca60*/  LEA R4, R4, R10, 0x5 ;  /* 0x0000000a04047211 */ /* 0x000fe400078e28ff */
[----:B--2---:R-:W-:Y:S01]  /*ca70*/  MOV R9, R0 ;  /* 0x0000000000097202 */ /* 0x004fe20000000f00 */
[----:B------:R-:W-:-:S03]  /*ca80*/  IMAD R0, R17, c[0x0][0x3a0], RZ ;  /* 0x0000e80011007a24 */ /* 0x000fc600078e02ff */
[C---:B------:R-:W-:Y:S01]  /*ca90*/  LEA R13, R9.reuse, R10, 0x7 ;  /* 0x0000000a090d7211 */ /* 0x040fe200078e38ff */
[----:B------:R-:W-:Y:S02]  /*caa0*/  IMAD R8, R8, c[0x0][0x3a4], R0 ;  /* 0x0000e90008087a24 */ /* 0x000fe400078e0200 */
[----:B------:R-:W-:-:S03]  /*cab0*/  IMAD R4, R9, 0x80, R4 ;  /* 0x0000008009047824 */ /* 0x000fc600078e0204 */
[----:B------:R-:W-:Y:S01]  /*cac0*/  IADD3 R3, R3, R8, RZ ;  /* 0x0000000803037210 */ /* 0x000fe20007ffe0ff */
[----:B------:R-:W-:-:S04]  /*cad0*/  @P0 IMAD.HI.U32 R6, R4, c[0x0][0x4ec], RZ ;  /* 0x00013b0004060a27 */ /* 0x000fc800078e00ff */
[----:B---3--:R-:W-:-:S04]  /*cae0*/  IMAD.WIDE.U32 R2, R7, c[0x0][0x3e8], R2 ;  /* 0x0000fa0007027a25 */ /* 0x008fc800078e0002 */
[----:B------:R-:W-:Y:S01]  /*caf0*/  IMAD.MOV.U32 R0, RZ, RZ, R4 ;  /* 0x000000ffff007224 */ /* 0x000fe200078e0004 */
[----:B------:R-:W-:Y:S01]  /*cb00*/  @P0 SHF.R.U32.HI R0, RZ, c[0x0][0x4f0], R6 ;  /* 0x00013c00ff000a19 */ /* 0x000fe20000011606 */
[----:B------:R-:W-:Y:S02]  /*cb10*/  IMAD R3, R7, c[0x0][0x3ec], R3 ;  /* 0x0000fb0007037a24 */ /* 0x000fe400078e0203 */
[C---:B------:R-:W-:Y:S01]  /*cb20*/  IMAD R7, R14.reuse, c[0x0][0x3f4], R5 ;  /* 0x0000fd000e077a24 */ /* 0x040fe200078e0205 */
[----:B------:R-:W-:Y:S01]  /*cb30*/  SHF.R.S32.HI R6, RZ, 0x1f, R0 ;  /* 0x0000001fff067819 */ /* 0x000fe20000011400 */
[----:B------:R-:W-:Y:S01]  /*cb40*/  IMAD.WIDE.U32 R2, R14, c[0x0][0x3f0], R2 ;  /* 0x0000fc000e027a25 */ /* 0x000fe200078e0002 */
[----:B------:R-:W-:-:S03]  /*cb50*/  IADD3 R5, -R0, RZ, RZ ;  /* 0x000000ff00057210 */ /* 0x000fc60007ffe1ff */
[----:B------:R-:W-:Y:S01]  /*cb60*/  IMAD R6, R6, c[0x0][0x3e0], RZ ;  /* 0x0000f80006067a24 */ /* 0x000fe200078e02ff */
[----:B------:R-:W-:Y:S01]  /*cb70*/  IADD3 R3, R3, R7, RZ ;  /* 0x0000000703037210 */ /* 0x000fe20007ffe0ff */
[----:B------:R-:W-:Y:S02]  /*cb80*/  IMAD R4, R5, c[0x0][0x4e8], R4 ;  /* 0x00013a0005047a24 */ /* 0x000fe400078e0204 */
[C---:B------:R-:W-:Y:S02]  /*cb90*/  IMAD R6, R0.reuse, c[0x0][0x3e4], R6 ;  /* 0x0000f90000067a24 */ /* 0x040fe400078e0206 */
[----:B------:R-:W-:Y:S01]  /*cba0*/  IMAD.WIDE.U32 R2, R0, c[0x0][0x3e0], R2 ;  /* 0x0000f80000027a25 */ /* 0x000fe200078e0002 */
[----:B------:R-:W-:-:S03]  /*cbb0*/  SHF.R.S32.HI R0, RZ, 0x1f, R4 ;  /* 0x0000001fff007819 */ /* 0x000fc60000011404 */
[----:B------:R-:W-:Y:S02]  /*cbc0*/  IMAD.IADD R3, R3, 0x1, R6 ;  /* 0x0000000103037824 */ /* 0x000fe400078e0206 */
[----:B------:R-:W-:Y:S02]  /*cbd0*/  IMAD R0, R0, c[0x0][0x3d8], RZ ;  /* 0x0000f60000007a24 */ /* 0x000fe400078e02ff */
[----:B------:R-:W-:-:S04]  /*cbe0*/  IMAD.WIDE.U32 R2, R4, c[0x0][0x3d8], R2 ;  /* 0x0000f60004027a25 */ /* 0x000fc800078e0002 */
[----:B------:R-:W-:Y:S01]  /*cbf0*/  IMAD R4, R4, c[0x0][0x3dc], R0 ;  /* 0x0000f70004047a24 */ /* 0x000fe200078e0200 */
[----:B------:R-:W-:-:S04]  /*cc00*/  LEA R14, P0, R2, c[0x0][0x380], 0x1 ;  /* 0x0000e000020e7a11 */ /* 0x000fc800078008ff */
[----:B------:R-:W-:-:S04]  /*cc10*/  IADD3 R4, R3, R4, RZ ;  /* 0x0000000403047210 */ /* 0x000fc80007ffe0ff */
[----:B------:R-:W-:Y:S01]  /*cc20*/  LEA.HI.X R11, R2, c[0x0][0x384], R4, 0x1, P0 ;  /* 0x0000e100020b7a11 */ /* 0x000fe200000f0c04 */
[----:B------:R-:W-:Y:S05]  /*cc30*/  BRA.DIV ~URZ, `(.L_x_62) ;  /* 0x00001e127f007947 */ /* 0x000fea000b800000 */
[----:B------:R1:W2:Y:S02]  /*cc40*/  SHFL.IDX PT, R10, R11, RZ, 0x181f ;  /* 0x00181fff0b0a7589 */ /* 0x0002a400000e0000 */
.L_x_107:
[----:B------:R-:W-:Y:S05]  /*cc50*/  BRA.DIV ~URZ, `(.L_x_63) ;  /* 0x00001e627f007947 */ /* 0x000fea000b800000 */
[----:B------:R3:W4:Y:S02]  /*cc60*/  SHFL.IDX PT, R0, R14, RZ, 0x181f ;  /* 0x00181fff0e007589 */ /* 0x00072400000e0000 */
.L_x_108:
[----:B------:R-:W-:Y:S01]  /*cc70*/  IMAD R12, R19, c[0x0][0x4e8], RZ ;  /* 0x00013a00130c7a24 */ /* 0x000fe200078e02ff */
[----:B------:R-:W-:Y:S04]  /*cc80*/  BSSY B0, `(.L_x_64) ;  /* 0x000001a000007945 */ /* 0x000fe80003800000 */
[----:B------:R-:W-:-:S13]  /*cc90*/  ISETP.GE.AND P0, PT, R13, R12, PT ;  /* 0x0000000c0d00720c */ /* 0x000fda0003f06270 */
[----:B------:R-:W-:Y:S05]  /*cca0*/  @P0 BRA `(.L_x_65) ;  /* 0x0000017000000947 */ /* 0x000fea0003800000 */
[----:B------:R-:W5:Y:S04]  /*ccb0*/  LDL.64 R2, [R1+0x30] ;  /* 0x0000300001027983 */ /* 0x000f680000100a00 */
        /* <DEDUP_REMOVED lines=10> */
[-C--:B------:R-:W-:Y:S02]  /*cd60*/  @!P3 LEA R8, P4, R2, R0.reuse, 0x1 ;  /* 0x000000000208b211 */ /* 0x080fe400078808ff */
[----:B------:R-:W-:Y:S02]  /*cd70*/  @!P2 LEA R6, P6, R20, R0, 0x1 ;  /* 0x000000001406a211 */ /* 0x000fe400078c08ff */
[----:B------:R-:W-:Y:S02]  /*cd80*/  @!P3 LEA.HI.X R9, R2, R10, R3, 0x1, P4 ;  /* 0x0000000a0209b211 */ /* 0x000fe400020f0c03 */
[----:B------:R-:W-:Y:S02]  /*cd90*/  @!P1 LEA R4, P5, R17, R0, 0x1 ;  /* 0x0000000011049211 */ /* 0x000fe400078a08ff */
[----:B------:R-:W-:Y:S02]  /*cda0*/  @!P2 LEA.HI.X R7, R20, R10, R21, 0x1, P6 ;  /* 0x0000000a1407a211 */ /* 0x000fe400030f0c15 */
[----:B------:R-:W-:-:S02]  /*cdb0*/  @!P0 LEA R2, P4, R15, R0, 0x1 ;  /* 0x000000000f028211 */ /* 0x000fc400078808ff */
[-C--:B------:R-:W-:Y:S02]  /*cdc0*/  @!P1 LEA.HI.X R5, R17, R10.reuse, R18, 0x1, P5 ;  /* 0x0000000a11059211 */ /* 0x080fe400028f0c12 */
[----:B------:R-:W-:Y:S01]  /*cdd0*/  @!P0 LEA.HI.X R3, R15, R10, R16, 0x1, P4 ;  /* 0x0000000a0f038211 */ /* 0x000fe200020f0c10 */
[----:B------:R2:W-:Y:S04]  /*cde0*/  @!P3 ST.E.128 [R8.64], RZ ;  /* 0x000000ff0800b985 */ /* 0x0005e8000c101d06 */
[----:B------:R2:W-:Y:S04]  /*cdf0*/  @!P2 ST.E.128 [R6.64], RZ ;  /* 0x000000ff0600a985 */ /* 0x0005e8000c101d06 */
[----:B------:R2:W-:Y:S04]  /*ce00*/  @!P1 ST.E.128 [R4.64], RZ ;  /* 0x000000ff04009985 */ /* 0x0005e8000c101d06 */
[----:B------:R2:W-:Y:S02]  /*ce10*/  @!P0 ST.E.128 [R2.64], RZ ;  /* 0x000000ff02008985 */ /* 0x0005e4000c101d06 */
.L_x_65:
[----:B------:R-:W-:Y:S05]  /*ce20*/  BSYNC B0 ;  /* 0x0000000000007941 */ /* 0x000fea0003800000 */
.L_x_64:
[----:B------:R-:W-:Y:S05]  /*ce30*/  BRA.DIV ~URZ, `(.L_x_66) ;  /* 0x00001ce27f007947 */ /* 0x000fea000b800000 */
[----:B--2---:R2:W1:Y:S04]  /*ce40*/  SHFL.IDX PT, R10, R11, 0x1, 0x181f ;  /* 0x00381f000b0a7f89 */ /* 0x00446800000e0000 */
[----:B----4-:R2:W4:Y:S02]  /*ce50*/  SHFL.IDX PT, R0, R14, 0x1, 0x181f ;  /* 0x00381f000e007f89 */ /* 0x01052400000e0000 */
.L_x_109:
[----:B------:R-:W-:Y:S01]  /*ce60*/  IADD3 R2, R13, 0x20, RZ ;  /* 0x000000200d027810 */ /* 0x000fe20007ffe0ff */
[----:B------:R-:W-:Y:S03]  /*ce70*/  BSSY B0, `(.L_x_67) ;  /* 0x000001a000007945 */ /* 0x000fe60003800000 */
[----:B------:R-:W-:-:S13]  /*ce80*/  ISETP.GE.AND P0, PT, R2, R12, PT ;  /* 0x0000000c0200720c */ /* 0x000fda0003f06270 */
[----:B------:R-:W-:Y:S05]  /*ce90*/  @P0 BRA `(.L_x_68) ;  /* 0x0000017000000947 */ /* 0x000fea0003800000 */
[----:B------:R-:W5:Y:S04]  /*cea0*/  LDL.64 R22, [R1+0x30] ;  /* 0x0000300001167983 */ /* 0x000f680000100a00 */
[----:B--2---:R-:W2:Y:S04]  /*ceb0*/  LDL R19, [R1+0x38] ;  /* 0x0000380001137983 */ /* 0x004ea80000100800 */
[----:B---3--:R-:W3:Y:S04]  /*cec0*/  LDL R17, [R1+0x3c] ;  /* 0x00003c0001117983 */ /* 0x008ee80000100800 */
[----:B----4-:R-:W4:Y:S04]  /*ced0*/  LDL R15, [R1+0x40] ;  /* 0x00004000010f7983 */ /* 0x010f280000100800 */
[----:B------:R-:W4:Y:S04]  /*cee0*/  LDL R20, [R1+0x70] ;  /* 0x0000700001147983 */ /* 0x000f280000100800 */
[----:B------:R-:W4:Y:S04]  /*cef0*/  LDL R18, [R1+0x6c] ;  /* 0x00006c0001127983 */ /* 0x000f280000100800 */
[----:B------:R-:W4:Y:S01]  /*cf00*/  LDL R16, [R1+0x68] ;  /* 0x0000680001107983 */ /* 0x000f220000100800 */
[----:B-----5:R-:W-:-:S02]  /*cf10*/  ISETP.GE.AND P3, PT, R22, c[0x0][0x3c8], PT ;  /* 0x0000f20016007a0c */ /* 0x020fc40003f66270 */
[----:B--2---:R-:W-:Y:S02]  /*cf20*/  ISETP.GE.AND P2, PT, R19, c[0x0][0x3c8], PT ;  /* 0x0000f20013007a0c */ /* 0x004fe40003f46270 */
[----:B---3--:R-:W-:Y:S02]  /*cf30*/  ISETP.GE.AND P1, PT, R17, c[0x0][0x3c8], PT ;  /* 0x0000f20011007a0c */ /* 0x008fe40003f26270 */
[----:B----4-:R-:W-:-:S07]  /*cf40*/  ISETP.GE.AND P0, PT, R15, c[0x0][0x3c8], PT ;  /* 0x0000f2000f007a0c */ /* 0x010fce0003f06270 */
[CC--:B------:R-:W-:Y:S02]  /*cf50*/  @!P3 LEA R8, P4, R22.reuse, R0.reuse, 0x1 ;  /* 0x000000001608b211 */ /* 0x0c0fe400078808ff */
[----:B------:R-:W-:Y:S02]  /*cf60*/  @!P2 LEA R6, P6, R19, R0, 0x1 ;  /* 0x000000001306a211 */ /* 0x000fe400078c08ff */
[----:B-1----:R-:W-:Y:S02]  /*cf70*/  @!P3 LEA.HI.X R9, R22, R10, R23, 0x1, P4 ;  /* 0x0000000a1609b211 */ /* 0x002fe400020f0c17 */
        /* <DEDUP_REMOVED lines=9> */
.L_x_68:
[----:B------:R-:W-:Y:S05]  /*d010*/  BSYNC B0 ;  /* 0x0000000000007941 */ /* 0x000fea0003800000 */
.L_x_67:
[----:B------:R-:W-:Y:S05]  /*d020*/  BRA.DIV ~URZ, `(.L_x_69) ;  /* 0x00001bb27f007947 */ /* 0x000fea000b800000 */
[----:B-1----:R1:W2:Y:S02]  /*d030*/  SHFL.IDX PT, R10, R11, 0x2, 0x181f ;  /* 0x00581f000b0a7f89 */ /* 0x0022a400000e0000 */
.L_x_110:
[----:B------:R-:W-:Y:S05]  /*d040*/  BRA.DIV ~URZ, `(.L_x_70) ;  /* 0x00001c027f007947 */ /* 0x000fea000b800000 */
[----:B----4-:R4:W1:Y:S02]  /*d050*/  SHFL.IDX PT, R0, R14, 0x2, 0x181f ;  /* 0x00581f000e007f89 */ /* 0x01086400000e0000 */
.L_x_111:
[----:B------:R-:W-:Y:S01]  /*d060*/  IADD3 R2, R13, 0x40, RZ ;  /* 0x000000400d027810 */ /* 0x000fe20007ffe0ff */
[----:B------:R-:W-:Y:S03]  /*d070*/  BSSY B0, `(.L_x_71) ;  /* 0x000001a000007945 */ /* 0x000fe60003800000 */
        /* <DEDUP_REMOVED lines=13> */
[CC--:B-1----:R-:W-:Y:S02]  /*d150*/  @!P3 LEA R8, P4, R22.reuse, R0.reuse, 0x1 ;  /* 0x000000001608b211 */ /* 0x0c2fe400078808ff */
        /* <DEDUP_REMOVED lines=11> */
.L_x_72:
[----:B------:R-:W-:Y:S05]  /*d210*/  BSYNC B0 ;  /* 0x0000000000007941 */ /* 0x000fea0003800000 */
.L_x_71:
[----:B------:R-:W-:Y:S05]  /*d220*/  BRA.DIV ~URZ, `(.L_x_73) ;  /* 0x00001a827f007947 */ /* 0x000fea000b800000 */
[----:B--2---:R2:W3:Y:S04]  /*d230*/  SHFL.IDX PT, R10, R11, 0x3, 0x181f ;  /* 0x00781f000b0a7f89 */ /* 0x0044e800000e0000 */
[----:B-1----:R2:W1:Y:S02]  /*d240*/  SHFL.IDX PT, R0, R14, 0x3, 0x181f ;  /* 0x00781f000e007f89 */ /* 0x00246400000e0000 */
.L_x_112:
[----:B------:R-:W-:-:S04]  /*d250*/  IADD3 R2, R13, 0x60, RZ ;  /* 0x000000600d027810 */ /* 0x000fc80007ffe0ff */
        /* <DEDUP_REMOVED lines=25> */
.L_x_53:
[----:B------:R-:W-:Y:S05]  /*d3f0*/  BSYNC B1 ;  /* 0x0000000000017941 */ /* 0x000fea0003800000 */
.L_x_37:
[----:B-1--4-:R-:W4:Y:S02]  /*d400*/  LDL R0, [R1+0x9c] ;  /* 0x00009c0001007983 */ /* 0x012f240000100800 */
[----:B----4-:R-:W-:-:S13]  /*d410*/  ISETP.NE.AND P0, PT, R0, RZ, PT ;  /* 0x000000ff0000720c */ /* 0x010fda0003f05270 */
[----:B------:R-:W-:Y:S01]  /*d420*/  @P0 WARPSYNC 0xffffffff ;  /* 0xffffffff00000948 */ /* 0x000fe20003800000 */
[----:B------:R-:W-:Y:S06]  /*d430*/  @P0 BAR.SYNC.DEFER_BLOCKING 0x5, 0x100 ;  /* 0x0144000000000b1d */ /* 0x000fec0000010000 */
[----:B------:R-:W1:Y:S04]  /*d440*/  @P0 LDS.128 R4, [0x1a080] ;  /* 0x01a08000ff040984 */ /* 0x000e680000000c00 */
[----:B-1----:R1:W-:Y:S04]  /*d450*/  @P0 STL.64 [R1+0x50], R4 ;  /* 0x0000500401000387 */ /* 0x0023e80000100a00 */
[----:B------:R1:W-:Y:S04]  /*d460*/  @P0 STL.64 [R1+0x58], R6 ;  /* 0x0000580601000387 */ /* 0x0003e80000100a00 */
[----:B------:R-:W-:Y:S06]  /*d470*/  @P0 BAR.ARV 0x4, 0x100 ;  /* 0x0104000000000b1d */ /* 0x000fec0000002000 */
[----:B------:R-:W-:Y:S05]  /*d480*/  @P0 BRA `(.L_x_74) ;  /* 0x00000b9000000947 */ /* 0x000fea0003800000 */
[----:B------:R-:W4:Y:S01]  /*d490*/  S2R R0, SR_TID.X ;  /* 0x0000000000007919 */ /* 0x000f220000002100 */
[----:B-1----:R-:W-:Y:S01]  /*d4a0*/  IMAD.MOV.U32 R7, RZ, RZ, RZ ;  /* 0x000000ffff077224 */ /* 0x002fe200078e00ff */
[----:B----4-:R-:W-:-:S04]  /*d4b0*/  LOP3.LUT R13, R0, 0x1f, RZ, 0xc0, !PT ;  /* 0x0000001f000d7812 */ /* 0x010fc800078ec0ff */
[----:B------:R-:W-:Y:S01]  /*d4c0*/  ISETP.NE.AND P6, PT, R13, 0x1f, PT ;  /* 0x0000001f0d00780c */ /* 0x000fe20003fc5270 */
[----:B------:R-:W-:Y:S10]  /*d4d0*/  BRA.DIV ~URZ, `(.L_x_75) ;  /* 0x000018927f007947 */ /* 0x000ff4000b800000 */
[----:B------:R1:W4:Y:S02]  /*d4e0*/  SHFL.IDX PT, R9, R131, RZ, 0x1f ;  /* 0x00001fff83097589 */ /* 0x00032400000e0000 */
.L_x_113:
[----:B------:R-:W-:Y:S05]  /*d4f0*/  BRA.DIV ~URZ, `(.L_x_76) ;  /* 0x000018e27f007947 */ /* 0x000fea000b800000 */
[----:B--2---:R2:W1:Y:S02]  /*d500*/  SHFL.IDX PT, R8, R131, 0x1, 0x1f ;  /* 0x00201f0083087f89 */ /* 0x00446400000e0000 */
.L_x_114:
[----:B------:R-:W5:Y:S01]  /*d510*/  LDL R0, [R1+0x5c] ;  /* 0x00005c0001007983 */ /* 0x000f620000100800 */
[----:B------:R-:W-:Y:S02]  /*d520*/  IMAD.MOV.U32 R6, RZ, RZ, RZ ;  /* 0x000000ffff067224 */ /* 0x000fe400078e00ff */
[----:B-----5:R-:W-:-:S05]  /*d530*/  IMAD.IADD R0, R0, 0x1, R13 ;  /* 0x0000000100007824 */ /* 0x020fca00078e020d */
[----:B------:R-:W-:-:S13]  /*d540*/  ISETP.GE.OR P0, PT, R0, c[0x0][0x53c], !P6 ;  /* 0x00014f0000007a0c */ /* 0x000fda0007706670 */
[----:B------:R-:W-:Y:S01]  /*d550*/  @!P0 IMAD.MOV.U32 R2, RZ, RZ, 0x4 ;  /* 0x00000004ff028424 */ /* 0x000fe200078e00ff */
[----:B------:R-:W-:-:S03]  /*d560*/  @!P0 MOV R3, 0x4 ;  /* 0x0000000400038802 */ /* 0x000fc60000000f00 */
[----:B------:R-:W-:-:S04]  /*d570*/  @!P0 IMAD.WIDE R4, R0, R2, c[0x0][0x580] ;  /* 0x0001600000048625 */ /* 0x000fc800078e0202 */
[----:B------:R-:W-:Y:S01]  /*d580*/  @!P0 IMAD.WIDE R2, R0, R3, c[0x0][0x578] ;  /* 0x00015e0000028625 */ /* 0x000fe200078e0203 */
[----:B------:R-:W5:Y:S04]  /*d590*/  @!P0 LDG.E R6, [R4.64] ;  /* 0x0000000604068981 */ /* 0x000f68000c1e1900 */
[----:B------:R-:W5:Y:S01]  /*d5a0*/  @!P0 LDG.E R7, [R2.64] ;  /* 0x0000000602078981 */ /* 0x000f62000c1e1900 */
[C---:B------:R-:W-:Y:S02]  /*d5b0*/  ISETP.GE.U32.AND P4, PT, R13.reuse, 0x10, PT ;  /* 0x000000100d00780c */ /* 0x040fe40003f86070 */
[C---:B------:R-:W-:Y:S02]  /*d5c0*/  ISETP.GE.U32.AND P3, PT, R13.reuse, 0x8, PT ;  /* 0x000000080d00780c */ /* 0x040fe40003f66070 */
[----:B------:R-:W-:-:S02]  /*d5d0*/  ISETP.GE.U32.AND P2, PT, R13, 0x4, PT ;  /* 0x000000040d00780c */ /* 0x000fc40003f46070 */
[C---:B------:R-:W-:Y:S02]  /*d5e0*/  ISETP.GE.U32.AND P1, PT, R13.reuse, 0x2, PT ;  /* 0x000000020d00780c */ /* 0x040fe40003f26070 */
[----:B------:R-:W-:Y:S02]  /*d5f0*/  ISETP.NE.AND P5, PT, R13, RZ, PT ;  /* 0x000000ff0d00720c */ /* 0x000fe40003fa5270 */
[----:B------:R-:W-:Y:S01]  /*d600*/  MOV R11, RZ ;  /* 0x000000ff000b7202 */ /* 0x000fe20000000f00 */
[----:B-----5:R-:W-:Y:S01]  /*d610*/  IMAD R0, R7, R6, RZ ;  /* 0x0000000607007224 */ /* 0x020fe200078e02ff */
[----:B------:R-:W-:Y:S07]  /*d620*/  BRA.DIV ~URZ, `(.L_x_77) ;  /* 0x000018227f007947 */ /* 0x000fee000b800000 */
[----:B------:R2:W4:Y:S02]  /*d630*/  SHFL.UP PT, R4, R0, 0x1, RZ ;  /* 0x0420000000047989 */ /* 0x00052400000e00ff */
.L_x_115:
[----:B----4-:R-:W-:-:S04]  /*d640*/  SEL R4, R4, RZ, P5 ;  /* 0x000000ff04047207 */ /* 0x010fc80002800000 */
[----:B--2---:R-:W-:Y:S01]  /*d650*/  IADD3 R0, R0, R4, RZ ;  /* 0x0000000400007210 */ /* 0x004fe20007ffe0ff */
[----:B------:R-:W-:Y:S05]  /*d660*/  BRA.DIV ~URZ, `(.L_x_78) ;  /* 0x000018227f007947 */ /* 0x000fea000b800000 */
        /* <DEDUP_REMOVED lines=12> */
[----:B------:R2:W4:Y:S02]  /*d730*/  SHFL.IDX PT, R0, R4, 0x1f, 0x1f ;  /* 0x03e01f0004007f89 */ /* 0x00052400000e0000 */
.L_x_116:
[----:B----4-:R-:W-:Y:S01]  /*d740*/  IMAD R0, R0, c[0x0][0x538], RZ ;  /* 0x00014e0000007a24 */ /* 0x010fe200078e02ff */
[----:B------:R-:W-:Y:S04]  /*d750*/  BSSY B1, `(.L_x_79) ;  /* 0x0000083000017945 */ /* 0x000fe80003800000 */
[----:B-1----:R-:W-:-:S04]  /*d760*/  IADD3 R8, R0, R8, RZ ;  /* 0x0000000800087210 */ /* 0x002fc80007ffe0ff */
[----:B------:R-:W-:-:S13]  /*d770*/  ISETP.GT.AND P0, PT, R8, R9, PT ;  /* 0x000000090800720c */ /* 0x000fda0003f04270 */
[----:B------:R-:W-:Y:S05]  /*d780*/  @P0 BRA `(.L_x_80) ;  /* 0x0000025000000947 */ /* 0x000fea0003800000 */
.L_x_84:
[----:B------:R-:W4:Y:S02]  /*d790*/  LDL.LU R0, [R1+0x5c] ;  /* 0x00005c0001007983 */ /* 0x000f240000300800 */
[----:B----4-:R-:W-:-:S04]  /*d7a0*/  IADD3 R0, R0, 0x1f, RZ ;  /* 0x0000001f00007810 */ /* 0x010fc80007ffe0ff */
[----:B------:R-:W-:-:S13]  /*d7b0*/  ISETP.GE.AND P0, PT, R0, c[0x0][0x53c], PT ;  /* 0x00014f0000007a0c */ /* 0x000fda0003f06270 */
[----:B------:R-:W-:Y:S05]  /*d7c0*/  @P0 BRA `(.L_x_81) ;  /* 0x0000076000000947 */ /* 0x000fea0003800000 */
[----:B------:R1:W-:Y:S01]  /*d7d0*/  STL [R1+0x5c], R0 ;  /* 0x00005c0001007387 */ /* 0x0003e20000100800 */
[----:B------:R-:W-:Y:S01]  /*d7e0*/  CS2R R6, SRZ ;  /* 0x0000000000067805 */ /* 0x000fe2000001ff00 */
[----:B-1----:R-:W-:-:S04]  /*d7f0*/  IADD3 R0, R0, R13, RZ ;  /* 0x0000000d00007210 */ /* 0x002fc80007ffe0ff */
[----:B------:R-:W-:-:S13]  /*d800*/  ISETP.GE.OR P0, PT, R0, c[0x0][0x53c], !P6 ;  /* 0x00014f0000007a0c */ /* 0x000fda0007706670 */
[----:B------:R-:W-:Y:S02]  /*d810*/  @!P0 MOV R2, 0x4 ;  /* 0x0000000400028802 */ /* 0x000fe40000000f00 */
[----:B------:R-:W-:-:S03]  /*d820*/  @!P0 MOV R3, 0x4 ;  /* 0x0000000400038802 */ /* 0x000fc60000000f00 */
[----:B--2---:R-:W-:-:S04]  /*d830*/  @!P0 IMAD.WIDE R4, R0, R2, c[0x0][0x580] ;  /* 0x0001600000048625 */ /* 0x004fc800078e0202 */
[----:B------:R-:W-:Y:S01]  /*d840*/  @!P0 IMAD.WIDE R2, R0, R3, c[0x0][0x578] ;  /* 0x00015e0000028625 */ /* 0x000fe200078e0203 */
[----:B------:R-:W2:Y:S04]  /*d850*/  @!P0 LDG.E R6, [R4.64] ;  /* 0x0000000604068981 */ /* 0x000ea8000c1e1900 */
[----:B------:R-:W2:Y:S02]  /*d860*/  @!P0 LDG.E R7, [R2.64] ;  /* 0x0000000602078981 */ /* 0x000ea4000c1e1900 */
[----:B--2---:R-:W-:Y:S01]  /*d870*/  IMAD R0, R7, R6, RZ ;  /* 0x0000000607007224 */ /* 0x004fe200078e02ff */
[----:B------:R-:W-:Y:S05]  /*d880*/  BRA.DIV ~URZ, `(.L_x_82) ;  /* 0x000017a27f007947 */ /* 0x000fea000b800000 */
[----:B------:R1:W2:Y:S02]  /*d890*/  SHFL.UP PT, R2, R0, 0x1, RZ ;  /* 0x0420000000027989 */ /* 0x0002a400000e00ff */
.L_x_117:
        /* <DEDUP_REMOVED lines=16> */
.L_x_118:
[----:B--2---:R-:W-:-:S05]  /*d9a0*/  IMAD R0, R0, c[0x0][0x538], RZ ;  /* 0x00014e0000007a24 */ /* 0x004fca00078e02ff */
[----:B------:R-:W-:-:S04]  /*d9b0*/  IADD3 R8, R0, R8, RZ ;  /* 0x0000000800087210 */ /* 0x000fc80007ffe0ff */
[----:B------:R-:W-:-:S13]  /*d9c0*/  ISETP.GT.AND P0, PT, R8, R9, PT ;  /* 0x000000090800720c */ /* 0x000fda0003f04270 */
[----:B-1-3--:R-:W-:Y:S05]  /*d9d0*/  @!P0 BRA `(.L_x_84) ;  /* 0xfffffdb000008947 */ /* 0x00afea000383ffff */
.L_x_80:
[----:B---3--:R-:W-:-:S05]  /*d9e0*/  IADD3 R10, -R0, R8, RZ ;  /* 0x00000008000a7210 */ /* 0x008fca0007ffe1ff */
[----:B------:R-:W-:-:S05]  /*d9f0*/  IMAD R0, R4, c[0x0][0x538], R10 ;  /* 0x00014e0004007a24 */ /* 0x000fca00078e020a */
[----:B------:R-:W-:Y:S01]  /*da00*/  ISETP.GT.AND P0, PT, R0, R9, PT ;  /* 0x000000090000720c */ /* 0x000fe20003f04270 */
[----:B------:R-:W-:-:S12]  /*da10*/  BRA.DIV ~URZ, `(.L_x_85) ;  /* 0x000018027f007947 */ /* 0x000fd8000b800000 */
[----:B------:R-:W-:-:S04]  /*da20*/  VOTE.ANY R8, PT, !P0 ;  /* 0x0000000000087806 */ /* 0x000fc800040e0100 */
.L_x_119:
[----:B------:R1:W3:Y:S01]  /*da30*/  POPC R12, R8 ;  /* 0x00000008000c7309 */ /* 0x0002e20000000000 */
[----:B------:R-:W-:Y:S05]  /*da40*/  BRA.DIV ~URZ, `(.L_x_86) ;  /* 0x000018227f007947 */ /* 0x000fea000b800000 */
[----:B---3--:R3:W4:Y:S04]  /*da50*/  SHFL.IDX PT, R6, R6, R12, 0x1f ;  /* 0x00001f0c06067589 */ /* 0x00872800000e0000 */
[----:B------:R3:W1:Y:S02]  /*da60*/  SHFL.IDX PT, R7, R7, R12, 0x1f ;  /* 0x00001f0c07077589 */ /* 0x00066400000e0000 */
.L_x_120:
[----:B------:R-:W-:Y:S01]  /*da70*/  ISETP.NE.AND P0, PT, R8, RZ, PT ;  /* 0x000000ff0800720c */ /* 0x000fe20003f05270 */
[----:B------:R-:W-:-:S12]  /*da80*/  BSSY B0, `(.L_x_87) ;  /* 0x0000005000007945 */ /* 0x000fd80003800000 */
[----:B------:R-:W-:Y:S05]  /*da90*/  @!P0 BRA `(.L_x_88) ;  /* 0x0000003000008947 */ /* 0x000fea0003800000 */
[----:B------:R-:W-:Y:S01]  /*daa0*/  IADD3 R3, R12, -0x1, RZ ;  /* 0xffffffff0c037810 */ /* 0x000fe20007ffe0ff */
[----:B------:R-:W-:Y:S05]  /*dab0*/  BRA.DIV ~URZ, `(.L_x_89) ;  /* 0x000018827f007947 */ /* 0x000fea000b800000 */
[----:B------:R2:W3:Y:S02]  /*dac0*/  SHFL.IDX PT, R11, R4, R3, 0x1f ;  /* 0x00001f03040b7589 */ /* 0x0004e400000e0000 */
.L_x_88:
[----:B------:R-:W-:Y:S05]  /*dad0*/  BSYNC B0 ;  /* 0x0000000000007941 */ /* 0x000fea0003800000 */
.L_x_87:
[----:B---3--:R-:W-:Y:S01]  /*dae0*/  IMAD R5, R11, c[0x0][0x538], R10 ;  /* 0x00014e000b057a24 */ /* 0x008fe200078e020a */
[----:B--2-4-:R-:W-:Y:S02]  /*daf0*/  IABS R4, R6 ;  /* 0x0000000600047213 */ /* 0x014fe40000000000 */
[----:B-1----:R-:W-:Y:S01]  /*db00*/  IABS R0, R7 ;  /* 0x0000000700007213 */ /* 0x002fe20000000000 */
[----:B------:R-:W-:Y:S01]  /*db10*/  IMAD.IADD R10, R9, 0x1, -R5 ;  /* 0x00000001090a7824 */ /* 0x000fe200078e0a05 */
[----:B------:R1:W-:Y:S01]  /*db20*/  STL [R1+0x50], R5 ;  /* 0x0000500501007387 */ /* 0x0003e20000100800 */
[----:B------:R-:W2:Y:S03]  /*db30*/  I2F.RP R2, R4 ;  /* 0x0000000400027306 */ /* 0x000ea60000209400 */
[----:B------:R-:W3:Y:S05]  /*db40*/  LDL.LU R14, [R1+0x5c] ;  /* 0x00005c00010e7983 */ /* 0x000eea0000300800 */
[----:B--2---:R-:W2:Y:S02]  /*db50*/  MUFU.RCP R2, R2 ;  /* 0x0000000200027308 */ /* 0x004ea40000001000 */
[----:B--2---:R-:W-:-:S06]  /*db60*/  IADD3 R2, R2, 0xffffffe, RZ ;  /* 0x0ffffffe02027810 */ /* 0x004fcc0007ffe0ff */
[----:B------:R-:W2:Y:S01]  /*db70*/  F2I.FTZ.U32.TRUNC.NTZ R3, R2 ;  /* 0x0000000200037305 */ /* 0x000ea2000021f000 */
[----:B-1----:R-:W-:Y:S01]  /*db80*/  IMAD.MOV.U32 R5, RZ, RZ, R0 ;  /* 0x000000ffff057224 */ /* 0x002fe200078e0000 */
[----:B------:R-:W-:Y:S02]  /*db90*/  IABS R0, R6 ;  /* 0x0000000600007213 */ /* 0x000fe40000000000 */
[----:B------:R-:W-:-:S04]  /*dba0*/  IABS R9, R10 ;  /* 0x0000000a00097213 */ /* 0x000fc80000000000 */
[----:B------:R-:W1:Y:S01]  /*dbb0*/  I2F.RP R11, R5 ;  /* 0x00000005000b7306 */ /* 0x000e620000209400 */
[----:B--2---:R-:W-:-:S04]  /*dbc0*/  IMAD.MOV R2, RZ, RZ, -R3 ;  /* 0x000000ffff027224 */ /* 0x004fc800078e0a03 */
[----:B------:R-:W-:Y:S01]  /*dbd0*/  IMAD R8, R2, R4, RZ ;  /* 0x0000000402087224 */ /* 0x000fe200078e02ff */
[----:B------:R-:W-:Y:S01]  /*dbe0*/  MOV R2, RZ ;  /* 0x000000ff00027202 */ /* 0x000fe20000000f00 */
[----:B------:R-:W-:-:S04]  /*dbf0*/  IMAD.MOV R0, RZ, RZ, -R0 ;  /* 0x000000ffff007224 */ /* 0x000fc800078e0a00 */
[----:B------:R-:W-:-:S04]  /*dc00*/  IMAD.HI.U32 R8, R3, R8, R2 ;  /* 0x0000000803087227 */ /* 0x000fc800078e0002 */
[----:B------:R-:W-:Y:S02]  /*dc10*/  IMAD.MOV.U32 R2, RZ, RZ, R9 ;  /* 0x000000ffff027224 */ /* 0x000fe400078e0009 */
[----:B------:R-:W-:Y:S02]  /*dc20*/  IMAD.MOV.U32 R3, RZ, RZ, R0 ;  /* 0x000000ffff037224 */ /* 0x000fe400078e0000 */
[----:B------:R-:W-:-:S04]  /*dc30*/  IMAD.HI.U32 R0, R8, R2, RZ ;  /* 0x0000000208007227 */ /* 0x000fc800078e00ff */
[----:B------:R-:W-:Y:S02]  /*dc40*/  IMAD R2, R0, R3, R2 ;  /* 0x0000000300027224 */ /* 0x000fe400078e0202 */
[----:B-1----:R-:W1:Y:S03]  /*dc50*/  MUFU.RCP R3, R11 ;  /* 0x0000000b00037308 */ /* 0x002e660000001000 */
[----:B------:R-:W-:Y:S02]  /*dc60*/  ISETP.GT.U32.AND P0, PT, R4, R2, PT ;  /* 0x000000020400720c */ /* 0x000fe40003f04070 */
[----:B-1----:R-:W-:-:S11]  /*dc70*/  IADD3 R3, R3, 0xffffffe, RZ ;  /* 0x0ffffffe03037810 */ /* 0x002fd60007ffe0ff */
[-C--:B------:R-:W-:Y:S01]  /*dc80*/  @!P0 IADD3 R2, R2, -R4.reuse, RZ ;  /* 0x8000000402028210 */ /* 0x080fe20007ffe0ff */
[----:B------:R-:W1:Y:S03]  /*dc90*/  F2I.FTZ.U32.TRUNC.NTZ R3, R3 ;  /* 0x0000000300037305 */ /* 0x000e66000021f000 */
[----:B------:R-:W-:Y:S02]  /*dca0*/  ISETP.GE.U32.AND P2, PT, R2, R4, PT ;  /* 0x000000040200720c */ /* 0x000fe40003f46070 */
[----:B------:R-:W-:Y:S02]  /*dcb0*/  LOP3.LUT R2, R10, R6, RZ, 0x3c, !PT ;  /* 0x000000060a027212 */ /* 0x000fe400078e3cff */
[----:B------:R-:W-:Y:S02]  /*dcc0*/  @!P0 IADD3 R0, R0, 0x1, RZ ;  /* 0x0000000100008810 */ /* 0x000fe40007ffe0ff */
[----:B------:R-:W-:-:S02]  /*dcd0*/  ISETP.GE.AND P1, PT, R2, RZ, PT ;  /* 0x000000ff0200720c */ /* 0x000fc40003f26270 */
[----:B------:R-:W-:-:S05]  /*dce0*/  ISETP.NE.AND P0, PT, R6, RZ, PT ;  /* 0x000000ff0600720c */ /* 0x000fca0003f05270 */
[----:B------:R-:W-:Y:S01]  /*dcf0*/  @P2 IADD3 R0, R0, 0x1, RZ ;  /* 0x0000000100002810 */ /* 0x000fe20007ffe0ff */
[----:B-1----:R-:W-:-:S04]  /*dd00*/  IMAD.MOV R2, RZ, RZ, -R3 ;  /* 0x000000ffff027224 */ /* 0x002fc800078e0a03 */
[----:B------:R-:W-:Y:S01]  /*dd10*/  IMAD.MOV.U32 R4, RZ, RZ, R2 ;  /* 0x000000ffff047224 */ /* 0x000fe200078e0002 */
[----:B------:R-:W-:Y:S01]  /*dd20*/  IABS R2, R7 ;  /* 0x0000000700027213 */ /* 0x000fe20000000000 */
[----:B------:R-:W-:Y:S01]  /*dd30*/  @!P1 IMAD.MOV R0, RZ, RZ, -R0 ;  /* 0x000000ffff009224 */ /* 0x000fe200078e0a00 */
[----:B------:R-:W-:Y:S01]  /*dd40*/  @!P0 LOP3.LUT R0, RZ, R6, RZ, 0x33, !PT ;  /* 0x00000006ff008212 */ /* 0x000fe200078e33ff */
[----:B------:R-:W-:Y:S01]  /*dd50*/  IMAD R4, R4, R5, RZ ;  /* 0x0000000504047224 */ /* 0x000fe200078e02ff */
[----:B------:R-:W-:Y:S01]  /*dd60*/  IADD3 R8, RZ, -R2, RZ ;  /* 0x80000002ff087210 */ /* 0x000fe20007ffe0ff */
[----:B------:R-:W-:Y:S01]  /*dd70*/  IMAD.MOV.U32 R2, RZ, RZ, RZ ;  /* 0x000000ffff027224 */ /* 0x000fe200078e00ff */
[----:B------:R-:W-:-:S03]  /*dd80*/  IABS R9, R0 ;  /* 0x0000000000097213 */ /* 0x000fc60000000000 */
[----:B------:R-:W-:Y:S01]  /*dd90*/  IMAD.HI.U32 R2, R3, R4, R2 ;  /* 0x0000000403027227 */ /* 0x000fe200078e0002 */
[----:B------:R-:W-:-:S03]  /*dda0*/  MOV R4, R8 ;  /* 0x0000000800047202 */ /* 0x000fc60000000f00 */
[----:B------:R-:W-:-:S04]  /*ddb0*/  IMAD.MOV.U32 R3, RZ, RZ, R9 ;  /* 0x000000ffff037224 */ /* 0x000fc800078e0009 */
[----:B------:R-:W-:-:S04]  /*ddc0*/  IMAD.HI.U32 R2, R2, R3, RZ ;  /* 0x0000000302027227 */ /* 0x000fc800078e00ff */
[----:B------:R-:W-:-:S05]  /*ddd0*/  IMAD R3, R2, R4, R3 ;  /* 0x0000000402037224 */ /* 0x000fca00078e0203 */
[----:B------:R-:W-:-:S13]  /*dde0*/  ISETP.GT.U32.AND P0, PT, R5, R3, PT ;  /* 0x000000030500720c */ /* 0x000fda0003f04070 */
[----:B------:R-:W-:-:S05]  /*ddf0*/  @!P0 IMAD.IADD R3, R3, 0x1, -R5 ;  /* 0x0000000103038824 */ /* 0x000fca00078e0a05 */
[----:B------:R-:W-:Y:S02]  /*de00*/  ISETP.GE.U32.AND P2, PT, R3, R5, PT ;  /* 0x000000050300720c */ /* 0x000fe40003f46070 */
[----:B------:R-:W-:Y:S02]  /*de10*/  LOP3.LUT R3, R0, R7, RZ, 0x3c, !PT ;  /* 0x0000000700037212 */ /* 0x000fe400078e3cff */
[----:B------:R-:W-:Y:S02]  /*de20*/  @!P0 IADD3 R2, R2, 0x1, RZ ;  /* 0x0000000102028810 */ /* 0x000fe40007ffe0ff */
[----:B------:R-:W-:Y:S02]  /*de30*/  ISETP.GE.AND P1, PT, R3, RZ, PT ;  /* 0x000000ff0300720c */ /* 0x000fe40003f26270 */
[----:B------:R-:W-:-:S05]  /*de40*/  ISETP.NE.AND P0, PT, R7, RZ, PT ;  /* 0x000000ff0700720c */ /* 0x000fca0003f05270 */
[----:B------:R-:W-:-:S06]  /*de50*/  @P2 IADD3 R2, R2, 0x1, RZ ;  /* 0x0000000102022810 */ /* 0x000fcc0007ffe0ff */
[----:B------:R-:W-:Y:S02]  /*de60*/  @!P1 IMAD.MOV R2, RZ, RZ, -R2 ;  /* 0x000000ffff029224 */ /* 0x000fe400078e0a02 */
[----:B------:R-:W-:-:S04]  /*de70*/  @!P0 LOP3.LUT R2, RZ, R7, RZ, 0x33, !PT ;  /* 0x00000007ff028212 */ /* 0x000fc800078e33ff */
[----:B------:R-:W-:Y:S01]  /*de80*/  IADD3 R3, -R2, RZ, RZ ;  /* 0x000000ff02037210 */ /* 0x000fe20007ffe1ff */
[----:B------:R-:W-:Y:S02]  /*de90*/  IMAD R6, R0, R6, RZ ;  /* 0x0000000600067224 */ /* 0x000fe400078e02ff */
[C---:B------:R-:W-:Y:S02]  /*dea0*/  IMAD R2, R7.reuse, 0x1000000, R2 ;  /* 0x0100000007027824 */ /* 0x040fe400078e0202 */
[----:B------:R-:W-:Y:S01]  /*deb0*/  IMAD R0, R7, R3, R0 ;  /* 0x0000000307007224 */ /* 0x000fe200078e0200 */
[----:B------:R-:W-:-:S03]  /*dec0*/  IADD3 R3, R10, -R6, RZ ;  /* 0x800000060a037210 */ /* 0x000fc60007ffe0ff */
[----:B------:R-:W-:-:S05]  /*ded0*/  IMAD R0, R0, 0x10000, R2 ;  /* 0x0001000000007824 */ /* 0x000fca00078e0202 */
[----:B------:R1:W-:Y:S01]  /*dee0*/  STL [R1+0x58], R0 ;  /* 0x0000580001007387 */ /* 0x0003e20000100800 */
[----:B---3--:R-:W-:-:S05]  /*def0*/  IMAD.IADD R14, R12, 0x1, R14 ;  /* 0x000000010c0e7824 */ /* 0x008fca00078e020e */
[----:B------:R1:W-:Y:S04]  /*df00*/  STL [R1+0x5c], R14 ;  /* 0x00005c0e01007387 */ /* 0x0003e80000100800 */
[----:B------:R1:W-:Y:S01]  /*df10*/  STL [R1+0x54], R3 ;  /* 0x0000540301007387 */ /* 0x0003e20000100800 */
[----:B------:R-:W-:Y:S05]  /*df20*/  BRA `(.L_x_90) ;  /* 0x0000005000007947 */ /* 0x000fea0003800000 */
.L_x_81:
[----:B------:R-:W-:Y:S01]  /*df30*/  MOV R0, c[0x0][0x53c] ;  /* 0x00014f0000007a02 */ /* 0x000fe20000000f00 */
[----:B------:R1:W-:Y:S04]  /*df40*/  STL [R1+0x50], R9 ;  /* 0x0000500901007387 */ /* 0x0003e80000100800 */
[----:B------:R1:W-:Y:S04]  /*df50*/  STL [R1+0x54], RZ ;  /* 0x000054ff01007387 */ /* 0x0003e80000100800 */
[----:B------:R1:W-:Y:S04]  /*df60*/  STL [R1+0x58], RZ ;  /* 0x000058ff01007387 */ /* 0x0003e80000100800 */
[----:B------:R1:W-:Y:S02]  /*df70*/  STL [R1+0x5c], R0 ;  /* 0x00005c0001007387 */ /* 0x0003e40000100800 */
.L_x_90:
[----:B------:R-:W-:Y:S05]  /*df80*/  BSYNC B1 ;  /* 0x0000000000017941 */ /* 0x000fea0003800000 */
.L_x_79:
[----:B--2---:R-:W2:Y:S04]  /*df90*/  LDL R4, [R1+0x50] ;  /* 0x0000500001047983 */ /* 0x004ea80000100800 */
[----:B------:R-:W2:Y:S04]  /*dfa0*/  LDL R5, [R1+0x54] ;  /* 0x0000540001057983 */ /* 0x000ea80000100800 */
[----:B------:R-:W2:Y:S04]  /*dfb0*/  LDL R6, [R1+0x58] ;  /* 0x0000580001067983 */ /* 0x000ea80000100800 */
[----:B------:R-:W2:Y:S01]  /*dfc0*/  LDL R7, [R1+0x5c] ;  /* 0x00005c0001077983 */ /* 0x000ea20000100800 */
[----:B------:R-:W-:Y:S03]  /*dfd0*/  WARPSYNC 0xffffffff ;  /* 0xffffffff00007948 */ /* 0x000fe60003800000 */
[----:B------:R-:W-:Y:S01]  /*dfe0*/  BAR.SYNC.DEFER_BLOCKING 0x4, 0x100 ;  /* 0x0104000000007b1d */ /* 0x000fe20000010000 */
[----:B------:R-:W-:-:S13]  /*dff0*/  ISETP.NE.AND P0, PT, R13, RZ, PT ;  /* 0x000000ff0d00720c */ /* 0x000fda0003f05270 */
[----:B--2---:R2:W-:Y:S04]  /*e000*/  @!P0 STS.128 [0x1a080], R4 ;  /* 0x01a08004ff008388 */ /* 0x0045e80000000c00 */
[----:B------:R-:W-:Y:S06]  /*e010*/  BAR.ARV 0x5, 0x100 ;  /* 0x0144000000007b1d */ /* 0x000fec0000002000 */
.L_x_74:
[----:B-1----:R-:W4:Y:S02]  /*e020*/  LDL R0, [R1+0x5c] ;  /* 0x00005c0001007983 */ /* 0x002f240000100800 */
[----:B----4-:R-:W-:-:S13]  /*e030*/  ISETP.GE.AND P0, PT, R0, c[0x0][0x53c], PT ;  /* 0x00014f0000007a0c */ /* 0x010fda0003f06270 */
[----:B--23--:R-:W-:Y:S01]  /*e040*/  @P0 CALL.REL.NOINC `(.L_x_91) ;  /* 0x0000001000000944 */ /* 0x00cfe20003c00000 */
[----:B------:R-:W-:Y:S05]  /*e050*/  BRA `(.L_x_92) ;  /* 0xffff340000007947 */ /* 0x000fea000383ffff */
.L_x_91:
[----:B------:R-:W-:Y:S05]  /*e060*/  EXIT ;  /* 0x000000000000794d */ /* 0x000fea0003800000 */
.L_x_13:
[----:B------:R-:W-:Y:S01]  /*e070*/  IMAD.MOV.U32 R0, RZ, RZ, R5 ;  /* 0x000000ffff007224 */ /* 0x000fe200078e0005 */
[----:B------:R-:W-:Y:S02]  /*e080*/  MOV R2, 0x1 ;  /* 0x0000000100027802 */ /* 0x000fe40000000f00 */
[----:B------:R-:W-:Y:S02]  /*e090*/  MOV R3, 0xe0b0 ;  /* 0x0000e0b000037802 */ /* 0x000fe40000000f00 */
[----:B------:R-:W-:Y:S05]  /*e0a0*/  CALL.REL.NOINC `($__internal_2_$__cuda_sm70_shflsync_up_p) ;  /* 0x0000139000007944 */ /* 0x000fea0003c00000 */
[----:B------:R-:W-:Y:S01]  /*e0b0*/  MOV R0, R4 ;  /* 0x0000000400007202 */ /* 0x000fe20000000f00 */
[----:B------:R-:W-:Y:S05]  /*e0c0*/  BRA `(.L_x_93) ;  /* 0xffff23a000007947 */ /* 0x000fea000383ffff */
.L_x_14:
[----:B------:R-:W-:Y:S01]  /*e0d0*/  IMAD.MOV.U32 R0, RZ, RZ, R5 ;  /* 0x000000ffff007224 */ /* 0x000fe200078e0005 */
[----:B------:R-:W-:Y:S02]  /*e0e0*/  MOV R2, 0x2 ;  /* 0x0000000200027802 */ /* 0x000fe40000000f00 */
[----:B------:R-:W-:Y:S02]  /*e0f0*/  MOV R3, 0xe110 ;  /* 0x0000e11000037802 */ /* 0x000fe40000000f00 */
[----:B------:R-:W-:Y:S05]  /*e100*/  CALL.REL.NOINC `($__internal_2_$__cuda_sm70_shflsync_up_p) ;  /* 0x0000133000007944 */ /* 0x000fea0003c00000 */
[----:B------:R-:W-:Y:S01]  /*e110*/  SEL R0, R4, RZ, P4 ;  /* 0x000000ff04007207 */ /* 0x000fe20002000000 */
[----:B------:R-:W-:Y:S01]  /*e120*/  IMAD.MOV.U32 R2, RZ, RZ, 0x4 ;  /* 0x00000004ff027424 */ /* 0x000fe200078e00ff */
[----:B------:R-:W-:-:S03]  /*e130*/  MOV R3, 0xe160 ;  /* 0x0000e16000037802 */ /* 0x000fc60000000f00 */
[----:B------:R-:W-:Y:S02]  /*e140*/  IMAD.IADD R0, R5, 0x1, R0 ;  /* 0x0000000105007824 */ /* 0x000fe400078e0200 */
        /* <DEDUP_REMOVED lines=14> */
[----:B------:R-:W-:Y:S01]  /*e230*/  IMAD.IADD R4, R0, 0x1, R4 ;  /* 0x0000000100047824 */ /* 0x000fe200078e0204 */
[----:B------:R-:W-:-:S03]  /*e240*/  MOV R0, 0x1f ;  /* 0x0000001f00007802 */ /* 0x000fc60000000f00 */
[----:B------:R-:W-:Y:S02]  /*e250*/  IMAD.MOV.U32 R5, RZ, RZ, R4 ;  /* 0x000000ffff057224 */ /* 0x000fe400078e0004 */
[----:B------:R-:W-:Y:S05]  /*e260*/  CALL.REL.NOINC `($__internal_1_$__cuda_sm70_shflsync_idx_p) ;  /* 0x0000118000007944 */ /* 0x000fea0003c00000 */
[----:B------:R-:W-:Y:S05]  /*e270*/  BRA `(.L_x_94) ;  /* 0xffff22f000007947 */ /* 0x000fea000383ffff */
.L_x_16:
[----:B------:R-:W-:Y:S02]  /*e280*/  SEL R0, RZ, 0x1, P0 ;  /* 0x00000001ff007807 */ /* 0x000fe40000000000 */
[----:B------:R-:W-:Y:S02]  /*e290*/  MOV R2, 0xe2b0 ;  /* 0x0000e2b000027802 */ /* 0x000fe40000000f00 */
[----:B------:R-:W-:Y:S05]  /*e2a0*/  CALL.REL.NOINC `($__internal_3_$__cuda_sm70_votesync_ballot) ;  /* 0x0000120000007944 */ /* 0x000fea0003c00000 */
[----:B------:R-:W-:Y:S01]  /*e2b0*/  MOV R6, R0 ;  /* 0x0000000000067202 */ /* 0x000fe20000000f00 */
[----:B------:R-:W-:Y:S05]  /*e2c0*/  BRA `(.L_x_95) ;  /* 0xffff233000007947 */ /* 0x000fea000383ffff */
.L_x_17:
[----:B------:R-:W-:Y:S01]  /*e2d0*/  IMAD.MOV.U32 R5, RZ, RZ, R8 ;  /* 0x000000ffff057224 */ /* 0x000fe200078e0008 */
[----:B--2---:R-:W-:Y:S01]  /*e2e0*/  MOV R3, R13 ;  /* 0x0000000d00037202 */ /* 0x004fe20000000f00 */
[----:B------:R-:W-:Y:S01]  /*e2f0*/  IMAD.MOV.U32 R0, RZ, RZ, 0x1f ;  /* 0x0000001fff007424 */ /* 0x000fe200078e00ff */
[----:B------:R-:W-:Y:S02]  /*e300*/  MOV R2, 0xe320 ;  /* 0x0000e32000027802 */ /* 0x000fe40000000f00 */
[----:B-1----:R-:W-:Y:S05]  /*e310*/  CALL.REL.NOINC `($__internal_1_$__cuda_sm70_shflsync_idx_p) ;  /* 0x000010d000007944 */ /* 0x002fea0003c00000 */
[----:B------:R-:W-:Y:S01]  /*e320*/  IMAD.MOV.U32 R11, RZ, RZ, R0 ;  /* 0x000000ffff0b7224 */ /* 0x000fe200078e0000 */
[----:B------:R-:W-:Y:S01]  /*e330*/  MOV R5, R7 ;  /* 0x0000000700057202 */ /* 0x000fe20000000f00 */
[----:B------:R-:W-:Y:S01]  /*e340*/  IMAD.MOV.U32 R7, RZ, RZ, RZ ;  /* 0x000000ffff077224 */ /* 0x000fe200078e00ff */
[----:B------:R-:W-:Y:S01]  /*e350*/  MOV R3, R13 ;  /* 0x0000000d00037202 */ /* 0x000fe20000000f00 */
[----:B------:R-:W-:Y:S01]  /*e360*/  IMAD.MOV.U32 R0, RZ, RZ, 0x1f ;  /* 0x0000001fff007424 */ /* 0x000fe200078e00ff */
[----:B------:R-:W-:-:S02]  /*e370*/  MOV R2, 0xe390 ;  /* 0x0000e39000027802 */ /* 0x000fc40000000f00 */
[----:B------:R-:W-:Y:S05]  /*e380*/  CALL.REL.NOINC `($__internal_1_$__cuda_sm70_shflsync_idx_p) ;  /* 0x0000106000007944 */ /* 0x000fea0003c00000 */
[----:B------:R-:W-:Y:S01]  /*e390*/  MOV R10, R0 ;  /* 0x00000000000a7202 */ /* 0x000fe20000000f00 */
[----:B------:R-:W-:Y:S05]  /*e3a0*/  BRA `(.L_x_96) ;  /* 0xffff22a000007947 */ /* 0x000fea000383ffff */
.L_x_20:
[----:B------:R-:W-:Y:S01]  /*e3b0*/  IMAD.MOV.U32 R5, RZ, RZ, R4 ;  /* 0x000000ffff057224 */ /* 0x000fe200078e0004 */
[----:B------:R-:W-:-:S02]  /*e3c0*/  MOV R0, 0x1f ;  /* 0x0000001f00007802 */ /* 0x000fc40000000f00 */
[----:B------:R-:W-:Y:S02]  /*e3d0*/  MOV R2, 0xe3f0 ;  /* 0x0000e3f000027802 */ /* 0x000fe40000000f00 */
[----:B-1----:R-:W-:Y:S05]  /*e3e0*/  CALL.REL.NOINC `($__internal_1_$__cuda_sm70_shflsync_idx_p) ;  /* 0x0000100000007944 */ /* 0x002fea0003c00000 */
[----:B------:R-:W-:Y:S01]  /*e3f0*/  MOV R7, R0 ;  /* 0x0000000000077202 */ /* 0x000fe20000000f00 */
[----:B------:R-:W-:Y:S05]  /*e400*/  BRA `(.L_x_19) ;  /* 0xffff22a000007947 */ /* 0x000fea000383ffff */
.L_x_34:
[----:B------:R1:W5:Y:S01]  /*e410*/  LDL R2, [R1] ;  /* 0x0000000001027983 */ /* 0x0003620000100800 */
[----:B------:R-:W-:Y:S01]  /*e420*/  IMAD.MOV.U32 R5, RZ, RZ, 0x2 ;  /* 0x00000002ff057424 */ /* 0x000fe200078e00ff */
[----:B------:R-:W-:Y:S01]  /*e430*/  MOV R7, 0x1f ;  /* 0x0000001f00077802 */ /* 0x000fe20000000f00 */
[----:B------:R-:W-:Y:S01]  /*e440*/  IMAD.MOV.U32 R6, RZ, RZ, -0x1 ;  /* 0xffffffffff067424 */ /* 0x000fe200078e00ff */
[----:B------:R-:W-:Y:S02]  /*e450*/  MOV R3, 0xe470 ;  /* 0x0000e47000037802 */ /* 0x000fe40000000f00 */
[----:B-1---5:R-:W-:Y:S05]  /*e460*/  CALL.REL.NOINC `($__internal_0_$__cuda_sm70_shflsync_bfly_p) ;  /* 0x00000f3000007944 */ /* 0x022fea0003c00000 */
[----:B------:R-:W2:Y:S01]  /*e470*/  LDL.LU R0, [R1] ;  /* 0x0000000001007983 */ /* 0x000ea20000300800 */
[----:B------:R-:W-:Y:S01]  /*e480*/  MOV R3, 0xe4d0 ;  /* 0x0000e4d000037802 */ /* 0x000fe20000000f00 */
[----:B--2---:R-:W-:Y:S01]  /*e490*/  FADD.FTZ R0, R0, R5 ;  /* 0x0000000500007221 */ /* 0x004fe20000010000 */
[----:B------:R-:W-:-:S04]  /*e4a0*/  MOV R5, 0x1 ;  /* 0x0000000100057802 */ /* 0x000fc80000000f00 */
[----:B------:R-:W-:Y:S02]  /*e4b0*/  MOV R2, R0 ;  /* 0x0000000000027202 */ /* 0x000fe40000000f00 */
[----:B------:R-:W-:Y:S05]  /*e4c0*/  CALL.REL.NOINC `($__internal_0_$__cuda_sm70_shflsync_bfly_p) ;  /* 0x00000ed000007944 */ /* 0x000fea0003c00000 */
[----:B------:R1:W5:Y:S01]  /*e4d0*/  LDL R2, [R1+0x4] ;  /* 0x0000040001027983 */ /* 0x0003620000100800 */
[----:B------:R-:W-:Y:S01]  /*e4e0*/  FADD.FTZ R0, R0, R5 ;  /* 0x0000000500007221 */ /* 0x000fe20000010000 */
[----:B------:R-:W-:Y:S02]  /*e4f0*/  MOV R5, 0x2 ;  /* 0x0000000200057802 */ /* 0x000fe40000000f00 */
[----:B------:R-:W-:Y:S02]  /*e500*/  MOV R3, 0xe520 ;  /* 0x0000e52000037802 */ /* 0x000fe40000000f00 */
[----:B-1---5:R-:W-:Y:S05]  /*e510*/  CALL.REL.NOINC `($__internal_0_$__cuda_sm70_shflsync_bfly_p) ;  /* 0x00000e8000007944 */ /* 0x022fea0003c00000 */
[----:B------:R-:W2:Y:S01]  /*e520*/  LDL.LU R2, [R1+0x4] ;  /* 0x0000040001027983 */ /* 0x000ea20000300800 */
[----:B------:R-:W-:Y:S01]  /*e530*/  MOV R3, 0xe580 ;  /* 0x0000e58000037802 */ /* 0x000fe20000000f00 */
[----:B--2---:R-:W-:Y:S01]  /*e540*/  FADD.FTZ R4, R2, R5 ;  /* 0x0000000502047221 */ /* 0x004fe20000010000 */
[----:B------:R-:W-:-:S04]  /*e550*/  MOV R5, 0x1 ;  /* 0x0000000100057802 */ /* 0x000fc80000000f00 */
[----:B------:R-:W-:Y:S02]  /*e560*/  MOV R2, R4 ;  /* 0x0000000400027202 */ /* 0x000fe40000000f00 */
[----:B------:R-:W-:Y:S05]  /*e570*/  CALL.REL.NOINC `($__internal_0_$__cuda_sm70_shflsync_bfly_p) ;  /* 0x00000e2000007944 */ /* 0x000fea0003c00000 */
[----:B------:R-:W-:Y:S01]  /*e580*/  MOV R3, R5 ;  /* 0x0000000500037202 */ /* 0x000fe20000000f00 */
[----:B------:R-:W-:Y:S05]  /*e590*/  BRA `(.L_x_97) ;  /* 0xffffa2e000007947 */ /* 0x000fea000383ffff */
.L_x_41:
[----:B--234-:R-:W-:Y:S01]  /*e5a0*/  IMAD.MOV.U32 R5, RZ, RZ, R12 ;  /* 0x000000ffff057224 */ /* 0x01cfe200078e000c */
[----:B------:R-:W-:Y:S01]  /*e5b0*/  MOV R3, RZ ;  /* 0x000000ff00037202 */ /* 0x000fe20000000f00 */
[----:B------:R-:W-:Y:S01]  /*e5c0*/  IMAD.MOV.U32 R0, RZ, RZ, 0x181f ;  /* 0x0000181fff007424 */ /* 0x000fe200078e00ff */
[----:B------:R-:W-:Y:S02]  /*e5d0*/  MOV R2, 0xe5f0 ;  /* 0x0000e5f000027802 */ /* 0x000fe40000000f00 */
[----:B-1----:R-:W-:Y:S05]  /*e5e0*/  CALL.REL.NOINC `($__internal_1_$__cuda_sm70_shflsync_idx_p) ;  /* 0x00000e0000007944 */ /* 0x002fea0003c00000 */
[----:B------:R-:W-:Y:S01]  /*e5f0*/  MOV R10, R0 ;  /* 0x00000000000a7202 */ /* 0x000fe20000000f00 */
[----:B------:R-:W-:Y:S05]  /*e600*/  BRA `(.L_x_98) ;  /* 0xffffbf8000007947 */ /* 0x000fea000383ffff */
.L_x_42:
[----:B------:R-:W-:Y:S01]  /*e610*/  IMAD.MOV.U32 R5, RZ, RZ, R14 ;  /* 0x000000ffff057224 */ /* 0x000fe200078e000e */
[----:B------:R-:W-:Y:S01]  /*e620*/  MOV R3, RZ ;  /* 0x000000ff00037202 */ /* 0x000fe20000000f00 */
[----:B------:R-:W-:Y:S01]  /*e630*/  IMAD.MOV.U32 R0, RZ, RZ, 0x181f ;  /* 0x0000181fff007424 */ /* 0x000fe200078e00ff */
[----:B------:R-:W-:Y:S02]  /*e640*/  MOV R2, 0xe660 ;  /* 0x0000e66000027802 */ /* 0x000fe40000000f00 */
[----:B-123--:R-:W-:Y:S05]  /*e650*/  CALL.REL.NOINC `($__internal_1_$__cuda_sm70_shflsync_idx_p) ;  /* 0x00000d9000007944 */ /* 0x00efea0003c00000 */
[----:B------:R-:W-:Y:S05]  /*e660*/  BRA `(.L_x_99) ;  /* 0xffffbf4000007947 */ /* 0x000fea000383ffff */
.L_x_45:
[----:B--2---:R-:W-:Y:S01]  /*e670*/  IMAD.MOV.U32 R5, RZ, RZ, R12 ;  /* 0x000000ffff057224 */ /* 0x004fe200078e000c */
[----:B------:R-:W-:Y:S01]  /*e680*/  MOV R3, 0x1 ;  /* 0x0000000100037802 */ /* 0x000fe20000000f00 */
[----:B------:R-:W-:Y:S01]  /*e690*/  IMAD.MOV.U32 R0, RZ, RZ, 0x181f ;  /* 0x0000181fff007424 */ /* 0x000fe200078e00ff */
[----:B------:R-:W-:-:S02]  /*e6a0*/  MOV R2, 0xe6c0 ;  /* 0x0000e6c000027802 */ /* 0x000fc40000000f00 */
[----:B-1-34-:R-:W-:Y:S05]  /*e6b0*/  CALL.REL.NOINC `($__internal_1_$__cuda_sm70_shflsync_idx_p) ;  /* 0x00000d3000007944 */ /* 0x01afea0003c00000 */
[----:B------:R-:W-:Y:S01]  /*e6c0*/  IMAD.MOV.U32 R10, RZ, RZ, R0 ;  /* 0x000000ffff0a7224 */ /* 0x000fe200078e0000 */
[----:B------:R-:W-:Y:S01]  /*e6d0*/  MOV R3, 0x1 ;  /* 0x0000000100037802 */ /* 0x000fe20000000f00 */
[----:B------:R-:W-:Y:S01]  /*e6e0*/  IMAD.MOV.U32 R5, RZ, RZ, R14 ;  /* 0x000000ffff057224 */ /* 0x000fe200078e000e */
[----:B------:R-:W-:-:S02]  /*e6f0*/  MOV R0, 0x181f ;  /* 0x0000181f00007802 */ /* 0x000fc40000000f00 */
[----:B------:R-:W-:Y:S02]  /*e700*/  MOV R2, 0xe720 ;  /* 0x0000e72000027802 */ /* 0x000fe40000000f00 */
[----:B------:R-:W-:Y:S05]  /*e710*/  CALL.REL.NOINC `($__internal_1_$__cuda_sm70_shflsync_idx_p) ;  /* 0x00000cd000007944 */ /* 0x000fea0003c00000 */
[----:B------:R-:W-:Y:S05]  /*e720*/  BRA `(.L_x_100) ;  /* 0xffffc06000007947 */ /* 0x000fea000383ffff */
.L_x_48:
[----:B-1----:R-:W-:Y:S01]  /*e730*/  IMAD.MOV.U32 R5, RZ, RZ, R12 ;  /* 0x000000ffff057224 */ /* 0x002fe200078e000c */
[----:B------:R-:W-:Y:S01]  /*e740*/  MOV R3, 0x2 ;  /* 0x0000000200037802 */ /* 0x000fe20000000f00 */
[----:B--2---:R-:W-:Y:S01]  /*e750*/  IMAD.MOV.U32 R0, RZ, RZ, 0x181f ;  /* 0x0000181fff007424 */ /* 0x004fe200078e00ff */
[----:B------:R-:W-:Y:S02]  /*e760*/  MOV R2, 0xe780 ;  /* 0x0000e78000027802 */ /* 0x000fe40000000f00 */
[----:B---34-:R-:W-:Y:S05]  /*e770*/  CALL.REL.NOINC `($__internal_1_$__cuda_sm70_shflsync_idx_p) ;  /* 0x00000c7000007944 */ /* 0x018fea0003c00000 */
[----:B------:R-:W-:Y:S01]  /*e780*/  MOV R10, R0 ;  /* 0x00000000000a7202 */ /* 0x000fe20000000f00 */
[----:B------:R-:W-:Y:S05]  /*e790*/  BRA `(.L_x_101) ;  /* 0xffffc1d000007947 */ /* 0x000fea000383ffff */
.L_x_49:
[----:B-1----:R-:W-:Y:S01]  /*e7a0*/  IMAD.MOV.U32 R5, RZ, RZ, R14 ;  /* 0x000000ffff057224 */ /* 0x002fe200078e000e */
[----:B------:R-:W-:Y:S01]  /*e7b0*/  MOV R3, 0x2 ;  /* 0x0000000200037802 */ /* 0x000fe20000000f00 */
[----:B--2---:R-:W-:Y:S01]  /*e7c0*/  IMAD.MOV.U32 R0, RZ, RZ, 0x181f ;  /* 0x0000181fff007424 */ /* 0x004fe200078e00ff */
[----:B------:R-:W-:Y:S02]  /*e7d0*/  MOV R2, 0xe7f0 ;  /* 0x0000e7f000027802 */ /* 0x000fe40000000f00 */
[----:B---34-:R-:W-:Y:S05]  /*e7e0*/  CALL.REL.NOINC `($__internal_1_$__cuda_sm70_shflsync_idx_p) ;  /* 0x00000c0000007944 */ /* 0x018fea0003c00000 */
[----:B------:R-:W-:Y:S05]  /*e7f0*/  BRA `(.L_x_102) ;  /* 0xffffc19000007947 */ /* 0x000fea000383ffff */
.L_x_52:
[----:B-1----:R-:W-:Y:S01]  /*e800*/  IMAD.MOV.U32 R5, RZ, RZ, R12 ;  /* 0x000000ffff057224 */ /* 0x002fe200078e000c */
[----:B------:R-:W-:Y:S01]  /*e810*/  MOV R3, 0x3 ;  /* 0x0000000300037802 */ /* 0x000fe20000000f00 */
[----:B----4-:R-:W-:Y:S01]  /*e820*/  IMAD.MOV.U32 R0, RZ, RZ, 0x181f ;  /* 0x0000181fff007424 */ /* 0x010fe200078e00ff */
[----:B------:R-:W-:-:S02]  /*e830*/  MOV R2, 0xe850 ;  /* 0x0000e85000027802 */ /* 0x000fc40000000f00 */
[----:B--23--:R-:W-:Y:S05]  /*e840*/  CALL.REL.NOINC `($__internal_1_$__cuda_sm70_shflsync_idx_p) ;  /* 0x00000ba000007944 */ /* 0x00cfea0003c00000 */
[----:B------:R-:W-:Y:S01]  /*e850*/  IMAD.MOV.U32 R8, RZ, RZ, R0 ;  /* 0x000000ffff087224 */ /* 0x000fe200078e0000 */
[----:B------:R-:W-:Y:S01]  /*e860*/  MOV R3, 0x3 ;  /* 0x0000000300037802 */ /* 0x000fe20000000f00 */
[----:B------:R-:W-:Y:S01]  /*e870*/  IMAD.MOV.U32 R5, RZ, RZ, R14 ;  /* 0x000000ffff057224 */ /* 0x000fe200078e000e */
[----:B------:R-:W-:-:S02]  /*e880*/  MOV R0, 0x181f ;  /* 0x0000181f00007802 */ /* 0x000fc40000000f00 */
[----:B------:R-:W-:Y:S02]  /*e890*/  MOV R2, 0xe8b0 ;  /* 0x0000e8b000027802 */ /* 0x000fe40000000f00 */
[----:B------:R-:W-:Y:S05]  /*e8a0*/  CALL.REL.NOINC `($__internal_1_$__cuda_sm70_shflsync_idx_p) ;  /* 0x00000b4000007944 */ /* 0x000fea0003c00000 */
[----:B------:R-:W-:Y:S05]  /*e8b0*/  BRA `(.L_x_103) ;  /* 0xffffc2c000007947 */ /* 0x000fea000383ffff */
.L_x_54:
[----:B------:R-:W-:Y:S01]  /*e8c0*/  IMAD.MOV.U32 R5, RZ, RZ, R12 ;  /* 0x000000ffff057224 */ /* 0x000fe200078e000c */
[----:B------:R-:W-:Y:S01]  /*e8d0*/  MOV R3, RZ ;  /* 0x000000ff00037202 */ /* 0x000fe20000000f00 */
[----:B------:R-:W-:Y:S01]  /*e8e0*/  IMAD.MOV.U32 R0, RZ, RZ, 0x1c1f ;  /* 0x00001c1fff007424 */ /* 0x000fe200078e00ff */
[----:B------:R-:W-:Y:S02]  /*e8f0*/  MOV R2, 0xe910 ;  /* 0x0000e91000027802 */ /* 0x000fe40000000f00 */
[----:B------:R-:W-:Y:S05]  /*e900*/  CALL.REL.NOINC `($__internal_1_$__cuda_sm70_shflsync_idx_p) ;  /* 0x00000ae000007944 */ /* 0x000fea0003c00000 */
[----:B------:R-:W-:Y:S01]  /*e910*/  MOV R4, R0 ;  /* 0x0000000000047202 */ /* 0x000fe20000000f00 */
[----:B------:R-:W-:Y:S05]  /*e920*/  BRA `(.L_x_104) ;  /* 0xffffc63000007947 */ /* 0x000fea000383ffff */
.L_x_55:
[----:B------:R-:W-:Y:S01]  /*e930*/  IMAD.MOV.U32 R5, RZ, RZ, R14 ;  /* 0x000000ffff057224 */ /* 0x000fe200078e000e */
[----:B------:R-:W-:Y:S01]  /*e940*/  MOV R3, RZ ;  /* 0x000000ff00037202 */ /* 0x000fe20000000f00 */
[----:B------:R-:W-:Y:S01]  /*e950*/  IMAD.MOV.U32 R0, RZ, RZ, 0x1c1f ;  /* 0x00001c1fff007424 */ /* 0x000fe200078e00ff */
[----:B------:R-:W-:Y:S02]  /*e960*/  MOV R2, 0xe980 ;  /* 0x0000e98000027802 */ /* 0x000fe40000000f00 */
[----:B-12---:R-:W-:Y:S05]  /*e970*/  CALL.REL.NOINC `($__internal_1_$__cuda_sm70_shflsync_idx_p) ;  /* 0x00000a7000007944 */ /* 0x006fea0003c00000 */
[----:B------:R-:W-:Y:S05]  /*e980*/  BRA `(.L_x_105) ;  /* 0xffffc5f000007947 */ /* 0x000fea000383ffff */
.L_x_58:
[----:B------:R-:W-:Y:S01]  /*e990*/  IMAD.MOV.U32 R5, RZ, RZ, R12 ;  /* 0x000000ffff057224 */ /* 0x000fe200078e000c */
[----:B----4-:R-:W-:Y:S01]  /*e9a0*/  MOV R3, 0x1 ;  /* 0x0000000100037802 */ /* 0x010fe20000000f00 */
[----:B------:R-:W-:Y:S01]  /*e9b0*/  IMAD.MOV.U32 R0, RZ, RZ, 0x1c1f ;  /* 0x00001c1fff007424 */ /* 0x000fe200078e00ff */
[----:B------:R-:W-:-:S02]  /*e9c0*/  MOV R2, 0xe9e0 ;  /* 0x0000e9e000027802 */ /* 0x000fc40000000f00 */
[----:B-123--:R-:W-:Y:S05]  /*e9d0*/  CALL.REL.NOINC `($__internal_1_$__cuda_sm70_shflsync_idx_p) ;  /* 0x00000a1000007944 */ /* 0x00efea0003c00000 */
[----:B------:R-:W-:Y:S01]  /*e9e0*/  IMAD.MOV.U32 R4, RZ, RZ, R0 ;  /* 0x000000ffff047224 */ /* 0x000fe200078e0000 */
[----:B------:R-:W-:Y:S01]  /*e9f0*/  MOV R3, 0x1 ;  /* 0x0000000100037802 */ /* 0x000fe20000000f00 */
[----:B------:R-:W-:Y:S01]  /*ea00*/  IMAD.MOV.U32 R5, RZ, RZ, R14 ;  /* 0x000000ffff057224 */ /* 0x000fe200078e000e */
[----:B------:R-:W-:-:S02]  /*ea10*/  MOV R0, 0x1c1f ;  /* 0x00001c1f00007802 */ /* 0x000fc40000000f00 */
[----:B------:R-:W-:Y:S02]  /*ea20*/  MOV R2, 0xea40 ;  /* 0x0000ea4000027802 */ /* 0x000fe40000000f00 */
[----:B------:R-:W-:Y:S05]  /*ea30*/  CALL.REL.NOINC `($__internal_1_$__cuda_sm70_shflsync_idx_p) ;  /* 0x000009b000007944 */ /* 0x000fea0003c00000 */
[----:B------:R-:W-:Y:S05]  /*ea40*/  BRA `(.L_x_106) ;  /* 0xffffd19000007947 */ /* 0x000fea000383ffff */
.L_x_62:
[----:B------:R-:W-:Y:S01]  /*ea50*/  IMAD.MOV.U32 R5, RZ, RZ, R11 ;  /* 0x000000ffff057224 */ /* 0x000fe200078e000b */
[----:B------:R-:W-:Y:S01]  /*ea60*/  MOV R3, RZ ;  /* 0x000000ff00037202 */ /* 0x000fe20000000f00 */
[----:B------:R-:W-:Y:S01]  /*ea70*/  IMAD.MOV.U32 R0, RZ, RZ, 0x181f ;  /* 0x0000181fff007424 */ /* 0x000fe200078e00ff */
[----:B------:R-:W-:Y:S02]  /*ea80*/  MOV R2, 0xeaa0 ;  /* 0x0000eaa000027802 */ /* 0x000fe40000000f00 */
[----:B------:R-:W-:Y:S05]  /*ea90*/  CALL.REL.NOINC `($__internal_1_$__cuda_sm70_shflsync_idx_p) ;  /* 0x0000095000007944 */ /* 0x000fea0003c00000 */
[----:B------:R-:W-:Y:S01]  /*eaa0*/  MOV R10, R0 ;  /* 0x00000000000a7202 */ /* 0x000fe20000000f00 */
[----:B------:R-:W-:Y:S05]  /*eab0*/  BRA `(.L_x_107) ;  /* 0xffffe19000007947 */ /* 0x000fea000383ffff */
.L_x_63:
[----:B------:R-:W-:Y:S01]  /*eac0*/  IMAD.MOV.U32 R5, RZ, RZ, R14 ;  /* 0x000000ffff057224 */ /* 0x000fe200078e000e */
[----:B------:R-:W-:Y:S01]  /*ead0*/  MOV R3, RZ ;  /* 0x000000ff00037202 */ /* 0x000fe20000000f00 */
[----:B------:R-:W-:Y:S01]  /*eae0*/  IMAD.MOV.U32 R0, RZ, RZ, 0x181f ;  /* 0x0000181fff007424 */ /* 0x000fe200078e00ff */
[----:B------:R-:W-:Y:S02]  /*eaf0*/  MOV R2, 0xeb10 ;  /* 0x0000eb1000027802 */ /* 0x000fe40000000f00 */
[----:B-12---:R-:W-:Y:S05]  /*eb00*/  CALL.REL.NOINC `($__internal_1_$__cuda_sm70_shflsync_idx_p) ;  /* 0x000008e000007944 */ /* 0x006fea0003c00000 */
[----:B------:R-:W-:Y:S05]  /*eb10*/  BRA `(.L_x_108) ;  /* 0xffffe15000007947 */ /* 0x000fea000383ffff */
.L_x_66:
[----:B--2---:R-:W-:Y:S01]  /*eb20*/  IMAD.MOV.U32 R5, RZ, RZ, R11 ;  /* 0x000000ffff057224 */ /* 0x004fe200078e000b */
[----:B------:R-:W-:Y:S01]  /*eb30*/  MOV R3, 0x1 ;  /* 0x0000000100037802 */ /* 0x000fe20000000f00 */
[----:B----4-:R-:W-:Y:S01]  /*eb40*/  IMAD.MOV.U32 R0, RZ, RZ, 0x181f ;  /* 0x0000181fff007424 */ /* 0x010fe200078e00ff */
[----:B------:R-:W-:-:S02]  /*eb50*/  MOV R2, 0xeb70 ;  /* 0x0000eb7000027802 */ /* 0x000fc40000000f00 */
[----:B-1-3--:R-:W-:Y:S05]  /*eb60*/  CALL.REL.NOINC `($__internal_1_$__cuda_sm70_shflsync_idx_p) ;  /* 0x0000088000007944 */ /* 0x00afea0003c00000 */
[----:B------:R-:W-:Y:S01]  /*eb70*/  IMAD.MOV.U32 R10, RZ, RZ, R0 ;  /* 0x000000ffff0a7224 */ /* 0x000fe200078e0000 */
[----:B------:R-:W-:Y:S01]  /*eb80*/  MOV R3, 0x1 ;  /* 0x0000000100037802 */ /* 0x000fe20000000f00 */
[----:B------:R-:W-:Y:S01]  /*eb90*/  IMAD.MOV.U32 R5, RZ, RZ, R14 ;  /* 0x000000ffff057224 */ /* 0x000fe200078e000e */
[----:B------:R-:W-:-:S02]  /*eba0*/  MOV R0, 0x181f ;  /* 0x0000181f00007802 */ /* 0x000fc40000000f00 */
[----:B------:R-:W-:Y:S02]  /*ebb0*/  MOV R2, 0xebd0 ;  /* 0x0000ebd000027802 */ /* 0x000fe40000000f00 */
[----:B------:R-:W-:Y:S05]  /*ebc0*/  CALL.REL.NOINC `($__internal_1_$__cuda_sm70_shflsync_idx_p) ;  /* 0x0000082000007944 */ /* 0x000fea0003c00000 */
[----:B------:R-:W-:Y:S05]  /*ebd0*/  BRA `(.L_x_109) ;  /* 0xffffe28000007947 */ /* 0x000fea000383ffff */
.L_x_69:
[----:B-1----:R-:W-:Y:S01]  /*ebe0*/  IMAD.MOV.U32 R5, RZ, RZ, R11 ;  /* 0x000000ffff057224 */ /* 0x002fe200078e000b */
[----:B------:R-:W-:Y:S01]  /*ebf0*/  MOV R3, 0x2 ;  /* 0x0000000200037802 */ /* 0x000fe20000000f00 */
[----:B----4-:R-:W-:Y:S01]  /*ec00*/  IMAD.MOV.U32 R0, RZ, RZ, 0x181f ;  /* 0x0000181fff007424 */ /* 0x010fe200078e00ff */
[----:B------:R-:W-:Y:S02]  /*ec10*/  MOV R2, 0xec30 ;  /* 0x0000ec3000027802 */ /* 0x000fe40000000f00 */
[----:B--23--:R-:W-:Y:S05]  /*ec20*/  CALL.REL.NOINC `($__internal_1_$__cuda_sm70_shflsync_idx_p) ;  /* 0x000007c000007944 */ /* 0x00cfea0003c00000 */
[----:B------:R-:W-:Y:S01]  /*ec30*/  MOV R10, R0 ;  /* 0x00000000000a7202 */ /* 0x000fe20000000f00 */
[----:B------:R-:W-:Y:S05]  /*ec40*/  BRA `(.L_x_110) ;  /* 0xffffe3f000007947 */ /* 0x000fea000383ffff */
.L_x_70:
[----:B------:R-:W-:Y:S01]  /*ec50*/  IMAD.MOV.U32 R5, RZ, RZ, R14 ;  /* 0x000000ffff057224 */ /* 0x000fe200078e000e */
[----:B------:R-:W-:Y:S01]  /*ec60*/  MOV R3, 0x2 ;  /* 0x0000000200037802 */ /* 0x000fe20000000f00 */
[----:B----4-:R-:W-:Y:S01]  /*ec70*/  IMAD.MOV.U32 R0, RZ, RZ, 0x181f ;  /* 0x0000181fff007424 */ /* 0x010fe200078e00ff */
[----:B------:R-:W-:Y:S02]  /*ec80*/  MOV R2, 0xeca0 ;  /* 0x0000eca000027802 */ /* 0x000fe40000000f00 */
[----:B-123--:R-:W-:Y:S05]  /*ec90*/  CALL.REL.NOINC `($__internal_1_$__cuda_sm70_shflsync_idx_p) ;  /* 0x0000075000007944 */ /* 0x00efea0003c00000 */
[----:B------:R-:W-:Y:S05]  /*eca0*/  BRA `(.L_x_111) ;  /* 0xffffe3b000007947 */ /* 0x000fea000383ffff */
.L_x_73:
[----:B-1----:R-:W-:Y:S01]  /*ecb0*/  IMAD.MOV.U32 R5, RZ, RZ, R11 ;  /* 0x000000ffff057224 */ /* 0x002fe200078e000b */
[----:B------:R-:W-:Y:S01]  /*ecc0*/  MOV R3, 0x3 ;  /* 0x0000000300037802 */ /* 0x000fe20000000f00 */
[----:B------:R-:W-:Y:S01]  /*ecd0*/  IMAD.MOV.U32 R0, RZ, RZ, 0x181f ;  /* 0x0000181fff007424 */ /* 0x000fe200078e00ff */
[----:B------:R-:W-:-:S02]  /*ece0*/  MOV R2, 0xed00 ;  /* 0x0000ed0000027802 */ /* 0x000fc40000000f00 */
[----:B--234-:R-:W-:Y:S05]  /*ecf0*/  CALL.REL.NOINC `($__internal_1_$__cuda_sm70_shflsync_idx_p) ;  /* 0x000006f000007944 */ /* 0x01cfea0003c00000 */
[----:B------:R-:W-:Y:S01]  /*ed00*/  IMAD.MOV.U32 R10, RZ, RZ, R0 ;  /* 0x000000ffff0a7224 */ /* 0x000fe200078e0000 */
[----:B------:R-:W-:Y:S01]  /*ed10*/  MOV R3, 0x3 ;  /* 0x0000000300037802 */ /* 0x000fe20000000f00 */
[----:B------:R-:W-:Y:S01]  /*ed20*/  IMAD.MOV.U32 R5, RZ, RZ, R14 ;  /* 0x000000ffff057224 */ /* 0x000fe200078e000e */
[----:B------:R-:W-:-:S02]  /*ed30*/  MOV R0, 0x181f ;  /* 0x0000181f00007802 */ /* 0x000fc40000000f00 */
[----:B------:R-:W-:Y:S02]  /*ed40*/  MOV R2, 0xed60 ;  /* 0x0000ed6000027802 */ /* 0x000fe40000000f00 */
[----:B------:R-:W-:Y:S05]  /*ed50*/  CALL.REL.NOINC `($__internal_1_$__cuda_sm70_shflsync_idx_p) ;  /* 0x0000069000007944 */ /* 0x000fea0003c00000 */
[----:B------:R-:W-:Y:S05]  /*ed60*/  BRA `(.L_x_112) ;  /* 0xffffe4e000007947 */ /* 0x000fea000383ffff */
.L_x_75:
[----:B------:R-:W-:Y:S01]  /*ed70*/  IMAD.MOV.U32 R5, RZ, RZ, R131 ;  /* 0x000000ffff057224 */ /* 0x000fe200078e0083 */
[----:B------:R-:W-:Y:S01]  /*ed80*/  MOV R3, RZ ;  /* 0x000000ff00037202 */ /* 0x000fe20000000f00 */
[----:B------:R-:W-:Y:S01]  /*ed90*/  IMAD.MOV.U32 R0, RZ, RZ, 0x1f ;  /* 0x0000001fff007424 */ /* 0x000fe200078e00ff */
[----:B------:R-:W-:Y:S02]  /*eda0*/  MOV R2, 0xedc0 ;  /* 0x0000edc000027802 */ /* 0x000fe40000000f00 */
[----:B--23--:R-:W-:Y:S05]  /*edb0*/  CALL.REL.NOINC `($__internal_1_$__cuda_sm70_shflsync_idx_p) ;  /* 0x0000063000007944 */ /* 0x00cfea0003c00000 */
[----:B------:R-:W-:Y:S01]  /*edc0*/  MOV R9, R0 ;  /* 0x0000000000097202 */ /* 0x000fe20000000f00 */
[----:B------:R-:W-:Y:S05]  /*edd0*/  BRA `(.L_x_113) ;  /* 0xffffe71000007947 */ /* 0x000fea000383ffff */
.L_x_76:
[----:B------:R-:W-:Y:S01]  /*ede0*/  IMAD.MOV.U32 R5, RZ, RZ, R131 ;  /* 0x000000ffff057224 */ /* 0x000fe200078e0083 */
[----:B------:R-:W-:Y:S01]  /*edf0*/  MOV R3, 0x1 ;  /* 0x0000000100037802 */ /* 0x000fe20000000f00 */
[----:B------:R-:W-:Y:S01]  /*ee00*/  IMAD.MOV.U32 R0, RZ, RZ, 0x1f ;  /* 0x0000001fff007424 */ /* 0x000fe200078e00ff */
[----:B------:R-:W-:Y:S02]  /*ee10*/  MOV R2, 0xee30 ;  /* 0x0000ee3000027802 */ /* 0x000fe40000000f00 */
[----:B-1234-:R-:W-:Y:S05]  /*ee20*/  CALL.REL.NOINC `($__internal_1_$__cuda_sm70_shflsync_idx_p) ;  /* 0x000005c000007944 */ /* 0x01efea0003c00000 */
[----:B------:R-:W-:Y:S01]  /*ee30*/  MOV R8, R0 ;  /* 0x0000000000087202 */ /* 0x000fe20000000f00 */
[----:B------:R-:W-:Y:S05]  /*ee40*/  BRA `(.L_x_114) ;  /* 0xffffe6c000007947 */ /* 0x000fea000383ffff */
.L_x_77:
[----:B------:R-:W-:Y:S02]  /*ee50*/  MOV R2, 0x1 ;  /* 0x0000000100027802 */ /* 0x000fe40000000f00 */
[----:B------:R-:W-:-:S02]  /*ee60*/  MOV R3, 0xee80 ;  /* 0x0000ee8000037802 */ /* 0x000fc40000000f00 */
[----:B-1234-:R-:W-:Y:S05]  /*ee70*/  CALL.REL.NOINC `($__internal_2_$__cuda_sm70_shflsync_up_p) ;  /* 0x000005c000007944 */ /* 0x01efea0003c00000 */
[----:B------:R-:W-:Y:S05]  /*ee80*/  BRA `(.L_x_115) ;  /* 0xffffe7b000007947 */ /* 0x000fea000383ffff */
.L_x_78:
[----:B------:R-:W-:Y:S02]  /*ee90*/  MOV R2, 0x2 ;  /* 0x0000000200027802 */ /* 0x000fe40000000f00 */
[----:B------:R-:W-:-:S02]  /*eea0*/  MOV R3, 0xeec0 ;  /* 0x0000eec000037802 */ /* 0x000fc40000000f00 */
[----:B-1-3--:R-:W-:Y:S05]  /*eeb0*/  CALL.REL.NOINC `($__internal_2_$__cuda_sm70_shflsync_up_p) ;  /* 0x0000058000007944 */ /* 0x00afea0003c00000 */
        /* <DEDUP_REMOVED lines=23> */
.L_x_82:
[----:B------:R-:W-:Y:S02]  /*f030*/  MOV R2, 0x1 ;  /* 0x0000000100027802 */ /* 0x000fe40000000f00 */
[----:B------:R-:W-:Y:S02]  /*f040*/  MOV R3, 0xf060 ;  /* 0x0000f06000037802 */ /* 0x000fe40000000f00 */
[----:B---3--:R-:W-:Y:S05]  /*f050*/  CALL.REL.NOINC `($__internal_2_$__cuda_sm70_shflsync_up_p) ;  /* 0x000003e000007944 */ /* 0x008fea0003c00000 */
[----:B------:R-:W-:Y:S01]  /*f060*/  MOV R2, R4 ;  /* 0x0000000400027202 */ /* 0x000fe20000000f00 */
[----:B------:R-:W-:Y:S05]  /*f070*/  BRA `(.L_x_117) ;  /* 0xffffe82000007947 */ /* 0x000fea000383ffff */
.L_x_83:
[----:B------:R-:W-:Y:S02]  /*f080*/  MOV R2, 0x2 ;  /* 0x0000000200027802 */ /* 0x000fe40000000f00 */
[----:B------:R-:W-:Y:S02]  /*f090*/  MOV R3, 0xf0b0 ;  /* 0x0000f0b000037802 */ /* 0x000fe40000000f00 */
[----:B---3--:R-:W-:Y:S05]  /*f0a0*/  CALL.REL.NOINC `($__internal_2_$__cuda_sm70_shflsync_up_p) ;  /* 0x0000039000007944 */ /* 0x008fea0003c00000 */
        /* <DEDUP_REMOVED lines=23> */
.L_x_85:
[----:B------:R-:W-:Y:S02]  /*f220*/  SEL R0, RZ, 0x1, P0 ;  /* 0x00000001ff007807 */ /* 0x000fe40000000000 */
[----:B------:R-:W-:Y:S02]  /*f230*/  MOV R2, 0xf250 ;  /* 0x0000f25000027802 */ /* 0x000fe40000000f00 */
[----:B--2---:R-:W-:Y:S05]  /*f240*/  CALL.REL.NOINC `($__internal_3_$__cuda_sm70_votesync_ballot) ;  /* 0x0000026000007944 */ /* 0x004fea0003c00000 */
[----:B------:R-:W-:Y:S01]  /*f250*/  MOV R8, R0 ;  /* 0x0000000000087202 */ /* 0x000fe20000000f00 */
[----:B------:R-:W-:Y:S05]  /*f260*/  BRA `(.L_x_119) ;  /* 0xffffe7c000007947 */ /* 0x000fea000383ffff */
.L_x_86:
[----:B------:R-:W-:Y:S01]  /*f270*/  IMAD.MOV.U32 R5, RZ, RZ, R6 ;  /* 0x000000ffff057224 */ /* 0x000fe200078e0006 */
[----:B---3--:R-:W-:Y:S01]  /*f280*/  MOV R3, R12 ;  /* 0x0000000c00037202 */ /* 0x008fe20000000f00 */
[----:B------:R-:W-:Y:S01]  /*f290*/  IMAD.MOV.U32 R0, RZ, RZ, 0x1f ;  /* 0x0000001fff007424 */ /* 0x000fe200078e00ff */
[----:B------:R-:W-:Y:S02]  /*f2a0*/  MOV R2, 0xf2c0 ;  /* 0x0000f2c000027802 */ /* 0x000fe40000000f00 */
[----:B-12---:R-:W-:Y:S05]  /*f2b0*/  CALL.REL.NOINC `($__internal_1_$__cuda_sm70_shflsync_idx_p) ;  /* 0x0000013000007944 */ /* 0x006fea0003c00000 */
[----:B------:R-:W-:Y:S01]  /*f2c0*/  IMAD.MOV.U32 R6, RZ, RZ, R0 ;  /* 0x000000ffff067224 */ /* 0x000fe200078e0000 */
[----:B------:R-:W-:Y:S01]  /*f2d0*/  MOV R3, R12 ;  /* 0x0000000c00037202 */ /* 0x000fe20000000f00 */
[----:B------:R-:W-:Y:S01]  /*f2e0*/  IMAD.MOV.U32 R5, RZ, RZ, R7 ;  /* 0x000000ffff057224 */ /* 0x000fe200078e0007 */
[----:B------:R-:W-:Y:S02]  /*f2f0*/  MOV R0, 0x1f ;  /* 0x0000001f00007802 */ /* 0x000fe40000000f00 */
[----:B------:R-:W-:-:S02]  /*f300*/  MOV R2, 0xf320 ;  /* 0x0000f32000027802 */ /* 0x000fc40000000f00 */
[----:B------:R-:W-:Y:S05]  /*f310*/  CALL.REL.NOINC `($__internal_1_$__cuda_sm70_shflsync_idx_p) ;  /* 0x000000d000007944 */ /* 0x000fea0003c00000 */
[----:B------:R-:W-:Y:S01]  /*f320*/  MOV R7, R0 ;  /* 0x0000000000077202 */ /* 0x000fe20000000f00 */
[----:B------:R-:W-:Y:S05]  /*f330*/  BRA `(.L_x_120) ;  /* 0xffffe73000007947 */ /* 0x000fea000383ffff */
.L_x_89:
[----:B------:R-:W-:Y:S01]  /*f340*/  IMAD.MOV.U32 R5, RZ, RZ, R4 ;  /* 0x000000ffff057224 */ /* 0x000fe200078e0004 */
[----:B------:R-:W-:-:S02]  /*f350*/  MOV R0, 0x1f ;  /* 0x0000001f00007802 */ /* 0x000fc40000000f00 */
[----:B------:R-:W-:Y:S02]  /*f360*/  MOV R2, 0xf380 ;  /* 0x0000f38000027802 */ /* 0x000fe40000000f00 */
[----:B-1234-:R-:W-:Y:S05]  /*f370*/  CALL.REL.NOINC `($__internal_1_$__cuda_sm70_shflsync_idx_p) ;  /* 0x0000007000007944 */ /* 0x01efea0003c00000 */
[----:B------:R-:W-:Y:S01]  /*f380*/  MOV R11, R0 ;  /* 0x00000000000b7202 */ /* 0x000fe20000000f00 */
[----:B------:R-:W-:Y:S05]  /*f390*/  BRA `(.L_x_88) ;  /* 0xffffe73000007947 */ /* 0x000fea000383ffff */
        .weak           $__internal_0_$__cuda_sm70_shflsync_bfly_p
        .type           $__internal_0_$__cuda_sm70_shflsync_bfly_p,@function
        .size           $__internal_0_$__cuda_sm70_shflsync_bfly_p,($__internal_1_$__cuda_sm70_shflsync_idx_p - $__internal_0_$__cuda_sm70_shflsync_bfly_p)
$__internal_0_$__cuda_sm70_shflsync_bfly_p:
[----:B------:R-:W-:Y:S04]  /*f3a0*/  WARPSYNC R6 ;  /* 0x0000000600007348 */ /* 0x000fe80003800000 */
[----:B------:R1:W2:Y:S02]  /*f3b0*/  SHFL.BFLY PT, R5, R2, R5, R7 ;  /* 0x0c00000502057389 */ /* 0x0002a400000e0007 */
[----:B-1----:R-:W-:Y:S02]  /*f3c0*/  MOV R2, R3 ;  /* 0x0000000300027202 */ /* 0x002fe40000000f00 */
[----:B------:R-:W-:-:S04]  /*f3d0*/  MOV R3, 0x0 ;  /* 0x0000000000037802 */ /* 0x000fc80000000f00 */
[----:B--2---:R-:W-:Y:S05]  /*f3e0*/  RET.REL.NODEC R2 `(_ZN7cutlass13device_kernelIN5flash19enable_sm80_to_sm89INS1_16FlashAttnFwdSm80INS1_25CollectiveMainloopFwdSm80ILi8ELi1ELb1EN4cute5tupleIJNS5_1CILi128EEENS7_ILi48EEENS7_ILi256EEEEEELi256ENS_6half_tEfNS_4arch4Sm80ELb0ELb0ELb1ELb1ELb0ELb0ELb1ELb1EEENS1_21CollectiveEpilogueFwdINS6_IJS8_SA_S9_EEENS6_IJNS7_ILi1EEESI_SI_EEESC_SE_Li256ELb1ELb1ELb1ELb0EEENS1_36VarlenDynamicPersistentTileSchedulerILi128ELi48ELi256ELi256ELb1ELb1ELb0ELb0ELb1ELb1EEEEEEEEEvNT_6ParamsE) ;  /* 0xffff0c1002007950 */ /* 0x004fea0003c3ffff */
        .weak           $__internal_1_$__cuda_sm70_shflsync_idx_p
        .type           $__internal_1_$__cuda_sm70_shflsync_idx_p,@function
        .size           $__internal_1_$__cuda_sm70_shflsync_idx_p,($__internal_2_$__cuda_sm70_shflsync_up_p - $__internal_1_$__cuda_sm70_shflsync_idx_p)
$__internal_1_$__cuda_sm70_shflsync_idx_p:
[----:B------:R-:W-:-:S04]  /*f3f0*/  MOV R132, 0xffffffff ;  /* 0xffffffff00847802 */ /* 0x000fc80000000f00 */
[----:B------:R-:W-:Y:S04]  /*f400*/  WARPSYNC R132 ;  /* 0x0000008400007348 */ /* 0x000fe80003800000 */
[----:B------:R1:W2:Y:S02]  /*f410*/  SHFL.IDX PT, R0, R5, R3, R0 ;  /* 0x0000000305007389 */ /* 0x0002a400000e0000 */
[----:B-1----:R-:W-:-:S04]  /*f420*/  MOV R3, 0x0 ;  /* 0x0000000000037802 */ /* 0x002fc80000000f00 */
[----:B--2---:R-:W-:Y:S05]  /*f430*/  RET.REL.NODEC R2 `(_ZN7cutlass13device_kernelIN5flash19enable_sm80_to_sm89INS1_16FlashAttnFwdSm80INS1_25CollectiveMainloopFwdSm80ILi8ELi1ELb1EN4cute5tupleIJNS5_1CILi128EEENS7_ILi48EEENS7_ILi256EEEEEELi256ENS_6half_tEfNS_4arch4Sm80ELb0ELb0ELb1ELb1ELb0ELb0ELb1ELb1EEENS1_21CollectiveEpilogueFwdINS6_IJS8_SA_S9_EEENS6_IJNS7_ILi1EEESI_SI_EEESC_SE_Li256ELb1ELb1ELb1ELb0EEENS1_36VarlenDynamicPersistentTileSchedulerILi128ELi48ELi256ELi256ELb1ELb1ELb0ELb0ELb1ELb1EEEEEEEEEvNT_6ParamsE) ;  /* 0xffff0bc002007950 */ /* 0x004fea0003c3ffff */
        .weak           $__internal_2_$__cuda_sm70_shflsync_up_p
        .type           $__internal_2_$__cuda_sm70_shflsync_up_p,@function
        .size           $__internal_2_$__cuda_sm70_shflsync_up_p,($__internal_3_$__cuda_sm70_votesync_ballot - $__internal_2_$__cuda_sm70_shflsync_up_p)
$__internal_2_$__cuda_sm70_shflsync_up_p:
[----:B------:R-:W-:Y:S02]  /*f440*/  IMAD.MOV.U32 R4, RZ, RZ, RZ ;  /* 0x000000ffff047224 */ /* 0x000fe400078e00ff */
[----:B------:R-:W-:-:S04]  /*f450*/  IMAD.MOV.U32 R10, RZ, RZ, -0x1 ;  /* 0xffffffffff0a7424 */ /* 0x000fc800078e00ff */
[----:B------:R-:W-:Y:S04]  /*f460*/  WARPSYNC R10 ;  /* 0x0000000a00007348 */ /* 0x000fe80003800000 */
[----:B------:R1:W2:Y:S02]  /*f470*/  SHFL.UP PT, R4, R0, R2, R4 ;  /* 0x0400000200047389 */ /* 0x0002a400000e0004 */
[----:B-1----:R-:W-:Y:S02]  /*f480*/  MOV R2, R3 ;  /* 0x0000000300027202 */ /* 0x002fe40000000f00 */
[----:B------:R-:W-:-:S04]  /*f490*/  MOV R3, 0x0 ;  /* 0x0000000000037802 */ /* 0x000fc80000000f00 */
[----:B--2---:R-:W-:Y:S05]  /*f4a0*/  RET.REL.NODEC R2 `(_ZN7cutlass13device_kernelIN5flash19enable_sm80_to_sm89INS1_16FlashAttnFwdSm80INS1_25CollectiveMainloopFwdSm80ILi8ELi1ELb1EN4cute5tupleIJNS5_1CILi128EEENS7_ILi48EEENS7_ILi256EEEEEELi256ENS_6half_tEfNS_4arch4Sm80ELb0ELb0ELb1ELb1ELb0ELb0ELb1ELb1EEENS1_21CollectiveEpilogueFwdINS6_IJS8_SA_S9_EEENS6_IJNS7_ILi1EEESI_SI_EEESC_SE_Li256ELb1ELb1ELb1ELb0EEENS1_36VarlenDynamicPersistentTileSchedulerILi128ELi48ELi256ELi256ELb1ELb1ELb0ELb0ELb1ELb1EEEEEEEEEvNT_6ParamsE) ;  /* 0xffff0b5002007950 */ /* 0x004fea0003c3ffff */
        .weak           $__internal_3_$__cuda_sm70_votesync_ballot
        .type           $__internal_3_$__cuda_sm70_votesync_ballot,@function
        .size           $__internal_3_$__cuda_sm70_votesync_ballot,(.L_x_5142 - $__internal_3_$__cuda_sm70_votesync_ballot)
$__internal_3_$__cuda_sm70_votesync_ballot:
[----:B------:R-:W-:Y:S01]  /*f4b0*/  ISETP.NE.U32.AND P0, PT, R0, 0x1, PT ;  /* 0x000000010000780c */ /* 0x000fe20003f05070 */
[----:B------:R-:W-:-:S04]  /*f4c0*/  IMAD.MOV.U32 R3, RZ, RZ, -0x1 ;  /* 0xffffffffff037424 */ /* 0x000fc800078e00ff */
[----:B------:R-:W-:Y:S08]  /*f4d0*/  WARPSYNC R3 ;  /* 0x0000000300007348 */ /* 0x000ff00003800000 */
[----:B------:R-:W-:-:S04]  /*f4e0*/  VOTE.ANY R0, PT, !P0 ;  /* 0x0000000000007806 */ /* 0x000fc800040e0100 */
[----:B------:R-:W-:Y:S01]  /*f4f0*/  LOP3.LUT R0, R0, R3, RZ, 0xc0, !PT ;  /* 0x0000000300007212 */ /* 0x000fe200078ec0ff */
[----:B------:R-:W-:-:S04]  /*f500*/  IMAD.MOV.U32 R3, RZ, RZ, 0x0 ;  /* 0x00000000ff037424 */ /* 0x000fc800078e00ff */
[----:B------:R-:W-:Y:S05]  /*f510*/  RET.REL.NODEC R2 `(_ZN7cutlass13device_kernelIN5flash19enable_sm80_to_sm89INS1_16FlashAttnFwdSm80INS1_25CollectiveMainloopFwdSm80ILi8ELi1ELb1EN4cute5tupleIJNS5_1CILi128EEENS7_ILi48EEENS7_ILi256EEEEEELi256ENS_6half_tEfNS_4arch4Sm80ELb0ELb0ELb1ELb1ELb0ELb0ELb1ELb1EEENS1_21CollectiveEpilogueFwdINS6_IJS8_SA_S9_EEENS6_IJNS7_ILi1EEESI_SI_EEESC_SE_Li256ELb1ELb1ELb1ELb0EEENS1_36VarlenDynamicPersistentTileSchedulerILi128ELi48ELi256ELi256ELb1ELb1ELb0ELb0ELb1ELb1EEEEEEEEEvNT_6ParamsE) ;  /* 0xffff0ae002007950 */ /* 0x000fea0003c3ffff */
.L_x_121:
        /* <DEDUP_REMOVED lines=14> */
.L_x_5142:


//--------------------- .text._ZN7cutlass13device_kernelIN5flash19enable_sm80_to_sm89INS1_16FlashAttnFwdSm80INS1_25CollectiveMainloopFwdSm80ILi8ELi1ELb0EN4cute5tupleIJNS5_1CILi128EEENS7_ILi32EEENS7_ILi256EEEEEELi256ENS_6half_tEfNS_4arch4Sm80ELb0ELb0ELb1ELb1ELb0ELb1ELb1ELb1EEENS1_21CollectiveEpilogueFwdINS6_IJS8_SA_S9_EEENS6_IJNS7_ILi1EEESI_SI_EEESC_SE_Li256ELb1ELb1ELb1ELb0EEENS1_36VarlenDynamicPersistentTileSchedulerILi128ELi32ELi256ELi256ELb1ELb1ELb0ELb0ELb1ELb1EEEEEEEEEvNT_6ParamsE --------------------------
	.section	.text._ZN7cutlass13device_kernelIN5flash19enable_sm80_to_sm89INS1_16FlashAttnFwdSm80INS1_25CollectiveMainloopFwdSm80ILi8ELi1ELb0EN4cute5tupleIJNS5_1CILi128EEENS7_ILi32EEENS7_ILi256EEEEEELi256ENS_6half_tEfNS_4arch4Sm80ELb0ELb0ELb1ELb1ELb0ELb1ELb1ELb1EEENS1_21CollectiveEpilogueFwdINS6_IJS8_SA_S9_EEENS6_IJNS7_ILi1EEESI_SI_EEESC_SE_Li256ELb1ELb1ELb1ELb0EEENS1_36VarlenDynamicPersistentTileSchedulerILi128ELi32ELi256ELi256ELb1ELb1ELb0ELb0ELb1ELb1EEEEEEEEEvNT_6ParamsE,"ax",@progbits
	.sectioninfo	@"SHI_REGISTERS=255"
	.align	128
.text._ZN7cutlass13device_kernelIN5flash19enable_sm80_to_sm89INS1_16FlashAttnFwdSm80INS1_25CollectiveMainloopFwdSm80ILi8ELi1ELb0EN4cute5tupleIJNS5_1CILi128EEENS7_ILi32EEENS7_ILi256EEEEEELi256ENS_6half_tEfNS_4arch4Sm80ELb0ELb0ELb1ELb1ELb0ELb1ELb1ELb1EEENS1_21CollectiveEpilogueFwdINS6_IJS8_SA_S9_EEENS6_IJNS7_ILi1EEESI_SI_EEESC_SE_Li256ELb1ELb1ELb1ELb0EEENS1_36VarlenDynamicPersistentTileSchedulerILi128ELi32ELi256ELi256ELb1ELb1ELb0ELb0ELb1ELb1EEEEEEEEEvNT_6ParamsE:
        .type           _ZN7cutlass13device_kernelIN5flash19enable_sm80_to_sm89INS1_16FlashAttnFwdSm80INS1_25CollectiveMainloopFwdSm80ILi8ELi1ELb0EN4cute5tupleIJNS5_1CILi128EEENS7_ILi32EEENS7_ILi256EEEEEELi256ENS_6half_tEfNS_4arch4Sm80ELb0ELb0ELb1ELb1ELb0ELb1ELb1ELb1EEENS1_21CollectiveEpilogueFwdINS6_IJS8_SA_S9_EEENS6_IJNS7_ILi1EEESI_SI_EEESC_SE_Li256ELb1ELb1ELb1ELb0EEENS1_36VarlenDynamicPersistentTileSchedulerILi128ELi32ELi256ELi256ELb1ELb1ELb0ELb0ELb1ELb1EEEEEEEEEvNT_6ParamsE,@function
        .size           _ZN7cutlass13device_kernelIN5flash19enable_sm80_to_sm89INS1_16FlashAttnFwdSm80INS1_25CollectiveMainloopFwdSm80ILi8ELi1ELb0EN4cute5tupleIJNS5_1CILi128EEENS7_ILi32EEENS7_ILi256EEEEEELi256ENS_6half_tEfNS_4arch4Sm80ELb0ELb0ELb1ELb1ELb0ELb1ELb1ELb1EEENS1_21CollectiveEpilogueFwdINS6_IJS8_SA_S9_EEENS6_IJNS7_ILi1EEESI_SI_EEESC_SE_Li256ELb1ELb1ELb1ELb0EEENS1_36VarlenDynamicPersistentTileSchedulerILi128ELi32ELi256ELi256ELb1ELb1ELb0ELb0ELb1ELb1EEEEEEEEEvNT_6ParamsE,(.L_x_5147 - _ZN7cutlass13device_kernelIN5flash19enable_sm80_to_sm89INS1_16FlashAttnFwdSm80INS1_25CollectiveMainloopFwdSm80ILi8ELi1ELb0EN4cute5tupleIJNS5_1CILi128EEENS7_ILi32EEENS7_ILi256EEEEEELi256ENS_6half_tEfNS_4arch4Sm80ELb0ELb0ELb1ELb1ELb0ELb1ELb1ELb1EEENS1_21CollectiveEpilogueFwdINS6_IJS8_SA_S9_EEENS6_IJNS7_ILi1EEESI_SI_EEESC_SE_Li256ELb1ELb1ELb1ELb0EEENS1_36VarlenDynamicPersistentTileSchedulerILi128ELi32ELi256ELi256ELb1ELb1ELb0ELb0ELb1ELb1EEEEEEEEEvNT_6ParamsE)
        .other          _ZN7cutlass13device_kernelIN5flash19enable_sm80_to_sm89INS1_16FlashAttnFwdSm80INS1_25CollectiveMainloopFwdSm80ILi8ELi1ELb0EN4cute5tupleIJNS5_1CILi128EEENS7_ILi32EEENS7_ILi256EEEEEELi256ENS_6half_tEfNS_4arch4Sm80ELb0ELb0ELb1ELb1ELb0ELb1ELb1ELb1EEENS1_21CollectiveEpilogueFwdINS6_IJS8_SA_S9_EEENS6_IJNS7_ILi1EEESI_SI_EEESC_SE_Li256ELb1ELb1ELb1ELb0EEENS1_36VarlenDynamicPersistentTileSchedulerILi128ELi32ELi256ELi256ELb1ELb1ELb0ELb0ELb1ELb1EEEEEEEEEvNT_6ParamsE,@"STO_CUDA_ENTRY STV_DEFAULT"
_ZN7cutlass13device_kernelIN5flash19enable_sm80_to_sm89INS1_16FlashAttnFwdSm80INS1_25CollectiveMainloopFwdSm80ILi8ELi1ELb0EN4cute5tupleIJNS5_1CILi128EEENS7_ILi32EEENS7_ILi256EEEEEELi256ENS_6half_tEfNS_4arch4Sm80ELb0ELb0ELb1ELb1ELb0ELb1ELb1ELb1EEENS1_21CollectiveEpilogueFwdINS6_IJS8_SA_S9_EEENS6_IJNS7_ILi1EEESI_SI_EEESC_SE_Li256ELb1ELb1ELb1ELb0EEENS1_36VarlenDynamicPersistentTileSchedulerILi128ELi32ELi256ELi256ELb1ELb1ELb0ELb0ELb1ELb1EEEEEEEEEvNT_6ParamsE:
[----:B------:R-:W-:-:S03]  /*0000*/  MOV R1, c[0x0][0x28] ;  /* 0x00000a0000017a02 */ /* 0x000fc60000000f00 */
[----:B------:R-:W1:Y:S01]  /*0010*/  S2R R2, SR_TID.X ;  /* 0x0000000000027919 */ /* 0x000e620000002100 */
[----:B------:R-:W-:Y:S01]  /*0020*/  IADD3 R1, R1, -0x10, RZ ;  /* 0xfffffff001017810 */ /* 0x000fe20007ffe0ff */
[----:B------:R-:W-:Y:S01]  /*0030*/  ULDC.64 UR6, c[0x0][0x118] ;  /* 0x0000460000067ab9 */ /* 0x000fe20000000a00 */
[----:B-1----:R-:W-:-:S05]  /*0040*/  SHF.R.U32.HI R0, RZ, 0x5, R2 ;  /* 0x00000005ff007819 */ /* 0x002fca0000011602 */
[----:B------:R-:W1:Y:S02]  /*0050*/  SHFL.IDX PT, R3, R0, RZ, 0x1f ;  /* 0x00001fff00037589 */ /* 0x000e6400000e0000 */
[----:B-1----:R-:W-:Y:S02]  /*0060*/  ISETP.NE.AND P0, PT, R3, RZ, PT ;  /* 0x000000ff0300720c */ /* 0x002fe40003f05270 */
[----:B------:R1:W-:Y:S11]  /*0070*/  STL [R1], R3 ;  /* 0x0000000301007387 */ /* 0x0003f60000100800 */
[----:B------:R-:W-:Y:S06]  /*0080*/  @P0 BAR.SYNC.DEFER_BLOCKING 0x5, 0x100 ;  /* 0x0144000000000b1d */ /* 0x000fec0000010000 */
[----:B------:R-:W2:Y:S04]  /*0090*/  @P0 LDS.128 R208, [0x20080] ;  /* 0x02008000ffd00984 */ /* 0x000ea80000000c00 */
[----:B------:R-:W-:Y:S06]  /*00a0*/  @P0 BAR.ARV 0x4, 0x100 ;  /* 0x0104000000000b1d */ /* 0x000fec0000002000 */
[----:B------:R-:W-:Y:S05]  /*00b0*/  @P0 BRA `(.L_x_122) ;  /* 0x00000a7000000947 */ /* 0x000fea0003800000 */
[----:B-1----:R-:W-:Y:S01]  /*00c0*/  LOP3.LUT R13, R2, 0x1f, RZ, 0xc0, !PT ;  /* 0x0000001f020d7812 */ /* 0x002fe200078ec0ff */
[----:B------:R-:W-:Y:S01]  /*00d0*/  CS2R R8, SRZ ;  /* 0x0000000000087805 */ /* 0x000fe2000001ff00 */
[----:B------:R-:W-:-:S02]  /*00e0*/  IMAD.MOV.U32 R7, RZ, RZ, RZ ;  /* 0x000000ffff077224 */ /* 0x000fc400078e00ff */
[----:B------:R-:W-:-:S04]  /*00f0*/  ISETP.NE.AND P6, PT, R13, 0x1f, PT ;  /* 0x0000001f0d00780c */ /* 0x000fc80003fc5270 */
[----:B------:R-:W-:-:S13]  /*0100*/  ISETP.GE.OR P0, PT, R13, c[0x0][0x53c], !P6 ;  /* 0x00014f000d007a0c */ /* 0x000fda0007706670 */
[----:B------:R-:W-:Y:S02]  /*0110*/  @!P0 IMAD.MOV.U32 R4, RZ, RZ, 0x4 ;  /* 0x00000004ff048424 */ /* 0x000fe400078e00ff */
[----:B------:R-:W-:Y:S02]  /*0120*/  @!P0 IMAD.MOV.U32 R2, RZ, RZ, 0x4 ;  /* 0x00000004ff028424 */ /* 0x000fe400078e00ff */
[----:B------:R-:W-:-:S04]  /*0130*/  @!P0 IMAD.WIDE.U32 R4, R13, R4, c[0x0][0x580] ;  /* 0x000160000d048625 */ /* 0x000fc800078e0004 */
[C---:B------:R-:W-:Y:S01]  /*0140*/  @!P0 IMAD.WIDE.U32 R2, R13.reuse, R2, c[0x0][0x578] ;  /* 0x00015e000d028625 */ /* 0x040fe200078e0002 */
[----:B------:R-:W3:Y:S04]  /*0150*/  @!P0 LDG.E R8, [R4.64] ;  /* 0x0000000604088981 */ /* 0x000ee8000c1e1900 */
[----:B------:R-:W3:Y:S01]  /*0160*/  @!P0 LDG.E R7, [R2.64] ;  /* 0x0000000602078981 */ /* 0x000ee2000c1e1900 */
[C---:B------:R-:W-:Y:S01]  /*0170*/  ISETP.NE.AND P5, PT, R13.reuse, RZ, PT ;  /* 0x000000ff0d00720c */ /* 0x040fe20003fa5270 */
[----:B------:R-:W1:Y:S01]  /*0180*/  S2UR UR4, SR_CTAID.X ;  /* 0x00000000000479c3 */ /* 0x000e620000002500 */
[C---:B------:R-:W-:Y:S02]  /*0190*/  ISETP.GE.U32.AND P4, PT, R13.reuse, 0x2, PT ;  /* 0x000000020d00780c */ /* 0x040fe40003f86070 */
[----:B------:R-:W-:-:S02]  /*01a0*/  ISETP.GE.U32.AND P3, PT, R13, 0x4, PT ;  /* 0x000000040d00780c */ /* 0x000fc40003f66070 */
[C---:B------:R-:W-:Y:S02]  /*01b0*/  ISETP.GE.U32.AND P2, PT, R13.reuse, 0x8, PT ;  /* 0x000000080d00780c */ /* 0x040fe40003f46070 */
[----:B------:R-:W-:Y:S01]  /*01c0*/  ISETP.GE.U32.AND P1, PT, R13, 0x10, PT ;  /* 0x000000100d00780c */ /* 0x000fe20003f26070 */
[----:B---3--:R-:W-:-:S05]  /*01d0*/  IMAD R4, R8, R7, RZ ;  /* 0x0000000708047224 */ /* 0x008fca00078e02ff */
[----:B------:R-:W3:Y:S02]  /*01e0*/  SHFL.UP PT, R0, R4, 0x1, RZ ;  /* 0x0420000004007989 */ /* 0x000ee400000e00ff */
[----:B---3--:R-:W-:-:S05]  /*01f0*/  SEL R0, R0, RZ, P5 ;  /* 0x000000ff00007207 */ /* 0x008fca0002800000 */
[----:B------:R-:W-:-:S05]  /*0200*/  IMAD.IADD R4, R4, 0x1, R0 ;  /* 0x0000000104047824 */ /* 0x000fca00078e0200 */
        /* <DEDUP_REMOVED lines=12> */
[----:B------:R-:W3:Y:S02]  /*02d0*/  SHFL.IDX PT, R6, R4, 0x1f, 0x1f ;  /* 0x03e01f0004067f89 */ /* 0x000ee400000e0000 */
[----:B---3--:R-:W-:-:S04]  /*02e0*/  IMAD R6, R6, c[0x0][0x538], RZ ;  /* 0x00014e0006067a24 */ /* 0x008fc800078e02ff */
[----:B------:R-:W-:Y:S01]  /*02f0*/  IMAD.MOV.U32 R0, RZ, RZ, R6 ;  /* 0x000000ffff007224 */ /* 0x000fe200078e0006 */
[----:B-1----:R-:W-:-:S13]  /*0300*/  ISETP.GT.AND P0, PT, R6, UR4, PT ;  /* 0x0000000406007c0c */ /* 0x002fda000bf04270 */
[----:B------:R-:W-:Y:S05]  /*0310*/  @P0 BRA `(.L_x_123) ;  /* 0x0000027000000947 */ /* 0x000fea0003800000 */
[----:B------:R-:W-:Y:S02]  /*0320*/  MOV R6, R0 ;  /* 0x0000000000067202 */ /* 0x000fe40000000f00 */
[----:B------:R-:W-:-:S04]  /*0330*/  MOV R9, RZ ;  /* 0x000000ff00097202 */ /* 0x000fc80000000f00 */
.L_x_127:
        /* <DEDUP_REMOVED lines=12> */
[----:B------:R-:W3:Y:S04]  /*0400*/  @!P0 LDG.E R8, [R4.64] ;  /* 0x0000000604088981 */ /* 0x000ee8000c1e1900 */
[----:B------:R-:W3:Y:S02]  /*0410*/  @!P0 LDG.E R7, [R2.64] ;  /* 0x0000000602078981 */ /* 0x000ee4000c1e1900 */
[----:B---3--:R-:W-:Y:S01]  /*0420*/  IMAD R5, R8, R7, RZ ;  /* 0x0000000708057224 */ /* 0x008fe200078e02ff */
[----:B------:R-:W-:Y:S05]  /*0430*/  BRA.DIV ~URZ, `(.L_x_125) ;  /* 0x00015db27f007947 */ /* 0x000fea000b800000 */
[----:B------:R1:W3:Y:S02]  /*0440*/  SHFL.UP PT, R0, R5, 0x1, RZ ;  /* 0x0420000005007989 */ /* 0x0002e400000e00ff */
.L_x_289:
[----:B---3--:R-:W-:-:S04]  /*0450*/  SEL R0, R0, RZ, P5 ;  /* 0x000000ff00007207 */ /* 0x008fc80002800000 */
        /* <DEDUP_REMOVED lines=14> */
[----:B------:R1:W3:Y:S02]  /*0540*/  SHFL.IDX PT, R0, R4, 0x1f, 0x1f ;  /* 0x03e01f0004007f89 */ /* 0x0002e400000e0000 */
.L_x_290:
[----:B---3--:R-:W-:-:S05]  /*0550*/  IMAD R0, R0, c[0x0][0x538], RZ ;  /* 0x00014e0000007a24 */ /* 0x008fca00078e02ff */
[----:B------:R-:W-:-:S04]  /*0560*/  IADD3 R6, R0, R6, RZ ;  /* 0x0000000600067210 */ /* 0x000fc80007ffe0ff */
[----:B------:R-:W-:-:S13]  /*0570*/  ISETP.GT.AND P0, PT, R6, UR4, PT ;  /* 0x0000000406007c0c */ /* 0x000fda000bf04270 */
[----:B-12---:R-:W-:Y:S05]  /*0580*/  @!P0 BRA `(.L_x_127) ;  /* 0xfffffdb000008947 */ /* 0x006fea000383ffff */
.L_x_123:
[----:B------:R-:W-:-:S05]  /*0590*/  IADD3 R12, -R0, R6, RZ ;  /* 0x00000006000c7210 */ /* 0x000fca0007ffe1ff */
[----:B------:R-:W-:-:S05]  /*05a0*/  IMAD R0, R4, c[0x0][0x538], R12 ;  /* 0x00014e0004007a24 */ /* 0x000fca00078e020c */
[----:B------:R-:W-:Y:S01]  /*05b0*/  ISETP.GT.AND P0, PT, R0, UR4, PT ;  /* 0x0000000400007c0c */ /* 0x000fe2000bf04270 */
[----:B------:R-:W-:-:S12]  /*05c0*/  BRA.DIV ~URZ, `(.L_x_128) ;  /* 0x00015e327f007947 */ /* 0x000fd8000b800000 */
[----:B------:R-:W-:-:S04]  /*05d0*/  VOTE.ANY R6, PT, !P0 ;  /* 0x0000000000067806 */ /* 0x000fc800040e0100 */
.L_x_291:
[----:B--2---:R1:W2:Y:S01]  /*05e0*/  POPC R211, R6 ;  /* 0x0000000600d37309 */ /* 0x0042a20000000000 */
[----:B------:R-:W-:Y:S05]  /*05f0*/  BRA.DIV ~URZ, `(.L_x_129) ;  /* 0x00015e527f007947 */ /* 0x000fea000b800000 */
[----:B--2---:R-:W2:Y:S04]  /*0600*/  SHFL.IDX PT, R11, R8, R211, 0x1f ;  /* 0x00001fd3080b7589 */ /* 0x004ea800000e0000 */
[----:B------:R3:W4:Y:S02]  /*0610*/  SHFL.IDX PT, R10, R7, R211, 0x1f ;  /* 0x00001fd3070a7589 */ /* 0x00072400000e0000 */
[----:B---3--:R-:W-:Y:S02]  /*0620*/  MOV R7, RZ ;  /* 0x000000ff00077202 */ /* 0x008fe40000000f00 */
.L_x_292:
[----:B--2-4-:R-:W-:Y:S01]  /*0630*/  ISETP.NE.AND P0, PT, R6, RZ, PT ;  /* 0x000000ff0600720c */ /* 0x014fe20003f05270 */
[----:B------:R-:W-:-:S12]  /*0640*/  BSSY B0, `(.L_x_130) ;  /* 0x0000005000007945 */ /* 0x000fd80003800000 */
[----:B------:R-:W-:Y:S05]  /*0650*/  @!P0 BRA `(.L_x_131) ;  /* 0x0000003000008947 */ /* 0x000fea0003800000 */
[----:B------:R-:W-:Y:S01]  /*0660*/  IADD3 R3, R211, -0x1, RZ ;  /* 0xffffffffd3037810 */ /* 0x000fe20007ffe0ff */
[----:B------:R-:W-:Y:S05]  /*0670*/  BRA.DIV ~URZ, `(.L_x_132) ;  /* 0x00015eb27f007947 */ /* 0x000fea000b800000 */
[----:B------:R2:W3:Y:S02]  /*0680*/  SHFL.IDX PT, R7, R4, R3, 0x1f ;  /* 0x00001f0304077589 */ /* 0x0004e400000e0000 */
.L_x_131:
[----:B------:R-:W-:Y:S05]  /*0690*/  BSYNC B0 ;  /* 0x0000000000007941 */ /* 0x000fea0003800000 */
.L_x_130:
[----:B------:R-:W-:Y:S01]  /*06a0*/  IABS R0, R11 ;  /* 0x0000000b00007213 */ /* 0x000fe20000000000 */
[----:B---3--:R-:W-:Y:S02]  /*06b0*/  IMAD R208, R7, c[0x0][0x538], R12 ;  /* 0x00014e0007d07a24 */ /* 0x008fe400078e020c */
[----:B------:R-:W-:Y:S02]  /*06c0*/  IMAD.IADD R211, R211, 0x1, R9 ;  /* 0x00000001d3d37824 */ /* 0x000fe400078e0209 */
[----:B------:R-:W-:Y:S01]  /*06d0*/  IMAD.MOV.U32 R5, RZ, RZ, R0 ;  /* 0x000000ffff057224 */ /* 0x000fe200078e0000 */
[----:B------:R-:W-:Y:S02]  /*06e0*/  IABS R0, R10 ;  /* 0x0000000a00007213 */ /* 0x000fe40000000000 */
[----:B------:R-:W-:Y:S01]  /*06f0*/  IADD3 R209, -R208, UR4, RZ ;  /* 0x00000004d0d17c10 */ /* 0x000fe2000fffe1ff */
[----:B------:R-:W3:Y:S02]  /*0700*/  I2F.RP R2, R5 ;  /* 0x0000000500027306 */ /* 0x000ee40000209400 */
[----:B------:R-:W-:Y:S01]  /*0710*/  IMAD.MOV.U32 R7, RZ, RZ, R0 ;  /* 0x000000ffff077224 */ /* 0x000fe200078e0000 */
[----:B-1----:R-:W-:-:S02]  /*0720*/  IABS R6, R209 ;  /* 0x000000d100067213 */ /* 0x002fc40000000000 */
[----:B------:R-:W-:-:S03]  /*0730*/  IABS R0, R11 ;  /* 0x0000000b00007213 */ /* 0x000fc60000000000 */
[----:B------:R-:W-:Y:S01]  /*0740*/  I2F.RP R8, R7 ;  /* 0x0000000700087306 */ /* 0x000fe20000209400 */
[----:B------:R-:W-:-:S07]  /*0750*/  IADD3 R0, RZ, -R0, RZ ;  /* 0x80000000ff007210 */ /* 0x000fce0007ffe0ff */
[----:B---3--:R-:W1:Y:S02]  /*0760*/  MUFU.RCP R2, R2 ;  /* 0x0000000200027308 */ /* 0x008e640000001000 */
[----:B-1----:R-:W-:-:S06]  /*0770*/  IADD3 R2, R2, 0xffffffe, RZ ;  /* 0x0ffffffe02027810 */ /* 0x002fcc0007ffe0ff */
[----:B--2---:R-:W1:Y:S02]  /*0780*/  F2I.FTZ.U32.TRUNC.NTZ R3, R2 ;  /* 0x0000000200037305 */ /* 0x004e64000021f000 */
[----:B-1----:R-:W-:-:S04]  /*0790*/  IMAD.MOV R2, RZ, RZ, -R3 ;  /* 0x000000ffff027224 */ /* 0x002fc800078e0a03 */
[----:B------:R-:W-:Y:S02]  /*07a0*/  IMAD R4, R2, R5, RZ ;  /* 0x0000000502047224 */ /* 0x000fe400078e02ff */
[----:B------:R-:W-:-:S04]  /*07b0*/  IMAD.MOV.U32 R2, RZ, RZ, RZ ;  /* 0x000000ffff027224 */ /* 0x000fc800078e00ff */
[----:B------:R-:W-:-:S04]  /*07c0*/  IMAD.HI.U32 R2, R3, R4, R2 ;  /* 0x0000000403027227 */ /* 0x000fc800078e0002 */
[----:B------:R-:W-:-:S04]  /*07d0*/  IMAD.MOV.U32 R3, RZ, RZ, R6 ;  /* 0x000000ffff037224 */ /* 0x000fc800078e0006 */
[----:B------:R-:W-:-:S04]  /*07e0*/  IMAD.HI.U32 R2, R2, R3, RZ ;  /* 0x0000000302027227 */ /* 0x000fc800078e00ff */
[----:B------:R-:W-:Y:S02]  /*07f0*/  IMAD R0, R2, R0, R3 ;  /* 0x0000000002007224 */ /* 0x000fe400078e0203 */
[----:B------:R-:W1:Y:S03]  /*0800*/  MUFU.RCP R3, R8 ;  /* 0x0000000800037308 */ /* 0x000e660000001000 */
[----:B------:R-:W-:Y:S02]  /*0810*/  ISETP.GT.U32.AND P0, PT, R5, R0, PT ;  /* 0x000000000500720c */ /* 0x000fe40003f04070 */
[----:B-1----:R-:W-:-:S11]  /*0820*/  IADD3 R3, R3, 0xffffffe, RZ ;  /* 0x0ffffffe03037810 */ /* 0x002fd60007ffe0ff */
[----:B------:R-:W-:Y:S01]  /*0830*/  @!P0 IMAD.IADD R0, R0, 0x1, -R5 ;  /* 0x0000000100008824 */ /* 0x000fe200078e0a05 */
[----:B------:R-:W-:Y:S02]  /*0840*/  @!P0 IADD3 R2, R2, 0x1, RZ ;  /* 0x0000000102028810 */ /* 0x000fe40007ffe0ff */
[----:B------:R-:W-:Y:S01]  /*0850*/  ISETP.NE.AND P0, PT, R11, RZ, PT ;  /* 0x000000ff0b00720c */ /* 0x000fe20003f05270 */
[----:B------:R-:W1:Y:S01]  /*0860*/  F2I.FTZ.U32.TRUNC.NTZ R3, R3 ;  /* 0x0000000300037305 */ /* 0x000e62000021f000 */
[----:B------:R-:W-:Y:S02]  /*0870*/  ISETP.GE.U32.AND P2, PT, R0, R5, PT ;  /* 0x000000050000720c */ /* 0x000fe40003f46070 */
[----:B------:R-:W-:-:S04]  /*0880*/  LOP3.LUT R0, R209, R11, RZ, 0x3c, !PT ;  /* 0x0000000bd1007212 */ /* 0x000fc800078e3cff */
[----:B------:R-:W-:-:S07]  /*0890*/  ISETP.GE.AND P1, PT, R0, RZ, PT ;  /* 0x000000ff0000720c */ /* 0x000fce0003f26270 */
[----:B------:R-:W-:Y:S02]  /*08a0*/  @P2 IADD3 R2, R2, 0x1, RZ ;  /* 0x0000000102022810 */ /* 0x000fe40007ffe0ff */
[----:B-1----:R-:W-:-:S03]  /*08b0*/  IADD3 R0, RZ, -R3, RZ ;  /* 0x80000003ff007210 */ /* 0x002fc60007ffe0ff */
[----:B------:R-:W-:Y:S02]  /*08c0*/  IMAD.MOV.U32 R4, RZ, RZ, R2 ;  /* 0x000000ffff047224 */ /* 0x000fe400078e0002 */
[----:B------:R-:W-:Y:S01]  /*08d0*/  IMAD.MOV.U32 R2, RZ, RZ, R0 ;  /* 0x000000ffff027224 */ /* 0x000fe200078e0000 */
[----:B------:R-:W-:Y:S01]  /*08e0*/  IABS R0, R10 ;  /* 0x0000000a00007213 */ /* 0x000fe20000000000 */
[----:B------:R-:W-:Y:S01]  /*08f0*/  @!P1 IMAD.MOV R4, RZ, RZ, -R4 ;  /* 0x000000ffff049224 */ /* 0x000fe200078e0a04 */
[----:B------:R-:W-:Y:S01]  /*0900*/  @!P0 LOP3.LUT R4, RZ, R11, RZ, 0x33, !PT ;  /* 0x0000000bff048212 */ /* 0x000fe200078e33ff */
[----:B------:R-:W-:Y:S01]  /*0910*/  IMAD R5, R2, R7, RZ ;  /* 0x0000000702057224 */ /* 0x000fe200078e02ff */
[----:B------:R-:W-:Y:S01]  /*0920*/  MOV R2, RZ ;  /* 0x000000ff00027202 */ /* 0x000fe20000000f00 */
[----:B------:R-:W-:Y:S01]  /*0930*/  IMAD.MOV R6, RZ, RZ, -R0 ;  /* 0x000000ffff067224 */ /* 0x000fe200078e0a00 */
[----:B------:R-:W-:-:S03]  /*0940*/  IABS R8, R4 ;  /* 0x0000000400087213 */ /* 0x000fc60000000000 */
        /* <DEDUP_REMOVED lines=19> */
[----:B------:R-:W-:-:S04]  /*0a80*/  IMAD R2, R10, R2, R4 ;  /* 0x000000020a027224 */ /* 0x000fc800078e0204 */
[----:B------:R-:W-:Y:S01]  /*0a90*/  IMAD R210, R2, 0x10000, R0 ;  /* 0x0001000002d27824 */ /* 0x000fe200078e0200 */
[----:B------:R-:W-:Y:S05]  /*0aa0*/  BRA `(.L_x_133) ;  /* 0x0000004000007947 */ /* 0x000fea0003800000 */
.L_x_124:
[----:B--2---:R-:W-:Y:S01]  /*0ab0*/  IMAD.MOV.U32 R209, RZ, RZ, RZ ;  /* 0x000000ffffd17224 */ /* 0x004fe200078e00ff */
[----:B------:R-:W-:Y:S01]  /*0ac0*/  MOV R210, RZ ;  /* 0x000000ff00d27202 */ /* 0x000fe20000000f00 */
[----:B------:R-:W-:Y:S01]  /*0ad0*/  IMAD.U32 R208, RZ, RZ, UR4 ;  /* 0x00000004ffd07e24 */ /* 0x000fe2000f8e00ff */
[----:B------:R-:W-:Y:S02]  /*0ae0*/  MOV R211, c[0x0][0x53c] ;  /* 0x00014f0000d37a02 */ /* 0x000fe40000000f00 */
.L_x_133:
[----:B------:R-:W-:Y:S01]  /*0af0*/  ISETP.NE.AND P0, PT, R13, RZ, PT ;  /* 0x000000ff0d00720c */ /* 0x000fe20003f05270 */
[----:B------:R-:W-:-:S12]  /*0b00*/  WARPSYNC 0xffffffff ;  /* 0xffffffff00007948 */ /* 0x000fd80003800000 */
[----:B------:R1:W-:Y:S04]  /*0b10*/  @!P0 STS.128 [0x20080], R208 ;  /* 0x020080d0ff008388 */ /* 0x0003e80000000c00 */
[----:B------:R-:W-:Y:S06]  /*0b20*/  BAR.ARV 0x5, 0x100 ;  /* 0x0144000000007b1d */ /* 0x000fec0000002000 */
.L_x_122:
[----:B-12---:R-:W-:-:S13]  /*0b30*/  ISETP.GE.AND P0, PT, R211, c[0x0][0x53c], PT ;  /* 0x00014f00d3007a0c */ /* 0x006fda0003f06270 */
[----:B------:R-:W-:Y:S05]  /*0b40*/  @P0 EXIT ;  /* 0x000000000000094d */ /* 0x000fea0003800000 */
[----:B------:R-:W1:Y:S02]  /*0b50*/  S2R R10, SR_TID.X ;  /* 0x00000000000a7919 */ /* 0x000e640000002100 */
[----:B-1----:R-:W-:-:S04]  /*0b60*/  SHF.R.S32.HI R9, RZ, 0x1f, R10 ;  /* 0x0000001fff097819 */ /* 0x002fc8000001140a */
[CC--:B------:R-:W-:Y:S02]  /*0b70*/  LEA.HI R2, R9.reuse, R10.reuse, RZ, 0x4 ;  /* 0x0000000a09027211 */ /* 0x0c0fe400078f20ff */
[----:B------:R-:W-:Y:S02]  /*0b80*/  LEA.HI R7, R9, R10, RZ, 0x2 ;  /* 0x0000000a09077211 */ /* 0x000fe400078f10ff */
[----:B------:R-:W-:Y:S02]  /*0b90*/  LOP3.LUT R0, R2, 0xfffffff0, RZ, 0xc0, !PT ;  /* 0xfffffff002007812 */ /* 0x000fe400078ec0ff */
[----:B------:R-:W-:Y:S02]  /*0ba0*/  SHF.R.S32.HI R4, RZ, 0x4, R2 ;  /* 0x00000004ff047819 */ /* 0x000fe40000011402 */
[----:B------:R-:W-:Y:S01]  /*0bb0*/  SHF.R.S32.HI R8, RZ, 0x2, R7 ;  /* 0x00000002ff087819 */ /* 0x000fe20000011407 */
[----:B------:R-:W-:Y:S01]  /*0bc0*/  IMAD.IADD R0, R10, 0x1, -R0 ;  /* 0x000000010a007824 */ /* 0x000fe200078e0a00 */
[----:B------:R-:W-:-:S02]  /*0bd0*/  LEA.HI R2, R2, R4, RZ, 0x1 ;  /* 0x0000000402027211 */ /* 0x000fc400078f08ff */
[----:B------:R-:W-:Y:S02]  /*0be0*/  SHF.R.S32.HI R5, RZ, 0x1f, R7 ;  /* 0x0000001fff057819 */ /* 0x000fe40000011407 */
[----:B------:R-:W-:Y:S02]  /*0bf0*/  SHF.R.S32.HI R6, RZ, 0x1f, R0 ;  /* 0x0000001fff067819 */ /* 0x000fe40000011400 */
[----:B------:R-:W-:Y:S02]  /*0c00*/  LOP3.LUT R3, R2, 0xfffffffe, RZ, 0xc0, !PT ;  /* 0xfffffffe02037812 */ /* 0x000fe400078ec0ff */
[----:B------:R-:W-:Y:S02]  /*0c10*/  LEA.HI R13, R6, R0, RZ, 0x3 ;  /* 0x00000000060d7211 */ /* 0x000fe400078f18ff */
[----:B------:R-:W-:Y:S01]  /*0c20*/  LEA.HI R198, R9, R10, RZ, 0x3 ;  /* 0x0000000a09c67211 */ /* 0x000fe200078f18ff */
[----:B------:R-:W-:Y:S01]  /*0c30*/  IMAD.IADD R11, R4, 0x1, -R3 ;  /* 0x00000001040b7824 */ /* 0x000fe200078e0a03 */
[----:B------:R-:W-:-:S02]  /*0c40*/  LOP3.LUT R3, R13, 0xfffffff8, RZ, 0xc0, !PT ;  /* 0xfffffff80d037812 */ /* 0x000fc400078ec0ff */
[----:B------:R-:W-:Y:S02]  /*0c50*/  LEA.HI R2, R5, R8, RZ, 0x3 ;  /* 0x0000000805027211 */ /* 0x000fe400078f18ff */
[----:B------:R-:W-:Y:S01]  /*0c60*/  LEA.HI R4, R9, R10, RZ, 0x5 ;  /* 0x0000000a09047211 */ /* 0x000fe200078f28ff */
[----:B------:R-:W-:Y:S01]  /*0c70*/  IMAD.IADD R6, R0, 0x1, -R3 ;  /* 0x0000000100067824 */ /* 0x000fe200078e0a03 */
[----:B------:R-:W-:Y:S02]  /*0c80*/  LOP3.LUT R216, R198, 0xfffffff8, RZ, 0xc0, !PT ;  /* 0xfffffff8c6d87812 */ /* 0x000fe400078ec0ff */
[----:B------:R-:W-:Y:S02]  /*0c90*/  LOP3.LUT R2, R2, 0xfffffff8, RZ, 0xc0, !PT ;  /* 0xfffffff802027812 */ /* 0x000fe400078ec0ff */
[----:B------:R-:W-:Y:S01]  /*0ca0*/  LOP3.LUT R0, R4, 0xffffffe0, RZ, 0xc0, !PT ;  /* 0xffffffe004007812 */ /* 0x000fe200078ec0ff */
[----:B------:R-:W-:Y:S01]  /*0cb0*/  IMAD.IADD R216, R10, 0x1, -R216 ;  /* 0x000000010ad87824 */ /* 0x000fe200078e0ad8 */
[----:B------:R-:W-:Y:S01]  /*0cc0*/  SHF.R.S32.HI R5, RZ, 0x5, R4 ;  /* 0x00000005ff057819 */ /* 0x000fe20000011404 */
[----:B------:R-:W-:Y:S01]  /*0cd0*/  IMAD.IADD R8, R8, 0x1, -R2 ;  /* 0x0000000108087824 */ /* 0x000fe200078e0a02 */
[----:B------:R-:W-:Y:S01]  /*0ce0*/  SHF.R.S32.HI R2, RZ, 0x1f, R4 ;  /* 0x0000001fff027819 */ /* 0x000fe20000011404 */
[----:B------:R-:W-:Y:S01]  /*0cf0*/  IMAD.IADD R16, R10, 0x1, -R0 ;  /* 0x000000010a107824 */ /* 0x000fe200078e0a00 */
[----:B------:R-:W-:Y:S01]  /*0d00*/  LOP3.LUT R3, R7, 0xfffffffc, RZ, 0xc0, !PT ;  /* 0xfffffffc07037812 */ /* 0x000fe200078ec0ff */
[----:B------:R-:W-:Y:S01]  /*0d10*/  IMAD.SHL.U32 R4, R216, 0x40, RZ ;  /* 0x00000040d8047824 */ /* 0x000fe200078e00ff */
[----:B------:R-:W-:Y:S01]  /*0d20*/  LEA.HI R0, R2, R5, RZ, 0x3 ;  /* 0x0000000502007211 */ /* 0x000fe200078f18ff */
[----:B------:R-:W-:Y:S01]  /*0d30*/  IMAD.SHL.U32 R138, R216, 0x4, RZ ;  /* 0x00000004d88a7824 */ /* 0x000fe200078e00ff */
[----:B------:R-:W-:Y:S01]  /*0d40*/  SHF.R.S32.HI R9, RZ, 0x1f, R16 ;  /* 0x0000001fff097819 */ /* 0x000fe20000011410 */
[----:B------:R-:W-:Y:S01]  /*0d50*/  IMAD.IADD R7, R10, 0x1, -R3 ;  /* 0x000000010a077824 */ /* 0x000fe200078e0a03 */
[----:B------:R-:W-:Y:S01]  /*0d60*/  LOP3.LUT R2, R4, 0x1c0, RZ, 0xc0, !PT ;  /* 0x000001c004027812 */ /* 0x000fe200078ec0ff */
[----:B------:R-:W-:Y:S01]  /*0d70*/  IMAD.SHL.U32 R12, R5, 0x400, RZ ;  /* 0x00000400050c7824 */ /* 0x000fe200078e00ff */
[----:B------:R-:W-:Y:S01]  /*0d80*/  LOP3.LUT R0, R0, 0xffffff8, RZ, 0xc0, !PT ;  /* 0x0ffffff800007812 */ /* 0x000fe200078ec0ff */
[----:B------:R-:W-:Y:S01]  /*0d90*/  IMAD.SHL.U32 R132, R216, 0x8, RZ ;  /* 0x00000008d8847824 */ /* 0x000fe200078e00ff */
[----:B------:R-:W-:-:S02]  /*0da0*/  LEA.HI R14, R9, R16, RZ, 0x2 ;  /* 0x00000010090e7211 */ /* 0x000fc400078f10ff */
[----:B------:R-:W-:Y:S01]  /*0db0*/  LOP3.LUT R10, R2, 0x8, R198, 0xf8, !PT ;  /* 0x00000008020a7812 */ /* 0x000fe200078ef8c6 */
[----:B------:R-:W-:Y:S01]  /*0dc0*/  IMAD.IADD R3, R5, 0x1, -R0 ;  /* 0x0000000105037824 */ /* 0x000fe200078e0a00 */
[----:B------:R-:W-:Y:S01]  /*0dd0*/  SHF.R.U32.HI R9, RZ, 0x3, R2 ;  /* 0x00000003ff097819 */ /* 0x000fe20000011602 */
[C---:B------:R-:W-:Y:S01]  /*0de0*/  IMAD R5, R7.reuse, 0x2, R12 ;  /* 0x0000000207057824 */ /* 0x040fe200078e020c */
[----:B------:R-:W-:Y:S02]  /*0df0*/  LOP3.LUT R4, R8, 0x1, RZ, 0xc0, !PT ;  /* 0x0000000108047812 */ /* 0x000fe400078ec0ff */
[----:B------:R-:W-:Y:S02]  /*0e00*/  SHF.R.S32.HI R2, RZ, 0x2, R14 ;  /* 0x00000002ff027819 */ /* 0x000fe4000001140e */
[----:B------:R-:W-:Y:S02]  /*0e10*/  LEA.HI R0, R7, R7, RZ, 0x1 ;  /* 0x0000000707007211 */ /* 0x000fe400078f08ff */
[----:B------:R-:W-:Y:S01]  /*0e20*/  ISETP.NE.U32.AND P0, PT, R4, 0x1, PT ;  /* 0x000000010400780c */ /* 0x000fe20003f05070 */
[----:B------:R-:W-:Y:S01]  /*0e30*/  IMAD R15, R3, 0x10, R2 ;  /* 0x00000010030f7824 */ /* 0x000fe200078e0202 */
[----:B------:R-:W-:Y:S01]  /*0e40*/  LOP3.LUT R9, R10, R9, RZ, 0x3c, !PT ;  /* 0x000000090a097212 */ /* 0x000fe200078e3cff */
[----:B------:R-:W-:Y:S01]  /*0e50*/  IMAD.SHL.U32 R4, R6, 0x40, RZ ;  /* 0x0000004006047824 */ /* 0x000fe200078e00ff */
[----:B------:R-:W-:Y:S01]  /*0e60*/  LOP3.LUT R2, R0, 0x1ffffffe, RZ, 0xc0, !PT ;  /* 0x1ffffffe00027812 */ /* 0x000fe200078ec0ff */
[C---:B------:R-:W-:Y:S01]  /*0e70*/  IMAD.SHL.U32 R3, R8.reuse, 0x40, RZ ;  /* 0x0000004008037824 */ /* 0x040fe200078e00ff */
[----:B------:R-:W-:Y:S01]  /*0e80*/  R2P PR, R8, 0x6 ;  /* 0x0000000608007804 */ /* 0x000fe20000000000 */
[C---:B------:R-:W-:Y:S01]  /*0e90*/  IMAD R0, R11.reuse, 0x200, R9 ;  /* 0x000002000b007824 */ /* 0x040fe200078e0209 */
[C---:B------:R-:W-:Y:S01]  /*0ea0*/  LOP3.LUT P4, RZ, R6.reuse, 0x2, RZ, 0xc0, !PT ;  /* 0x0000000206ff7812 */ /* 0x040fe2000788c0ff */
[----:B------:R-:W-:Y:S01]  /*0eb0*/  STL [R1+0x4], R15 ;  /* 0x0000040f01007387 */ /* 0x000fe20000100800 */
[----:B------:R-:W-:Y:S01]  /*0ec0*/  LOP3.LUT P3, RZ, R6, 0x4, RZ, 0xc0, !PT ;  /* 0x0000000406ff7812 */ /* 0x000fe2000786c0ff */
[----:B------:R-:W-:Y:S01]  /*0ed0*/  IMAD.SHL.U32 R6, R11, 0x8, RZ ;  /* 0x000000080b067824 */ /* 0x000fe200078e00ff */
[----:B------:R-:W-:Y:S01]  /*0ee0*/  SHF.R.S32.HI R198, RZ, 0x3, R198 ;  /* 0x00000003ffc67819 */ /* 0x000fe200000114c6 */
[----:B------:R-:W-:Y:S01]  /*0ef0*/  IMAD.IADD R11, R7, 0x1, -R2 ;  /* 0x00000001070b7824 */ /* 0x000fe200078e0a02 */
[----:B------:R-:W-:-:S02]  /*0f00*/  LOP3.LUT R2, R4, 0x1c0, RZ, 0xc0, !PT ;  /* 0x000001c004027812 */ /* 0x000fc400078ec0ff */
[----:B------:R-:W-:Y:S01]  /*0f10*/  LOP3.LUT R3, R3, 0x1c0, RZ, 0xc0, !PT ;  /* 0x000001c003037812 */ /* 0x000fe200078ec0ff */
[----:B------:R-:W-:Y:S01]  /*0f20*/  IMAD R11, R11, 0x8, R15 ;  /* 0x000000080b0b7824 */ /* 0x000fe200078e020f */
[----:B------:R-:W-:Y:S01]  /*0f30*/  LOP3.LUT R4, R2, 0x8, R6, 0xf8, !PT ;  /* 0x0000000802047812 */ /* 0x000fe200078ef806 */
[----:B------:R-:W-:Y:S01]  /*0f40*/  IMAD.SHL.U32 R6, R13, 0x40, RZ ;  /* 0x000000400d067824 */ /* 0x000fe200078e00ff */
[----:B------:R-:W-:Y:S02]  /*0f50*/  SHF.R.U32.HI R2, RZ, 0x3, R2 ;  /* 0x00000003ff027819 */ /* 0x000fe40000011602 */
[----:B------:R-:W-:Y:S01]  /*0f60*/  IADD3 R17, R198, 0x60, RZ ;  /* 0x00000060c6117810 */ /* 0x000fe20007ffe0ff */
[----:B------:R1:W-:Y:S01]  /*0f70*/  STL [R1+0x8], R11 ;  /* 0x0000080b01007387 */ /* 0x0003e20000100800 */
[----:B------:R-:W-:Y:S02]  /*0f80*/  IADD3 R140, R138, 0x40, RZ ;  /* 0x000000408a8c7810 */ /* 0x000fe40007ffe0ff */
[----:B------:R-:W-:-:S02]  /*0f90*/  LEA.HI R3, R3, R3, RZ, 0x1d ;  /* 0x0000000303037211 */ /* 0x000fc400078fe8ff */
[----:B------:R-:W-:Y:S01]  /*0fa0*/  IADD3 R18, R198, 0x40, RZ ;  /* 0x00000040c6127810 */ /* 0x000fe20007ffe0ff */
[----:B------:R-:W-:Y:S01]  /*0fb0*/  IMAD.IADD R134, R138, 0x1, R140 ;  /* 0x000000018a867824 */ /* 0x000fe200078e028c */
[----:B------:R-:W-:Y:S01]  /*0fc0*/  LOP3.LUT R8, R4, R2, RZ, 0x3c, !PT ;  /* 0x0000000204087212 */ /* 0x000fe200078e3cff */
[----:B------:R-:W-:Y:S01]  /*0fd0*/  IMAD.SHL.U32 R2, R17, 0x40, RZ ;  /* 0x0000004011027824 */ /* 0x000fe200078e00ff */
[----:B------:R-:W-:Y:S01]  /*0fe0*/  SHF.R.S32.HI R4, RZ, 0x1f, R17 ;  /* 0x0000001fff047819 */ /* 0x000fe20000011411 */
[----:B------:R-:W-:Y:S01]  /*0ff0*/  IMAD.IADD R10, R5, 0x1, R3 ;  /* 0x00000001050a7824 */ /* 0x000fe200078e0203 */
[----:B------:R-:W-:Y:S01]  /*1000*/  SHF.R.S32.HI R5, RZ, 0x1f, R18 ;  /* 0x0000001fff057819 */ /* 0x000fe20000011412 */
[----:B------:R-:W-:Y:S01]  /*1010*/  IMAD.SHL.U32 R3, R18, 0x40, RZ ;  /* 0x0000004012037824 */ /* 0x000fe200078e00ff */
[----:B------:R-:W-:Y:S01]  /*1020*/  LOP3.LUT R242, R2, 0x1c0, RZ, 0xc0, !PT ;  /* 0x000001c002f27812 */ /* 0x000fe200078ec0ff */
[----:B------:R-:W-:Y:S01]  /*1030*/  IMAD.SHL.U32 R223, R10, 0x2, RZ ;  /* 0x000000020adf7824 */ /* 0x000fe200078e00ff */
[----:B------:R-:W-:Y:S01]  /*1040*/  SHF.R.S32.HI R2, RZ, 0x1f, R134 ;  /* 0x0000001fff027819 */ /* 0x000fe20000011486 */
[----:B------:R-:W-:Y:S01]  /*1050*/  IMAD.MOV.U32 R10, RZ, RZ, 0x40 ;  /* 0x00000040ff0a7424 */ /* 0x000fe200078e00ff */
[----:B------:R-:W-:-:S02]  /*1060*/  LEA.HI R5, R5, R18, RZ, 0x3 ;  /* 0x0000001205057211 */ /* 0x000fc400078f18ff */
[----:B------:R-:W-:Y:S02]  /*1070*/  LOP3.LUT R243, R3, 0x1c0, RZ, 0xc0, !PT ;  /* 0x000001c003f37812 */ /* 0x000fe400078ec0ff */
[----:B------:R-:W-:Y:S01]  /*1080*/  LEA.HI R4, R4, R17, RZ, 0x3 ;  /* 0x0000001104047211 */ /* 0x000fe200078f18ff */
[----:B------:R-:W-:Y:S01]  /*1090*/  IMAD.SHL.U32 R7, R5, 0x40, RZ ;  /* 0x0000004005077824 */ /* 0x000fe200078e00ff */
[CC--:B------:R-:W-:Y:S02]  /*10a0*/  LEA.HI R3, R2.reuse, R134.reuse, RZ, 0x6 ;  /* 0x0000008602037211 */ /* 0x0c0fe400078f30ff */
[----:B------:R-:W-:Y:S01]  /*10b0*/  LEA.HI R2, R2, R134, RZ, 0x3 ;  /* 0x0000008602027211 */ /* 0x000fe200078f18ff */
[----:B------:R-:W-:Y:S01]  /*10c0*/  IMAD.SHL.U32 R9, R4, 0x40, RZ ;  /* 0x0000004004097824 */ /* 0x000fe200078e00ff */
[----:B------:R-:W-:Y:S01]  /*10d0*/  LOP3.LUT R4, R6, 0xfffffe00, RZ, 0xc0, !PT ;  /* 0xfffffe0006047812 */ /* 0x000fe200078ec0ff */
[----:B------:R-:W-:Y:S01]  /*10e0*/  IMAD.SHL.U32 R5, R3, 0x80, RZ ;  /* 0x0000008003057824 */ /* 0x000fe200078e00ff */
[----:B------:R-:W-:-:S02]  /*10f0*/  SHF.R.U32.HI R18, RZ, 0x3, R243 ;  /* 0x00000003ff127819 */ /* 0x000fc400000116f3 */
[----:B------:R-:W-:Y:S02]  /*1100*/  SHF.R.U32.HI R17, RZ, 0x3, R242 ;  /* 0x00000003ff117819 */ /* 0x000fe400000116f2 */
[--C-:B------:R-:W-:Y:S02]  /*1110*/  LOP3.LUT R6, R243, 0x38, R2.reuse, 0xf8, !PT ;  /* 0x00000038f3067812 */ /* 0x100fe400078ef802 */
[----:B------:R-:W-:Y:S02]  /*1120*/  LOP3.LUT R3, R242, 0x38, R2, 0xf8, !PT ;  /* 0x00000038f2037812 */ /* 0x000fe400078ef802 */
[----:B------:R-:W-:Y:S02]  /*1130*/  LOP3.LUT R2, R5, 0xffffe000, RZ, 0xc0, !PT ;  /* 0xffffe00005027812 */ /* 0x000fe400078ec0ff */
[----:B------:R-:W-:Y:S02]  /*1140*/  LOP3.LUT R245, R7, 0xfffffe00, RZ, 0xc0, !PT ;  /* 0xfffffe0007f57812 */ /* 0x000fe400078ec0ff */
[----:B------:R-:W-:-:S02]  /*1150*/  LOP3.LUT R5, R6, R18, RZ, 0x3c, !PT ;  /* 0x0000001206057212 */ /* 0x000fc400078e3cff */
[----:B------:R-:W-:Y:S02]  /*1160*/  LOP3.LUT R244, R9, 0xfffffe00, RZ, 0xc0, !PT ;  /* 0xfffffe0009f47812 */ /* 0x000fe400078ec0ff */
[----:B------:R-:W-:Y:S02]  /*1170*/  LOP3.LUT R3, R3, R17, RZ, 0x3c, !PT ;  /* 0x0000001103037212 */ /* 0x000fe400078e3cff */
[-C--:B------:R-:W-:Y:S02]  /*1180*/  IADD3 R9, R5, R2.reuse, R245 ;  /* 0x0000000205097210 */ /* 0x080fe40007ffe0f5 */
[----:B------:R-:W-:Y:S02]  /*1190*/  IADD3 R7, R3, R2, R244 ;  /* 0x0000000203077210 */ /* 0x000fe40007ffe0f4 */
[----:B------:R-:W-:Y:S02]  /*11a0*/  LOP3.LUT R2, R14, 0x7ffffffc, RZ, 0xc0, !PT ;  /* 0x7ffffffc0e027812 */ /* 0x000fe400078ec0ff */
[----:B------:R-:W-:-:S02]  /*11b0*/  IADD3 R3, R8, R4, R12 ;  /* 0x0000000408037210 */ /* 0x000fc40007ffe00c */
[C---:B------:R-:W-:Y:S01]  /*11c0*/  IADD3 R5, R223.reuse, 0x80, RZ ;  /* 0x00000080df057810 */ /* 0x040fe20007ffe0ff */
[----:B------:R-:W-:Y:S01]  /*11d0*/  IMAD.IADD R2, R16, 0x1, -R2 ;  /* 0x0000000110027824 */ /* 0x000fe200078e0a02 */
[----:B------:R-:W-:Y:S01]  /*11e0*/  LOP3.LUT R4, R8, R4, RZ, 0xfc, !PT ;  /* 0x0000000408047212 */ /* 0x000fe200078efcff */
[----:B------:R-:W-:Y:S01]  /*11f0*/  IMAD.MOV.U32 R8, RZ, RZ, 0x20 ;  /* 0x00000020ff087424 */ /* 0x000fe200078e00ff */
[----:B------:R-:W-:Y:S01]  /*1200*/  IADD3 R224, R223, 0x70, RZ ;  /* 0x00000070dfe07810 */ /* 0x000fe20007ffe0ff */
[----:B------:R-:W-:Y:S01]  /*1210*/  IMAD.SHL.U32 R199, R2, 0x2, RZ ;  /* 0x0000000202c77824 */ /* 0x000fe200078e00ff */
[----:B------:R-:W-:Y:S02]  /*1220*/  @P0 IADD3 R224, R5, 0x10, RZ ;  /* 0x0000001005e00810 */ /* 0x000fe40007ffe0ff */
[----:B------:R-:W-:Y:S02]  /*1230*/  IADD3 R5, R198, 0x20, RZ ;  /* 0x00000020c6057810 */ /* 0x000fe40007ffe0ff */
[----:B------:R-:W-:-:S02]  /*1240*/  SEL R5, R8, 0xffffffe0, !P1 ;  /* 0xffffffe008057807 */ /* 0x000fc40004800000 */
[----:B------:R-:W-:Y:S02]  /*1250*/  SEL R2, R8, 0xffffffe0, !P4 ;  /* 0xffffffe008027807 */ /* 0x000fe40006000000 */
[----:B------:R-:W-:Y:S01]  /*1260*/  LEA R182, R3, 0x10080, 0x1 ;  /* 0x0001008003b67811 */ /* 0x000fe200078e08ff */
[----:B------:R-:W-:Y:S01]  /*1270*/  IMAD.IADD R226, R223, 0x1, R5 ;  /* 0x00000001dfe27824 */ /* 0x000fe200078e0205 */
[----:B------:R-:W-:Y:S01]  /*1280*/  LEA R178, R4, 0x8080, 0x1 ;  /* 0x0000808004b27811 */ /* 0x000fe200078e08ff */
[----:B------:R-:W-:Y:S01]  /*1290*/  IMAD.IADD R225, R5, 0x1, R224 ;  /* 0x0000000105e17824 */ /* 0x000fe200078e02e0 */
[----:B------:R-:W-:Y:S01]  /*12a0*/  LEA R176, R0, 0xc080, 0x1 ;  /* 0x0000c08000b07811 */ /* 0x000fe200078e08ff */
[----:B------:R-:W-:Y:S01]  /*12b0*/  IMAD.IADD R183, R182, 0x1, R2 ;  /* 0x00000001b6b77824 */ /* 0x000fe200078e0202 */
[----:B------:R-:W-:Y:S01]  /*12c0*/  SEL R6, R10, 0xffffffc0, !P2 ;  /* 0xffffffc00a067807 */ /* 0x000fe20005000000 */
[----:B------:R-:W-:Y:S01]  /*12d0*/  IMAD.IADD R179, R2, 0x1, R178 ;  /* 0x0000000102b37824 */ /* 0x000fe200078e02b2 */
[----:B------:R-:W-:-:S02]  /*12e0*/  SEL R0, R10, 0xffffffc0, !P3 ;  /* 0xffffffc00a007807 */ /* 0x000fc40005800000 */
[----:B------:R-:W-:Y:S01]  /*12f0*/  IADD3 R241, R199, 0x8, RZ ;  /* 0x00000008c7f17810 */ /* 0x000fe20007ffe0ff */
[----:B------:R-:W-:Y:S01]  /*1300*/  IMAD.IADD R230, R223, 0x1, R6 ;  /* 0x00000001dfe67824 */ /* 0x000fe200078e0206 */
[C---:B------:R-:W-:Y:S01]  /*1310*/  IADD3 R240, R199.reuse, 0x10, RZ ;  /* 0x00000010c7f07810 */ /* 0x040fe20007ffe0ff */
[C---:B------:R-:W-:Y:S01]  /*1320*/  IMAD.IADD R229, R6.reuse, 0x1, R226 ;  /* 0x0000000106e57824 */ /* 0x040fe200078e02e2 */
[C---:B------:R-:W-:Y:S01]  /*1330*/  IADD3 R239, R199.reuse, 0x18, RZ ;  /* 0x00000018c7ef7810 */ /* 0x040fe20007ffe0ff */
[----:B------:R-:W-:Y:S01]  /*1340*/  IMAD.IADD R228, R6, 0x1, R224 ;  /* 0x0000000106e47824 */ /* 0x000fe200078e02e0 */
[----:B------:R-:W-:Y:S01]  /*1350*/  IADD3 R238, R199, 0x20, RZ ;  /* 0x00000020c7ee7810 */ /* 0x000fe20007ffe0ff */
[----:B------:R-:W-:Y:S01]  /*1360*/  IMAD.IADD R227, R225, 0x1, R6 ;  /* 0x00000001e1e37824 */ /* 0x000fe200078e0206 */
[C---:B------:R-:W-:Y:S01]  /*1370*/  IADD3 R237, R199.reuse, 0x28, RZ ;  /* 0x00000028c7ed7810 */ /* 0x040fe20007ffe0ff */
[----:B------:R-:W-:Y:S01]  /*1380*/  IMAD.IADD R185, R182, 0x1, R0 ;  /* 0x00000001b6b97824 */ /* 0x000fe200078e0200 */
[C---:B------:R-:W-:Y:S01]  /*1390*/  IADD3 R236, R199.reuse, 0x30, RZ ;  /* 0x00000030c7ec7810 */ /* 0x040fe20007ffe0ff */
[C---:B------:R-:W-:Y:S01]  /*13a0*/  IMAD.IADD R181, R0.reuse, 0x1, R178 ;  /* 0x0000000100b57824 */ /* 0x040fe200078e02b2 */
[----:B------:R-:W-:Y:S01]  /*13b0*/  IADD3 R235, R199, 0x38, RZ ;  /* 0x00000038c7eb7810 */ /* 0x000fe20007ffe0ff */
[----:B------:R-:W-:Y:S01]  /*13c0*/  IMAD.IADD R184, R183, 0x1, R0 ;  /* 0x00000001b7b87824 */ /* 0x000fe200078e0200 */
[C---:B------:R-:W-:Y:S01]  /*13d0*/  IADD3 R234, R199.reuse, 0x40, RZ ;  /* 0x00000040c7ea7810 */ /* 0x040fe20007ffe0ff */
[----:B------:R-:W-:Y:S01]  /*13e0*/  IMAD.IADD R180, R0, 0x1, R179 ;  /* 0x0000000100b47824 */ /* 0x000fe200078e02b3 */
[----:B------:R-:W-:-:S02]  /*13f0*/  IADD3 R233, R199, 0x48, RZ ;  /* 0x00000048c7e97810 */ /* 0x000fc40007ffe0ff */
[----:B------:R-:W-:Y:S02]  /*1400*/  SHF.R.S32.HI R8, RZ, 0x1f, R241 ;  /* 0x0000001fff087819 */ /* 0x000fe400000114f1 */
[C---:B------:R-:W-:Y:S02]  /*1410*/  IADD3 R142, R138.reuse, 0x20, RZ ;  /* 0x000000208a8e7810 */ /* 0x040fe40007ffe0ff */
[----:B------:R-:W-:Y:S02]  /*1420*/  IADD3 R141, R138, 0x60, RZ ;  /* 0x000000608a8d7810 */ /* 0x000fe40007ffe0ff */
[C---:B------:R-:W-:Y:S02]  /*1430*/  IADD3 R196, R132.reuse, 0x80, RZ ;  /* 0x0000008084c47810 */ /* 0x040fe40007ffe0ff */
[----:B------:R-:W-:Y:S02]  /*1440*/  IADD3 R197, R132, 0xc0, RZ ;  /* 0x000000c084c57810 */ /* 0x000fe40007ffe0ff */
[----:B------:R-:W-:-:S02]  /*1450*/  IADD3 R231, R199, 0x50, RZ ;  /* 0x00000050c7e77810 */ /* 0x000fc40007ffe0ff */
[----:B-1----:R-:W-:Y:S02]  /*1460*/  SHF.R.S32.HI R11, RZ, 0x1f, R240 ;  /* 0x0000001fff0b7819 */ /* 0x002fe400000114f0 */
[----:B------:R-:W-:Y:S02]  /*1470*/  SHF.R.S32.HI R10, RZ, 0x1f, R239 ;  /* 0x0000001fff0a7819 */ /* 0x000fe400000114ef */
[----:B------:R-:W-:Y:S02]  /*1480*/  SHF.R.S32.HI R8, RZ, 0x1f, R238 ;  /* 0x0000001fff087819 */ /* 0x000fe400000114ee */
[----:B------:R-:W-:Y:S02]  /*1490*/  SHF.R.S32.HI R252, RZ, 0x1f, R237 ;  /* 0x0000001ffffc7819 */ /* 0x000fe400000114ed */
[----:B------:R-:W-:Y:S02]  /*14a0*/  SHF.R.S32.HI R251, RZ, 0x1f, R236 ;  /* 0x0000001ffffb7819 */ /* 0x000fe400000114ec */
[----:B------:R-:W-:-:S02]  /*14b0*/  SHF.R.S32.HI R250, RZ, 0x1f, R235 ;  /* 0x0000001ffffa7819 */ /* 0x000fc400000114eb */
[----:B------:R-:W-:Y:S02]  /*14c0*/  SHF.R.S32.HI R249, RZ, 0x1f, R234 ;  /* 0x0000001ffff97819 */ /* 0x000fe400000114ea */
[----:B------:R-:W-:Y:S02]  /*14d0*/  SHF.R.S32.HI R248, RZ, 0x1f, R233 ;  /* 0x0000001ffff87819 */ /* 0x000fe400000114e9 */
[----:B------:R-:W-:Y:S02]  /*14e0*/  LEA R247, R9, 0x10080, 0x1 ;  /* 0x0001008009f77811 */ /* 0x000fe400078e08ff */
[----:B------:R-:W-:Y:S02]  /*14f0*/  LEA R246, R7, 0x10080, 0x1 ;  /* 0x0001008007f67811 */ /* 0x000fe400078e08ff */
.L_x_288:
[----:B------:R-:W-:-:S04]  /*1500*/  IMAD.MOV.U32 R12, RZ, RZ, 0x4 ;  /* 0x00000004ff0c7424 */ /* 0x000fc800078e00ff */
[----:B------:R-:W-:-:S05]  /*1510*/  IMAD.WIDE R2, R211, R12, c[0x0][0x588] ;  /* 0x00016200d3027625 */ /* 0x000fca00078e020c */
[----:B------:R-:W2:Y:S01]  /*1520*/  LDG.E R206, [R2.64] ;  /* 0x0000000602ce7981 */ /* 0x000ea2000c1e1900 */
[----:B------:R-:W-:Y:S01]  /*1530*/  ISETP.NE.U32.AND P4, PT, RZ, c[0x0][0x360], PT ;  /* 0x0000d800ff007a0c */ /* 0x000fe20003f85070 */
[----:B------:R-:W-:Y:S01]  /*1540*/  CS2R R116, SRZ ;  /* 0x0000000000747805 */ /* 0x000fe2000001ff00 */
[----:B------:R-:W-:Y:S02]  /*1550*/  ISETP.NE.U32.AND P0, PT, RZ, c[0x0][0x370], PT ;  /* 0x0000dc00ff007a0c */ /* 0x000fe40003f05070 */
[----:B------:R-:W-:Y:S02]  /*1560*/  ISETP.NE.AND.EX P4, PT, RZ, c[0x0][0x364], PT, P4 ;  /* 0x0000d900ff007a0c */ /* 0x000fe40003f85340 */
[----:B------:R-:W-:Y:S02]  /*1570*/  ISETP.NE.AND.EX P2, PT, RZ, c[0x0][0x374], PT, P0 ;  /* 0x0000dd00ff007a0c */ /* 0x000fe40003f45300 */
[----:B------:R-:W-:Y:S02]  /*1580*/  ISETP.NE.U32.AND P3, PT, RZ, c[0x0][0x348], PT ;  /* 0x0000d200ff007a0c */ /* 0x000fe40003f65070 */
[----:B------:R-:W-:-:S02]  /*1590*/  ISETP.NE.U32.AND P5, PT, RZ, c[0x0][0x358], PT ;  /* 0x0000d600ff007a0c */ /* 0x000fc40003fa5070 */
[----:B------:R-:W-:Y:S02]  /*15a0*/  ISETP.NE.AND.EX P3, PT, RZ, c[0x0][0x34c], PT, P3 ;  /* 0x0000d300ff007a0c */ /* 0x000fe40003f65330 */
[----:B------:R-:W-:Y:S01]  /*15b0*/  ISETP.NE.AND.EX P5, PT, RZ, c[0x0][0x35c], PT, P5 ;  /* 0x0000d700ff007a0c */ /* 0x000fe20003fa5350 */
[----:B------:R-:W-:Y:S02]  /*15c0*/  IMAD.MOV.U32 R118, RZ, RZ, RZ ;  /* 0x000000ffff767224 */ /* 0x000fe400078e00ff */
[----:B------:R-:W-:Y:S01]  /*15d0*/  IMAD.MOV.U32 R11, RZ, RZ, RZ ;  /* 0x000000ffff0b7224 */ /* 0x000fe200078e00ff */
[----:B--2---:R-:W-:Y:S02]  /*15e0*/  SHF.R.S32.HI R221, RZ, 0x1f, R206 ;  /* 0x0000001fffdd7819 */ /* 0x004fe400000114ce */
[C---:B------:R-:W-:Y:S02]  /*15f0*/  @P4 LEA R2, P0, R206.reuse, c[0x0][0x360], 0x2 ;  /* 0x0000d800ce024a11 */ /* 0x040fe400078010ff */
[----:B------:R-:W-:-:S02]  /*1600*/  @P2 LEA R4, P1, R206, c[0x0][0x370], 0x2 ;  /* 0x0000dc00ce042a11 */ /* 0x000fc400078210ff */
[C-C-:B------:R-:W-:Y:S02]  /*1610*/  @P4 LEA.HI.X R3, R206.reuse, c[0x0][0x364], R221.reuse, 0x2, P0 ;  /* 0x0000d900ce034a11 */ /* 0x140fe400000f14dd */
[----:B------:R-:W-:Y:S02]  /*1620*/  ISETP.NE.U32.AND P0, PT, RZ, c[0x0][0x350], PT ;  /* 0x0000d400ff007a0c */ /* 0x000fe40003f05070 */
[----:B------:R-:W-:Y:S01]  /*1630*/  @P2 LEA.HI.X R5, R206, c[0x0][0x374], R221, 0x2, P1 ;  /* 0x0000dd00ce052a11 */ /* 0x000fe200008f14dd */
[----:B------:R1:W5:Y:S01]  /*1640*/  @P4 LDG.E R122, [R2.64] ;  /* 0x00000006027a4981 */ /* 0x000362000c1e1900 */
[----:B------:R-:W-:-:S03]  /*1650*/  ISETP.NE.AND.EX P6, PT, RZ, c[0x0][0x354], PT, P0 ;  /* 0x0000d500ff007a0c */ /* 0x000fc60003fc5300 */
[----:B------:R2:W5:Y:S01]  /*1660*/  @P2 LDG.E R117, [R4.64] ;  /* 0x0000000604752981 */ /* 0x000562000c1e1900 */
[----:B------:R-:W-:-:S04]  /*1670*/  LEA R6, P2, R206, c[0x0][0x348], 0x2 ;  /* 0x0000d200ce067a11 */ /* 0x000fc800078410ff */
[----:B------:R-:W-:-:S05]  /*1680*/  LEA.HI.X R7, R206, c[0x0][0x34c], R221, 0x2, P2 ;  /* 0x0000d300ce077a11 */ /* 0x000fca00010f14dd */
[----:B------:R3:W5:Y:S01]  /*1690*/  @P3 LDG.E R118, [R6.64] ;  /* 0x0000000606763981 */ /* 0x000762000c1e1900 */
[C---:B-1----:R-:W-:Y:S02]  /*16a0*/  LEA R2, P0, R206.reuse, c[0x0][0x358], 0x2 ;  /* 0x0000d600ce027a11 */ /* 0x042fe400078010ff */
[C---:B--2---:R-:W-:Y:S02]  /*16b0*/  LEA R4, P1, R206.reuse, c[0x0][0x350], 0x2 ;  /* 0x0000d400ce047a11 */ /* 0x044fe400078210ff */
[C-C-:B------:R-:W-:Y:S02]  /*16c0*/  LEA.HI.X R3, R206.reuse, c[0x0][0x35c], R221.reuse, 0x2, P0 ;  /* 0x0000d700ce037a11 */ /* 0x140fe400000f14dd */
[----:B------:R-:W-:-:S03]  /*16d0*/  LEA.HI.X R5, R206, c[0x0][0x354], R221, 0x2, P1 ;  /* 0x0000d500ce057a11 */ /* 0x000fc600008f14dd */
[----:B------:R3:W5:Y:S04]  /*16e0*/  @P5 LDG.E R11, [R2.64] ;  /* 0x00000006020b5981 */ /* 0x000768000c1e1900 */
[----:B------:R3:W5:Y:S01]  /*16f0*/  @P6 LDG.E R116, [R4.64] ;  /* 0x0000000604746981 */ /* 0x000762000c1e1900 */
[----:B------:R-:W-:Y:S01]  /*1700*/  YIELD ;  /* 0x0000000000007946 */ /* 0x000fe20003800000 */
[----:B------:R-:W-:Y:S02]  /*1710*/  P2R R14, PR, RZ, 0x40 ;  /* 0x00000040ff0e7803 */ /* 0x000fe40000000000 */
[----:B------:R-:W-:Y:S01]  /*1720*/  LOP3.LUT R217, R210, 0xffff, RZ, 0xc0, !PT ;  /* 0x0000ffffd2d97812 */ /* 0x000fe200078ec0ff */
[----:B------:R-:W-:Y:S05]  /*1730*/  @P4 BRA `(.L_x_134) ;  /* 0x0000005000004947 */ /* 0x000fea0003800000 */
[----:B-----5:R-:W-:Y:S01]  /*1740*/  MOV R122, c[0x0][0x168] ;  /* 0x00005a00007a7a02 */ /* 0x020fe20000000f00 */
[----:B------:R-:W-:Y:S05]  /*1750*/  @!P3 BRA `(.L_x_134) ;  /* 0x000000300000b947 */ /* 0x000fea0003800000 */
[----:B------:R-:W2:Y:S04]  /*1760*/  LDG.E R8, [R6.64] ;  /* 0x0000000606087981 */ /* 0x000ea8000c1e1900 */
[----:B------:R-:W2:Y:S02]  /*1770*/  LDG.E R0, [R6.64+0x4] ;  /* 0x0000040606007981 */ /* 0x000ea4000c1e1900 */
[----:B--2---:R-:W-:-:S02]  /*1780*/  IADD3 R122, -R8, R0, RZ ;  /* 0x00000000087a7210 */ /* 0x004fc40007ffe1ff */
.L_x_134:
[----:B------:R-:W-:-:S04]  /*1790*/  ISETP.NE.U32.AND P0, PT, RZ, c[0x0][0x368], PT ;  /* 0x0000da00ff007a0c */ /* 0x000fc80003f05070 */
[----:B------:R-:W-:-:S13]  /*17a0*/  ISETP.NE.AND.EX P0, PT, RZ, c[0x0][0x36c], PT, P0 ;  /* 0x0000db00ff007a0c */ /* 0x000fda0003f05300 */
[----:B------:R-:W-:Y:S05]  /*17b0*/  @!P0 BRA `(.L_x_135) ;  /* 0x0000004000008947 */ /* 0x000fea0003800000 */
[----:B---3--:R-:W-:-:S04]  /*17c0*/  LEA R4, P0, R206, c[0x0][0x368], 0x2 ;  /* 0x0000da00ce047a11 */ /* 0x008fc800078010ff */
[----:B------:R-:W-:-:S05]  /*17d0*/  LEA.HI.X R5, R206, c[0x0][0x36c], R221, 0x2, P0 ;  /* 0x0000db00ce057a11 */ /* 0x000fca00000f14dd */
[----:B------:R1:W5:Y:S01]  /*17e0*/  LDG.E R9, [R4.64] ;  /* 0x0000000604097981 */ /* 0x000362000c1e1900 */
[----:B------:R-:W-:Y:S05]  /*17f0*/  BRA `(.L_x_136) ;  /* 0x0000005000007947 */ /* 0x000fea0003800000 */
.L_x_135:
[----:B------:R-:W-:Y:S01]  /*1800*/  MOV R9, c[0x0][0x1d0] ;  /* 0x0000740000097a02 */ /* 0x000fe20000000f00 */
[----:B------:R-:W-:Y:S05]  /*1810*/  @!P6 BRA `(.L_x_136) ;  /* 0x000000300000e947 */ /* 0x000fea0003800000 */
[----:B---3--:R-:W2:Y:S04]  /*1820*/  LDG.E R6, [R4.64] ;  /* 0x0000000604067981 */ /* 0x008ea8000c1e1900 */
[----:B------:R-:W2:Y:S02]  /*1830*/  LDG.E R0, [R4.64+0x4] ;  /* 0x0000040604007981 */ /* 0x000ea4000c1e1900 */
[----:B--2---:R-:W-:Y:S02]  /*1840*/  IADD3 R9, -R6, R0, RZ ;  /* 0x0000000006097210 */ /* 0x004fe40007ffe1ff */
.L_x_136:
[----:B-1-3--:R1:W2:Y:S04]  /*1850*/  @P5 LDG.E R5, [R2.64] ;  /* 0x0000000602055981 */ /* 0x00a2a8000c1e1900 */
[----:B------:R1:W2:Y:S01]  /*1860*/  @P5 LDG.E R4, [R2.64+0x4] ;  /* 0x0000040602045981 */ /* 0x0002a2000c1e1900 */
[----:B------:R-:W-:Y:S01]  /*1870*/  ISETP.NE.U32.AND P0, PT, RZ, c[0x0][0x378], PT ;  /* 0x0000de00ff007a0c */ /* 0x000fe20003f05070 */
[----:B-----5:R-:W-:-:S03]  /*1880*/  IMAD.MOV.U32 R112, RZ, RZ, R9 ;  /* 0x000000ffff707224 */ /* 0x020fc600078e0009 */
[----:B------:R-:W-:Y:S01]  /*1890*/  ISETP.NE.AND.EX P1, PT, RZ, c[0x0][0x37c], PT, P0 ;  /* 0x0000df00ff007a0c */ /* 0x000fe20003f25300 */
[----:B------:R-:W-:Y:S01]  /*18a0*/  IMAD.MOV.U32 R66, RZ, RZ, c[0x0][0x228] ;  /* 0x00008a00ff427624 */ /* 0x000fe200078e00ff */
[----:B------:R-:W-:-:S04]  /*18b0*/  LOP3.LUT R0, R210, 0xff000000, RZ, 0xc0, !PT ;  /* 0xff000000d2007812 */ /* 0x000fc800078ec0ff */
[----:B------:R-:W-:-:S07]  /*18c0*/  SHF.R.U32.HI R0, RZ, 0x8, R0 ;  /* 0x00000008ff007819 */ /* 0x000fce0000011600 */
[----:B-1----:R-:W-:-:S04]  /*18d0*/  @P1 LEA R2, P0, R206, c[0x0][0x378], 0x2 ;  /* 0x0000de00ce021a11 */ /* 0x002fc800078010ff */
[----:B------:R-:W-:-:S05]  /*18e0*/  @P1 LEA.HI.X R3, R206, c[0x0][0x37c], R221, 0x2, P0 ;  /* 0x0000df00ce031a11 */ /* 0x000fca00000f14dd */
[----:B------:R1:W5:Y:S01]  /*18f0*/  @P1 LDG.E R112, [R2.64] ;  /* 0x0000000602701981 */ /* 0x000362000c1e1900 */
[----:B------:R-:W-:Y:S01]  /*1900*/  BSSY B0, `(.L_x_137) ;  /* 0x000002e000007945 */ /* 0x000fe20003800000 */
[----:B-1----:R-:W-:-:S04]  /*1910*/  LOP3.LUT R2, R210, 0xff0000, RZ, 0xc0, !PT ;  /* 0x00ff0000d2027812 */ /* 0x002fc800078ec0ff */
[----:B------:R-:W-:-:S04]  /*1920*/  LEA.HI R3, R2, R0, RZ, 0x10 ;  /* 0x0000000002037211 */ /* 0x000fc800078f80ff */
[----:B------:R-:W-:Y:S02]  /*1930*/  SHF.R.U32.HI R222, RZ, 0x10, R3 ;  /* 0x00000010ffde7819 */ /* 0x000fe40000011603 */
[----:B------:R-:W-:Y:S02]  /*1940*/  LOP3.LUT R232, R3, 0xff, RZ, 0xc0, !PT ;  /* 0x000000ff03e87812 */ /* 0x000fe400078ec0ff */
[----:B------:R-:W-:-:S04]  /*1950*/  ISETP.NE.AND P1, PT, R222, RZ, PT ;  /* 0x000000ffde00720c */ /* 0x000fc80003f25270 */
[----:B------:R-:W-:Y:S01]  /*1960*/  SEL R111, R222, c[0x0][0x338], P1 ;  /* 0x0000ce00de6f7a07 */ /* 0x000fe20000800000 */
[----:B--2---:R-:W-:Y:S02]  /*1970*/  @P5 IMAD.IADD R66, R4, 0x1, -R5 ;  /* 0x0000000104425824 */ /* 0x004fe400078e0a05 */
[----:B------:R-:W-:-:S04]  /*1980*/  IMAD.IADD R5, R9, 0x1, -R117 ;  /* 0x0000000109057824 */ /* 0x000fc800078e0a75 */
[----:B------:R-:W-:-:S05]  /*1990*/  IMAD.IADD R131, R5, 0x1, R66 ;  /* 0x0000000105837824 */ /* 0x000fca00078e0242 */
[C---:B------:R-:W-:Y:S02]  /*19a0*/  ISETP.GE.AND P0, PT, R131.reuse, 0x1, PT ;  /* 0x000000018300780c */ /* 0x040fe40003f06270 */
[----:B------:R-:W-:-:S04]  /*19b0*/  IADD3 R0, R131, 0x1f, RZ ;  /* 0x0000001f83007810 */ /* 0x000fc80007ffe0ff */
[----:B------:R-:W-:-:S04]  /*19c0*/  SHF.R.S32.HI R2, RZ, 0x1f, R0 ;  /* 0x0000001fff027819 */ /* 0x000fc80000011400 */
[----:B------:R-:W-:Y:S01]  /*19d0*/  LEA.HI R2, R2, R0, RZ, 0x5 ;  /* 0x0000000002027211 */ /* 0x000fe200078f28ff */
[----:B------:R-:W-:-:S03]  /*19e0*/  IMAD.MOV.U32 R0, RZ, RZ, RZ ;  /* 0x000000ffff007224 */ /* 0x000fc600078e00ff */
[----:B------:R-:W-:Y:S01]  /*19f0*/  SHF.R.S32.HI R115, RZ, 0x5, R2 ;  /* 0x00000005ff737819 */ /* 0x000fe20000011402 */
[----:B------:R-:W-:Y:S05]  /*1a00*/  @!P0 BRA `(.L_x_138) ;  /* 0x000001d000008947 */ /* 0x000fea0003800000 */
[----:B------:R-:W-:Y:S02]  /*1a10*/  IABS R0, R111 ;  /* 0x0000006f00007213 */ /* 0x000fe40000000000 */
[----:B------:R-:W-:-:S03]  /*1a20*/  IADD3 R6, R115, -0x1, R111 ;  /* 0xffffffff73067810 */ /* 0x000fc60007ffe06f */
[----:B------:R-:W-:Y:S01]  /*1a30*/  IMAD.MOV.U32 R4, RZ, RZ, R0 ;  /* 0x000000ffff047224 */ /* 0x000fe200078e0000 */
[----:B------:R-:W-:-:S03]  /*1a40*/  IABS R10, R6 ;  /* 0x00000006000a7213 */ /* 0x000fc60000000000 */
[----:B------:R-:W1:Y:S08]  /*1a50*/  I2F.RP R2, R4 ;  /* 0x0000000400027306 */ /* 0x000e700000209400 */
[----:B-1----:R-:W1:Y:S02]  /*1a60*/  MUFU.RCP R2, R2 ;  /* 0x0000000200027308 */ /* 0x002e640000001000 */
[----:B-1----:R-:W-:-:S06]  /*1a70*/  IADD3 R2, R2, 0xffffffe, RZ ;  /* 0x0ffffffe02027810 */ /* 0x002fcc0007ffe0ff */
[----:B------:R-:W1:Y:S02]  /*1a80*/  F2I.FTZ.U32.TRUNC.NTZ R3, R2 ;  /* 0x0000000200037305 */ /* 0x000e64000021f000 */
[----:B-1----:R-:W-:-:S04]  /*1a90*/  IMAD.MOV R0, RZ, RZ, -R3 ;  /* 0x000000ffff007224 */ /* 0x002fc800078e0a03 */
[----:B------:R-:W-:Y:S01]  /*1aa0*/  IMAD.MOV.U32 R2, RZ, RZ, R0 ;  /* 0x000000ffff027224 */ /* 0x000fe200078e0000 */
[----:B------:R-:W-:-:S03]  /*1ab0*/  IABS R0, R111 ;  /* 0x0000006f00007213 */ /* 0x000fc60000000000 */
[----:B------:R-:W-:Y:S02]  /*1ac0*/  IMAD R7, R2, R4, RZ ;  /* 0x0000000402077224 */ /* 0x000fe400078e02ff */
[----:B------:R-:W-:Y:S02]  /*1ad0*/  IMAD.MOV.U32 R2, RZ, RZ, RZ ;  /* 0x000000ffff027224 */ /* 0x000fe400078e00ff */
        /* <DEDUP_REMOVED lines=16> */
.L_x_138:
[----:B------:R-:W-:Y:S05]  /*1be0*/  BSYNC B0 ;  /* 0x0000000000007941 */ /* 0x000fea0003800000 */
.L_x_137:
[----:B------:R-:W-:Y:S01]  /*1bf0*/  IMAD R2, R232, R0, RZ ;  /* 0x00000000e8027224 */ /* 0x000fe200078e02ff */
[----:B------:R-:W1:Y:S01]  /*1c00*/  S2R R6, SR_TID.X ;  /* 0x0000000000067919 */ /* 0x000e620000002100 */
[----:B------:R-:W-:Y:S02]  /*1c10*/  IMAD.SHL.U32 R4, R198, 0x40, RZ ;  /* 0x00000040c6047824 */ /* 0x000fe400078e00ff */
[C---:B------:R-:W-:Y:S02]  /*1c20*/  IMAD.IADD R0, R2.reuse, 0x1, R0 ;  /* 0x0000000102007824 */ /* 0x040fe400078e0200 */
[----:B------:R-:W-:Y:S01]  /*1c30*/  IMAD R2, R2, 0x20, -R5 ;  /* 0x0000002002027824 */ /* 0x000fe200078e0a05 */
[----:B------:R-:W-:Y:S02]  /*1c40*/  LOP3.LUT R113, R4, 0x1c0, RZ, 0xc0, !PT ;  /* 0x000001c004717812 */ /* 0x000fe400078ec0ff */
[----:B------:R-:W-:-:S02]  /*1c50*/  IMNMX R0, R115, R0, PT ;  /* 0x0000000073007217 */ /* 0x000fc40003800200 */
[----:B------:R-:W-:Y:S02]  /*1c60*/  IMNMX R2, RZ, R2, !PT ;  /* 0x00000002ff027217 */ /* 0x000fe40007800200 */
[----:B------:R-:W-:Y:S01]  /*1c70*/  SHF.R.U32.HI R135, RZ, 0x3, R113 ;  /* 0x00000003ff877819 */ /* 0x000fe20000011671 */
[----:B------:R-:W-:Y:S01]  /*1c80*/  IMAD R0, R0, 0x20, -R5 ;  /* 0x0000002000007824 */ /* 0x000fe200078e0a05 */
[----:B------:R-:W-:-:S04]  /*1c90*/  SHF.R.U32.HI R107, RZ, 0x5, R2 ;  /* 0x00000005ff6b7819 */ /* 0x000fc80000011602 */
[----:B------:R-:W-:-:S04]  /*1ca0*/  IMNMX R0, R0, R66, PT ;  /* 0x0000004200007217 */ /* 0x000fc80003800200 */
[----:B------:R-:W-:Y:S02]  /*1cb0*/  ISETP.GT.AND P0, PT, R0, R2, PT ;  /* 0x000000020000720c */ /* 0x000fe40003f04270 */
[----:B-1----:R-:W-:Y:S02]  /*1cc0*/  SHF.R.S32.HI R5, RZ, 0x1f, R6 ;  /* 0x0000001fff057819 */ /* 0x002fe40000011406 */
[----:B------:R-:W-:Y:S02]  /*1cd0*/  LOP3.LUT R2, R113, 0x38, R132, 0xf8, !PT ;  /* 0x0000003871027812 */ /* 0x000fe400078ef884 */
[----:B------:R-:W-:Y:S02]  /*1ce0*/  LEA.HI R5, R5, R6, RZ, 0x6 ;  /* 0x0000000605057211 */ /* 0x000fe400078f30ff */
[----:B------:R-:W-:-:S05]  /*1cf0*/  LOP3.LUT R130, R2, R135, RZ, 0x3c, !PT ;  /* 0x0000008702827212 */ /* 0x000fca00078e3cff */
[----:B------:R-:W-:-:S04]  /*1d00*/  @P0 IADD3 R0, R0, 0x1f, RZ ;  /* 0x0000001f00000810 */ /* 0x000fc80007ffe0ff */
[----:B------:R-:W-:-:S04]  /*1d10*/  @P0 SHF.R.S32.HI R3, RZ, 0x1f, R0 ;  /* 0x0000001fff030819 */ /* 0x000fc80000011400 */
[----:B------:R-:W-:Y:S01]  /*1d20*/  @P0 LEA.HI R4, R3, R0, RZ, 0x5 ;  /* 0x0000000003040211 */ /* 0x000fe200078f28ff */
[----:B------:R-:W-:Y:S02]  /*1d30*/  IMAD.MOV.U32 R0, RZ, RZ, R107 ;  /* 0x000000ffff007224 */ /* 0x000fe400078e006b */
[----:B------:R-:W-:Y:S01]  /*1d40*/  IMAD.SHL.U32 R3, R5, 0x8, RZ ;  /* 0x0000000805037824 */ /* 0x000fe200078e00ff */
[----:B------:R-:W-:-:S04]  /*1d50*/  @P0 SHF.R.S32.HI R0, RZ, 0x5, R4 ;  /* 0x00000005ff000819 */ /* 0x000fc80000011404 */
[----:B------:R-:W-:Y:S02]  /*1d60*/  ISETP.GT.AND P0, PT, R0, R107, PT ;  /* 0x0000006b0000720c */ /* 0x000fe40003f04270 */
[----:B------:R-:W-:-:S05]  /*1d70*/  LOP3.LUT R114, R3, 0xfffffe00, RZ, 0xc0, !PT ;  /* 0xfffffe0003727812 */ /* 0x000fca00078ec0ff */
[----:B------:R-:W-:-:S04]  /*1d80*/  IMAD.IADD R2, R114, 0x1, R130 ;  /* 0x0000000172027824 */ /* 0x000fc800078e0282 */
[----:B------:R-:W-:Y:S02]  /*1d90*/  IMAD.SHL.U32 R188, R2, 0x2, RZ ;  /* 0x0000000202bc7824 */ /* 0x000fe400078e00ff */
[----:B------:R-:W-:Y:S05]  /*1da0*/  @!P0 BRA `(.L_x_139) ;  /* 0x0000384000008947 */ /* 0x000fea0003800000 */
[----:B------:R-:W-:-:S04]  /*1db0*/  ISETP.NE.U32.AND P0, PT, RZ, c[0x0][0x340], PT ;  /* 0x0000d000ff007a0c */ /* 0x000fc80003f05070 */
[----:B------:R-:W-:-:S13]  /*1dc0*/  ISETP.NE.AND.EX P2, PT, RZ, c[0x0][0x344], PT, P0 ;  /* 0x0000d100ff007a0c */ /* 0x000fda0003f45300 */
[----:B------:R-:W-:-:S05]  /*1dd0*/  @P2 IMAD.WIDE R2, R206, R12, c[0x0][0x340] ;  /* 0x0000d000ce022625 */ /* 0x000fca00078e020c */
[----:B------:R1:W2:Y:S01]  /*1de0*/  @P2 LDG.E R8, [R2.64] ;  /* 0x0000000602082981 */ /* 0x0002a2000c1e1900 */
[--C-:B------:R-:W-:Y:S01]  /*1df0*/  SHF.R.S32.HI R13, RZ, 0x1f, R198.reuse ;  /* 0x0000001fff0d7819 */ /* 0x100fe200000114c6 */
[----:B------:R-:W-:Y:S01]  /*1e00*/  IMAD.IADD R104, R66, 0x1, -R198 ;  /* 0x0000000142687824 */ /* 0x000fe200078e0ac6 */
[C---:B------:R-:W-:Y:S01]  /*1e10*/  IADD3 R105, P0, R198.reuse, R11, RZ ;  /* 0x0000000bc6697210 */ /* 0x040fe20007f1e0ff */
[----:B------:R-:W-:Y:S01]  /*1e20*/  IMAD.MOV.U32 R127, RZ, RZ, c[0x0][0x238] ;  /* 0x00008e00ff7f7624 */ /* 0x000fe200078e00ff */
[----:B------:R-:W-:Y:S01]  /*1e30*/  SHF.R.S32.HI R133, RZ, 0x1f, R132 ;  /* 0x0000001fff857819 */ /* 0x000fe20000011484 */
[----:B------:R-:W-:Y:S01]  /*1e40*/  IMAD.WIDE.U32 R128, R198, c[0x0][0x1e0], RZ ;  /* 0x00007800c6807a25 */ /* 0x000fe200078e00ff */
[----:B------:R-:W-:Y:S02]  /*1e50*/  LEA.HI.X.SX32 R108, R11, R13, 0x1, P0 ;  /* 0x0000000d0b6c7211 */ /* 0x000fe400000f0eff */
[----:B------:R-:W-:Y:S02]  /*1e60*/  IADD3 R48, R0, -0x1, RZ ;  /* 0xffffffff00307810 */ /* 0x000fe40007ffe0ff */
[----:B------:R-:W-:Y:S01]  /*1e70*/  SEL R10, R221, RZ, !P5 ;  /* 0x000000ffdd0a7207 */ /* 0x000fe20006800000 */
[----:B------:R-:W-:Y:S01]  /*1e80*/  IMAD R4, R108, c[0x0][0x238], RZ ;  /* 0x00008e006c047a24 */ /* 0x000fe200078e02ff */
[----:B------:R-:W-:Y:S01]  /*1e90*/  SEL R12, R206, RZ, !P5 ;  /* 0x000000ffce0c7207 */ /* 0x000fe20006800000 */
[----:B------:R-:W-:Y:S01]  /*1ea0*/  IMAD R0, R48, -0x20, R104 ;  /* 0xffffffe030007824 */ /* 0x000fe200078e0268 */
[----:B------:R-:W-:Y:S01]  /*1eb0*/  MOV R121, 0x5 ;  /* 0x0000000500797802 */ /* 0x000fe20000000f00 */
[----:B------:R-:W-:Y:S01]  /*1ec0*/  IMAD R4, R105, c[0x0][0x23c], R4 ;  /* 0x00008f0069047a24 */ /* 0x000fe200078e0204 */
[----:B------:R-:W-:-:S02]  /*1ed0*/  ISETP.GE.AND P6, PT, R132, c[0x0][0x1d4], PT ;  /* 0x0000750084007a0c */ /* 0x000fc40003fc6270 */
[----:B------:R-:W-:Y:S01]  /*1ee0*/  ISETP.GT.AND P0, PT, R0, RZ, PT ;  /* 0x000000ff0000720c */ /* 0x000fe20003f04270 */
[----:B------:R-:W-:Y:S01]  /*1ef0*/  IMAD R0, R10, c[0x0][0x248], RZ ;  /* 0x000092000a007a24 */ /* 0x000fe200078e02ff */
[C---:B------:R-:W-:Y:S02]  /*1f00*/  SHF.L.U64.HI R123, R127.reuse, R121, c[0x0][0x23c] ;  /* 0x00008f007f7b7619 */ /* 0x040fe40000010279 */
[----:B------:R-:W-:Y:S01]  /*1f10*/  SHF.L.U32 R127, R127, 0x5, RZ ;  /* 0x000000057f7f7819 */ /* 0x000fe200000006ff */
[----:B-1----:R-:W-:Y:S01]  /*1f20*/  IMAD.WIDE.U32 R2, R105, c[0x0][0x238], R132 ;  /* 0x00008e0069027a25 */ /* 0x002fe200078e0084 */
[----:B------:R-:W-:Y:S02]  /*1f30*/  ISETP.GE.AND P5, PT, R134, c[0x0][0x1d4], PT ;  /* 0x0000750086007a0c */ /* 0x000fe40003fa6270 */
[----:B------:R-:W-:Y:S02]  /*1f40*/  ISETP.GE.AND P4, PT, R196, c[0x0][0x1d4], PT ;  /* 0x00007500c4007a0c */ /* 0x000fe40003f86270 */
[----:B------:R-:W-:Y:S01]  /*1f50*/  IADD3 R3, R3, R4, RZ ;  /* 0x0000000403037210 */ /* 0x000fe20007ffe0ff */
[----:B------:R-:W-:Y:S01]  /*1f60*/  IMAD R4, R12, c[0x0][0x24c], R0 ;  /* 0x000093000c047a24 */ /* 0x000fe200078e0200 */
[----:B------:R-:W-:Y:S01]  /*1f70*/  ISETP.GE.AND P3, PT, R197, c[0x0][0x1d4], PT ;  /* 0x00007500c5007a0c */ /* 0x000fe20003f66270 */
[----:B------:R-:W-:Y:S01]  /*1f80*/  IMAD.IADD R0, R9, 0x1, R116 ;  /* 0x0000000109007824 */ /* 0x000fe200078e0274 */
[----:B------:R-:W-:Y:S01]  /*1f90*/  MOV R136, c[0x0][0x27c] ;  /* 0x00009f0000887a02 */ /* 0x000fe20000000f00 */
[----:B------:R-:W-:Y:S01]  /*1fa0*/  IMAD.WIDE.U32 R2, R217, c[0x0][0x240], R2 ;  /* 0x00009000d9027a25 */ /* 0x000fe200078e0002 */
[----:B------:R-:W-:-:S02]  /*1fb0*/  SHF.R.S32.HI R139, RZ, 0x1f, R138 ;  /* 0x0000001fff8b7819 */ /* 0x000fc4000001148a */
[----:B------:R-:W-:Y:S01]  /*1fc0*/  SHF.R.S32.HI R11, RZ, 0x1f, R0 ;  /* 0x0000001fff0b7819 */ /* 0x000fe20000011400 */
[----:B------:R-:W-:Y:S01]  /*1fd0*/  IMAD R3, R217, c[0x0][0x244], R3 ;  /* 0x00009100d9037a24 */ /* 0x000fe200078e0203 */
[----:B-----5:R-:W-:Y:S01]  /*1fe0*/  SHF.R.S32.HI R20, RZ, 0x1f, R112 ;  /* 0x0000001fff147819 */ /* 0x020fe20000011470 */
[----:B------:R-:W-:-:S04]  /*1ff0*/  IMAD.WIDE.U32 R6, R0, c[0x0][0x1e0], RZ ;  /* 0x0000780000067a25 */ /* 0x000fc800078e00ff */
[----:B------:R-:W-:Y:S01]  /*2000*/  IMAD.WIDE.U32 R80, R12, c[0x0][0x248], R2 ;  /* 0x000092000c507a25 */ /* 0x000fe200078e0002 */
[----:B------:R-:W-:-:S03]  /*2010*/  @P0 SHF.R.S32.HI R3, RZ, 0x1f, R48 ;  /* 0x0000001fff030819 */ /* 0x000fc60000011430 */
[----:B------:R-:W-:Y:S01]  /*2020*/  @P0 IMAD R2, R123, R48, RZ ;  /* 0x000000307b020224 */ /* 0x000fe200078e02ff */
[----:B------:R-:W-:Y:S01]  /*2030*/  @P0 MOV R70, R80 ;  /* 0x0000005000460202 */ /* 0x000fe20000000f00 */
[----:B------:R-:W-:Y:S02]  /*2040*/  IMAD.IADD R71, R81, 0x1, R4 ;  /* 0x0000000151477824 */ /* 0x000fe400078e0204 */
[-C--:B------:R-:W-:Y:S02]  /*2050*/  @P0 IMAD R2, R3, R127.reuse, R2 ;  /* 0x0000007f03020224 */ /* 0x080fe400078e0202 */
[----:B------:R-:W-:-:S04]  /*2060*/  @P0 IMAD.WIDE.U32 R4, R48, R127, R70 ;  /* 0x0000007f30040225 */ /* 0x000fc800078e0046 */
[----:B------:R-:W-:Y:S01]  /*2070*/  @P0 IMAD.IADD R3, R5, 0x1, R2 ;  /* 0x0000000105030824 */ /* 0x000fe200078e0202 */
[----:B------:R-:W-:Y:S01]  /*2080*/  @P0 LEA R2, P1, R4, c[0x0][0x220], 0x1 ;  /* 0x0000880004020a11 */ /* 0x000fe200078208ff */
[----:B------:R-:W-:-:S03]  /*2090*/  IMAD R9, R11, c[0x0][0x1e0], RZ ;  /* 0x000078000b097a24 */ /* 0x000fc600078e02ff */
[----:B------:R-:W-:Y:S01]  /*20a0*/  @P0 LEA.HI.X R3, R4, c[0x0][0x224], R3, 0x1, P1 ;  /* 0x0000890004030a11 */ /* 0x000fe200008f0c03 */
[----:B------:R-:W-:Y:S01]  /*20b0*/  IMAD R5, R0, c[0x0][0x1e4], R9 ;  /* 0x0000790000057a24 */ /* 0x000fe200078e0209 */
[----:B------:R-:W-:Y:S01]  /*20c0*/  ISETP.GE.AND P1, PT, R132, c[0x0][0x27c], PT ;  /* 0x00009f0084007a0c */ /* 0x000fe20003f26270 */
[----:B------:R-:W-:Y:S02]  /*20d0*/  IMAD.MOV.U32 R4, RZ, RZ, R6 ;  /* 0x000000ffff047224 */ /* 0x000fe400078e0006 */
[----:B------:R-:W-:Y:S01]  /*20e0*/  @!PT LDS RZ, [RZ] ;  /* 0x00000000fffff984 */ /* 0x000fe20000000800 */
[----:B------:R-:W-:Y:S01]  /*20f0*/  @!PT LDS RZ, [RZ] ;  /* 0x00000000fffff984 */ /* 0x000fe20000000800 */
[----:B------:R-:W-:Y:S01]  /*2100*/  @!PT LDS RZ, [RZ] ;  /* 0x00000000fffff984 */ /* 0x000fe20000000800 */
[----:B------:R1:W-:Y:S01]  /*2110*/  @P0 LDGSTS.E.BYPASS.LTC128B.128 [R188+0xc080], [R2.64], !P6 ;  /* 0x0c08000002bc0fae */ /* 0x0003e2000f101d46 */
[----:B------:R-:W-:-:S03]  /*2120*/  IADD3 R5, R7, R5, RZ ;  /* 0x0000000507057210 */ /* 0x000fc60007ffe0ff */
[----:B------:R1:W-:Y:S02]  /*2130*/  @P0 LDGSTS.E.BYPASS.LTC128B.128 [R188+0xd080], [R2.64+0x80], !P5 ;  /* 0x0d08008002bc0fae */ /* 0x0003e4000e901d46 */
[C---:B------:R-:W-:Y:S02]  /*2140*/  IMAD.WIDE.U32 R4, R217.reuse, c[0x0][0x1e8], R4 ;  /* 0x00007a00d9047a25 */ /* 0x040fe400078e0004 */
[----:B------:R1:W-:Y:S02]  /*2150*/  @P0 LDGSTS.E.BYPASS.LTC128B.128 [R188+0xe080], [R2.64+0x100], !P4 ;  /* 0x0e08010002bc0fae */ /* 0x0003e4000e101d46 */
[----:B------:R-:W-:Y:S02]  /*2160*/  IMAD R5, R217, c[0x0][0x1ec], R5 ;  /* 0x00007b00d9057a24 */ /* 0x000fe400078e0205 */
[----:B------:R1:W-:Y:S01]  /*2170*/  @P0 LDGSTS.E.BYPASS.LTC128B.128 [R188+0xf080], [R2.64+0x180], !P3 ;  /* 0x0f08018002bc0fae */ /* 0x0003e2000d901d46 */
[----:B------:R-:W-:-:S03]  /*2180*/  ISETP.NE.AND P0, PT, R14, RZ, PT ;  /* 0x000000ff0e00720c */ /* 0x000fc60003f05270 */
[----:B------:R-:W0:Y:S01]  /*2190*/  LDGDEPBAR ;  /* 0x00000000000079af */ /* 0x000e220000000000 */
[----:B------:R-:W-:Y:S01]  /*21a0*/  WARPSYNC 0xffffffff ;  /* 0xffffffff00007948 */ /* 0x000fe20003800000 */
[----:B-1----:R-:W-:-:S04]  /*21b0*/  IMAD R3, R13, c[0x0][0x1e0], RZ ;  /* 0x000078000d037a24 */ /* 0x002fc800078e02ff */
[----:B------:R-:W-:-:S05]  /*21c0*/  IMAD R3, R198, c[0x0][0x1e4], R3 ;  /* 0x00007900c6037a24 */ /* 0x000fca00078e0203 */
[----:B------:R-:W-:Y:S02]  /*21d0*/  IADD3 R106, R129, R3, RZ ;  /* 0x00000003816a7210 */ /* 0x000fe40007ffe0ff */
[----:B--2---:R-:W-:Y:S01]  /*21e0*/  @P2 SHF.R.S32.HI R6, RZ, 0x1f, R8 ;  /* 0x0000001fff062819 */ /* 0x004fe20000011408 */
[----:B------:R-:W-:Y:S01]  /*21f0*/  @!P2 IMAD.MOV.U32 R8, RZ, RZ, R206 ;  /* 0x000000ffff08a224 */ /* 0x000fe200078e00ce */
[----:B------:R-:W-:-:S04]  /*2200*/  @!P2 MOV R6, R221 ;  /* 0x000000dd0006a202 */ /* 0x000fc80000000f00 */
[----:B------:R-:W-:Y:S02]  /*2210*/  SEL R9, R6, RZ, !P0 ;  /* 0x000000ff06097207 */ /* 0x000fe40004000000 */
[----:B------:R-:W-:-:S03]  /*2220*/  SEL R8, R8, RZ, !P0 ;  /* 0x000000ff08087207 */ /* 0x000fc60004000000 */
[----:B------:R-:W-:Y:S02]  /*2230*/  IMAD R2, R9, c[0x0][0x1f0], RZ ;  /* 0x00007c0009027a24 */ /* 0x000fe400078e02ff */
[----:B------:R-:W-:-:S04]  /*2240*/  IMAD.WIDE.U32 R64, R8, c[0x0][0x1f0], R4 ;  /* 0x00007c0008407a25 */ /* 0x000fc800078e0004 */
[----:B------:R-:W-:Y:S02]  /*2250*/  IMAD R2, R8, c[0x0][0x1f4], R2 ;  /* 0x00007d0008027a24 */ /* 0x000fe400078e0202 */
[----:B------:R-:W-:Y:S02]  /*2260*/  IMAD.SHL.U32 R4, R136, 0x2, RZ ;  /* 0x0000000288047824 */ /* 0x000fe400078e00ff */
[----:B------:R-:W-:Y:S02]  /*2270*/  IMAD.IADD R63, R65, 0x1, R2 ;  /* 0x00000001413f7824 */ /* 0x000fe400078e0202 */
[----:B------:R-:W-:Y:S01]  /*2280*/  IADD3 R110, P0, R198, R0, RZ ;  /* 0x00000000c66e7210 */ /* 0x000fe20007f1e0ff */
[----:B------:R-:W-:Y:S01]  /*2290*/  IMAD R0, R10, c[0x0][0x268], RZ ;  /* 0x00009a000a007a24 */ /* 0x000fe200078e02ff */
[C---:B------:R-:W-:Y:S01]  /*22a0*/  IADD3 R17, -R4.reuse, c[0x0][0x1d4], RZ ;  /* 0x0000750004117a10 */ /* 0x040fe20007ffe1ff */
[----:B------:R-:W-:Y:S01]  /*22b0*/  IMAD.WIDE.U32 R2, R217, c[0x0][0x260], R132 ;  /* 0x00009800d9027a25 */ /* 0x000fe200078e0084 */
[----:B------:R-:W-:Y:S01]  /*22c0*/  SEL R15, RZ, c[0x0][0x27c], !P1 ;  /* 0x00009f00ff0f7a07 */ /* 0x000fe20004800000 */
[----:B------:R-:W-:Y:S01]  /*22d0*/  BAR.SYNC.DEFER_BLOCKING 0x0 ;  /* 0x0000000000007b1d */ /* 0x000fe20000010000 */
[-C--:B------:R-:W-:Y:S01]  /*22e0*/  SEL R16, R4, R17.reuse, !P1 ;  /* 0x0000001104107207 */ /* 0x080fe20004800000 */
[----:B------:R-:W-:Y:S01]  /*22f0*/  IMAD.X R109, R13, 0x1, R11, P0 ;  /* 0x000000010d6d7824 */ /* 0x000fe200000e060b */
[----:B------:R-:W-:Y:S01]  /*2300*/  ISETP.GE.AND P0, PT, R134, c[0x0][0x27c], PT ;  /* 0x00009f0086007a0c */ /* 0x000fe20003f06270 */
[----:B------:R-:W-:Y:S01]  /*2310*/  IMAD R5, R217, c[0x0][0x264], R3 ;  /* 0x00009900d9057a24 */ /* 0x000fe200078e0203 */
[----:B------:R-:W-:Y:S01]  /*2320*/  ISETP.GE.AND P2, PT, R136, 0x1, PT ;  /* 0x000000018800780c */ /* 0x000fe20003f46270 */
[----:B------:R-:W-:Y:S01]  /*2330*/  IMAD R22, R12, c[0x0][0x26c], R0 ;  /* 0x00009b000c167a24 */ /* 0x000fe200078e0200 */
[----:B------:R-:W-:Y:S01]  /*2340*/  SEL R17, R4, R17, !P0 ;  /* 0x0000001104117207 */ /* 0x000fe20004000000 */
[----:B------:R-:W-:Y:S01]  /*2350*/  IMAD.MOV.U32 R4, RZ, RZ, R2 ;  /* 0x000000ffff047224 */ /* 0x000fe200078e0002 */
[----:B------:R-:W-:Y:S01]  /*2360*/  ULDC.U8 UR4, c[0x0][0x298] ;  /* 0x0000a60000047ab9 */ /* 0x000fe20000000000 */
[----:B------:R-:W-:-:S02]  /*2370*/  IMAD R0, R13, c[0x0][0x290], RZ ;  /* 0x0000a4000d007a24 */ /* 0x000fc400078e02ff */
[----:B------:R-:W-:Y:S02]  /*2380*/  IMAD R10, R13, c[0x0][0x280], RZ ;  /* 0x0000a0000d0a7a24 */ /* 0x000fe400078e02ff */
[----:B------:R-:W-:-:S04]  /*2390*/  IMAD.WIDE.U32 R84, R12, c[0x0][0x268], R4 ;  /* 0x00009a000c547a25 */ /* 0x000fc800078e0004 */
[----:B------:R-:W-:Y:S02]  /*23a0*/  IMAD R9, R9, c[0x0][0x218], RZ ;  /* 0x0000860009097a24 */ /* 0x000fe400078e02ff */
[----:B------:R-:W-:-:S04]  /*23b0*/  IMAD.WIDE.U32 R4, R198, c[0x0][0x290], R132 ;  /* 0x0000a400c6047a25 */ /* 0x000fc800078e0084 */
[C---:B------:R-:W-:Y:S02]  /*23c0*/  IMAD R0, R198.reuse, c[0x0][0x294], R0 ;  /* 0x0000a500c6007a24 */ /* 0x040fe400078e0200 */
[----:B------:R-:W-:Y:S02]  /*23d0*/  IMAD R14, R198, c[0x0][0x284], R10 ;  /* 0x0000a100c60e7a24 */ /* 0x000fe400078e020a */
[----:B------:R-:W-:-:S04]  /*23e0*/  IMAD.WIDE.U32 R6, R217, c[0x0][0x210], R132 ;  /* 0x00008400d9067a25 */ /* 0x000fc800078e0084 */
[----:B------:R-:W-:-:S04]  /*23f0*/  IMAD.WIDE.U32 R10, R198, c[0x0][0x290], R138 ;  /* 0x0000a400c60a7a25 */ /* 0x000fc800078e008a */
[----:B------:R-:W-:Y:S02]  /*2400*/  IMAD R21, R8, c[0x0][0x21c], R9 ;  /* 0x0000870008157a24 */ /* 0x000fe400078e0209 */
[----:B------:R-:W-:Y:S02]  /*2410*/  IMAD.IADD R9, R5, 0x1, R0 ;  /* 0x0000000105097824 */ /* 0x000fe400078e0200 */
[----:B------:R-:W-:Y:S02]  /*2420*/  IMAD R3, R217, c[0x0][0x214], R7 ;  /* 0x00008500d9037a24 */ /* 0x000fe400078e0207 */
[----:B------:R-:W-:Y:S02]  /*2430*/  IMAD.MOV.U32 R2, RZ, RZ, R6 ;  /* 0x000000ffff027224 */ /* 0x000fe400078e0006 */
[----:B------:R-:W-:Y:S01]  /*2440*/  IMAD.IADD R5, R0, 0x1, R11 ;  /* 0x0000000100057824 */ /* 0x000fe200078e020b */
[----:B------:R-:W-:Y:S01]  /*2450*/  SEL R0, RZ, c[0x0][0x27c], !P0 ;  /* 0x00009f00ff007a07 */ /* 0x000fe20004000000 */
[----:B------:R-:W-:Y:S01]  /*2460*/  IMAD.WIDE.U32 R6, R198, c[0x0][0x280], R132 ;  /* 0x0000a000c6067a25 */ /* 0x000fe200078e0084 */
[----:B------:R-:W-:-:S02]  /*2470*/  IADD3 R11, R132, R15, RZ ;  /* 0x0000000f840b7210 */ /* 0x000fc40007ffe0ff */
[----:B------:R-:W-:Y:S01]  /*2480*/  SHF.R.S32.HI R15, RZ, 0x1f, R17 ;  /* 0x0000001fff0f7819 */ /* 0x000fe20000011411 */
[----:B------:R-:W-:Y:S01]  /*2490*/  IMAD.WIDE.U32 R12, R198, c[0x0][0x280], R138 ;  /* 0x0000a000c60c7a25 */ /* 0x000fe200078e008a */
[----:B------:R-:W-:Y:S02]  /*24a0*/  IADD3 R103, P1, P0, R64, R128, R132 ;  /* 0x0000008040677210 */ /* 0x000fe4000783e084 */
[----:B------:R-:W-:Y:S01]  /*24b0*/  LEA.HI R15, R15, R17, RZ, 0x4 ;  /* 0x000000110f0f7211 */ /* 0x000fe200078f20ff */
[----:B------:R-:W-:Y:S01]  /*24c0*/  IMAD.WIDE.U32 R82, R8, c[0x0][0x218], R2 ;  /* 0x0000860008527a25 */ /* 0x000fe200078e0002 */
[----:B------:R-:W-:Y:S02]  /*24d0*/  IADD3.X R102, R63, R106, R133, P1, P0 ;  /* 0x0000006a3f667210 */ /* 0x000fe40000fe0485 */
[----:B------:R-:W-:Y:S01]  /*24e0*/  ISETP.NE.AND P0, PT, RZ, UR4, PT ;  /* 0x00000004ff007c0c */ /* 0x000fe2000bf05270 */
[----:B------:R-:W-:Y:S02]  /*24f0*/  IMAD.MOV.U32 R8, RZ, RZ, R4 ;  /* 0x000000ffff087224 */ /* 0x000fe400078e0004 */
[----:B------:R-:W-:Y:S01]  /*2500*/  IMAD.MOV.U32 R4, RZ, RZ, R10 ;  /* 0x000000ffff047224 */ /* 0x000fe200078e000a */
[----:B------:R-:W-:Y:S01]  /*2510*/  SHF.R.S32.HI R10, RZ, 0x1f, R11 ;  /* 0x0000001fff0a7819 */ /* 0x000fe2000001140b */
[----:B------:R-:W-:Y:S01]  /*2520*/  IMAD.IADD R0, R134, 0x1, R0 ;  /* 0x0000000186007824 */ /* 0x000fe200078e0200 */
[----:B------:R-:W-:Y:S01]  /*2530*/  P2R R101, PR, RZ, 0x1 ;  /* 0x00000001ff657803 */ /* 0x000fe20000000000 */
[----:B------:R-:W-:Y:S01]  /*2540*/  IMAD.IADD R7, R7, 0x1, R14 ;  /* 0x0000000107077824 */ /* 0x000fe200078e020e */
[-C--:B------:R-:W-:Y:S01]  /*2550*/  LEA.HI R18, R10, R11.reuse, RZ, 0x6 ;  /* 0x0000000b0a127211 */ /* 0x080fe200078f30ff */
[----:B------:R-:W-:Y:S01]  /*2560*/  IMAD.IADD R3, R14, 0x1, R13 ;  /* 0x000000010e037824 */ /* 0x000fe200078e020d */
[----:B------:R-:W-:Y:S01]  /*2570*/  SHF.R.S32.HI R14, RZ, 0x1f, R16 ;  /* 0x0000001fff0e7819 */ /* 0x000fe20000011410 */
[----:B------:R-:W-:Y:S01]  /*2580*/  IMAD.MOV.U32 R2, RZ, RZ, R12 ;  /* 0x000000ffff027224 */ /* 0x000fe200078e000c */
[----:B------:R-:W-:Y:S01]  /*2590*/  LEA.HI R12, R10, R11, RZ, 0x3 ;  /* 0x0000000b0a0c7211 */ /* 0x000fe200078f18ff */
[----:B------:R-:W-:Y:S01]  /*25a0*/  IMAD.MOV.U32 R124, RZ, RZ, c[0x0][0x290] ;  /* 0x0000a400ff7c7624 */ /* 0x000fe200078e00ff */
[----:B------:R-:W-:Y:S01]  /*25b0*/  SHF.R.S32.HI R13, RZ, 0x1f, R0 ;  /* 0x0000001fff0d7819 */ /* 0x000fe20000011400 */
[----:B------:R-:W-:Y:S01]  /*25c0*/  IMAD.MOV.U32 R125, RZ, RZ, c[0x0][0x280] ;  /* 0x0000a000ff7d7624 */ /* 0x000fe200078e00ff */
[----:B------:R-:W-:Y:S01]  /*25d0*/  LEA.HI R10, R14, R16, RZ, 0x4 ;  /* 0x000000100e0a7211 */ /* 0x000fe200078f20ff */
[----:B------:R-:W-:Y:S01]  /*25e0*/  IMAD.SHL.U32 R14, R18, 0x20, RZ ;  /* 0x00000020120e7824 */ /* 0x000fe200078e00ff */
[CC--:B------:R-:W-:Y:S01]  /*25f0*/  LEA.HI R11, R13.reuse, R0.reuse, RZ, 0x3 ;  /* 0x000000000d0b7211 */ /* 0x0c0fe200078f18ff */
[----:B------:R-:W-:Y:S01]  /*2600*/  IMAD.MOV.U32 R126, RZ, RZ, c[0x0][0x1e0] ;  /* 0x00007800ff7e7624 */ /* 0x000fe200078e00ff */
[----:B------:R-:W-:Y:S01]  /*2610*/  LEA.HI R16, R13, R0, RZ, 0x6 ;  /* 0x000000000d107211 */ /* 0x000fe200078f30ff */
[----:B------:R-:W-:Y:S01]  /*2620*/  IMAD.WIDE.U32 R72, R112, c[0x0][0x280], R2 ;  /* 0x0000a00070487a25 */ /* 0x000fe200078e0002 */
[----:B------:R-:W-:-:S02]  /*2630*/  SHF.R.S32.HI R0, RZ, 0x4, R10 ;  /* 0x00000004ff007819 */ /* 0x000fc4000001140a */
[----:B------:R-:W-:Y:S01]  /*2640*/  SHF.R.S32.HI R13, RZ, 0x4, R15 ;  /* 0x00000004ff0d7819 */ /* 0x000fe2000001140f */
[----:B------:R-:W-:Y:S01]  /*2650*/  IMAD.WIDE.U32 R78, R112, c[0x0][0x290], R8 ;  /* 0x0000a400704e7a25 */ /* 0x000fe200078e0008 */
[----:B------:R-:W-:Y:S02]  /*2660*/  LEA.HI.SX32 R10, R12, R0, 0x1d ;  /* 0x000000000c0a7211 */ /* 0x000fe400078feaff */
[----:B------:R-:W-:Y:S01]  /*2670*/  LEA.HI.SX32 R0, R11, R13, 0x1d ;  /* 0x0000000d0b007211 */ /* 0x000fe200078feaff */
[----:B------:R-:W-:Y:S01]  /*2680*/  IMAD.WIDE.U32 R76, R112, c[0x0][0x280], R6 ;  /* 0x0000a000704c7a25 */ /* 0x000fe200078e0006 */
[----:B------:R-:W-:Y:S02]  /*2690*/  LOP3.LUT R19, R14, 0x7ffff800, RZ, 0xc0, !PT ;  /* 0x7ffff8000e137812 */ /* 0x000fe400078ec0ff */
[----:B------:R-:W-:Y:S01]  /*26a0*/  SHF.R.S32.HI R14, RZ, 0x1f, R0 ;  /* 0x0000001fff0e7819 */ /* 0x000fe20000011400 */
[----:B------:R-:W-:Y:S01]  /*26b0*/  IMAD.SHL.U32 R67, R10, 0x8, RZ ;  /* 0x000000080a437824 */ /* 0x000fe200078e00ff */
[----:B------:R-:W-:Y:S01]  /*26c0*/  SHF.R.S32.HI R13, RZ, 0x1f, R10 ;  /* 0x0000001fff0d7819 */ /* 0x000fe2000001140a */
[----:B------:R-:W-:Y:S01]  /*26d0*/  IMAD.WIDE.U32 R74, R112, c[0x0][0x290], R4 ;  /* 0x0000a400704a7a25 */ /* 0x000fe200078e0004 */
[----:B------:R-:W-:-:S02]  /*26e0*/  LOP3.LUT R15, R113, 0x38, R12, 0xf8, !PT ;  /* 0x00000038710f7812 */ /* 0x000fc400078ef80c */
[----:B------:R-:W-:Y:S01]  /*26f0*/  LEA.HI R14, R14, R0, RZ, 0x3 ;  /* 0x000000000e0e7211 */ /* 0x000fe200078f18ff */
[----:B------:R-:W-:Y:S01]  /*2700*/  IMAD.IADD R100, R85, 0x1, R22 ;  /* 0x0000000155647824 */ /* 0x000fe200078e0216 */
[----:B------:R-:W-:Y:S01]  /*2710*/  LEA.HI R13, R13, R10, RZ, 0x3 ;  /* 0x0000000a0d0d7211 */ /* 0x000fe200078f18ff */
[----:B------:R-:W-:Y:S01]  /*2720*/  IMAD.IADD R99, R83, 0x1, R21 ;  /* 0x0000000153637824 */ /* 0x000fe200078e0215 */
[----:B------:R-:W-:Y:S01]  /*2730*/  LOP3.LUT R17, R15, R135, RZ, 0x3c, !PT ;  /* 0x000000870f117212 */ /* 0x000fe200078e3cff */
[----:B------:R-:W-:Y:S01]  /*2740*/  IMAD.SHL.U32 R15, R16, 0x20, RZ ;  /* 0x00000020100f7824 */ /* 0x000fe200078e00ff */
[----:B------:R-:W-:Y:S01]  /*2750*/  SHF.L.U32 R68, R0, 0x3, RZ ;  /* 0x0000000300447819 */ /* 0x000fe200000006ff */
[----:B------:R-:W-:Y:S01]  /*2760*/  IMAD.SHL.U32 R14, R14, 0x100, RZ ;  /* 0x000001000e0e7824 */ /* 0x000fe200078e00ff */
[----:B------:R-:W-:Y:S01]  /*2770*/  LOP3.LUT R10, R113, 0x38, R67, 0xf8, !PT ;  /* 0x00000038710a7812 */ /* 0x000fe200078ef843 */
[----:B------:R-:W-:Y:S01]  /*2780*/  IMAD.SHL.U32 R13, R13, 0x100, RZ ;  /* 0x000001000d0d7824 */ /* 0x000fe200078e00ff */
[----:B------:R-:W-:-:S02]  /*2790*/  LOP3.LUT R0, R113, 0x38, R68, 0xf8, !PT ;  /* 0x0000003871007812 */ /* 0x000fc400078ef844 */
[----:B------:R-:W-:Y:S02]  /*27a0*/  LOP3.LUT R18, R15, 0x7ffff800, RZ, 0xc0, !PT ;  /* 0x7ffff8000f127812 */ /* 0x000fe400078ec0ff */
[-C--:B------:R-:W-:Y:S02]  /*27b0*/  LOP3.LUT R15, R10, R135.reuse, RZ, 0x3c, !PT ;  /* 0x000000870a0f7212 */ /* 0x080fe400078e3cff */
[----:B------:R-:W-:Y:S02]  /*27c0*/  LOP3.LUT R0, R0, R135, RZ, 0x3c, !PT ;  /* 0x0000008700007212 */ /* 0x000fe400078e3cff */
[----:B------:R-:W-:Y:S02]  /*27d0*/  LOP3.LUT R10, R14, 0x7ffff800, RZ, 0xc0, !PT ;  /* 0x7ffff8000e0a7812 */ /* 0x000fe400078ec0ff */
[----:B------:R-:W-:Y:S02]  /*27e0*/  LOP3.LUT R13, R13, 0x7ffff800, RZ, 0xc0, !PT ;  /* 0x7ffff8000d0d7812 */ /* 0x000fe400078ec0ff */
[----:B------:R-:W-:-:S02]  /*27f0*/  LOP3.LUT R16, R113, 0x38, R11, 0xf8, !PT ;  /* 0x0000003871107812 */ /* 0x000fc400078ef80b */
[--C-:B------:R-:W-:Y:S01]  /*2800*/  IADD3 R14, R0, R10, R114.reuse ;  /* 0x0000000a000e7210 */ /* 0x100fe20007ffe072 */
[C---:B------:R-:W-:Y:S01]  /*2810*/  IMAD R0, R20.reuse, c[0x0][0x290], RZ ;  /* 0x0000a40014007a24 */ /* 0x040fe200078e02ff */
[----:B------:R-:W-:Y:S01]  /*2820*/  IADD3 R15, R15, R13, R114 ;  /* 0x0000000d0f0f7210 */ /* 0x000fe20007ffe072 */
[----:B------:R-:W-:Y:S01]  /*2830*/  IMAD R13, R20, c[0x0][0x280], RZ ;  /* 0x0000a000140d7a24 */ /* 0x000fe200078e02ff */
[----:B------:R-:W-:Y:S01]  /*2840*/  LOP3.LUT R16, R16, R135, RZ, 0x3c, !PT ;  /* 0x0000008710107212 */ /* 0x000fe200078e3cff */
[C---:B------:R-:W-:Y:S01]  /*2850*/  IMAD R10, R112.reuse, c[0x0][0x294], R0 ;  /* 0x0000a500700a7a24 */ /* 0x040fe200078e0200 */
[--C-:B------:R-:W-:Y:S01]  /*2860*/  IADD3 R17, R17, R19, R114.reuse ;  /* 0x0000001311117210 */ /* 0x100fe20007ffe072 */
[----:B------:R-:W-:Y:S01]  /*2870*/  IMAD R0, R112, c[0x0][0x284], R13 ;  /* 0x0000a10070007a24 */ /* 0x000fe200078e020d */
[----:B------:R-:W-:Y:S01]  /*2880*/  IADD3 R16, R16, R18, R114 ;  /* 0x0000001210107210 */ /* 0x000fe20007ffe072 */
[----:B------:R-:W-:Y:S01]  /*2890*/  IMAD.IADD R98, R79, 0x1, R10 ;  /* 0x000000014f627824 */ /* 0x000fe200078e020a */
[----:B------:R-:W-:Y:S01]  /*28a0*/  LOP3.LUT R86, R12, 0xfffffff8, RZ, 0xc0, !PT ;  /* 0xfffffff80c567812 */ /* 0x000fe200078ec0ff */
[----:B------:R-:W-:Y:S01]  /*28b0*/  IMAD.IADD R96, R10, 0x1, R75 ;  /* 0x000000010a607824 */ /* 0x000fe200078e024b */
[----:B------:R-:W-:Y:S01]  /*28c0*/  LOP3.LUT R69, R11, 0xfffffff8, RZ, 0xc0, !PT ;  /* 0xfffffff80b457812 */ /* 0x000fe200078ec0ff */
[----:B------:R-:W-:Y:S01]  /*28d0*/  IMAD.IADD R97, R77, 0x1, R0 ;  /* 0x000000014d617824 */ /* 0x000fe200078e0200 */
[CC--:B------:R-:W-:Y:S01]  /*28e0*/  SHF.L.U64.HI R119, R124.reuse, R121.reuse, c[0x0][0x294] ;  /* 0x0000a5007c777619 */ /* 0x0c0fe20000010279 */
[----:B------:R-:W-:Y:S01]  /*28f0*/  IMAD.SHL.U32 R124, R124, 0x20, RZ ;  /* 0x000000207c7c7824 */ /* 0x000fe200078e00ff */
[-C--:B------:R-:W-:Y:S01]  /*2900*/  SHF.L.U64.HI R120, R125, R121.reuse, c[0x0][0x284] ;  /* 0x0000a1007d787619 */ /* 0x080fe20000010279 */
[----:B------:R-:W-:Y:S01]  /*2910*/  IMAD.SHL.U32 R92, R17, 0x2, RZ ;  /* 0x00000002115c7824 */ /* 0x000fe200078e00ff */
[C---:B------:R-:W-:Y:S01]  /*2920*/  SHF.L.U64.HI R121, R126.reuse, R121, c[0x0][0x1e4] ;  /* 0x000079007e797619 */ /* 0x040fe20000010279 */
[----:B------:R-:W-:Y:S01]  /*2930*/  IMAD.SHL.U32 R126, R126, 0x20, RZ ;  /* 0x000000207e7e7824 */ /* 0x000fe200078e00ff */
[----:B------:R-:W-:Y:S01]  /*2940*/  SHF.L.U32 R125, R125, 0x5, RZ ;  /* 0x000000057d7d7819 */ /* 0x000fe200000006ff */
[----:B------:R-:W-:Y:S01]  /*2950*/  IMAD.SHL.U32 R91, R16, 0x2, RZ ;  /* 0x00000002105b7824 */ /* 0x000fe200078e00ff */
[----:B------:R-:W-:Y:S01]  /*2960*/  IADD3 R93, R0, R73, RZ ;  /* 0x00000049005d7210 */ /* 0x000fe20007ffe0ff */
[----:B------:R-:W-:Y:S01]  /*2970*/  IMAD.SHL.U32 R88, R15, 0x2, RZ ;  /* 0x000000020f587824 */ /* 0x000fe200078e00ff */
[----:B------:R-:W-:Y:S01]  /*2980*/  SHF.R.S32.HI R95, RZ, 0x1f, R86 ;  /* 0x0000001fff5f7819 */ /* 0x000fe20000011456 */
[----:B------:R-:W-:Y:S01]  /*2990*/  IMAD.SHL.U32 R87, R14, 0x2, RZ ;  /* 0x000000020e577824 */ /* 0x000fe200078e00ff */
[----:B------:R-:W-:-:S02]  /*29a0*/  SHF.R.S32.HI R94, RZ, 0x1f, R69 ;  /* 0x0000001fff5e7819 */ /* 0x000fc40000011445 */
[----:B------:R-:W-:Y:S02]  /*29b0*/  SHF.R.S32.HI R90, RZ, 0x1f, R67 ;  /* 0x0000001fff5a7819 */ /* 0x000fe40000011443 */
[----:B------:R-:W-:Y:S02]  /*29c0*/  SHF.R.S32.HI R89, RZ, 0x1f, R68 ;  /* 0x0000001fff597819 */ /* 0x000fe40000011444 */
.L_x_158:
[-C--:B------:R-:W-:Y:S01]  /*29d0*/  IMAD R0, R121, R48.reuse, RZ ;  /* 0x0000003079007224 */ /* 0x080fe200078e02ff */
[----:B------:R-:W-:Y:S01]  /*29e0*/  SHF.R.S32.HI R62, RZ, 0x1f, R48 ;  /* 0x0000001fff3e7819 */ /* 0x000fe20000011430 */
[----:B------:R-:W-:Y:S01]  /*29f0*/  IMAD.WIDE.U32 R10, R126, R48, RZ ;  /* 0x000000307e0a7225 */ /* 0x000fe200078e00ff */
[----:B------:R-:W-:Y:S04]  /*2a00*/  DEPBAR.LE SB0, 0x0 ;  /* 0x000080000000791a */ /* 0x000fe80000000000 */
[----:B------:R-:W-:Y:S01]  /*2a10*/  WARPSYNC 0xffffffff ;  /* 0xffffffff00007948 */ /* 0x000fe20003800000 */
[----:B------:R-:W-:Y:S01]  /*2a20*/  BAR.SYNC.DEFER_BLOCKING 0x0 ;  /* 0x0000000000007b1d */ /* 0x000fe20000010000 */
[----:B------:R-:W-:Y:S01]  /*2a30*/  ISETP.GE.AND P1, PT, R136, 0x1, PT ;  /* 0x000000018800780c */ /* 0x000fe20003f26270 */
[----:B------:R-:W-:Y:S01]  /*2a40*/  IMAD R2, R62, R126, R0 ;  /* 0x0000007e3e027224 */ /* 0x000fe200078e0200 */
[----:B------:R-:W-:Y:S03]  /*2a50*/  IADD3 R0, P0, R103, R10, RZ ;  /* 0x0000000a67007210 */ /* 0x000fe60007f1e0ff */
[----:B------:R-:W-:Y:S04]  /*2a60*/  IMAD.IADD R18, R11, 0x1, R2 ;  /* 0x000000010b127824 */ /* 0x000fe800078e0202 */
[----:B------:R-:W-:Y:S01]  /*2a70*/  IMAD.X R2, R18, 0x1, R102, P0 ;  /* 0x0000000112027824 */ /* 0x000fe200000e0666 */
[C---:B------:R-:W-:Y:S04]  /*2a80*/  LEA R38, P0, R0.reuse, c[0x0][0x1c8], 0x1 ;  /* 0x0000720000267a11 */ /* 0x040fe800078008ff */
[----:B------:R-:W-:Y:S01]  /*2a90*/  LEA.HI.X R39, R0, c[0x0][0x1cc], R2, 0x1, P0 ;  /* 0x0000730000277a11 */ /* 0x000fe200000f0c02 */
[----:B------:R-:W-:Y:S01]  /*2aa0*/  BSSY B1, `(.L_x_140) ;  /* 0x0000266000017945 */ /* 0x000fe20003800000 */
[----:B-1----:R-:W-:-:S05]  /*2ab0*/  @!P1 BRA `(.L_x_141) ;  /* 0x000024f000009947 */ /* 0x002fca0003800000 */
[-C--:B------:R-:W-:Y:S01]  /*2ac0*/  IMAD R2, R120, R48.reuse, RZ ;  /* 0x0000003078027224 */ /* 0x080fe200078e02ff */
[----:B------:R-:W-:Y:S01]  /*2ad0*/  ISETP.NE.AND P1, PT, R101, RZ, PT ;  /* 0x000000ff6500720c */ /* 0x000fe20003f25270 */
[-C--:B------:R-:W-:Y:S02]  /*2ae0*/  IMAD R0, R119, R48.reuse, RZ ;  /* 0x0000003077007224 */ /* 0x080fe400078e02ff */
[----:B------:R-:W-:Y:S02]  /*2af0*/  IMAD R4, R48, -0x20, R66 ;  /* 0xffffffe030047824 */ /* 0x000fe400078e0242 */
[-C--:B------:R-:W-:Y:S04]  /*2b00*/  IMAD.WIDE.U32 R8, R125, R48.reuse, RZ ;  /* 0x000000307d087225 */ /* 0x080fe800078e00ff */
[----:B------:R-:W-:Y:S04]  /*2b10*/  IMAD.WIDE.U32 R16, R124, R48, RZ ;  /* 0x000000307c107225 */ /* 0x000fe800078e00ff */
[C---:B------:R-:W-:Y:S02]  /*2b20*/  IMAD R3, R62.reuse, R125, R2 ;  /* 0x0000007d3e037224 */ /* 0x040fe400078e0202 */
[----:B------:R-:W-:Y:S01]  /*2b30*/  IMAD R2, R62, R124, R0 ;  /* 0x0000007c3e027224 */ /* 0x000fe200078e0200 */
[----:B------:R-:W-:Y:S02]  /*2b40*/  IMNMX R0, R4, 0x20, PT ;  /* 0x0000002004007817 */ /* 0x000fe40003800200 */
[----:B------:R-:W-:Y:S02]  /*2b50*/  IADD3 R19, R9, R3, RZ ;  /* 0x0000000309137210 */ /* 0x000fe40007ffe0ff */
[----:B------:R-:W-:Y:S01]  /*2b60*/  IADD3 R20, R17, R2, RZ ;  /* 0x0000000211147210 */ /* 0x000fe20007ffe0ff */
[----:B------:R-:W-:-:S05]  /*2b70*/  @!P1 BRA `(.L_x_142) ;  /* 0x0000124000009947 */ /* 0x000fca0003800000 */
[----:B------:R-:W-:Y:S01]  /*2b80*/  ISETP.GE.AND P1, PT, R198, R0, PT ;  /* 0x00000000c600720c */ /* 0x000fe20003f26270 */
[----:B------:R-:W-:Y:S01]  /*2b90*/  BSSY B0, `(.L_x_143) ;  /* 0x000002a000007945 */ /* 0x000fe20003800000 */
[----:B------:R-:W-:Y:S01]  /*2ba0*/  CS2R R32, SRZ ;  /* 0x0000000000207805 */ /* 0x000fe2000001ff00 */
[----:B------:R-:W-:Y:S01]  /*2bb0*/  CS2R R30, SRZ ;  /* 0x00000000001e7805 */ /* 0x000fe2000001ff00 */
[----:B------:R-:W-:Y:S01]  /*2bc0*/  CS2R R28, SRZ ;  /* 0x00000000001c7805 */ /* 0x000fe2000001ff00 */
[----:B------:R-:W-:Y:S01]  /*2bd0*/  CS2R R22, SRZ ;  /* 0x0000000000167805 */ /* 0x000fe2000001ff00 */
[----:B------:R-:W-:Y:S01]  /*2be0*/  CS2R R14, SRZ ;  /* 0x00000000000e7805 */ /* 0x000fe2000001ff00 */
[----:B------:R-:W-:Y:S01]  /*2bf0*/  CS2R R12, SRZ ;  /* 0x00000000000c7805 */ /* 0x000fe2000001ff00 */
[----:B------:R-:W-:Y:S01]  /*2c00*/  CS2R R6, SRZ ;  /* 0x0000000000067805 */ /* 0x000fe2000001ff00 */
[----:B------:R-:W-:Y:S04]  /*2c10*/  CS2R R2, SRZ ;  /* 0x0000000000027805 */ /* 0x000fe8000001ff00 */
[----:B------:R-:W-:-:S05]  /*2c20*/  @P1 BRA `(.L_x_144) ;  /* 0x0000020000001947 */ /* 0x000fca0003800000 */
[----:B------:R-:W-:Y:S01]  /*2c30*/  IADD3 R0, P0, R72, R8, RZ ;  /* 0x0000000848007210 */ /* 0x000fe20007f1e0ff */
[----:B------:R-:W-:Y:S01]  /*2c40*/  CS2R R22, SRZ ;  /* 0x0000000000167805 */ /* 0x000fe2000001ff00 */
[----:B------:R-:W-:Y:S01]  /*2c50*/  CS2R R28, SRZ ;  /* 0x00000000001c7805 */ /* 0x000fe2000001ff00 */
[----:B------:R-:W-:Y:S01]  /*2c60*/  CS2R R6, SRZ ;  /* 0x0000000000067805 */ /* 0x000fe2000001ff00 */
[----:B------:R-:W-:Y:S01]  /*2c70*/  CS2R R30, SRZ ;  /* 0x00000000001e7805 */ /* 0x000fe2000001ff00 */
[----:B------:R-:W-:Y:S01]  /*2c80*/  IMAD.X R3, R19, 0x1, R93, P0 ;  /* 0x0000000113037824 */ /* 0x000fe200000e065d */
[----:B------:R-:W-:Y:S01]  /*2c90*/  IADD3 R2, P0, R74, R16, RZ ;  /* 0x000000104a027210 */ /* 0x000fe20007f1e0ff */
[----:B------:R-:W-:Y:S01]  /*2ca0*/  CS2R R12, SRZ ;  /* 0x00000000000c7805 */ /* 0x000fe2000001ff00 */
[----:B------:R-:W-:Y:S01]  /*2cb0*/  CS2R R32, SRZ ;  /* 0x0000000000207805 */ /* 0x000fe2000001ff00 */
[----:B------:R-:W-:Y:S02]  /*2cc0*/  CS2R R14, SRZ ;  /* 0x00000000000e7805 */ /* 0x000fe4000001ff00 */
[----:B------:R-:W-:Y:S01]  /*2cd0*/  IMAD.X R5, R20, 0x1, R96, P0 ;  /* 0x0000000114057824 */ /* 0x000fe200000e0660 */
[C---:B------:R-:W-:Y:S04]  /*2ce0*/  LEA R8, P0, R0.reuse, c[0x0][0x270], 0x1 ;  /* 0x00009c0000087a11 */ /* 0x040fe800078008ff */
[----:B------:R-:W-:Y:S02]  /*2cf0*/  LEA.HI.X R9, R0, c[0x0][0x274], R3, 0x1, P0 ;  /* 0x00009d0000097a11 */ /* 0x000fe400000f0c03 */
[C---:B------:R-:W-:Y:S04]  /*2d00*/  LEA R4, P0, R2.reuse, c[0x0][0x288], 0x1 ;  /* 0x0000a20002047a11 */ /* 0x040fe800078008ff */
[----:B------:R-:W-:Y:S02]  /*2d10*/  LEA.HI.X R5, R2, c[0x0][0x28c], R5, 0x1, P0 ;  /* 0x0000a30002057a11 */ /* 0x000fe400000f0c05 */
[----:B------:R-:W-:Y:S01]  /*2d20*/  ISETP.GE.AND P0, PT, R138, c[0x0][0x27c], PT ;  /* 0x00009f008a007a0c */ /* 0x000fe20003f06270 */
[----:B------:R-:W-:Y:S11]  /*2d30*/  CS2R R2, SRZ ;  /* 0x0000000000027805 */ /* 0x000ff6000001ff00 */
[----:B------:R-:W-:Y:S01]  /*2d40*/  @!UPT UIADD3 URZ, URZ, URZ, URZ ;  /* 0x0000003f3f3ff290 */ /* 0x000fe2000fffe03f */
[----:B------:R1:W5:Y:S04]  /*2d50*/  @!P0 LDG.E.64 R22, [R8.64] ;  /* 0x0000000608168981 */ /* 0x000368000c1e1b00 */
[----:B------:R1:W5:Y:S01]  /*2d60*/  @!P0 LDG.E.64 R2, [R4.64] ;  /* 0x0000000604028981 */ /* 0x000362000c1e1b00 */
[----:B------:R-:W-:Y:S11]  /*2d70*/  ISETP.GE.AND P0, PT, R142, c[0x0][0x27c], PT ;  /* 0x00009f008e007a0c */ /* 0x000ff60003f06270 */
[----:B------:R-:W-:Y:S02]  /*2d80*/  @!UPT UIADD3 URZ, URZ, URZ, URZ ;  /* 0x0000003f3f3ff290 */ /* 0x000fe4000fffe03f */
[----:B------:R1:W5:Y:S04]  /*2d90*/  @!P0 LDG.E.64 R28, [R8.64+0x40] ;  /* 0x00004006081c8981 */ /* 0x000368000c1e1b00 */
[----:B------:R1:W5:Y:S01]  /*2da0*/  @!P0 LDG.E.64 R6, [R4.64+0x40] ;  /* 0x0000400604068981 */ /* 0x000362000c1e1b00 */
[----:B------:R-:W-:Y:S11]  /*2db0*/  ISETP.GE.AND P0, PT, R140, c[0x0][0x27c], PT ;  /* 0x00009f008c007a0c */ /* 0x000ff60003f06270 */
[----:B------:R-:W-:Y:S02]  /*2dc0*/  @!UPT UIADD3 URZ, URZ, URZ, URZ ;  /* 0x0000003f3f3ff290 */ /* 0x000fe4000fffe03f */
[----:B------:R1:W5:Y:S04]  /*2dd0*/  @!P0 LDG.E.64 R30, [R8.64+0x80] ;  /* 0x00008006081e8981 */ /* 0x000368000c1e1b00 */
[----:B------:R1:W5:Y:S01]  /*2de0*/  @!P0 LDG.E.64 R12, [R4.64+0x80] ;  /* 0x00008006040c8981 */ /* 0x000362000c1e1b00 */
[----:B------:R-:W-:Y:S11]  /*2df0*/  ISETP.GE.AND P0, PT, R141, c[0x0][0x27c], PT ;  /* 0x00009f008d007a0c */ /* 0x000ff60003f06270 */
[----:B------:R-:W-:Y:S02]  /*2e00*/  @!UPT UIADD3 URZ, URZ, URZ, URZ ;  /* 0x0000003f3f3ff290 */ /* 0x000fe4000fffe03f */
[----:B------:R1:W5:Y:S04]  /*2e10*/  @!P0 LDG.E.64 R32, [R8.64+0xc0] ;  /* 0x0000c00608208981 */ /* 0x000368000c1e1b00 */
[----:B------:R1:W5:Y:S02]  /*2e20*/  @!P0 LDG.E.64 R14, [R4.64+0xc0] ;  /* 0x0000c006040e8981 */ /* 0x000364000c1e1b00 */
.L_x_144:
[----:B------:R-:W-:Y:S05]  /*2e30*/  BSYNC B0 ;  /* 0x0000000000007941 */ /* 0x000fea0003800000 */
.L_x_143:
[----:B------:R-:W-:-:S05]  /*2e40*/  @P1 BRA `(.L_x_145) ;  /* 0x000022b000001947 */ /* 0x000fca0003800000 */
[----:B------:R-:W-:Y:S01]  /*2e50*/  ISETP.GE.AND P0, PT, R132, c[0x0][0x1d4], PT ;  /* 0x0000750084007a0c */ /* 0x000fe20003f06270 */
[----:B-1---5:R-:W-:Y:S01]  /*2e60*/  IMAD.MOV.U32 R8, RZ, RZ, R32 ;  /* 0x000000ffff087224 */ /* 0x022fe200078e0020 */
[----:B------:R-:W-:Y:S01]  /*2e70*/  MOV R0, R31 ;  /* 0x0000001f00007202 */ /* 0x000fe20000000f00 */
[----:B------:R-:W-:Y:S01]  /*2e80*/  IMAD.MOV.U32 R5, RZ, RZ, R33 ;  /* 0x000000ffff057224 */ /* 0x000fe200078e0021 */
[----:B------:R-:W-:Y:S01]  /*2e90*/  BSSY B0, `(.L_x_146) ;  /* 0x0000048000007945 */ /* 0x000fe20003800000 */
[----:B------:R-:W-:Y:S03]  /*2ea0*/  IMAD.MOV.U32 R4, RZ, RZ, R30 ;  /* 0x000000ffff047224 */ /* 0x000fe600078e001e */
[----:B------:R-:W-:Y:S01]  /*2eb0*/  PRMT R36, R8, 0x5410, R5 ;  /* 0x0000541008247816 */ /* 0x000fe20000000005 */
[----:B------:R-:W-:Y:S01]  /*2ec0*/  IMAD.MOV.U32 R8, RZ, RZ, R28 ;  /* 0x000000ffff087224 */ /* 0x000fe200078e001c */
[----:B------:R-:W-:Y:S01]  /*2ed0*/  PRMT R35, R4, 0x5410, R0 ;  /* 0x0000541004237816 */ /* 0x000fe20000000000 */
[----:B------:R-:W-:Y:S01]  /*2ee0*/  IMAD.MOV.U32 R5, RZ, RZ, R29 ;  /* 0x000000ffff057224 */ /* 0x000fe200078e001d */
[----:B------:R-:W-:Y:S01]  /*2ef0*/  MOV R4, R14 ;  /* 0x0000000e00047202 */ /* 0x000fe20000000f00 */
[----:B------:R-:W-:Y:S03]  /*2f00*/  IMAD.MOV.U32 R0, RZ, RZ, R15 ;  /* 0x000000ffff007224 */ /* 0x000fe600078e000f */
[----:B------:R-:W-:Y:S01]  /*2f10*/  PRMT R34, R8, 0x5410, R5 ;  /* 0x0000541008227816 */ /* 0x000fe20000000005 */
[----:B------:R-:W-:Y:S01]  /*2f20*/  IMAD.MOV.U32 R8, RZ, RZ, R12 ;  /* 0x000000ffff087224 */ /* 0x000fe200078e000c */
[----:B------:R-:W-:Y:S01]  /*2f30*/  PRMT R20, R4, 0x5410, R0 ;  /* 0x0000541004147816 */ /* 0x000fe20000000000 */
[----:B------:R-:W-:Y:S01]  /*2f40*/  IMAD.MOV.U32 R4, RZ, RZ, R6 ;  /* 0x000000ffff047224 */ /* 0x000fe200078e0006 */
[----:B------:R-:W-:Y:S02]  /*2f50*/  MOV R5, R13 ;  /* 0x0000000d00057202 */ /* 0x000fe40000000f00 */
[----:B------:R-:W-:Y:S02]  /*2f60*/  MOV R0, R7 ;  /* 0x0000000700007202 */ /* 0x000fe40000000f00 */
[----:B------:R-:W-:Y:S02]  /*2f70*/  PRMT R19, R8, 0x5410, R5 ;  /* 0x0000541008137816 */ /* 0x000fe40000000005 */
[----:B------:R-:W-:Y:S01]  /*2f80*/  PRMT R18, R4, 0x5410, R0 ;  /* 0x0000541004127816 */ /* 0x000fe20000000000 */
[----:B------:R-:W-:-:S05]  /*2f90*/  @P0 BRA `(.L_x_147) ;  /* 0x0000037000000947 */ /* 0x000fca0003800000 */
[----:B------:R-:W-:Y:S01]  /*2fa0*/  ISETP.GE.AND P0, PT, R138, c[0x0][0x27c], PT ;  /* 0x00009f008a007a0c */ /* 0x000fe20003f06270 */
[----:B------:R-:W1:Y:S01]  /*2fb0*/  LDS.128 R8, [R188+0xc080] ;  /* 0x00c08000bc087984 */ /* 0x000e620000000c00 */
[----:B------:R-:W-:Y:S02]  /*2fc0*/  MOV R4, R2 ;  /* 0x0000000200047202 */ /* 0x000fe40000000f00 */
[----:B------:R-:W-:Y:S02]  /*2fd0*/  MOV R24, R22 ;  /* 0x0000001600187202 */ /* 0x000fe40000000f00 */
[----:B------:R-:W-:Y:S02]  /*2fe0*/  MOV R16, R3 ;  /* 0x0000000300107202 */ /* 0x000fe40000000f00 */
[----:B------:R-:W-:Y:S05]  /*2ff0*/  MOV R26, R23 ;  /* 0x00000017001a7202 */ /* 0x000fea0000000f00 */
[--C-:B------:R-:W-:Y:S01]  /*3000*/  @!P0 SHF.R.U64 R5, R2, 0x10, R3.reuse ;  /* 0x0000001002058819 */ /* 0x100fe20000001203 */
[----:B------:R-:W-:Y:S01]  /*3010*/  @!P0 HADD2.F32 R4, -RZ, R4.H0_H0 ;  /* 0x20000004ff048230 */ /* 0x000fe20000004100 */
[----:B------:R-:W-:Y:S01]  /*3020*/  @!P0 SHF.R.U32.HI R17, RZ, 0x10, R3 ;  /* 0x00000010ff118819 */ /* 0x000fe20000011603 */
[----:B------:R-:W-:Y:S01]  /*3030*/  @!P0 HADD2.F32 R16, -RZ, R16.H0_H0 ;  /* 0x20000010ff108230 */ /* 0x000fe20000004100 */
[--C-:B------:R-:W-:Y:S01]  /*3040*/  @!P0 SHF.R.U64 R25, R22, 0x10, R23.reuse ;  /* 0x0000001016198819 */ /* 0x100fe20000001217 */
[----:B------:R-:W-:Y:S01]  /*3050*/  @!P0 HADD2.F32 R22, -RZ, R24.H0_H0 ;  /* 0x20000018ff168230 */ /* 0x000fe20000004100 */
[----:B------:R-:W-:Y:S01]  /*3060*/  @!P0 SHF.R.U32.HI R27, RZ, 0x10, R23 ;  /* 0x00000010ff1b8819 */ /* 0x000fe20000011617 */
[----:B------:R-:W-:Y:S02]  /*3070*/  @!P0 HADD2.F32 R5, -RZ, R5.H0_H0 ;  /* 0x20000005ff058230 */ /* 0x000fe40000004100 */
[----:B------:R-:W-:Y:S01]  /*3080*/  @!P0 HADD2.F32 R17, -RZ, R17.H0_H0 ;  /* 0x20000011ff118230 */ /* 0x000fe20000004100 */
[----:B-1----:R-:W-:Y:S01]  /*3090*/  @!P0 IMAD.MOV.U32 R3, RZ, RZ, R9 ;  /* 0x000000ffff038224 */ /* 0x002fe200078e0009 */
[----:B------:R-:W-:Y:S04]  /*30a0*/  @!P0 MOV R0, R8 ;  /* 0x0000000800008202 */ /* 0x000fe80000000f00 */
[--C-:B------:R-:W-:Y:S02]  /*30b0*/  @!P0 HADD2.F32 R23, -RZ, R3.reuse.H1_H1 ;  /* 0x30000003ff178230 */ /* 0x100fe40000004100 */
[--C-:B------:R-:W-:Y:S02]  /*30c0*/  @!P0 HADD2.F32 R21, -RZ, R0.reuse.H1_H1 ;  /* 0x30000000ff158230 */ /* 0x100fe40000004100 */
[----:B------:R-:W-:Y:S02]  /*30d0*/  @!P0 HADD2.F32 R2, -RZ, R0.H0_H0 ;  /* 0x20000000ff028230 */ /* 0x000fe40000004100 */
[----:B------:R-:W-:Y:S01]  /*30e0*/  @!P0 HADD2.F32 R3, -RZ, R3.H0_H0 ;  /* 0x20000003ff038230 */ /* 0x000fe20000004100 */
[-C--:B------:R-:W-:Y:S02]  /*30f0*/  @!P0 FMUL.FTZ R24, R21, R4.reuse ;  /* 0x0000000415188220 */ /* 0x080fe40000410000 */
[C---:B------:R-:W-:Y:S01]  /*3100*/  @!P0 FMUL.FTZ R0, R2.reuse, R4 ;  /* 0x0000000402008220 */ /* 0x040fe20000410000 */
[----:B------:R-:W-:Y:S01]  /*3110*/  @!P0 MOV R4, R10 ;  /* 0x0000000a00048202 */ /* 0x000fe20000000f00 */
[----:B------:R-:W-:Y:S01]  /*3120*/  @!P0 FFMA.FTZ R41, R2, R22, -R24 ;  /* 0x0000001602298223 */ /* 0x000fe20000010818 */
[----:B------:R-:W-:Y:S01]  /*3130*/  @!P0 HADD2.F32 R24, -RZ, R25.H0_H0 ;  /* 0x20000019ff188230 */ /* 0x000fe20000004100 */
[-C--:B------:R-:W-:Y:S02]  /*3140*/  @!P0 FMUL.FTZ R25, R23, R5.reuse ;  /* 0x0000000517198220 */ /* 0x080fe40000410000 */
[C---:B------:R-:W-:Y:S02]  /*3150*/  @!P0 FMUL.FTZ R2, R3.reuse, R5 ;  /* 0x0000000503028220 */ /* 0x040fe40000410000 */
[----:B------:R-:W-:Y:S01]  /*3160*/  @!P0 FFMA.FTZ R40, R3, R24, -R25 ;  /* 0x0000001803288223 */ /* 0x000fe20000010819 */
[----:B------:R-:W-:Y:S01]  /*3170*/  @!P0 MOV R3, R11 ;  /* 0x0000000b00038202 */ /* 0x000fe20000000f00 */
[----:B------:R-:W-:Y:S01]  /*3180*/  @!P0 FFMA.FTZ R0, R21, R22, R0 ;  /* 0x0000001615008223 */ /* 0x000fe20000010000 */
[--C-:B------:R-:W-:Y:S01]  /*3190*/  @!P0 HADD2.F32 R21, -RZ, R4.reuse.H1_H1 ;  /* 0x30000004ff158230 */ /* 0x100fe20000004100 */
[----:B------:R-:W-:Y:S01]  /*31a0*/  @!P0 FFMA.FTZ R2, R23, R24, R2 ;  /* 0x0000001817028223 */ /* 0x000fe20000010002 */
[----:B------:R-:W-:Y:S02]  /*31b0*/  @!P0 HADD2.F32 R4, -RZ, R4.H0_H0 ;  /* 0x20000004ff048230 */ /* 0x000fe40000004100 */
[--C-:B------:R-:W-:Y:S01]  /*31c0*/  @!P0 HADD2.F32 R5, -RZ, R3.reuse.H0_H0 ;  /* 0x20000003ff058230 */ /* 0x100fe20000004100 */
[----:B------:R-:W-:Y:S01]  /*31d0*/  @!P0 FMUL.FTZ R37, R21, R16 ;  /* 0x0000001015258220 */ /* 0x000fe20000410000 */
[----:B------:R-:W-:Y:S01]  /*31e0*/  @!P0 HADD2.F32 R22, -RZ, R26.H0_H0 ;  /* 0x2000001aff168230 */ /* 0x000fe20000004100 */
[----:B------:R-:W-:Y:S01]  /*31f0*/  @!P0 F2FP.PACK_AB R2, R2, R40 ;  /* 0x000000280202823e */ /* 0x000fe200000000ff */
[----:B------:R-:W-:Y:S01]  /*3200*/  @!P0 HADD2.F32 R25, -RZ, R3.H1_H1 ;  /* 0x30000003ff198230 */ /* 0x000fe20000004100 */
[C---:B------:R-:W-:Y:S01]  /*3210*/  @!P0 FMUL.FTZ R3, R4.reuse, R16 ;  /* 0x0000001004038220 */ /* 0x040fe20000410000 */
[----:B------:R-:W-:Y:S01]  /*3220*/  @!P0 HADD2.F32 R26, -RZ, R27.H0_H0 ;  /* 0x2000001bff1a8230 */ /* 0x000fe20000004100 */
[----:B------:R-:W-:Y:S01]  /*3230*/  @!P0 FFMA.FTZ R37, R4, R22, -R37 ;  /* 0x0000001604258223 */ /* 0x000fe20000010825 */
[----:B------:R-:W-:Y:S01]  /*3240*/  @!P0 MOV R9, R2 ;  /* 0x0000000200098202 */ /* 0x000fe20000000f00 */
[-C--:B------:R-:W-:Y:S02]  /*3250*/  @!P0 FMUL.FTZ R27, R25, R17.reuse ;  /* 0x00000011191b8220 */ /* 0x080fe40000410000 */
[----:B------:R-:W-:Y:S02]  /*3260*/  @!P0 FMUL.FTZ R4, R5, R17 ;  /* 0x0000001105048220 */ /* 0x000fe40000410000 */
[----:B------:R-:W-:Y:S02]  /*3270*/  @!P0 FFMA.FTZ R3, R21, R22, R3 ;  /* 0x0000001615038223 */ /* 0x000fe40000010003 */
[-C--:B------:R-:W-:Y:S01]  /*3280*/  @!P0 FFMA.FTZ R27, R5, R26.reuse, -R27 ;  /* 0x0000001a051b8223 */ /* 0x080fe2000001081b */
[----:B------:R-:W-:Y:S01]  /*3290*/  @!P0 F2FP.PACK_AB R5, R0, R41 ;  /* 0x000000290005823e */ /* 0x000fe200000000ff */
[----:B------:R-:W-:Y:S01]  /*32a0*/  @!P0 FFMA.FTZ R4, R25, R26, R4 ;  /* 0x0000001a19048223 */ /* 0x000fe20000010004 */
[----:B------:R-:W-:Y:S03]  /*32b0*/  @!P0 F2FP.PACK_AB R3, R3, R37 ;  /* 0x000000250303823e */ /* 0x000fe600000000ff */
[----:B------:R-:W-:Y:S01]  /*32c0*/  @!P0 IMAD.MOV.U32 R8, RZ, RZ, R5 ;  /* 0x000000ffff088224 */ /* 0x000fe200078e0005 */
[----:B------:R-:W-:Y:S02]  /*32d0*/  @!P0 F2FP.PACK_AB R0, R4, R27 ;  /* 0x0000001b0400823e */ /* 0x000fe400000000ff */
[----:B------:R-:W-:Y:S02]  /*32e0*/  @!P0 MOV R10, R3 ;  /* 0x00000003000a8202 */ /* 0x000fe40000000f00 */
[----:B------:R-:W-:Y:S05]  /*32f0*/  @!P0 MOV R11, R0 ;  /* 0x00000000000b8202 */ /* 0x000fea0000000f00 */
[----:B------:R1:W-:Y:S02]  /*3300*/  STG.E.128 [R38.64], R8 ;  /* 0x0000000826007986 */ /* 0x0003e4000c101d06 */
.L_x_147:
[----:B------:R-:W-:Y:S05]  /*3310*/  BSYNC B0 ;  /* 0x0000000000007941 */ /* 0x000fea0003800000 */
.L_x_146:
[----:B------:R-:W-:Y:S01]  /*3320*/  ISETP.GE.AND P0, PT, R134, c[0x0][0x1d4], PT ;  /* 0x0000750086007a0c */ /* 0x000fe20003f06270 */
[----:B------:R-:W-:Y:S01]  /*3330*/  @!UPT UIADD3 URZ, URZ, URZ, URZ ;  /* 0x0000003f3f3ff290 */ /* 0x000fe2000fffe03f */
[----:B------:R-:W-:Y:S11]  /*3340*/  BSSY B0, `(.L_x_148) ;  /* 0x0000036000007945 */ /* 0x000ff60003800000 */
[----:B------:R-:W-:-:S05]  /*3350*/  @P0 BRA `(.L_x_149) ;  /* 0x0000034000000947 */ /* 0x000fca0003800000 */
[----:B------:R-:W-:Y:S01]  /*3360*/  ISETP.GE.AND P0, PT, R142, c[0x0][0x27c], PT ;  /* 0x00009f008e007a0c */ /* 0x000fe20003f06270 */
[----:B-1----:R-:W1:Y:S11]  /*3370*/  LDS.128 R8, [R188+0xd080] ;  /* 0x00d08000bc087984 */ /* 0x002e760000000c00 */
[----:B------:R-:W-:Y:S01]  /*3380*/  @!UPT UIADD3 URZ, URZ, URZ, URZ ;  /* 0x0000003f3f3ff290 */ /* 0x000fe2000fffe03f */
[----:B------:R-:W-:Y:S01]  /*3390*/  @!P0 HADD2.F32 R0, -RZ, R18.H0_H0 ;  /* 0x20000012ff008230 */ /* 0x000fe20000004100 */
[----:B------:R-:W-:Y:S01]  /*33a0*/  @!P0 SHF.R.U64 R4, R6, 0x10, R7 ;  /* 0x0000001006048819 */ /* 0x000fe20000001207 */
[----:B------:R-:W-:Y:S01]  /*33b0*/  @!P0 HADD2.F32 R6, -RZ, R34.H0_H0 ;  /* 0x20000022ff068230 */ /* 0x000fe20000004100 */
[----:B------:R-:W-:Y:S02]  /*33c0*/  @!P0 SHF.R.U64 R17, R28, 0x10, R29 ;  /* 0x000000101c118819 */ /* 0x000fe4000000121d */
[----:B------:R-:W-:Y:S01]  /*33d0*/  @!P0 SHF.R.U32.HI R7, RZ, 0x10, R7 ;  /* 0x00000010ff078819 */ /* 0x000fe20000011607 */
[----:B------:R-:W-:Y:S01]  /*33e0*/  @!P0 HADD2.F32 R4, -RZ, R4.H0_H0 ;  /* 0x20000004ff048230 */ /* 0x000fe20000004100 */
[----:B------:R-:W-:Y:S01]  /*33f0*/  @!P0 SHF.R.U32.HI R23, RZ, 0x10, R29 ;  /* 0x00000010ff178819 */ /* 0x000fe2000001161d */
[----:B------:R-:W-:Y:S02]  /*3400*/  @!P0 HADD2.F32 R17, -RZ, R17.H0_H0 ;  /* 0x20000011ff118230 */ /* 0x000fe40000004100 */
[----:B------:R-:W-:Y:S02]  /*3410*/  @!P0 HADD2.F32 R7, -RZ, R7.H0_H0 ;  /* 0x20000007ff078230 */ /* 0x000fe40000004100 */
[----:B------:R-:W-:Y:S01]  /*3420*/  @!P0 HADD2.F32 R23, -RZ, R23.H0_H0 ;  /* 0x20000017ff178230 */ /* 0x000fe20000004100 */
[----:B-1----:R-:W-:Y:S02]  /*3430*/  @!P0 MOV R2, R8 ;  /* 0x0000000800028202 */ /* 0x002fe40000000f00 */
[----:B------:R-:W-:Y:S03]  /*3440*/  @!P0 MOV R3, R9 ;  /* 0x0000000900038202 */ /* 0x000fe60000000f00 */
[--C-:B------:R-:W-:Y:S02]  /*3450*/  @!P0 HADD2.F32 R5, -RZ, R2.reuse.H1_H1 ;  /* 0x30000002ff058230 */ /* 0x100fe40000004100 */
[----:B------:R-:W-:Y:S02]  /*3460*/  @!P0 HADD2.F32 R2, -RZ, R2.H0_H0 ;  /* 0x20000002ff028230 */ /* 0x000fe40000004100 */
[--C-:B------:R-:W-:Y:S01]  /*3470*/  @!P0 HADD2.F32 R16, -RZ, R3.reuse.H1_H1 ;  /* 0x30000003ff108230 */ /* 0x100fe20000004100 */
[CC--:B------:R-:W-:Y:S01]  /*3480*/  @!P0 FMUL.FTZ R21, R5.reuse, R0.reuse ;  /* 0x0000000005158220 */ /* 0x0c0fe20000410000 */
[----:B------:R-:W-:Y:S01]  /*3490*/  @!P0 HADD2.F32 R3, -RZ, R3.H0_H0 ;  /* 0x20000003ff038230 */ /* 0x000fe20000004100 */
[C---:B------:R-:W-:Y:S02]  /*34a0*/  @!P0 FMUL.FTZ R0, R2.reuse, R0 ;  /* 0x0000000002008220 */ /* 0x040fe40000410000 */
[-C--:B------:R-:W-:Y:S02]  /*34b0*/  @!P0 FFMA.FTZ R26, R2, R6.reuse, -R21 ;  /* 0x00000006021a8223 */ /* 0x080fe40000010815 */
[----:B------:R-:W-:Y:S01]  /*34c0*/  @!P0 FFMA.FTZ R0, R5, R6, R0 ;  /* 0x0000000605008223 */ /* 0x000fe20000010000 */
[----:B------:R-:W-:Y:S01]  /*34d0*/  @!P0 MOV R5, R10 ;  /* 0x0000000a00058202 */ /* 0x000fe20000000f00 */
[CC--:B------:R-:W-:Y:S02]  /*34e0*/  @!P0 FMUL.FTZ R21, R16.reuse, R4.reuse ;  /* 0x0000000410158220 */ /* 0x0c0fe40000410000 */
[C---:B------:R-:W-:Y:S01]  /*34f0*/  @!P0 FMUL.FTZ R2, R3.reuse, R4 ;  /* 0x0000000403028220 */ /* 0x040fe20000410000 */
[----:B------:R-:W-:Y:S01]  /*3500*/  @!P0 MOV R4, R11 ;  /* 0x0000000b00048202 */ /* 0x000fe20000000f00 */
[-C--:B------:R-:W-:Y:S01]  /*3510*/  @!P0 FFMA.FTZ R25, R3, R17.reuse, -R21 ;  /* 0x0000001103198223 */ /* 0x080fe20000010815 */
[----:B------:R-:W-:Y:S01]  /*3520*/  @!P0 HADD2.F32 R3, -RZ, R18.H1_H1 ;  /* 0x30000012ff038230 */ /* 0x000fe20000004100 */
[----:B------:R-:W-:Y:S01]  /*3530*/  @!P0 FFMA.FTZ R2, R16, R17, R2 ;  /* 0x0000001110028223 */ /* 0x000fe20000010002 */
[--C-:B------:R-:W-:Y:S02]  /*3540*/  @!P0 HADD2.F32 R18, -RZ, R5.reuse.H1_H1 ;  /* 0x30000005ff128230 */ /* 0x100fe40000004100 */
[----:B------:R-:W-:Y:S02]  /*3550*/  @!P0 HADD2.F32 R6, -RZ, R5.H0_H0 ;  /* 0x20000005ff068230 */ /* 0x000fe40000004100 */
[----:B------:R-:W-:Y:S01]  /*3560*/  @!P0 F2FP.PACK_AB R2, R2, R25 ;  /* 0x000000190202823e */ /* 0x000fe200000000ff */
[----:B------:R-:W-:Y:S02]  /*3570*/  @!P0 HADD2.F32 R5, -RZ, R4.H0_H0 ;  /* 0x20000004ff058230 */ /* 0x000fe40000004100 */
[----:B------:R-:W-:Y:S01]  /*3580*/  @!P0 HADD2.F32 R21, -RZ, R34.H1_H1 ;  /* 0x30000022ff158230 */ /* 0x000fe20000004100 */
[----:B------:R-:W-:Y:S01]  /*3590*/  @!P0 MOV R9, R2 ;  /* 0x0000000200098202 */ /* 0x000fe20000000f00 */
[----:B------:R-:W-:Y:S01]  /*35a0*/  @!P0 HADD2.F32 R22, -RZ, R4.H1_H1 ;  /* 0x30000004ff168230 */ /* 0x000fe20000004100 */
[-C--:B------:R-:W-:Y:S02]  /*35b0*/  @!P0 FMUL.FTZ R4, R18, R3.reuse ;  /* 0x0000000312048220 */ /* 0x080fe40000410000 */
[C---:B------:R-:W-:Y:S02]  /*35c0*/  @!P0 FMUL.FTZ R3, R6.reuse, R3 ;  /* 0x0000000306038220 */ /* 0x040fe40000410000 */
[----:B------:R-:W-:Y:S02]  /*35d0*/  @!P0 FFMA.FTZ R6, R6, R21, -R4 ;  /* 0x0000001506068223 */ /* 0x000fe40000010804 */
[CC--:B------:R-:W-:Y:S02]  /*35e0*/  @!P0 FMUL.FTZ R4, R5.reuse, R7.reuse ;  /* 0x0000000705048220 */ /* 0x0c0fe40000410000 */
[----:B------:R-:W-:Y:S02]  /*35f0*/  @!P0 FMUL.FTZ R24, R22, R7 ;  /* 0x0000000716188220 */ /* 0x000fe40000410000 */
[----:B------:R-:W-:Y:S02]  /*3600*/  @!P0 FFMA.FTZ R3, R18, R21, R3 ;  /* 0x0000001512038223 */ /* 0x000fe40000010003 */
[-C--:B------:R-:W-:Y:S01]  /*3610*/  @!P0 FFMA.FTZ R24, R5, R23.reuse, -R24 ;  /* 0x0000001705188223 */ /* 0x080fe20000010818 */
[----:B------:R-:W-:Y:S01]  /*3620*/  @!P0 F2FP.PACK_AB R5, R0, R26 ;  /* 0x0000001a0005823e */ /* 0x000fe200000000ff */
[----:B------:R-:W-:Y:S01]  /*3630*/  @!P0 FFMA.FTZ R4, R22, R23, R4 ;  /* 0x0000001716048223 */ /* 0x000fe20000010004 */
[----:B------:R-:W-:Y:S02]  /*3640*/  @!P0 F2FP.PACK_AB R3, R3, R6 ;  /* 0x000000060303823e */ /* 0x000fe400000000ff */
[----:B------:R-:W-:Y:S02]  /*3650*/  @!P0 MOV R8, R5 ;  /* 0x0000000500088202 */ /* 0x000fe40000000f00 */
[----:B------:R-:W-:Y:S02]  /*3660*/  @!P0 F2FP.PACK_AB R0, R4, R24 ;  /* 0x000000180400823e */ /* 0x000fe400000000ff */
[----:B------:R-:W-:Y:S02]  /*3670*/  @!P0 MOV R10, R3 ;  /* 0x00000003000a8202 */ /* 0x000fe40000000f00 */
[----:B------:R-:W-:Y:S05]  /*3680*/  @!P0 MOV R11, R0 ;  /* 0x00000000000b8202 */ /* 0x000fea0000000f00 */
[----:B------:R1:W-:Y:S02]  /*3690*/  STG.E.128 [R38.64+0x80], R8 ;  /* 0x0000800826007986 */ /* 0x0003e4000c101d06 */
.L_x_149:
[----:B------:R-:W-:Y:S05]  /*36a0*/  BSYNC B0 ;  /* 0x0000000000007941 */ /* 0x000fea0003800000 */
.L_x_148:
        /* <DEDUP_REMOVED lines=8> */
[--C-:B------:R-:W-:Y:S01]  /*3730*/  @!P0 SHF.R.U64 R4, R12, 0x10, R13.reuse ;  /* 0x000000100c048819 */ /* 0x100fe2000000120d */
[--C-:B------:R-:W-:Y:S01]  /*3740*/  @!P0 HADD2.F32 R6, -RZ, R35.reuse.H0_H0 ;  /* 0x20000023ff068230 */ /* 0x100fe20000004100 */
[----:B------:R-:W-:Y:S01]  /*3750*/  @!P0 SHF.R.U32.HI R7, RZ, 0x10, R13 ;  /* 0x00000010ff078819 */ /* 0x000fe2000001160d */
[----:B------:R-:W-:Y:S01]  /*3760*/  @!P0 HADD2.F32 R17, -RZ, R35.H1_H1 ;  /* 0x30000023ff118230 */ /* 0x000fe20000004100 */
[--C-:B------:R-:W-:Y:S01]  /*3770*/  @!P0 SHF.R.U64 R13, R30, 0x10, R31.reuse ;  /* 0x000000101e0d8819 */ /* 0x100fe2000000121f */
[----:B------:R-:W-:Y:S01]  /*3780*/  @!P0 HADD2.F32 R4, -RZ, R4.H0_H0 ;  /* 0x20000004ff048230 */ /* 0x000fe20000004100 */
[----:B------:R-:W-:Y:S01]  /*3790*/  @!P0 SHF.R.U32.HI R21, RZ, 0x10, R31 ;  /* 0x00000010ff158819 */ /* 0x000fe2000001161f */
        /* <DEDUP_REMOVED lines=19> */
[----:B------:R-:W-:Y:S02]  /*38d0*/  @!P0 HADD2.F32 R3, -RZ, R19.H1_H1 ;  /* 0x30000013ff038230 */ /* 0x000fe40000004100 */
[----:B------:R-:W-:Y:S02]  /*38e0*/  @!P0 HADD2.F32 R6, -RZ, R5.H0_H0 ;  /* 0x20000005ff068230 */ /* 0x000fe40000004100 */
[----:B------:R-:W-:Y:S01]  /*38f0*/  @!P0 F2FP.PACK_AB R2, R2, R22 ;  /* 0x000000160202823e */ /* 0x000fe200000000ff */
[--C-:B------:R-:W-:Y:S02]  /*3900*/  @!P0 HADD2.F32 R5, -RZ, R4.reuse.H0_H0 ;  /* 0x20000004ff058230 */ /* 0x100fe40000004100 */
[----:B------:R-:W-:Y:S01]  /*3910*/  @!P0 HADD2.F32 R18, -RZ, R4.H1_H1 ;  /* 0x30000004ff128230 */ /* 0x000fe20000004100 */
[-C--:B------:R-:W-:Y:S01]  /*3920*/  @!P0 FMUL.FTZ R4, R16, R3.reuse ;  /* 0x0000000310048220 */ /* 0x080fe20000410000 */
[----:B------:R-:W-:Y:S01]  /*3930*/  @!P0 MOV R9, R2 ;  /* 0x0000000200098202 */ /* 0x000fe20000000f00 */
[C---:B------:R-:W-:Y:S01]  /*3940*/  @!P0 FMUL.FTZ R3, R6.reuse, R3 ;  /* 0x0000000306038220 */ /* 0x040fe20000410000 */
[----:B------:R-:W-:Y:S01]  /*3950*/  @!P0 HADD2.F32 R19, -RZ, R21.H0_H0 ;  /* 0x20000015ff138230 */ /* 0x000fe20000004100 */
[----:B------:R-:W-:Y:S02]  /*3960*/  @!P0 FFMA.FTZ R6, R6, R17, -R4 ;  /* 0x0000001106068223 */ /* 0x000fe40000010804 */
[CC--:B------:R-:W-:Y:S02]  /*3970*/  @!P0 FMUL.FTZ R4, R5.reuse, R7.reuse ;  /* 0x0000000705048220 */ /* 0x0c0fe40000410000 */
[----:B------:R-:W-:Y:S02]  /*3980*/  @!P0 FMUL.FTZ R21, R18, R7 ;  /* 0x0000000712158220 */ /* 0x000fe40000410000 */
[----:B------:R-:W-:Y:S02]  /*3990*/  @!P0 FFMA.FTZ R3, R16, R17, R3 ;  /* 0x0000001110038223 */ /* 0x000fe40000010003 */
[----:B------:R-:W-:Y:S01]  /*39a0*/  @!P0 FFMA.FTZ R21, R5, R19, -R21 ;  /* 0x0000001305158223 */ /* 0x000fe20000010815 */
        /* <DEDUP_REMOVED lines=8> */
.L_x_151:
[----:B------:R-:W-:Y:S05]  /*3a30*/  BSYNC B0 ;  /* 0x0000000000007941 */ /* 0x000fea0003800000 */
.L_x_150:
[----:B------:R-:W-:Y:S11]  /*3a40*/  ISETP.GE.AND P0, PT, R197, c[0x0][0x1d4], PT ;  /* 0x00007500c5007a0c */ /* 0x000ff60003f06270 */
[----:B------:R-:W-:Y:S02]  /*3a50*/  @!UPT UIADD3 URZ, URZ, URZ, URZ ;  /* 0x0000003f3f3ff290 */ /* 0x000fe4000fffe03f */
        /* <DEDUP_REMOVED lines=12> */
[----:B------:R-:W-:Y:S02]  /*3b20*/  @!P0 HADD2.F32 R15, -RZ, R36.H1_H1 ;  /* 0x30000024ff0f8230 */ /* 0x000fe40000004100 */
        /* <DEDUP_REMOVED lines=17> */
[--C-:B------:R-:W-:Y:S01]  /*3c40*/  @!P0 HADD2.F32 R14, -RZ, R5.reuse.H1_H1 ;  /* 0x30000005ff0e8230 */ /* 0x100fe20000004100 */
        /* <DEDUP_REMOVED lines=8> */
[C---:B------:R-:W-:Y:S02]  /*3cd0*/  @!P0 FMUL.FTZ R3, R6.reuse, R3 ;  /* 0x0000000306038220 */ /* 0x040fe40000410000 */
        /* <DEDUP_REMOVED lines=12> */
[----:B------:R1:W-:Y:S01]  /*3da0*/  STG.E.128 [R38.64+0x180], R8 ;  /* 0x0001800826007986 */ /* 0x0003e2000c101d06 */
[----:B------:R-:W-:-:S05]  /*3db0*/  BRA `(.L_x_145) ;  /* 0x0000134000007947 */ /* 0x000fca0003800000 */
.L_x_142:
        /* <DEDUP_REMOVED lines=14> */
[----:B------:R-:W-:Y:S02]  /*3ea0*/  CS2R R14, SRZ ;  /* 0x00000000000e7805 */ /* 0x000fe4000001ff00 */
[----:B------:R-:W-:Y:S01]  /*3eb0*/  IMAD.X R2, R19, 0x1, R97, P0 ;  /* 0x0000000113027824 */ /* 0x000fe200000e0661 */
[----:B------:R-:W-:Y:S05]  /*3ec0*/  IADD3 R3, P0, R78, R16, RZ ;  /* 0x000000104e037210 */ /* 0x000fea0007f1e0ff */
        /* <DEDUP_REMOVED lines=8> */
[----:B------:R1:W5:Y:S04]  /*3f50*/  @!P0 LDG.E.128 R24, [R8.64] ;  /* 0x0000000608188981 */ /* 0x000368000c1e1d00 */
[----:B------:R1:W5:Y:S01]  /*3f60*/  @!P0 LDG.E.128 R4, [R2.64] ;  /* 0x0000000602048981 */ /* 0x000362000c1e1d00 */
[----:B------:R-:W-:Y:S11]  /*3f70*/  ISETP.GE.AND P0, PT, R134, c[0x0][0x27c], PT ;  /* 0x00009f0086007a0c */ /* 0x000ff60003f06270 */
[----:B------:R-:W-:Y:S02]  /*3f80*/  @!UPT UIADD3 URZ, URZ, URZ, URZ ;  /* 0x0000003f3f3ff290 */ /* 0x000fe4000fffe03f */
[----:B------:R1:W5:Y:S04]  /*3f90*/  @!P0 LDG.E.128 R36, [R8.64+0x80] ;  /* 0x0000800608248981 */ /* 0x000368000c1e1d00 */
[----:B------:R1:W5:Y:S02]  /*3fa0*/  @!P0 LDG.E.128 R12, [R2.64+0x80] ;  /* 0x00008006020c8981 */ /* 0x000364000c1e1d00 */
.L_x_153:
[----:B------:R-:W-:Y:S05]  /*3fb0*/  BSYNC B0 ;  /* 0x0000000000007941 */ /* 0x000fea0003800000 */
.L_x_152:
[----:B------:R-:W-:Y:S04]  /*3fc0*/  IADD3 R59, P0, R128, R10, RZ ;  /* 0x0000000a803b7210 */ /* 0x000fe80007f1e0ff */
[----:B------:R-:W-:Y:S01]  /*3fd0*/  IADD3.X R58, R18, R106, RZ, P0, !PT ;  /* 0x0000006a123a7210 */ /* 0x000fe200007fe4ff */
        /* <DEDUP_REMOVED lines=16> */
[----:B------:R-:W-:Y:S01]  /*40e0*/  IMAD.MOV.U32 R28, RZ, RZ, R25 ;  /* 0x000000ffff1c7224 */ /* 0x000fe200078e0019 */
[----:B------:R-:W-:Y:S01]  /*40f0*/  ISETP.GE.AND P2, PT, R67, c[0x0][0x1d4], PT ;  /* 0x0000750043007a0c */ /* 0x000fe20003f46270 */
[----:B------:R-:W1:Y:S01]  /*4100*/  LDS.128 R40, [R88+0xc080] ;  /* 0x00c0800058287984 */ /* 0x000e620000000c00 */
[CC--:B------:R-:W-:Y:S01]  /*4110*/  IADD3 R0, P1, P0, R64.reuse, R59.reuse, R86 ;  /* 0x0000003b40007210 */ /* 0x0c0fe2000783e056 */
[----:B------:R-:W-:Y:S01]  /*4120*/  IMAD.MOV.U32 R20, RZ, RZ, R7 ;  /* 0x000000ffff147224 */ /* 0x000fe200078e0007 */
[----:B------:R-:W-:Y:S01]  /*4130*/  MOV R10, R6 ;  /* 0x00000006000a7202 */ /* 0x000fe20000000f00 */
[----:B------:R-:W-:Y:S01]  /*4140*/  IMAD.MOV.U32 R44, RZ, RZ, R27 ;  /* 0x000000ffff2c7224 */ /* 0x000fe200078e001b */
[C---:B------:R-:W-:Y:S02]  /*4150*/  IADD3.X R3, R63.reuse, R58, R95, P1, P0 ;  /* 0x0000003a3f037210 */ /* 0x040fe40000fe045f */
[----:B------:R-:W-:Y:S01]  /*4160*/  MOV R33, R26 ;  /* 0x0000001a00217202 */ /* 0x000fe20000000f00 */
[----:B------:R-:W2:Y:S04]  /*4170*/  LDS.128 R16, [R92+0xc080] ;  /* 0x00c080005c107984 */ /* 0x000ea80000000c00 */
[----:B------:R-:W-:Y:S04]  /*4180*/  @!P2 IADD3 R2, P1, P0, R64, R59, R67 ;  /* 0x0000003b4002a210 */ /* 0x000fe8000783e043 */
[----:B------:R-:W-:Y:S02]  /*4190*/  @!P2 IADD3.X R8, R63, R58, R90, P1, P0 ;  /* 0x0000003a3f08a210 */ /* 0x000fe40000fe045a */
[C---:B------:R-:W-:Y:S04]  /*41a0*/  LEA R54, P0, R0.reuse, c[0x0][0x1c8], 0x1 ;  /* 0x0000720000367a11 */ /* 0x040fe800078008ff */
[----:B------:R-:W-:Y:S02]  /*41b0*/  LEA.HI.X R55, R0, c[0x0][0x1cc], R3, 0x1, P0 ;  /* 0x0000730000377a11 */ /* 0x000fe400000f0c03 */
[C---:B------:R-:W-:Y:S02]  /*41c0*/  @!P2 LEA R52, P0, R2.reuse, c[0x0][0x1c8], 0x1 ;  /* 0x000072000234aa11 */ /* 0x040fe400078008ff */
[----:B------:R-:W-:Y:S02]  /*41d0*/  MOV R0, R4 ;  /* 0x0000000400007202 */ /* 0x000fe40000000f00 */
[----:B------:R-:W-:Y:S01]  /*41e0*/  @!P2 LEA.HI.X R53, R2, c[0x0][0x1cc], R8, 0x1, P0 ;  /* 0x000073000235aa11 */ /* 0x000fe200000f0c08 */
[----:B------:R-:W-:Y:S01]  /*41f0*/  IMAD.MOV.U32 R2, RZ, RZ, R5 ;  /* 0x000000ffff027224 */ /* 0x000fe200078e0005 */
[----:B------:R-:W-:Y:S11]  /*4200*/  ISETP.GE.AND P0, PT, R132, c[0x0][0x27c], PT ;  /* 0x00009f0084007a0c */ /* 0x000ff60003f06270 */
[----:B------:R-:W-:Y:S02]  /*4210*/  @!UPT UIADD3 URZ, URZ, URZ, URZ ;  /* 0x0000003f3f3ff290 */ /* 0x000fe4000fffe03f */
[--C-:B------:R-:W-:Y:S01]  /*4220*/  @!P0 SHF.R.U32.HI R29, RZ, 0x10, R25.reuse ;  /* 0x00000010ff1d8819 */ /* 0x100fe20000011619 */
[----:B------:R-:W-:Y:S01]  /*4230*/  @!P0 HADD2.F32 R3, -RZ, R2.H0_H0 ;  /* 0x20000002ff038230 */ /* 0x000fe20000004100 */
[----:B------:R-:W-:Y:S01]  /*4240*/  @!P0 SHF.R.U64 R31, R24, 0x10, R25 ;  /* 0x00000010181f8819 */ /* 0x000fe20000001219 */
[----:B------:R-:W-:Y:S01]  /*4250*/  @!P0 HADD2.F32 R0, -RZ, R0.H0_H0 ;  /* 0x20000000ff008230 */ /* 0x000fe20000004100 */
[--C-:B------:R-:W-:Y:S01]  /*4260*/  @!P0 SHF.R.U32.HI R9, RZ, 0x10, R5.reuse ;  /* 0x00000010ff098819 */ /* 0x100fe20000011605 */
[----:B------:R-:W-:Y:S01]  /*4270*/  @!P0 HADD2.F32 R29, -RZ, R29.H0_H0 ;  /* 0x2000001dff1d8230 */ /* 0x000fe20000004100 */
[----:B-1----:R-:W-:Y:S02]  /*4280*/  @!P0 MOV R25, R41 ;  /* 0x0000002900198202 */ /* 0x002fe40000000f00 */
[----:B------:R-:W-:Y:S02]  /*4290*/  @!P0 MOV R30, R40 ;  /* 0x00000028001e8202 */ /* 0x000fe40000000f00 */
[----:B------:R-:W-:Y:S02]  /*42a0*/  @!P0 SHF.R.U64 R8, R4, 0x10, R5 ;  /* 0x0000001004088819 */ /* 0x000fe40000001205 */
[----:B--2---:R-:W-:Y:S02]  /*42b0*/  @!P0 MOV R5, R17 ;  /* 0x0000001100058202 */ /* 0x004fe40000000f00 */
[----:B------:R-:W-:Y:S01]  /*42c0*/  @!P0 SHF.R.U64 R11, R6, 0x10, R7 ;  /* 0x00000010060b8819 */ /* 0x000fe20000001207 */
[----:B------:R-:W-:Y:S01]  /*42d0*/  @!P0 IMAD.MOV.U32 R6, RZ, RZ, R16 ;  /* 0x000000ffff068224 */ /* 0x000fe200078e0010 */
[----:B------:R-:W-:Y:S02]  /*42e0*/  MOV R4, R24 ;  /* 0x0000001800047202 */ /* 0x000fe40000000f00 */
[----:B------:R-:W-:Y:S01]  /*42f0*/  @!P0 SHF.R.U64 R34, R26, 0x10, R27 ;  /* 0x000000101a228819 */ /* 0x000fe2000000121b */
[----:B------:R-:W-:Y:S01]  /*4300*/  @!P0 HADD2.F32 R26, -RZ, R25.H0_H0 ;  /* 0x20000019ff1a8230 */ /* 0x000fe20000004100 */
[----:B------:R-:W-:Y:S01]  /*4310*/  @!P0 SHF.R.U32.HI R21, RZ, 0x10, R7 ;  /* 0x00000010ff158819 */ /* 0x000fe20000011607 */
[----:B------:R-:W-:Y:S01]  /*4320*/  @!P0 HADD2.F32 R7, -RZ, R30.H0_H0 ;  /* 0x2000001eff078230 */ /* 0x000fe20000004100 */
[----:B------:R-:W-:Y:S01]  /*4330*/  @!P0 SHF.R.U32.HI R45, RZ, 0x10, R27 ;  /* 0x00000010ff2d8819 */ /* 0x000fe2000001161b */
[----:B------:R-:W-:Y:S01]  /*4340*/  @!P0 HADD2.F32 R2, -RZ, R6.H0_H0 ;  /* 0x20000006ff028230 */ /* 0x000fe20000004100 */
[----:B------:R-:W-:Y:S01]  /*4350*/  @!P0 MOV R35, R43 ;  /* 0x0000002b00238202 */ /* 0x000fe20000000f00 */
[----:B------:R-:W-:Y:S01]  /*4360*/  @!P0 HADD2.F32 R24, -RZ, R4.H0_H0 ;  /* 0x20000004ff188230 */ /* 0x000fe20000004100 */
[CC--:B------:R-:W-:Y:S01]  /*4370*/  @!P0 FMUL.FTZ R32, R7.reuse, R0.reuse ;  /* 0x0000000007208220 */ /* 0x0c0fe20000410000 */
[----:B------:R-:W-:Y:S01]  /*4380*/  @!P0 HADD2.F32 R4, -RZ, R5.H0_H0 ;  /* 0x20000005ff048230 */ /* 0x000fe20000004100 */
[----:B------:R-:W-:Y:S01]  /*4390*/  @!P0 FMUL.FTZ R0, R2, R0 ;  /* 0x0000000002008220 */ /* 0x000fe20000410000 */
[----:B------:R-:W-:Y:S01]  /*43a0*/  @!P0 HADD2.F32 R27, -RZ, R28.H0_H0 ;  /* 0x2000001cff1b8230 */ /* 0x000fe20000004100 */
[-C--:B------:R-:W-:Y:S02]  /*43b0*/  @!P0 FMUL.FTZ R28, R26, R3.reuse ;  /* 0x000000031a1c8220 */ /* 0x080fe40000410000 */
[C---:B------:R-:W-:Y:S02]  /*43c0*/  @!P0 FMUL.FTZ R3, R4.reuse, R3 ;  /* 0x0000000304038220 */ /* 0x040fe40000410000 */
[----:B------:R-:W-:Y:S01]  /*43d0*/  @!P0 FFMA.FTZ R60, R4, R27, -R28 ;  /* 0x0000001b043c8223 */ /* 0x000fe2000001081c */
[----:B------:R-:W-:Y:S01]  /*43e0*/  @!P0 HADD2.F32 R4, -RZ, R9.H0_H0 ;  /* 0x20000009ff048230 */ /* 0x000fe20000004100 */
[-C--:B------:R-:W-:Y:S01]  /*43f0*/  @!P0 FFMA.FTZ R61, R2, R24.reuse, -R32 ;  /* 0x00000018023d8223 */ /* 0x080fe20000010820 */
[----:B------:R-:W-:Y:S01]  /*4400*/  @!P0 HADD2.F32 R28, -RZ, R25.H1_H1 ;  /* 0x30000019ff1c8230 */ /* 0x000fe20000004100 */
[----:B------:R-:W-:Y:S01]  /*4410*/  @!P0 FFMA.FTZ R0, R7, R24, R0 ;  /* 0x0000001807008223 */ /* 0x000fe20000010000 */
[----:B------:R-:W-:Y:S02]  /*4420*/  @!P0 HADD2.F32 R24, -RZ, R30.H1_H1 ;  /* 0x3000001eff188230 */ /* 0x000fe40000004100 */
[----:B------:R-:W-:Y:S01]  /*4430*/  @!P0 HADD2.F32 R7, -RZ, R8.H0_H0 ;  /* 0x20000008ff078230 */ /* 0x000fe20000004100 */
[-C--:B------:R-:W-:Y:S01]  /*4440*/  @!P0 FMUL.FTZ R8, R28, R4.reuse ;  /* 0x000000041c088220 */ /* 0x080fe20000410000 */
[----:B------:R-:W-:Y:S02]  /*4450*/  @!P0 HADD2.F32 R2, -RZ, R5.H1_H1 ;  /* 0x30000005ff028230 */ /* 0x000fe40000004100 */
[----:B------:R-:W-:Y:S02]  /*4460*/  @!P0 HADD2.F32 R25, -RZ, R31.H0_H0 ;  /* 0x2000001fff198230 */ /* 0x000fe40000004100 */
[----:B------:R-:W-:Y:S01]  /*4470*/  @!P0 HADD2.F32 R5, -RZ, R6.H1_H1 ;  /* 0x30000006ff058230 */ /* 0x000fe20000004100 */
[----:B------:R-:W-:Y:S01]  /*4480*/  @!P0 FMUL.FTZ R6, R24, R7 ;  /* 0x0000000718068220 */ /* 0x000fe20000410000 */
[----:B------:R-:W-:Y:S01]  /*4490*/  @!P0 HADD2.F32 R9, -RZ, R10.H0_H0 ;  /* 0x2000000aff098230 */ /* 0x000fe20000004100 */
[C---:B------:R-:W-:Y:S01]  /*44a0*/  @!P0 FFMA.FTZ R57, R2.reuse, R29, -R8 ;  /* 0x0000001d02398223 */ /* 0x040fe20000010808 */
[----:B------:R-:W-:Y:S01]  /*44b0*/  @!P0 HADD2.F32 R31, -RZ, R33.H0_H0 ;  /* 0x20000021ff1f8230 */ /* 0x000fe20000004100 */
[----:B------:R-:W-:Y:S01]  /*44c0*/  @!P0 IMAD.MOV.U32 R8, RZ, RZ, R42 ;  /* 0x000000ffff088224 */ /* 0x000fe200078e002a */
[----:B------:R-:W-:Y:S01]  /*44d0*/  @!P0 HADD2.F32 R33, -RZ, R34.H0_H0 ;  /* 0x20000022ff218230 */ /* 0x000fe20000004100 */
[----:B------:R-:W-:Y:S01]  /*44e0*/  @!P0 FMUL.FTZ R4, R2, R4 ;  /* 0x0000000402048220 */ /* 0x000fe20000410000 */
[----:B------:R-:W-:Y:S01]  /*44f0*/  @!P0 HADD2.F32 R34, -RZ, R44.H0_H0 ;  /* 0x2000002cff228230 */ /* 0x000fe20000004100 */
[C---:B------:R-:W-:Y:S01]  /*4500*/  @!P0 FMUL.FTZ R2, R5.reuse, R7 ;  /* 0x0000000705028220 */ /* 0x040fe20000410000 */
[--C-:B------:R-:W-:Y:S01]  /*4510*/  @!P0 HADD2.F32 R32, -RZ, R8.reuse.H1_H1 ;  /* 0x30000008ff208230 */ /* 0x100fe20000004100 */
[-C--:B------:R-:W-:Y:S01]  /*4520*/  @!P0 FFMA.FTZ R56, R5, R25.reuse, -R6 ;  /* 0x0000001905388223 */ /* 0x080fe20000010806 */
[----:B------:R-:W-:Y:S01]  /*4530*/  @!P0 MOV R5, R18 ;  /* 0x0000001200058202 */ /* 0x000fe20000000f00 */
[----:B------:R-:W-:Y:S01]  /*4540*/  @!P0 FFMA.FTZ R2, R24, R25, R2 ;  /* 0x0000001918028223 */ /* 0x000fe20000010002 */
[----:B------:R-:W-:Y:S01]  /*4550*/  @!P0 HADD2.F32 R6, -RZ, R11.H0_H0 ;  /* 0x2000000bff068230 */ /* 0x000fe20000004100 */
[----:B------:R-:W-:Y:S01]  /*4560*/  @!P0 FFMA.FTZ R3, R26, R27, R3 ;  /* 0x0000001b1a038223 */ /* 0x000fe20000010003 */
[----:B------:R-:W-:Y:S01]  /*4570*/  @!P0 HADD2.F32 R30, -RZ, R8.H0_H0 ;  /* 0x20000008ff1e8230 */ /* 0x000fe20000004100 */
[----:B------:R-:W-:Y:S01]  /*4580*/  @!P0 FFMA.FTZ R4, R28, R29, R4 ;  /* 0x0000001d1c048223 */ /* 0x000fe20000010004 */
[--C-:B------:R-:W-:Y:S01]  /*4590*/  @!P0 HADD2.F32 R7, -RZ, R5.reuse.H1_H1 ;  /* 0x30000005ff078230 */ /* 0x100fe20000004100 */
[----:B------:R-:W-:Y:S01]  /*45a0*/  @!P0 FMUL.FTZ R10, R32, R6 ;  /* 0x00000006200a8220 */ /* 0x000fe20000410000 */
[----:B------:R-:W-:Y:S01]  /*45b0*/  @!P0 HADD2.F32 R8, -RZ, R5.H0_H0 ;  /* 0x20000005ff088230 */ /* 0x000fe20000004100 */
[----:B------:R-:W-:Y:S01]  /*45c0*/  @!P0 FMUL.FTZ R11, R30, R9 ;  /* 0x000000091e0b8220 */ /* 0x000fe20000410000 */
[----:B------:R-:W-:Y:S01]  /*45d0*/  @!P0 F2FP.PACK_AB R25, R57, R60 ;  /* 0x0000003c3919823e */ /* 0x000fe200000000ff */
[C---:B------:R-:W-:Y:S01]  /*45e0*/  @!P0 FMUL.FTZ R6, R7.reuse, R6 ;  /* 0x0000000607068220 */ /* 0x040fe20000410000 */
[----:B------:R-:W-:Y:S01]  /*45f0*/  @!P0 F2FP.PACK_AB R24, R56, R61 ;  /* 0x0000003d3818823e */ /* 0x000fe200000000ff */
[----:B------:R-:W-:Y:S01]  /*4600*/  @!P0 FFMA.FTZ R51, R7, R33, -R10 ;  /* 0x0000002107338223 */ /* 0x000fe2000001080a */
[----:B------:R-:W-:Y:S01]  /*4610*/  @!P0 MOV R17, R25 ;  /* 0x0000001900118202 */ /* 0x000fe20000000f00 */
[----:B------:R-:W-:Y:S01]  /*4620*/  @!P0 IMAD.MOV.U32 R7, RZ, RZ, R19 ;  /* 0x000000ffff078224 */ /* 0x000fe200078e0013 */
[----:B------:R-:W-:Y:S01]  /*4630*/  @!P0 MOV R16, R24 ;  /* 0x0000001800108202 */ /* 0x000fe20000000f00 */
[C---:B------:R-:W-:Y:S01]  /*4640*/  @!P0 FFMA.FTZ R50, R8.reuse, R31, -R11 ;  /* 0x0000001f08328223 */ /* 0x040fe2000001080b */
[----:B------:R-:W-:Y:S01]  /*4650*/  @!P0 HADD2.F32 R10, -RZ, R20.H0_H0 ;  /* 0x20000014ff0a8230 */ /* 0x000fe20000004100 */
[----:B------:R-:W-:Y:S01]  /*4660*/  @!P0 FMUL.FTZ R5, R8, R9 ;  /* 0x0000000908058220 */ /* 0x000fe20000410000 */
[----:B------:R-:W-:Y:S01]  /*4670*/  @!P0 HADD2.F32 R11, -RZ, R21.H0_H0 ;  /* 0x20000015ff0b8230 */ /* 0x000fe20000004100 */
[----:B------:R-:W-:Y:S01]  /*4680*/  @!P0 F2FP.PACK_AB R3, R4, R3 ;  /* 0x000000030403823e */ /* 0x000fe200000000ff */
[--C-:B------:R-:W-:Y:S01]  /*4690*/  @!P0 HADD2.F32 R20, -RZ, R35.reuse.H0_H0 ;  /* 0x20000023ff148230 */ /* 0x100fe20000004100 */
[----:B------:R-:W-:Y:S01]  /*46a0*/  @!P0 FFMA.FTZ R5, R30, R31, R5 ;  /* 0x0000001f1e058223 */ /* 0x000fe20000010005 */
[----:B------:R-:W-:Y:S01]  /*46b0*/  @!P0 HADD2.F32 R21, -RZ, R35.H1_H1 ;  /* 0x30000023ff158230 */ /* 0x000fe20000004100 */
[----:B------:R-:W-:Y:S01]  /*46c0*/  @!P0 FFMA.FTZ R6, R32, R33, R6 ;  /* 0x0000002120068223 */ /* 0x000fe20000010006 */
[--C-:B------:R-:W-:Y:S01]  /*46d0*/  @!P0 HADD2.F32 R9, -RZ, R7.reuse.H1_H1 ;  /* 0x30000007ff098230 */ /* 0x100fe20000004100 */
[----:B------:R-:W-:Y:S01]  /*46e0*/  @!P0 FMUL.FTZ R49, R20, R10 ;  /* 0x0000000a14318220 */ /* 0x000fe20000410000 */
[----:B------:R-:W-:Y:S01]  /*46f0*/  @!P0 HADD2.F32 R8, -RZ, R7.H0_H0 ;  /* 0x20000007ff088230 */ /* 0x000fe20000004100 */
[----:B------:R-:W-:Y:S01]  /*4700*/  @!P0 FMUL.FTZ R44, R21, R11 ;  /* 0x0000000b152c8220 */ /* 0x000fe20000410000 */
[----:B------:R-:W-:Y:S01]  /*4710*/  @!P0 HADD2.F32 R35, -RZ, R45.H0_H0 ;  /* 0x2000002dff238230 */ /* 0x000fe20000004100 */
[----:B------:R-:W-:Y:S02]  /*4720*/  @!P0 IMAD.MOV.U32 R41, RZ, RZ, R3 ;  /* 0x000000ffff298224 */ /* 0x000fe400078e0003 */
[C---:B------:R-:W-:Y:S02]  /*4730*/  @!P0 FFMA.FTZ R49, R8.reuse, R34, -R49 ;  /* 0x0000002208318223 */ /* 0x040fe40000010831 */
[C---:B------:R-:W-:Y:S02]  /*4740*/  @!P0 FFMA.FTZ R44, R9.reuse, R35, -R44 ;  /* 0x00000023092c8223 */ /* 0x040fe4000001082c */
[----:B------:R-:W-:Y:S02]  /*4750*/  @!P0 FMUL.FTZ R7, R8, R10 ;  /* 0x0000000a08078220 */ /* 0x000fe40000410000 */
[----:B------:R-:W-:Y:S01]  /*4760*/  @!P0 FMUL.FTZ R8, R9, R11 ;  /* 0x0000000b09088220 */ /* 0x000fe20000410000 */
[----:B------:R-:W-:Y:S01]  /*4770*/  @!P0 F2FP.PACK_AB R11, R51, R50 ;  /* 0x00000032330b823e */ /* 0x000fe200000000ff */
[----:B------:R-:W-:Y:S01]  /*4780*/  @!P0 FFMA.FTZ R7, R20, R34, R7 ;  /* 0x0000002214078223 */ /* 0x000fe20000010007 */
[----:B------:R-:W-:Y:S01]  /*4790*/  @!P0 F2FP.PACK_AB R10, R44, R49 ;  /* 0x000000312c0a823e */ /* 0x000fe200000000ff */
[----:B------:R-:W-:Y:S01]  /*47a0*/  @!P0 FFMA.FTZ R8, R21, R35, R8 ;  /* 0x0000002315088223 */ /* 0x000fe20000010008 */
[----:B------:R-:W-:Y:S01]  /*47b0*/  @!P0 F2FP.PACK_AB R9, R2, R0 ;  /* 0x000000000209823e */ /* 0x000fe200000000ff */
[----:B------:R-:W-:Y:S01]  /*47c0*/  @!P0 IMAD.MOV.U32 R18, RZ, RZ, R11 ;  /* 0x000000ffff128224 */ /* 0x000fe200078e000b */
[----:B------:R-:W-:Y:S02]  /*47d0*/  @!P0 MOV R19, R10 ;  /* 0x0000000a00138202 */ /* 0x000fe40000000f00 */
[----:B------:R-:W-:Y:S02]  /*47e0*/  @!P0 F2FP.PACK_AB R2, R6, R5 ;  /* 0x000000050602823e */ /* 0x000fe400000000ff */
[----:B------:R-:W-:Y:S01]  /*47f0*/  @!P0 F2FP.PACK_AB R0, R8, R7 ;  /* 0x000000070800823e */ /* 0x000fe200000000ff */
[----:B------:R1:W-:Y:S01]  /*4800*/  STG.E.128 [R54.64], R16 ;  /* 0x0000001036007986 */ /* 0x0003e2000c101d06 */
[----:B------:R-:W-:Y:S02]  /*4810*/  @!P0 MOV R40, R9 ;  /* 0x0000000900288202 */ /* 0x000fe40000000f00 */
[----:B------:R-:W-:Y:S02]  /*4820*/  @!P0 MOV R42, R2 ;  /* 0x00000002002a8202 */ /* 0x000fe40000000f00 */
[----:B------:R-:W-:Y:S05]  /*4830*/  @!P0 MOV R43, R0 ;  /* 0x00000000002b8202 */ /* 0x000fea0000000f00 */
[----:B------:R1:W-:Y:S02]  /*4840*/  @!P2 STG.E.128 [R52.64], R40 ;  /* 0x000000283400a986 */ /* 0x0003e4000c101d06 */
.L_x_155:
[----:B------:R-:W-:Y:S05]  /*4850*/  BSYNC B0 ;  /* 0x0000000000007941 */ /* 0x000fea0003800000 */
.L_x_154:
[----:B------:R-:W-:Y:S11]  /*4860*/  ISETP.GE.AND P0, PT, R134, c[0x0][0x1d4], PT ;  /* 0x0000750086007a0c */ /* 0x000ff60003f06270 */
[----:B------:R-:W-:Y:S02]  /*4870*/  @!UPT UIADD3 URZ, URZ, URZ, URZ ;  /* 0x0000003f3f3ff290 */ /* 0x000fe4000fffe03f */
[----:B------:R-:W-:-:S05]  /*4880*/  @P0 BRA `(.L_x_145) ;  /* 0x0000087000000947 */ /* 0x000fca0003800000 */
[----:B-1----:R-:W1:Y:S01]  /*4890*/  LDS.128 R40, [R87+0xc080] ;  /* 0x00c0800057287984 */ /* 0x002e620000000c00 */
[----:B------:R-:W-:Y:S04]  /*48a0*/  IADD3 R0, P1, P0, R64, R59, R69 ;  /* 0x0000003b40007210 */ /* 0x000fe8000783e045 */
[----:B------:R-:W-:Y:S02]  /*48b0*/  IADD3.X R2, R63, R58, R94, P1, P0 ;  /* 0x0000003a3f027210 */ /* 0x000fe40000fe045e */
[C---:B------:R-:W-:Y:S01]  /*48c0*/  LEA R44, P0, R0.reuse, c[0x0][0x1c8], 0x1 ;  /* 0x00007200002c7a11 */ /* 0x040fe200078008ff */
[----:B------:R-:W2:Y:S03]  /*48d0*/  LDS.128 R16, [R91+0xc080] ;  /* 0x00c080005b107984 */ /* 0x000ea60000000c00 */
[----:B------:R-:W-:Y:S02]  /*48e0*/  LEA.HI.X R45, R0, c[0x0][0x1cc], R2, 0x1, P0 ;  /* 0x00007300002d7a11 */ /* 0x000fe400000f0c02 */
[----:B------:R-:W-:Y:S11]  /*48f0*/  ISETP.GE.AND P0, PT, R134, c[0x0][0x27c], PT ;  /* 0x00009f0086007a0c */ /* 0x000ff60003f06270 */
[----:B------:R-:W-:Y:S02]  /*4900*/  @!UPT UIADD3 URZ, URZ, URZ, URZ ;  /* 0x0000003f3f3ff290 */ /* 0x000fe4000fffe03f */
[----:B------:R-:W-:Y:S01]  /*4910*/  @!P0 HADD2.F32 R3, -RZ, R22.H0_H0 ;  /* 0x20000016ff038230 */ /* 0x000fe20000004100 */
[----:B------:R-:W-:Y:S01]  /*4920*/  @!P0 SHF.R.U32.HI R4, RZ, 0x10, R13 ;  /* 0x00000010ff048819 */ /* 0x000fe2000001160d */
[----:B------:R-:W-:Y:S01]  /*4930*/  @!P0 HADD2.F32 R24, -RZ, R46.H0_H0 ;  /* 0x2000002eff188230 */ /* 0x000fe20000004100 */
[----:B------:R-:W-:Y:S01]  /*4940*/  @!P0 SHF.R.U32.HI R8, RZ, 0x10, R37 ;  /* 0x00000010ff088819 */ /* 0x000fe20000011625 */
[----:B------:R-:W-:Y:S01]  /*4950*/  @!P0 HADD2.F32 R27, -RZ, R47.H0_H0 ;  /* 0x2000002fff1b8230 */ /* 0x000fe20000004100 */
[--C-:B------:R-:W-:Y:S01]  /*4960*/  @!P0 SHF.R.U64 R11, R14, 0x10, R15.reuse ;  /* 0x000000100e0b8819 */ /* 0x100fe2000000120f */
[----:B------:R-:W-:Y:S01]  /*4970*/  @!P0 HADD2.F32 R4, -RZ, R4.H0_H0 ;  /* 0x20000004ff048230 */ /* 0x000fe20000004100 */
[----:B------:R-:W-:Y:S01]  /*4980*/  @!P0 SHF.R.U32.HI R9, RZ, 0x10, R15 ;  /* 0x00000010ff098819 */ /* 0x000fe2000001160f */
[----:B------:R-:W-:Y:S01]  /*4990*/  @!P0 HADD2.F32 R25, -RZ, R8.H0_H0 ;  /* 0x20000008ff198230 */ /* 0x000fe20000004100 */
[--C-:B------:R-:W-:Y:S01]  /*49a0*/  @!P0 SHF.R.U32.HI R29, RZ, 0x10, R39.reuse ;  /* 0x00000010ff1d8819 */ /* 0x100fe20000011627 */
[----:B------:R-:W-:Y:S01]  /*49b0*/  @!P0 HADD2.F32 R11, -RZ, R11.H0_H0 ;  /* 0x2000000bff0b8230 */ /* 0x000fe20000004100 */
[----:B------:R-:W-:Y:S01]  /*49c0*/  @!P0 SHF.R.U64 R28, R38, 0x10, R39 ;  /* 0x00000010261c8819 */ /* 0x000fe20000001227 */
[----:B------:R-:W-:Y:S01]  /*49d0*/  @!P0 HADD2.F32 R14, -RZ, R46.H1_H1 ;  /* 0x3000002eff0e8230 */ /* 0x000fe20000004100 */
[----:B------:R-:W-:Y:S01]  /*49e0*/  @!P0 SHF.R.U64 R7, R12, 0x10, R13 ;  /* 0x000000100c078819 */ /* 0x000fe2000000120d */
[----:B-1----:R-:W-:Y:S01]  /*49f0*/  @!P0 IMAD.MOV.U32 R33, RZ, RZ, R42 ;  /* 0x000000ffff218224 */ /* 0x002fe200078e002a */
[----:B------:R-:W-:Y:S01]  /*4a00*/  @!P0 MOV R5, R41 ;  /* 0x0000002900058202 */ /* 0x000fe20000000f00 */
[----:B------:R-:W-:Y:S01]  /*4a10*/  @!P0 HADD2.F32 R32, -RZ, R29.H0_H0 ;  /* 0x2000001dff208230 */ /* 0x000fe20000004100 */
[----:B------:R-:W-:Y:S01]  /*4a20*/  @!P0 MOV R10, R40 ;  /* 0x00000028000a8202 */ /* 0x000fe20000000f00 */
[----:B------:R-:W-:Y:S01]  /*4a30*/  @!P0 HADD2.F32 R30, -RZ, R47.H1_H1 ;  /* 0x3000002fff1e8230 */ /* 0x000fe20000004100 */
[----:B------:R-:W-:Y:S01]  /*4a40*/  @!P0 SHF.R.U64 R12, R36, 0x10, R37 ;  /* 0x00000010240c8819 */ /* 0x000fe20000001225 */
[----:B------:R-:W-:Y:S01]  /*4a50*/  @!P0 HADD2.F32 R21, -RZ, R5.H0_H0 ;  /* 0x20000005ff158230 */ /* 0x000fe20000004100 */
[----:B--2---:R-:W-:Y:S01]  /*4a60*/  @!P0 MOV R2, R17 ;  /* 0x0000001100028202 */ /* 0x004fe20000000f00 */
[----:B------:R-:W-:Y:S03]  /*4a70*/  @!P0 HADD2.F32 R26, -RZ, R33.H0_H0 ;  /* 0x20000021ff1a8230 */ /* 0x000fe60000004100 */
[-C--:B------:R-:W-:Y:S01]  /*4a80*/  @!P0 FMUL.FTZ R6, R21, R3.reuse ;  /* 0x0000000315068220 */ /* 0x080fe20000410000 */
[----:B------:R-:W-:Y:S02]  /*4a90*/  @!P0 HADD2.F32 R13, -RZ, R10.H0_H0 ;  /* 0x2000000aff0d8230 */ /* 0x000fe40000004100 */
[--C-:B------:R-:W-:Y:S02]  /*4aa0*/  @!P0 HADD2.F32 R0, -RZ, R2.reuse.H0_H0 ;  /* 0x20000002ff008230 */ /* 0x100fe40000004100 */
[----:B------:R-:W-:Y:S02]  /*4ab0*/  @!P0 HADD2.F32 R2, -RZ, R2.H1_H1 ;  /* 0x30000002ff028230 */ /* 0x000fe40000004100 */
[----:B------:R-:W-:Y:S01]  /*4ac0*/  @!P0 HADD2.F32 R20, -RZ, R12.H0_H0 ;  /* 0x2000000cff148230 */ /* 0x000fe20000004100 */
[C---:B------:R-:W-:Y:S01]  /*4ad0*/  @!P0 FMUL.FTZ R3, R0.reuse, R3 ;  /* 0x0000000300038220 */ /* 0x040fe20000410000 */
[----:B------:R-:W-:Y:S01]  /*4ae0*/  @!P0 HADD2.F32 R28, -RZ, R28.H0_H0 ;  /* 0x2000001cff1c8230 */ /* 0x000fe20000004100 */
[----:B------:R-:W-:Y:S01]  /*4af0*/  @!P0 FFMA.FTZ R49, R0, R24, -R6 ;  /* 0x0000001800318223 */ /* 0x000fe20000010806 */
[----:B------:R-:W-:Y:S01]  /*4b00*/  @!P0 MOV R6, R16 ;  /* 0x0000001000068202 */ /* 0x000fe20000000f00 */
[----:B------:R-:W-:Y:S02]  /*4b10*/  @!P0 HADD2.F32 R0, -RZ, R22.H1_H1 ;  /* 0x30000016ff008230 */ /* 0x000fe40000004100 */
[----:B------:R-:W-:Y:S02]  /*4b20*/  @!P0 HADD2.F32 R22, -RZ, R5.H1_H1 ;  /* 0x30000005ff168230 */ /* 0x000fe40000004100 */
[--C-:B------:R-:W-:Y:S01]  /*4b30*/  @!P0 HADD2.F32 R5, -RZ, R6.reuse.H0_H0 ;  /* 0x20000006ff058230 */ /* 0x100fe20000004100 */
[----:B------:R-:W-:Y:S01]  /*4b40*/  @!P0 FMUL.FTZ R15, R13, R0 ;  /* 0x000000000d0f8220 */ /* 0x000fe20000410000 */
[----:B------:R-:W-:Y:S01]  /*4b50*/  @!P0 HADD2.F32 R6, -RZ, R6.H1_H1 ;  /* 0x30000006ff068230 */ /* 0x000fe20000004100 */
[----:B------:R-:W-:Y:S02]  /*4b60*/  @!P0 FMUL.FTZ R8, R22, R4 ;  /* 0x0000000416088220 */ /* 0x000fe40000410000 */
[C---:B------:R-:W-:Y:S02]  /*4b70*/  @!P0 FMUL.FTZ R0, R5.reuse, R0 ;  /* 0x0000000005008220 */ /* 0x040fe40000410000 */
[C---:B------:R-:W-:Y:S01]  /*4b80*/  @!P0 FFMA.FTZ R46, R2.reuse, R25, -R8 ;  /* 0x00000019022e8223 */ /* 0x040fe20000010808 */
[----:B------:R-:W-:Y:S01]  /*4b90*/  @!P0 MOV R8, R18 ;  /* 0x0000001200088202 */ /* 0x000fe20000000f00 */
[----:B------:R-:W-:Y:S01]  /*4ba0*/  @!P0 FFMA.FTZ R39, R5, R14, -R15 ;  /* 0x0000000e05278223 */ /* 0x000fe2000001080f */
[----:B------:R-:W-:Y:S01]  /*4bb0*/  @!P0 HADD2.F32 R5, -RZ, R23.H0_H0 ;  /* 0x20000017ff058230 */ /* 0x000fe20000004100 */
[----:B------:R-:W-:Y:S01]  /*4bc0*/  @!P0 FMUL.FTZ R4, R2, R4 ;  /* 0x0000000402048220 */ /* 0x000fe20000410000 */
[----:B------:R-:W-:Y:S01]  /*4bd0*/  @!P0 HADD2.F32 R2, -RZ, R7.H0_H0 ;  /* 0x20000007ff028230 */ /* 0x000fe20000004100 */
[----:B------:R-:W-:Y:S01]  /*4be0*/  @!P0 FFMA.FTZ R0, R13, R14, R0 ;  /* 0x0000000e0d008223 */ /* 0x000fe20000010000 */
[----:B------:R-:W-:Y:S02]  /*4bf0*/  @!P0 HADD2.F32 R7, -RZ, R8.H0_H0 ;  /* 0x20000008ff078230 */ /* 0x000fe40000004100 */
[----:B------:R-:W-:Y:S01]  /*4c00*/  @!P0 HADD2.F32 R15, -RZ, R10.H1_H1 ;  /* 0x3000000aff0f8230 */ /* 0x000fe20000004100 */
[-C--:B------:R-:W-:Y:S02]  /*4c10*/  @!P0 FMUL.FTZ R10, R26, R5.reuse ;  /* 0x000000051a0a8220 */ /* 0x080fe40000410000 */
[----:B------:R-:W-:Y:S02]  /*4c20*/  @!P0 FMUL.FTZ R5, R7, R5 ;  /* 0x0000000507058220 */ /* 0x000fe40000410000 */
[-C--:B------:R-:W-:Y:S02]  /*4c30*/  @!P0 FMUL.FTZ R12, R15, R2.reuse ;  /* 0x000000020f0c8220 */ /* 0x080fe40000410000 */
[----:B------:R-:W-:Y:S01]  /*4c40*/  @!P0 FFMA.FTZ R37, R7, R27, -R10 ;  /* 0x0000001b07258223 */ /* 0x000fe2000001080a */
[----:B------:R-:W-:Y:S01]  /*4c50*/  @!P0 HADD2.F32 R7, -RZ, R23.H1_H1 ;  /* 0x30000017ff078230 */ /* 0x000fe20000004100 */
[C---:B------:R-:W-:Y:S01]  /*4c60*/  @!P0 FMUL.FTZ R2, R6.reuse, R2 ;  /* 0x0000000206028220 */ /* 0x040fe20000410000 */
[----:B------:R-:W-:Y:S01]  /*4c70*/  @!P0 MOV R23, R43 ;  /* 0x0000002b00178202 */ /* 0x000fe20000000f00 */
[-C--:B------:R-:W-:Y:S01]  /*4c80*/  @!P0 FFMA.FTZ R38, R6, R20.reuse, -R12 ;  /* 0x0000001406268223 */ /* 0x080fe2000001080c */
[----:B------:R-:W-:Y:S01]  /*4c90*/  @!P0 MOV R6, R19 ;  /* 0x0000001300068202 */ /* 0x000fe20000000f00 */
[----:B------:R-:W-:Y:S01]  /*4ca0*/  @!P0 FFMA.FTZ R2, R15, R20, R2 ;  /* 0x000000140f028223 */ /* 0x000fe20000010002 */
[----:B------:R-:W-:Y:S01]  /*4cb0*/  @!P0 HADD2.F32 R12, -RZ, R9.H0_H0 ;  /* 0x20000009ff0c8230 */ /* 0x000fe20000004100 */
[----:B------:R-:W-:Y:S01]  /*4cc0*/  @!P0 FFMA.FTZ R3, R21, R24, R3 ;  /* 0x0000001815038223 */ /* 0x000fe20000010003 */
[--C-:B------:R-:W-:Y:S01]  /*4cd0*/  @!P0 HADD2.F32 R31, -RZ, R23.reuse.H1_H1 ;  /* 0x30000017ff1f8230 */ /* 0x100fe20000004100 */
[----:B------:R-:W-:Y:S01]  /*4ce0*/  @!P0 FFMA.FTZ R4, R22, R25, R4 ;  /* 0x0000001916048223 */ /* 0x000fe20000010004 */
[----:B------:R-:W-:Y:S01]  /*4cf0*/  @!P0 HADD2.F32 R29, -RZ, R23.H0_H0 ;  /* 0x20000017ff1d8230 */ /* 0x000fe20000004100 */
[----:B------:R-:W-:Y:S01]  /*4d00*/  @!P0 FFMA.FTZ R5, R26, R27, R5 ;  /* 0x0000001b1a058223 */ /* 0x000fe20000010005 */
[----:B------:R-:W-:Y:S01]  /*4d10*/  @!P0 HADD2.F32 R23, -RZ, R33.H1_H1 ;  /* 0x30000021ff178230 */ /* 0x000fe20000004100 */
[----:B------:R-:W-:Y:S01]  /*4d20*/  @!P0 FMUL.FTZ R33, R31, R12 ;  /* 0x0000000c1f218220 */ /* 0x000fe20000410000 */
[----:B------:R-:W-:Y:S01]  /*4d30*/  @!P0 F2FP.PACK_AB R3, R4, R3 ;  /* 0x000000030403823e */ /* 0x000fe200000000ff */
[----:B------:R-:W-:Y:S01]  /*4d40*/  @!P0 HADD2.F32 R10, -RZ, R8.H1_H1 ;  /* 0x30000008ff0a8230 */ /* 0x000fe20000004100 */
[----:B------:R-:W-:Y:S01]  /*4d50*/  @!P0 FMUL.FTZ R34, R29, R7 ;  /* 0x000000071d228220 */ /* 0x000fe20000410000 */
[--C-:B------:R-:W-:Y:S01]  /*4d60*/  @!P0 HADD2.F32 R9, -RZ, R6.reuse.H0_H0 ;  /* 0x20000006ff098230 */ /* 0x100fe20000004100 */
[----:B------:R-:W-:Y:S01]  /*4d70*/  @!P0 MOV R41, R3 ;  /* 0x0000000300298202 */ /* 0x000fe20000000f00 */
[----:B------:R-:W-:Y:S01]  /*4d80*/  @!P0 HADD2.F32 R8, -RZ, R6.H1_H1 ;  /* 0x30000006ff088230 */ /* 0x000fe20000004100 */
[----:B------:R-:W-:Y:S02]  /*4d90*/  @!P0 FMUL.FTZ R35, R23, R11 ;  /* 0x0000000b17238220 */ /* 0x000fe40000410000 */
[C---:B------:R-:W-:Y:S02]  /*4da0*/  @!P0 FFMA.FTZ R34, R9.reuse, R30, -R34 ;  /* 0x0000001e09228223 */ /* 0x040fe40000010822 */
[----:B------:R-:W-:Y:S01]  /*4db0*/  @!P0 FFMA.FTZ R36, R8, R32, -R33 ;  /* 0x0000002008248223 */ /* 0x000fe20000010821 */
[----:B------:R-:W-:Y:S01]  /*4dc0*/  @!P0 F2FP.PACK_AB R33, R46, R49 ;  /* 0x000000312e21823e */ /* 0x000fe200000000ff */
[C---:B------:R-:W-:Y:S02]  /*4dd0*/  @!P0 FFMA.FTZ R35, R10.reuse, R28, -R35 ;  /* 0x0000001c0a238223 */ /* 0x040fe40000010823 */
[----:B------:R-:W-:Y:S01]  /*4de0*/  @!P0 FMUL.FTZ R6, R10, R11 ;  /* 0x0000000b0a068220 */ /* 0x000fe20000410000 */
[----:B------:R-:W-:Y:S01]  /*4df0*/  @!P0 F2FP.PACK_AB R11, R38, R39 ;  /* 0x00000027260b823e */ /* 0x000fe200000000ff */
[----:B------:R-:W-:Y:S01]  /*4e00*/  @!P0 FMUL.FTZ R7, R9, R7 ;  /* 0x0000000709078220 */ /* 0x000fe20000410000 */
[----:B------:R-:W-:Y:S01]  /*4e10*/  @!P0 F2FP.PACK_AB R10, R36, R34 ;  /* 0x00000022240a823e */ /* 0x000fe200000000ff */
[----:B------:R-:W-:Y:S01]  /*4e20*/  @!P0 FMUL.FTZ R8, R8, R12 ;  /* 0x0000000c08088220 */ /* 0x000fe20000410000 */
[----:B------:R-:W-:Y:S01]  /*4e30*/  @!P0 F2FP.PACK_AB R9, R35, R37 ;  /* 0x000000252309823e */ /* 0x000fe200000000ff */
[----:B------:R-:W-:Y:S01]  /*4e40*/  @!P0 FFMA.FTZ R6, R23, R28, R6 ;  /* 0x0000001c17068223 */ /* 0x000fe20000010006 */
[----:B------:R-:W-:Y:S01]  /*4e50*/  @!P0 MOV R17, R33 ;  /* 0x0000002100118202 */ /* 0x000fe20000000f00 */
[----:B------:R-:W-:Y:S01]  /*4e60*/  @!P0 FFMA.FTZ R7, R29, R30, R7 ;  /* 0x0000001e1d078223 */ /* 0x000fe20000010007 */
[----:B------:R-:W-:Y:S01]  /*4e70*/  @!P0 MOV R18, R9 ;  /* 0x0000000900128202 */ /* 0x000fe20000000f00 */
[----:B------:R-:W-:Y:S01]  /*4e80*/  @!P0 IMAD.MOV.U32 R16, RZ, RZ, R11 ;  /* 0x000000ffff108224 */ /* 0x000fe200078e000b */
[----:B------:R-:W-:Y:S01]  /*4e90*/  @!P0 MOV R19, R10 ;  /* 0x0000000a00138202 */ /* 0x000fe20000000f00 */
[----:B------:R-:W-:Y:S01]  /*4ea0*/  @!P0 FFMA.FTZ R8, R31, R32, R8 ;  /* 0x000000201f088223 */ /* 0x000fe20000010008 */
[----:B------:R-:W-:Y:S02]  /*4eb0*/  @!P0 F2FP.PACK_AB R9, R2, R0 ;  /* 0x000000000209823e */ /* 0x000fe400000000ff */
[----:B------:R-:W-:Y:S01]  /*4ec0*/  @!P0 F2FP.PACK_AB R2, R6, R5 ;  /* 0x000000050602823e */ /* 0x000fe200000000ff */
[----:B------:R1:W-:Y:S01]  /*4ed0*/  STG.E.128 [R44.64], R16 ;  /* 0x000000102c007986 */ /* 0x0003e2000c101d06 */
[----:B------:R-:W-:Y:S01]  /*4ee0*/  @!P0 F2FP.PACK_AB R0, R8, R7 ;  /* 0x000000070800823e */ /* 0x000fe200000000ff */
[----:B------:R-:W-:Y:S01]  /*4ef0*/  @!P0 IMAD.MOV.U32 R40, RZ, RZ, R9 ;  /* 0x000000ffff288224 */ /* 0x000fe200078e0009 */
[----:B------:R-:W-:Y:S02]  /*4f00*/  @!P0 MOV R42, R2 ;  /* 0x00000002002a8202 */ /* 0x000fe40000000f00 */
[----:B------:R-:W-:Y:S02]  /*4f10*/  @!P0 MOV R43, R0 ;  /* 0x00000000002b8202 */ /* 0x000fe40000000f00 */
[----:B------:R-:W-:Y:S11]  /*4f20*/  ISETP.GE.AND P0, PT, R68, c[0x0][0x1d4], PT ;  /* 0x0000750044007a0c */ /* 0x000ff60003f06270 */
[----:B------:R-:W-:Y:S02]  /*4f30*/  @!UPT UIADD3 URZ, URZ, URZ, URZ ;  /* 0x0000003f3f3ff290 */ /* 0x000fe4000fffe03f */
[----:B------:R-:W-:-:S05]  /*4f40*/  @P0 BRA `(.L_x_145) ;  /* 0x000001b000000947 */ /* 0x000fca0003800000 */
[----:B------:R-:W-:Y:S04]  /*4f50*/  IADD3 R0, P1, P0, R64, R59, R68 ;  /* 0x0000003b40007210 */ /* 0x000fe8000783e044 */
[----:B------:R-:W-:Y:S02]  /*4f60*/  IADD3.X R3, R63, R58, R89, P1, P0 ;  /* 0x0000003a3f037210 */ /* 0x000fe40000fe0459 */
[C---:B------:R-:W-:Y:S04]  /*4f70*/  LEA R2, P0, R0.reuse, c[0x0][0x1c8], 0x1 ;  /* 0x0000720000027a11 */ /* 0x040fe800078008ff */
[----:B------:R-:W-:Y:S05]  /*4f80*/  LEA.HI.X R3, R0, c[0x0][0x1cc], R3, 0x1, P0 ;  /* 0x0000730000037a11 */ /* 0x000fea00000f0c03 */
[----:B------:R2:W-:Y:S01]  /*4f90*/  STG.E.128 [R2.64], R40 ;  /* 0x0000002802007986 */ /* 0x0005e2000c101d06 */
[----:B------:R-:W-:-:S05]  /*4fa0*/  BRA `(.L_x_145) ;  /* 0x0000015000007947 */ /* 0x000fca0003800000 */
.L_x_141:
[----:B------:R-:W-:Y:S05]  /*4fb0*/  IMAD R0, R48, -0x20, R66 ;  /* 0xffffffe030007824 */ /* 0x000fea00078e0242 */
[----:B------:R-:W-:Y:S04]  /*4fc0*/  IMNMX R0, R0, 0x20, PT ;  /* 0x0000002000007817 */ /* 0x000fe80003800200 */
[----:B------:R-:W-:Y:S11]  /*4fd0*/  ISETP.GE.AND P0, PT, R198, R0, PT ;  /* 0x00000000c600720c */ /* 0x000ff60003f06270 */
[----:B------:R-:W-:Y:S02]  /*4fe0*/  @!UPT UIADD3 URZ, URZ, URZ, URZ ;  /* 0x0000003f3f3ff290 */ /* 0x000fe4000fffe03f */
[----:B------:R-:W-:-:S05]  /*4ff0*/  @P0 BRA `(.L_x_145) ;  /* 0x0000010000000947 */ /* 0x000fca0003800000 */
[----:B------:R-:W-:Y:S11]  /*5000*/  ISETP.GE.AND P0, PT, R132, c[0x0][0x1d4], PT ;  /* 0x0000750084007a0c */ /* 0x000ff60003f06270 */
[----:B------:R-:W-:Y:S02]  /*5010*/  @!UPT UIADD3 URZ, URZ, URZ, URZ ;  /* 0x0000003f3f3ff290 */ /* 0x000fe4000fffe03f */
[----:B------:R-:W1:Y:S04]  /*5020*/  @!P0 LDS.128 R8, [R188+0xc080] ;  /* 0x00c08000bc088984 */ /* 0x000e680000000c00 */
[----:B-1----:R-:W-:Y:S01]  /*5030*/  @!P0 STG.E.128 [R38.64], R8 ;  /* 0x0000000826008986 */ /* 0x002fe2000c101d06 */
[----:B------:R-:W-:Y:S11]  /*5040*/  ISETP.GE.AND P0, PT, R134, c[0x0][0x1d4], PT ;  /* 0x0000750086007a0c */ /* 0x000ff60003f06270 */
[----:B------:R-:W-:Y:S02]  /*5050*/  @!UPT UIADD3 URZ, URZ, URZ, URZ ;  /* 0x0000003f3f3ff290 */ /* 0x000fe4000fffe03f */
[----:B------:R-:W1:Y:S04]  /*5060*/  @!P0 LDS.128 R4, [R188+0xd080] ;  /* 0x00d08000bc048984 */ /* 0x000e680000000c00 */
[----:B-1----:R-:W-:Y:S01]  /*5070*/  @!P0 STG.E.128 [R38.64+0x80], R4 ;  /* 0x0000800426008986 */ /* 0x002fe2000c101d06 */
[----:B------:R-:W-:Y:S11]  /*5080*/  ISETP.GE.AND P0, PT, R196, c[0x0][0x1d4], PT ;  /* 0x00007500c4007a0c */ /* 0x000ff60003f06270 */
[----:B------:R-:W-:Y:S02]  /*5090*/  @!UPT UIADD3 URZ, URZ, URZ, URZ ;  /* 0x0000003f3f3ff290 */ /* 0x000fe4000fffe03f */
[----:B------:R-:W1:Y:S04]  /*50a0*/  @!P0 LDS.128 R4, [R188+0xe080] ;  /* 0x00e08000bc048984 */ /* 0x000e680000000c00 */
[----:B-1----:R-:W-:Y:S01]  /*50b0*/  @!P0 STG.E.128 [R38.64+0x100], R4 ;  /* 0x0001000426008986 */ /* 0x002fe2000c101d06 */
[----:B------:R-:W-:Y:S11]  /*50c0*/  ISETP.GE.AND P0, PT, R197, c[0x0][0x1d4], PT ;  /* 0x00007500c5007a0c */ /* 0x000ff60003f06270 */
[----:B------:R-:W-:Y:S02]  /*50d0*/  @!UPT UIADD3 URZ, URZ, URZ, URZ ;  /* 0x0000003f3f3ff290 */ /* 0x000fe4000fffe03f */
[----:B------:R-:W1:Y:S04]  /*50e0*/  @!P0 LDS.128 R4, [R188+0xf080] ;  /* 0x00f08000bc048984 */ /* 0x000e680000000c00 */
[----:B-1----:R1:W-:Y:S02]  /*50f0*/  @!P0 STG.E.128 [R38.64+0x180], R4 ;  /* 0x0001800426008986 */ /* 0x0023e4000c101d06 */
.L_x_145:
[----:B------:R-:W-:Y:S05]  /*5100*/  BSYNC B1 ;  /* 0x0000000000017941 */ /* 0x000fea0003800000 */
.L_x_140:
[----:B-1---5:R-:W-:Y:S01]  /*5110*/  IMAD.SHL.U32 R6, R48, 0x20, RZ ;  /* 0x0000002030067824 */ /* 0x022fe200078e00ff */
[----:B------:R-:W-:Y:S03]  /*5120*/  BSSY B0, `(.L_x_156) ;  /* 0x0000036000007945 */ /* 0x000fe60003800000 */
[----:B------:R-:W-:Y:S05]  /*5130*/  IMAD.IADD R0, R104, 0x1, -R6 ;  /* 0x0000000168007824 */ /* 0x000fea00078e0a06 */
[----:B------:R-:W-:Y:S11]  /*5140*/  ISETP.GE.AND P0, PT, R0, 0x1, PT ;  /* 0x000000010000780c */ /* 0x000ff60003f06270 */
[----:B------:R-:W-:Y:S02]  /*5150*/  @!UPT UIADD3 URZ, URZ, URZ, URZ ;  /* 0x0000003f3f3ff290 */ /* 0x000fe4000fffe03f */
[C---:B------:R-:W-:Y:S02]  /*5160*/  @P0 LEA R0, P1, R48.reuse, R105, 0x5 ;  /* 0x0000006930000211 */ /* 0x040fe400078228ff */
[----:B--2---:R-:W-:Y:S02]  /*5170*/  @P0 MOV R3, R100 ;  /* 0x0000006400030202 */ /* 0x004fe40000000f00 */
[----:B------:R-:W-:Y:S05]  /*5180*/  @P0 LEA.HI.X R2, R48, R108, R62, 0x5, P1 ;  /* 0x0000006c30020211 */ /* 0x000fea00008f2c3e */
[----:B------:R-:W-:Y:S02]  /*5190*/  @P0 IMAD R4, R2, c[0x0][0x258], RZ ;  /* 0x0000960002040a24 */ /* 0x000fe400078e02ff */
[----:B------:R-:W-:Y:S04]  /*51a0*/  @P0 IMAD.MOV.U32 R2, RZ, RZ, R84 ;  /* 0x000000ffff020224 */ /* 0x000fe800078e0054 */
[C---:B------:R-:W-:Y:S04]  /*51b0*/  @P0 IMAD.WIDE.U32 R2, R0.reuse, c[0x0][0x258], R2 ;  /* 0x0000960000020a25 */ /* 0x040fe800078e0002 */
[----:B------:R-:W-:Y:S01]  /*51c0*/  @P0 IMAD R0, R0, c[0x0][0x25c], R4 ;  /* 0x0000970000000a24 */ /* 0x000fe200078e0204 */
[C---:B------:R-:W-:Y:S03]  /*51d0*/  @P0 LEA R4, P1, R2.reuse, c[0x0][0x250], 0x1 ;  /* 0x0000940002040a11 */ /* 0x040fe600078208ff */
[----:B------:R-:W-:Y:S05]  /*51e0*/  @P0 IMAD.IADD R0, R3, 0x1, R0 ;  /* 0x0000000103000824 */ /* 0x000fea00078e0200 */
[----:B------:R-:W-:Y:S02]  /*51f0*/  @P0 LEA.HI.X R5, R2, c[0x0][0x254], R0, 0x1, P1 ;  /* 0x0000950002050a11 */ /* 0x000fe400008f0c00 */
[----:B------:R-:W-:Y:S03]  /*5200*/  IADD3 R0, -R6, R66, RZ ;  /* 0x0000004206007210 */ /* 0x000fe60007ffe1ff */
[----:B------:R-:W-:Y:S01]  /*5210*/  @!PT LDS RZ, [RZ] ;  /* 0x00000000fffff984 */ /* 0x000fe20000000800 */
[----:B------:R-:W-:Y:S01]  /*5220*/  @!PT LDS RZ, [RZ] ;  /* 0x00000000fffff984 */ /* 0x000fe20000000800 */
[----:B------:R-:W-:Y:S01]  /*5230*/  @!PT LDS RZ, [RZ] ;  /* 0x00000000fffff984 */ /* 0x000fe20000000800 */
[----:B------:R1:W-:Y:S01]  /*5240*/  @P0 LDGSTS.E.BYPASS.LTC128B.128 [R188+0x8080], [R4.64], !P6 ;  /* 0x0808000004bc0fae */ /* 0x0003e2000f101d46 */
[----:B------:R-:W-:Y:S03]  /*5250*/  IMNMX R0, R0, 0x20, PT ;  /* 0x0000002000007817 */ /* 0x000fe60003800200 */
[----:B------:R1:W-:Y:S04]  /*5260*/  @P0 LDGSTS.E.BYPASS.LTC128B.128 [R188+0x9080], [R4.64+0x80], !P5 ;  /* 0x0908008004bc0fae */ /* 0x0003e8000e901d46 */
[----:B------:R1:W-:Y:S04]  /*5270*/  @P0 LDGSTS.E.BYPASS.LTC128B.128 [R188+0xa080], [R4.64+0x100], !P4 ;  /* 0x0a08010004bc0fae */ /* 0x0003e8000e101d46 */
[----:B------:R1:W-:Y:S01]  /*5280*/  @P0 LDGSTS.E.BYPASS.LTC128B.128 [R188+0xb080], [R4.64+0x180], !P3 ;  /* 0x0b08018004bc0fae */ /* 0x0003e2000d901d46 */
[----:B------:R-:W-:Y:S03]  /*5290*/  ISETP.GE.AND P0, PT, R198, R0, PT ;  /* 0x00000000c600720c */ /* 0x000fe60003f06270 */
[----:B------:R-:W0:Y:S01]  /*52a0*/  LDGDEPBAR ;  /* 0x00000000000079af */ /* 0x000e220000000000 */
[----:B------:R-:W-:Y:S04]  /*52b0*/  DEPBAR.LE SB0, 0x0 ;  /* 0x000080000000791a */ /* 0x000fe80000000000 */
[----:B------:R-:W-:Y:S06]  /*52c0*/  BAR.SYNC.DEFER_BLOCKING 0x0 ;  /* 0x0000000000007b1d */ /* 0x000fec0000010000 */
[----:B------:R-:W-:-:S05]  /*52d0*/  @P0 BRA `(.L_x_157) ;  /* 0x000001a000000947 */ /* 0x000fca0003800000 */
[C---:B-1----:R-:W-:Y:S01]  /*52e0*/  LEA R0, P0, R48.reuse, R110, 0x5 ;  /* 0x0000006e30007211 */ /* 0x042fe200078028ff */
[----:B------:R-:W-:Y:S02]  /*52f0*/  IMAD.MOV.U32 R4, RZ, RZ, R82 ;  /* 0x000000ffff047224 */ /* 0x000fe400078e0052 */
[----:B------:R-:W-:Y:S01]  /*5300*/  IMAD.MOV.U32 R5, RZ, RZ, R99 ;  /* 0x000000ffff057224 */ /* 0x000fe200078e0063 */
[----:B------:R-:W-:Y:S03]  /*5310*/  LEA.HI.X R2, R48, R109, R62, 0x5, P0 ;  /* 0x0000006d30027211 */ /* 0x000fe600000f2c3e */
[----:B------:R-:W-:Y:S04]  /*5320*/  IMAD.WIDE.U32 R4, R0, c[0x0][0x208], R4 ;  /* 0x0000820000047a25 */ /* 0x000fe800078e0004 */
[----:B------:R-:W-:Y:S04]  /*5330*/  IMAD R2, R2, c[0x0][0x208], RZ ;  /* 0x0000820002027a24 */ /* 0x000fe800078e02ff */
[----:B------:R-:W-:Y:S01]  /*5340*/  IMAD R0, R0, c[0x0][0x20c], R2 ;  /* 0x0000830000007a24 */ /* 0x000fe200078e0202 */
[C---:B------:R-:W-:Y:S03]  /*5350*/  LEA R2, P0, R4.reuse, c[0x0][0x1f8], 0x1 ;  /* 0x00007e0004027a11 */ /* 0x040fe600078008ff */
[----:B------:R-:W-:Y:S05]  /*5360*/  IMAD.IADD R0, R5, 0x1, R0 ;  /* 0x0000000105007824 */ /* 0x000fea00078e0200 */
[----:B------:R-:W-:Y:S02]  /*5370*/  LEA.HI.X R3, R4, c[0x0][0x1fc], R0, 0x1, P0 ;  /* 0x00007f0004037a11 */ /* 0x000fe400000f0c00 */
        /* <DEDUP_REMOVED lines=16> */
.L_x_157:
[----:B-1----:R-:W-:Y:S05]  /*5480*/  BSYNC B0 ;  /* 0x0000000000007941 */ /* 0x002fea0003800000 */
.L_x_156:
[C---:B------:R-:W-:Y:S02]  /*5490*/  ISETP.GT.AND P0, PT, R48.reuse, R107, PT ;  /* 0x0000006b3000720c */ /* 0x040fe40003f04270 */
[----:B------:R-:W-:Y:S11]  /*54a0*/  IADD3 R48, R48, -0x1, RZ ;  /* 0xffffffff30307810 */ /* 0x000ff60007ffe0ff */
[----:B------:R-:W-:Y:S01]  /*54b0*/  @P0 SHF.R.S32.HI R4, RZ, 0x1f, R48 ;  /* 0x0000001fff040819 */ /* 0x000fe20000011430 */
[----:B------:R-:W-:Y:S01]  /*54c0*/  @P0 IMAD R0, R123, R48, RZ ;  /* 0x000000307b000224 */ /* 0x000fe200078e02ff */
[----:B------:R-:W-:Y:S01]  /*54d0*/  @P0 MOV R3, R71 ;  /* 0x0000004700030202 */ /* 0x000fe20000000f00 */
[----:B------:R-:W-:Y:S02]  /*54e0*/  @P0 IMAD.MOV.U32 R2, RZ, RZ, R80 ;  /* 0x000000ffff020224 */ /* 0x000fe400078e0050 */
[-C--:B------:R-:W-:Y:S02]  /*54f0*/  @P0 IMAD R0, R4, R127.reuse, R0 ;  /* 0x0000007f04000224 */ /* 0x080fe400078e0200 */
[----:B------:R-:W-:Y:S04]  /*5500*/  @P0 IMAD.WIDE.U32 R2, R48, R127, R2 ;  /* 0x0000007f30020225 */ /* 0x000fe800078e0002 */
[----:B------:R-:W-:Y:S01]  /*5510*/  @P0 IMAD.IADD R0, R3, 0x1, R0 ;  /* 0x0000000103000824 */ /* 0x000fe200078e0200 */
[C---:B------:R-:W-:Y:S04]  /*5520*/  @P0 LEA R4, P1, R2.reuse, c[0x0][0x220], 0x1 ;  /* 0x0000880002040a11 */ /* 0x040fe800078208ff */
[----:B------:R-:W-:Y:S05]  /*5530*/  @P0 LEA.HI.X R5, R2, c[0x0][0x224], R0, 0x1, P1 ;  /* 0x0000890002050a11 */ /* 0x000fea00008f0c00 */
[----:B------:R-:W-:Y:S01]  /*5540*/  @!PT LDS RZ, [RZ] ;  /* 0x00000000fffff984 */ /* 0x000fe20000000800 */
[----:B------:R-:W-:Y:S01]  /*5550*/  @!PT LDS RZ, [RZ] ;  /* 0x00000000fffff984 */ /* 0x000fe20000000800 */
[----:B------:R-:W-:Y:S01]  /*5560*/  @!PT LDS RZ, [RZ] ;  /* 0x00000000fffff984 */ /* 0x000fe20000000800 */
[----:B------:R1:W-:Y:S04]  /*5570*/  @P0 LDGSTS.E.BYPASS.LTC128B.128 [R188+0xc080], [R4.64], !P6 ;  /* 0x0c08000004bc0fae */ /* 0x0003e8000f101d46 */
[----:B------:R1:W-:Y:S04]  /*5580*/  @P0 LDGSTS.E.BYPASS.LTC128B.128 [R188+0xd080], [R4.64+0x80], !P5 ;  /* 0x0d08008004bc0fae */ /* 0x0003e8000e901d46 */
[----:B------:R1:W-:Y:S04]  /*5590*/  @P0 LDGSTS.E.BYPASS.LTC128B.128 [R188+0xe080], [R4.64+0x100], !P4 ;  /* 0x0e08010004bc0fae */ /* 0x0003e8000e101d46 */
[----:B------:R1:W-:Y:S04]  /*55a0*/  @P0 LDGSTS.E.BYPASS.LTC128B.128 [R188+0xf080], [R4.64+0x180], !P3 ;  /* 0x0f08018004bc0fae */ /* 0x0003e8000d901d46 */
[----:B------:R-:W0:Y:S01]  /*55b0*/  LDGDEPBAR ;  /* 0x00000000000079af */ /* 0x000e220000000000 */
[----:B------:R-:W-:-:S05]  /*55c0*/  @P0 BRA `(.L_x_158) ;  /* 0xffffd40000000947 */ /* 0x000fca000383ffff */
[----:B------:R-:W-:Y:S01]  /*55d0*/  WARPSYNC 0xffffffff ;  /* 0xffffffff00007948 */ /* 0x000fe20003800000 */
[----:B------:R-:W-:Y:S06]  /*55e0*/  BAR.SYNC.DEFER_BLOCKING 0x0 ;  /* 0x0000000000007b1d */ /* 0x000fec0000010000 */
.L_x_139:
[----:B------:R-:W-:Y:S01]  /*55f0*/  ISETP.GE.AND P0, PT, R131, 0x1, PT ;  /* 0x000000018300780c */ /* 0x000fe20003f06270 */
[----:B------:R-:W-:Y:S01]  /*5600*/  BSSY B0, `(.L_x_159) ;  /* 0x0000021000007945 */ /* 0x000fe20003800000 */
[----:B------:R-:W-:Y:S01]  /*5610*/  IMAD.IADD R9, R116, 0x1, R117 ;  /* 0x0000000174097824 */ /* 0x000fe200078e0275 */
[----:B------:R-:W-:-:S10]  /*5620*/  MOV R0, RZ ;  /* 0x000000ff00007202 */ /* 0x000fd40000000f00 */
[----:B------:R-:W-:Y:S05]  /*5630*/  @!P0 BRA `(.L_x_160) ;  /* 0x000001d000008947 */ /* 0x000fea0003800000 */
[----:B------:R-:W-:Y:S02]  /*5640*/  IABS R0, R111 ;  /* 0x0000006f00007213 */ /* 0x000fe40000000000 */
[----:B-1----:R-:W-:-:S03]  /*5650*/  IADD3 R5, R115, -0x1, R111 ;  /* 0xffffffff73057810 */ /* 0x002fc60007ffe06f */
        /* <DEDUP_REMOVED lines=27> */
.L_x_160:
[----:B------:R-:W-:Y:S05]  /*5810*/  BSYNC B0 ;  /* 0x0000000000007941 */ /* 0x000fea0003800000 */
.L_x_159:
[----:B------:R-:W-:Y:S01]  /*5820*/  IMAD R207, R232, R0, RZ ;  /* 0x00000000e8cf7224 */ /* 0x000fe200078e02ff */
[----:B------:R-:W-:Y:S01]  /*5830*/  MOV R20, RZ ;  /* 0x000000ff00147202 */ /* 0x000fe20000000f00 */
[----:B------:R-:W-:Y:S01]  /*5840*/  IMAD.MOV.U32 R136, RZ, RZ, RZ ;  /* 0x000000ffff887224 */ /* 0x000fe200078e00ff */
[----:B------:R-:W-:Y:S01]  /*5850*/  CS2R R90, SRZ ;  /* 0x00000000005a7805 */ /* 0x000fe2000001ff00 */
[--C-:B------:R-:W-:Y:S01]  /*5860*/  IMAD.IADD R2, R207, 0x1, R0.reuse ;  /* 0x00000001cf027824 */ /* 0x100fe200078e0200 */
[----:B------:R-:W-:Y:S01]  /*5870*/  PRMT R0, RZ, 0x7610, R0 ;  /* 0x00007610ff007816 */ /* 0x000fe20000000000 */
        /* <DEDUP_REMOVED lines=66> */
[----:B------:R-:W-:-:S04]  /*5ca0*/  ISETP.NE.U32.AND P0, PT, RZ, c[0x0][0x340], PT ;  /* 0x0000d000ff007a0c */ /* 0x000fc80003f05070 */
[----:B------:R-:W-:-:S13]  /*5cb0*/  ISETP.NE.AND.EX P0, PT, RZ, c[0x0][0x344], PT, P0 ;  /* 0x0000d100ff007a0c */ /* 0x000fda0003f05300 */
[----:B------:R-:W-:-:S04]  /*5cc0*/  @P0 IMAD.MOV.U32 R2, RZ, RZ, 0x4 ;  /* 0x00000004ff020424 */ /* 0x000fc800078e00ff */
[----:B------:R-:W-:-:S05]  /*5cd0*/  @P0 IMAD.WIDE R2, R206, R2, c[0x0][0x340] ;  /* 0x0000d000ce020625 */ /* 0x000fca00078e0202 */
[----:B------:R2:W3:Y:S01]  /*5ce0*/  @P0 LDG.E R17, [R2.64] ;  /* 0x0000000602110981 */ /* 0x0004e2000c1e1900 */
[----:B------:R-:W-:Y:S01]  /*5cf0*/  SHF.R.S32.HI R0, RZ, 0x1f, R118 ;  /* 0x0000001fff007819 */ /* 0x000fe20000011476 */
[----:B-1----:R-:W-:Y:S01]  /*5d00*/  IMAD.MOV.U32 R4, RZ, RZ, c[0x0][0x2c4] ;  /* 0x0000b100ff047624 */ /* 0x002fe200078e00ff */
[----:B------:R-:W-:Y:S01]  /*5d10*/  ISETP.NE.U32.AND P2, PT, RZ, c[0x0][0x348], PT ;  /* 0x0000d200ff007a0c */ /* 0x000fe20003f45070 */
[----:B------:R-:W-:Y:S01]  /*5d20*/  IMAD.MOV.U32 R12, RZ, RZ, R132 ;  /* 0x000000ffff0c7224 */ /* 0x000fe200078e0084 */
[----:B------:R-:W-:Y:S01]  /*5d30*/  ISETP.GE.AND P5, PT, R134, c[0x0][0x1d4], PT ;  /* 0x0000750086007a0c */ /* 0x000fe20003fa6270 */
[----:B------:R-:W-:Y:S01]  /*5d40*/  IMAD R0, R0, c[0x0][0x178], RZ ;  /* 0x00005e0000007a24 */ /* 0x000fe200078e02ff */
[----:B------:R-:W-:Y:S02]  /*5d50*/  ISETP.NE.AND P3, PT, R4, 0x1, PT ;  /* 0x000000010400780c */ /* 0x000fe40003f65270 */
[----:B------:R-:W-:Y:S01]  /*5d60*/  ISETP.NE.AND.EX P2, PT, RZ, c[0x0][0x34c], PT, P2 ;  /* 0x0000d300ff007a0c */ /* 0x000fe20003f45320 */
[----:B------:R-:W-:Y:S01]  /*5d70*/  IMAD R0, R118, c[0x0][0x17c], R0 ;  /* 0x00005f0076007a24 */ /* 0x000fe200078e0200 */
[----:B------:R-:W-:-:S02]  /*5d80*/  SHF.R.S32.HI R6, RZ, 0x1f, R198 ;  /* 0x0000001fff067819 */ /* 0x000fc400000114c6 */
[----:B------:R-:W-:Y:S02]  /*5d90*/  SEL R7, R221, RZ, !P2 ;  /* 0x000000ffdd077207 */ /* 0x000fe40005000000 */
[----:B------:R-:W-:Y:S02]  /*5da0*/  IADD3 R4, P1, R198, R9, RZ ;  /* 0x00000009c6047210 */ /* 0x000fe40007f3e0ff */
[----:B------:R-:W-:Y:S01]  /*5db0*/  ISETP.GE.AND P4, PT, R132, c[0x0][0x1d4], PT ;  /* 0x0000750084007a0c */ /* 0x000fe20003f86270 */
[----:B------:R-:W-:Y:S01]  /*5dc0*/  IMAD R7, R7, c[0x0][0x1c0], RZ ;  /* 0x0000700007077a24 */ /* 0x000fe200078e02ff */
[----:B------:R-:W-:Y:S02]  /*5dd0*/  LOP3.LUT R219, R219, 0xfffffffb, RZ, 0xc0, !PT ;  /* 0xfffffffbdbdb7812 */ /* 0x000fe400078ec0ff */
[----:B------:R-:W-:Y:S02]  /*5de0*/  LEA.HI.X.SX32 R6, R9, R6, 0x1, P1 ;  /* 0x0000000609067211 */ /* 0x000fe400008f0eff */
[----:B------:R-:W-:Y:S01]  /*5df0*/  @P5 LOP3.LUT R219, R219, 0x4, RZ, 0xfc, !PT ;  /* 0x00000004dbdb5812 */ /* 0x000fe200078efcff */
[----:B--2---:R-:W-:Y:S01]  /*5e00*/  IMAD.WIDE.U32 R2, R118, c[0x0][0x178], RZ ;  /* 0x00005e0076027a25 */ /* 0x004fe200078e00ff */
[----:B------:R-:W-:-:S02]  /*5e10*/  SEL R11, RZ, 0xffffffff, P5 ;  /* 0xffffffffff0b7807 */ /* 0x000fc40002800000 */
[----:B------:R-:W-:Y:S01]  /*5e20*/  LOP3.LUT R219, R219, 0xfffffff7, RZ, 0xc0, !PT ;  /* 0xfffffff7dbdb7812 */ /* 0x000fe200078ec0ff */
[----:B------:R-:W-:Y:S01]  /*5e30*/  IMAD.IADD R3, R3, 0x1, R0 ;  /* 0x0000000103037824 */ /* 0x000fe200078e0200 */
[----:B------:R-:W-:Y:S01]  /*5e40*/  LEA R0, R216, R198, 0x5 ;  /* 0x000000c6d8007211 */ /* 0x000fe200078e28ff */
[----:B------:R-:W-:Y:S01]  /*5e50*/  IMAD R14, R6, c[0x0][0x208], RZ ;  /* 0x00008200060e7a24 */ /* 0x000fe200078e02ff */
[----:B------:R-:W-:Y:S01]  /*5e60*/  SHF.R.S32.HI R13, RZ, 0x1f, R132 ;  /* 0x0000001fff0d7819 */ /* 0x000fe20000011484 */
[----:B------:R-:W-:Y:S01]  /*5e70*/  IMAD.WIDE.U32 R2, R217, c[0x0][0x1b8], R2 ;  /* 0x00006e00d9027a25 */ /* 0x000fe200078e0002 */
[----:B------:R-:W-:Y:S02]  /*5e80*/  SHF.L.U32 R19, R11, 0x1, RZ ;  /* 0x000000010b137819 */ /* 0x000fe400000006ff */
[----:B------:R-:W-:Y:S01]  /*5e90*/  @P4 LOP3.LUT R219, R219, 0x8, RZ, 0xfc, !PT ;  /* 0x00000008dbdb4812 */ /* 0x000fe200078efcff */
[----:B------:R-:W-:Y:S01]  /*5ea0*/  IMAD R10, R209, 0x80, R0 ;  /* 0x00000080d10a7824 */ /* 0x000fe200078e0200 */
[----:B------:R-:W-:Y:S01]  /*5eb0*/  ISETP.GE.AND P1, PT, R197, c[0x0][0x1d4], PT ;  /* 0x00007500c5007a0c */ /* 0x000fe20003f26270 */
[----:B------:R-:W-:Y:S01]  /*5ec0*/  IMAD R3, R217, c[0x0][0x1bc], R3 ;  /* 0x00006f00d9037a24 */ /* 0x000fe200078e0203 */
[----:B------:R-:W-:Y:S01]  /*5ed0*/  LOP3.LUT R219, R219, 0xfffffffd, RZ, 0xc0, !PT ;  /* 0xfffffffddbdb7812 */ /* 0x000fe200078ec0ff */
[----:B------:R-:W-:Y:S01]  /*5ee0*/  @P3 IMAD.HI.U32 R5, R10, c[0x0][0x2c8], RZ ;  /* 0x0000b2000a053a27 */ /* 0x000fe200078e00ff */
[----:B------:R-:W-:-:S02]  /*5ef0*/  SEL R15, RZ, 0x1, P4 ;  /* 0x00000001ff0f7807 */ /* 0x000fc40002000000 */
[----:B------:R-:W-:Y:S01]  /*5f00*/  ISETP.GE.AND P5, PT, R132, c[0x0][0x198], PT ;  /* 0x0000660084007a0c */ /* 0x000fe20003fa6270 */
[----:B------:R-:W-:Y:S01]  /*5f10*/  IMAD.MOV.U32 R0, RZ, RZ, R10 ;  /* 0x000000ffff007224 */ /* 0x000fe200078e000a */
[----:B------:R-:W-:Y:S01]  /*5f20*/  @P3 SHF.R.U32.HI R0, RZ, c[0x0][0x2cc], R5 ;  /* 0x0000b300ff003a19 */ /* 0x000fe20000011605 */
[----:B------:R-:W-:Y:S01]  /*5f30*/  IMAD.WIDE.U32 R8, R4, c[0x0][0x208], R12 ;  /* 0x0000820004087a25 */ /* 0x000fe200078e000c */
[----:B------:R-:W-:Y:S02]  /*5f40*/  SEL R5, R206, RZ, !P2 ;  /* 0x000000ffce057207 */ /* 0x000fe40005000000 */
[----:B------:R-:W-:Y:S02]  /*5f50*/  ISETP.GE.AND P2, PT, R196, c[0x0][0x1d4], PT ;  /* 0x00007500c4007a0c */ /* 0x000fe40003f46270 */
[----:B------:R-:W-:Y:S01]  /*5f60*/  SHF.R.S32.HI R11, RZ, 0x1f, R0 ;  /* 0x0000001fff0b7819 */ /* 0x000fe20000011400 */
[----:B------:R-:W-:Y:S01]  /*5f70*/  IMAD R16, R5, c[0x0][0x1c4], R7 ;  /* 0x0000710005107a24 */ /* 0x000fe200078e0207 */
[----:B------:R-:W-:Y:S01]  /*5f80*/  LOP3.LUT R15, R19, 0x2, R15, 0xe2, !PT ;  /* 0x00000002130f7812 */ /* 0x000fe200078ee20f */
[----:B------:R-:W-:Y:S01]  /*5f90*/  IMAD.WIDE.U32 R2, R5, c[0x0][0x1c0], R2 ;  /* 0x0000700005027a25 */ /* 0x000fe200078e0002 */
[----:B------:R-:W-:-:S02]  /*5fa0*/  ISETP.GE.AND P4, PT, R134, c[0x0][0x198], PT ;  /* 0x0000660086007a0c */ /* 0x000fc40003f86270 */
[----:B------:R-:W-:Y:S01]  /*5fb0*/  ISETP.GE.AND P3, PT, R196, c[0x0][0x198], PT ;  /* 0x00006600c4007a0c */ /* 0x000fe20003f66270 */
[----:B------:R-:W-:Y:S01]  /*5fc0*/  IMAD R5, R6, c[0x0][0x1e0], RZ ;  /* 0x0000780006057a24 */ /* 0x000fe200078e02ff */
[----:B------:R-:W-:Y:S01]  /*5fd0*/  IADD3 R77, R115, -0x1, RZ ;  /* 0xffffffff734d7810 */ /* 0x000fe20007ffe0ff */
[----:B------:R-:W-:Y:S02]  /*5fe0*/  IMAD.IADD R3, R3, 0x1, R16 ;  /* 0x0000000103037824 */ /* 0x000fe400078e0210 */
[C---:B------:R-:W-:Y:S01]  /*5ff0*/  IMAD R18, R4.reuse, c[0x0][0x1e4], R5 ;  /* 0x0000790004127a24 */ /* 0x040fe200078e0205 */
[----:B------:R-:W-:Y:S01]  /*6000*/  @P2 LOP3.LUT R219, R219, 0x2, RZ, 0xfc, !PT ;  /* 0x00000002dbdb2812 */ /* 0x000fe200078efcff */
[----:B------:R-:W-:Y:S02]  /*6010*/  IMAD.MOV R5, RZ, RZ, -R0 ;  /* 0x000000ffff057224 */ /* 0x000fe400078e0a00 */
[----:B------:R-:W-:Y:S01]  /*6020*/  IMAD.WIDE.U32 R6, R4, c[0x0][0x1e0], R12 ;  /* 0x0000780004067a25 */ /* 0x000fe200078e000c */
[----:B------:R-:W-:-:S03]  /*6030*/  LOP3.LUT R219, R219, 0xfffffffe, RZ, 0xc0, !PT ;  /* 0xfffffffedbdb7812 */ /* 0x000fc600078ec0ff */
[----:B------:R-:W-:Y:S01]  /*6040*/  IMAD R16, R4, c[0x0][0x20c], R14 ;  /* 0x0000830004107a24 */ /* 0x000fe200078e020e */
[----:B------:R-:W-:Y:S01]  /*6050*/  IADD3 R7, R7, R18, RZ ;  /* 0x0000001207077210 */ /* 0x000fe20007ffe0ff */
[----:B------:R-:W-:Y:S01]  /*6060*/  IMAD R10, R5, c[0x0][0x2c4], R10 ;  /* 0x0000b100050a7a24 */ /* 0x000fe200078e020a */
[----:B------:R-:W-:Y:S01]  /*6070*/  @P1 LOP3.LUT R219, R219, 0x1, RZ, 0xfc, !PT ;  /* 0x00000001dbdb1812 */ /* 0x000fe200078efcff */
[----:B------:R-:W-:Y:S01]  /*6080*/  IMAD R4, R11, c[0x0][0x1b0], RZ ;  /* 0x00006c000b047a24 */ /* 0x000fe200078e02ff */
[----:B------:R-:W-:Y:S01]  /*6090*/  SEL R11, RZ, 0x4, P2 ;  /* 0x00000004ff0b7807 */ /* 0x000fe20001000000 */
[----:B------:R-:W-:Y:S01]  /*60a0*/  IMAD.WIDE.U32 R2, R0, c[0x0][0x1b0], R2 ;  /* 0x00006c0000027a25 */ /* 0x000fe200078e0002 */
[----:B------:R-:W-:-:S03]  /*60b0*/  ISETP.GE.AND P2, PT, R197, c[0x0][0x198], PT ;  /* 0x00006600c5007a0c */ /* 0x000fc60003f46270 */
[----:B------:R-:W-:Y:S01]  /*60c0*/  IMAD R14, R0, c[0x0][0x1b4], R4 ;  /* 0x00006d00000e7a24 */ /* 0x000fe200078e0204 */
[----:B------:R-:W-:Y:S01]  /*60d0*/  SHF.R.S32.HI R0, RZ, 0x1f, R10 ;  /* 0x0000001fff007819 */ /* 0x000fe2000001140a */
[----:B------:R-:W-:Y:S01]  /*60e0*/  IMAD.IADD R5, R9, 0x1, R16 ;  /* 0x0000000109057824 */ /* 0x000fe200078e0210 */
[----:B------:R-:W-:Y:S01]  /*60f0*/  SEL R4, RZ, 0x8, P1 ;  /* 0x00000008ff047807 */ /* 0x000fe20000800000 */
[----:B------:R-:W-:Y:S01]  /*6100*/  IMAD.IADD R3, R3, 0x1, R14 ;  /* 0x0000000103037824 */ /* 0x000fe200078e020e */
[----:B------:R-:W-:Y:S01]  /*6110*/  ISETP.NE.U32.AND P1, PT, RZ, c[0x0][0x350], PT ;  /* 0x0000d400ff007a0c */ /* 0x000fe20003f25070 */
[----:B------:R-:W-:Y:S01]  /*6120*/  IMAD R0, R0, c[0x0][0x1a8], RZ ;  /* 0x00006a0000007a24 */ /* 0x000fe200078e02ff */
[----:B------:R-:W-:Y:S01]  /*6130*/  LOP3.LUT R60, R4, R15, R11, 0xfe, !PT ;  /* 0x0000000f043c7212 */ /* 0x000fe200078efe0b */
[----:B------:R-:W-:Y:S01]  /*6140*/  IMAD.WIDE.U32 R6, R217, c[0x0][0x1e8], R6 ;  /* 0x00007a00d9067a25 */ /* 0x000fe200078e0006 */
[----:B------:R-:W-:Y:S02]  /*6150*/  MOV R4, R8 ;  /* 0x0000000800047202 */ /* 0x000fe40000000f00 */
[----:B------:R-:W-:Y:S01]  /*6160*/  ISETP.NE.AND.EX P1, PT, RZ, c[0x0][0x354], PT, P1 ;  /* 0x0000d500ff007a0c */ /* 0x000fe20003f25310 */
[----:B------:R-:W-:-:S02]  /*6170*/  IMAD R11, R10, c[0x0][0x1ac], R0 ;  /* 0x00006b000a0b7a24 */ /* 0x000fc400078e0200 */
[----:B------:R-:W-:-:S04]  /*6180*/  IMAD.WIDE.U32 R8, R10, c[0x0][0x1a8], R2 ;  /* 0x00006a000a087a25 */ /* 0x000fc800078e0002 */
[----:B------:R-:W-:Y:S01]  /*6190*/  IMAD.WIDE.U32 R2, R217, c[0x0][0x210], R4 ;  /* 0x00008400d9027a25 */ /* 0x000fe200078e0004 */
[----:B------:R-:W-:-:S03]  /*61a0*/  IADD3 R9, R9, R11, RZ ;  /* 0x0000000b09097210 */ /* 0x000fc60007ffe0ff */
[C---:B------:R-:W-:Y:S02]  /*61b0*/  IMAD R5, R217.reuse, c[0x0][0x1ec], R7 ;  /* 0x00007b00d9057a24 */ /* 0x040fe400078e0207 */
[----:B------:R-:W-:Y:S02]  /*61c0*/  IMAD R3, R217, c[0x0][0x214], R3 ;  /* 0x00008500d9037a24 */ /* 0x000fe400078e0203 */
[----:B------:R-:W-:Y:S02]  /*61d0*/  IMAD.MOV.U32 R4, RZ, RZ, R6 ;  /* 0x000000ffff047224 */ /* 0x000fe400078e0006 */
[----:B------:R-:W-:Y:S01]  /*61e0*/  IMAD R15, R209, 0x80, R198 ;  /* 0x00000080d10f7824 */ /* 0x000fe200078e02c6 */
[----:B---3--:R-:W-:Y:S01]  /*61f0*/  @P0 SHF.R.S32.HI R0, RZ, 0x1f, R17 ;  /* 0x0000001fff000819 */ /* 0x008fe20000011411 */
[----:B------:R-:W-:Y:S02]  /*6200*/  @!P0 IMAD.MOV.U32 R0, RZ, RZ, R221 ;  /* 0x000000ffff008224 */ /* 0x000fe400078e00dd */
[----:B------:R-:W-:Y:S01]  /*6210*/  @!P0 IMAD.MOV.U32 R17, RZ, RZ, R206 ;  /* 0x000000ffff118224 */ /* 0x000fe200078e00ce */
[----:B------:R-:W-:-:S02]  /*6220*/  LEA R21, P0, R8, c[0x0][0x160], 0x1 ;  /* 0x0000580008157a11 */ /* 0x000fc400078008ff */
[----:B------:R-:W-:Y:S02]  /*6230*/  SEL R7, R0, RZ, !P1 ;  /* 0x000000ff00077207 */ /* 0x000fe40004800000 */
[----:B------:R-:W-:Y:S02]  /*6240*/  SEL R0, R17, RZ, !P1 ;  /* 0x000000ff11007207 */ /* 0x000fe40004800000 */
[----:B------:R-:W-:Y:S01]  /*6250*/  LEA.HI.X R19, R8, c[0x0][0x164], R9, 0x1, P0 ;  /* 0x0000590008137a11 */ /* 0x000fe200000f0c09 */
[C---:B------:R-:W-:Y:S02]  /*6260*/  IMAD R6, R7.reuse, c[0x0][0x1f0], RZ ;  /* 0x00007c0007067a24 */ /* 0x040fe400078e02ff */
[----:B------:R-:W-:Y:S02]  /*6270*/  IMAD R7, R7, c[0x0][0x218], RZ ;  /* 0x0000860007077a24 */ /* 0x000fe400078e02ff */
[----:B------:R-:W-:-:S04]  /*6280*/  IMAD.WIDE.U32 R214, R0, c[0x0][0x218], R2 ;  /* 0x0000860000d67a25 */ /* 0x000fc800078e0002 */
[----:B------:R-:W-:-:S04]  /*6290*/  IMAD.WIDE.U32 R212, R0, c[0x0][0x1f0], R4 ;  /* 0x00007c0000d47a25 */ /* 0x000fc800078e0004 */
[C---:B------:R-:W-:Y:S02]  /*62a0*/  IMAD R2, R0.reuse, c[0x0][0x1f4], R6 ;  /* 0x00007d0000027a24 */ /* 0x040fe400078e0206 */
[----:B------:R-:W-:-:S03]  /*62b0*/  IMAD R0, R0, c[0x0][0x21c], R7 ;  /* 0x0000870000007a24 */ /* 0x000fc600078e0207 */
[----:B------:R-:W-:Y:S01]  /*62c0*/  IADD3 R210, R213, R2, RZ ;  /* 0x00000002d5d27210 */ /* 0x000fe20007ffe0ff */
[----:B------:R-:W-:Y:S01]  /*62d0*/  IMAD.IADD R218, R215, 0x1, R0 ;  /* 0x00000001d7da7824 */ /* 0x000fe200078e0200 */
[----:B------:R-:W-:Y:S05]  /*62e0*/  BRA.DIV ~URZ, `(.L_x_162) ;  /* 0x000102a27f007947 */ /* 0x000fea000b800000 */
[----:B------:R1:W2:Y:S02]  /*62f0*/  SHFL.IDX PT, R4, R19, RZ, 0x181f ;  /* 0x00181fff13047589 */ /* 0x0002a400000e0000 */
.L_x_293:
[----:B------:R-:W-:Y:S05]  /*6300*/  BRA.DIV ~URZ, `(.L_x_163) ;  /* 0x000102f27f007947 */ /* 0x000fea000b800000 */
[----:B------:R3:W4:Y:S02]  /*6310*/  SHFL.IDX PT, R0, R21, RZ, 0x181f ;  /* 0x00181fff15007589 */ /* 0x00072400000e0000 */
.L_x_294:
[----:B------:R-:W-:Y:S01]  /*6320*/  IMAD R38, R122, c[0x0][0x2c4], RZ ;  /* 0x0000b1007a267a24 */ /* 0x000fe200078e02ff */
[----:B------:R-:W-:Y:S01]  /*6330*/  SHF.R.S32.HI R40, RZ, 0x1f, R134 ;  /* 0x0000001fff287819 */ /* 0x000fe20000011486 */
[----:B------:R-:W-:Y:S01]  /*6340*/  BSSY B0, `(.L_x_164) ;  /* 0x0000017000007945 */ /* 0x000fe20003800000 */
[----:B------:R-:W-:Y:S02]  /*6350*/  SHF.R.S32.HI R20, RZ, 0x1f, R197 ;  /* 0x0000001fff147819 */ /* 0x000fe400000114c5 */
[----:B------:R-:W-:Y:S02]  /*6360*/  ISETP.GE.AND P6, PT, R15, R38, PT ;  /* 0x000000260f00720c */ /* 0x000fe40003fc6270 */
[----:B------:R-:W-:Y:S02]  /*6370*/  LEA.HI R39, R40, R134, RZ, 0x3 ;  /* 0x0000008628277211 */ /* 0x000fe400078f18ff */
[----:B------:R-:W-:-:S02]  /*6380*/  SHF.R.S32.HI R18, RZ, 0x1f, R196 ;  /* 0x0000001fff127819 */ /* 0x000fc400000114c4 */
[----:B------:R-:W-:-:S04]  /*6390*/  LOP3.LUT R14, R39, 0xfffffff8, RZ, 0xc0, !PT ;  /* 0xfffffff8270e7812 */ /* 0x000fc800078ec0ff */
[----:B------:R-:W-:-:S03]  /*63a0*/  SHF.R.S32.HI R25, RZ, 0x1f, R14 ;  /* 0x0000001fff197819 */ /* 0x000fc6000001140e */
[----:B------:R-:W-:Y:S05]  /*63b0*/  @P6 BRA `(.L_x_165) ;  /* 0x000000f000006947 */ /* 0x000fea0003800000 */
[----:B----4-:R-:W-:-:S04]  /*63c0*/  LEA R10, P0, R132, R0, 0x1 ;  /* 0x00000000840a7211 */ /* 0x010fc800078008ff */
[----:B--2---:R-:W-:Y:S02]  /*63d0*/  LEA.HI.X R11, R132, R4, R13, 0x1, P0 ;  /* 0x00000004840b7211 */ /* 0x004fe400000f0c0d */
[----:B------:R-:W-:-:S03]  /*63e0*/  LEA R8, P0, R14, R0, 0x1 ;  /* 0x000000000e087211 */ /* 0x000fc600078008ff */
[----:B------:R-:W-:Y:S01]  /*63f0*/  @!PT LDS RZ, [RZ] ;  /* 0x00000000fffff984 */ /* 0x000fe20000000800 */
[----:B------:R-:W-:Y:S01]  /*6400*/  @!PT LDS RZ, [RZ] ;  /* 0x00000000fffff984 */ /* 0x000fe20000000800 */
[----:B------:R-:W-:Y:S01]  /*6410*/  @!PT LDS RZ, [RZ] ;  /* 0x00000000fffff984 */ /* 0x000fe20000000800 */
[----:B------:R2:W-:Y:S01]  /*6420*/  LDGSTS.E.BYPASS.LTC128B.128 [R188+0x10080], [R10.64], !P5 ;  /* 0x100800000abc7fae */ /* 0x0005e2000e901d46 */
[----:B------:R-:W-:Y:S02]  /*6430*/  LEA.HI.X R9, R14, R4, R25, 0x1, P0 ;  /* 0x000000040e097211 */ /* 0x000fe400000f0c19 */
[----:B------:R-:W-:-:S03]  /*6440*/  LEA R6, P0, R196, R0, 0x1 ;  /* 0x00000000c4067211 */ /* 0x000fc600078008ff */
[----:B------:R2:W-:Y:S01]  /*6450*/  LDGSTS.E.BYPASS.LTC128B.128 [R188+0x14080], [R8.64], !P4 ;  /* 0x1408000008bc7fae */ /* 0x0005e2000e101d46 */
[----:B------:R-:W-:Y:S02]  /*6460*/  LEA.HI.X R7, R196, R4, R18, 0x1, P0 ;  /* 0x00000004c4077211 */ /* 0x000fe400000f0c12 */
[----:B------:R-:W-:-:S03]  /*6470*/  LEA R2, P0, R197, R0, 0x1 ;  /* 0x00000000c5027211 */ /* 0x000fc600078008ff */
[----:B------:R2:W-:Y:S01]  /*6480*/  LDGSTS.E.BYPASS.LTC128B.128 [R188+0x18080], [R6.64], !P3 ;  /* 0x1808000006bc7fae */ /* 0x0005e2000d901d46 */
[----:B------:R-:W-:-:S05]  /*6490*/  LEA.HI.X R3, R197, R4, R20, 0x1, P0 ;  /* 0x00000004c5037211 */ /* 0x000fca00000f0c14 */
[----:B------:R2:W-:Y:S04]  /*64a0*/  LDGSTS.E.BYPASS.LTC128B.128 [R188+0x1c080], [R2.64], !P2 ;  /* 0x1c08000002bc7fae */ /* 0x0005e8000d101d46 */
.L_x_165:
[----:B------:R-:W-:Y:S05]  /*64b0*/  BSYNC B0 ;  /* 0x0000000000007941 */ /* 0x000fea0003800000 */
.L_x_164:
[----:B------:R-:W-:Y:S05]  /*64c0*/  BRA.DIV ~URZ, `(.L_x_166) ;  /* 0x000101927f007947 */ /* 0x000fea000b800000 */
[----:B--2---:R2:W1:Y:S04]  /*64d0*/  SHFL.IDX PT, R6, R19, 0x1, 0x181f ;  /* 0x00381f0013067f89 */ /* 0x00446800000e0000 */
[----:B----4-:R2:W4:Y:S02]  /*64e0*/  SHFL.IDX PT, R0, R21, 0x1, 0x181f ;  /* 0x00381f0015007f89 */ /* 0x01052400000e0000 */
.L_x_295:
[----:B------:R-:W-:Y:S01]  /*64f0*/  IADD3 R3, R15, 0x20, RZ ;  /* 0x000000200f037810 */ /* 0x000fe20007ffe0ff */
[----:B------:R-:W-:Y:S01]  /*6500*/  BSSY B0, `(.L_x_167) ;  /* 0x0000014000007945 */ /* 0x000fe20003800000 */
[----:B------:R-:W-:Y:S02]  /*6510*/  LOP3.LUT R2, R130, R114, RZ, 0xfc, !PT ;  /* 0x0000007282027212 */ /* 0x000fe400078efcff */
[----:B------:R-:W-:Y:S02]  /*6520*/  ISETP.GE.AND P0, PT, R3, R38, PT ;  /* 0x000000260300720c */ /* 0x000fe40003f06270 */
[----:B------:R-:W-:-:S11]  /*6530*/  LEA R4, R2, 0x10080, 0x1 ;  /* 0x0001008002047811 */ /* 0x000fd600078e08ff */
[----:B------:R-:W-:Y:S05]  /*6540*/  @P0 BRA `(.L_x_168) ;  /* 0x000000f000000947 */ /* 0x000fea0003800000 */
[----:B----4-:R-:W-:-:S04]  /*6550*/  LEA R16, P0, R132, R0, 0x1 ;  /* 0x0000000084107211 */ /* 0x010fc800078008ff */
[----:B-1----:R-:W-:Y:S02]  /*6560*/  LEA.HI.X R17, R132, R6, R13, 0x1, P0 ;  /* 0x0000000684117211 */ /* 0x002fe400000f0c0d */
        /* <DEDUP_REMOVED lines=13> */
.L_x_168:
[----:B------:R-:W-:Y:S05]  /*6640*/  BSYNC B0 ;  /* 0x0000000000007941 */ /* 0x000fea0003800000 */
.L_x_167:
[----:B------:R-:W-:Y:S05]  /*6650*/  BRA.DIV ~URZ, `(.L_x_169) ;  /* 0x000100c27f007947 */ /* 0x000fea000b800000 */
[----:B-1----:R1:W2:Y:S02]  /*6660*/  SHFL.IDX PT, R6, R19, 0x2, 0x181f ;  /* 0x00581f0013067f89 */ /* 0x0022a400000e0000 */
.L_x_296:
[----:B------:R-:W-:Y:S05]  /*6670*/  BRA.DIV ~URZ, `(.L_x_170) ;  /* 0x000101127f007947 */ /* 0x000fea000b800000 */
[----:B----4-:R4:W1:Y:S02]  /*6680*/  SHFL.IDX PT, R0, R21, 0x2, 0x181f ;  /* 0x00581f0015007f89 */ /* 0x01086400000e0000 */
.L_x_297:
[----:B------:R-:W-:Y:S01]  /*6690*/  IADD3 R2, R15, 0x40, RZ ;  /* 0x000000400f027810 */ /* 0x000fe20007ffe0ff */
[----:B------:R-:W-:Y:S03]  /*66a0*/  BSSY B0, `(.L_x_171) ;  /* 0x0000012000007945 */ /* 0x000fe60003800000 */
[----:B------:R-:W-:-:S13]  /*66b0*/  ISETP.GE.AND P0, PT, R2, R38, PT ;  /* 0x000000260200720c */ /* 0x000fda0003f06270 */
[----:B------:R-:W-:Y:S05]  /*66c0*/  @P0 BRA `(.L_x_172) ;  /* 0x000000f000000947 */ /* 0x000fea0003800000 */
[----:B-1----:R-:W-:-:S04]  /*66d0*/  LEA R16, P0, R132, R0, 0x1 ;  /* 0x0000000084107211 */ /* 0x002fc800078008ff */
        /* <DEDUP_REMOVED lines=14> */
.L_x_172:
[----:B------:R-:W-:Y:S05]  /*67c0*/  BSYNC B0 ;  /* 0x0000000000007941 */ /* 0x000fea0003800000 */
.L_x_171:
[----:B------:R-:W-:Y:S05]  /*67d0*/  BRA.DIV ~URZ, `(.L_x_173) ;  /* 0x000100127f007947 */ /* 0x000fea000b800000 */
[----:B--2---:R2:W3:Y:S04]  /*67e0*/  SHFL.IDX PT, R6, R19, 0x3, 0x181f ;  /* 0x00781f0013067f89 */ /* 0x0044e800000e0000 */
[----:B-1----:R2:W1:Y:S02]  /*67f0*/  SHFL.IDX PT, R0, R21, 0x3, 0x181f ;  /* 0x00781f0015007f89 */ /* 0x00246400000e0000 */
.L_x_298:
[----:B------:R-:W-:Y:S02]  /*6800*/  IADD3 R2, R15, 0x60, RZ ;  /* 0x000000600f027810 */ /* 0x000fe40007ffe0ff */
[----:B------:R-:W-:Y:S02]  /*6810*/  SHF.R.S32.HI R61, RZ, 0x1f, R77 ;  /* 0x0000001fff3d7819 */ /* 0x000fe4000001144d */
[----:B------:R-:W-:-:S13]  /*6820*/  ISETP.GE.AND P0, PT, R2, R38, PT ;  /* 0x000000260200720c */ /* 0x000fda0003f06270 */
[----:B-1----:R-:W-:-:S04]  /*6830*/  @!P0 LEA R8, P1, R196, R0, 0x1 ;  /* 0x00000000c4088211 */ /* 0x002fc800078208ff */
[----:B---3--:R-:W-:Y:S02]  /*6840*/  @!P0 LEA.HI.X R9, R196, R6, R18, 0x1, P1 ;  /* 0x00000006c4098211 */ /* 0x008fe400008f0c12 */
[----:B------:R-:W-:-:S04]  /*6850*/  @!P0 LEA R16, P1, R132, R0, 0x1 ;  /* 0x0000000084108211 */ /* 0x000fc800078208ff */
[----:B------:R-:W-:Y:S02]  /*6860*/  @!P0 LEA.HI.X R17, R132, R6, R13, 0x1, P1 ;  /* 0x0000000684118211 */ /* 0x000fe400008f0c0d */
[----:B------:R-:W-:-:S03]  /*6870*/  @!P0 LEA R10, P1, R14, R0, 0x1 ;  /* 0x000000000e0a8211 */ /* 0x000fc600078208ff */
[----:B------:R-:W-:Y:S01]  /*6880*/  @!PT LDS RZ, [RZ] ;  /* 0x00000000fffff984 */ /* 0x000fe20000000800 */
[----:B------:R-:W-:Y:S01]  /*6890*/  @!PT LDS RZ, [RZ] ;  /* 0x00000000fffff984 */ /* 0x000fe20000000800 */
[----:B------:R-:W-:Y:S01]  /*68a0*/  @!PT LDS RZ, [RZ] ;  /* 0x00000000fffff984 */ /* 0x000fe20000000800 */
[----:B------:R1:W-:Y:S01]  /*68b0*/  @!P0 LDGSTS.E.BYPASS.LTC128B.128 [R4+0x3000], [R16.64], !P5 ;  /* 0x0300000010048fae */ /* 0x0003e2000e901d46 */
[----:B------:R-:W-:Y:S02]  /*68c0*/  @!P0 LEA.HI.X R11, R14, R6, R25, 0x1, P1 ;  /* 0x000000060e0b8211 */ /* 0x000fe400008f0c19 */
[----:B------:R-:W-:Y:S01]  /*68d0*/  @!P0 LEA R2, P1, R197, R0, 0x1 ;  /* 0x00000000c5028211 */ /* 0x000fe200078208ff */
[----:B------:R-:W-:Y:S01]  /*68e0*/  IMAD.IADD R0, R131, 0x1, -R198 ;  /* 0x0000000183007824 */ /* 0x000fe200078e0ac6 */
[----:B------:R-:W-:Y:S01]  /*68f0*/  LOP3.LUT P5, RZ, R219, 0x1, RZ, 0xc0, !PT ;  /* 0x00000001dbff7812 */ /* 0x000fe200078ac0ff */
[----:B------:R1:W-:Y:S01]  /*6900*/  @!P0 LDGSTS.E.BYPASS.LTC128B.128 [R4+0x7000], [R10.64], !P4 ;  /* 0x070000000a048fae */ /* 0x0003e2000e101d46 */
[----:B------:R-:W-:Y:S01]  /*6910*/  @!P0 LEA.HI.X R3, R197, R6, R20, 0x1, P1 ;  /* 0x00000006c5038211 */ /* 0x000fe200008f0c14 */
[----:B------:R-:W-:Y:S01]  /*6920*/  IMAD R0, R77, -0x20, R0 ;  /* 0xffffffe04d007824 */ /* 0x000fe200078e0200 */
[----:B------:R-:W-:Y:S01]  /*6930*/  LOP3.LUT P4, RZ, R219, 0x2, RZ, 0xc0, !PT ;  /* 0x00000002dbff7812 */ /* 0x000fe2000788c0ff */
[----:B------:R1:W-:Y:S04]  /*6940*/  @!P0 LDGSTS.E.BYPASS.LTC128B.128 [R4+0xb000], [R8.64], !P3 ;  /* 0x0b00000008048fae */ /* 0x0003e8000d901d46 */
[----:B------:R1:W-:Y:S01]  /*6950*/  @!P0 LDGSTS.E.BYPASS.LTC128B.128 [R4+0xf000], [R2.64], !P2 ;  /* 0x0f00000002048fae */ /* 0x0003e2000d101d46 */
[----:B------:R-:W-:-:S03]  /*6960*/  ISETP.GE.AND P0, PT, R0, 0x1, PT ;  /* 0x000000010000780c */ /* 0x000fc60003f06270 */
[----:B------:R-:W0:Y:S01]  /*6970*/  LDGDEPBAR ;  /* 0x00000000000079af */ /* 0x000e220000000000 */
[----:B------:R-:W-:Y:S01]  /*6980*/  WARPSYNC 0xffffffff ;  /* 0xffffffff00007948 */ /* 0x000fe20003800000 */
[----:B------:R-:W-:Y:S02]  /*6990*/  BSSY B0, `(.L_x_174) ;  /* 0x0000014000007945 */ /* 0x000fe40003800000 */
[----:B------:R-:W-:Y:S06]  /*69a0*/  BAR.SYNC.DEFER_BLOCKING 0x0 ;  /* 0x0000000000007b1d */ /* 0x000fec0000010000 */
[----:B------:R-:W-:Y:S05]  /*69b0*/  @!P0 BRA `(.L_x_175) ;  /* 0x0000011000008947 */ /* 0x000fea0003800000 */
[----:B------:R-:W-:Y:S01]  /*69c0*/  IMAD R0, R61, c[0x0][0x1e0], RZ ;  /* 0x000078003d007a24 */ /* 0x000fe200078e02ff */
[----:B------:R-:W-:Y:S01]  /*69d0*/  LOP3.LUT P2, RZ, R219, 0x8, RZ, 0xc0, !PT ;  /* 0x00000008dbff7812 */ /* 0x000fe2000784c0ff */
[----:B-1----:R-:W-:Y:S01]  /*69e0*/  IMAD.WIDE.U32 R4, R77, c[0x0][0x1e0], RZ ;  /* 0x000078004d047a25 */ /* 0x002fe200078e00ff */
[----:B------:R-:W-:-:S03]  /*69f0*/  LOP3.LUT P3, RZ, R219, 0x4, RZ, 0xc0, !PT ;  /* 0x00000004dbff7812 */ /* 0x000fc6000786c0ff */
[----:B------:R-:W-:Y:S01]  /*6a00*/  IMAD R2, R77, c[0x0][0x1e4], R0 ;  /* 0x000079004d027a24 */ /* 0x000fe200078e0200 */
[----:B------:R-:W-:-:S03]  /*6a10*/  LEA R0, P1, R4, R212, 0x5 ;  /* 0x000000d404007211 */ /* 0x000fc600078228ff */
[----:B------:R-:W-:Y:S01]  /*6a20*/  IMAD.IADD R3, R5, 0x1, R2 ;  /* 0x0000000105037824 */ /* 0x000fe200078e0202 */
[----:B------:R-:W-:-:S04]  /*6a30*/  LEA R2, P0, R0, c[0x0][0x1c8], 0x1 ;  /* 0x0000720000027a11 */ /* 0x000fc800078008ff */
[----:B------:R-:W-:-:S04]  /*6a40*/  LEA.HI.X R3, R4, R210, R3, 0x5, P1 ;  /* 0x000000d204037211 */ /* 0x000fc800008f2c03 */
[----:B------:R-:W-:-:S05]  /*6a50*/  LEA.HI.X R3, R0, c[0x0][0x1cc], R3, 0x1, P0 ;  /* 0x0000730000037a11 */ /* 0x000fca00000f0c03 */
[----:B------:R-:W-:Y:S01]  /*6a60*/  @!PT LDS RZ, [RZ] ;  /* 0x00000000fffff984 */ /* 0x000fe20000000800 */
[----:B------:R-:W-:Y:S01]  /*6a70*/  @!PT LDS RZ, [RZ] ;  /* 0x00000000fffff984 */ /* 0x000fe20000000800 */
[----:B------:R-:W-:Y:S01]  /*6a80*/  @!PT LDS RZ, [RZ] ;  /* 0x00000000fffff984 */ /* 0x000fe20000000800 */
[----:B------:R1:W-:Y:S04]  /*6a90*/  LDGSTS.E.BYPASS.LTC128B.128 [R188+0xc080], [R2.64], !P2 ;  /* 0x0c08000002bc7fae */ /* 0x0003e8000d101d46 */
[----:B------:R1:W-:Y:S04]  /*6aa0*/  LDGSTS.E.BYPASS.LTC128B.128 [R188+0xd080], [R2.64+0x80], !P3 ;  /* 0x0d08008002bc7fae */ /* 0x0003e8000d901d46 */
[----:B------:R1:W-:Y:S04]  /*6ab0*/  LDGSTS.E.BYPASS.LTC128B.128 [R188+0xe080], [R2.64+0x100], !P4 ;  /* 0x0e08010002bc7fae */ /* 0x0003e8000e101d46 */
[----:B------:R1:W-:Y:S02]  /*6ac0*/  LDGSTS.E.BYPASS.LTC128B.128 [R188+0xf080], [R2.64+0x180], !P5 ;  /* 0x0f08018002bc7fae */ /* 0x0003e4000e901d46 */
.L_x_175:
[----:B------:R-:W-:Y:S05]  /*6ad0*/  BSYNC B0 ;  /* 0x0000000000007941 */ /* 0x000fea0003800000 */
.L_x_174:
[----:B------:R-:W-:Y:S01]  /*6ae0*/  ISETP.LT.AND P0, PT, RZ, c[0x0][0x27c], PT ;  /* 0x00009f00ff007a0c */ /* 0x000fe20003f01270 */
[----:B------:R-:W0:-:S12]  /*6af0*/  LDGDEPBAR ;  /* 0x00000000000079af */ /* 0x000e180000000000 */
[----:B------:R-:W-:Y:S05]  /*6b00*/  @P0 BRA `(.L_x_176) ;  /* 0x0000002000000947 */ /* 0x000fea0003800000 */
[----:B------:R-:W-:-:S04]  /*6b10*/  DEPBAR.LE SB0, 0x1 ;  /* 0x000080400000791a */ /* 0x000fc80000000000 */
[----:B------:R-:W-:Y:S05]  /*6b20*/  BRA `(.L_x_177) ;  /* 0x000068c000007947 */ /* 0x000fea0003800000 */
.L_x_176:
[----:B-----5:R-:W-:Y:S01]  /*6b30*/  SHF.R.S32.HI R0, RZ, 0x1f, R112 ;  /* 0x0000001fff007819 */ /* 0x020fe20000011470 */
[----:B------:R-:W-:Y:S01]  /*6b40*/  ULDC.U8 UR4, c[0x0][0x298] ;  /* 0x0000a60000047ab9 */ /* 0x000fe20000000000 */
[----:B-1----:R-:W-:Y:S01]  /*6b50*/  IMAD.WIDE.U32 R4, R112, c[0x0][0x280], RZ ;  /* 0x0000a00070047a25 */ /* 0x002fe200078e00ff */
[----:B------:R-:W-:Y:S01]  /*6b60*/  ISETP.NE.AND P1, PT, RZ, UR4, PT ;  /* 0x00000004ff007c0c */ /* 0x000fe2000bf25270 */
[----:B------:R-:W-:Y:S02]  /*6b70*/  BSSY B2, `(.L_x_177) ;  /* 0x0000687000027945 */ /* 0x000fe40003800000 */
[----:B------:R-:W-:Y:S01]  /*6b80*/  IMAD R2, R0, c[0x0][0x280], RZ ;  /* 0x0000a00000027a24 */ /* 0x000fe200078e02ff */
[----:B------:R-:W-:Y:S01]  /*6b90*/  LEA R7, P0, R4, c[0x0][0x270], 0x1 ;  /* 0x00009c0004077a11 */ /* 0x000fe200078008ff */
[----:B------:R-:W-:Y:S02]  /*6ba0*/  IMAD R0, R0, c[0x0][0x290], RZ ;  /* 0x0000a40000007a24 */ /* 0x000fe400078e02ff */
[----:B------:R-:W-:-:S05]  /*6bb0*/  IMAD R2, R112, c[0x0][0x284], R2 ;  /* 0x0000a10070027a24 */ /* 0x000fca00078e0202 */
[----:B------:R-:W-:Y:S01]  /*6bc0*/  IADD3 R6, R2, R5, RZ ;  /* 0x0000000502067210 */ /* 0x000fe20007ffe0ff */
[----:B------:R-:W-:-:S04]  /*6bd0*/  IMAD.WIDE.U32 R2, R112, c[0x0][0x290], RZ ;  /* 0x0000a40070027a25 */ /* 0x000fc800078e00ff */
[----:B------:R-:W-:Y:S01]  /*6be0*/  IMAD R5, R112, c[0x0][0x294], R0 ;  /* 0x0000a50070057a24 */ /* 0x000fe200078e0200 */
[----:B------:R-:W-:Y:S02]  /*6bf0*/  LEA.HI.X R0, R4, c[0x0][0x274], R6, 0x1, P0 ;  /* 0x00009d0004007a11 */ /* 0x000fe400000f0c06 */
[----:B------:R-:W-:Y:S02]  /*6c00*/  LEA R6, P0, R2, c[0x0][0x288], 0x1 ;  /* 0x0000a20002067a11 */ /* 0x000fe400078008ff */
[----:B------:R-:W-:-:S04]  /*6c10*/  IADD3 R3, R5, R3, RZ ;  /* 0x0000000305037210 */ /* 0x000fc80007ffe0ff */
[----:B------:R-:W-:Y:S01]  /*6c20*/  LEA.HI.X R2, R2, c[0x0][0x28c], R3, 0x1, P0 ;  /* 0x0000a30002027a11 */ /* 0x000fe200000f0c03 */
[----:B------:R-:W-:Y:S05]  /*6c30*/  @!P1 BRA `(.L_x_178) ;  /* 0x000031f000009947 */ /* 0x000fea0003800000 */
[----:B------:R-:W1:Y:S01]  /*6c40*/  SHFL.IDX PT, R3, R2, RZ, 0x181f ;  /* 0x00181fff02037589 */ /* 0x000e6200000e0000 */
[----:B------:R-:W-:Y:S01]  /*6c50*/  BSSY B0, `(.L_x_179) ;  /* 0x0000038000007945 */ /* 0x000fe20003800000 */
[----:B--2-4-:R-:W-:Y:S01]  /*6c60*/  CS2R R20, SRZ ;  /* 0x0000000000147805 */ /* 0x014fe2000001ff00 */
[----:B------:R-:W-:Y:S01]  /*6c70*/  CS2R R18, SRZ ;  /* 0x0000000000127805 */ /* 0x000fe2000001ff00 */
[----:B------:R-:W2:Y:S01]  /*6c80*/  SHFL.IDX PT, R5, R0, RZ, 0x181f ;  /* 0x00181fff00057589 */ /* 0x000ea200000e0000 */
[----:B------:R-:W-:Y:S01]  /*6c90*/  CS2R R16, SRZ ;  /* 0x0000000000107805 */ /* 0x000fe2000001ff00 */
[----:B------:R-:W-:Y:S01]  /*6ca0*/  CS2R R14, SRZ ;  /* 0x00000000000e7805 */ /* 0x000fe2000001ff00 */
[----:B------:R-:W-:Y:S01]  /*6cb0*/  CS2R R12, SRZ ;  /* 0x00000000000c7805 */ /* 0x000fe2000001ff00 */
[----:B------:R-:W3:Y:S01]  /*6cc0*/  SHFL.IDX PT, R4, R7, RZ, 0x181f ;  /* 0x00181fff07047589 */ /* 0x000ee200000e0000 */
[----:B------:R-:W-:Y:S01]  /*6cd0*/  CS2R R10, SRZ ;  /* 0x00000000000a7805 */ /* 0x000fe2000001ff00 */
[----:B------:R-:W-:-:S02]  /*6ce0*/  CS2R R8, SRZ ;  /* 0x0000000000087805 */ /* 0x000fc4000001ff00 */
[----:B------:R4:W1:Y:S02]  /*6cf0*/  SHFL.IDX PT, R2, R6, RZ, 0x181f ;  /* 0x00181fff06027589 */ /* 0x00086400000e0000 */
[----:B----4-:R-:W-:Y:S01]  /*6d00*/  CS2R R6, SRZ ;  /* 0x0000000000067805 */ /* 0x010fe2000001ff00 */
[----:B------:R-:W-:Y:S05]  /*6d10*/  @P6 BRA `(.L_x_180) ;  /* 0x000002b000006947 */ /* 0x000fea0003800000 */
[C---:B-123--:R-:W-:Y:S01]  /*6d20*/  ISETP.GE.AND P0, PT, R142.reuse, c[0x0][0x27c], PT ;  /* 0x00009f008e007a0c */ /* 0x04efe20003f06270 */
[----:B------:R-:W-:Y:S01]  /*6d30*/  IMAD.SHL.U32 R0, R142, 0x2, RZ ;  /* 0x000000028e007824 */ /* 0x000fe200078e00ff */
[----:B------:R-:W-:Y:S01]  /*6d40*/  SHF.R.S32.HI R7, RZ, 0x1f, R142 ;  /* 0x0000001fff077819 */ /* 0x000fe2000001148e */
[----:B------:R-:W-:Y:S01]  /*6d50*/  CS2R R16, SRZ ;  /* 0x0000000000107805 */ /* 0x000fe2000001ff00 */
[----:B------:R-:W-:Y:S01]  /*6d60*/  ISETP.GE.AND P2, PT, R140, c[0x0][0x27c], PT ;  /* 0x00009f008c007a0c */ /* 0x000fe20003f46270 */
[----:B------:R-:W-:Y:S01]  /*6d70*/  CS2R R8, SRZ ;  /* 0x0000000000087805 */ /* 0x000fe2000001ff00 */
[----:B------:R-:W-:-:S07]  /*6d80*/  SHF.L.U64.HI R7, R142, 0x1, R7 ;  /* 0x000000018e077819 */ /* 0x000fce0000010207 */
[----:B------:R-:W-:-:S05]  /*6d90*/  @!P0 IADD3 R10, P1, R4, R0, RZ ;  /* 0x00000000040a8210 */ /* 0x000fca0007f3e0ff */
[----:B------:R-:W-:Y:S01]  /*6da0*/  @!P0 IMAD.X R11, R5, 0x1, R7, P1 ;  /* 0x00000001050b8824 */ /* 0x000fe200008e0607 */
[----:B------:R-:W-:Y:S01]  /*6db0*/  @!P0 IADD3 R6, P1, R2, R0, RZ ;  /* 0x0000000002068210 */ /* 0x000fe20007f3e0ff */
[----:B------:R-:W-:-:S03]  /*6dc0*/  IMAD.SHL.U32 R0, R140, 0x2, RZ ;  /* 0x000000028c007824 */ /* 0x000fc600078e00ff */
[----:B------:R1:W5:Y:S01]  /*6dd0*/  @!P0 LD.E.64 R16, [R10.64] ;  /* 0x000000060a108980 */ /* 0x000362000c101b00 */
[----:B------:R-:W-:-:S05]  /*6de0*/  @!P0 IMAD.X R7, R3, 0x1, R7, P1 ;  /* 0x0000000103078824 */ /* 0x000fca00008e0607 */
[----:B------:R2:W5:Y:S01]  /*6df0*/  @!P0 LD.E.64 R8, [R6.64] ;  /* 0x0000000606088980 */ /* 0x000562000c101b00 */
[----:B------:R-:W-:Y:S02]  /*6e00*/  @!P2 IADD3 R12, P0, R4, R0, RZ ;  /* 0x00000000040ca210 */ /* 0x000fe40007f1e0ff */
[----:B------:R-:W-:Y:S02]  /*6e10*/  ISETP.GE.AND P1, PT, R138, c[0x0][0x27c], PT ;  /* 0x00009f008a007a0c */ /* 0x000fe40003f26270 */
[----:B-1----:R-:W-:-:S04]  /*6e20*/  SHF.R.S32.HI R10, RZ, 0x1f, R140 ;  /* 0x0000001fff0a7819 */ /* 0x002fc8000001148c */
[----:B--2---:R-:W-:-:S05]  /*6e30*/  SHF.L.U64.HI R6, R140, 0x1, R10 ;  /* 0x000000018c067819 */ /* 0x004fca000001020a */
[----:B------:R-:W-:Y:S01]  /*6e40*/  @!P2 IMAD.X R13, R5, 0x1, R6, P0 ;  /* 0x00000001050da824 */ /* 0x000fe200000e0606 */
[----:B------:R-:W-:-:S05]  /*6e50*/  @!P2 IADD3 R22, P0, R2, R0, RZ ;  /* 0x000000000216a210 */ /* 0x000fca0007f1e0ff */
[----:B------:R-:W-:Y:S01]  /*6e60*/  @!P2 IMAD.X R23, R3, 0x1, R6, P0 ;  /* 0x000000010317a824 */ /* 0x000fe200000e0606 */
[----:B------:R-:W-:Y:S01]  /*6e70*/  ISETP.GE.AND P0, PT, R141, c[0x0][0x27c], PT ;  /* 0x00009f008d007a0c */ /* 0x000fe20003f06270 */
[----:B------:R-:W-:Y:S01]  /*6e80*/  CS2R R14, SRZ ;  /* 0x00000000000e7805 */ /* 0x000fe2000001ff00 */
[----:B------:R-:W-:Y:S01]  /*6e90*/  CS2R R6, SRZ ;  /* 0x0000000000067805 */ /* 0x000fe2000001ff00 */
[----:B------:R-:W-:Y:S01]  /*6ea0*/  @!P1 IMAD.WIDE R18, R138, 0x2, R4 ;  /* 0x000000028a129825 */ /* 0x000fe200078e0204 */
[----:B------:R-:W-:-:S03]  /*6eb0*/  SHF.R.S32.HI R20, RZ, 0x1f, R141 ;  /* 0x0000001fff147819 */ /* 0x000fc6000001148d */
[----:B------:R-:W-:Y:S01]  /*6ec0*/  @!P1 IMAD.WIDE R10, R138, 0x2, R2 ;  /* 0x000000028a0a9825 */ /* 0x000fe200078e0202 */
[----:B------:R1:W5:Y:S03]  /*6ed0*/  @!P1 LD.E.64 R14, [R18.64] ;  /* 0x00000006120e9980 */ /* 0x000366000c101b00 */
[C---:B------:R-:W-:Y:S01]  /*6ee0*/  IMAD.SHL.U32 R0, R141.reuse, 0x2, RZ ;  /* 0x000000028d007824 */ /* 0x040fe200078e00ff */
[----:B------:R2:W5:Y:S04]  /*6ef0*/  @!P1 LD.E.64 R6, [R10.64] ;  /* 0x000000060a069980 */ /* 0x000568000c101b00 */
[----:B------:R-:W-:Y:S02]  /*6f00*/  @!P0 IADD3 R4, P1, R4, R0, RZ ;  /* 0x0000000004048210 */ /* 0x000fe40007f3e0ff */
[----:B--2---:R-:W-:Y:S01]  /*6f10*/  SHF.L.U64.HI R10, R141, 0x1, R20 ;  /* 0x000000018d0a7819 */ /* 0x004fe20000010214 */
[----:B-1----:R-:W-:-:S04]  /*6f20*/  CS2R R18, SRZ ;  /* 0x0000000000127805 */ /* 0x002fc8000001ff00 */
[----:B------:R-:W-:Y:S01]  /*6f30*/  @!P0 IMAD.X R5, R5, 0x1, R10, P1 ;  /* 0x0000000105058824 */ /* 0x000fe200008e060a */
[----:B------:R-:W-:Y:S01]  /*6f40*/  @!P0 IADD3 R2, P1, R2, R0, RZ ;  /* 0x0000000002028210 */ /* 0x000fe20007f3e0ff */
[----:B------:R1:W5:Y:S01]  /*6f50*/  @!P2 LD.E.64 R18, [R12.64] ;  /* 0x000000060c12a980 */ /* 0x000362000c101b00 */
[----:B------:R-:W-:-:S03]  /*6f60*/  CS2R R20, SRZ ;  /* 0x0000000000147805 */ /* 0x000fc6000001ff00 */
[----:B------:R-:W-:Y:S02]  /*6f70*/  @!P0 IMAD.X R3, R3, 0x1, R10, P1 ;  /* 0x0000000103038824 */ /* 0x000fe400008e060a */
[----:B------:R-:W-:Y:S01]  /*6f80*/  CS2R R10, SRZ ;  /* 0x00000000000a7805 */ /* 0x000fe2000001ff00 */
[----:B------:R2:W5:Y:S05]  /*6f90*/  @!P0 LD.E.64 R20, [R4.64] ;  /* 0x0000000604148980 */ /* 0x00056a000c101b00 */
[----:B------:R2:W5:Y:S01]  /*6fa0*/  @!P2 LD.E.64 R10, [R22.64] ;  /* 0x00000006160aa980 */ /* 0x000562000c101b00 */
[----:B-1----:R-:W-:-:S06]  /*6fb0*/  CS2R R12, SRZ ;  /* 0x00000000000c7805 */ /* 0x002fcc000001ff00 */
[----:B------:R2:W5:Y:S02]  /*6fc0*/  @!P0 LD.E.64 R12, [R2.64] ;  /* 0x00000006020c8980 */ /* 0x000564000c101b00 */
.L_x_180:
[----:B-123--:R-:W-:Y:S05]  /*6fd0*/  BSYNC B0 ;  /* 0x0000000000007941 */ /* 0x00efea0003800000 */
.L_x_179:
[----:B-----5:R-:W-:Y:S01]  /*6fe0*/  IMAD.MOV.U32 R29, RZ, RZ, R18 ;  /* 0x000000ffff1d7224 */ /* 0x020fe200078e0012 */
[----:B------:R-:W-:Y:S01]  /*6ff0*/  SHF.R.U64 R26, R18, 0x10, R19 ;  /* 0x00000010121a7819 */ /* 0x000fe20000001213 */
[----:B------:R-:W-:Y:S01]  /*7000*/  IMAD.MOV.U32 R25, RZ, RZ, R20 ;  /* 0x000000ffff197224 */ /* 0x000fe200078e0014 */
[--C-:B------:R-:W-:Y:S01]  /*7010*/  SHF.R.U64 R22, R20, 0x10, R21.reuse ;  /* 0x0000001014167819 */ /* 0x100fe20000001215 */
[----:B------:R-:W-:Y:S01]  /*7020*/  IMAD.MOV.U32 R24, RZ, RZ, R21 ;  /* 0x000000ffff187224 */ /* 0x000fe200078e0015 */
[----:B------:R-:W-:Y:S01]  /*7030*/  SHF.R.U64 R30, R16, 0x10, R17 ;  /* 0x00000010101e7819 */ /* 0x000fe20000001211 */
[----:B------:R-:W-:Y:S01]  /*7040*/  IMAD.MOV.U32 R18, RZ, RZ, R8 ;  /* 0x000000ffff127224 */ /* 0x000fe200078e0008 */
[--C-:B------:R-:W-:Y:S01]  /*7050*/  SHF.R.U64 R2, R6, 0x10, R7.reuse ;  /* 0x0000001006027819 */ /* 0x100fe20000001207 */
[----:B------:R-:W-:Y:S01]  /*7060*/  IMAD.MOV.U32 R20, RZ, RZ, R7 ;  /* 0x000000ffff147224 */ /* 0x000fe200078e0007 */
[----:B------:R-:W-:Y:S01]  /*7070*/  SHF.R.U64 R34, R14, 0x10, R15 ;  /* 0x000000100e227819 */ /* 0x000fe2000000120f */
[----:B------:R-:W-:Y:S01]  /*7080*/  IMAD.MOV.U32 R32, RZ, RZ, R17 ;  /* 0x000000ffff207224 */ /* 0x000fe200078e0011 */
[--C-:B------:R-:W-:Y:S01]  /*7090*/  SHF.R.U32.HI R23, RZ, 0x10, R19.reuse ;  /* 0x00000010ff177819 */ /* 0x100fe20000011613 */
[----:B------:R-:W-:Y:S01]  /*70a0*/  IMAD.MOV.U32 R28, RZ, RZ, R19 ;  /* 0x000000ffff1c7224 */ /* 0x000fe200078e0013 */
[----:B------:R-:W-:Y:S01]  /*70b0*/  SHF.R.U32.HI R19, RZ, 0x10, R21 ;  /* 0x00000010ff137819 */ /* 0x000fe20000011615 */
[----:B------:R-:W-:Y:S01]  /*70c0*/  IMAD.MOV.U32 R33, RZ, RZ, R16 ;  /* 0x000000ffff217224 */ /* 0x000fe200078e0010 */
[----:B------:R-:W-:Y:S01]  /*70d0*/  PRMT R24, R24, 0x5410, R30 ;  /* 0x0000541018187816 */ /* 0x000fe2000000001e */
[----:B------:R-:W-:Y:S01]  /*70e0*/  IMAD.MOV.U32 R36, RZ, RZ, R14 ;  /* 0x000000ffff247224 */ /* 0x000fe200078e000e */
[----:B------:R-:W-:Y:S01]  /*70f0*/  PRMT R18, R18, 0x5410, R2 ;  /* 0x0000541012127816 */ /* 0x000fe20000000002 */
[----:B------:R-:W-:Y:S01]  /*7100*/  IMAD R2, R209, -0x80, R38 ;  /* 0xffffff80d1027824 */ /* 0x000fe200078e0226 */
[----:B------:R-:W-:Y:S01]  /*7110*/  SHF.R.U32.HI R16, RZ, 0x10, R7 ;  /* 0x00000010ff107819 */ /* 0x000fe20000011607 */
[----:B------:R-:W-:Y:S01]  /*7120*/  IMAD.MOV.U32 R21, RZ, RZ, R6 ;  /* 0x000000ffff157224 */ /* 0x000fe200078e0006 */
[----:B------:R-:W-:Y:S01]  /*7130*/  PRMT R20, R20, 0x5410, R34 ;  /* 0x0000541014147816 */ /* 0x000fe20000000022 */
[----:B------:R-:W-:Y:S01]  /*7140*/  IMAD.MOV.U32 R35, RZ, RZ, R15 ;  /* 0x000000ffff237224 */ /* 0x000fe200078e000f */
[----:B------:R-:W-:Y:S01]  /*7150*/  PRMT R26, R26, 0x5410, R32 ;  /* 0x000054101a1a7816 */ /* 0x000fe20000000020 */
[----:B------:R-:W-:Y:S01]  /*7160*/  IMAD.MOV.U32 R6, RZ, RZ, R12 ;  /* 0x000000ffff067224 */ /* 0x000fe200078e000c */
[----:B------:R-:W-:Y:S01]  /*7170*/  PRMT R32, R19, 0x5410, R24 ;  /* 0x0000541013207816 */ /* 0x000fe20000000018 */
[----:B------:R-:W-:Y:S01]  /*7180*/  IMAD.MOV.U32 R14, RZ, RZ, R10 ;  /* 0x000000ffff0e7224 */ /* 0x000fe200078e000a */
[----:B------:R-:W-:Y:S01]  /*7190*/  PRMT R19, R16, 0x5410, R20 ;  /* 0x0000541010137816 */ /* 0x000fe20000000014 */
[----:B------:R-:W-:Y:S01]  /*71a0*/  IMAD.MOV.U32 R5, RZ, RZ, R13 ;  /* 0x000000ffff057224 */ /* 0x000fe200078e000d */
[----:B------:R-:W-:Y:S01]  /*71b0*/  IMNMX R16, R2, 0x80, PT ;  /* 0x0000008002107817 */ /* 0x000fe20003800200 */
[----:B------:R-:W-:-:S04]  /*71c0*/  DEPBAR.LE SB0, 0x1 ;  /* 0x000080400000791a */ /* 0x000fc80000000000 */
[----:B------:R-:W-:Y:S01]  /*71d0*/  ISETP.GE.AND P0, PT, R198, R16, PT ;  /* 0x00000010c600720c */ /* 0x000fe20003f06270 */
[----:B------:R-:W-:Y:S01]  /*71e0*/  BSSY B1, `(.L_x_181) ;  /* 0x00000c4000017945 */ /* 0x000fe20003800000 */
[----:B------:R-:W-:Y:S01]  /*71f0*/  SHF.R.U32.HI R27, RZ, 0x10, R17 ;  /* 0x00000010ff1b7819 */ /* 0x000fe20000011611 */
[----:B------:R-:W-:Y:S01]  /*7200*/  IMAD.MOV.U32 R17, RZ, RZ, R9 ;  /* 0x000000ffff117224 */ /* 0x000fe200078e0009 */
[----:B------:R-:W-:Y:S02]  /*7210*/  SHF.R.U32.HI R31, RZ, 0x10, R15 ;  /* 0x00000010ff1f7819 */ /* 0x000fe4000001160f */
[----:B------:R-:W-:Y:S02]  /*7220*/  PRMT R21, R21, 0x5410, R36 ;  /* 0x0000541015157816 */ /* 0x000fe40000000024 */
[--C-:B------:R-:W-:Y:S02]  /*7230*/  SHF.R.U64 R15, R8, 0x10, R9.reuse ;  /* 0x00000010080f7819 */ /* 0x100fe40000001209 */
[----:B------:R-:W-:Y:S01]  /*7240*/  SHF.R.U32.HI R8, RZ, 0x10, R9 ;  /* 0x00000010ff087819 */ /* 0x000fe20000011609 */
[----:B------:R-:W-:Y:S01]  /*7250*/  IMAD.MOV.U32 R9, RZ, RZ, R11 ;  /* 0x000000ffff097224 */ /* 0x000fe200078e000b */
[----:B------:R-:W-:-:S02]  /*7260*/  SHF.R.U64 R3, R12, 0x10, R13 ;  /* 0x000000100c037819 */ /* 0x000fc4000000120d */
[----:B------:R-:W-:Y:S02]  /*7270*/  PRMT R23, R23, 0x5410, R35 ;  /* 0x0000541017177816 */ /* 0x000fe40000000023 */
[----:B------:R-:W-:Y:S02]  /*7280*/  PRMT R22, R22, 0x5410, R31 ;  /* 0x0000541016167816 */ /* 0x000fe4000000001f */
[----:B------:R-:W-:Y:S02]  /*7290*/  PRMT R25, R25, 0x5410, R33 ;  /* 0x0000541019197816 */ /* 0x000fe40000000021 */
[----:B------:R-:W-:Y:S02]  /*72a0*/  PRMT R17, R17, 0x5410, R21 ;  /* 0x0000541011117816 */ /* 0x000fe40000000015 */
[--C-:B------:R-:W-:Y:S02]  /*72b0*/  SHF.R.U64 R7, R10, 0x10, R11.reuse ;  /* 0x000000100a077819 */ /* 0x100fe4000000120b */
[----:B------:R-:W-:-:S02]  /*72c0*/  SHF.R.U32.HI R4, RZ, 0x10, R11 ;  /* 0x00000010ff047819 */ /* 0x000fc4000001160b */
[----:B------:R-:W-:Y:S02]  /*72d0*/  SHF.R.U32.HI R0, RZ, 0x10, R13 ;  /* 0x00000010ff007819 */ /* 0x000fe4000001160d */
[----:B------:R-:W-:Y:S02]  /*72e0*/  PRMT R27, R27, 0x5410, R29 ;  /* 0x000054101b1b7816 */ /* 0x000fe4000000001d */
[----:B------:R-:W-:Y:S02]  /*72f0*/  PRMT R29, R28, 0x5410, R3 ;  /* 0x000054101c1d7816 */ /* 0x000fe40000000003 */
[----:B------:R-:W-:Y:S02]  /*7300*/  PRMT R28, R6, 0x5410, R23 ;  /* 0x00005410061c7816 */ /* 0x000fe40000000017 */
[----:B------:R-:W-:Y:S02]  /*7310*/  PRMT R31, R22, 0x5410, R25 ;  /* 0x00005410161f7816 */ /* 0x000fe40000000019 */
[----:B------:R-:W-:-:S02]  /*7320*/  PRMT R21, R17, 0x7610, R21 ;  /* 0x0000761011157816 */ /* 0x000fc40000000015 */
[----:B------:R-:W-:Y:S02]  /*7330*/  PRMT R17, R15, 0x7610, R17 ;  /* 0x000076100f117816 */ /* 0x000fe40000000011 */
[----:B------:R-:W-:Y:S02]  /*7340*/  PRMT R20, R8, 0x7610, R20 ;  /* 0x0000761008147816 */ /* 0x000fe40000000014 */
[----:B------:R-:W-:Y:S02]  /*7350*/  PRMT R22, R14, 0x7610, R22 ;  /* 0x000076100e167816 */ /* 0x000fe40000000016 */
[----:B------:R-:W-:Y:S02]  /*7360*/  PRMT R25, R9, 0x7610, R25 ;  /* 0x0000761009197816 */ /* 0x000fe40000000019 */
[----:B------:R-:W-:Y:S02]  /*7370*/  PRMT R23, R7, 0x7610, R23 ;  /* 0x0000761007177816 */ /* 0x000fe40000000017 */
[----:B------:R-:W-:-:S02]  /*7380*/  PRMT R24, R4, 0x7610, R24 ;  /* 0x0000761004187816 */ /* 0x000fc40000000018 */
[----:B------:R-:W-:Y:S01]  /*7390*/  PRMT R30, R0, 0x5410, R5 ;  /* 0x00005410001e7816 */ /* 0x000fe20000000005 */
[----:B------:R-:W-:Y:S06]  /*73a0*/  BAR.SYNC.DEFER_BLOCKING 0x0 ;  /* 0x0000000000007b1d */ /* 0x000fec0000010000 */
[----:B------:R-:W-:Y:S05]  /*73b0*/  @P0 BRA `(.L_x_182) ;  /* 0x00000a6000000947 */ /* 0x000fea0003800000 */
[----:B------:R-:W-:Y:S01]  /*73c0*/  ISETP.GE.AND P0, PT, R138, c[0x0][0x27c], PT ;  /* 0x00009f008a007a0c */ /* 0x000fe20003f06270 */
[----:B------:R-:W-:-:S12]  /*73d0*/  BSSY B0, `(.L_x_183) ;  /* 0x0000028000007945 */ /* 0x000fd80003800000 */
[----:B------:R-:W-:Y:S05]  /*73e0*/  @P0 BRA `(.L_x_184) ;  /* 0x0000026000000947 */ /* 0x000fea0003800000 */
[----:B------:R-:W1:Y:S01]  /*73f0*/  LDS.128 R4, [R188+0x10080] ;  /* 0x01008000bc047984 */ /* 0x000e620000000c00 */
[----:B------:R-:W-:Y:S02]  /*7400*/  HADD2.F32 R9, -RZ, R17.H1_H1 ;  /* 0x30000011ff097230 */ /* 0x000fe40000004100 */
[----:B------:R-:W-:Y:S02]  /*7410*/  HADD2.F32 R0, -RZ, R18.H1_H1 ;  /* 0x30000012ff007230 */ /* 0x000fe40000004100 */
[----:B------:R-:W-:Y:S02]  /*7420*/  HADD2.F32 R3, -RZ, R21.H1_H1 ;  /* 0x30000015ff037230 */ /* 0x000fe40000004100 */
[----:B------:R-:W-:Y:S02]  /*7430*/  HADD2.F32 R2, -RZ, R20.H1_H1 ;  /* 0x30000014ff027230 */ /* 0x000fe40000004100 */
[--C-:B-1----:R-:W-:Y:S02]  /*7440*/  HADD2.F32 R10, -RZ, R4.reuse.H0_H0 ;  /* 0x20000004ff0a7230 */ /* 0x102fe40000004100 */
[----:B------:R-:W-:-:S02]  /*7450*/  HADD2.F32 R8, -RZ, R4.H1_H1 ;  /* 0x30000004ff087230 */ /* 0x000fc40000004100 */
[--C-:B------:R-:W-:Y:S01]  /*7460*/  HADD2.F32 R4, -RZ, R5.reuse.H0_H0 ;  /* 0x20000005ff047230 */ /* 0x100fe20000004100 */
[-C--:B------:R-:W-:Y:S01]  /*7470*/  FMUL.FTZ R13, R10, R9.reuse ;  /* 0x000000090a0d7220 */ /* 0x080fe20000410000 */
[----:B------:R-:W-:Y:S01]  /*7480*/  HADD2.F32 R5, -RZ, R5.H1_H1 ;  /* 0x30000005ff057230 */ /* 0x000fe20000004100 */
[----:B------:R-:W-:Y:S01]  /*7490*/  FMUL.FTZ R14, R8, R9 ;  /* 0x00000009080e7220 */ /* 0x000fe20000410000 */
[--C-:B------:R-:W-:Y:S02]  /*74a0*/  HADD2.F32 R12, -RZ, R6.reuse.H0_H0 ;  /* 0x20000006ff0c7230 */ /* 0x100fe40000004100 */
[----:B------:R-:W-:Y:S01]  /*74b0*/  HADD2.F32 R11, -RZ, R6.H1_H1 ;  /* 0x30000006ff0b7230 */ /* 0x000fe20000004100 */
[-C--:B------:R-:W-:Y:S01]  /*74c0*/  FMUL.FTZ R9, R5, R0.reuse ;  /* 0x0000000005097220 */ /* 0x080fe20000410000 */
[--C-:B------:R-:W-:Y:S01]  /*74d0*/  HADD2.F32 R6, -RZ, R7.reuse.H0_H0 ;  /* 0x20000007ff067230 */ /* 0x100fe20000004100 */
[----:B------:R-:W-:Y:S01]  /*74e0*/  FMUL.FTZ R0, R4, R0 ;  /* 0x0000000004007220 */ /* 0x000fe20000410000 */
[----:B------:R-:W-:Y:S01]  /*74f0*/  HADD2.F32 R7, -RZ, R7.H1_H1 ;  /* 0x30000007ff077230 */ /* 0x000fe20000004100 */
[----:B------:R-:W-:-:S02]  /*7500*/  FFMA.FTZ R15, R10, R3, -R14 ;  /* 0x000000030a0f7223 */ /* 0x000fc4000001080e */
[----:B------:R-:W-:Y:S01]  /*7510*/  FFMA.FTZ R14, R8, R3, R13 ;  /* 0x00000003080e7223 */ /* 0x000fe2000001000d */
[----:B------:R-:W-:Y:S01]  /*7520*/  HADD2.F32 R3, -RZ, R23.H1_H1 ;  /* 0x30000017ff037230 */ /* 0x000fe20000004100 */
[-C--:B------:R-:W-:Y:S01]  /*7530*/  FFMA.FTZ R13, R4, R2.reuse, -R9 ;  /* 0x00000002040d7223 */ /* 0x080fe20000010809 */
[--C-:B------:R-:W-:Y:S01]  /*7540*/  HADD2.F32 R4, -RZ, R19.reuse.H1_H1 ;  /* 0x30000013ff047230 */ /* 0x100fe20000004100 */
[----:B------:R-:W-:Y:S01]  /*7550*/  FFMA.FTZ R10, R5, R2, R0 ;  /* 0x00000002050a7223 */ /* 0x000fe20000010000 */
[----:B------:R-:W-:Y:S02]  /*7560*/  HADD2.F32 R0, -RZ, R19.H0_H0 ;  /* 0x20000013ff007230 */ /* 0x000fe40000004100 */
[----:B------:R-:W-:Y:S01]  /*7570*/  HADD2.F32 R2, -RZ, R22.H1_H1 ;  /* 0x30000016ff027230 */ /* 0x000fe20000004100 */
[----:B------:R-:W-:Y:S02]  /*7580*/  FMUL.FTZ R9, R11, R4 ;  /* 0x000000040b097220 */ /* 0x000fe40000410000 */
[----:B------:R-:W-:-:S02]  /*7590*/  FMUL.FTZ R8, R7, R0 ;  /* 0x0000000007087220 */ /* 0x000fc40000410000 */
[----:B------:R-:W-:Y:S02]  /*75a0*/  FMUL.FTZ R4, R12, R4 ;  /* 0x000000040c047220 */ /* 0x000fe40000410000 */
[----:B------:R-:W-:Y:S02]  /*75b0*/  FMUL.FTZ R5, R6, R0 ;  /* 0x0000000006057220 */ /* 0x000fe40000410000 */
[-C--:B------:R-:W-:Y:S02]  /*75c0*/  FFMA.FTZ R9, R12, R3.reuse, -R9 ;  /* 0x000000030c097223 */ /* 0x080fe40000010809 */
[-C--:B------:R-:W-:Y:S02]  /*75d0*/  FFMA.FTZ R0, R6, R2.reuse, -R8 ;  /* 0x0000000206007223 */ /* 0x080fe40000010808 */
[----:B------:R-:W-:Y:S01]  /*75e0*/  FFMA.FTZ R3, R11, R3, R4 ;  /* 0x000000030b037223 */ /* 0x000fe20000010004 */
[----:B------:R-:W-:Y:S01]  /*75f0*/  F2FP.PACK_AB R4, R14, R15 ;  /* 0x0000000f0e04723e */ /* 0x000fe200000000ff */
[----:B------:R-:W-:Y:S01]  /*7600*/  FFMA.FTZ R2, R7, R2, R5 ;  /* 0x0000000207027223 */ /* 0x000fe20000010005 */
[----:B------:R-:W-:-:S02]  /*7610*/  F2FP.PACK_AB R5, R10, R13 ;  /* 0x0000000d0a05723e */ /* 0x000fc400000000ff */
[----:B------:R-:W-:Y:S02]  /*7620*/  F2FP.PACK_AB R6, R3, R9 ;  /* 0x000000090306723e */ /* 0x000fe400000000ff */
[----:B------:R-:W-:-:S05]  /*7630*/  F2FP.PACK_AB R7, R2, R0 ;  /* 0x000000000207723e */ /* 0x000fca00000000ff */
[----:B------:R1:W-:Y:S02]  /*7640*/  STS.128 [R188+0x10080], R4 ;  /* 0x01008004bc007388 */ /* 0x0003e40000000c00 */
.L_x_184:
[----:B------:R-:W-:Y:S05]  /*7650*/  BSYNC B0 ;  /* 0x0000000000007941 */ /* 0x000fea0003800000 */
.L_x_183:
[----:B------:R-:W-:Y:S01]  /*7660*/  ISETP.GE.AND P0, PT, R142, c[0x0][0x27c], PT ;  /* 0x00009f008e007a0c */ /* 0x000fe20003f06270 */
[----:B------:R-:W-:-:S12]  /*7670*/  BSSY B0, `(.L_x_185) ;  /* 0x0000028000007945 */ /* 0x000fd80003800000 */
[----:B------:R-:W-:Y:S05]  /*7680*/  @P0 BRA `(.L_x_186) ;  /* 0x0000026000000947 */ /* 0x000fea0003800000 */
[----:B-1----:R-:W1:Y:S01]  /*7690*/  LDS.128 R4, [R188+0x14080] ;  /* 0x01408000bc047984 */ /* 0x002e620000000c00 */
[----:B------:R-:W-:Y:S02]  /*76a0*/  HADD2.F32 R9, -RZ, R18.H0_H0 ;  /* 0x20000012ff097230 */ /* 0x000fe40000004100 */
[----:B------:R-:W-:Y:S02]  /*76b0*/  HADD2.F32 R0, -RZ, R17.H0_H0 ;  /* 0x20000011ff007230 */ /* 0x000fe40000004100 */
        /* <DEDUP_REMOVED lines=18> */
[----:B------:R-:W-:Y:S01]  /*77e0*/  HADD2.F32 R4, -RZ, R21.H0_H0 ;  /* 0x20000015ff047230 */ /* 0x000fe20000004100 */
[----:B------:R-:W-:Y:S01]  /*77f0*/  FFMA.FTZ R10, R5, R2, R0 ;  /* 0x00000002050a7223 */ /* 0x000fe20000010000 */
[----:B------:R-:W-:Y:S02]  /*7800*/  HADD2.F32 R0, -RZ, R20.H0_H0 ;  /* 0x20000014ff007230 */ /* 0x000fe40000004100 */
[----:B------:R-:W-:Y:S01]  /*7810*/  HADD2.F32 R2, -RZ, R27.H0_H0 ;  /* 0x2000001bff027230 */ /* 0x000fe20000004100 */
        /* <DEDUP_REMOVED lines=13> */
.L_x_186:
[----:B------:R-:W-:Y:S05]  /*78f0*/  BSYNC B0 ;  /* 0x0000000000007941 */ /* 0x000fea0003800000 */
.L_x_185:
[----:B------:R-:W-:Y:S01]  /*7900*/  ISETP.GE.AND P0, PT, R140, c[0x0][0x27c], PT ;  /* 0x00009f008c007a0c */ /* 0x000fe20003f06270 */
[----:B------:R-:W-:-:S12]  /*7910*/  BSSY B0, `(.L_x_187) ;  /* 0x0000028000007945 */ /* 0x000fd80003800000 */
[----:B------:R-:W-:Y:S05]  /*7920*/  @P0 BRA `(.L_x_188) ;  /* 0x0000026000000947 */ /* 0x000fea0003800000 */
[----:B-1----:R-:W1:Y:S01]  /*7930*/  LDS.128 R4, [R188+0x18080] ;  /* 0x01808000bc047984 */ /* 0x002e620000000c00 */
[----:B------:R-:W-:Y:S02]  /*7940*/  HADD2.F32 R9, -RZ, R22.H0_H0 ;  /* 0x20000016ff097230 */ /* 0x000fe40000004100 */
[----:B------:R-:W-:Y:S02]  /*7950*/  HADD2.F32 R0, -RZ, R23.H0_H0 ;  /* 0x20000017ff007230 */ /* 0x000fe40000004100 */
[----:B------:R-:W-:Y:S02]  /*7960*/  HADD2.F32 R3, -RZ, R27.H1_H1 ;  /* 0x3000001bff037230 */ /* 0x000fe40000004100 */
[----:B------:R-:W-:Y:S02]  /*7970*/  HADD2.F32 R2, -RZ, R26.H0_H0 ;  /* 0x2000001aff027230 */ /* 0x000fe40000004100 */
        /* <DEDUP_REMOVED lines=14> */
[----:B------:R-:W-:Y:S01]  /*7a60*/  HADD2.F32 R3, -RZ, R29.H0_H0 ;  /* 0x2000001dff037230 */ /* 0x000fe20000004100 */
[-C--:B------:R-:W-:Y:S01]  /*7a70*/  FFMA.FTZ R13, R4, R2.reuse, -R9 ;  /* 0x00000002040d7223 */ /* 0x080fe20000010809 */
[----:B------:R-:W-:Y:S01]  /*7a80*/  HADD2.F32 R4, -RZ, R25.H0_H0 ;  /* 0x20000019ff047230 */ /* 0x000fe20000004100 */
        /* <DEDUP_REMOVED lines=16> */
.L_x_188:
[----:B------:R-:W-:Y:S05]  /*7b90*/  BSYNC B0 ;  /* 0x0000000000007941 */ /* 0x000fea0003800000 */
.L_x_187:
[----:B------:R-:W-:-:S13]  /*7ba0*/  ISETP.GE.AND P0, PT, R141, c[0x0][0x27c], PT ;  /* 0x00009f008d007a0c */ /* 0x000fda0003f06270 */
[----:B------:R-:W-:Y:S05]  /*7bb0*/  @P0 BRA `(.L_x_182) ;  /* 0x0000026000000947 */ /* 0x000fea0003800000 */
[----:B-1----:R-:W1:Y:S01]  /*7bc0*/  LDS.128 R4, [R188+0x1c080] ;  /* 0x01c08000bc047984 */ /* 0x002e620000000c00 */
[----:B------:R-:W-:Y:S02]  /*7bd0*/  HADD2.F32 R9, -RZ, R28.H0_H0 ;  /* 0x2000001cff097230 */ /* 0x000fe40000004100 */
[----:B------:R-:W-:Y:S02]  /*7be0*/  HADD2.F32 R0, -RZ, R29.H1_H1 ;  /* 0x3000001dff007230 */ /* 0x000fe40000004100 */
[--C-:B------:R-:W-:Y:S02]  /*7bf0*/  HADD2.F32 R3, -RZ, R31.reuse.H1_H1 ;  /* 0x3000001fff037230 */ /* 0x100fe40000004100 */
        /* <DEDUP_REMOVED lines=34> */
.L_x_182:
[----:B------:R-:W-:Y:S05]  /*7e20*/  BSYNC B1 ;  /* 0x0000000000017941 */ /* 0x000fea0003800000 */
.L_x_181:
[----:B------:R-:W-:Y:S01]  /*7e30*/  IADD3 R0, R198, 0x20, RZ ;  /* 0x00000020c6007810 */ /* 0x000fe20007ffe0ff */
[----:B------:R-:W-:Y:S03]  /*7e40*/  BSSY B1, `(.L_x_189) ;  /* 0x00000a9000017945 */ /* 0x000fe60003800000 */
[----:B------:R-:W-:-:S13]  /*7e50*/  ISETP.GE.AND P0, PT, R0, R16, PT ;  /* 0x000000100000720c */ /* 0x000fda0003f06270 */
[----:B------:R-:W-:Y:S05]  /*7e60*/  @P0 BRA `(.L_x_190) ;  /* 0x00000a6000000947 */ /* 0x000fea0003800000 */
[----:B------:R-:W-:Y:S01]  /*7e70*/  ISETP.GE.AND P0, PT, R138, c[0x0][0x27c], PT ;  /* 0x00009f008a007a0c */ /* 0x000fe20003f06270 */
[----:B------:R-:W-:-:S12]  /*7e80*/  BSSY B0, `(.L_x_191) ;  /* 0x0000028000007945 */ /* 0x000fd80003800000 */
[----:B------:R-:W-:Y:S05]  /*7e90*/  @P0 BRA `(.L_x_192) ;  /* 0x0000026000000947 */ /* 0x000fea0003800000 */
[----:B-1----:R-:W1:Y:S01]  /*7ea0*/  LDS.128 R4, [R188+0x11080] ;  /* 0x01108000bc047984 */ /* 0x002e620000000c00 */
[----:B------:R-:W-:Y:S02]  /*7eb0*/  HADD2.F32 R9, -RZ, R17.H1_H1 ;  /* 0x30000011ff097230 */ /* 0x000fe40000004100 */
[----:B------:R-:W-:Y:S02]  /*7ec0*/  HADD2.F32 R0, -RZ, R18.H1_H1 ;  /* 0x30000012ff007230 */ /* 0x000fe40000004100 */
[----:B------:R-:W-:Y:S02]  /*7ed0*/  HADD2.F32 R3, -RZ, R21.H1_H1 ;  /* 0x30000015ff037230 */ /* 0x000fe40000004100 */
[----:B------:R-:W-:Y:S02]  /*7ee0*/  HADD2.F32 R2, -RZ, R20.H1_H1 ;  /* 0x30000014ff027230 */ /* 0x000fe40000004100 */
[--C-:B-1----:R-:W-:Y:S02]  /*7ef0*/  HADD2.F32 R10, -RZ, R4.reuse.H0_H0 ;  /* 0x20000004ff0a7230 */ /* 0x102fe40000004100 */
[----:B------:R-:W-:-:S02]  /*7f00*/  HADD2.F32 R8, -RZ, R4.H1_H1 ;  /* 0x30000004ff087230 */ /* 0x000fc40000004100 */
[--C-:B------:R-:W-:Y:S01]  /*7f10*/  HADD2.F32 R4, -RZ, R5.reuse.H0_H0 ;  /* 0x20000005ff047230 */ /* 0x100fe20000004100 */
[C---:B------:R-:W-:Y:S01]  /*7f20*/  FMUL.FTZ R13, R9.reuse, R10 ;  /* 0x0000000a090d7220 */ /* 0x040fe20000410000 */
[----:B------:R-:W-:Y:S01]  /*7f30*/  HADD2.F32 R5, -RZ, R5.H1_H1 ;  /* 0x30000005ff057230 */ /* 0x000fe20000004100 */
[----:B------:R-:W-:Y:S01]  /*7f40*/  FMUL.FTZ R14, R9, R8 ;  /* 0x00000008090e7220 */ /* 0x000fe20000410000 */
[--C-:B------:R-:W-:Y:S02]  /*7f50*/  HADD2.F32 R12, -RZ, R6.reuse.H0_H0 ;  /* 0x20000006ff0c7230 */ /* 0x100fe40000004100 */
[----:B------:R-:W-:Y:S01]  /*7f60*/  HADD2.F32 R11, -RZ, R6.H1_H1 ;  /* 0x30000006ff0b7230 */ /* 0x000fe20000004100 */
[C---:B------:R-:W-:Y:S01]  /*7f70*/  FMUL.FTZ R9, R0.reuse, R5 ;  /* 0x0000000500097220 */ /* 0x040fe20000410000 */
[--C-:B------:R-:W-:Y:S01]  /*7f80*/  HADD2.F32 R6, -RZ, R7.reuse.H0_H0 ;  /* 0x20000007ff067230 */ /* 0x100fe20000004100 */
[----:B------:R-:W-:Y:S01]  /*7f90*/  FMUL.FTZ R0, R0, R4 ;  /* 0x0000000400007220 */ /* 0x000fe20000410000 */
[----:B------:R-:W-:Y:S01]  /*7fa0*/  HADD2.F32 R7, -RZ, R7.H1_H1 ;  /* 0x30000007ff077230 */ /* 0x000fe20000004100 */
[----:B------:R-:W-:-:S02]  /*7fb0*/  FFMA.FTZ R15, R3, R10, -R14 ;  /* 0x0000000a030f7223 */ /* 0x000fc4000001080e */
[----:B------:R-:W-:Y:S01]  /*7fc0*/  FFMA.FTZ R14, R3, R8, R13 ;  /* 0x00000008030e7223 */ /* 0x000fe2000001000d */
[----:B------:R-:W-:Y:S01]  /*7fd0*/  HADD2.F32 R3, -RZ, R23.H1_H1 ;  /* 0x30000017ff037230 */ /* 0x000fe20000004100 */
[C---:B------:R-:W-:Y:S01]  /*7fe0*/  FFMA.FTZ R13, R2.reuse, R4, -R9 ;  /* 0x00000004020d7223 */ /* 0x040fe20000010809 */
        /* <DEDUP_REMOVED lines=8> */
[C---:B------:R-:W-:Y:S02]  /*8070*/  FFMA.FTZ R9, R3.reuse, R12, -R9 ;  /* 0x0000000c03097223 */ /* 0x040fe40000010809 */
[----:B------:R-:W-:Y:S02]  /*8080*/  FFMA.FTZ R0, R2, R6, -R8 ;  /* 0x0000000602007223 */ /* 0x000fe40000010808 */
[----:B------:R-:W-:Y:S01]  /*8090*/  FFMA.FTZ R3, R3, R11, R4 ;  /* 0x0000000b03037223 */ /* 0x000fe20000010004 */
[----:B------:R-:W-:Y:S01]  /*80a0*/  F2FP.PACK_AB R4, R14, R15 ;  /* 0x0000000f0e04723e */ /* 0x000fe200000000ff */
[----:B------:R-:W-:Y:S01]  /*80b0*/  FFMA.FTZ R2, R2, R7, R5 ;  /* 0x0000000702027223 */ /* 0x000fe20000010005 */
[----:B------:R-:W-:-:S02]  /*80c0*/  F2FP.PACK_AB R5, R10, R13 ;  /* 0x0000000d0a05723e */ /* 0x000fc400000000ff */
[----:B------:R-:W-:Y:S02]  /*80d0*/  F2FP.PACK_AB R6, R3, R9 ;  /* 0x000000090306723e */ /* 0x000fe400000000ff */
[----:B------:R-:W-:-:S05]  /*80e0*/  F2FP.PACK_AB R7, R2, R0 ;  /* 0x000000000207723e */ /* 0x000fca00000000ff */
[----:B------:R1:W-:Y:S02]  /*80f0*/  STS.128 [R188+0x11080], R4 ;  /* 0x01108004bc007388 */ /* 0x0003e40000000c00 */
.L_x_192:
[----:B------:R-:W-:Y:S05]  /*8100*/  BSYNC B0 ;  /* 0x0000000000007941 */ /* 0x000fea0003800000 */
.L_x_191:
        /* <DEDUP_REMOVED lines=41> */
.L_x_194:
[----:B------:R-:W-:Y:S05]  /*83a0*/  BSYNC B0 ;  /* 0x0000000000007941 */ /* 0x000fea0003800000 */
.L_x_193:
        /* <DEDUP_REMOVED lines=22> */
[----:B------:R-:W-:Y:S01]  /*8510*/  HADD2.F32 R3, -RZ, R29.H0_H0 ;  /* 0x2000001dff037230 */ /* 0x000fe20000004100 */
[C---:B------:R-:W-:Y:S01]  /*8520*/  FFMA.FTZ R13, R2.reuse, R4, -R9 ;  /* 0x00000004020d7223 */ /* 0x040fe20000010809 */
        /* <DEDUP_REMOVED lines=17> */
.L_x_196:
[----:B------:R-:W-:Y:S05]  /*8640*/  BSYNC B0 ;  /* 0x0000000000007941 */ /* 0x000fea0003800000 */
.L_x_195:
        /* <DEDUP_REMOVED lines=40> */
.L_x_190:
[----:B------:R-:W-:Y:S05]  /*88d0*/  BSYNC B1 ;  /* 0x0000000000017941 */ /* 0x000fea0003800000 */
.L_x_189:
        /* <DEDUP_REMOVED lines=45> */
.L_x_200:
[----:B------:R-:W-:Y:S05]  /*8bb0*/  BSYNC B0 ;  /* 0x0000000000007941 */ /* 0x000fea0003800000 */
.L_x_199:
        /* <DEDUP_REMOVED lines=41> */
.L_x_202:
[----:B------:R-:W-:Y:S05]  /*8e50*/  BSYNC B0 ;  /* 0x0000000000007941 */ /* 0x000fea0003800000 */
.L_x_201:
        /* <DEDUP_REMOVED lines=41> */
.L_x_204:
[----:B------:R-:W-:Y:S05]  /*90f0*/  BSYNC B0 ;  /* 0x0000000000007941 */ /* 0x000fea0003800000 */
.L_x_203:
        /* <DEDUP_REMOVED lines=40> */
.L_x_198:
[----:B------:R-:W-:Y:S05]  /*9380*/  BSYNC B1 ;  /* 0x0000000000017941 */ /* 0x000fea0003800000 */
.L_x_197:
[----:B------:R-:W-:-:S04]  /*9390*/  IADD3 R0, R198, 0x60, RZ ;  /* 0x00000060c6007810 */ /* 0x000fc80007ffe0ff */
        /* <DEDUP_REMOVED lines=43> */
.L_x_207:
[----:B------:R-:W-:Y:S05]  /*9650*/  BSYNC B0 ;  /* 0x0000000000007941 */ /* 0x000fea0003800000 */
.L_x_206:
        /* <DEDUP_REMOVED lines=41> */
.L_x_209:
[----:B------:R-:W-:Y:S05]  /*98f0*/  BSYNC B0 ;  /* 0x0000000000007941 */ /* 0x000fea0003800000 */
.L_x_208:
        /* <DEDUP_REMOVED lines=41> */
.L_x_211:
[----:B------:R-:W-:Y:S05]  /*9b90*/  BSYNC B0 ;  /* 0x0000000000007941 */ /* 0x000fea0003800000 */
.L_x_210:
        /* <DEDUP_REMOVED lines=39> */
[----:B------:R1:W-:Y:S01]  /*9e10*/  STS.128 [R188+0x1f080], R4 ;  /* 0x01f08004bc007388 */ /* 0x0003e20000000c00 */
[----:B------:R-:W-:Y:S05]  /*9e20*/  BRA `(.L_x_205) ;  /* 0x000035b000007947 */ /* 0x000fea0003800000 */
.L_x_178:
[----:B------:R-:W1:Y:S01]  /*9e30*/  SHFL.IDX PT, R28, R0, RZ, 0x181f ;  /* 0x00181fff001c7589 */ /* 0x000e6200000e0000 */
[----:B------:R-:W-:Y:S01]  /*9e40*/  BSSY B0, `(.L_x_212) ;  /* 0x0000023000007945 */ /* 0x000fe20003800000 */
[----:B------:R-:W-:Y:S01]  /*9e50*/  CS2R R10, SRZ ;  /* 0x00000000000a7805 */ /* 0x000fe2000001ff00 */
[----:B------:R-:W-:Y:S01]  /*9e60*/  CS2R R8, SRZ ;  /* 0x0000000000087805 */ /* 0x000fe2000001ff00 */
[----:B------:R-:W3:Y:S01]  /*9e70*/  SHFL.IDX PT, R15, R7, RZ, 0x181f ;  /* 0x00181fff070f7589 */ /* 0x000ee200000e0000 */
[----:B------:R-:W-:Y:S01]  /*9e80*/  CS2R R22, SRZ ;  /* 0x0000000000167805 */ /* 0x000fe2000001ff00 */
[----:B--2-4-:R-:W-:Y:S01]  /*9e90*/  CS2R R20, SRZ ;  /* 0x0000000000147805 */ /* 0x014fe2000001ff00 */
[----:B------:R-:W-:Y:S01]  /*9ea0*/  CS2R R4, SRZ ;  /* 0x0000000000047805 */ /* 0x000fe2000001ff00 */
[----:B------:R-:W2:Y:S01]  /*9eb0*/  SHFL.IDX PT, R27, R2, RZ, 0x181f ;  /* 0x00181fff021b7589 */ /* 0x000ea200000e0000 */
[----:B------:R-:W-:Y:S01]  /*9ec0*/  CS2R R18, SRZ ;  /* 0x0000000000127805 */ /* 0x000fe2000001ff00 */
[----:B------:R-:W-:-:S02]  /*9ed0*/  CS2R R16, SRZ ;  /* 0x0000000000107805 */ /* 0x000fc4000001ff00 */
[----:B------:R4:W1:Y:S02]  /*9ee0*/  SHFL.IDX PT, R26, R6, RZ, 0x181f ;  /* 0x00181fff061a7589 */ /* 0x00086400000e0000 */
[----:B----4-:R-:W-:Y:S01]  /*9ef0*/  CS2R R6, SRZ ;  /* 0x0000000000067805 */ /* 0x010fe2000001ff00 */
[----:B------:R-:W-:Y:S05]  /*9f00*/  @P6 BRA `(.L_x_213) ;  /* 0x0000016000006947 */ /* 0x000fea0003800000 */
[----:B-123--:R-:W-:Y:S02]  /*9f10*/  ISETP.GE.AND P1, PT, R132, c[0x0][0x27c], PT ;  /* 0x00009f0084007a0c */ /* 0x00efe40003f26270 */
[----:B------:R-:W-:-:S11]  /*9f20*/  ISETP.GE.AND P0, PT, R134, c[0x0][0x27c], PT ;  /* 0x00009f0086007a0c */ /* 0x000fd60003f06270 */
[C---:B------:R-:W-:Y:S01]  /*9f30*/  @!P1 IMAD.SHL.U32 R4, R132.reuse, 0x2, RZ ;  /* 0x0000000284049824 */ /* 0x040fe200078e00ff */
[----:B------:R-:W-:Y:S02]  /*9f40*/  @!P1 SHF.L.U64.HI R0, R132, 0x1, R13 ;  /* 0x0000000184009819 */ /* 0x000fe4000001020d */
[----:B------:R-:W-:Y:S02]  /*9f50*/  @!P0 SHF.L.U64.HI R5, R14, 0x1, R25 ;  /* 0x000000010e058819 */ /* 0x000fe40000010219 */
[----:B------:R-:W-:-:S05]  /*9f60*/  @!P1 IADD3 R2, P2, R15, R4, RZ ;  /* 0x000000040f029210 */ /* 0x000fca0007f5e0ff */
[--C-:B------:R-:W-:Y:S01]  /*9f70*/  @!P1 IMAD.X R3, R28, 0x1, R0.reuse, P2 ;  /* 0x000000011c039824 */ /* 0x100fe200010e0600 */
[----:B------:R-:W-:Y:S01]  /*9f80*/  @!P1 IADD3 R24, P2, R26, R4, RZ ;  /* 0x000000041a189210 */ /* 0x000fe20007f5e0ff */
[----:B------:R-:W-:Y:S01]  /*9f90*/  @!P0 IMAD.SHL.U32 R4, R14, 0x2, RZ ;  /* 0x000000020e048824 */ /* 0x000fe200078e00ff */
[----:B------:R-:W-:Y:S01]  /*9fa0*/  CS2R R10, SRZ ;  /* 0x00000000000a7805 */ /* 0x000fe2000001ff00 */
[----:B------:R-:W-:Y:S01]  /*9fb0*/  CS2R R8, SRZ ;  /* 0x0000000000087805 */ /* 0x000fe2000001ff00 */
[----:B------:R-:W-:Y:S01]  /*9fc0*/  CS2R R6, SRZ ;  /* 0x0000000000067805 */ /* 0x000fe2000001ff00 */
[----:B------:R-:W-:Y:S01]  /*9fd0*/  @!P1 IMAD.X R25, R27, 0x1, R0, P2 ;  /* 0x000000011b199824 */ /* 0x000fe200010e0600 */
[-C--:B------:R-:W-:Y:S01]  /*9fe0*/  @!P0 IADD3 R14, P2, R15, R4.reuse, RZ ;  /* 0x000000040f0e8210 */ /* 0x080fe20007f5e0ff */
[----:B------:R1:W5:Y:S04]  /*9ff0*/  @!P1 LD.E.128 R20, [R2.64] ;  /* 0x0000000602149980 */ /* 0x000368000c101d00 */
[--C-:B------:R-:W-:Y:S01]  /*a000*/  @!P0 IMAD.X R15, R28, 0x1, R5.reuse, P2 ;  /* 0x000000011c0f8824 */ /* 0x100fe200010e0605 */
[----:B------:R-:W-:Y:S01]  /*a010*/  @!P0 IADD3 R12, P2, R26, R4, RZ ;  /* 0x000000041a0c8210 */ /* 0x000fe20007f5e0ff */
[----:B------:R1:W5:Y:S04]  /*a020*/  @!P1 LD.E.128 R16, [R24.64] ;  /* 0x0000000618109980 */ /* 0x000368000c101d00 */
[----:B------:R-:W-:Y:S01]  /*a030*/  @!P0 IMAD.X R13, R27, 0x1, R5, P2 ;  /* 0x000000011b0d8824 */ /* 0x000fe200010e0605 */
[----:B------:R1:W5:Y:S01]  /*a040*/  @!P0 LD.E.128 R8, [R14.64] ;  /* 0x000000060e088980 */ /* 0x000362000c101d00 */
[----:B------:R-:W-:-:S06]  /*a050*/  CS2R R4, SRZ ;  /* 0x0000000000047805 */ /* 0x000fcc000001ff00 */
[----:B------:R1:W5:Y:S02]  /*a060*/  @!P0 LD.E.128 R4, [R12.64] ;  /* 0x000000060c048980 */ /* 0x000364000c101d00 */
.L_x_213:
[----:B-123--:R-:W-:Y:S05]  /*a070*/  BSYNC B0 ;  /* 0x0000000000007941 */ /* 0x00efea0003800000 */
.L_x_212:
[--C-:B-----5:R-:W-:Y:S01]  /*a080*/  IMAD.MOV.U32 R36, RZ, RZ, R21.reuse ;  /* 0x000000ffff247224 */ /* 0x120fe200078e0015 */
[--C-:B------:R-:W-:Y:S01]  /*a090*/  SHF.R.U64 R35, R20, 0x10, R21.reuse ;  /* 0x0000001014237819 */ /* 0x100fe20000001215 */
[----:B------:R-:W-:Y:S01]  /*a0a0*/  IMAD.MOV.U32 R37, RZ, RZ, R20 ;  /* 0x000000ffff257224 */ /* 0x000fe200078e0014 */
[----:B------:R-:W-:Y:S01]  /*a0b0*/  SHF.R.U32.HI R32, RZ, 0x10, R21 ;  /* 0x00000010ff207819 */ /* 0x000fe20000011615 */
[--C-:B------:R-:W-:Y:S01]  /*a0c0*/  IMAD.MOV.U32 R21, RZ, RZ, R17.reuse ;  /* 0x000000ffff157224 */ /* 0x100fe200078e0011 */
[----:B------:R-:W-:Y:S01]  /*a0d0*/  SHF.R.U32.HI R2, RZ, 0x10, R17 ;  /* 0x00000010ff027819 */ /* 0x000fe20000011611 */
[--C-:B------:R-:W-:Y:S01]  /*a0e0*/  IMAD.MOV.U32 R33, RZ, RZ, R23.reuse ;  /* 0x000000ffff217224 */ /* 0x100fe200078e0017 */
[----:B------:R-:W-:Y:S01]  /*a0f0*/  SHF.R.U64 R31, R22, 0x10, R23 ;  /* 0x00000010161f7819 */ /* 0x000fe20000001217 */
[----:B------:R-:W-:Y:S01]  /*a100*/  IMAD.MOV.U32 R29, RZ, RZ, R9 ;  /* 0x000000ffff1d7224 */ /* 0x000fe200078e0009 */
[----:B------:R-:W-:Y:S01]  /*a110*/  PRMT R43, R21, 0x5410, R2 ;  /* 0x00005410152b7816 */ /* 0x000fe20000000002 */
[----:B------:R-:W-:Y:S01]  /*a120*/  IMAD R2, R209, -0x80, R38 ;  /* 0xffffff80d1027824 */ /* 0x000fe200078e0226 */
[----:B------:R-:W-:Y:S01]  /*a130*/  SHF.R.U32.HI R28, RZ, 0x10, R23 ;  /* 0x00000010ff1c7819 */ /* 0x000fe20000011617 */
[----:B------:R-:W-:Y:S01]  /*a140*/  IMAD.MOV.U32 R25, RZ, RZ, R11 ;  /* 0x000000ffff197224 */ /* 0x000fe200078e000b */
[--C-:B------:R-:W-:Y:S01]  /*a150*/  SHF.R.U64 R27, R8, 0x10, R9.reuse ;  /* 0x00000010081b7819 */ /* 0x100fe20000001209 */
[----:B------:R-:W-:Y:S01]  /*a160*/  IMAD.MOV.U32 R12, RZ, RZ, R4 ;  /* 0x000000ffff0c7224 */ /* 0x000fe200078e0004 */
[----:B------:R-:W-:Y:S01]  /*a170*/  IMNMX R41, R2, 0x80, PT ;  /* 0x0000008002297817 */ /* 0x000fe20003800200 */
[----:B------:R-:W-:Y:S01]  /*a180*/  IMAD.MOV.U32 R34, RZ, RZ, R22 ;  /* 0x000000ffff227224 */ /* 0x000fe200078e0016 */
[----:B------:R-:W-:Y:S01]  /*a190*/  SHF.R.U32.HI R24, RZ, 0x10, R9 ;  /* 0x00000010ff187819 */ /* 0x000fe20000011609 */
[----:B------:R-:W-:Y:S01]  /*a1a0*/  IMAD.MOV.U32 R30, RZ, RZ, R8 ;  /* 0x000000ffff1e7224 */ /* 0x000fe200078e0008 */
[----:B------:R-:W-:Y:S01]  /*a1b0*/  ISETP.GE.AND P0, PT, R198, R41, PT ;  /* 0x00000029c600720c */ /* 0x000fe20003f06270 */
[----:B------:R-:W-:Y:S01]  /*a1c0*/  IMAD.MOV.U32 R26, RZ, RZ, R10 ;  /* 0x000000ffff1a7224 */ /* 0x000fe200078e000a */
[--C-:B------:R-:W-:Y:S01]  /*a1d0*/  SHF.R.U64 R23, R10, 0x10, R11.reuse ;  /* 0x000000100a177819 */ /* 0x100fe2000000120b */
[----:B------:R-:W-:Y:S01]  /*a1e0*/  IMAD.MOV.U32 R22, RZ, RZ, R16 ;  /* 0x000000ffff167224 */ /* 0x000fe200078e0010 */
[----:B------:R-:W-:Y:S01]  /*a1f0*/  SHF.R.U32.HI R20, RZ, 0x10, R11 ;  /* 0x00000010ff147819 */ /* 0x000fe2000001160b */
[--C-:B------:R-:W-:Y:S01]  /*a200*/  IMAD.MOV.U32 R11, RZ, RZ, R5.reuse ;  /* 0x000000ffff0b7224 */ /* 0x100fe200078e0005 */
[--C-:B------:R-:W-:Y:S01]  /*a210*/  SHF.R.U64 R9, R4, 0x10, R5.reuse ;  /* 0x0000001004097819 */ /* 0x100fe20000001205 */
[----:B------:R-:W-:Y:S01]  /*a220*/  IMAD.MOV.U32 R15, RZ, RZ, R18 ;  /* 0x000000ffff0f7224 */ /* 0x000fe200078e0012 */
[----:B------:R-:W-:Y:S01]  /*a230*/  SHF.R.U32.HI R4, RZ, 0x10, R5 ;  /* 0x00000010ff047819 */ /* 0x000fe20000011605 */
[----:B------:R-:W-:Y:S01]  /*a240*/  IMAD.MOV.U32 R14, RZ, RZ, R19 ;  /* 0x000000ffff0e7224 */ /* 0x000fe200078e0013 */
[----:B------:R-:W-:Y:S01]  /*a250*/  SHF.R.U64 R16, R16, 0x10, R17 ;  /* 0x0000001010107819 */ /* 0x000fe20000001211 */
[----:B------:R-:W-:Y:S01]  /*a260*/  IMAD.MOV.U32 R8, RZ, RZ, R6 ;  /* 0x000000ffff087224 */ /* 0x000fe200078e0006 */
[----:B------:R-:W-:Y:S01]  /*a270*/  SHF.R.U64 R13, R18, 0x10, R19 ;  /* 0x00000010120d7819 */ /* 0x000fe20000001213 */
[----:B------:R-:W-:Y:S01]  /*a280*/  IMAD.MOV.U32 R5, RZ, RZ, R7 ;  /* 0x000000ffff057224 */ /* 0x000fe200078e0007 */
[----:B------:R-:W-:Y:S01]  /*a290*/  SHF.R.U32.HI R10, RZ, 0x10, R19 ;  /* 0x00000010ff0a7819 */ /* 0x000fe20000011613 */
[----:B------:R-:W-:-:S04]  /*a2a0*/  DEPBAR.LE SB0, 0x1 ;  /* 0x000080400000791a */ /* 0x000fc80000000000 */
[--C-:B------:R-:W-:Y:S01]  /*a2b0*/  SHF.R.U64 R3, R6, 0x10, R7.reuse ;  /* 0x0000001006037819 */ /* 0x100fe20000001207 */
[----:B------:R-:W-:Y:S01]  /*a2c0*/  BSSY B1, `(.L_x_214) ;  /* 0x00000cf000017945 */ /* 0x000fe20003800000 */
[----:B------:R-:W-:Y:S02]  /*a2d0*/  SHF.R.U32.HI R0, RZ, 0x10, R7 ;  /* 0x00000010ff007819 */ /* 0x000fe40000011607 */
        /* <DEDUP_REMOVED lines=15> */
[----:B------:R-:W-:Y:S01]  /*a3d0*/  SHF.R.S32.HI R52, RZ, 0x3, R39 ;  /* 0x00000003ff347819 */ /* 0x000fe20000011427 */
[----:B------:R-:W-:Y:S06]  /*a3e0*/  BAR.SYNC.DEFER_BLOCKING 0x0 ;  /* 0x0000000000007b1d */ /* 0x000fec0000010000 */
[----:B------:R-:W-:Y:S05]  /*a3f0*/  @P0 BRA `(.L_x_215) ;  /* 0x00000bb000000947 */ /* 0x000fea0003800000 */
[----:B------:R-:W-:Y:S01]  /*a400*/  ISETP.GE.AND P0, PT, R132, c[0x0][0x27c], PT ;  /* 0x00009f0084007a0c */ /* 0x000fe20003f06270 */
[----:B------:R-:W-:-:S12]  /*a410*/  BSSY B0, `(.L_x_216) ;  /* 0x0000059000007945 */ /* 0x000fd80003800000 */
[----:B------:R-:W-:Y:S05]  /*a420*/  @P0 BRA `(.L_x_217) ;  /* 0x0000057000000947 */ /* 0x000fea0003800000 */
[----:B------:R-:W-:Y:S01]  /*a430*/  MOV R0, c[0x0][0x27c] ;  /* 0x00009f0000007a02 */ /* 0x000fe20000000f00 */
[----:B------:R-:W1:Y:S01]  /*a440*/  LDS.128 R4, [R188+0x10080] ;  /* 0x01008000bc047984 */ /* 0x000e620000000c00 */
[----:B------:R-:W-:Y:S02]  /*a450*/  HADD2.F32 R13, -RZ, R45.H0_H0 ;  /* 0x2000002dff0d7230 */ /* 0x000fe40000004100 */
[----:B------:R-:W-:Y:S01]  /*a460*/  LEA.HI R0, R0, R216, RZ, 0x1d ;  /* 0x000000d800007211 */ /* 0x000fe200078fe8ff */
[----:B------:R-:W-:-:S03]  /*a470*/  HADD2.F32 R12, -RZ, R46.H0_H0 ;  /* 0x2000002eff0c7230 */ /* 0x000fc60000004100 */
[----:B------:R-:W-:Y:S02]  /*a480*/  SHF.R.S32.HI R3, RZ, 0x1f, R0 ;  /* 0x0000001fff037819 */ /* 0x000fe40000011400 */
[----:B------:R-:W-:Y:S02]  /*a490*/  SHF.L.U32 R2, R0, 0x3, RZ ;  /* 0x0000000300027819 */ /* 0x000fe400000006ff */
[----:B------:R-:W-:Y:S02]  /*a4a0*/  LEA.HI R0, R3, R0, RZ, 0x3 ;  /* 0x0000000003007211 */ /* 0x000fe400078f18ff */
[----:B------:R-:W-:Y:S02]  /*a4b0*/  LOP3.LUT R2, R113, 0x38, R2, 0xf8, !PT ;  /* 0x0000003871027812 */ /* 0x000fe400078ef802 */
[----:B------:R-:W-:Y:S02]  /*a4c0*/  SHF.L.U32 R0, R0, 0xa, RZ ;  /* 0x0000000a00007819 */ /* 0x000fe400000006ff */
[----:B------:R-:W-:-:S02]  /*a4d0*/  LOP3.LUT R2, R2, R135, RZ, 0x3c, !PT ;  /* 0x0000008702027212 */ /* 0x000fc400078e3cff */
[----:B------:R-:W-:-:S04]  /*a4e0*/  LOP3.LUT R0, R0, 0x7fffe000, RZ, 0xc0, !PT ;  /* 0x7fffe00000007812 */ /* 0x000fc800078ec0ff */
[----:B------:R-:W-:Y:S01]  /*a4f0*/  IADD3 R0, R2, R0, R114 ;  /* 0x0000000002007210 */ /* 0x000fe20007ffe072 */
[----:B------:R-:W-:-:S03]  /*a500*/  HADD2.F32 R2, -RZ, R42.H0_H0 ;  /* 0x2000002aff027230 */ /* 0x000fc60000004100 */
[----:B------:R-:W-:Y:S01]  /*a510*/  SHF.L.U32 R28, R0, 0x1, RZ ;  /* 0x00000001001c7819 */ /* 0x000fe200000006ff */
[----:B------:R-:W-:-:S04]  /*a520*/  HADD2.F32 R0, -RZ, R42.H1_H1 ;  /* 0x3000002aff007230 */ /* 0x000fc80000004100 */
[----:B------:R-:W2:Y:S01]  /*a530*/  LDS.128 R8, [R28+0x10080] ;  /* 0x010080001c087984 */ /* 0x000ea20000000c00 */
[--C-:B-1----:R-:W-:Y:S02]  /*a540*/  HADD2.F32 R17, -RZ, R4.reuse.H0_H0 ;  /* 0x20000004ff117230 */ /* 0x102fe40000004100 */
[----:B------:R-:W-:Y:S02]  /*a550*/  HADD2.F32 R16, -RZ, R4.H1_H1 ;  /* 0x30000004ff107230 */ /* 0x000fe40000004100 */
[--C-:B------:R-:W-:Y:S02]  /*a560*/  HADD2.F32 R23, -RZ, R7.reuse.H0_H0 ;  /* 0x20000007ff177230 */ /* 0x100fe40000004100 */
[----:B------:R-:W-:Y:S01]  /*a570*/  HADD2.F32 R22, -RZ, R7.H1_H1 ;  /* 0x30000007ff167230 */ /* 0x000fe20000004100 */
[----:B------:R-:W-:Y:S01]  /*a580*/  FMUL.FTZ R7, R17, R2 ;  /* 0x0000000211077220 */ /* 0x000fe20000410000 */
[--C-:B------:R-:W-:Y:S02]  /*a590*/  HADD2.F32 R19, -RZ, R5.reuse.H0_H0 ;  /* 0x20000005ff137230 */ /* 0x100fe40000004100 */
[----:B------:R-:W-:-:S02]  /*a5a0*/  HADD2.F32 R18, -RZ, R5.H1_H1 ;  /* 0x30000005ff127230 */ /* 0x000fc40000004100 */
[----:B------:R-:W-:Y:S02]  /*a5b0*/  HADD2.F32 R5, -RZ, R43.H0_H0 ;  /* 0x2000002bff057230 */ /* 0x000fe40000004100 */
[--C-:B------:R-:W-:Y:S02]  /*a5c0*/  HADD2.F32 R21, -RZ, R6.reuse.H0_H0 ;  /* 0x20000006ff157230 */ /* 0x100fe40000004100 */
[----:B------:R-:W-:Y:S02]  /*a5d0*/  HADD2.F32 R20, -RZ, R6.H1_H1 ;  /* 0x30000006ff147230 */ /* 0x000fe40000004100 */
[--C-:B--2---:R-:W-:Y:S02]  /*a5e0*/  HADD2.F32 R4, -RZ, R8.reuse.H0_H0 ;  /* 0x20000008ff047230 */ /* 0x104fe40000004100 */
[----:B------:R-:W-:Y:S02]  /*a5f0*/  HADD2.F32 R3, -RZ, R8.H1_H1 ;  /* 0x30000008ff037230 */ /* 0x000fe40000004100 */
[--C-:B------:R-:W-:Y:S01]  /*a600*/  HADD2.F32 R15, -RZ, R11.reuse.H0_H0 ;  /* 0x2000000bff0f7230 */ /* 0x100fe20000004100 */
[----:B------:R-:W-:Y:S01]  /*a610*/  FMUL.FTZ R33, R4, R2 ;  /* 0x0000000204217220 */ /* 0x000fe20000410000 */
[----:B------:R-:W-:Y:S01]  /*a620*/  HADD2.F32 R14, -RZ, R11.H1_H1 ;  /* 0x3000000bff0e7230 */ /* 0x000fe20000004100 */
[----:B------:R-:W-:Y:S01]  /*a630*/  FMUL.FTZ R2, R16, R0 ;  /* 0x0000000010027220 */ /* 0x000fe20000410000 */
[----:B------:R-:W-:Y:S01]  /*a640*/  HADD2.F32 R6, -RZ, R9.H0_H0 ;  /* 0x20000009ff067230 */ /* 0x000fe20000004100 */
[----:B------:R-:W-:Y:S01]  /*a650*/  FFMA.FTZ R36, R4, R13, R7 ;  /* 0x0000000d04247223 */ /* 0x000fe20000010007 */
[----:B------:R-:W-:Y:S01]  /*a660*/  HADD2.F32 R11, -RZ, R47.H0_H0 ;  /* 0x2000002fff0b7230 */ /* 0x000fe20000004100 */
[----:B------:R-:W-:Y:S01]  /*a670*/  FFMA.FTZ R35, R3, R12, R2 ;  /* 0x0000000c03237223 */ /* 0x000fe20000010002 */
[----:B------:R-:W-:Y:S01]  /*a680*/  HADD2.F32 R2, -RZ, R43.H1_H1 ;  /* 0x3000002bff027230 */ /* 0x000fe20000004100 */
[-C--:B------:R-:W-:Y:S01]  /*a690*/  FMUL.FTZ R4, R19, R5.reuse ;  /* 0x0000000513047220 */ /* 0x080fe20000410000 */
[----:B------:R-:W-:Y:S01]  /*a6a0*/  HADD2.F32 R9, -RZ, R9.H1_H1 ;  /* 0x30000009ff097230 */ /* 0x000fe20000004100 */
[----:B------:R-:W-:Y:S01]  /*a6b0*/  FMUL.FTZ R32, R3, R0 ;  /* 0x0000000003207220 */ /* 0x000fe20000410000 */
[----:B------:R-:W-:Y:S01]  /*a6c0*/  HADD2.F32 R0, -RZ, R44.H0_H0 ;  /* 0x2000002cff007230 */ /* 0x000fe20000004100 */
[C---:B------:R-:W-:Y:S01]  /*a6d0*/  FMUL.FTZ R30, R6.reuse, R5 ;  /* 0x00000005061e7220 */ /* 0x040fe20000410000 */
[----:B------:R-:W-:Y:S01]  /*a6e0*/  HADD2.F32 R7, -RZ, R47.H1_H1 ;  /* 0x3000002fff077230 */ /* 0x000fe20000004100 */
[----:B------:R-:W-:Y:S01]  /*a6f0*/  FFMA.FTZ R34, R6, R11, R4 ;  /* 0x0000000b06227223 */ /* 0x000fe20000010004 */
[----:B------:R-:W-:Y:S01]  /*a700*/  HADD2.F32 R8, -RZ, R10.H0_H0 ;  /* 0x2000000aff087230 */ /* 0x000fe20000004100 */
[----:B------:R-:W-:Y:S01]  /*a710*/  FMUL.FTZ R5, R18, R2 ;  /* 0x0000000212057220 */ /* 0x000fe20000410000 */
[----:B------:R-:W-:Y:S01]  /*a720*/  HADD2.F32 R6, -RZ, R48.H0_H0 ;  /* 0x20000030ff067230 */ /* 0x000fe20000004100 */
[-C--:B------:R-:W-:Y:S01]  /*a730*/  FMUL.FTZ R4, R21, R0.reuse ;  /* 0x0000000015047220 */ /* 0x080fe20000410000 */
[----:B------:R-:W-:Y:S01]  /*a740*/  HADD2.F32 R3, -RZ, R44.H1_H1 ;  /* 0x3000002cff037230 */ /* 0x000fe20000004100 */
[C---:B------:R-:W-:Y:S01]  /*a750*/  FFMA.FTZ R31, R9.reuse, R7, R5 ;  /* 0x00000007091f7223 */ /* 0x040fe20000010005 */
[----:B------:R-:W-:Y:S01]  /*a760*/  HADD2.F32 R10, -RZ, R10.H1_H1 ;  /* 0x3000000aff0a7230 */ /* 0x000fe20000004100 */
[C---:B------:R-:W-:Y:S01]  /*a770*/  FMUL.FTZ R25, R8.reuse, R0 ;  /* 0x0000000008197220 */ /* 0x040fe20000410000 */
[----:B------:R-:W-:Y:S01]  /*a780*/  HADD2.F32 R5, -RZ, R48.H1_H1 ;  /* 0x30000030ff057230 */ /* 0x000fe20000004100 */
[----:B------:R-:W-:Y:S01]  /*a790*/  FFMA.FTZ R29, R8, R6, R4 ;  /* 0x00000006081d7223 */ /* 0x000fe20000010004 */
[----:B------:R-:W-:Y:S01]  /*a7a0*/  HADD2.F32 R0, -RZ, R45.H1_H1 ;  /* 0x3000002dff007230 */ /* 0x000fe20000004100 */
[----:B------:R-:W-:Y:S01]  /*a7b0*/  FMUL.FTZ R27, R9, R2 ;  /* 0x00000002091b7220 */ /* 0x000fe20000410000 */
[----:B------:R-:W-:Y:S01]  /*a7c0*/  HADD2.F32 R2, -RZ, R46.H1_H1 ;  /* 0x3000002eff027230 */ /* 0x000fe20000004100 */
[----:B------:R-:W-:-:S02]  /*a7d0*/  FMUL.FTZ R4, R20, R3 ;  /* 0x0000000314047220 */ /* 0x000fc40000410000 */
[C---:B------:R-:W-:Y:S01]  /*a7e0*/  FMUL.FTZ R24, R10.reuse, R3 ;  /* 0x000000030a187220 */ /* 0x040fe20000410000 */
[--C-:B------:R-:W-:Y:S01]  /*a7f0*/  HADD2.F32 R3, -RZ, R50.reuse.H0_H0 ;  /* 0x20000032ff037230 */ /* 0x100fe20000004100 */
[----:B------:R-:W-:Y:S01]  /*a800*/  FFMA.FTZ R26, R10, R5, R4 ;  /* 0x000000050a1a7223 */ /* 0x000fe20000010004 */
[----:B------:R-:W-:Y:S01]  /*a810*/  HADD2.F32 R4, -RZ, R50.H1_H1 ;  /* 0x30000032ff047230 */ /* 0x000fe20000004100 */
[----:B------:R-:W-:Y:S02]  /*a820*/  FMUL.FTZ R9, R22, R0 ;  /* 0x0000000016097220 */ /* 0x000fe40000410000 */
[-C--:B------:R-:W-:Y:S02]  /*a830*/  FMUL.FTZ R8, R23, R2.reuse ;  /* 0x0000000217087220 */ /* 0x080fe40000410000 */
[----:B------:R-:W-:Y:S02]  /*a840*/  FMUL.FTZ R2, R15, R2 ;  /* 0x000000020f027220 */ /* 0x000fe40000410000 */
[----:B------:R-:W-:-:S02]  /*a850*/  FMUL.FTZ R0, R14, R0 ;  /* 0x000000000e007220 */ /* 0x000fc40000410000 */
[----:B------:R-:W-:Y:S02]  /*a860*/  FFMA.FTZ R14, R14, R3, R9 ;  /* 0x000000030e0e7223 */ /* 0x000fe40000010009 */
[----:B------:R-:W-:Y:S02]  /*a870*/  FFMA.FTZ R15, R15, R4, R8 ;  /* 0x000000040f0f7223 */ /* 0x000fe40000010008 */
[----:B------:R-:W-:Y:S02]  /*a880*/  FFMA.FTZ R11, R19, R11, -R30 ;  /* 0x0000000b130b7223 */ /* 0x000fe4000001081e */
[----:B------:R-:W-:Y:S02]  /*a890*/  FFMA.FTZ R9, R18, R7, -R27 ;  /* 0x0000000712097223 */ /* 0x000fe4000001081b */
[----:B------:R-:W-:Y:S02]  /*a8a0*/  FFMA.FTZ R13, R17, R13, -R33 ;  /* 0x0000000d110d7223 */ /* 0x000fe40000010821 */
[----:B------:R-:W-:Y:S01]  /*a8b0*/  FFMA.FTZ R8, R16, R12, -R32 ;  /* 0x0000000c10087223 */ /* 0x000fe20000010820 */
[----:B------:R-:W-:Y:S01]  /*a8c0*/  F2FP.PACK_AB R9, R9, R11 ;  /* 0x0000000b0909723e */ /* 0x000fe200000000ff */
[----:B------:R-:W-:Y:S01]  /*a8d0*/  FFMA.FTZ R10, R21, R6, -R25 ;  /* 0x00000006150a7223 */ /* 0x000fe20000010819 */
[----:B------:R-:W-:Y:S01]  /*a8e0*/  F2FP.PACK_AB R6, R26, R29 ;  /* 0x0000001d1a06723e */ /* 0x000fe200000000ff */
[----:B------:R-:W-:Y:S01]  /*a8f0*/  FFMA.FTZ R7, R20, R5, -R24 ;  /* 0x0000000514077223 */ /* 0x000fe20000010818 */
[----:B------:R-:W-:Y:S01]  /*a900*/  F2FP.PACK_AB R8, R8, R13 ;  /* 0x0000000d0808723e */ /* 0x000fe200000000ff */
[----:B------:R-:W-:Y:S01]  /*a910*/  FFMA.FTZ R2, R23, R4, -R2 ;  /* 0x0000000417027223 */ /* 0x000fe20000010802 */
[----:B------:R-:W-:Y:S01]  /*a920*/  F2FP.PACK_AB R4, R35, R36 ;  /* 0x000000242304723e */ /* 0x000fe200000000ff */
[----:B------:R-:W-:Y:S01]  /*a930*/  FFMA.FTZ R0, R22, R3, -R0 ;  /* 0x0000000316007223 */ /* 0x000fe20000010800 */
[----:B------:R-:W-:-:S02]  /*a940*/  F2FP.PACK_AB R10, R7, R10 ;  /* 0x0000000a070a723e */ /* 0x000fc400000000ff */
[----:B------:R-:W-:Y:S02]  /*a950*/  F2FP.PACK_AB R5, R31, R34 ;  /* 0x000000221f05723e */ /* 0x000fe400000000ff */
[----:B------:R-:W-:Y:S02]  /*a960*/  F2FP.PACK_AB R11, R0, R2 ;  /* 0x00000002000b723e */ /* 0x000fe400000000ff */
[----:B------:R-:W-:-:S03]  /*a970*/  F2FP.PACK_AB R7, R14, R15 ;  /* 0x0000000f0e07723e */ /* 0x000fc600000000ff */
[----:B------:R1:W-:Y:S04]  /*a980*/  STS.128 [R188+0x10080], R8 ;  /* 0x01008008bc007388 */ /* 0x0003e80000000c00 */
[----:B------:R1:W-:Y:S02]  /*a990*/  STS.128 [R28+0x10080], R4 ;  /* 0x010080041c007388 */ /* 0x0003e40000000c00 */
.L_x_217:
[----:B------:R-:W-:Y:S05]  /*a9a0*/  BSYNC B0 ;  /* 0x0000000000007941 */ /* 0x000fea0003800000 */
.L_x_216:
[----:B------:R-:W-:-:S13]  /*a9b0*/  ISETP.GE.AND P0, PT, R134, c[0x0][0x27c], PT ;  /* 0x00009f0086007a0c */ /* 0x000fda0003f06270 */
[----:B------:R-:W-:Y:S05]  /*a9c0*/  @P0 BRA `(.L_x_215) ;  /* 0x000005e000000947 */ /* 0x000fea0003800000 */
[----:B------:R-:W-:Y:S01]  /*a9d0*/  MOV R0, c[0x0][0x27c] ;  /* 0x00009f0000007a02 */ /* 0x000fe20000000f00 */
[----:B------:R-:W-:Y:S01]  /*a9e0*/  HADD2.F32 R13, -RZ, R55.H0_H0 ;  /* 0x20000037ff0d7230 */ /* 0x000fe20000004100 */
[----:B------:R-:W-:Y:S01]  /*a9f0*/  LEA.HI R2, R40, R134, RZ, 0x6 ;  /* 0x0000008628027211 */ /* 0x000fe200078f30ff */
[----:B------:R-:W-:Y:S01]  /*aa00*/  HADD2.F32 R12, -RZ, R56.H0_H0 ;  /* 0x20000038ff0c7230 */ /* 0x000fe20000004100 */
[----:B------:R-:W-:Y:S02]  /*aa10*/  LEA.HI R0, R0, R52, RZ, 0x1d ;  /* 0x0000003400007211 */ /* 0x000fe400078fe8ff */
[----:B------:R-:W-:Y:S02]  /*aa20*/  LOP3.LUT R3, R113, 0x38, R39, 0xf8, !PT ;  /* 0x0000003871037812 */ /* 0x000fe400078ef827 */
[----:B------:R-:W-:Y:S02]  /*aa30*/  SHF.L.U32 R2, R2, 0x7, RZ ;  /* 0x0000000702027819 */ /* 0x000fe400000006ff */
[----:B-1----:R-:W-:-:S02]  /*aa40*/  SHF.R.S32.HI R4, RZ, 0x1f, R0 ;  /* 0x0000001fff047819 */ /* 0x002fc40000011400 */
[----:B------:R-:W-:Y:S02]  /*aa50*/  LOP3.LUT R3, R3, R135, RZ, 0x3c, !PT ;  /* 0x0000008703037212 */ /* 0x000fe400078e3cff */
[----:B------:R-:W-:Y:S02]  /*aa60*/  LOP3.LUT R2, R2, 0xffffe000, RZ, 0xc0, !PT ;  /* 0xffffe00002027812 */ /* 0x000fe400078ec0ff */
[----:B------:R-:W-:Y:S02]  /*aa70*/  SHF.L.U32 R5, R0, 0x3, RZ ;  /* 0x0000000300057819 */ /* 0x000fe400000006ff */
[----:B------:R-:W-:Y:S02]  /*aa80*/  LEA.HI R4, R4, R0, RZ, 0x3 ;  /* 0x0000000004047211 */ /* 0x000fe400078f18ff */
[----:B------:R-:W-:Y:S02]  /*aa90*/  IADD3 R0, R3, R2, R114 ;  /* 0x0000000203007210 */ /* 0x000fe40007ffe072 */
[----:B------:R-:W-:-:S02]  /*aaa0*/  LOP3.LUT R3, R113, 0x38, R5, 0xf8, !PT ;  /* 0x0000003871037812 */ /* 0x000fc400078ef805 */
[----:B------:R-:W-:Y:S02]  /*aab0*/  SHF.L.U32 R2, R4, 0xa, RZ ;  /* 0x0000000a04027819 */ /* 0x000fe400000006ff */
[----:B------:R-:W-:Y:S02]  /*aac0*/  LEA R31, R0, 0x10080, 0x1 ;  /* 0x00010080001f7811 */ /* 0x000fe400078e08ff */
[----:B------:R-:W-:Y:S02]  /*aad0*/  LOP3.LUT R3, R3, R135, RZ, 0x3c, !PT ;  /* 0x0000008703037212 */ /* 0x000fe400078e3cff */
[----:B------:R-:W-:Y:S01]  /*aae0*/  LOP3.LUT R0, R2, 0x7fffe000, RZ, 0xc0, !PT ;  /* 0x7fffe00002007812 */ /* 0x000fe200078ec0ff */
[----:B------:R-:W1:Y:S01]  /*aaf0*/  LDS.128 R4, [R31] ;  /* 0x000000001f047984 */ /* 0x000e620000000c00 */
[----:B------:R-:W-:Y:S02]  /*ab00*/  HADD2.F32 R2, -RZ, R51.H0_H0 ;  /* 0x20000033ff027230 */ /* 0x000fe40000004100 */
[----:B------:R-:W-:-:S04]  /*ab10*/  IADD3 R0, R3, R0, R114 ;  /* 0x0000000003007210 */ /* 0x000fc80007ffe072 */
        /* <DEDUP_REMOVED lines=10> */
[--C-:B--2---:R-:W-:Y:S02]  /*abc0*/  HADD2.F32 R4, -RZ, R8.reuse.H0_H0 ;  /* 0x20000008ff047230 */ /* 0x104fe40000004100 */
[----:B------:R-:W-:Y:S02]  /*abd0*/  HADD2.F32 R3, -RZ, R8.H1_H1 ;  /* 0x30000008ff037230 */ /* 0x000fe40000004100 */
[----:B------:R-:W-:Y:S01]  /*abe0*/  HADD2.F32 R5, -RZ, R53.H0_H0 ;  /* 0x20000035ff057230 */ /* 0x000fe20000004100 */
[----:B------:R-:W-:Y:S01]  /*abf0*/  FMUL.FTZ R34, R4, R2 ;  /* 0x0000000204227220 */ /* 0x000fe20000410000 */
[--C-:B------:R-:W-:Y:S01]  /*ac00*/  HADD2.F32 R21, -RZ, R6.reuse.H0_H0 ;  /* 0x20000006ff157230 */ /* 0x100fe20000004100 */
[----:B------:R-:W-:Y:S01]  /*ac10*/  FMUL.FTZ R2, R16, R0 ;  /* 0x0000000010027220 */ /* 0x000fe20000410000 */
[----:B------:R-:W-:Y:S01]  /*ac20*/  HADD2.F32 R20, -RZ, R6.H1_H1 ;  /* 0x30000006ff147230 */ /* 0x000fe20000004100 */
[----:B------:R-:W-:Y:S01]  /*ac30*/  FFMA.FTZ R37, R4, R13, R7 ;  /* 0x0000000d04257223 */ /* 0x000fe20000010007 */
[--C-:B------:R-:W-:Y:S01]  /*ac40*/  HADD2.F32 R15, -RZ, R11.reuse.H0_H0 ;  /* 0x2000000bff0f7230 */ /* 0x100fe20000004100 */
[----:B------:R-:W-:Y:S01]  /*ac50*/  FFMA.FTZ R36, R3, R12, R2 ;  /* 0x0000000c03247223 */ /* 0x000fe20000010002 */
[----:B------:R-:W-:Y:S01]  /*ac60*/  HADD2.F32 R14, -RZ, R11.H1_H1 ;  /* 0x3000000bff0e7230 */ /* 0x000fe20000004100 */
[----:B------:R-:W-:Y:S01]  /*ac70*/  FMUL.FTZ R4, R19, R5 ;  /* 0x0000000513047220 */ /* 0x000fe20000410000 */
[----:B------:R-:W-:Y:S01]  /*ac80*/  HADD2.F32 R6, -RZ, R9.H0_H0 ;  /* 0x20000009ff067230 */ /* 0x000fe20000004100 */
[----:B------:R-:W-:Y:S01]  /*ac90*/  FMUL.FTZ R33, R3, R0 ;  /* 0x0000000003217220 */ /* 0x000fe20000410000 */
[----:B------:R-:W-:Y:S01]  /*aca0*/  HADD2.F32 R11, -RZ, R57.H0_H0 ;  /* 0x20000039ff0b7230 */ /* 0x000fe20000004100 */
[----:B------:R-:W-:Y:S01]  /*acb0*/  FFMA.FTZ R13, R17, R13, -R34 ;  /* 0x0000000d110d7223 */ /* 0x000fe20000010822 */
[----:B------:R-:W-:Y:S01]  /*acc0*/  HADD2.F32 R2, -RZ, R53.H1_H1 ;  /* 0x30000035ff027230 */ /* 0x000fe20000004100 */
[C---:B------:R-:W-:Y:S01]  /*acd0*/  FMUL.FTZ R30, R6.reuse, R5 ;  /* 0x00000005061e7220 */ /* 0x040fe20000410000 */
[----:B------:R-:W-:Y:S01]  /*ace0*/  HADD2.F32 R0, -RZ, R54.H0_H0 ;  /* 0x20000036ff007230 */ /* 0x000fe20000004100 */
[----:B------:R-:W-:Y:S01]  /*acf0*/  FFMA.FTZ R35, R6, R11, R4 ;  /* 0x0000000b06237223 */ /* 0x000fe20000010004 */
[----:B------:R-:W-:Y:S01]  /*ad00*/  HADD2.F32 R9, -RZ, R9.H1_H1 ;  /* 0x30000009ff097230 */ /* 0x000fe20000004100 */
[----:B------:R-:W-:Y:S01]  /*ad10*/  FMUL.FTZ R5, R18, R2 ;  /* 0x0000000212057220 */ /* 0x000fe20000410000 */
[----:B------:R-:W-:Y:S01]  /*ad20*/  HADD2.F32 R7, -RZ, R57.H1_H1 ;  /* 0x30000039ff077230 */ /* 0x000fe20000004100 */
[----:B------:R-:W-:Y:S01]  /*ad30*/  FMUL.FTZ R4, R21, R0 ;  /* 0x0000000015047220 */ /* 0x000fe20000410000 */
[----:B------:R-:W-:Y:S01]  /*ad40*/  HADD2.F32 R8, -RZ, R10.H0_H0 ;  /* 0x2000000aff087230 */ /* 0x000fe20000004100 */
[C---:B------:R-:W-:Y:S01]  /*ad50*/  FMUL.FTZ R27, R9.reuse, R2 ;  /* 0x00000002091b7220 */ /* 0x040fe20000410000 */
[----:B------:R-:W-:Y:S01]  /*ad60*/  HADD2.F32 R6, -RZ, R58.H0_H0 ;  /* 0x2000003aff067230 */ /* 0x000fe20000004100 */
[----:B------:R-:W-:Y:S01]  /*ad70*/  FFMA.FTZ R32, R9, R7, R5 ;  /* 0x0000000709207223 */ /* 0x000fe20000010005 */
[----:B------:R-:W-:Y:S01]  /*ad80*/  HADD2.F32 R3, -RZ, R54.H1_H1 ;  /* 0x30000036ff037230 */ /* 0x000fe20000004100 */
[C---:B------:R-:W-:Y:S01]  /*ad90*/  FMUL.FTZ R25, R8.reuse, R0 ;  /* 0x0000000008197220 */ /* 0x040fe20000410000 */
[----:B------:R-:W-:Y:S01]  /*ada0*/  HADD2.F32 R10, -RZ, R10.H1_H1 ;  /* 0x3000000aff0a7230 */ /* 0x000fe20000004100 */
[----:B------:R-:W-:Y:S01]  /*adb0*/  FFMA.FTZ R29, R8, R6, R4 ;  /* 0x00000006081d7223 */ /* 0x000fe20000010004 */
[----:B------:R-:W-:Y:S01]  /*adc0*/  HADD2.F32 R5, -RZ, R58.H1_H1 ;  /* 0x3000003aff057230 */ /* 0x000fe20000004100 */
[-C--:B------:R-:W-:Y:S01]  /*add0*/  FMUL.FTZ R4, R20, R3.reuse ;  /* 0x0000000314047220 */ /* 0x080fe20000410000 */
[----:B------:R-:W-:Y:S01]  /*ade0*/  HADD2.F32 R0, -RZ, R55.H1_H1 ;  /* 0x30000037ff007230 */ /* 0x000fe20000004100 */
[C---:B------:R-:W-:Y:S01]  /*adf0*/  FMUL.FTZ R24, R10.reuse, R3 ;  /* 0x000000030a187220 */ /* 0x040fe20000410000 */
[----:B------:R-:W-:Y:S01]  /*ae00*/  HADD2.F32 R2, -RZ, R56.H1_H1 ;  /* 0x30000038ff027230 */ /* 0x000fe20000004100 */
[----:B------:R-:W-:Y:S01]  /*ae10*/  FFMA.FTZ R26, R10, R5, R4 ;  /* 0x000000050a1a7223 */ /* 0x000fe20000010004 */
[--C-:B------:R-:W-:Y:S01]  /*ae20*/  HADD2.F32 R3, -RZ, R59.reuse.H0_H0 ;  /* 0x2000003bff037230 */ /* 0x100fe20000004100 */
[----:B------:R-:W-:Y:S01]  /*ae30*/  FMUL.FTZ R9, R22, R0 ;  /* 0x0000000016097220 */ /* 0x000fe20000410000 */
[----:B------:R-:W-:Y:S01]  /*ae40*/  HADD2.F32 R4, -RZ, R59.H1_H1 ;  /* 0x3000003bff047230 */ /* 0x000fe20000004100 */
[----:B------:R-:W-:-:S02]  /*ae50*/  FMUL.FTZ R8, R23, R2 ;  /* 0x0000000217087220 */ /* 0x000fc40000410000 */
[C---:B------:R-:W-:Y:S02]  /*ae60*/  FMUL.FTZ R2, R15.reuse, R2 ;  /* 0x000000020f027220 */ /* 0x040fe40000410000 */
[C---:B------:R-:W-:Y:S02]  /*ae70*/  FMUL.FTZ R0, R14.reuse, R0 ;  /* 0x000000000e007220 */ /* 0x040fe40000410000 */
[----:B------:R-:W-:Y:S02]  /*ae80*/  FFMA.FTZ R14, R14, R3, R9 ;  /* 0x000000030e0e7223 */ /* 0x000fe40000010009 */
[----:B------:R-:W-:Y:S02]  /*ae90*/  FFMA.FTZ R15, R15, R4, R8 ;  /* 0x000000040f0f7223 */ /* 0x000fe40000010008 */
[----:B------:R-:W-:Y:S02]  /*aea0*/  FFMA.FTZ R11, R19, R11, -R30 ;  /* 0x0000000b130b7223 */ /* 0x000fe4000001081e */
[----:B------:R-:W-:-:S02]  /*aeb0*/  FFMA.FTZ R9, R18, R7, -R27 ;  /* 0x0000000712097223 */ /* 0x000fc4000001081b */
        /* <DEDUP_REMOVED lines=8> */
[----:B------:R-:W-:Y:S02]  /*af40*/  F2FP.PACK_AB R10, R7, R10 ;  /* 0x0000000a070a723e */ /* 0x000fe400000000ff */
[----:B------:R-:W-:-:S02]  /*af50*/  F2FP.PACK_AB R5, R32, R35 ;  /* 0x000000232005723e */ /* 0x000fc400000000ff */
[----:B------:R-:W-:Y:S02]  /*af60*/  F2FP.PACK_AB R11, R0, R2 ;  /* 0x00000002000b723e */ /* 0x000fe400000000ff */
[----:B------:R-:W-:Y:S02]  /*af70*/  F2FP.PACK_AB R6, R26, R29 ;  /* 0x0000001d1a06723e */ /* 0x000fe400000000ff */
[----:B------:R-:W-:Y:S01]  /*af80*/  F2FP.PACK_AB R7, R14, R15 ;  /* 0x0000000f0e07723e */ /* 0x000fe200000000ff */
[----:B------:R1:W-:Y:S04]  /*af90*/  STS.128 [R31], R8 ;  /* 0x000000081f007388 */ /* 0x0003e80000000c00 */
[----:B------:R1:W-:Y:S02]  /*afa0*/  STS.128 [R28+0x10080], R4 ;  /* 0x010080041c007388 */ /* 0x0003e40000000c00 */
.L_x_215:
[----:B------:R-:W-:Y:S05]  /*afb0*/  BSYNC B1 ;  /* 0x0000000000017941 */ /* 0x000fea0003800000 */
.L_x_214:
[----:B------:R-:W-:Y:S01]  /*afc0*/  IADD3 R3, R198, 0x20, RZ ;  /* 0x00000020c6037810 */ /* 0x000fe20007ffe0ff */
[----:B------:R-:W-:Y:S03]  /*afd0*/  BSSY B1, `(.L_x_218) ;  /* 0x00000c8000017945 */ /* 0x000fe60003800000 */
[----:B------:R-:W-:-:S13]  /*afe0*/  ISETP.GE.AND P0, PT, R3, R41, PT ;  /* 0x000000290300720c */ /* 0x000fda0003f06270 */
[----:B------:R-:W-:Y:S05]  /*aff0*/  @P0 BRA `(.L_x_219) ;  /* 0x00000c5000000947 */ /* 0x000fea0003800000 */
[----:B------:R-:W-:Y:S01]  /*b000*/  ISETP.GE.AND P0, PT, R132, c[0x0][0x27c], PT ;  /* 0x00009f0084007a0c */ /* 0x000fe20003f06270 */
[----:B------:R-:W-:Y:S01]  /*b010*/  IMAD.SHL.U32 R0, R3, 0x40, RZ ;  /* 0x0000004003007824 */ /* 0x000fe200078e00ff */
[----:B------:R-:W-:Y:S01]  /*b020*/  SHF.R.S32.HI R2, RZ, 0x1f, R3 ;  /* 0x0000001fff027819 */ /* 0x000fe20000011403 */
[----:B------:R-:W-:Y:S03]  /*b030*/  BSSY B0, `(.L_x_220) ;  /* 0x0000061000007945 */ /* 0x000fe60003800000 */
[----:B------:R-:W-:Y:S02]  /*b040*/  LEA.HI R2, R2, R3, RZ, 0x3 ;  /* 0x0000000302027211 */ /* 0x000fe400078f18ff */
[----:B------:R-:W-:-:S03]  /*b050*/  LOP3.LUT R0, R0, 0x1c0, RZ, 0xc0, !PT ;  /* 0x000001c000007812 */ /* 0x000fc600078ec0ff */
[----:B------:R-:W-:Y:S01]  /*b060*/  IMAD.SHL.U32 R2, R2, 0x40, RZ ;  /* 0x0000004002027824 */ /* 0x000fe200078e00ff */
[----:B------:R-:W-:-:S04]  /*b070*/  SHF.R.U32.HI R49, RZ, 0x3, R0 ;  /* 0x00000003ff317819 */ /* 0x000fc80000011600 */
[----:B------:R-:W-:Y:S01]  /*b080*/  LOP3.LUT R18, R2, 0xfffffe00, RZ, 0xc0, !PT ;  /* 0xfffffe0002127812 */ /* 0x000fe200078ec0ff */
[----:B------:R-:W-:Y:S05]  /*b090*/  @P0 BRA `(.L_x_221) ;  /* 0x000005a000000947 */ /* 0x000fea0003800000 */
[----:B-1----:R-:W-:Y:S01]  /*b0a0*/  MOV R5, c[0x0][0x27c] ;  /* 0x00009f0000057a02 */ /* 0x002fe20000000f00 */
[----:B------:R-:W-:Y:S01]  /*b0b0*/  HADD2.F32 R14, -RZ, R45.H0_H0 ;  /* 0x2000002dff0e7230 */ /* 0x000fe20000004100 */
[----:B------:R-:W-:Y:S02]  /*b0c0*/  LOP3.LUT R2, R0, 0x38, R132, 0xf8, !PT ;  /* 0x0000003800027812 */ /* 0x000fe400078ef884 */
[----:B------:R-:W-:-:S04]  /*b0d0*/  LEA.HI R5, R5, R216, RZ, 0x1d ;  /* 0x000000d805057211 */ /* 0x000fc800078fe8ff */
[----:B------:R-:W-:Y:S02]  /*b0e0*/  SHF.R.S32.HI R4, RZ, 0x1f, R5 ;  /* 0x0000001fff047819 */ /* 0x000fe40000011405 */
[----:B------:R-:W-:Y:S02]  /*b0f0*/  SHF.L.U32 R3, R5, 0x3, RZ ;  /* 0x0000000305037819 */ /* 0x000fe400000006ff */
[----:B------:R-:W-:Y:S02]  /*b100*/  LEA.HI R5, R4, R5, RZ, 0x3 ;  /* 0x0000000504057211 */ /* 0x000fe400078f18ff */
[----:B------:R-:W-:Y:S02]  /*b110*/  LOP3.LUT R4, R18, R2, R49, 0xf6, !PT ;  /* 0x0000000212047212 */ /* 0x000fe400078ef631 */
[----:B------:R-:W-:Y:S02]  /*b120*/  LOP3.LUT R3, R0, 0x38, R3, 0xf8, !PT ;  /* 0x0000003800037812 */ /* 0x000fe400078ef803 */
[----:B------:R-:W-:-:S02]  /*b130*/  SHF.L.U32 R2, R5, 0xa, RZ ;  /* 0x0000000a05027819 */ /* 0x000fc400000006ff */
[----:B------:R-:W-:Y:S02]  /*b140*/  LOP3.LUT R3, R3, R49, RZ, 0x3c, !PT ;  /* 0x0000003103037212 */ /* 0x000fe400078e3cff */
[----:B------:R-:W-:Y:S02]  /*b150*/  LOP3.LUT R2, R2, 0x7fffe000, RZ, 0xc0, !PT ;  /* 0x7fffe00002027812 */ /* 0x000fe400078ec0ff */
[----:B------:R-:W-:Y:S02]  /*b160*/  LEA R32, R4, 0x10080, 0x1 ;  /* 0x0001008004207811 */ /* 0x000fe400078e08ff */
[----:B------:R-:W-:Y:S01]  /*b170*/  IADD3 R2, R3, R2, R18 ;  /* 0x0000000203027210 */ /* 0x000fe20007ffe012 */
[--C-:B------:R-:W-:Y:S02]  /*b180*/  HADD2.F32 R3, -RZ, R42.reuse.H0_H0 ;  /* 0x2000002aff037230 */ /* 0x100fe40000004100 */
[----:B------:R-:W1:Y:S01]  /*b190*/  LDS.128 R4, [R32] ;  /* 0x0000000020047984 */ /* 0x000e620000000c00 */
[----:B------:R-:W-:Y:S01]  /*b1a0*/  SHF.L.U32 R29, R2, 0x1, RZ ;  /* 0x00000001021d7819 */ /* 0x000fe200000006ff */
[----:B------:R-:W-:-:S04]  /*b1b0*/  HADD2.F32 R2, -RZ, R42.H1_H1 ;  /* 0x3000002aff027230 */ /* 0x000fc80000004100 */
[----:B------:R-:W2:Y:S01]  /*b1c0*/  LDS.128 R8, [R29+0x10080] ;  /* 0x010080001d087984 */ /* 0x000ea20000000c00 */
[--C-:B-1----:R-:W-:Y:S02]  /*b1d0*/  HADD2.F32 R21, -RZ, R5.reuse.H0_H0 ;  /* 0x20000005ff157230 */ /* 0x102fe40000004100 */
[----:B------:R-:W-:Y:S02]  /*b1e0*/  HADD2.F32 R20, -RZ, R5.H1_H1 ;  /* 0x30000005ff147230 */ /* 0x000fe40000004100 */
[----:B------:R-:W-:Y:S02]  /*b1f0*/  HADD2.F32 R19, -RZ, R4.H0_H0 ;  /* 0x20000004ff137230 */ /* 0x000fe40000004100 */
[----:B--2---:R-:W-:Y:S02]  /*b200*/  HADD2.F32 R5, -RZ, R8.H0_H0 ;  /* 0x20000008ff057230 */ /* 0x004fe40000004100 */
[----:B------:R-:W-:Y:S02]  /*b210*/  HADD2.F32 R17, -RZ, R4.H1_H1 ;  /* 0x30000004ff117230 */ /* 0x000fe40000004100 */
[----:B------:R-:W-:Y:S01]  /*b220*/  HADD2.F32 R4, -RZ, R8.H1_H1 ;  /* 0x30000008ff047230 */ /* 0x000fe20000004100 */
[C---:B------:R-:W-:Y:S01]  /*b230*/  FMUL.FTZ R8, R3.reuse, R19 ;  /* 0x0000001303087220 */ /* 0x040fe20000410000 */
[--C-:B------:R-:W-:Y:S01]  /*b240*/  HADD2.F32 R16, -RZ, R11.reuse.H0_H0 ;  /* 0x2000000bff107230 */ /* 0x100fe20000004100 */
[----:B------:R-:W-:Y:S01]  /*b250*/  FMUL.FTZ R35, R3, R5 ;  /* 0x0000000503237220 */ /* 0x000fe20000410000 */
[----:B------:R-:W-:Y:S01]  /*b260*/  HADD2.F32 R15, -RZ, R11.H1_H1 ;  /* 0x3000000bff0f7230 */ /* 0x000fe20000004100 */
[----:B------:R-:W-:Y:S01]  /*b270*/  FMUL.FTZ R3, R2, R17 ;  /* 0x0000001102037220 */ /* 0x000fe20000410000 */
[--C-:B------:R-:W-:Y:S01]  /*b280*/  HADD2.F32 R23, -RZ, R6.reuse.H0_H0 ;  /* 0x20000006ff177230 */ /* 0x100fe20000004100 */
[----:B------:R-:W-:Y:S01]  /*b290*/  FFMA.FTZ R38, R14, R5, R8 ;  /* 0x000000050e267223 */ /* 0x000fe20000010008 */
[----:B------:R-:W-:Y:S01]  /*b2a0*/  HADD2.F32 R22, -RZ, R6.H1_H1 ;  /* 0x30000006ff167230 */ /* 0x000fe20000004100 */
[----:B------:R-:W-:Y:S01]  /*b2b0*/  FMUL.FTZ R34, R2, R4 ;  /* 0x0000000402227220 */ /* 0x000fe20000410000 */
[----:B------:R-:W-:Y:S01]  /*b2c0*/  HADD2.F32 R11, -RZ, R46.H0_H0 ;  /* 0x2000002eff0b7230 */ /* 0x000fe20000004100 */
[----:B------:R-:W-:Y:S01]  /*b2d0*/  FFMA.FTZ R14, R14, R19, -R35 ;  /* 0x000000130e0e7223 */ /* 0x000fe20000010823 */
[----:B------:R-:W-:-:S02]  /*b2e0*/  HADD2.F32 R6, -RZ, R43.H0_H0 ;  /* 0x2000002bff067230 */ /* 0x000fc40000004100 */
[--C-:B------:R-:W-:Y:S01]  /*b2f0*/  HADD2.F32 R25, -RZ, R7.reuse.H0_H0 ;  /* 0x20000007ff197230 */ /* 0x100fe20000004100 */
[----:B------:R-:W-:Y:S01]  /*b300*/  FFMA.FTZ R37, R11, R4, R3 ;  /* 0x000000040b257223 */ /* 0x000fe20000010003 */
[----:B------:R-:W-:Y:S01]  /*b310*/  HADD2.F32 R24, -RZ, R7.H1_H1 ;  /* 0x30000007ff187230 */ /* 0x000fe20000004100 */
[C---:B------:R-:W-:Y:S01]  /*b320*/  FMUL.FTZ R5, R6.reuse, R21 ;  /* 0x0000001506057220 */ /* 0x040fe20000410000 */
[--C-:B------:R-:W-:Y:S02]  /*b330*/  HADD2.F32 R7, -RZ, R9.reuse.H0_H0 ;  /* 0x20000009ff077230 */ /* 0x100fe40000004100 */
[----:B------:R-:W-:Y:S02]  /*b340*/  HADD2.F32 R12, -RZ, R9.H1_H1 ;  /* 0x30000009ff0c7230 */ /* 0x000fe40000004100 */
[--C-:B------:R-:W-:Y:S01]  /*b350*/  HADD2.F32 R9, -RZ, R10.reuse.H0_H0 ;  /* 0x2000000aff097230 */ /* 0x100fe20000004100 */
[----:B------:R-:W-:Y:S01]  /*b360*/  FMUL.FTZ R31, R6, R7 ;  /* 0x00000007061f7220 */ /* 0x000fe20000410000 */
[----:B------:R-:W-:-:S02]  /*b370*/  HADD2.F32 R13, -RZ, R10.H1_H1 ;  /* 0x3000000aff0d7230 */ /* 0x000fc40000004100 */
[----:B------:R-:W-:Y:S02]  /*b380*/  HADD2.F32 R10, -RZ, R47.H0_H0 ;  /* 0x2000002fff0a7230 */ /* 0x000fe40000004100 */
[----:B------:R-:W-:Y:S02]  /*b390*/  HADD2.F32 R3, -RZ, R43.H1_H1 ;  /* 0x3000002bff037230 */ /* 0x000fe40000004100 */
[----:B------:R-:W-:Y:S01]  /*b3a0*/  HADD2.F32 R2, -RZ, R44.H0_H0 ;  /* 0x2000002cff027230 */ /* 0x000fe20000004100 */
[----:B------:R-:W-:Y:S01]  /*b3b0*/  FFMA.FTZ R36, R10, R7, R5 ;  /* 0x000000070a247223 */ /* 0x000fe20000010005 */
[----:B------:R-:W-:Y:S01]  /*b3c0*/  HADD2.F32 R8, -RZ, R47.H1_H1 ;  /* 0x3000002fff087230 */ /* 0x000fe20000004100 */
[----:B------:R-:W-:Y:S01]  /*b3d0*/  FMUL.FTZ R6, R3, R20 ;  /* 0x0000001403067220 */ /* 0x000fe20000410000 */
[----:B------:R-:W-:Y:S01]  /*b3e0*/  HADD2.F32 R7, -RZ, R48.H0_H0 ;  /* 0x20000030ff077230 */ /* 0x000fe20000004100 */
[----:B------:R-:W-:Y:S01]  /*b3f0*/  FMUL.FTZ R5, R2, R23 ;  /* 0x0000001702057220 */ /* 0x000fe20000410000 */
[----:B------:R-:W-:Y:S01]  /*b400*/  HADD2.F32 R4, -RZ, R44.H1_H1 ;  /* 0x3000002cff047230 */ /* 0x000fe20000004100 */
[----:B------:R-:W-:Y:S01]  /*b410*/  FFMA.FTZ R33, R8, R12, R6 ;  /* 0x0000000c08217223 */ /* 0x000fe20000010006 */
[----:B------:R-:W-:Y:S01]  /*b420*/  HADD2.F32 R6, -RZ, R48.H1_H1 ;  /* 0x30000030ff067230 */ /* 0x000fe20000004100 */
[-C--:B------:R-:W-:Y:S01]  /*b430*/  FMUL.FTZ R27, R2, R9.reuse ;  /* 0x00000009021b7220 */ /* 0x080fe20000410000 */
[----:B------:R-:W-:Y:S01]  /*b440*/  HADD2.F32 R2, -RZ, R45.H1_H1 ;  /* 0x3000002dff027230 */ /* 0x000fe20000004100 */
[----:B------:R-:W-:-:S02]  /*b450*/  FFMA.FTZ R30, R7, R9, R5 ;  /* 0x00000009071e7223 */ /* 0x000fc40000010005 */
[----:B------:R-:W-:Y:S01]  /*b460*/  FMUL.FTZ R28, R3, R12 ;  /* 0x0000000c031c7220 */ /* 0x000fe20000410000 */
[----:B------:R-:W-:Y:S01]  /*b470*/  HADD2.F32 R3, -RZ, R46.H1_H1 ;  /* 0x3000002eff037230 */ /* 0x000fe20000004100 */
[C---:B------:R-:W-:Y:S02]  /*b480*/  FMUL.FTZ R5, R4.reuse, R22 ;  /* 0x0000001604057220 */ /* 0x040fe40000410000 */
[-C--:B------:R-:W-:Y:S01]  /*b490*/  FMUL.FTZ R26, R4, R13.reuse ;  /* 0x0000000d041a7220 */ /* 0x080fe20000410000 */
[--C-:B------:R-:W-:Y:S01]  /*b4a0*/  HADD2.F32 R4, -RZ, R50.reuse.H0_H0 ;  /* 0x20000032ff047230 */ /* 0x100fe20000004100 */
[----:B------:R-:W-:Y:S01]  /*b4b0*/  FFMA.FTZ R13, R6, R13, R5 ;  /* 0x0000000d060d7223 */ /* 0x000fe20000010005 */
[----:B------:R-:W-:Y:S01]  /*b4c0*/  HADD2.F32 R5, -RZ, R50.H1_H1 ;  /* 0x30000032ff057230 */ /* 0x000fe20000004100 */
[----:B------:R-:W-:Y:S02]  /*b4d0*/  FMUL.FTZ R12, R2, R24 ;  /* 0x00000018020c7220 */ /* 0x000fe40000410000 */
[----:B------:R-:W-:-:S02]  /*b4e0*/  FMUL.FTZ R9, R3, R25 ;  /* 0x0000001903097220 */ /* 0x000fc40000410000 */
[-C--:B------:R-:W-:Y:S02]  /*b4f0*/  FMUL.FTZ R2, R2, R15.reuse ;  /* 0x0000000f02027220 */ /* 0x080fe40000410000 */
[-C--:B------:R-:W-:Y:S02]  /*b500*/  FMUL.FTZ R3, R3, R16.reuse ;  /* 0x0000001003037220 */ /* 0x080fe40000410000 */
[----:B------:R-:W-:Y:S02]  /*b510*/  FFMA.FTZ R15, R4, R15, R12 ;  /* 0x0000000f040f7223 */ /* 0x000fe4000001000c */
[----:B------:R-:W-:Y:S02]  /*b520*/  FFMA.FTZ R12, R11, R17, -R34 ;  /* 0x000000110b0c7223 */ /* 0x000fe40000010822 */
[----:B------:R-:W-:Y:S02]  /*b530*/  FFMA.FTZ R16, R5, R16, R9 ;  /* 0x0000001005107223 */ /* 0x000fe40000010009 */
[----:B------:R-:W-:-:S02]  /*b540*/  FFMA.FTZ R11, R10, R21, -R31 ;  /* 0x000000150a0b7223 */ /* 0x000fc4000001081f */
[----:B------:R-:W-:Y:S01]  /*b550*/  FFMA.FTZ R9, R8, R20, -R28 ;  /* 0x0000001408097223 */ /* 0x000fe2000001081c */
[----:B------:R-:W-:Y:S01]  /*b560*/  F2FP.PACK_AB R8, R12, R14 ;  /* 0x0000000e0c08723e */ /* 0x000fe200000000ff */
[----:B------:R-:W-:Y:S02]  /*b570*/  FFMA.FTZ R10, R7, R23, -R27 ;  /* 0x00000017070a7223 */ /* 0x000fe4000001081b */
        /* <DEDUP_REMOVED lines=12> */
.L_x_221:
[----:B------:R-:W-:Y:S05]  /*b640*/  BSYNC B0 ;  /* 0x0000000000007941 */ /* 0x000fea0003800000 */
.L_x_220:
[----:B------:R-:W-:-:S13]  /*b650*/  ISETP.GE.AND P0, PT, R134, c[0x0][0x27c], PT ;  /* 0x00009f0086007a0c */ /* 0x000fda0003f06270 */
[----:B------:R-:W-:Y:S05]  /*b660*/  @P0 BRA `(.L_x_219) ;  /* 0x000005e000000947 */ /* 0x000fea0003800000 */
[----:B------:R-:W-:Y:S01]  /*b670*/  MOV R2, c[0x0][0x27c] ;  /* 0x00009f0000027a02 */ /* 0x000fe20000000f00 */
[----:B------:R-:W-:Y:S01]  /*b680*/  HADD2.F32 R13, -RZ, R55.H0_H0 ;  /* 0x20000037ff0d7230 */ /* 0x000fe20000004100 */
[----:B-1----:R-:W-:Y:S02]  /*b690*/  LEA.HI R4, R40, R134, RZ, 0x6 ;  /* 0x0000008628047211 */ /* 0x002fe400078f30ff */
[----:B------:R-:W-:Y:S02]  /*b6a0*/  LEA.HI R2, R2, R52, RZ, 0x1d ;  /* 0x0000003402027211 */ /* 0x000fe400078fe8ff */
[----:B------:R-:W-:Y:S02]  /*b6b0*/  SHF.L.U32 R6, R4, 0x7, RZ ;  /* 0x0000000704067819 */ /* 0x000fe400000006ff */
[----:B------:R-:W-:Y:S02]  /*b6c0*/  SHF.R.S32.HI R4, RZ, 0x1f, R2 ;  /* 0x0000001fff047819 */ /* 0x000fe40000011402 */
[----:B------:R-:W-:-:S02]  /*b6d0*/  SHF.L.U32 R5, R2, 0x3, RZ ;  /* 0x0000000302057819 */ /* 0x000fc400000006ff */
[----:B------:R-:W-:Y:S02]  /*b6e0*/  LEA.HI R4, R4, R2, RZ, 0x3 ;  /* 0x0000000204047211 */ /* 0x000fe400078f18ff */
[C---:B------:R-:W-:Y:S02]  /*b6f0*/  LOP3.LUT R3, R0.reuse, 0x38, R39, 0xf8, !PT ;  /* 0x0000003800037812 */ /* 0x040fe400078ef827 */
[----:B------:R-:W-:Y:S02]  /*b700*/  LOP3.LUT R2, R0, 0x38, R5, 0xf8, !PT ;  /* 0x0000003800027812 */ /* 0x000fe400078ef805 */
[----:B------:R-:W-:Y:S02]  /*b710*/  SHF.L.U32 R0, R4, 0xa, RZ ;  /* 0x0000000a04007819 */ /* 0x000fe400000006ff */
[----:B------:R-:W-:Y:S02]  /*b720*/  LOP3.LUT R3, R3, R49, RZ, 0x3c, !PT ;  /* 0x0000003103037212 */ /* 0x000fe400078e3cff */
[----:B------:R-:W-:-:S02]  /*b730*/  LOP3.LUT R6, R6, 0xffffe000, RZ, 0xc0, !PT ;  /* 0xffffe00006067812 */ /* 0x000fc400078ec0ff */
[----:B------:R-:W-:Y:S02]  /*b740*/  LOP3.LUT R2, R2, R49, RZ, 0x3c, !PT ;  /* 0x0000003102027212 */ /* 0x000fe400078e3cff */
[----:B------:R-:W-:Y:S02]  /*b750*/  LOP3.LUT R0, R0, 0x7fffe000, RZ, 0xc0, !PT ;  /* 0x7fffe00000007812 */ /* 0x000fe400078ec0ff */
[--C-:B------:R-:W-:Y:S02]  /*b760*/  IADD3 R3, R3, R6, R18.reuse ;  /* 0x0000000603037210 */ /* 0x100fe40007ffe012 */
[----:B------:R-:W-:Y:S01]  /*b770*/  IADD3 R0, R2, R0, R18 ;  /* 0x0000000002007210 */ /* 0x000fe20007ffe012 */
[--C-:B------:R-:W-:Y:S01]  /*b780*/  HADD2.F32 R2, -RZ, R51.reuse.H0_H0 ;  /* 0x20000033ff027230 */ /* 0x100fe20000004100 */
[----:B------:R-:W-:Y:S02]  /*b790*/  LEA R30, R3, 0x10080, 0x1 ;  /* 0x00010080031e7811 */ /* 0x000fe400078e08ff */
[----:B------:R-:W-:Y:S01]  /*b7a0*/  SHF.L.U32 R27, R0, 0x1, RZ ;  /* 0x00000001001b7819 */ /* 0x000fe200000006ff */
[----:B------:R-:W-:-:S02]  /*b7b0*/  HADD2.F32 R0, -RZ, R51.H1_H1 ;  /* 0x30000033ff007230 */ /* 0x000fc40000004100 */
[----:B------:R-:W1:Y:S04]  /*b7c0*/  LDS.128 R4, [R30] ;  /* 0x000000001e047984 */ /* 0x000e680000000c00 */
[----:B------:R-:W2:Y:S01]  /*b7d0*/  LDS.128 R8, [R27+0x10080] ;  /* 0x010080001b087984 */ /* 0x000ea20000000c00 */
[--C-:B-1----:R-:W-:Y:S02]  /*b7e0*/  HADD2.F32 R17, -RZ, R4.reuse.H0_H0 ;  /* 0x20000004ff117230 */ /* 0x102fe40000004100 */
[----:B------:R-:W-:Y:S02]  /*b7f0*/  HADD2.F32 R16, -RZ, R4.H1_H1 ;  /* 0x30000004ff107230 */ /* 0x000fe40000004100 */
[----:B--2---:R-:W-:Y:S02]  /*b800*/  HADD2.F32 R4, -RZ, R8.H0_H0 ;  /* 0x20000008ff047230 */ /* 0x004fe40000004100 */
[----:B------:R-:W-:-:S02]  /*b810*/  HADD2.F32 R23, -RZ, R7.H0_H0 ;  /* 0x20000007ff177230 */ /* 0x000fc40000004100 */
[----:B------:R-:W-:Y:S01]  /*b820*/  HADD2.F32 R22, -RZ, R7.H1_H1 ;  /* 0x30000007ff167230 */ /* 0x000fe20000004100 */
[CC--:B------:R-:W-:Y:S01]  /*b830*/  FMUL.FTZ R7, R2.reuse, R17.reuse ;  /* 0x0000001102077220 */ /* 0x0c0fe20000410000 */
[--C-:B------:R-:W-:Y:S01]  /*b840*/  HADD2.F32 R15, -RZ, R11.reuse.H0_H0 ;  /* 0x2000000bff0f7230 */ /* 0x100fe20000004100 */
[----:B------:R-:W-:Y:S01]  /*b850*/  FMUL.FTZ R33, R2, R4 ;  /* 0x0000000402217220 */ /* 0x000fe20000410000 */
[----:B------:R-:W-:Y:S01]  /*b860*/  HADD2.F32 R14, -RZ, R11.H1_H1 ;  /* 0x3000000bff0e7230 */ /* 0x000fe20000004100 */
[----:B------:R-:W-:Y:S01]  /*b870*/  FMUL.FTZ R2, R0, R16 ;  /* 0x0000001000027220 */ /* 0x000fe20000410000 */
[--C-:B------:R-:W-:Y:S01]  /*b880*/  HADD2.F32 R19, -RZ, R5.reuse.H0_H0 ;  /* 0x20000005ff137230 */ /* 0x100fe20000004100 */
[C---:B------:R-:W-:Y:S01]  /*b890*/  FFMA.FTZ R36, R13.reuse, R4, R7 ;  /* 0x000000040d247223 */ /* 0x040fe20000010007 */
[----:B------:R-:W-:Y:S01]  /*b8a0*/  HADD2.F32 R18, -RZ, R5.H1_H1 ;  /* 0x30000005ff127230 */ /* 0x000fe20000004100 */
[----:B------:R-:W-:Y:S01]  /*b8b0*/  FFMA.FTZ R13, R13, R17, -R33 ;  /* 0x000000110d0d7223 */ /* 0x000fe20000010821 */
[----:B------:R-:W-:-:S02]  /*b8c0*/  HADD2.F32 R3, -RZ, R8.H1_H1 ;  /* 0x30000008ff037230 */ /* 0x000fc40000004100 */
[----:B------:R-:W-:Y:S02]  /*b8d0*/  HADD2.F32 R11, -RZ, R56.H0_H0 ;  /* 0x20000038ff0b7230 */ /* 0x000fe40000004100 */
[----:B------:R-:W-:Y:S01]  /*b8e0*/  HADD2.F32 R5, -RZ, R53.H0_H0 ;  /* 0x20000035ff057230 */ /* 0x000fe20000004100 */
[-C--:B------:R-:W-:Y:S01]  /*b8f0*/  FMUL.FTZ R32, R0, R3.reuse ;  /* 0x0000000300207220 */ /* 0x080fe20000410000 */
[--C-:B------:R-:W-:Y:S01]  /*b900*/  HADD2.F32 R21, -RZ, R6.reuse.H0_H0 ;  /* 0x20000006ff157230 */ /* 0x100fe20000004100 */
[----:B------:R-:W-:Y:S01]  /*b910*/  FFMA.FTZ R35, R11, R3, R2 ;  /* 0x000000030b237223 */ /* 0x000fe20000010002 */
[----:B------:R-:W-:Y:S01]  /*b920*/  HADD2.F32 R20, -RZ, R6.H1_H1 ;  /* 0x30000006ff147230 */ /* 0x000fe20000004100 */
[----:B------:R-:W-:Y:S01]  /*b930*/  FMUL.FTZ R4, R5, R19 ;  /* 0x0000001305047220 */ /* 0x000fe20000410000 */
[--C-:B------:R-:W-:Y:S02]  /*b940*/  HADD2.F32 R8, -RZ, R10.reuse.H0_H0 ;  /* 0x2000000aff087230 */ /* 0x100fe40000004100 */
[----:B------:R-:W-:-:S02]  /*b950*/  HADD2.F32 R12, -RZ, R10.H1_H1 ;  /* 0x3000000aff0c7230 */ /* 0x000fc40000004100 */
[----:B------:R-:W-:Y:S02]  /*b960*/  HADD2.F32 R6, -RZ, R9.H0_H0 ;  /* 0x20000009ff067230 */ /* 0x000fe40000004100 */
[----:B------:R-:W-:Y:S02]  /*b970*/  HADD2.F32 R10, -RZ, R57.H0_H0 ;  /* 0x20000039ff0a7230 */ /* 0x000fe40000004100 */
[----:B------:R-:W-:Y:S01]  /*b980*/  HADD2.F32 R2, -RZ, R53.H1_H1 ;  /* 0x30000035ff027230 */ /* 0x000fe20000004100 */
[-C--:B------:R-:W-:Y:S01]  /*b990*/  FMUL.FTZ R29, R5, R6.reuse ;  /* 0x00000006051d7220 */ /* 0x080fe20000410000 */
[----:B------:R-:W-:Y:S01]  /*b9a0*/  HADD2.F32 R0, -RZ, R54.H0_H0 ;  /* 0x20000036ff007230 */ /* 0x000fe20000004100 */
[----:B------:R-:W-:Y:S01]  /*b9b0*/  FFMA.FTZ R34, R10, R6, R4 ;  /* 0x000000060a227223 */ /* 0x000fe20000010004 */
[----:B------:R-:W-:Y:S01]  /*b9c0*/  HADD2.F32 R9, -RZ, R9.H1_H1 ;  /* 0x30000009ff097230 */ /* 0x000fe20000004100 */
[----:B------:R-:W-:Y:S01]  /*b9d0*/  FMUL.FTZ R5, R2, R18 ;  /* 0x0000001202057220 */ /* 0x000fe20000410000 */
[----:B------:R-:W-:Y:S01]  /*b9e0*/  HADD2.F32 R7, -RZ, R57.H1_H1 ;  /* 0x30000039ff077230 */ /* 0x000fe20000004100 */
[----:B------:R-:W-:Y:S01]  /*b9f0*/  FMUL.FTZ R4, R0, R21 ;  /* 0x0000001500047220 */ /* 0x000fe20000410000 */
[----:B------:R-:W-:Y:S01]  /*ba00*/  HADD2.F32 R6, -RZ, R58.H0_H0 ;  /* 0x2000003aff067230 */ /* 0x000fe20000004100 */
[-C--:B------:R-:W-:Y:S01]  /*ba10*/  FMUL.FTZ R26, R2, R9.reuse ;  /* 0x00000009021a7220 */ /* 0x080fe20000410000 */
[----:B------:R-:W-:Y:S01]  /*ba20*/  HADD2.F32 R3, -RZ, R54.H1_H1 ;  /* 0x30000036ff037230 */ /* 0x000fe20000004100 */
[----:B------:R-:W-:Y:S01]  /*ba30*/  FFMA.FTZ R31, R7, R9, R5 ;  /* 0x00000009071f7223 */ /* 0x000fe20000010005 */
[----:B------:R-:W-:Y:S01]  /*ba40*/  HADD2.F32 R5, -RZ, R58.H1_H1 ;  /* 0x3000003aff057230 */ /* 0x000fe20000004100 */
[----:B------:R-:W-:Y:S01]  /*ba50*/  FFMA.FTZ R28, R6, R8, R4 ;  /* 0x00000008061c7223 */ /* 0x000fe20000010004 */
[----:B------:R-:W-:Y:S01]  /*ba60*/  HADD2.F32 R2, -RZ, R56.H1_H1 ;  /* 0x30000038ff027230 */ /* 0x000fe20000004100 */
[----:B------:R-:W-:-:S02]  /*ba70*/  FMUL.FTZ R4, R3, R20 ;  /* 0x0000001403047220 */ /* 0x000fc40000410000 */
[----:B------:R-:W-:Y:S01]  /*ba80*/  FMUL.FTZ R25, R0, R8 ;  /* 0x0000000800197220 */ /* 0x000fe20000410000 */
[----:B------:R-:W-:Y:S01]  /*ba90*/  HADD2.F32 R0, -RZ, R55.H1_H1 ;  /* 0x30000037ff007230 */ /* 0x000fe20000004100 */
[-C--:B------:R-:W-:Y:S01]  /*baa0*/  FMUL.FTZ R24, R3, R12.reuse ;  /* 0x0000000c03187220 */ /* 0x080fe20000410000 */
[--C-:B------:R-:W-:Y:S01]  /*bab0*/  HADD2.F32 R3, -RZ, R59.reuse.H0_H0 ;  /* 0x2000003bff037230 */ /* 0x100fe20000004100 */
[----:B------:R-:W-:Y:S01]  /*bac0*/  FFMA.FTZ R12, R5, R12, R4 ;  /* 0x0000000c050c7223 */ /* 0x000fe20000010004 */
[----:B------:R-:W-:Y:S01]  /*bad0*/  HADD2.F32 R4, -RZ, R59.H1_H1 ;  /* 0x3000003bff047230 */ /* 0x000fe20000004100 */
[----:B------:R-:W-:Y:S02]  /*bae0*/  FMUL.FTZ R8, R2, R23 ;  /* 0x0000001702087220 */ /* 0x000fe40000410000 */
[----:B------:R-:W-:Y:S02]  /*baf0*/  FMUL.FTZ R9, R0, R22 ;  /* 0x0000001600097220 */ /* 0x000fe40000410000 */
[----:B------:R-:W-:-:S02]  /*bb00*/  FMUL.FTZ R2, R2, R15 ;  /* 0x0000000f02027220 */ /* 0x000fc40000410000 */
[-C--:B------:R-:W-:Y:S02]  /*bb10*/  FMUL.FTZ R0, R0, R14.reuse ;  /* 0x0000000e00007220 */ /* 0x080fe40000410000 */
[----:B------:R-:W-:Y:S02]  /*bb20*/  FFMA.FTZ R15, R4, R15, R8 ;  /* 0x0000000f040f7223 */ /* 0x000fe40000010008 */
[----:B------:R-:W-:Y:S02]  /*bb30*/  FFMA.FTZ R14, R3, R14, R9 ;  /* 0x0000000e030e7223 */ /* 0x000fe40000010009 */
        /* <DEDUP_REMOVED lines=15> */
[----:B------:R1:W-:Y:S04]  /*bc30*/  STS.128 [R30], R8 ;  /* 0x000000081e007388 */ /* 0x0003e80000000c00 */
[----:B------:R1:W-:Y:S02]  /*bc40*/  STS.128 [R27+0x10080], R4 ;  /* 0x010080041b007388 */ /* 0x0003e40000000c00 */
.L_x_219:
[----:B------:R-:W-:Y:S05]  /*bc50*/  BSYNC B1 ;  /* 0x0000000000017941 */ /* 0x000fea0003800000 */
.L_x_218:
[----:B------:R-:W-:Y:S01]  /*bc60*/  IADD3 R0, R198, 0x40, RZ ;  /* 0x00000040c6007810 */ /* 0x000fe20007ffe0ff */
[----:B------:R-:W-:Y:S03]  /*bc70*/  BSSY B1, `(.L_x_222) ;  /* 0x00000bb000017945 */ /* 0x000fe60003800000 */
[----:B------:R-:W-:-:S13]  /*bc80*/  ISETP.GE.AND P0, PT, R0, R41, PT ;  /* 0x000000290000720c */ /* 0x000fda0003f06270 */
[----:B------:R-:W-:Y:S05]  /*bc90*/  @P0 BRA `(.L_x_223) ;  /* 0x00000b8000000947 */ /* 0x000fea0003800000 */
[----:B------:R-:W-:Y:S01]  /*bca0*/  ISETP.GE.AND P0, PT, R132, c[0x0][0x27c], PT ;  /* 0x00009f0084007a0c */ /* 0x000fe20003f06270 */
[----:B------:R-:W-:Y:S01]  /*bcb0*/  BSSY B0, `(.L_x_224) ;  /* 0x000005d000007945 */ /* 0x000fe20003800000 */
[----:B------:R-:W-:-:S11]  /*bcc0*/  SHF.R.U32.HI R37, RZ, 0x3, R243 ;  /* 0x00000003ff257819 */ /* 0x000fd600000116f3 */
[----:B------:R-:W-:Y:S05]  /*bcd0*/  @P0 BRA `(.L_x_225) ;  /* 0x000005a000000947 */ /* 0x000fea0003800000 */
[----:B------:R-:W-:Y:S01]  /*bce0*/  MOV R3, c[0x0][0x27c] ;  /* 0x00009f0000037a02 */ /* 0x000fe20000000f00 */
[----:B------:R-:W-:Y:S01]  /*bcf0*/  HADD2.F32 R13, -RZ, R45.H0_H0 ;  /* 0x2000002dff0d7230 */ /* 0x000fe20000004100 */
[----:B------:R-:W-:Y:S02]  /*bd00*/  LOP3.LUT R0, R243, 0x38, R132, 0xf8, !PT ;  /* 0x00000038f3007812 */ /* 0x000fe400078ef884 */
[----:B------:R-:W-:-:S04]  /*bd10*/  LEA.HI R3, R3, R216, RZ, 0x1d ;  /* 0x000000d803037211 */ /* 0x000fc800078fe8ff */
[----:B-1----:R-:W-:Y:S02]  /*bd20*/  SHF.R.S32.HI R4, RZ, 0x1f, R3 ;  /* 0x0000001fff047819 */ /* 0x002fe40000011403 */
        /* <DEDUP_REMOVED lines=16> */
[--C-:B------:R-:W-:Y:S02]  /*be30*/  HADD2.F32 R23, -RZ, R7.reuse.H0_H0 ;  /* 0x20000007ff177230 */ /* 0x100fe40000004100 */
[--C-:B--2---:R-:W-:Y:S02]  /*be40*/  HADD2.F32 R4, -RZ, R8.reuse.H0_H0 ;  /* 0x20000008ff047230 */ /* 0x104fe40000004100 */
        /* <DEDUP_REMOVED lines=67> */
.L_x_225:
[----:B------:R-:W-:Y:S05]  /*c280*/  BSYNC B0 ;  /* 0x0000000000007941 */ /* 0x000fea0003800000 */
.L_x_224:
[----:B------:R-:W-:-:S13]  /*c290*/  ISETP.GE.AND P0, PT, R134, c[0x0][0x27c], PT ;  /* 0x00009f0086007a0c */ /* 0x000fda0003f06270 */
[----:B------:R-:W-:Y:S05]  /*c2a0*/  @P0 BRA `(.L_x_223) ;  /* 0x0000057000000947 */ /* 0x000fea0003800000 */
[----:B------:R-:W-:Y:S01]  /*c2b0*/  MOV R0, c[0x0][0x27c] ;  /* 0x00009f0000007a02 */ /* 0x000fe20000000f00 */
[----:B-1----:R-:W1:Y:S01]  /*c2c0*/  LDS.128 R4, [R247] ;  /* 0x00000000f7047984 */ /* 0x002e620000000c00 */
[----:B------:R-:W-:Y:S02]  /*c2d0*/  HADD2.F32 R13, -RZ, R55.H0_H0 ;  /* 0x20000037ff0d7230 */ /* 0x000fe40000004100 */
[----:B------:R-:W-:-:S04]  /*c2e0*/  LEA.HI R0, R0, R52, RZ, 0x1d ;  /* 0x0000003400007211 */ /* 0x000fc800078fe8ff */
        /* <DEDUP_REMOVED lines=23> */
[--C-:B------:R-:W-:Y:S02]  /*c460*/  HADD2.F32 R15, -RZ, R11.reuse.H0_H0 ;  /* 0x2000000bff0f7230 */ /* 0x100fe40000004100 */
[----:B------:R-:W-:Y:S01]  /*c470*/  HADD2.F32 R14, -RZ, R11.H1_H1 ;  /* 0x3000000bff0e7230 */ /* 0x000fe20000004100 */
[----:B------:R-:W-:Y:S01]  /*c480*/  FMUL.FTZ R32, R2, R4 ;  /* 0x0000000402207220 */ /* 0x000fe20000410000 */
[----:B------:R-:W-:Y:S01]  /*c490*/  HADD2.F32 R3, -RZ, R8.H1_H1 ;  /* 0x30000008ff037230 */ /* 0x000fe20000004100 */
[C---:B------:R-:W-:Y:S01]  /*c4a0*/  FMUL.FTZ R2, R0.reuse, R16 ;  /* 0x0000001000027220 */ /* 0x040fe20000410000 */
[----:B------:R-:W-:Y:S01]  /*c4b0*/  HADD2.F32 R11, -RZ, R56.H0_H0 ;  /* 0x20000038ff0b7230 */ /* 0x000fe20000004100 */
[----:B------:R-:W-:Y:S01]  /*c4c0*/  FFMA.FTZ R35, R13, R4, R7 ;  /* 0x000000040d237223 */ /* 0x000fe20000010007 */
[--C-:B------:R-:W-:Y:S01]  /*c4d0*/  HADD2.F32 R8, -RZ, R10.reuse.H0_H0 ;  /* 0x2000000aff087230 */ /* 0x100fe20000004100 */
[----:B------:R-:W-:Y:S01]  /*c4e0*/  FMUL.FTZ R4, R5, R19 ;  /* 0x0000001305047220 */ /* 0x000fe20000410000 */
[----:B------:R-:W-:Y:S01]  /*c4f0*/  HADD2.F32 R12, -RZ, R10.H1_H1 ;  /* 0x3000000aff0c7230 */ /* 0x000fe20000004100 */
[-C--:B------:R-:W-:Y:S01]  /*c500*/  FFMA.FTZ R34, R11, R3.reuse, R2 ;  /* 0x000000030b227223 */ /* 0x080fe20000010002 */
[----:B------:R-:W-:Y:S01]  /*c510*/  HADD2.F32 R6, -RZ, R9.H0_H0 ;  /* 0x20000009ff067230 */ /* 0x000fe20000004100 */
[----:B------:R-:W-:Y:S01]  /*c520*/  FMUL.FTZ R31, R0, R3 ;  /* 0x00000003001f7220 */ /* 0x000fe20000410000 */
[----:B------:R-:W-:Y:S01]  /*c530*/  HADD2.F32 R10, -RZ, R57.H0_H0 ;  /* 0x20000039ff0a7230 */ /* 0x000fe20000004100 */
[----:B------:R-:W-:Y:S01]  /*c540*/  FFMA.FTZ R13, R13, R17, -R32 ;  /* 0x000000110d0d7223 */ /* 0x000fe20000010820 */
        /* <DEDUP_REMOVED lines=45> */
.L_x_223:
[----:B------:R-:W-:Y:S05]  /*c820*/  BSYNC B1 ;  /* 0x0000000000017941 */ /* 0x000fea0003800000 */
.L_x_222:
[----:B------:R-:W-:-:S04]  /*c830*/  IADD3 R0, R198, 0x60, RZ ;  /* 0x00000060c6007810 */ /* 0x000fc80007ffe0ff */
        /* <DEDUP_REMOVED lines=96> */
.L_x_227:
[----:B------:R-:W-:Y:S05]  /*ce40*/  BSYNC B0 ;  /* 0x0000000000007941 */ /* 0x000fea0003800000 */
.L_x_226:
        /* <DEDUP_REMOVED lines=89> */
.L_x_205:
[----:B------:R-:W-:Y:S05]  /*d3e0*/  BSYNC B2 ;  /* 0x0000000000027941 */ /* 0x000fea0003800000 */
.L_x_177:
[----:B------:R-:W-:-:S04]  /*d3f0*/  DEPBAR.LE SB0, 0x0 ;  /* 0x000080000000791a */ /* 0x000fc80000000000 */
[----:B------:R-:W-:Y:S01]  /*d400*/  BAR.SYNC.DEFER_BLOCKING 0x0 ;  /* 0x0000000000007b1d */ /* 0x000fe20000010000 */
[----:B------:R-:W-:Y:S01]  /*d410*/  IMAD R0, R61, c[0x0][0x208], RZ ;  /* 0x000082003d007a24 */ /* 0x000fe200078e02ff */
[----:B------:R-:W-:Y:S01]  /*d420*/  LOP3.LUT P6, RZ, R219, 0x4, RZ, 0xc0, !PT ;  /* 0x00000004dbff7812 */ /* 0x000fe200078cc0ff */
[----:B-1----:R-:W-:Y:S01]  /*d430*/  IMAD.WIDE.U32 R2, R77, c[0x0][0x208], RZ ;  /* 0x000082004d027a25 */ /* 0x002fe200078e00ff */
[----:B------:R-:W-:-:S03]  /*d440*/  IADD3 R220, R115, -0x2, RZ ;  /* 0xfffffffe73dc7810 */ /* 0x000fc60007ffe0ff */
[C---:B------:R-:W-:Y:S01]  /*d450*/  IMAD R4, R77.reuse, c[0x0][0x20c], R0 ;  /* 0x000083004d047a24 */ /* 0x040fe200078e0200 */
[----:B------:R-:W-:Y:S01]  /*d460*/  LEA R0, P0, R2, R214, 0x5 ;  /* 0x000000d602007211 */ /* 0x000fe200078028ff */
[----:B------:R-:W-:Y:S02]  /*d470*/  IMAD R76, R77, -0x20, R131 ;  /* 0xffffffe04d4c7824 */ /* 0x000fe400078e0283 */
[----:B------:R-:W-:-:S05]  /*d480*/  IMAD.IADD R3, R3, 0x1, R4 ;  /* 0x0000000103037824 */ /* 0x000fca00078e0204 */
[----:B------:R-:W-:Y:S02]  /*d490*/  LEA.HI.X R2, R2, R218, R3, 0x5, P0 ;  /* 0x000000da02027211 */ /* 0x000fe400000f2c03 */
[----:B------:R-:W-:-:S04]  /*d4a0*/  LEA R4, P0, R0, c[0x0][0x1f8], 0x1 ;  /* 0x00007e0000047a11 */ /* 0x000fc800078008ff */
[----:B------:R-:W-:Y:S01]  /*d4b0*/  R2P PR, R216, 0x6 ;  /* 0x00000006d8007804 */ /* 0x000fe20000000000 */
[----:B------:R-:W-:Y:S01]  /*d4c0*/  LDSM.16.M88.4 R12, [R182] ;  /* 0x00000000b60c783b */ /* 0x000fe20000000200 */
[----:B------:R-:W-:Y:S01]  /*d4d0*/  LEA.HI.X R5, R0, c[0x0][0x1fc], R2, 0x1, P0 ;  /* 0x00007f0000057a11 */ /* 0x000fe200000f0c02 */
[----:B------:R-:W-:Y:S01]  /*d4e0*/  IMAD.MOV.U32 R2, RZ, RZ, 0x40 ;  /* 0x00000040ff027424 */ /* 0x000fe200078e00ff */
[----:B------:R-:W-:Y:S01]  /*d4f0*/  LOP3.LUT R0, R60, 0x1, RZ, 0xc0, !PT ;  /* 0x000000013c007812 */ /* 0x000fe200078ec0ff */
[----:B--2-4-:R-:W1:Y:S01]  /*d500*/  LDSM.16.M88.4 R20, [R176] ;  /* 0x00000000b014783b */ /* 0x014e620000000200 */
[----:B------:R-:W-:Y:S02]  /*d510*/  ISETP.GT.AND P0, PT, R76, R198, PT ;  /* 0x000000c64c00720c */ /* 0x000fe40003f04270 */
[----:B------:R-:W-:Y:S01]  /*d520*/  LOP3.LUT P3, RZ, R60, 0x2, RZ, 0xc0, !PT ;  /* 0x000000023cff7812 */ /* 0x000fe2000786c0ff */
[----:B------:R-:W-:Y:S01]  /*d530*/  LDSM.16.M88.4 R8, [R183] ;  /* 0x00000000b708783b */ /* 0x000fe20000000200 */
[----:B------:R-:W-:-:S02]  /*d540*/  ISETP.NE.U32.OR P0, PT, R0, 0x1, !P0 ;  /* 0x000000010000780c */ /* 0x000fc40004705470 */
[C---:B------:R-:W-:Y:S01]  /*d550*/  IADD3 R0, R176.reuse, 0x20, RZ ;  /* 0x00000020b0007810 */ /* 0x040fe20007ffe0ff */
[----:B------:R-:W2:Y:S01]  /*d560*/  LDSM.16.M88.4 R40, [R176+0x800] ;  /* 0x00080000b028783b */ /* 0x000ea20000000200 */
[----:B------:R-:W-:Y:S02]  /*d570*/  @P1 IADD3 R0, R176, -0x20, RZ ;  /* 0xffffffe0b0001810 */ /* 0x000fe40007ffe0ff */
[----:B------:R-:W-:Y:S02]  /*d580*/  LOP3.LUT P1, RZ, R60, 0x4, RZ, 0xc0, !PT ;  /* 0x000000043cff7812 */ /* 0x000fe4000782c0ff */
[CC--:B------:R-:W-:Y:S01]  /*d590*/  ISETP.LE.OR P3, PT, R76.reuse, R198.reuse, !P3 ;  /* 0x000000c64c00720c */ /* 0x0c0fe20005f63670 */
[----:B------:R-:W3:Y:S01]  /*d5a0*/  LDSM.16.M88.4 R28, [R0] ;  /* 0x00000000001c783b */ /* 0x000ee20000000200 */
[----:B------:R-:W-:Y:S02]  /*d5b0*/  ISETP.LE.OR P1, PT, R76, R198, !P1 ;  /* 0x000000c64c00720c */ /* 0x000fe40004f23670 */
[----:B------:R-:W-:Y:S01]  /*d5c0*/  SEL R2, R2, 0xffffffc0, !P2 ;  /* 0xffffffc002027807 */ /* 0x000fe20005000000 */
[----:B------:R-:W4:Y:S04]  /*d5d0*/  LDSM.16.M88.4 R56, [R0+0x800] ;  /* 0x000800000038783b */ /* 0x000f280000000200 */
[----:B------:R-:W-:Y:S01]  /*d5e0*/  @!PT LDS RZ, [RZ] ;  /* 0x00000000fffff984 */ /* 0x000fe20000000800 */
[----:B------:R-:W-:Y:S01]  /*d5f0*/  @!PT LDS RZ, [RZ] ;  /* 0x00000000fffff984 */ /* 0x000fe20000000800 */
[----:B------:R-:W-:Y:S01]  /*d600*/  @!PT LDS RZ, [RZ] ;  /* 0x00000000fffff984 */ /* 0x000fe20000000800 */
[----:B------:R2:W-:Y:S01]  /*d610*/  LDGSTS.E.BYPASS.LTC128B.128 [R188+0x8080], [R4.64], !P0 ;  /* 0x0808000004bc7fae */ /* 0x0005e2000c101d46 */
[----:B------:R-:W-:Y:S01]  /*d620*/  LOP3.LUT P0, RZ, R60, 0x8, RZ, 0xc0, !PT ;  /* 0x000000083cff7812 */ /* 0x000fe2000780c0ff */
[----:B------:R-:W-:-:S02]  /*d630*/  IMAD.IADD R3, R176, 0x1, R2 ;  /* 0x00000001b0037824 */ /* 0x000fc400078e0202 */
[----:B------:R2:W-:Y:S01]  /*d640*/  LDGSTS.E.BYPASS.LTC128B.128 [R188+0x9080], [R4.64+0x80], !P3 ;  /* 0x0908008004bc7fae */ /* 0x0005e2000d901d46 */
[----:B------:R-:W-:Y:S01]  /*d650*/  ISETP.LE.OR P0, PT, R76, R198, !P0 ;  /* 0x000000c64c00720c */ /* 0x000fe20004703670 */
[----:B------:R-:W-:Y:S02]  /*d660*/  IMAD.IADD R177, R2, 0x1, R0 ;  /* 0x0000000102b17824 */ /* 0x000fe400078e0200 */
[----:B------:R3:W-:Y:S01]  /*d670*/  LDGSTS.E.BYPASS.LTC128B.128 [R188+0xa080], [R4.64+0x100], !P1 ;  /* 0x0a08010004bc7fae */ /* 0x0007e2000c901d46 */
[C---:B-1----:R-:W-:Y:S09]  /*d680*/  HMMA.16816.F32 R16, R12.reuse, R20, RZ ;  /* 0x000000140c10723c */ /* 0x042ff200000018ff */
[----:B------:R1:W-:Y:S04]  /*d690*/  LDGSTS.E.BYPASS.LTC128B.128 [R188+0xb080], [R4.64+0x180], !P0 ;  /* 0x0b08018004bc7fae */ /* 0x0003e8000c101d46 */
[----:B------:R-:W-:Y:S01]  /*d6a0*/  LDSM.16.M88.4 R44, [R3] ;  /* 0x00000000032c783b */ /* 0x000fe20000000200 */
[C---:B------:R-:W-:Y:S03]  /*d6b0*/  HMMA.16816.F32 R24, R12.reuse, R22, RZ ;  /* 0x000000160c18723c */ /* 0x040fe600000018ff */
[----:B------:R-:W-:Y:S04]  /*d6c0*/  LDSM.16.M88.4 R20, [R184] ;  /* 0x00000000b814783b */ /* 0x000fe80000000200 */
[----:B------:R-:W-:Y:S01]  /*d6d0*/  LDSM.16.M88.4 R48, [R177] ;  /* 0x00000000b130783b */ /* 0x000fe20000000200 */
[----:B--2---:R-:W-:Y:S03]  /*d6e0*/  HMMA.16816.F32 R32, R12, R40, RZ ;  /* 0x000000280c20723c */ /* 0x004fe600000018ff */
[----:B------:R-:W-:Y:S04]  /*d6f0*/  LDSM.16.M88.4 R52, [R3+0x800] ;  /* 0x000800000334783b */ /* 0x000fe80000000200 */
[----:B------:R-:W-:Y:S01]  /*d700*/  LDSM.16.M88.4 R60, [R176+0x1000] ;  /* 0x00100000b03c783b */ /* 0x000fe20000000200 */
[C---:B---3--:R-:W-:Y:S03]  /*d710*/  HMMA.16816.F32 R16, R8.reuse, R28, R16 ;  /* 0x0000001c0810723c */ /* 0x048fe60000001810 */
[----:B------:R-:W-:Y:S04]  /*d720*/  LDSM.16.M88.4 R68, [R0+0x1000] ;  /* 0x001000000044783b */ /* 0x000fe80000000200 */
[----:B-1----:R-:W1:Y:S01]  /*d730*/  LDSM.16.M88.4 R4, [R185] ;  /* 0x00000000b904783b */ /* 0x002e620000000200 */
[----:B------:R-:W-:Y:S03]  /*d740*/  HMMA.16816.F32 R36, R8, R30, R24 ;  /* 0x0000001e0824723c */ /* 0x000fe60000001818 */
[----:B------:R-:W2:Y:S04]  /*d750*/  LDSM.16.M88.4 R24, [R182+0x4000] ;  /* 0x00400000b618783b */ /* 0x000ea80000000200 */
[----:B------:R-:W-:Y:S01]  /*d760*/  LDSM.16.M88.4 R28, [R176+0x1800] ;  /* 0x00180000b01c783b */ /* 0x000fe20000000200 */
[----:B------:R-:W-:Y:S03]  /*d770*/  HMMA.16816.F32 R40, R12, R42, RZ ;  /* 0x0000002a0c28723c */ /* 0x000fe600000018ff */
[----:B------:R-:W-:Y:S04]  /*d780*/  LDSM.16.M88.4 R64, [R3+0x1000] ;  /* 0x001000000340783b */ /* 0x000fe80000000200 */
[----:B------:R-:W-:Y:S01]  /*d790*/  LDSM.16.M88.4 R72, [R177+0x2000] ;  /* 0x00200000b148783b */ /* 0x000fe20000000200 */
[C---:B----4-:R-:W-:Y:S03]  /*d7a0*/  HMMA.16816.F32 R32, R8.reuse, R56, R32 ;  /* 0x000000380820723c */ /* 0x050fe60000001820 */
[----:B------:R-:W0:Y:S11]  /*d7b0*/  LDGDEPBAR ;  /* 0x00000000000079af */ /* 0x000e360000000000 */
[----:B------:R-:W-:Y:S02]  /*d7c0*/  @!UPT UIADD3 URZ, URZ, URZ, URZ ;  /* 0x0000003f3f3ff290 */ /* 0x000fe4000fffe03f */
[----:B------:R-:W-:Y:S01]  /*d7d0*/  HMMA.16816.F32 R40, R8, R58, R40 ;  /* 0x0000003a0828723c */ /* 0x000fe20000001828 */
[----:B------:R-:W-:Y:S07]  /*d7e0*/  LDSM.16.M88.4 R56, [R177+0x1000] ;  /* 0x00100000b138783b */ /* 0x000fee0000000200 */
[C---:B-1----:R-:W-:Y:S08]  /*d7f0*/  HMMA.16816.F32 R16, R4.reuse, R44, R16 ;  /* 0x0000002c0410723c */ /* 0x042ff00000001810 */
[C---:B------:R-:W-:Y:S01]  /*d800*/  HMMA.16816.F32 R36, R4.reuse, R46, R36 ;  /* 0x0000002e0424723c */ /* 0x040fe20000001824 */
[----:B------:R-:W1:Y:S07]  /*d810*/  LDSM.16.M88.4 R44, [R177+0x800] ;  /* 0x00080000b12c783b */ /* 0x000e6e0000000200 */
[----:B------:R-:W-:Y:S08]  /*d820*/  HMMA.16816.F32 R32, R4, R52, R32 ;  /* 0x000000340420723c */ /* 0x000ff00000001820 */
[C---:B------:R-:W-:Y:S01]  /*d830*/  HMMA.16816.F32 R12, R20.reuse, R48, R16 ;  /* 0x00000030140c723c */ /* 0x040fe20000001810 */
[----:B------:R-:W3:Y:S07]  /*d840*/  LDSM.16.M88.4 R16, [R183+0x4000] ;  /* 0x00400000b710783b */ /* 0x000eee0000000200 */
[----:B------:R-:W-:Y:S01]  /*d850*/  HMMA.16816.F32 R36, R20, R50, R36 ;  /* 0x000000321424723c */ /* 0x000fe20000001824 */
[----:B------:R-:W-:Y:S07]  /*d860*/  LDSM.16.M88.4 R48, [R0+0x1800] ;  /* 0x001800000030783b */ /* 0x000fee0000000200 */
[----:B------:R-:W-:Y:S01]  /*d870*/  HMMA.16816.F32 R40, R4, R54, R40 ;  /* 0x000000360428723c */ /* 0x000fe20000001828 */
[----:B------:R-:W-:Y:S07]  /*d880*/  LDSM.16.M88.4 R52, [R3+0x1800] ;  /* 0x001800000334783b */ /* 0x000fee0000000200 */
[----:B--2---:R-:W-:Y:S01]  /*d890*/  HMMA.16816.F32 R8, R24, R60, R12 ;  /* 0x0000003c1808723c */ /* 0x004fe2000000180c */
[----:B------:R-:W2:Y:S07]  /*d8a0*/  LDSM.16.M88.4 R12, [R185+0x4000] ;  /* 0x00400000b90c783b */ /* 0x000eae0000000200 */
[----:B-1----:R-:W-:Y:S08]  /*d8b0*/  HMMA.16816.F32 R32, R20, R44, R32 ;  /* 0x0000002c1420723c */ /* 0x002ff00000001820 */
[----:B------:R-:W-:Y:S01]  /*d8c0*/  HMMA.16816.F32 R36, R24, R62, R36 ;  /* 0x0000003e1824723c */ /* 0x000fe20000001824 */
[----:B------:R-:W-:Y:S07]  /*d8d0*/  LDSM.16.M88.4 R60, [R3+0x2000] ;  /* 0x00200000033c783b */ /* 0x000fee0000000200 */
[----:B---3--:R-:W-:Y:S01]  /*d8e0*/  HMMA.16816.F32 R4, R16, R68, R8 ;  /* 0x000000441004723c */ /* 0x008fe20000001808 */
[----:B------:R-:W1:Y:S07]  /*d8f0*/  LDSM.16.M88.4 R8, [R184+0x4000] ;  /* 0x00400000b808783b */ /* 0x000e6e0000000200 */
[----:B------:R-:W-:Y:S01]  /*d900*/  HMMA.16816.F32 R40, R20, R46, R40 ;  /* 0x0000002e1428723c */ /* 0x000fe20000001828 */
[----:B------:R-:W-:Y:S07]  /*d910*/  LDSM.16.M88.4 R44, [R177+0x1800] ;  /* 0x00180000b12c783b */ /* 0x000fee0000000200 */
[----:B------:R-:W-:Y:S08]  /*d920*/  HMMA.16816.F32 R32, R24, R28, R32 ;  /* 0x0000001c1820723c */ /* 0x000ff00000001820 */
[----:B------:R-:W-:Y:S01]  /*d930*/  HMMA.16816.F32 R36, R16, R70, R36 ;  /* 0x000000461024723c */ /* 0x000fe20000001824 */
[----:B------:R-:W-:Y:S07]  /*d940*/  LDSM.16.M88.4 R68, [R176+0x2000] ;  /* 0x00200000b044783b */ /* 0x000fee0000000200 */
[----:B--2---:R-:W-:Y:S01]  /*d950*/  HMMA.16816.F32 R20, R12, R64, R4 ;  /* 0x000000400c14723c */ /* 0x004fe20000001804 */
[----:B------:R-:W2:Y:S07]  /*d960*/  LDSM.16.M88.4 R4, [R182+0x8000] ;  /* 0x00800000b604783b */ /* 0x000eae0000000200 */
[----:B------:R-:W-:Y:S01]  /*d970*/  HMMA.16816.F32 R40, R24, R30, R40 ;  /* 0x0000001e1828723c */ /* 0x000fe20000001828 */
[----:B------:R-:W-:Y:S04]  /*d980*/  LDSM.16.M88.4 R28, [R183+0x8000] ;  /* 0x00800000b71c783b */ /* 0x000fe80000000200 */
[----:B------:R-:W-:Y:S03]  /*d990*/  LDSM.16.M88.4 R24, [R185+0x8000] ;  /* 0x00800000b918783b */ /* 0x000fe60000000200 */
[----:B------:R-:W-:Y:S08]  /*d9a0*/  HMMA.16816.F32 R32, R16, R48, R32 ;  /* 0x000000301020723c */ /* 0x000ff00000001820 */
[----:B------:R-:W-:Y:S01]  /*d9b0*/  HMMA.16816.F32 R36, R12, R66, R36 ;  /* 0x000000420c24723c */ /* 0x000fe20000001824 */
[----:B------:R-:W3:Y:S07]  /*d9c0*/  LDSM.16.M88.4 R64, [R0+0x2000] ;  /* 0x002000000040783b */ /* 0x000eee0000000200 */
[----:B-1----:R-:W-:Y:S08]  /*d9d0*/  HMMA.16816.F32 R20, R8, R56, R20 ;  /* 0x000000380814723c */ /* 0x002ff00000001814 */
[----:B------:R-:W-:Y:S01]  /*d9e0*/  HMMA.16816.F32 R40, R16, R50, R40 ;  /* 0x000000321028723c */ /* 0x000fe20000001828 */
[----:B------:R-:W1:Y:S07]  /*d9f0*/  LDSM.16.M88.4 R48, [R176+0x2800] ;  /* 0x00280000b030783b */ /* 0x000e6e0000000200 */
[----:B------:R-:W-:Y:S08]  /*da00*/  HMMA.16816.F32 R32, R12, R52, R32 ;  /* 0x000000340c20723c */ /* 0x000ff00000001820 */
[----:B------:R-:W-:Y:S01]  /*da10*/  HMMA.16816.F32 R36, R8, R58, R36 ;  /* 0x0000003a0824723c */ /* 0x000fe20000001824 */
[----:B------:R-:W4:Y:S07]  /*da20*/  LDSM.16.M88.4 R56, [R0+0x2800] ;  /* 0x002800000038783b */ /* 0x000f2e0000000200 */
[----:B--2---:R-:W-:Y:S01]  /*da30*/  HMMA.16816.F32 R16, R4, R68, R20 ;  /* 0x000000440410723c */ /* 0x004fe20000001814 */
[----:B------:R-:W2:Y:S07]  /*da40*/  LDSM.16.M88.4 R20, [R184+0x8000] ;  /* 0x00800000b814783b */ /* 0x000eae0000000200 */
[----:B------:R-:W-:Y:S01]  /*da50*/  HMMA.16816.F32 R40, R12, R54, R40 ;  /* 0x000000360c28723c */ /* 0x000fe20000001828 */
[----:B------:R-:W-:Y:S07]  /*da60*/  LDSM.16.M88.4 R52, [R177+0x2800] ;  /* 0x00280000b134783b */ /* 0x000fee0000000200 */
[----:B------:R-:W-:Y:S08]  /*da70*/  HMMA.16816.F32 R32, R8, R44, R32 ;  /* 0x0000002c0820723c */ /* 0x000ff00000001820 */
[----:B------:R-:W-:Y:S01]  /*da80*/  HMMA.16816.F32 R36, R4, R70, R36 ;  /* 0x000000460424723c */ /* 0x000fe20000001824 */
[----:B------:R-:W-:Y:S07]  /*da90*/  LDSM.16.M88.4 R68, [R0+0x3000] ;  /* 0x003000000044783b */ /* 0x000fee0000000200 */
[----:B---3--:R-:W-:Y:S01]  /*daa0*/  HMMA.16816.F32 R12, R28, R64, R16 ;  /* 0x000000401c0c723c */ /* 0x008fe20000001810 */
[----:B------:R-:W-:Y:S07]  /*dab0*/  LDSM.16.M88.4 R16, [R182+0xc000] ;  /* 0x00c00000b610783b */ /* 0x000fee0000000200 */
[----:B------:R-:W-:Y:S01]  /*dac0*/  HMMA.16816.F32 R40, R8, R46, R40 ;  /* 0x0000002e0828723c */ /* 0x000fe20000001828 */
[----:B------:R-:W3:Y:S07]  /*dad0*/  LDSM.16.M88.4 R44, [R3+0x2800] ;  /* 0x00280000032c783b */ /* 0x000eee0000000200 */
[----:B-1----:R-:W-:Y:S08]  /*dae0*/  HMMA.16816.F32 R32, R4, R48, R32 ;  /* 0x000000300420723c */ /* 0x002ff00000001820 */
[----:B------:R-:W-:Y:S01]  /*daf0*/  HMMA.16816.F32 R36, R28, R66, R36 ;  /* 0x000000421c24723c */ /* 0x000fe20000001824 */
[----:B------:R-:W1:Y:S07]  /*db00*/  LDSM.16.M88.4 R64, [R176+0x3000] ;  /* 0x00300000b040783b */ /* 0x000e6e0000000200 */
[----:B------:R-:W-:Y:S01]  /*db10*/  HMMA.16816.F32 R8, R24, R60, R12 ;  /* 0x0000003c1808723c */ /* 0x000fe2000000180c */
[----:B------:R-:W1:Y:S07]  /*db20*/  LDSM.16.M88.4 R12, [R183+0xc000] ;  /* 0x00c00000b70c783b */ /* 0x000e6e0000000200 */
[----:B------:R-:W-:Y:S01]  /*db30*/  HMMA.16816.F32 R40, R4, R50, R40 ;  /* 0x000000320428723c */ /* 0x000fe20000001828 */
[----:B------:R-:W1:Y:S07]  /*db40*/  LDSM.16.M88.4 R48, [R176+0x3800] ;  /* 0x00380000b030783b */ /* 0x000e6e0000000200 */
[----:B----4-:R-:W-:Y:S08]  /*db50*/  HMMA.16816.F32 R32, R28, R56, R32 ;  /* 0x000000381c20723c */ /* 0x010ff00000001820 */
[----:B------:R-:W-:Y:S01]  /*db60*/  HMMA.16816.F32 R36, R24, R62, R36 ;  /* 0x0000003e1824723c */ /* 0x000fe20000001824 */
[----:B------:R-:W-:Y:S07]  /*db70*/  LDSM.16.M88.4 R60, [R3+0x3000] ;  /* 0x00300000033c783b */ /* 0x000fee0000000200 */
[----:B--2---:R-:W-:Y:S01]  /*db80*/  HMMA.16816.F32 R4, R20, R72, R8 ;  /* 0x000000481404723c */ /* 0x004fe20000001808 */
[----:B------:R-:W2:Y:S07]  /*db90*/  LDSM.16.M88.4 R8, [R185+0xc000] ;  /* 0x00c00000b908783b */ /* 0x000eae0000000200 */
[----:B------:R-:W-:Y:S01]  /*dba0*/  HMMA.16816.F32 R40, R28, R58, R40 ;  /* 0x0000003a1c28723c */ /* 0x000fe20000001828 */
[----:B------:R-:W-:Y:S07]  /*dbb0*/  LDSM.16.M88.4 R56, [R177+0x3000] ;  /* 0x00300000b138783b */ /* 0x000fee0000000200 */
[----:B---3--:R-:W-:Y:S08]  /*dbc0*/  HMMA.16816.F32 R32, R24, R44, R32 ;  /* 0x0000002c1820723c */ /* 0x008ff00000001820 */
[----:B------:R-:W-:Y:S08]  /*dbd0*/  HMMA.16816.F32 R28, R20, R74, R36 ;  /* 0x0000004a141c723c */ /* 0x000ff00000001824 */
[----:B-1----:R-:W-:Y:S08]  /*dbe0*/  HMMA.16816.F32 R4, R16, R64, R4 ;  /* 0x000000401004723c */ /* 0x002ff00000001804 */
[----:B------:R-:W-:Y:S01]  /*dbf0*/  HMMA.16816.F32 R36, R24, R46, R40 ;  /* 0x0000002e1824723c */ /* 0x000fe20000001828 */
[----:B------:R-:W1:Y:S04]  /*dc00*/  LDSM.16.M88.4 R44, [R0+0x3800] ;  /* 0x00380000002c783b */ /* 0x000e680000000200 */
[----:B------:R-:W-:Y:S03]  /*dc10*/  LDSM.16.M88.4 R40, [R3+0x3800] ;  /* 0x003800000328783b */ /* 0x000fe60000000200 */
[----:B------:R-:W-:Y:S08]  /*dc20*/  HMMA.16816.F32 R32, R20, R52, R32 ;  /* 0x000000341420723c */ /* 0x000ff00000001820 */
[----:B------:R-:W-:Y:S08]  /*dc30*/  HMMA.16816.F32 R28, R16, R66, R28 ;  /* 0x00000042101c723c */ /* 0x000ff0000000181c */
[----:B------:R-:W-:Y:S01]  /*dc40*/  HMMA.16816.F32 R24, R12, R68, R4 ;  /* 0x000000440c18723c */ /* 0x000fe20000001804 */
[----:B------:R-:W3:Y:S07]  /*dc50*/  LDSM.16.M88.4 R4, [R184+0xc000] ;  /* 0x00c00000b804783b */ /* 0x000eee0000000200 */
[----:B------:R-:W-:Y:S08]  /*dc60*/  HMMA.16816.F32 R20, R20, R54, R36 ;  /* 0x000000361414723c */ /* 0x000ff00000001824 */
[----:B------:R-:W-:Y:S08]  /*dc70*/  HMMA.16816.F32 R36, R16, R48, R32 ;  /* 0x000000301024723c */ /* 0x000ff00000001820 */
[----:B------:R-:W-:Y:S08]  /*dc80*/  HMMA.16816.F32 R32, R12, R70, R28 ;  /* 0x000000460c20723c */ /* 0x000ff0000000181c */
[----:B--2---:R-:W-:Y:S08]  /*dc90*/  HMMA.16816.F32 R28, R8, R60, R24 ;  /* 0x0000003c081c723c */ /* 0x004ff00000001818 */
[----:B------:R-:W-:Y:S08]  /*dca0*/  HMMA.16816.F32 R16, R16, R50, R20 ;  /* 0x000000321010723c */ /* 0x000ff00000001814 */
[----:B-1----:R-:W-:Y:S08]  /*dcb0*/  HMMA.16816.F32 R20, R12, R44, R36 ;  /* 0x0000002c0c14723c */ /* 0x002ff00000001824 */
[----:B------:R-:W-:Y:S01]  /*dcc0*/  HMMA.16816.F32 R24, R8, R62, R32 ;  /* 0x0000003e0818723c */ /* 0x000fe20000001820 */
[----:B------:R-:W1:Y:S01]  /*dcd0*/  LDSM.16.M88.4 R32, [R177+0x3800] ;  /* 0x00380000b120783b */ /* 0x000e620000000200 */
[----:B------:R-:W-:-:S06]  /*dce0*/  DEPBAR.LE SB0, 0x0 ;  /* 0x000080000000791a */ /* 0x000fcc0000000000 */
[----:B---3--:R-:W-:Y:S08]  /*dcf0*/  HMMA.16816.F32 R28, R4, R56, R28 ;  /* 0x00000038041c723c */ /* 0x008ff0000000181c */
[----:B------:R-:W-:Y:S08]  /*dd00*/  HMMA.16816.F32 R12, R12, R46, R16 ;  /* 0x0000002e0c0c723c */ /* 0x000ff00000001810 */
[----:B------:R-:W-:Y:S08]  /*dd10*/  HMMA.16816.F32 R16, R8, R40, R20 ;  /* 0x000000280810723c */ /* 0x000ff00000001814 */
[----:B------:R-:W-:Y:S01]  /*dd20*/  HMMA.16816.F32 R20, R4, R58, R24 ;  /* 0x0000003a0414723c */ /* 0x000fe20000001818 */
[----:B------:R-:W-:-:S04]  /*dd30*/  FMUL.FTZ R0, R28, c[0x0][0x320] ;  /* 0x0000c8001c007a20 */ /* 0x000fc80000410000 */
[----:B------:R2:W3:Y:S03]  /*dd40*/  MUFU.TANH R26, R0 ;  /* 0x00000000001a7308 */ /* 0x0004e60000002400 */
[----:B------:R-:W-:Y:S08]  /*dd50*/  HMMA.16816.F32 R8, R8, R42, R12 ;  /* 0x0000002a0808723c */ /* 0x000ff0000000180c */
[----:B-1----:R-:W-:Y:S01]  /*dd60*/  HMMA.16816.F32 R12, R4, R32, R16 ;  /* 0x00000020040c723c */ /* 0x002fe20000001810 */
[----:B--2---:R-:W-:-:S04]  /*dd70*/  FMUL.FTZ R0, R29, c[0x0][0x320] ;  /* 0x0000c8001d007a20 */ /* 0x004fc80000410000 */
[----:B------:R1:W2:Y:S11]  /*dd80*/  MUFU.TANH R25, R0 ;  /* 0x0000000000197308 */ /* 0x0002b60000002400 */
[----:B------:R-:W-:Y:S01]  /*dd90*/  HMMA.16816.F32 R8, R4, R34, R8 ;  /* 0x000000220408723c */ /* 0x000fe20000001808 */
[----:B-1----:R-:W-:-:S04]  /*dda0*/  FMUL.FTZ R0, R30, c[0x0][0x320] ;  /* 0x0000c8001e007a20 */ /* 0x002fc80000410000 */
[----:B------:R1:W-:Y:S11]  /*ddb0*/  MUFU.TANH R24, R0 ;  /* 0x0000000000187308 */ /* 0x0003f60000002400 */
[----:B------:R-:W-:Y:S08]  /*ddc0*/  @!UPT UIADD3 URZ, URZ, URZ, URZ ;  /* 0x0000003f3f3ff290 */ /* 0x000ff0000fffe03f */
[----:B------:R-:W-:-:S04]  /*ddd0*/  FMUL.FTZ R2, R8, c[0x0][0x320] ;  /* 0x0000c80008027a20 */ /* 0x000fc80000410000 */
[----:B------:R-:W-:Y:S01]  /*dde0*/  MUFU.TANH R4, R2 ;  /* 0x0000000200047308 */ /* 0x000fe20000002400 */
[----:B-1----:R-:W-:-:S07]  /*ddf0*/  FMUL.FTZ R0, R31, c[0x0][0x320] ;  /* 0x0000c8001f007a20 */ /* 0x002fce0000410000 */
[----:B------:R1:W4:Y:S02]  /*de00*/  MUFU.TANH R3, R0 ;  /* 0x0000000000037308 */ /* 0x0003240000002400 */
[----:B-1----:R-:W-:-:S06]  /*de10*/  FMUL.FTZ R0, R20, c[0x0][0x320] ;  /* 0x0000c80014007a20 */ /* 0x002fcc0000410000 */
[----:B------:R1:W1:Y:S02]  /*de20*/  MUFU.TANH R17, R0 ;  /* 0x0000000000117308 */ /* 0x0002640000002400 */
[----:B-1----:R-:W-:-:S06]  /*de30*/  FMUL.FTZ R0, R21, c[0x0][0x320] ;  /* 0x0000c80015007a20 */ /* 0x002fcc0000410000 */
[----:B------:R1:W1:Y:S02]  /*de40*/  MUFU.TANH R21, R0 ;  /* 0x0000000000157308 */ /* 0x0002640000002400 */
[----:B-1----:R-:W-:-:S06]  /*de50*/  FMUL.FTZ R0, R22, c[0x0][0x320] ;  /* 0x0000c80016007a20 */ /* 0x002fcc0000410000 */
[----:B------:R1:W1:Y:S02]  /*de60*/  MUFU.TANH R20, R0 ;  /* 0x0000000000147308 */ /* 0x0002640000002400 */
[----:B-1----:R-:W-:-:S06]  /*de70*/  FMUL.FTZ R0, R23, c[0x0][0x320] ;  /* 0x0000c80017007a20 */ /* 0x002fcc0000410000 */
[----:B------:R1:W-:Y:S02]  /*de80*/  MUFU.TANH R19, R0 ;  /* 0x0000000000137308 */ /* 0x0003e40000002400 */
[----:B-1----:R-:W-:-:S06]  /*de90*/  FMUL.FTZ R0, R12, c[0x0][0x320] ;  /* 0x0000c8000c007a20 */ /* 0x002fcc0000410000 */
[----:B------:R1:W1:Y:S02]  /*dea0*/  MUFU.TANH R12, R0 ;  /* 0x00000000000c7308 */ /* 0x0002640000002400 */
[----:B-1----:R-:W-:-:S06]  /*deb0*/  FMUL.FTZ R0, R13, c[0x0][0x320] ;  /* 0x0000c8000d007a20 */ /* 0x002fcc0000410000 */
[----:B------:R1:W1:Y:S02]  /*dec0*/  MUFU.TANH R13, R0 ;  /* 0x00000000000d7308 */ /* 0x0002640000002400 */
[----:B-1----:R-:W-:-:S06]  /*ded0*/  FMUL.FTZ R0, R14, c[0x0][0x320] ;  /* 0x0000c8000e007a20 */ /* 0x002fcc0000410000 */
[----:B------:R1:W1:Y:S02]  /*dee0*/  MUFU.TANH R14, R0 ;  /* 0x00000000000e7308 */ /* 0x0002640000002400 */
[----:B-1----:R-:W-:Y:S01]  /*def0*/  IMAD.IADD R0, R76, 0x1, -R199 ;  /* 0x000000014c007824 */ /* 0x002fe200078e0ac7 */
[----:B------:R-:W-:Y:S04]  /*df00*/  BAR.SYNC.DEFER_BLOCKING 0x0 ;  /* 0x0000000000007b1d */ /* 0x000fe80000010000 */
[C---:B------:R-:W-:Y:S02]  /*df10*/  ISETP.GT.AND P1, PT, R0.reuse, RZ, PT ;  /* 0x000000ff0000720c */ /* 0x040fe40003f24270 */
[C---:B------:R-:W-:Y:S02]  /*df20*/  ISETP.GT.AND P0, PT, R0.reuse, 0x1, PT ;  /* 0x000000010000780c */ /* 0x040fe40003f04270 */
[----:B------:R-:W-:-:S02]  /*df30*/  ISETP.GT.AND P3, PT, R0, 0x8, PT ;  /* 0x000000080000780c */ /* 0x000fc40003f64270 */
[----:B---3--:R-:W-:Y:S02]  /*df40*/  FSEL R5, R26, -INF , P1 ;  /* 0xff8000001a057808 */ /* 0x008fe40000800000 */
[----:B--2---:R-:W-:Y:S02]  /*df50*/  FSEL R7, R25, -INF , P0 ;  /* 0xff80000019077808 */ /* 0x004fe40000000000 */
[----:B----4-:R-:W-:Y:S01]  /*df60*/  FSEL R18, R3, -INF , P0 ;  /* 0xff80000003127808 */ /* 0x010fe20000000000 */
[----:B------:R-:W-:Y:S01]  /*df70*/  FMUL.FTZ R3, R9, c[0x0][0x320] ;  /* 0x0000c80009037a20 */ /* 0x000fe20000410000 */
[C---:B------:R-:W-:Y:S02]  /*df80*/  ISETP.GT.AND P0, PT, R0.reuse, 0x9, PT ;  /* 0x000000090000780c */ /* 0x040fe40003f04270 */
[----:B------:R-:W-:Y:S02]  /*df90*/  FSEL R6, R17, -INF , P3 ;  /* 0xff80000011067808 */ /* 0x000fe40001800000 */
[----:B------:R-:W-:Y:S01]  /*dfa0*/  FMNMX.FTZ R2, R5, R7, !PT ;  /* 0x0000000705027209 */ /* 0x000fe20007810000 */
[----:B------:R-:W1:Y:S01]  /*dfb0*/  MUFU.TANH R3, R3 ;  /* 0x0000000300037308 */ /* 0x000e620000002400 */
[----:B------:R-:W-:-:S02]  /*dfc0*/  ISETP.GT.AND P2, PT, R0, 0x10, PT ;  /* 0x000000100000780c */ /* 0x000fc40003f44270 */
[----:B------:R-:W-:Y:S02]  /*dfd0*/  FSEL R9, R21, -INF , P0 ;  /* 0xff80000015097808 */ /* 0x000fe40000000000 */
[----:B------:R-:W-:Y:S02]  /*dfe0*/  FMNMX.FTZ R2, R6, R2, !PT ;  /* 0x0000000206027209 */ /* 0x000fe40007810000 */
[----:B------:R-:W-:Y:S02]  /*dff0*/  FSEL R17, R20, -INF , P3 ;  /* 0xff80000014117808 */ /* 0x000fe40001800000 */
        /* <DEDUP_REMOVED lines=8> */
[----:B------:R-:W-:-:S02]  /*e080*/  FSEL R22, R14, -INF , P2 ;  /* 0xff8000000e167808 */ /* 0x000fc40001000000 */
[----:B------:R-:W-:Y:S02]  /*e090*/  ISETP.GT.AND P0, PT, R0, 0x19, PT ;  /* 0x000000190000780c */ /* 0x000fe40003f04270 */
[----:B------:R-:W-:Y:S01]  /*e0a0*/  FSEL R14, R4, -INF , P1 ;  /* 0xff800000040e7808 */ /* 0x000fe20000800000 */
[----:B------:R-:W-:Y:S01]  /*e0b0*/  FMUL.FTZ R4, R11, c[0x0][0x320] ;  /* 0x0000c8000b047a20 */ /* 0x000fe20000410000 */
[----:B------:R-:W-:Y:S02]  /*e0c0*/  FMNMX.FTZ R0, R13, R2, !PT ;  /* 0x000000020d007209 */ /* 0x000fe40007810000 */
[----:B-1----:R-:W-:Y:S01]  /*e0d0*/  FSEL R20, R3, -INF , P0 ;  /* 0xff80000003147808 */ /* 0x002fe20000000000 */
[----:B------:R-:W-:Y:S01]  /*e0e0*/  FMUL.FTZ R3, R15, c[0x0][0x320] ;  /* 0x0000c8000f037a20 */ /* 0x000fe20000410000 */
[----:B------:R-:W-:Y:S01]  /*e0f0*/  FMNMX.FTZ R0, R14, R0, !PT ;  /* 0x000000000e007209 */ /* 0x000fe20007810000 */
[----:B------:R-:W1:Y:S01]  /*e100*/  MUFU.TANH R4, R4 ;  /* 0x0000000400047308 */ /* 0x000e620000002400 */
[----:B------:R-:W-:-:S02]  /*e110*/  LOP3.LUT P2, RZ, R219, 0x8, RZ, 0xc0, !PT ;  /* 0x00000008dbff7812 */ /* 0x000fc4000784c0ff */
[----:B------:R-:W-:-:S05]  /*e120*/  FMNMX.FTZ R0, R20, R0, !PT ;  /* 0x0000000014007209 */ /* 0x000fca0007810000 */
[----:B------:R-:W2:Y:S01]  /*e130*/  SHFL.BFLY PT, R2, R0, 0x2, 0x1f ;  /* 0x0c401f0000027f89 */ /* 0x000ea200000e0000 */
[----:B------:R3:W4:Y:S01]  /*e140*/  MUFU.TANH R15, R3 ;  /* 0x00000003000f7308 */ /* 0x0007220000002400 */
[----:B-1----:R-:W-:Y:S01]  /*e150*/  FSEL R23, R4, -INF , P0 ;  /* 0xff80000004177808 */ /* 0x002fe20000000000 */
[----:B---3--:R-:W-:Y:S01]  /*e160*/  FMUL.FTZ R3, R10, c[0x0][0x320] ;  /* 0x0000c8000a037a20 */ /* 0x008fe20000410000 */
[----:B----4-:R-:W-:-:S05]  /*e170*/  FSEL R10, R15, -INF , P3 ;  /* 0xff8000000f0a7808 */ /* 0x010fca0001800000 */
[----:B------:R1:W3:Y:S01]  /*e180*/  MUFU.TANH R8, R3 ;  /* 0x0000000300087308 */ /* 0x0002e20000002400 */
[----:B--2---:R-:W-:-:S05]  /*e190*/  FMNMX.FTZ R0, R0, R2, !PT ;  /* 0x0000000200007209 */ /* 0x004fca0007810000 */
[----:B------:R-:W2:Y:S01]  /*e1a0*/  SHFL.BFLY PT, R2, R0, 0x1, 0x1f ;  /* 0x0c201f0000027f89 */ /* 0x000ea200000e0000 */
[----:B-1----:R-:W-:Y:S02]  /*e1b0*/  FMNMX.FTZ R3, R16, R18, !PT ;  /* 0x0000001210037209 */ /* 0x002fe40007810000 */
[----:B---3--:R-:W-:Y:S02]  /*e1c0*/  FSEL R11, R8, -INF , P1 ;  /* 0xff800000080b7808 */ /* 0x008fe40000800000 */
[----:B------:R-:W-:-:S04]  /*e1d0*/  FMNMX.FTZ R3, R17, R3, !PT ;  /* 0x0000000311037209 */ /* 0x000fc80007810000 */
[----:B------:R-:W-:-:S04]  /*e1e0*/  FMNMX.FTZ R3, R21, R3, !PT ;  /* 0x0000000315037209 */ /* 0x000fc80007810000 */
[----:B------:R-:W-:-:S04]  /*e1f0*/  FMNMX.FTZ R3, R22, R3, !PT ;  /* 0x0000000316037209 */ /* 0x000fc80007810000 */
[----:B------:R-:W-:Y:S02]  /*e200*/  FMNMX.FTZ R3, R10, R3, !PT ;  /* 0x000000030a037209 */ /* 0x000fe40007810000 */
[----:B--2---:R-:W-:Y:S02]  /*e210*/  FMNMX.FTZ R135, R0, R2, !PT ;  /* 0x0000000200877209 */ /* 0x004fe40007810000 */
[----:B------:R-:W-:Y:S02]  /*e220*/  FMNMX.FTZ R3, R11, R3, !PT ;  /* 0x000000030b037209 */ /* 0x000fe40007810000 */
[C---:B------:R-:W-:Y:S01]  /*e230*/  FSETP.NEU.FTZ.AND P0, PT, R135.reuse, -INF , PT ;  /* 0xff8000008700780b */ /* 0x040fe20003f1d000 */
[----:B------:R-:W-:Y:S01]  /*e240*/  FMUL.FTZ R2, R135, c[0x0][0x2d0] ;  /* 0x0000b40087027a20 */ /* 0x000fe20000410000 */
[----:B------:R-:W-:-:S04]  /*e250*/  FMNMX.FTZ R3, R23, R3, !PT ;  /* 0x0000000317037209 */ /* 0x000fc80007810000 */
[----:B------:R-:W-:Y:S01]  /*e260*/  FSEL R2, R2, RZ, P0 ;  /* 0x000000ff02027208 */ /* 0x000fe20000000000 */
[----:B------:R-:W1:Y:S01]  /*e270*/  SHFL.BFLY PT, R4, R3, 0x2, 0x1f ;  /* 0x0c401f0003047f89 */ /* 0x000e6200000e0000 */
[----:B------:R-:W-:-:S03]  /*e280*/  ISETP.GT.AND P0, PT, R77, R207, PT ;  /* 0x000000cf4d00720c */ /* 0x000fc60003f04270 */
[----:B------:R-:W-:-:S04]  /*e290*/  FFMA.FTZ R0, R5, c[0x0][0x2d0], -R2 ;  /* 0x0000b40005007a23 */ /* 0x000fc80000010802 */
[----:B------:R1:W-:Y:S02]  /*e2a0*/  MUFU.EX2 R205, R0 ;  /* 0x0000000000cd7308 */ /* 0x0003e40000000800 */
[----:B-1----:R-:W-:Y:S01]  /*e2b0*/  FMNMX.FTZ R0, R3, R4, !PT ;  /* 0x0000000403007209 */ /* 0x002fe20007810000 */
[----:B------:R-:W-:-:S03]  /*e2c0*/  FFMA.FTZ R3, R7, c[0x0][0x2d0], -R2 ;  /* 0x0000b40007037a23 */ /* 0x000fc60000010802 */
[----:B------:R-:W-:Y:S01]  /*e2d0*/  @P0 IMAD.WIDE.U32 R4, R220, c[0x0][0x1e0], RZ ;  /* 0x00007800dc040a25 */ /* 0x000fe200078e00ff */
[----:B------:R-:W1:Y:S01]  /*e2e0*/  SHFL.BFLY PT, R8, R0, 0x1, 0x1f ;  /* 0x0c201f0000087f89 */ /* 0x000e6200000e0000 */
[----:B------:R2:W-:Y:S02]  /*e2f0*/  MUFU.EX2 R202, R3 ;  /* 0x0000000300ca7308 */ /* 0x0005e40000000800 */
[----:B------:R-:W-:-:S06]  /*e300*/  FFMA.FTZ R7, R12, c[0x0][0x2d0], -R2 ;  /* 0x0000b4000c077a23 */ /* 0x000fcc0000010802 */
[----:B------:R-:W-:Y:S01]  /*e310*/  MUFU.EX2 R203, R7 ;  /* 0x0000000700cb7308 */ /* 0x000fe20000000800 */
[----:B--2---:R-:W-:Y:S01]  /*e320*/  FFMA.FTZ R3, R6, c[0x0][0x2d0], -R2 ;  /* 0x0000b40006037a23 */ /* 0x004fe20000010802 */
[----:B------:R-:W-:-:S06]  /*e330*/  @P0 SHF.R.S32.HI R6, RZ, 0x1f, R220 ;  /* 0x0000001fff060819 */ /* 0x000fcc00000114dc */
[----:B------:R2:W-:Y:S01]  /*e340*/  MUFU.EX2 R201, R3 ;  /* 0x0000000300c97308 */ /* 0x0005e20000000800 */
[----:B------:R-:W-:Y:S01]  /*e350*/  @P0 IMAD R6, R6, c[0x0][0x1e0], RZ ;  /* 0x0000780006060a24 */ /* 0x000fe200078e02ff */
[----:B-1----:R-:W-:Y:S01]  /*e360*/  FMNMX.FTZ R8, R0, R8, !PT ;  /* 0x0000000800087209 */ /* 0x002fe20007810000 */
[----:B------:R-:W-:Y:S02]  /*e370*/  FFMA.FTZ R0, R13, c[0x0][0x2d0], -R2 ;  /* 0x0000b4000d007a23 */ /* 0x000fe40000010802 */
[----:B------:R-:W-:-:S03]  /*e380*/  @P0 IMAD R6, R220, c[0x0][0x1e4], R6 ;  /* 0x00007900dc060a24 */ /* 0x000fc600078e0206 */
[----:B------:R1:W3:Y:S01]  /*e390*/  MUFU.EX2 R200, R0 ;  /* 0x0000000000c87308 */ /* 0x0002e20000000800 */
[----:B------:R-:W-:Y:S02]  /*e3a0*/  @P0 IMAD.IADD R5, R5, 0x1, R6 ;  /* 0x0000000105050824 */ /* 0x000fe400078e0206 */
[----:B--2---:R-:W-:-:S05]  /*e3b0*/  FFMA.FTZ R3, R9, c[0x0][0x2d0], -R2 ;  /* 0x0000b40009037a23 */ /* 0x004fca0000010802 */
[----:B------:R2:W4:Y:S01]  /*e3c0*/  MUFU.EX2 R204, R3 ;  /* 0x0000000300cc7308 */ /* 0x0005220000000800 */
[----:B-1----:R-:W-:Y:S01]  /*e3d0*/  FMUL.FTZ R0, R8, c[0x0][0x2d0] ;  /* 0x0000b40008007a20 */ /* 0x002fe20000410000 */
[----:B---3--:R-:W-:Y:S02]  /*e3e0*/  F2FP.PACK_AB R128, R200, R203 ;  /* 0x000000cbc880723e */ /* 0x008fe400000000ff */
[----:B--2---:R-:W-:Y:S02]  /*e3f0*/  @P0 LEA R3, P1, R4, R212, 0x5 ;  /* 0x000000d404030211 */ /* 0x004fe400078228ff */
[----:B----4-:R-:W-:Y:S02]  /*e400*/  F2FP.PACK_AB R6, R204, R201 ;  /* 0x000000c9cc06723e */ /* 0x010fe400000000ff */
[----:B------:R-:W-:Y:S02]  /*e410*/  @P0 LEA.HI.X R5, R4, R210, R5, 0x5, P1 ;  /* 0x000000d204050211 */ /* 0x000fe400008f2c05 */
[----:B------:R-:W-:-:S04]  /*e420*/  @P0 LEA R4, P1, R3, c[0x0][0x1c8], 0x1 ;  /* 0x0000720003040a11 */ /* 0x000fc800078208ff */
[----:B------:R-:W-:Y:S01]  /*e430*/  @P0 LEA.HI.X R5, R3, c[0x0][0x1cc], R5, 0x1, P1 ;  /* 0x0000730003050a11 */ /* 0x000fe200008f0c05 */
[--C-:B------:R-:W-:Y:S01]  /*e440*/  FFMA.FTZ R3, R14, c[0x0][0x2d0], -R2.reuse ;  /* 0x0000b4000e037a23 */ /* 0x100fe20000010802 */
[----:B------:R-:W-:Y:S01]  /*e450*/  FSETP.NEU.FTZ.AND P1, PT, R8, -INF , PT ;  /* 0xff8000000800780b */ /* 0x000fe20003f3d000 */
[----:B------:R-:W-:Y:S02]  /*e460*/  FFMA.FTZ R2, R20, c[0x0][0x2d0], -R2 ;  /* 0x0000b40014027a23 */ /* 0x000fe40000010802 */
[----:B------:R1:W-:Y:S01]  /*e470*/  MUFU.EX2 R191, R3 ;  /* 0x0000000300bf7308 */ /* 0x0003e20000000800 */
[----:B------:R-:W-:Y:S01]  /*e480*/  FSEL R0, R0, RZ, P1 ;  /* 0x000000ff00007208 */ /* 0x000fe20000800000 */
[----:B------:R2:W-:Y:S04]  /*e490*/  @P0 LDGSTS.E.BYPASS.LTC128B.128 [R188+0xc080], [R4.64], !P2 ;  /* 0x0c08000004bc0fae */ /* 0x0005e8000d101d46 */
[----:B------:R2:W-:Y:S02]  /*e4a0*/  @P0 LDGSTS.E.BYPASS.LTC128B.128 [R188+0xd080], [R4.64+0x80], !P6 ;  /* 0x0d08008004bc0fae */ /* 0x0005e4000f101d46 */
[----:B------:R3:W4:Y:S02]  /*e4b0*/  MUFU.EX2 R190, R2 ;  /* 0x0000000200be7308 */ /* 0x0007240000000800 */
[----:B------:R2:W-:Y:S04]  /*e4c0*/  @P0 LDGSTS.E.BYPASS.LTC128B.128 [R188+0xe080], [R4.64+0x100], !P4 ;  /* 0x0e08010004bc0fae */ /* 0x0005e8000e101d46 */
[----:B------:R2:W-:Y:S01]  /*e4d0*/  @P0 LDGSTS.E.BYPASS.LTC128B.128 [R188+0xf080], [R4.64+0x180], !P5 ;  /* 0x0f08018004bc0fae */ /* 0x0005e2000e901d46 */
[----:B------:R-:W-:Y:S01]  /*e4e0*/  ISETP.GE.AND P0, PT, R220, R207, PT ;  /* 0x000000cfdc00720c */ /* 0x000fe20003f06270 */
[----:B-1----:R-:W-:-:S02]  /*e4f0*/  FFMA.FTZ R3, R16, c[0x0][0x2d0], -R0 ;  /* 0x0000b40010037a23 */ /* 0x002fc40000010800 */
[----:B------:R-:W1:Y:S02]  /*e500*/  LDSM.16.MT88.4 R12, [R178] ;  /* 0x00000000b20c783b */ /* 0x000e640000004200 */
[----:B------:R2:W-:Y:S02]  /*e510*/  MUFU.EX2 R189, R3 ;  /* 0x0000000300bd7308 */ /* 0x0005e40000000800 */
[----:B------:R-:W-:Y:S01]  /*e520*/  LDSM.16.MT88.4 R24, [R181] ;  /* 0x00000000b518783b */ /* 0x000fe20000004200 */
[--C-:B---3--:R-:W-:Y:S01]  /*e530*/  FFMA.FTZ R2, R22, c[0x0][0x2d0], -R0.reuse ;  /* 0x0000b40016027a23 */ /* 0x108fe20000010800 */
[----:B----4-:R-:W-:Y:S02]  /*e540*/  F2FP.PACK_AB R130, R190, R191 ;  /* 0x000000bfbe82723e */ /* 0x010fe400000000ff */
[----:B------:R-:W-:Y:S02]  /*e550*/  LDSM.16.MT88.4 R148, [R178+0x800] ;  /* 0x00080000b294783b */ /* 0x000fe40000004200 */
[----:B------:R3:W-:Y:S02]  /*e560*/  MUFU.EX2 R186, R2 ;  /* 0x0000000200ba7308 */ /* 0x0007e40000000800 */
[----:B------:R-:W-:Y:S04]  /*e570*/  LDSM.16.MT88.4 R156, [R179+0x800] ;  /* 0x00080000b39c783b */ /* 0x000fe80000004200 */
[----:B------:R-:W-:Y:S01]  /*e580*/  LDSM.16.MT88.4 R32, [R181+0x800] ;  /* 0x00080000b520783b */ /* 0x000fe20000004200 */
[----:B--2---:R-:W-:-:S03]  /*e590*/  FFMA.FTZ R3, R18, c[0x0][0x2d0], -R0 ;  /* 0x0000b40012037a23 */ /* 0x004fc60000010800 */
[----:B------:R-:W-:Y:S01]  /*e5a0*/  LDSM.16.MT88.4 R56, [R181+0x1000] ;  /* 0x00100000b538783b */ /* 0x000fe20000004200 */
[----:B------:R2:W4:Y:S01]  /*e5b0*/  MUFU.EX2 R143, R3 ;  /* 0x00000003008f7308 */ /* 0x0005220000000800 */
[----:B------:R-:W-:Y:S02]  /*e5c0*/  F2FP.PACK_AB R4, R202, R205 ;  /* 0x000000cdca04723e */ /* 0x000fe400000000ff */
[----:B------:R-:W-:Y:S01]  /*e5d0*/  LDSM.16.MT88.4 R36, [R180] ;  /* 0x00000000b424783b */ /* 0x000fe20000004200 */
[----:B---3--:R-:W-:-:S03]  /*e5e0*/  FFMA.FTZ R2, R10, c[0x0][0x2d0], -R0 ;  /* 0x0000b4000a027a23 */ /* 0x008fc60000010800 */
[----:B------:R-:W-:Y:S01]  /*e5f0*/  LDSM.16.MT88.4 R48, [R179+0x1000] ;  /* 0x00100000b330783b */ /* 0x000fe20000004200 */
[----:B------:R3:W1:Y:S03]  /*e600*/  MUFU.EX2 R136, R2 ;  /* 0x0000000200887308 */ /* 0x0006660000000800 */
[----:B------:R-:W-:Y:S04]  /*e610*/  LDSM.16.MT88.4 R40, [R178+0x1000] ;  /* 0x00100000b228783b */ /* 0x000fe80000004200 */
[----:B------:R-:W-:Y:S01]  /*e620*/  LDSM.16.MT88.4 R64, [R180+0x800] ;  /* 0x00080000b440783b */ /* 0x000fe20000004200 */
[----:B--2---:R-:W-:Y:S01]  /*e630*/  FFMA.FTZ R3, R17, c[0x0][0x2d0], -R0 ;  /* 0x0000b40011037a23 */ /* 0x004fe20000010800 */
[----:B----4-:R-:W-:-:S02]  /*e640*/  F2FP.PACK_AB R5, R143, R189 ;  /* 0x000000bd8f05723e */ /* 0x010fc400000000ff */
[----:B------:R-:W2:Y:S01]  /*e650*/  LDSM.16.MT88.4 R16, [R179] ;  /* 0x00000000b310783b */ /* 0x000ea20000004200 */
[----:B------:R4:W-:Y:S03]  /*e660*/  MUFU.EX2 R137, R3 ;  /* 0x0000000300897308 */ /* 0x0009e60000000800 */
[----:B------:R-:W2:Y:S01]  /*e670*/  LDSM.16.MT88.4 R60, [R181+0x1800] ;  /* 0x00180000b53c783b */ /* 0x000ea20000004200 */
[--C-:B---3--:R-:W-:Y:S01]  /*e680*/  FFMA.FTZ R2, R11, c[0x0][0x2d0], -R0.reuse ;  /* 0x0000b4000b027a23 */ /* 0x108fe20000010800 */
[----:B-1----:R-:W-:Y:S02]  /*e690*/  F2FP.PACK_AB R129, R136, R186 ;  /* 0x000000ba8881723e */ /* 0x002fe400000000ff */
[----:B------:R-:W1:Y:S01]  /*e6a0*/  LDSM.16.MT88.4 R68, [R180+0x1000] ;  /* 0x00100000b444783b */ /* 0x000e620000004200 */
[----:B------:R3:W-:Y:S03]  /*e6b0*/  MUFU.EX2 R10, R2 ;  /* 0x00000002000a7308 */ /* 0x0007e60000000800 */
[----:B------:R-:W-:Y:S04]  /*e6c0*/  LDSM.16.MT88.4 R72, [R178+0x2000] ;  /* 0x00200000b248783b */ /* 0x000fe80000004200 */
[----:B------:R-:W-:Y:S01]  /*e6d0*/  LDSM.16.MT88.4 R80, [R179+0x2000] ;  /* 0x00200000b350783b */ /* 0x000fe20000004200 */
[----:B----4-:R-:W-:-:S02]  /*e6e0*/  FFMA.FTZ R3, R21, c[0x0][0x2d0], -R0 ;  /* 0x0000b40015037a23 */ /* 0x010fc40000010800 */
[----:B------:R-:W-:Y:S01]  /*e6f0*/  FFMA.FTZ R0, R23, c[0x0][0x2d0], -R0 ;  /* 0x0000b40017007a23 */ /* 0x000fe20000010800 */
[----:B------:R-:W-:Y:S01]  /*e700*/  LDSM.16.MT88.4 R84, [R180+0x1800] ;  /* 0x00180000b454783b */ /* 0x000fe20000004200 */
[----:B------:R-:W4:Y:S03]  /*e710*/  MUFU.EX2 R187, R3 ;  /* 0x0000000300bb7308 */ /* 0x000f260000000800 */
[----:B------:R-:W-:Y:S01]  /*e720*/  LDSM.16.MT88.4 R88, [R181+0x2000] ;  /* 0x00200000b558783b */ /* 0x000fe20000004200 */
[----:B---3--:R-:W-:-:S03]  /*e730*/  FADD.FTZ R2, R205, R202 ;  /* 0x000000cacd027221 */ /* 0x008fc60000010000 */
[----:B------:R-:W-:Y:S01]  /*e740*/  LDSM.16.MT88.4 R116, [R178+0x3000] ;  /* 0x00300000b274783b */ /* 0x000fe20000004200 */
[----:B------:R-:W3:Y:S03]  /*e750*/  MUFU.EX2 R9, R0 ;  /* 0x0000000000097308 */ /* 0x000ee60000000800 */
[----:B-----5:R-:W-:Y:S04]  /*e760*/  LDSM.16.MT88.4 R112, [R179+0x3000] ;  /* 0x00300000b370783b */ /* 0x020fe80000004200 */
[----:B------:R-:W-:Y:S01]  /*e770*/  LDSM.16.MT88.4 R96, [R180+0x2000] ;  /* 0x00200000b460783b */ /* 0x000fe20000004200 */
[----:B----4-:R-:W-:Y:S01]  /*e780*/  F2FP.PACK_AB R7, R187, R137 ;  /* 0x00000089bb07723e */ /* 0x010fe200000000ff */
[----:B------:R-:W-:-:S02]  /*e790*/  FADD.FTZ R3, R201, R2 ;  /* 0x00000002c9037221 */ /* 0x000fc40000010000 */
[----:B------:R-:W-:Y:S04]  /*e7a0*/  LDSM.16.MT88.4 R120, [R181+0x2800] ;  /* 0x00280000b578783b */ /* 0x000fe80000004200 */
[----:B------:R-:W-:Y:S01]  /*e7b0*/  HMMA.16816.F32 R144, R4, R12, RZ ;  /* 0x0000000c0490723c */ /* 0x000fe200000018ff */
[----:B---3--:R-:W-:Y:S01]  /*e7c0*/  F2FP.PACK_AB R131, R9, R10 ;  /* 0x0000000a0983723e */ /* 0x008fe200000000ff */
[----:B------:R-:W-:Y:S01]  /*e7d0*/  LDSM.16.MT88.4 R108, [R181+0x3000] ;  /* 0x00300000b56c783b */ /* 0x000fe20000004200 */
[----:B------:R-:W-:-:S03]  /*e7e0*/  FADD.FTZ R0, R189, R143 ;  /* 0x0000008fbd007221 */ /* 0x000fc60000010000 */
[----:B------:R-:W-:Y:S01]  /*e7f0*/  LDSM.16.MT88.4 R104, [R180+0x3000] ;  /* 0x00300000b468783b */ /* 0x000fe20000004200 */
[----:B------:R-:W-:Y:S01]  /*e800*/  FADD.FTZ R2, R137, R0 ;  /* 0x0000000089027221 */ /* 0x000fe20000010000 */
[C---:B------:R-:W-:Y:S01]  /*e810*/  HMMA.16816.F32 R12, R4.reuse, R14, RZ ;  /* 0x0000000e040c723c */ /* 0x040fe200000018ff */
[----:B------:R-:W-:Y:S01]  /*e820*/  FADD.FTZ R0, R204, R3 ;  /* 0x00000003cc007221 */ /* 0x000fe20000010000 */
[----:B------:R-:W-:Y:S01]  /*e830*/  LDSM.16.MT88.4 R172, [R180+0x2800] ;  /* 0x00280000b4ac783b */ /* 0x000fe20000004200 */
[----:B------:R-:W-:Y:S02]  /*e840*/  FADD.FTZ R2, R187, R2 ;  /* 0x00000002bb027221 */ /* 0x000fe40000010000 */
[----:B------:R-:W-:Y:S01]  /*e850*/  FADD.FTZ R0, R203, R0 ;  /* 0x00000000cb007221 */ /* 0x000fe20000010000 */
[----:B------:R-:W-:Y:S01]  /*e860*/  LDSM.16.MT88.4 R192, [R178+0x3800] ;  /* 0x00380000b2c0783b */ /* 0x000fe20000004200 */
[----:B------:R-:W-:Y:S01]  /*e870*/  FADD.FTZ R2, R186, R2 ;  /* 0x00000002ba027221 */ /* 0x000fe20000010000 */
[----:B--2---:R-:W-:Y:S01]  /*e880*/  HMMA.16816.F32 R152, R4, R16, RZ ;  /* 0x000000100498723c */ /* 0x004fe200000018ff */
[----:B------:R-:W-:Y:S01]  /*e890*/  FADD.FTZ R0, R200, R0 ;  /* 0x00000000c8007221 */ /* 0x000fe20000010000 */
[----:B------:R-:W0:Y:S01]  /*e8a0*/  LDGDEPBAR ;  /* 0x00000000000079af */ /* 0x000e220000000000 */
[----:B------:R-:W-:-:S02]  /*e8b0*/  FADD.FTZ R2, R136, R2 ;  /* 0x0000000288027221 */ /* 0x000fc40000010000 */
[----:B------:R-:W-:Y:S02]  /*e8c0*/  FADD.FTZ R0, R191, R0 ;  /* 0x00000000bf007221 */ /* 0x000fe40000010000 */
[----:B------:R-:W-:Y:S01]  /*e8d0*/  FADD.FTZ R2, R10, R2 ;  /* 0x000000020a027221 */ /* 0x000fe20000010000 */
[C---:B------:R-:W-:Y:S08]  /*e8e0*/  HMMA.16816.F32 R16, R4.reuse, R18, RZ ;  /* 0x000000120410723c */ /* 0x040ff000000018ff */
[C---:B------:R-:W-:Y:S08]  /*e8f0*/  HMMA.16816.F32 R20, R4.reuse, R24, RZ ;  /* 0x000000180414723c */ /* 0x040ff000000018ff */
[----:B------:R-:W-:Y:S08]  /*e900*/  HMMA.16816.F32 R24, R4, R26, RZ ;  /* 0x0000001a0418723c */ /* 0x000ff000000018ff */
[C---:B------:R-:W-:Y:S08]  /*e910*/  HMMA.16816.F32 R144, R128.reuse, R148, R144 ;  /* 0x000000948090723c */ /* 0x040ff00000001890 */
[C---:B------:R-:W-:Y:S01]  /*e920*/  HMMA.16816.F32 R148, R128.reuse, R150, R12 ;  /* 0x000000968094723c */ /* 0x040fe2000000180c */
[----:B------:R-:W2:Y:S07]  /*e930*/  LDSM.16.MT88.4 R12, [R179+0x1800] ;  /* 0x00180000b30c783b */ /* 0x000eae0000004200 */
[C---:B------:R-:W-:Y:S08]  /*e940*/  HMMA.16816.F32 R152, R128.reuse, R156, R152 ;  /* 0x0000009c8098723c */ /* 0x040ff00000001898 */
[C---:B------:R-:W-:Y:S01]  /*e950*/  HMMA.16816.F32 R156, R128.reuse, R158, R16 ;  /* 0x0000009e809c723c */ /* 0x040fe20000001810 */
[----:B------:R-:W3:Y:S07]  /*e960*/  LDSM.16.MT88.4 R16, [R178+0x1800] ;  /* 0x00180000b210783b */ /* 0x000eee0000004200 */
[C---:B------:R-:W-:Y:S08]  /*e970*/  HMMA.16816.F32 R20, R128.reuse, R32, R20 ;  /* 0x000000208014723c */ /* 0x040ff00000001814 */
[----:B------:R-:W-:Y:S08]  /*e980*/  HMMA.16816.F32 R24, R128, R34, R24 ;  /* 0x000000228018723c */ /* 0x000ff00000001818 */
[C---:B------:R-:W-:Y:S08]  /*e990*/  HMMA.16816.F32 R52, R4.reuse, R56, RZ ;  /* 0x000000380434723c */ /* 0x040ff000000018ff */
[C---:B------:R-:W-:Y:S08]  /*e9a0*/  HMMA.16816.F32 R28, R4.reuse, R36, RZ ;  /* 0x00000024041c723c */ /* 0x040ff000000018ff */
[C---:B------:R-:W-:Y:S08]  /*e9b0*/  HMMA.16816.F32 R32, R4.reuse, R38, RZ ;  /* 0x000000260420723c */ /* 0x040ff000000018ff */
[C---:B------:R-:W-:Y:S08]  /*e9c0*/  HMMA.16816.F32 R56, R4.reuse, R58, RZ ;  /* 0x0000003a0438723c */ /* 0x040ff000000018ff */
[C---:B------:R-:W-:Y:S08]  /*e9d0*/  HMMA.16816.F32 R44, R4.reuse, R48, RZ ;  /* 0x00000030042c723c */ /* 0x040ff000000018ff */
[C---:B------:R-:W-:Y:S08]  /*e9e0*/  HMMA.16816.F32 R36, R4.reuse, R40, RZ ;  /* 0x000000280424723c */ /* 0x040ff000000018ff */
[C---:B------:R-:W-:Y:S08]  /*e9f0*/  HMMA.16816.F32 R48, R4.reuse, R50, RZ ;  /* 0x000000320430723c */ /* 0x040ff000000018ff */
[----:B------:R-:W-:Y:S08]  /*ea00*/  HMMA.16816.F32 R40, R4, R42, RZ ;  /* 0x0000002a0428723c */ /* 0x000ff000000018ff */
[C---:B------:R-:W-:Y:S08]  /*ea10*/  HMMA.16816.F32 R28, R128.reuse, R64, R28 ;  /* 0x00000040801c723c */ /* 0x040ff0000000181c */
[C---:B------:R-:W-:Y:S08]  /*ea20*/  HMMA.16816.F32 R32, R128.reuse, R66, R32 ;  /* 0x000000428020723c */ /* 0x040ff00000001820 */
[C---:B------:R-:W-:Y:S08]  /*ea30*/  HMMA.16816.F32 R52, R128.reuse, R60, R52 ;  /* 0x0000003c8034723c */ /* 0x040ff00000001834 */
[----:B------:R-:W-:Y:S08]  /*ea40*/  HMMA.16816.F32 R56, R128, R62, R56 ;  /* 0x0000003e8038723c */ /* 0x000ff00000001838 */
[C---:B-1----:R-:W-:Y:S08]  /*ea50*/  HMMA.16816.F32 R60, R4.reuse, R68, RZ ;  /* 0x00000044043c723c */ /* 0x042ff000000018ff */
[----:B------:R-:W-:Y:S08]  /*ea60*/  HMMA.16816.F32 R64, R4, R70, RZ ;  /* 0x000000460440723c */ /* 0x000ff000000018ff */
[C---:B--2---:R-:W-:Y:S08]  /*ea70*/  HMMA.16816.F32 R44, R128.reuse, R12, R44 ;  /* 0x0000000c802c723c */ /* 0x044ff0000000182c */
[C---:B------:R-:W-:Y:S01]  /*ea80*/  HMMA.16816.F32 R48, R128.reuse, R14, R48 ;  /* 0x0000000e8030723c */ /* 0x040fe20000001830 */
[----:B------:R-:W1:Y:S07]  /*ea90*/  LDSM.16.MT88.4 R12, [R178+0x2800] ;  /* 0x00280000b20c783b */ /* 0x000e6e0000004200 */
[C---:B---3--:R-:W-:Y:S08]  /*eaa0*/  HMMA.16816.F32 R36, R128.reuse, R16, R36 ;  /* 0x000000108024723c */ /* 0x048ff00000001824 */
[----:B------:R-:W-:Y:S01]  /*eab0*/  HMMA.16816.F32 R40, R128, R18, R40 ;  /* 0x000000128028723c */ /* 0x000fe20000001828 */
[----:B------:R-:W2:Y:S07]  /*eac0*/  LDSM.16.MT88.4 R16, [R179+0x2800] ;  /* 0x00280000b310783b */ /* 0x000eae0000004200 */
[C---:B------:R-:W-:Y:S08]  /*ead0*/  HMMA.16816.F32 R68, R4.reuse, R72, RZ ;  /* 0x000000480444723c */ /* 0x040ff000000018ff */
[C---:B------:R-:W-:Y:S08]  /*eae0*/  HMMA.16816.F32 R72, R4.reuse, R74, RZ ;  /* 0x0000004a0448723c */ /* 0x040ff000000018ff */
[C---:B------:R-:W-:Y:S08]  /*eaf0*/  HMMA.16816.F32 R76, R4.reuse, R80, RZ ;  /* 0x00000050044c723c */ /* 0x040ff000000018ff */
[----:B------:R-:W-:Y:S08]  /*eb00*/  HMMA.16816.F32 R80, R4, R82, RZ ;  /* 0x000000520450723c */ /* 0x000ff000000018ff */
[C---:B------:R-:W-:Y:S08]  /*eb10*/  HMMA.16816.F32 R60, R128.reuse, R84, R60 ;  /* 0x00000054803c723c */ /* 0x040ff0000000183c */
[----:B------:R-:W-:Y:S08]  /*eb20*/  HMMA.16816.F32 R64, R128, R86, R64 ;  /* 0x000000568040723c */ /* 0x000ff00000001840 */
[C---:B------:R-:W-:Y:S08]  /*eb30*/  HMMA.16816.F32 R84, R4.reuse, R88, RZ ;  /* 0x000000580454723c */ /* 0x040ff000000018ff */
[----:B------:R-:W-:Y:S08]  /*eb40*/  HMMA.16816.F32 R88, R4, R90, RZ ;  /* 0x0000005a0458723c */ /* 0x000ff000000018ff */
[C---:B-1----:R-:W-:Y:S08]  /*eb50*/  HMMA.16816.F32 R68, R128.reuse, R12, R68 ;  /* 0x0000000c8044723c */ /* 0x042ff00000001844 */
[C---:B------:R-:W-:Y:S08]  /*eb60*/  HMMA.16816.F32 R72, R128.reuse, R14, R72 ;  /* 0x0000000e8048723c */ /* 0x040ff00000001848 */
[C---:B--2---:R-:W-:Y:S08]  /*eb70*/  HMMA.16816.F32 R76, R128.reuse, R16, R76 ;  /* 0x00000010804c723c */ /* 0x044ff0000000184c */
[----:B------:R-:W-:Y:S08]  /*eb80*/  HMMA.16816.F32 R80, R128, R18, R80 ;  /* 0x000000128050723c */ /* 0x000ff00000001850 */
[C---:B------:R-:W-:Y:S08]  /*eb90*/  HMMA.16816.F32 R100, R4.reuse, R116, RZ ;  /* 0x000000740464723c */ /* 0x040ff000000018ff */
[C---:B------:R-:W-:Y:S08]  /*eba0*/  HMMA.16816.F32 R12, R4.reuse, R118, RZ ;  /* 0x00000076040c723c */ /* 0x040ff000000018ff */
[C---:B------:R-:W-:Y:S08]  /*ebb0*/  HMMA.16816.F32 R16, R4.reuse, R112, RZ ;  /* 0x000000700410723c */ /* 0x040ff000000018ff */
[C---:B------:R-:W-:Y:S01]  /*ebc0*/  HMMA.16816.F32 R116, R4.reuse, R114, RZ ;  /* 0x000000720474723c */ /* 0x040fe200000018ff */
[----:B------:R-:W1:Y:S07]  /*ebd0*/  LDSM.16.MT88.4 R112, [R179+0x3800] ;  /* 0x00380000b370783b */ /* 0x000e6e0000004200 */
[----:B------:R-:W-:Y:S08]  /*ebe0*/  HMMA.16816.F32 R92, R4, R96, RZ ;  /* 0x00000060045c723c */ /* 0x000ff000000018ff */
[C---:B------:R-:W-:Y:S08]  /*ebf0*/  HMMA.16816.F32 R84, R128.reuse, R120, R84 ;  /* 0x000000788054723c */ /* 0x040ff00000001854 */
[----:B------:R-:W-:Y:S01]  /*ec00*/  HMMA.16816.F32 R88, R128, R122, R88 ;  /* 0x0000007a8058723c */ /* 0x000fe20000001858 */
[----:B------:R-:W2:Y:S07]  /*ec10*/  LDSM.16.MT88.4 R120, [R181+0x3800] ;  /* 0x00380000b578783b */ /* 0x000eae0000004200 */
[C---:B------:R-:W-:Y:S08]  /*ec20*/  HMMA.16816.F32 R96, R4.reuse, R98, RZ ;  /* 0x000000620460723c */ /* 0x040ff000000018ff */
[C---:B------:R-:W-:Y:S08]  /*ec30*/  HMMA.16816.F32 R124, R4.reuse, R108, RZ ;  /* 0x0000006c047c723c */ /* 0x040ff000000018ff */
[C---:B------:R-:W-:Y:S08]  /*ec40*/  HMMA.16816.F32 R160, R4.reuse, R110, RZ ;  /* 0x0000006e04a0723c */ /* 0x040ff000000018ff */
[C---:B------:R-:W-:Y:S08]  /*ec50*/  HMMA.16816.F32 R164, R4.reuse, R104, RZ ;  /* 0x0000006804a4723c */ /* 0x040ff000000018ff */
[----:B------:R-:W-:Y:S01]  /*ec60*/  HMMA.16816.F32 R168, R4, R106, RZ ;  /* 0x0000006a04a8723c */ /* 0x000fe200000018ff */
[----:B------:R-:W3:Y:S07]  /*ec70*/  LDSM.16.MT88.4 R4, [R180+0x3800] ;  /* 0x00380000b404783b */ /* 0x000eee0000004200 */
[C---:B-1----:R-:W-:Y:S08]  /*ec80*/  HMMA.16816.F32 R108, R128.reuse, R112, R16 ;  /* 0x00000070806c723c */ /* 0x042ff00000001810 */
[C---:B------:R-:W-:Y:S08]  /*ec90*/  HMMA.16816.F32 R112, R128.reuse, R114, R116 ;  /* 0x000000728070723c */ /* 0x040ff00000001874 */
[C---:B--2---:R-:W-:Y:S08]  /*eca0*/  HMMA.16816.F32 R116, R128.reuse, R120, R124 ;  /* 0x000000788074723c */ /* 0x044ff0000000187c */
[C---:B------:R-:W-:Y:S08]  /*ecb0*/  HMMA.16816.F32 R92, R128.reuse, R172, R92 ;  /* 0x000000ac805c723c */ /* 0x040ff0000000185c */
[C---:B------:R-:W-:Y:S08]  /*ecc0*/  HMMA.16816.F32 R96, R128.reuse, R174, R96 ;  /* 0x000000ae8060723c */ /* 0x040ff00000001860 */
[C---:B------:R-:W-:Y:S08]  /*ecd0*/  HMMA.16816.F32 R100, R128.reuse, R192, R100 ;  /* 0x000000c08064723c */ /* 0x040ff00000001864 */
[C---:B------:R-:W-:Y:S07]  /*ece0*/  HMMA.16816.F32 R104, R128.reuse, R194, R12 ;  /* 0x000000c28068723c */ /* 0x040fee000000180c */
[----:B------:R-:W-:Y:S01]  /*ecf0*/  FADD.FTZ R195, R190, R0 ;  /* 0x00000000bec37221 */ /* 0x000fe20000010000 */
[----:B------:R-:W-:Y:S01]  /*ed00*/  HMMA.16816.F32 R120, R128, R122, R160 ;  /* 0x0000007a8078723c */ /* 0x000fe200000018a0 */
[----:B------:R-:W-:-:S07]  /*ed10*/  FADD.FTZ R194, R9, R2 ;  /* 0x0000000209c27221 */ /* 0x000fce0000010000 */
[C---:B---3--:R-:W-:Y:S08]  /*ed20*/  HMMA.16816.F32 R124, R128.reuse, R4, R164 ;  /* 0x00000004807c723c */ /* 0x048ff000000018a4 */
[----:B------:R-:W-:Y:S01]  /*ed30*/  HMMA.16816.F32 R128, R128, R6, R168 ;  /* 0x000000068080723c */ /* 0x000fe200000018a8 */
[----:B------:R-:W-:Y:S07]  /*ed40*/  @!UPT UIADD3 URZ, URZ, URZ, URZ ;  /* 0x0000003f3f3ff290 */ /* 0x000fee000fffe03f */
[----:B------:R-:W-:Y:S11]  /*ed50*/  @!P0 BRA `(.L_x_228) ;  /* 0x00001ff000008947 */ /* 0x000ff60003800000 */
[----:B------:R-:W-:Y:S02]  /*ed60*/  MOV R189, R220 ;  /* 0x000000dc00bd7202 */ /* 0x000fe40000000f00 */
[----:B------:R-:W-:-:S02]  /*ed70*/  MOV R137, R8 ;  /* 0x0000000800897202 */ /* 0x000fc40000000f00 */
[----:B------:R-:W-:Y:S02]  /*ed80*/  MOV R136, R135 ;  /* 0x0000008700887202 */ /* 0x000fe40000000f00 */
.L_x_229:
[----:B------:R-:W-:Y:S04]  /*ed90*/  DEPBAR.LE SB0, 0x0 ;  /* 0x000080000000791a */ /* 0x000fe80000000000 */
[----:B------:R-:W-:Y:S01]  /*eda0*/  WARPSYNC 0xffffffff ;  /* 0xffffffff00007948 */ /* 0x000fe20003800000 */
[----:B------:R-:W-:Y:S01]  /*edb0*/  BAR.SYNC.DEFER_BLOCKING 0x0 ;  /* 0x0000000000007b1d */ /* 0x000fe20000010000 */
[----:B------:R-:W-:Y:S02]  /*edc0*/  R2P PR, R216, 0x6 ;  /* 0x00000006d8007804 */ /* 0x000fe40000000000 */
[----:B------:R-:W-:Y:S02]  /*edd0*/  SHF.R.S32.HI R2, RZ, 0x1f, R189 ;  /* 0x0000001fff027819 */ /* 0x000fe400000114bd */
[----:B------:R-:W-:Y:S02]  /*ede0*/  IADD3 R0, R176, 0x20, RZ ;  /* 0x00000020b0007810 */ /* 0x000fe40007ffe0ff */
[----:B------:R-:W-:Y:S01]  /*edf0*/  ISETP.GE.AND P3, PT, R132, c[0x0][0x1d4], PT ;  /* 0x0000750084007a0c */ /* 0x000fe20003f66270 */
[----:B------:R-:W-:Y:S01]  /*ee00*/  IMAD R3, R2, c[0x0][0x208], RZ ;  /* 0x0000820002037a24 */ /* 0x000fe200078e02ff */
[----:B------:R-:W-:Y:S02]  /*ee10*/  ISETP.GE.AND P4, PT, R134, c[0x0][0x1d4], PT ;  /* 0x0000750086007a0c */ /* 0x000fe40003f86270 */
[----:B------:R-:W-:Y:S01]  /*ee20*/  ISETP.GE.AND P5, PT, R196, c[0x0][0x1d4], PT ;  /* 0x00007500c4007a0c */ /* 0x000fe20003fa6270 */
[----:B------:R-:W-:Y:S01]  /*ee30*/  IMAD R3, R189, c[0x0][0x20c], R3 ;  /* 0x00008300bd037a24 */ /* 0x000fe200078e0203 */
[----:B------:R-:W-:Y:S02]  /*ee40*/  ISETP.GE.AND P6, PT, R197, c[0x0][0x1d4], PT ;  /* 0x00007500c5007a0c */ /* 0x000fe40003fc6270 */
[----:B------:R-:W-:Y:S01]  /*ee50*/  @P1 IADD3 R0, R176, -0x20, RZ ;  /* 0xffffffe0b0001810 */ /* 0x000fe20007ffe0ff */
[----:B------:R-:W-:Y:S08]  /*ee60*/  LDSM.16.M88.4 R16, [R182] ;  /* 0x00000000b610783b */ /* 0x000ff00000000200 */
[----:B------:R-:W1:Y:S08]  /*ee70*/  LDSM.16.M88.4 R8, [R176] ;  /* 0x00000000b008783b */ /* 0x000e700000000200 */
[----:B------:R-:W2:Y:S08]  /*ee80*/  LDSM.16.M88.4 R160, [R176+0x800] ;  /* 0x00080000b0a0783b */ /* 0x000eb00000000200 */
[----:B------:R-:W-:Y:S08]  /*ee90*/  LDSM.16.M88.4 R164, [R183] ;  /* 0x00000000b7a4783b */ /* 0x000ff00000000200 */
[----:B------:R-:W3:Y:S08]  /*eea0*/  LDSM.16.M88.4 R168, [R0] ;  /* 0x0000000000a8783b */ /* 0x000ef00000000200 */
[----:B------:R-:W4:Y:S01]  /*eeb0*/  LDSM.16.M88.4 R172, [R0+0x800] ;  /* 0x0008000000ac783b */ /* 0x000f220000000200 */
[C---:B-1----:R-:W-:Y:S08]  /*eec0*/  HMMA.16816.F32 R4, R16.reuse, R8, RZ ;  /* 0x000000081004723c */ /* 0x042ff000000018ff */
[C---:B------:R-:W-:Y:S08]  /*eed0*/  HMMA.16816.F32 R8, R16.reuse, R10, RZ ;  /* 0x0000000a1008723c */ /* 0x040ff000000018ff */
[C---:B--2---:R-:W-:Y:S07]  /*eee0*/  HMMA.16816.F32 R12, R16.reuse, R160, RZ ;  /* 0x000000a0100c723c */ /* 0x044fee00000018ff */
[----:B------:R-:W-:Y:S01]  /*eef0*/  IMAD.WIDE.U32 R160, R189, c[0x0][0x208], RZ ;  /* 0x00008200bda07a25 */ /* 0x000fe200078e00ff */
[----:B------:R-:W-:Y:S04]  /*ef00*/  HMMA.16816.F32 R16, R16, R162, RZ ;  /* 0x000000a21010723c */ /* 0x000fe800000018ff */
[C---:B------:R-:W-:Y:S02]  /*ef10*/  LEA R2, P0, R160.reuse, R214, 0x5 ;  /* 0x000000d6a0027211 */ /* 0x040fe400078028ff */
[----:B------:R-:W-:Y:S02]  /*ef20*/  IADD3 R3, R161, R3, RZ ;  /* 0x00000003a1037210 */ /* 0x000fe40007ffe0ff */
[C---:B---3--:R-:W-:Y:S05]  /*ef30*/  HMMA.16816.F32 R4, R164.reuse, R168, R4 ;  /* 0x000000a8a404723c */ /* 0x048fea0000001804 */
[----:B------:R-:W-:Y:S02]  /*ef40*/  LEA.HI.X R3, R160, R218, R3, 0x5, P0 ;  /* 0x000000daa0037211 */ /* 0x000fe400000f2c03 */
[C---:B------:R-:W-:Y:S01]  /*ef50*/  LEA R186, P0, R2.reuse, c[0x0][0x1f8], 0x1 ;  /* 0x00007e0002ba7a11 */ /* 0x040fe200078008ff */
[C---:B------:R-:W-:Y:S04]  /*ef60*/  HMMA.16816.F32 R8, R164.reuse, R170, R8 ;  /* 0x000000aaa408723c */ /* 0x040fe80000001808 */
[----:B------:R-:W-:Y:S02]  /*ef70*/  LEA.HI.X R187, R2, c[0x0][0x1fc], R3, 0x1, P0 ;  /* 0x00007f0002bb7a11 */ /* 0x000fe400000f0c03 */
[C---:B------:R-:W-:Y:S02]  /*ef80*/  IADD3 R2, R176.reuse, 0x40, RZ ;  /* 0x00000040b0027810 */ /* 0x040fe40007ffe0ff */
[C---:B----4-:R-:W-:Y:S01]  /*ef90*/  HMMA.16816.F32 R12, R164.reuse, R172, R12 ;  /* 0x000000aca40c723c */ /* 0x050fe2000000180c */
[----:B------:R-:W-:Y:S01]  /*efa0*/  @!PT LDS RZ, [RZ] ;  /* 0x00000000fffff984 */ /* 0x000fe20000000800 */
[----:B------:R-:W-:Y:S01]  /*efb0*/  @!PT LDS RZ, [RZ] ;  /* 0x00000000fffff984 */ /* 0x000fe20000000800 */
[----:B------:R-:W-:Y:S01]  /*efc0*/  @!PT LDS RZ, [RZ] ;  /* 0x00000000fffff984 */ /* 0x000fe20000000800 */
[----:B------:R1:W-:Y:S02]  /*efd0*/  LDGSTS.E.BYPASS.LTC128B.128 [R188+0x8080], [R186.64], !P3 ;  /* 0x08080000babc7fae */ /* 0x0003e4000d901d46 */
[C---:B------:R-:W-:Y:S02]  /*efe0*/  ISETP.GT.AND P0, PT, R189.reuse, R207, PT ;  /* 0x000000cfbd00720c */ /* 0x040fe40003f04270 */
[----:B------:R-:W-:Y:S02]  /*eff0*/  @P2 IADD3 R2, R176, -0x40, RZ ;  /* 0xffffffc0b0022810 */ /* 0x000fe40007ffe0ff */
[----:B------:R-:W-:Y:S01]  /*f000*/  IADD3 R189, R189, -0x1, RZ ;  /* 0xffffffffbdbd7810 */ /* 0x000fe20007ffe0ff */
[----:B------:R-:W-:Y:S01]  /*f010*/  HMMA.16816.F32 R16, R164, R174, R16 ;  /* 0x000000aea410723c */ /* 0x000fe20000001810 */
[----:B------:R1:W-:Y:S08]  /*f020*/  LDGSTS.E.BYPASS.LTC128B.128 [R188+0x9080], [R186.64+0x80], !P4 ;  /* 0x09080080babc7fae */ /* 0x0003f0000e101d46 */
[----:B------:R1:W-:Y:S08]  /*f030*/  LDGSTS.E.BYPASS.LTC128B.128 [R188+0xa080], [R186.64+0x100], !P5 ;  /* 0x0a080100babc7fae */ /* 0x0003f0000e901d46 */
[----:B------:R1:W-:Y:S08]  /*f040*/  LDGSTS.E.BYPASS.LTC128B.128 [R188+0xb080], [R186.64+0x180], !P6 ;  /* 0x0b080180babc7fae */ /* 0x0003f0000f101d46 */
[----:B------:R-:W-:Y:S08]  /*f050*/  LDSM.16.M88.4 R160, [R185] ;  /* 0x00000000b9a0783b */ /* 0x000ff00000000200 */
[----:B------:R-:W2:Y:S08]  /*f060*/  LDSM.16.M88.4 R168, [R2] ;  /* 0x0000000002a8783b */ /* 0x000eb00000000200 */
[----:B------:R-:W3:Y:S08]  /*f070*/  LDSM.16.M88.4 R164, [R2+0x800] ;  /* 0x0008000002a4783b */ /* 0x000ef00000000200 */
[----:B------:R-:W0:Y:S08]  /*f080*/  LDGDEPBAR ;  /* 0x00000000000079af */ /* 0x000e300000000000 */
[----:B------:R-:W-:Y:S01]  /*f090*/  LDSM.16.M88.4 R172, [R177] ;  /* 0x00000000b1ac783b */ /* 0x000fe20000000200 */
[C---:B--2---:R-:W-:Y:S08]  /*f0a0*/  HMMA.16816.F32 R4, R160.reuse, R168, R4 ;  /* 0x000000a8a004723c */ /* 0x044ff00000001804 */
[C---:B------:R-:W-:Y:S01]  /*f0b0*/  HMMA.16816.F32 R8, R160.reuse, R170, R8 ;  /* 0x000000aaa008723c */ /* 0x040fe20000001808 */
[----:B------:R-:W2:Y:S07]  /*f0c0*/  LDSM.16.M88.4 R168, [R184] ;  /* 0x00000000b8a8783b */ /* 0x000eae0000000200 */
[C---:B---3--:R-:W-:Y:S08]  /*f0d0*/  HMMA.16816.F32 R12, R160.reuse, R164, R12 ;  /* 0x000000a4a00c723c */ /* 0x048ff0000000180c */
[----:B------:R-:W-:Y:S01]  /*f0e0*/  HMMA.16816.F32 R16, R160, R166, R16 ;  /* 0x000000a6a010723c */ /* 0x000fe20000001810 */
[----:B------:R-:W3:Y:S08]  /*f0f0*/  LDSM.16.M88.4 R160, [R177+0x800] ;  /* 0x00080000b1a0783b */ /* 0x000ef00000000200 */
[----:B------:R-:W-:Y:S01]  /*f100*/  LDSM.16.M88.4 R164, [R182+0x4000] ;  /* 0x00400000b6a4783b */ /* 0x000fe20000000200 */
[C---:B--2---:R-:W-:Y:S08]  /*f110*/  HMMA.16816.F32 R4, R168.reuse, R172, R4 ;  /* 0x000000aca804723c */ /* 0x044ff00000001804 */
[C---:B------:R-:W-:Y:S01]  /*f120*/  HMMA.16816.F32 R8, R168.reuse, R174, R8 ;  /* 0x000000aea808723c */ /* 0x040fe20000001808 */
[----:B------:R-:W2:Y:S07]  /*f130*/  LDSM.16.M88.4 R172, [R176+0x1000] ;  /* 0x00100000b0ac783b */ /* 0x000eae0000000200 */
        /* <DEDUP_REMOVED lines=79> */
[----:B------:R-:W3:Y:S01]  /*f630*/  LDSM.16.M88.4 R160, [R177+0x3800] ;  /* 0x00380000b1a0783b */ /* 0x000ee20000000200 */
[----:B------:R-:W-:Y:S07]  /*f640*/  DEPBAR.LE SB0, 0x0 ;  /* 0x000080000000791a */ /* 0x000fee0000000000 */
[----:B------:R-:W-:Y:S01]  /*f650*/  BAR.SYNC.DEFER_BLOCKING 0x0 ;  /* 0x0000000000007b1d */ /* 0x000fe20000010000 */
[C---:B--2---:R-:W-:Y:S08]  /*f660*/  HMMA.16816.F32 R4, R168.reuse, R172, R4 ;  /* 0x000000aca804723c */ /* 0x044ff00000001804 */
[C---:B------:R-:W-:Y:S08]  /*f670*/  HMMA.16816.F32 R8, R168.reuse, R174, R8 ;  /* 0x000000aea808723c */ /* 0x040ff00000001808 */
[C---:B---3--:R-:W-:Y:S08]  /*f680*/  HMMA.16816.F32 R12, R168.reuse, R160, R12 ;  /* 0x000000a0a80c723c */ /* 0x048ff0000000180c */
[----:B------:R-:W-:Y:S04]  /*f690*/  HMMA.16816.F32 R16, R168, R162, R16 ;  /* 0x000000a2a810723c */ /* 0x000fe80000001810 */
[----:B------:R-:W-:Y:S04]  /*f6a0*/  FMUL.FTZ R0, R4, c[0x0][0x320] ;  /* 0x0000c80004007a20 */ /* 0x000fe80000410000 */
[----:B------:R2:W-:Y:S11]  /*f6b0*/  MUFU.TANH R165, R0 ;  /* 0x0000000000a57308 */ /* 0x0005f60000002400 */
[----:B------:R-:W-:Y:S05]  /*f6c0*/  @!UPT UIADD3 URZ, URZ, URZ, URZ ;  /* 0x0000003f3f3ff290 */ /* 0x000fea000fffe03f */
[----:B------:R-:W-:Y:S04]  /*f6d0*/  FMUL.FTZ R2, R18, c[0x0][0x320] ;  /* 0x0000c80012027a20 */ /* 0x000fe80000410000 */
[----:B------:R-:W-:Y:S01]  /*f6e0*/  MUFU.TANH R143, R2 ;  /* 0x00000002008f7308 */ /* 0x000fe20000002400 */
[----:B--2---:R-:W-:Y:S09]  /*f6f0*/  FMUL.FTZ R0, R5, c[0x0][0x320] ;  /* 0x0000c80005007a20 */ /* 0x004ff20000410000 */
[----:B------:R2:W-:Y:S02]  /*f700*/  MUFU.TANH R164, R0 ;  /* 0x0000000000a47308 */ /* 0x0005e40000002400 */
[----:B--2---:R-:W-:Y:S08]  /*f710*/  FMUL.FTZ R0, R6, c[0x0][0x320] ;  /* 0x0000c80006007a20 */ /* 0x004ff00000410000 */
[----:B------:R2:W3:Y:S02]  /*f720*/  MUFU.TANH R166, R0 ;  /* 0x0000000000a67308 */ /* 0x0004e40000002400 */
[----:B--2---:R-:W-:Y:S01]  /*f730*/  FMUL.FTZ R0, R7, c[0x0][0x320] ;  /* 0x0000c80007007a20 */ /* 0x004fe20000410000 */
[----:B---3--:R-:W-:Y:S07]  /*f740*/  FMNMX.FTZ R3, R166, R137, !PT ;  /* 0x00000089a6037209 */ /* 0x008fee0007810000 */
[----:B------:R2:W3:Y:S02]  /*f750*/  MUFU.TANH R167, R0 ;  /* 0x0000000000a77308 */ /* 0x0004e40000002400 */
[----:B--2---:R-:W-:Y:S01]  /*f760*/  FMUL.FTZ R0, R8, c[0x0][0x320] ;  /* 0x0000c80008007a20 */ /* 0x004fe20000410000 */
[----:B---3--:R-:W-:Y:S07]  /*f770*/  FMNMX.FTZ R3, R167, R3, !PT ;  /* 0x00000003a7037209 */ /* 0x008fee0007810000 */
[----:B------:R2:W3:Y:S02]  /*f780*/  MUFU.TANH R6, R0 ;  /* 0x0000000000067308 */ /* 0x0004e40000002400 */
[----:B--2---:R-:W-:Y:S08]  /*f790*/  FMUL.FTZ R0, R9, c[0x0][0x320] ;  /* 0x0000c80009007a20 */ /* 0x004ff00000410000 */
[----:B------:R2:W4:Y:S02]  /*f7a0*/  MUFU.TANH R8, R0 ;  /* 0x0000000000087308 */ /* 0x0005240000002400 */
[----:B--2---:R-:W-:Y:S08]  /*f7b0*/  FMUL.FTZ R0, R10, c[0x0][0x320] ;  /* 0x0000c8000a007a20 */ /* 0x004ff00000410000 */
[----:B------:R2:W5:Y:S02]  /*f7c0*/  MUFU.TANH R9, R0 ;  /* 0x0000000000097308 */ /* 0x0005640000002400 */
[----:B--2---:R-:W-:Y:S08]  /*f7d0*/  FMUL.FTZ R0, R11, c[0x0][0x320] ;  /* 0x0000c8000b007a20 */ /* 0x004ff00000410000 */
[----:B------:R2:W-:Y:S02]  /*f7e0*/  MUFU.TANH R10, R0 ;  /* 0x00000000000a7308 */ /* 0x0005e40000002400 */
[----:B--2---:R-:W-:Y:S08]  /*f7f0*/  FMUL.FTZ R0, R12, c[0x0][0x320] ;  /* 0x0000c8000c007a20 */ /* 0x004ff00000410000 */
[----:B------:R2:W1:Y:S02]  /*f800*/  MUFU.TANH R162, R0 ;  /* 0x0000000000a27308 */ /* 0x0004640000002400 */
[----:B--2---:R-:W-:Y:S08]  /*f810*/  FMUL.FTZ R0, R13, c[0x0][0x320] ;  /* 0x0000c8000d007a20 */ /* 0x004ff00000410000 */
[----:B------:R2:W1:Y:S02]  /*f820*/  MUFU.TANH R163, R0 ;  /* 0x0000000000a37308 */ /* 0x0004640000002400 */
[----:B--2---:R-:W-:Y:S08]  /*f830*/  FMUL.FTZ R0, R14, c[0x0][0x320] ;  /* 0x0000c8000e007a20 */ /* 0x004ff00000410000 */
[----:B------:R2:W1:Y:S02]  /*f840*/  MUFU.TANH R190, R0 ;  /* 0x0000000000be7308 */ /* 0x0004640000002400 */
[----:B--2---:R-:W-:Y:S08]  /*f850*/  FMUL.FTZ R0, R15, c[0x0][0x320] ;  /* 0x0000c8000f007a20 */ /* 0x004ff00000410000 */
[----:B------:R2:W-:Y:S02]  /*f860*/  MUFU.TANH R191, R0 ;  /* 0x0000000000bf7308 */ /* 0x0005e40000002400 */
[----:B--2---:R-:W-:Y:S08]  /*f870*/  FMUL.FTZ R0, R16, c[0x0][0x320] ;  /* 0x0000c80010007a20 */ /* 0x004ff00000410000 */
[----:B------:R2:W1:Y:S02]  /*f880*/  MUFU.TANH R192, R0 ;  /* 0x0000000000c07308 */ /* 0x0004640000002400 */
[----:B--2---:R-:W-:Y:S08]  /*f890*/  FMUL.FTZ R0, R17, c[0x0][0x320] ;  /* 0x0000c80011007a20 */ /* 0x004ff00000410000 */
[----:B------:R2:W1:Y:S02]  /*f8a0*/  MUFU.TANH R193, R0 ;  /* 0x0000000000c17308 */ /* 0x0004640000002400 */
[----:B--2---:R-:W-:Y:S04]  /*f8b0*/  FMNMX.FTZ R0, R165, R136, !PT ;  /* 0x00000088a5007209 */ /* 0x004fe80007810000 */
[----:B------:R-:W-:Y:S01]  /*f8c0*/  FMNMX.FTZ R2, R164, R0, !PT ;  /* 0x00000000a4027209 */ /* 0x000fe20007810000 */
[----:B------:R-:W-:Y:S03]  /*f8d0*/  FMUL.FTZ R0, R19, c[0x0][0x320] ;  /* 0x0000c80013007a20 */ /* 0x000fe60000410000 */
[----:B---3--:R-:W-:Y:S01]  /*f8e0*/  FMNMX.FTZ R2, R6, R2, !PT ;  /* 0x0000000206027209 */ /* 0x008fe20007810000 */
[----:B------:R4:W2:Y:S03]  /*f8f0*/  MUFU.TANH R160, R0 ;  /* 0x0000000000a07308 */ /* 0x0008a60000002400 */
[----:B----4-:R-:W-:Y:S02]  /*f900*/  FMNMX.FTZ R0, R8, R2, !PT ;  /* 0x0000000208007209 */ /* 0x010fe40007810000 */
[----:B-----5:R-:W-:Y:S02]  /*f910*/  FMNMX.FTZ R2, R9, R3, !PT ;  /* 0x0000000309027209 */ /* 0x020fe40007810000 */
[----:B-1----:R-:W-:Y:S02]  /*f920*/  FMNMX.FTZ R0, R162, R0, !PT ;  /* 0x00000000a2007209 */ /* 0x002fe40007810000 */
[----:B------:R-:W-:Y:S02]  /*f930*/  FMNMX.FTZ R2, R10, R2, !PT ;  /* 0x000000020a027209 */ /* 0x000fe40007810000 */
[----:B------:R-:W-:Y:S02]  /*f940*/  FMNMX.FTZ R0, R163, R0, !PT ;  /* 0x00000000a3007209 */ /* 0x000fe40007810000 */
[----:B------:R-:W-:Y:S02]  /*f950*/  FMNMX.FTZ R2, R190, R2, !PT ;  /* 0x00000002be027209 */ /* 0x000fe40007810000 */
[----:B------:R-:W-:Y:S02]  /*f960*/  FMNMX.FTZ R3, R192, R0, !PT ;  /* 0x00000000c0037209 */ /* 0x000fe40007810000 */
[----:B------:R-:W-:Y:S02]  /*f970*/  FMNMX.FTZ R0, R191, R2, !PT ;  /* 0x00000002bf007209 */ /* 0x000fe40007810000 */
[----:B------:R-:W-:Y:S02]  /*f980*/  FMNMX.FTZ R3, R193, R3, !PT ;  /* 0x00000003c1037209 */ /* 0x000fe40007810000 */
[----:B------:R-:W-:Y:S03]  /*f990*/  FMNMX.FTZ R0, R143, R0, !PT ;  /* 0x000000008f007209 */ /* 0x000fe60007810000 */
[----:B------:R-:W1:Y:S01]  /*f9a0*/  SHFL.BFLY PT, R4, R3, 0x2, 0x1f ;  /* 0x0c401f0003047f89 */ /* 0x000e6200000e0000 */
[----:B--2---:R-:W-:Y:S07]  /*f9b0*/  FMNMX.FTZ R0, R160, R0, !PT ;  /* 0x00000000a0007209 */ /* 0x004fee0007810000 */
[----:B------:R-:W2:Y:S01]  /*f9c0*/  SHFL.BFLY PT, R2, R0, 0x2, 0x1f ;  /* 0x0c401f0000027f89 */ /* 0x000ea200000e0000 */
[----:B-1----:R-:W-:Y:S07]  /*f9d0*/  FMNMX.FTZ R4, R3, R4, !PT ;  /* 0x0000000403047209 */ /* 0x002fee0007810000 */
[----:B------:R-:W1:Y:S01]  /*f9e0*/  SHFL.BFLY PT, R5, R4, 0x1, 0x1f ;  /* 0x0c201f0004057f89 */ /* 0x000e6200000e0000 */
[----:B--2---:R-:W-:Y:S07]  /*f9f0*/  FMNMX.FTZ R0, R0, R2, !PT ;  /* 0x0000000200007209 */ /* 0x004fee0007810000 */
[----:B------:R-:W2:Y:S01]  /*fa00*/  SHFL.BFLY PT, R3, R0, 0x1, 0x1f ;  /* 0x0c201f0000037f89 */ /* 0x000ea200000e0000 */
[----:B-1----:R-:W-:Y:S05]  /*fa10*/  FMNMX.FTZ R135, R4, R5, !PT ;  /* 0x0000000504877209 */ /* 0x002fea0007810000 */
[C---:B------:R-:W-:Y:S02]  /*fa20*/  FMUL.FTZ R161, R135.reuse, c[0x0][0x2d0] ;  /* 0x0000b40087a17a20 */ /* 0x040fe40000410000 */
[----:B------:R-:W-:Y:S01]  /*fa30*/  FADD.FTZ R2, -R135, R136 ;  /* 0x0000008887027221 */ /* 0x000fe20000010100 */
[----:B--2---:R-:W-:Y:S01]  /*fa40*/  FMNMX.FTZ R3, R0, R3, !PT ;  /* 0x0000000300037209 */ /* 0x004fe20007810000 */
[--C-:B------:R-:W-:Y:S02]  /*fa50*/  FFMA.FTZ R4, R165, c[0x0][0x2d0], -R161.reuse ;  /* 0x0000b400a5047a23 */ /* 0x100fe400000108a1 */
[--C-:B------:R-:W-:Y:S02]  /*fa60*/  FFMA.FTZ R5, R6, c[0x0][0x2d0], -R161.reuse ;  /* 0x0000b40006057a23 */ /* 0x100fe400000108a1 */
[----:B------:R1:W-:Y:S01]  /*fa70*/  MUFU.EX2 R187, R4 ;  /* 0x0000000400bb7308 */ /* 0x0003e20000000800 */
[C---:B------:R-:W-:Y:S02]  /*fa80*/  FMUL.FTZ R136, R3.reuse, c[0x0][0x2d0] ;  /* 0x0000b40003887a20 */ /* 0x040fe40000410000 */
[----:B------:R-:W-:Y:S02]  /*fa90*/  FMUL.FTZ R0, R2, c[0x0][0x2d0] ;  /* 0x0000b40002007a20 */ /* 0x000fe40000410000 */
[--C-:B------:R-:W-:Y:S05]  /*faa0*/  FFMA.FTZ R8, R8, c[0x0][0x2d0], -R161.reuse ;  /* 0x0000b40008087a23 */ /* 0x100fea00000108a1 */
[----:B------:R-:W-:Y:S10]  /*fab0*/  MUFU.EX2 R175, R5 ;  /* 0x0000000500af7308 */ /* 0x000ff40000000800 */
[----:B------:R2:W3:Y:S01]  /*fac0*/  MUFU.EX2 R2, R0 ;  /* 0x0000000000027308 */ /* 0x0004e20000000800 */
[----:B-1----:R-:W-:Y:S09]  /*fad0*/  FFMA.FTZ R4, R164, c[0x0][0x2d0], -R161 ;  /* 0x0000b400a4047a23 */ /* 0x002ff200000108a1 */
[----:B------:R1:W-:Y:S10]  /*fae0*/  MUFU.EX2 R186, R4 ;  /* 0x0000000400ba7308 */ /* 0x0003f40000000800 */
[----:B------:R4:W-:Y:S01]  /*faf0*/  MUFU.EX2 R174, R8 ;  /* 0x0000000800ae7308 */ /* 0x0009e20000000800 */
[----:B--2---:R-:W-:Y:S02]  /*fb00*/  FADD.FTZ R0, -R3, R137 ;  /* 0x0000008903007221 */ /* 0x004fe40000010100 */
[----:B---3--:R-:W-:Y:S02]  /*fb10*/  FMUL.FTZ R16, R2, R156 ;  /* 0x0000009c02107220 */ /* 0x008fe40000410000 */
[----:B------:R-:W-:Y:S02]  /*fb20*/  FMUL.FTZ R0, R0, c[0x0][0x2d0] ;  /* 0x0000b40000007a20 */ /* 0x000fe40000410000 */
[C---:B------:R-:W-:Y:S02]  /*fb30*/  FMUL.FTZ R17, R2.reuse, R157 ;  /* 0x0000009d02117220 */ /* 0x040fe40000410000 */
[C---:B------:R-:W-:Y:S01]  /*fb40*/  FMUL.FTZ R20, R2.reuse, R20 ;  /* 0x0000001402147220 */ /* 0x040fe20000410000 */
[----:B-1----:R-:W-:Y:S01]  /*fb50*/  @P0 SHF.R.S32.HI R4, RZ, 0x1f, R189 ;  /* 0x0000001fff040819 */ /* 0x002fe200000114bd */
[----:B------:R-:W1:Y:S01]  /*fb60*/  MUFU.EX2 R0, R0 ;  /* 0x0000000000007308 */ /* 0x000e620000000800 */
[C---:B------:R-:W-:Y:S02]  /*fb70*/  FMUL.FTZ R21, R2.reuse, R21 ;  /* 0x0000001502157220 */ /* 0x040fe40000410000 */
[----:B------:R-:W-:Y:S02]  /*fb80*/  FMUL.FTZ R24, R2, R24 ;  /* 0x0000001802187220 */ /* 0x000fe40000410000 */
[----:B------:R-:W-:Y:S02]  /*fb90*/  @P0 IMAD R6, R4, c[0x0][0x1e0], RZ ;  /* 0x0000780004060a24 */ /* 0x000fe400078e02ff */
[C---:B------:R-:W-:Y:S04]  /*fba0*/  @P0 IMAD.WIDE.U32 R4, R189.reuse, c[0x0][0x1e0], RZ ;  /* 0x00007800bd040a25 */ /* 0x040fe800078e00ff */
[----:B------:R-:W-:Y:S01]  /*fbb0*/  @P0 IMAD R7, R189, c[0x0][0x1e4], R6 ;  /* 0x00007900bd070a24 */ /* 0x000fe200078e0206 */
[----:B------:R-:W-:Y:S01]  /*fbc0*/  @P0 LEA R6, P1, R4, R212, 0x5 ;  /* 0x000000d404060211 */ /* 0x000fe200078228ff */
[C---:B----4-:R-:W-:Y:S02]  /*fbd0*/  FMUL.FTZ R8, R2.reuse, R148 ;  /* 0x0000009402087220 */ /* 0x050fe40000410000 */
[----:B------:R-:W-:Y:S01]  /*fbe0*/  FMUL.FTZ R25, R2, R25 ;  /* 0x0000001902197220 */ /* 0x000fe20000410000 */
[----:B------:R-:W-:Y:S01]  /*fbf0*/  @P0 IADD3 R7, R5, R7, RZ ;  /* 0x0000000705070210 */ /* 0x000fe20007ffe0ff */
[--C-:B------:R-:W-:Y:S02]  /*fc00*/  FFMA.FTZ R5, R166, c[0x0][0x2d0], -R136.reuse ;  /* 0x0000b400a6057a23 */ /* 0x100fe40000010888 */
[----:B------:R-:W-:Y:S01]  /*fc10*/  FMUL.FTZ R28, R2, R28 ;  /* 0x0000001c021c7220 */ /* 0x000fe20000410000 */
[----:B------:R-:W-:Y:S01]  /*fc20*/  @P0 LEA.HI.X R7, R4, R210, R7, 0x5, P1 ;  /* 0x000000d204070211 */ /* 0x000fe200008f2c07 */
[----:B------:R2:W-:Y:S01]  /*fc30*/  MUFU.EX2 R171, R5 ;  /* 0x0000000500ab7308 */ /* 0x0005e20000000800 */
[----:B------:R-:W-:Y:S01]  /*fc40*/  @P0 LEA R4, P1, R6, c[0x0][0x1c8], 0x1 ;  /* 0x0000720006040a11 */ /* 0x000fe200078208ff */
[----:B------:R-:W-:Y:S02]  /*fc50*/  FMUL.FTZ R29, R2, R29 ;  /* 0x0000001d021d7220 */ /* 0x000fe40000410000 */
[C---:B-1----:R-:W-:Y:S02]  /*fc60*/  FMUL.FTZ R11, R0.reuse, R151 ;  /* 0x00000097000b7220 */ /* 0x042fe40000410000 */
        /* <DEDUP_REMOVED lines=8> */
[----:B------:R-:W-:Y:S01]  /*fcf0*/  FMUL.FTZ R32, R2, R32 ;  /* 0x0000002002207220 */ /* 0x000fe20000410000 */
[----:B--2---:R-:W-:Y:S01]  /*fd00*/  @P0 LEA.HI.X R5, R6, c[0x0][0x1cc], R7, 0x1, P1 ;  /* 0x0000730006050a11 */ /* 0x004fe200008f0c07 */
[--C-:B------:R-:W-:Y:S02]  /*fd10*/  FFMA.FTZ R6, R167, c[0x0][0x2d0], -R136.reuse ;  /* 0x0000b400a7067a23 */ /* 0x100fe40000010888 */
[----:B------:R-:W-:Y:S02]  /*fd20*/  FMUL.FTZ R7, R0, R147 ;  /* 0x0000009300077220 */ /* 0x000fe40000410000 */
[----:B------:R1:W-:Y:S01]  /*fd30*/  @P0 LDGSTS.E.BYPASS.LTC128B.128 [R188+0xc080], [R4.64], !P3 ;  /* 0x0c08000004bc0fae */ /* 0x0003e2000d901d46 */
[----:B------:R2:W3:Y:S01]  /*fd40*/  MUFU.EX2 R170, R6 ;  /* 0x0000000600aa7308 */ /* 0x0004e20000000800 */
[----:B------:R-:W-:Y:S02]  /*fd50*/  FMUL.FTZ R33, R2, R33 ;  /* 0x0000002102217220 */ /* 0x000fe40000410000 */
[C---:B------:R-:W-:Y:S02]  /*fd60*/  FMUL.FTZ R34, R0.reuse, R34 ;  /* 0x0000002200227220 */ /* 0x040fe40000410000 */
[----:B------:R-:W-:Y:S02]  /*fd70*/  FMUL.FTZ R35, R0, R35 ;  /* 0x0000002300237220 */ /* 0x000fe40000410000 */
[----:B------:R1:W-:Y:S01]  /*fd80*/  @P0 LDGSTS.E.BYPASS.LTC128B.128 [R188+0xd080], [R4.64+0x80], !P4 ;  /* 0x0d08008004bc0fae */ /* 0x0003e2000e101d46 */
[C---:B------:R-:W-:Y:S02]  /*fd90*/  FMUL.FTZ R36, R2.reuse, R36 ;  /* 0x0000002402247220 */ /* 0x040fe40000410000 */
[----:B------:R-:W-:Y:S02]  /*fda0*/  FMUL.FTZ R37, R2, R37 ;  /* 0x0000002502257220 */ /* 0x000fe40000410000 */
[C---:B------:R-:W-:Y:S02]  /*fdb0*/  FMUL.FTZ R38, R0.reuse, R38 ;  /* 0x0000002600267220 */ /* 0x040fe40000410000 */
[----:B------:R-:W-:Y:S01]  /*fdc0*/  FMUL.FTZ R39, R0, R39 ;  /* 0x0000002700277220 */ /* 0x000fe20000410000 */
[----:B------:R1:W-:Y:S01]  /*fdd0*/  @P0 LDGSTS.E.BYPASS.LTC128B.128 [R188+0xe080], [R4.64+0x100], !P5 ;  /* 0x0e08010004bc0fae */ /* 0x0003e2000e901d46 */
[C---:B------:R-:W-:Y:S02]  /*fde0*/  FMUL.FTZ R40, R2.reuse, R40 ;  /* 0x0000002802287220 */ /* 0x040fe40000410000 */
[----:B------:R-:W-:Y:S02]  /*fdf0*/  FMUL.FTZ R41, R2, R41 ;  /* 0x0000002902297220 */ /* 0x000fe40000410000 */
[C---:B------:R-:W-:Y:S02]  /*fe00*/  FMUL.FTZ R42, R0.reuse, R42 ;  /* 0x0000002a002a7220 */ /* 0x040fe40000410000 */
[----:B------:R-:W-:Y:S01]  /*fe10*/  FMUL.FTZ R43, R0, R43 ;  /* 0x0000002b002b7220 */ /* 0x000fe20000410000 */
[----:B------:R1:W-:Y:S01]  /*fe20*/  @P0 LDGSTS.E.BYPASS.LTC128B.128 [R188+0xf080], [R4.64+0x180], !P6 ;  /* 0x0f08018004bc0fae */ /* 0x0003e2000f101d46 */
[--C-:B--2---:R-:W-:Y:S02]  /*fe30*/  FFMA.FTZ R6, R9, c[0x0][0x2d0], -R136.reuse ;  /* 0x0000b40009067a23 */ /* 0x104fe40000010888 */
[C---:B------:R-:W-:Y:S02]  /*fe40*/  FMUL.FTZ R9, R2.reuse, R149 ;  /* 0x0000009502097220 */ /* 0x040fe40000410000 */
[----:B------:R2:W-:Y:S01]  /*fe50*/  MUFU.EX2 R169, R6 ;  /* 0x0000000600a97308 */ /* 0x0005e20000000800 */
[C---:B------:R-:W-:Y:S02]  /*fe60*/  FMUL.FTZ R44, R2.reuse, R44 ;  /* 0x0000002c022c7220 */ /* 0x040fe40000410000 */
[----:B------:R-:W4:Y:S01]  /*fe70*/  LDSM.16.MT88.4 R12, [R178] ;  /* 0x00000000b20c783b */ /* 0x000f220000004200 */
[----:B------:R-:W-:Y:S02]  /*fe80*/  FMUL.FTZ R45, R2, R45 ;  /* 0x0000002d022d7220 */ /* 0x000fe40000410000 */
[C---:B------:R-:W-:Y:S02]  /*fe90*/  FMUL.FTZ R46, R0.reuse, R46 ;  /* 0x0000002e002e7220 */ /* 0x040fe40000410000 */
[----:B------:R-:W-:Y:S02]  /*fea0*/  FMUL.FTZ R47, R0, R47 ;  /* 0x0000002f002f7220 */ /* 0x000fe40000410000 */
[C---:B------:R-:W-:Y:S01]  /*feb0*/  FMUL.FTZ R48, R2.reuse, R48 ;  /* 0x0000003002307220 */ /* 0x040fe20000410000 */
[----:B------:R-:W5:Y:S01]  /*fec0*/  LDSM.16.MT88.4 R164, [R179] ;  /* 0x00000000b3a4783b */ /* 0x000f620000004200 */
[----:B------:R-:W-:Y:S02]  /*fed0*/  FMUL.FTZ R49, R2, R49 ;  /* 0x0000003102317220 */ /* 0x000fe40000410000 */
[C---:B------:R-:W-:Y:S02]  /*fee0*/  FMUL.FTZ R50, R0.reuse, R50 ;  /* 0x0000003200327220 */ /* 0x040fe40000410000 */
[----:B------:R-:W-:Y:S02]  /*fef0*/  FMUL.FTZ R51, R0, R51 ;  /* 0x0000003300337220 */ /* 0x000fe40000410000 */
[C---:B------:R-:W-:Y:S01]  /*ff00*/  FMUL.FTZ R52, R2.reuse, R52 ;  /* 0x0000003402347220 */ /* 0x040fe20000410000 */
[----:B------:R-:W-:Y:S01]  /*ff10*/  LDSM.16.MT88.4 R156, [R179+0x800] ;  /* 0x00080000b39c783b */ /* 0x000fe20000004200 */
[----:B------:R-:W-:Y:S02]  /*ff20*/  FMUL.FTZ R53, R2, R53 ;  /* 0x0000003502357220 */ /* 0x000fe40000410000 */
[--C-:B-1----:R-:W-:Y:S02]  /*ff30*/  FFMA.FTZ R4, R10, c[0x0][0x2d0], -R136.reuse ;  /* 0x0000b4000a047a23 */ /* 0x102fe40000010888 */
[----:B------:R-:W-:Y:S01]  /*ff40*/  FMUL.FTZ R5, R2, R145 ;  /* 0x0000009102057220 */ /* 0x000fe20000410000 */
[----:B---3--:R-:W-:Y:S01]  /*ff50*/  F2FP.PACK_AB R145, R170, R171 ;  /* 0x000000abaa91723e */ /* 0x008fe200000000ff */
[----:B------:R-:W1:Y:S01]  /*ff60*/  MUFU.EX2 R168, R4 ;  /* 0x0000000400a87308 */ /* 0x000e620000000800 */
[----:B--2---:R-:W-:Y:S01]  /*ff70*/  FMUL.FTZ R6, R0, R146 ;  /* 0x0000009200067220 */ /* 0x004fe20000410000 */
[----:B------:R-:W-:Y:S01]  /*ff80*/  F2FP.PACK_AB R146, R174, R175 ;  /* 0x000000afae92723e */ /* 0x000fe200000000ff */
[C---:B------:R-:W-:Y:S01]  /*ff90*/  FMUL.FTZ R10, R0.reuse, R150 ;  /* 0x00000096000a7220 */ /* 0x040fe20000410000 */
[----:B------:R-:W0:Y:S01]  /*ffa0*/  LDGDEPBAR ;  /* 0x00000000000079af */ /* 0x000e220000000000 */
[C---:B------:R-:W-:Y:S02]  /*ffb0*/  FMUL.FTZ R54, R0.reuse, R54 ;  /* 0x0000003600367220 */ /* 0x040fe40000410000 */
[----:B------:R-:W-:Y:S02]  /*ffc0*/  FMUL.FTZ R55, R0, R55 ;  /* 0x0000003700377220 */ /* 0x000fe40000410000 */
[C---:B------:R-:W-:Y:S02]  /*ffd0*/  FMUL.FTZ R56, R2.reuse, R56 ;  /* 0x0000003802387220 */ /* 0x040fe40000410000 */
[----:B------:R-:W-:Y:S01]  /*ffe0*/  FMUL.FTZ R57, R2, R57 ;  /* 0x0000003902397220 */ /* 0x000fe20000410000 */
[----:B------:R-:W2:Y:S01]  /*fff0*/  LDSM.16.MT88.4 R148, [R181] ;  /* 0x00000000b594783b */ /* 0x000ea20000004200 */
[C---:B------:R-:W-:Y:S02]  /*10000*/  FMUL.FTZ R58, R0.reuse, R58 ;  /* 0x0000003a003a7220 */ /* 0x040fe40000410000 */
[----:B------:R-:W-:Y:S02]  /*10010*/  FMUL.FTZ R59, R0, R59 ;  /* 0x0000003b003b7220 */ /* 0x000fe40000410000 */
[C---:B------:R-:W-:Y:S02]  /*10020*/  FMUL.FTZ R60, R2.reuse, R60 ;  /* 0x0000003c023c7220 */ /* 0x040fe40000410000 */
[----:B------:R-:W-:Y:S02]  /*10030*/  FMUL.FTZ R61, R2, R61 ;  /* 0x0000003d023d7220 */ /* 0x000fe40000410000 */
[C---:B------:R-:W-:Y:S02]  /*10040*/  FMUL.FTZ R62, R0.reuse, R62 ;  /* 0x0000003e003e7220 */ /* 0x040fe40000410000 */
[----:B------:R-:W-:Y:S01]  /*10050*/  FMUL.FTZ R63, R0, R63 ;  /* 0x0000003f003f7220 */ /* 0x000fe20000410000 */
[----:B-1----:R-:W-:Y:S01]  /*10060*/  F2FP.PACK_AB R147, R168, R169 ;  /* 0x000000a9a893723e */ /* 0x002fe200000000ff */
[----:B------:R-:W-:Y:S01]  /*10070*/  FMUL.FTZ R4, R2, R144 ;  /* 0x0000009002047220 */ /* 0x000fe20000410000 */
[----:B------:R-:W-:Y:S01]  /*10080*/  F2FP.PACK_AB R144, R186, R187 ;  /* 0x000000bbba90723e */ /* 0x000fe200000000ff */
[C---:B------:R-:W-:Y:S02]  /*10090*/  FMUL.FTZ R64, R2.reuse, R64 ;  /* 0x0000004002407220 */ /* 0x040fe40000410000 */
[----:B------:R-:W-:Y:S02]  /*100a0*/  FMUL.FTZ R65, R2, R65 ;  /* 0x0000004102417220 */ /* 0x000fe40000410000 */
[C---:B------:R-:W-:Y:S02]  /*100b0*/  FMUL.FTZ R66, R0.reuse, R66 ;  /* 0x0000004200427220 */ /* 0x040fe40000410000 */
[C---:B----4-:R-:W-:Y:S05]  /*100c0*/  HMMA.16816.F32 R4, R144.reuse, R12, R4 ;  /* 0x0000000c9004723c */ /* 0x050fea0000001804 */
[----:B------:R-:W-:Y:S02]  /*100d0*/  FMUL.FTZ R67, R0, R67 ;  /* 0x0000004300437220 */ /* 0x000fe40000410000 */
[C---:B------:R-:W-:Y:S01]  /*100e0*/  FMUL.FTZ R12, R2.reuse, R152 ;  /* 0x00000098020c7220 */ /* 0x040fe20000410000 */
[C---:B------:R-:W-:Y:S04]  /*100f0*/  HMMA.16816.F32 R8, R144.reuse, R14, R8 ;  /* 0x0000000e9008723c */ /* 0x040fe80000001808 */
[C---:B------:R-:W-:Y:S02]  /*10100*/  FMUL.FTZ R13, R2.reuse, R153 ;  /* 0x00000099020d7220 */ /* 0x040fe40000410000 */
[----:B------:R-:W-:Y:S02]  /*10110*/  FMUL.FTZ R68, R2, R68 ;  /* 0x0000004402447220 */ /* 0x000fe40000410000 */
[C---:B------:R-:W-:Y:S04]  /*10120*/  FMUL.FTZ R14, R0.reuse, R154 ;  /* 0x0000009a000e7220 */ /* 0x040fe80000410000 */
[----:B------:R-:W-:Y:S02]  /*10130*/  FMUL.FTZ R15, R0, R155 ;  /* 0x0000009b000f7220 */ /* 0x000fe40000410000 */
[----:B------:R-:W1:Y:S01]  /*10140*/  LDSM.16.MT88.4 R152, [R180] ;  /* 0x00000000b498783b */ /* 0x000e620000004200 */
[----:B------:R-:W-:Y:S02]  /*10150*/  FMUL.FTZ R69, R2, R69 ;  /* 0x0000004502457220 */ /* 0x000fe40000410000 */
[C---:B------:R-:W-:Y:S02]  /*10160*/  FMUL.FTZ R70, R0.reuse, R70 ;  /* 0x0000004600467220 */ /* 0x040fe40000410000 */
[C---:B-----5:R-:W-:Y:S03]  /*10170*/  HMMA.16816.F32 R12, R144.reuse, R164, R12 ;  /* 0x000000a4900c723c */ /* 0x060fe6000000180c */
[----:B------:R-:W-:Y:S02]  /*10180*/  FMUL.FTZ R71, R0, R71 ;  /* 0x0000004700477220 */ /* 0x000fe40000410000 */
[C---:B------:R-:W-:Y:S02]  /*10190*/  FMUL.FTZ R72, R2.reuse, R72 ;  /* 0x0000004802487220 */ /* 0x040fe40000410000 */
[----:B------:R-:W-:Y:S01]  /*101a0*/  FMUL.FTZ R73, R2, R73 ;  /* 0x0000004902497220 */ /* 0x000fe20000410000 */
[C---:B------:R-:W-:Y:S04]  /*101b0*/  HMMA.16816.F32 R16, R144.reuse, R166, R16 ;  /* 0x000000a69010723c */ /* 0x040fe80000001810 */
[C---:B------:R-:W-:Y:S02]  /*101c0*/  FMUL.FTZ R74, R0.reuse, R74 ;  /* 0x0000004a004a7220 */ /* 0x040fe40000410000 */
[----:B------:R-:W-:Y:S02]  /*101d0*/  FMUL.FTZ R75, R0, R75 ;  /* 0x0000004b004b7220 */ /* 0x000fe40000410000 */
[C---:B--2---:R-:W-:Y:S04]  /*101e0*/  HMMA.16816.F32 R20, R144.reuse, R148, R20 ;  /* 0x000000949014723c */ /* 0x044fe80000001814 */
[C---:B------:R-:W-:Y:S02]  /*101f0*/  FMUL.FTZ R76, R2.reuse, R76 ;  /* 0x0000004c024c7220 */ /* 0x040fe40000410000 */
[----:B------:R-:W-:Y:S02]  /*10200*/  FMUL.FTZ R77, R2, R77 ;  /* 0x0000004d024d7220 */ /* 0x000fe40000410000 */
[C---:B------:R-:W-:Y:S01]  /*10210*/  HMMA.16816.F32 R24, R144.reuse, R150, R24 ;  /* 0x000000969018723c */ /* 0x040fe20000001818 */
[----:B------:R-:W2:Y:S03]  /*10220*/  LDSM.16.MT88.4 R148, [R178+0x1000] ;  /* 0x00100000b294783b */ /* 0x000ea60000004200 */
[C---:B------:R-:W-:Y:S02]  /*10230*/  FMUL.FTZ R78, R0.reuse, R78 ;  /* 0x0000004e004e7220 */ /* 0x040fe40000410000 */
[----:B------:R-:W-:Y:S02]  /*10240*/  FMUL.FTZ R79, R0, R79 ;  /* 0x0000004f004f7220 */ /* 0x000fe40000410000 */
[C---:B------:R-:W-:Y:S01]  /*10250*/  FMUL.FTZ R80, R2.reuse, R80 ;  /* 0x0000005002507220 */ /* 0x040fe20000410000 */
[C---:B-1----:R-:W-:Y:S03]  /*10260*/  HMMA.16816.F32 R28, R144.reuse, R152, R28 ;  /* 0x00000098901c723c */ /* 0x042fe6000000181c */
[----:B------:R-:W-:Y:S02]  /*10270*/  FMUL.FTZ R81, R2, R81 ;  /* 0x0000005102517220 */ /* 0x000fe40000410000 */
[C---:B------:R-:W-:Y:S02]  /*10280*/  FMUL.FTZ R82, R0.reuse, R82 ;  /* 0x0000005200527220 */ /* 0x040fe40000410000 */
[----:B------:R-:W-:Y:S01]  /*10290*/  FMUL.FTZ R83, R0, R83 ;  /* 0x0000005300537220 */ /* 0x000fe20000410000 */
[C---:B------:R-:W-:Y:S01]  /*102a0*/  HMMA.16816.F32 R32, R144.reuse, R154, R32 ;  /* 0x0000009a9020723c */ /* 0x040fe20000001820 */
[----:B------:R-:W1:Y:S03]  /*102b0*/  LDSM.16.MT88.4 R152, [R179+0x1000] ;  /* 0x00100000b398783b */ /* 0x000e660000004200 */
[C---:B------:R-:W-:Y:S02]  /*102c0*/  FMUL.FTZ R84, R2.reuse, R84 ;  /* 0x0000005402547220 */ /* 0x040fe40000410000 */
[----:B------:R-:W-:Y:S02]  /*102d0*/  FMUL.FTZ R85, R2, R85 ;  /* 0x0000005502557220 */ /* 0x000fe40000410000 */
[C---:B------:R-:W-:Y:S04]  /*102e0*/  FMUL.FTZ R86, R0.reuse, R86 ;  /* 0x0000005600567220 */ /* 0x040fe80000410000 */
[----:B------:R-:W-:Y:S02]  /*102f0*/  FMUL.FTZ R87, R0, R87 ;  /* 0x0000005700577220 */ /* 0x000fe40000410000 */
[C---:B------:R-:W-:Y:S02]  /*10300*/  FMUL.FTZ R88, R2.reuse, R88 ;  /* 0x0000005802587220 */ /* 0x040fe40000410000 */
[----:B------:R-:W-:Y:S02]  /*10310*/  FMUL.FTZ R89, R2, R89 ;  /* 0x0000005902597220 */ /* 0x000fe40000410000 */
[C---:B------:R-:W-:Y:S02]  /*10320*/  FMUL.FTZ R90, R0.reuse, R90 ;  /* 0x0000005a005a7220 */ /* 0x040fe40000410000 */
[----:B------:R-:W-:Y:S01]  /*10330*/  FMUL.FTZ R91, R0, R91 ;  /* 0x0000005b005b7220 */ /* 0x000fe20000410000 */
[C---:B--2---:R-:W-:Y:S03]  /*10340*/  HMMA.16816.F32 R36, R144.reuse, R148, R36 ;  /* 0x000000949024723c */ /* 0x044fe60000001824 */
[C---:B------:R-:W-:Y:S02]  /*10350*/  FMUL.FTZ R92, R2.reuse, R92 ;  /* 0x0000005c025c7220 */ /* 0x040fe40000410000 */
[----:B------:R-:W-:Y:S02]  /*10360*/  FMUL.FTZ R93, R2, R93 ;  /* 0x0000005d025d7220 */ /* 0x000fe40000410000 */
[C---:B------:R-:W-:Y:S01]  /*10370*/  FMUL.FTZ R94, R0.reuse, R94 ;  /* 0x0000005e005e7220 */ /* 0x040fe20000410000 */
[C---:B------:R-:W-:Y:S01]  /*10380*/  HMMA.16816.F32 R40, R144.reuse, R150, R40 ;  /* 0x000000969028723c */ /* 0x040fe20000001828 */
[----:B------:R-:W2:Y:S03]  /*10390*/  LDSM.16.MT88.4 R148, [R181+0x1000] ;  /* 0x00100000b594783b */ /* 0x000ea60000004200 */
[----:B------:R-:W-:Y:S02]  /*103a0*/  FMUL.FTZ R95, R0, R95 ;  /* 0x0000005f005f7220 */ /* 0x000fe40000410000 */
[C---:B------:R-:W-:Y:S02]  /*103b0*/  FMUL.FTZ R96, R2.reuse, R96 ;  /* 0x0000006002607220 */ /* 0x040fe40000410000 */
[----:B------:R-:W-:Y:S01]  /*103c0*/  FMUL.FTZ R97, R2, R97 ;  /* 0x0000006102617220 */ /* 0x000fe20000410000 */
[C---:B-1----:R-:W-:Y:S03]  /*103d0*/  HMMA.16816.F32 R44, R144.reuse, R152, R44 ;  /* 0x00000098902c723c */ /* 0x042fe6000000182c */
[C---:B------:R-:W-:Y:S02]  /*103e0*/  FMUL.FTZ R98, R0.reuse, R98 ;  /* 0x0000006200627220 */ /* 0x040fe40000410000 */
[----:B------:R-:W-:Y:S02]  /*103f0*/  FMUL.FTZ R99, R0, R99 ;  /* 0x0000006300637220 */ /* 0x000fe40000410000 */
[C---:B------:R-:W-:Y:S01]  /*10400*/  FMUL.FTZ R100, R2.reuse, R100 ;  /* 0x0000006402647220 */ /* 0x040fe20000410000 */
[C---:B------:R-:W-:Y:S01]  /*10410*/  HMMA.16816.F32 R48, R144.reuse, R154, R48 ;  /* 0x0000009a9030723c */ /* 0x040fe20000001830 */
[----:B------:R-:W1:Y:S03]  /*10420*/  LDSM.16.MT88.4 R152, [R180+0x1000] ;  /* 0x00100000b498783b */ /* 0x000e660000004200 */
[----:B------:R-:W-:Y:S02]  /*10430*/  FMUL.FTZ R101, R2, R101 ;  /* 0x0000006502657220 */ /* 0x000fe40000410000 */
[C---:B------:R-:W-:Y:S02]  /*10440*/  FMUL.FTZ R102, R0.reuse, R102 ;  /* 0x0000006600667220 */ /* 0x040fe40000410000 */
[----:B------:R-:W-:Y:S04]  /*10450*/  FMUL.FTZ R103, R0, R103 ;  /* 0x0000006700677220 */ /* 0x000fe80000410000 */
[C---:B------:R-:W-:Y:S02]  /*10460*/  FMUL.FTZ R104, R2.reuse, R104 ;  /* 0x0000006802687220 */ /* 0x040fe40000410000 */
[----:B------:R-:W-:Y:S02]  /*10470*/  FMUL.FTZ R105, R2, R105 ;  /* 0x0000006902697220 */ /* 0x000fe40000410000 */
[C---:B------:R-:W-:Y:S02]  /*10480*/  FMUL.FTZ R106, R0.reuse, R106 ;  /* 0x0000006a006a7220 */ /* 0x040fe40000410000 */
[----:B------:R-:W-:Y:S02]  /*10490*/  FMUL.FTZ R107, R0, R107 ;  /* 0x0000006b006b7220 */ /* 0x000fe40000410000 */
[C---:B------:R-:W-:Y:S01]  /*104a0*/  FMUL.FTZ R108, R2.reuse, R108 ;  /* 0x0000006c026c7220 */ /* 0x040fe20000410000 */
[C---:B--2---:R-:W-:Y:S03]  /*104b0*/  HMMA.16816.F32 R52, R144.reuse, R148, R52 ;  /* 0x000000949034723c */ /* 0x044fe60000001834 */
[----:B------:R-:W-:Y:S02]  /*104c0*/  FMUL.FTZ R109, R2, R109 ;  /* 0x0000006d026d7220 */ /* 0x000fe40000410000 */
[C---:B------:R-:W-:Y:S02]  /*104d0*/  FMUL.FTZ R110, R0.reuse, R110 ;  /* 0x0000006e006e7220 */ /* 0x040fe40000410000 */
[----:B------:R-:W-:Y:S01]  /*104e0*/  FMUL.FTZ R111, R0, R111 ;  /* 0x0000006f006f7220 */ /* 0x000fe20000410000 */
[C---:B------:R-:W-:Y:S01]  /*104f0*/  HMMA.16816.F32 R56, R144.reuse, R150, R56 ;  /* 0x000000969038723c */ /* 0x040fe20000001838 */
[----:B------:R-:W2:Y:S03]  /*10500*/  LDSM.16.MT88.4 R148, [R178+0x2000] ;  /* 0x00200000b294783b */ /* 0x000ea60000004200 */
[C---:B------:R-:W-:Y:S02]  /*10510*/  FMUL.FTZ R112, R2.reuse, R112 ;  /* 0x0000007002707220 */ /* 0x040fe40000410000 */
[----:B------:R-:W-:Y:S02]  /*10520*/  FMUL.FTZ R113, R2, R113 ;  /* 0x0000007102717220 */ /* 0x000fe40000410000 */
[----:B------:R-:W-:Y:S01]  /*10530*/  FMUL.FTZ R114, R0, R114 ;  /* 0x0000007200727220 */ /* 0x000fe20000410000 */
[C---:B-1----:R-:W-:Y:S03]  /*10540*/  HMMA.16816.F32 R60, R144.reuse, R152, R60 ;  /* 0x00000098903c723c */ /* 0x042fe6000000183c */
[--C-:B------:R-:W-:Y:S02]  /*10550*/  FFMA.FTZ R137, R162, c[0x0][0x2d0], -R161.reuse ;  /* 0x0000b400a2897a23 */ /* 0x100fe400000108a1 */
[----:B------:R-:W-:Y:S02]  /*10560*/  FMUL.FTZ R115, R0, R115 ;  /* 0x0000007300737220 */ /* 0x000fe40000410000 */
[----:B------:R1:W-:Y:S01]  /*10570*/  MUFU.EX2 R173, R137 ;  /* 0x0000008900ad7308 */ /* 0x0003e20000000800 */
[C---:B------:R-:W-:Y:S01]  /*10580*/  HMMA.16816.F32 R64, R144.reuse, R154, R64 ;  /* 0x0000009a9040723c */ /* 0x040fe20000001840 */
[----:B------:R-:W3:Y:S03]  /*10590*/  LDSM.16.MT88.4 R152, [R179+0x2000] ;  /* 0x00200000b398783b */ /* 0x000ee60000004200 */
        /* <DEDUP_REMOVED lines=9> */
[----:B-1----:R-:W-:Y:S02]  /*10630*/  FFMA.FTZ R137, R163, c[0x0][0x2d0], -R161 ;  /* 0x0000b400a3897a23 */ /* 0x002fe400000108a1 */
[C---:B------:R-:W-:Y:S02]  /*10640*/  FMUL.FTZ R124, R2.reuse, R124 ;  /* 0x0000007c027c7220 */ /* 0x040fe40000410000 */
[----:B------:R1:W-:Y:S01]  /*10650*/  MUFU.EX2 R172, R137 ;  /* 0x0000008900ac7308 */ /* 0x0003e20000000800 */
[C---:B------:R-:W-:Y:S01]  /*10660*/  HMMA.16816.F32 R72, R144.reuse, R150, R72 ;  /* 0x000000969048723c */ /* 0x040fe20000001848 */
[----:B------:R-:W2:Y:S03]  /*10670*/  LDSM.16.MT88.4 R148, [R181+0x2000] ;  /* 0x00200000b594783b */ /* 0x000ea60000004200 */
[----:B------:R-:W-:Y:S02]  /*10680*/  FMUL.FTZ R125, R2, R125 ;  /* 0x0000007d027d7220 */ /* 0x000fe40000410000 */
[C---:B------:R-:W-:Y:S02]  /*10690*/  FMUL.FTZ R126, R0.reuse, R126 ;  /* 0x0000007e007e7220 */ /* 0x040fe40000410000 */
[----:B------:R-:W-:Y:S01]  /*106a0*/  FMUL.FTZ R127, R0, R127 ;  /* 0x0000007f007f7220 */ /* 0x000fe20000410000 */
[C---:B---3--:R-:W-:Y:S03]  /*106b0*/  HMMA.16816.F32 R76, R144.reuse, R152, R76 ;  /* 0x00000098904c723c */ /* 0x048fe6000000184c */
[C---:B------:R-:W-:Y:S02]  /*106c0*/  FMUL.FTZ R128, R2.reuse, R128 ;  /* 0x0000008002807220 */ /* 0x040fe40000410000 */
[----:B------:R-:W-:Y:S02]  /*106d0*/  FMUL.FTZ R129, R2, R129 ;  /* 0x0000008102817220 */ /* 0x000fe40000410000 */
[----:B------:R-:W-:Y:S01]  /*106e0*/  FMUL.FTZ R130, R0, R130 ;  /* 0x0000008200827220 */ /* 0x000fe20000410000 */
[C---:B------:R-:W-:Y:S01]  /*106f0*/  HMMA.16816.F32 R80, R144.reuse, R154, R80 ;  /* 0x0000009a9050723c */ /* 0x040fe20000001850 */
[----:B------:R-:W3:Y:S03]  /*10700*/  LDSM.16.MT88.4 R152, [R180+0x2000] ;  /* 0x00200000b498783b */ /* 0x000ee60000004200 */
[----:B-1----:R-:W-:Y:S02]  /*10710*/  FFMA.FTZ R137, R190, c[0x0][0x2d0], -R136 ;  /* 0x0000b400be897a23 */ /* 0x002fe40000010888 */
[----:B------:R-:W-:Y:S02]  /*10720*/  FMUL.FTZ R131, R0, R131 ;  /* 0x0000008300837220 */ /* 0x000fe40000410000 */
[----:B------:R1:W-:Y:S01]  /*10730*/  MUFU.EX2 R164, R137 ;  /* 0x0000008900a47308 */ /* 0x0003e20000000800 */
[----:B------:R-:W-:Y:S03]  /*10740*/  FFMA.FTZ R2, R2, R195, R187 ;  /* 0x000000c302027223 */ /* 0x000fe600000100bb */
[----:B------:R-:W-:Y:S02]  /*10750*/  FFMA.FTZ R0, R0, R194, R171 ;  /* 0x000000c200007223 */ /* 0x000fe400000100ab */
[----:B------:R-:W-:Y:S02]  /*10760*/  FADD.FTZ R2, R186, R2 ;  /* 0x00000002ba027221 */ /* 0x000fe40000010000 */
[----:B------:R-:W-:Y:S02]  /*10770*/  FADD.FTZ R0, R170, R0 ;  /* 0x00000000aa007221 */ /* 0x000fe40000010000 */
[----:B------:R-:W-:Y:S02]  /*10780*/  FADD.FTZ R2, R175, R2 ;  /* 0x00000002af027221 */ /* 0x000fe40000010000 */
[----:B------:R-:W-:Y:S01]  /*10790*/  FADD.FTZ R0, R169, R0 ;  /* 0x00000000a9007221 */ /* 0x000fe20000010000 */
[C---:B--2---:R-:W-:Y:S08]  /*107a0*/  HMMA.16816.F32 R84, R144.reuse, R148, R84 ;  /* 0x000000949054723c */ /* 0x044ff00000001854 */
[C---:B------:R-:W-:Y:S01]  /*107b0*/  HMMA.16816.F32 R88, R144.reuse, R150, R88 ;  /* 0x000000969058723c */ /* 0x040fe20000001858 */
[----:B------:R-:W2:Y:S03]  /*107c0*/  LDSM.16.MT88.4 R148, [R178+0x3000] ;  /* 0x00300000b294783b */ /* 0x000ea60000004200 */
[--C-:B-1----:R-:W-:Y:S04]  /*107d0*/  FFMA.FTZ R137, R191, c[0x0][0x2d0], -R136.reuse ;  /* 0x0000b400bf897a23 */ /* 0x102fe80000010888 */
[----:B------:R1:W4:Y:S01]  /*107e0*/  MUFU.EX2 R165, R137 ;  /* 0x0000008900a57308 */ /* 0x0003220000000800 */
[C---:B---3--:R-:W-:Y:S08]  /*107f0*/  HMMA.16816.F32 R92, R144.reuse, R152, R92 ;  /* 0x00000098905c723c */ /* 0x048ff0000000185c */
[C---:B------:R-:W-:Y:S01]  /*10800*/  HMMA.16816.F32 R96, R144.reuse, R154, R96 ;  /* 0x0000009a9060723c */ /* 0x040fe20000001860 */
[----:B------:R-:W3:Y:S03]  /*10810*/  LDSM.16.MT88.4 R152, [R179+0x3000] ;  /* 0x00300000b398783b */ /* 0x000ee60000004200 */
[--C-:B-1----:R-:W-:Y:S04]  /*10820*/  FFMA.FTZ R137, R192, c[0x0][0x2d0], -R161.reuse ;  /* 0x0000b400c0897a23 */ /* 0x102fe800000108a1 */
[----:B------:R1:W-:Y:S01]  /*10830*/  MUFU.EX2 R167, R137 ;  /* 0x0000008900a77308 */ /* 0x0003e20000000800 */
[C---:B--2---:R-:W-:Y:S08]  /*10840*/  HMMA.16816.F32 R100, R144.reuse, R148, R100 ;  /* 0x000000949064723c */ /* 0x044ff00000001864 */
[C---:B------:R-:W-:Y:S01]  /*10850*/  HMMA.16816.F32 R104, R144.reuse, R150, R104 ;  /* 0x000000969068723c */ /* 0x040fe20000001868 */
[----:B------:R-:W2:Y:S07]  /*10860*/  LDSM.16.MT88.4 R148, [R181+0x3000] ;  /* 0x00300000b594783b */ /* 0x000eae0000004200 */
[C---:B---3--:R-:W-:Y:S04]  /*10870*/  HMMA.16816.F32 R108, R144.reuse, R152, R108 ;  /* 0x00000098906c723c */ /* 0x048fe8000000186c */
[----:B-1----:R-:W-:Y:S01]  /*10880*/  FFMA.FTZ R137, R193, c[0x0][0x2d0], -R161 ;  /* 0x0000b400c1897a23 */ /* 0x002fe200000108a1 */
[----:B----4-:R-:W-:Y:S03]  /*10890*/  F2FP.PACK_AB R161, R165, R164 ;  /* 0x000000a4a5a1723e */ /* 0x010fe600000000ff */
[----:B------:R-:W1:Y:S01]  /*108a0*/  MUFU.EX2 R166, R137 ;  /* 0x0000008900a67308 */ /* 0x000e620000000800 */
[C---:B------:R-:W-:Y:S01]  /*108b0*/  HMMA.16816.F32 R112, R144.reuse, R154, R112 ;  /* 0x0000009a9070723c */ /* 0x040fe20000001870 */
[----:B------:R-:W3:Y:S07]  /*108c0*/  LDSM.16.MT88.4 R152, [R180+0x3000] ;  /* 0x00300000b498783b */ /* 0x000eee0000004200 */
[C---:B--2---:R-:W-:Y:S04]  /*108d0*/  HMMA.16816.F32 R116, R144.reuse, R148, R116 ;  /* 0x000000949074723c */ /* 0x044fe80000001874 */
[----:B-1----:R-:W-:Y:S01]  /*108e0*/  F2FP.PACK_AB R162, R166, R167 ;  /* 0x000000a7a6a2723e */ /* 0x002fe200000000ff */
[--C-:B------:R-:W-:Y:S02]  /*108f0*/  FFMA.FTZ R137, R143, c[0x0][0x2d0], -R136.reuse ;  /* 0x0000b4008f897a23 */ /* 0x100fe40000010888 */
[----:B------:R-:W-:Y:S01]  /*10900*/  FFMA.FTZ R136, R160, c[0x0][0x2d0], -R136 ;  /* 0x0000b400a0887a23 */ /* 0x000fe20000010888 */
[----:B------:R-:W-:Y:S01]  /*10910*/  F2FP.PACK_AB R160, R172, R173 ;  /* 0x000000adaca0723e */ /* 0x000fe200000000ff */
[C---:B------:R-:W-:Y:S01]  /*10920*/  HMMA.16816.F32 R120, R144.reuse, R150, R120 ;  /* 0x000000969078723c */ /* 0x040fe20000001878 */
[----:B------:R-:W1:Y:S01]  /*10930*/  LDSM.16.MT88.4 R148, [R178+0x800] ;  /* 0x00080000b294783b */ /* 0x000e620000004200 */
[----:B------:R-:W-:Y:S06]  /*10940*/  MUFU.EX2 R137, R137 ;  /* 0x0000008900897308 */ /* 0x000fec0000000800 */
[C---:B---3--:R-:W-:Y:S04]  /*10950*/  HMMA.16816.F32 R124, R144.reuse, R152, R124 ;  /* 0x00000098907c723c */ /* 0x048fe8000000187c */
[----:B------:R-:W2:Y:S04]  /*10960*/  MUFU.EX2 R136, R136 ;  /* 0x0000008800887308 */ /* 0x000ea80000000800 */
[----:B------:R-:W-:Y:S04]  /*10970*/  HMMA.16816.F32 R128, R144, R154, R128 ;  /* 0x0000009a9080723c */ /* 0x000fe80000001880 */
[----:B--2---:R-:W-:Y:S07]  /*10980*/  F2FP.PACK_AB R163, R136, R137 ;  /* 0x0000008988a3723e */ /* 0x004fee00000000ff */
[C---:B-1----:R-:W-:Y:S01]  /*10990*/  HMMA.16816.F32 R144, R160.reuse, R148, R4 ;  /* 0x00000094a090723c */ /* 0x042fe20000001804 */
[----:B------:R-:W1:Y:S07]  /*109a0*/  LDSM.16.MT88.4 R4, [R181+0x800] ;  /* 0x00080000b504783b */ /* 0x000e6e0000004200 */
[C---:B------:R-:W-:Y:S01]  /*109b0*/  HMMA.16816.F32 R148, R160.reuse, R150, R8 ;  /* 0x00000096a094723c */ /* 0x040fe20000001808 */
[----:B------:R-:W2:Y:S07]  /*109c0*/  LDSM.16.MT88.4 R8, [R180+0x800] ;  /* 0x00080000b408783b */ /* 0x000eae0000004200 */
[C---:B------:R-:W-:Y:S01]  /*109d0*/  HMMA.16816.F32 R152, R160.reuse, R156, R12 ;  /* 0x0000009ca098723c */ /* 0x040fe2000000180c */
[----:B------:R-:W3:Y:S07]  /*109e0*/  LDSM.16.MT88.4 R12, [R178+0x1800] ;  /* 0x00180000b20c783b */ /* 0x000eee0000004200 */
[C---:B------:R-:W-:Y:S08]  /*109f0*/  HMMA.16816.F32 R156, R160.reuse, R158, R16 ;  /* 0x0000009ea09c723c */ /* 0x040ff00000001810 */
        /* <DEDUP_REMOVED lines=35> */
[C---:B-1----:R-:W-:Y:S07]  /*10c30*/  HMMA.16816.F32 R116, R160.reuse, R4, R116 ;  /* 0x00000004a074723c */ /* 0x042fee0000001874 */
[----:B------:R-:W-:Y:S01]  /*10c40*/  FADD.FTZ R4, R174, R2 ;  /* 0x00000002ae047221 */ /* 0x000fe20000010000 */
[C---:B------:R-:W-:Y:S04]  /*10c50*/  HMMA.16816.F32 R120, R160.reuse, R6, R120 ;  /* 0x00000006a078723c */ /* 0x040fe80000001878 */
[----:B------:R-:W-:Y:S02]  /*10c60*/  FADD.FTZ R2, R168, R0 ;  /* 0x00000000a8027221 */ /* 0x000fe40000010000 */
[----:B------:R-:W-:Y:S02]  /*10c70*/  FADD.FTZ R0, R173, R4 ;  /* 0x00000004ad007221 */ /* 0x000fe40000010000 */
[C---:B--2---:R-:W-:Y:S04]  /*10c80*/  HMMA.16816.F32 R124, R160.reuse, R8, R124 ;  /* 0x00000008a07c723c */ /* 0x044fe8000000187c */
[----:B------:R-:W-:Y:S02]  /*10c90*/  FADD.FTZ R2, R164, R2 ;  /* 0x00000002a4027221 */ /* 0x000fe40000010000 */
[----:B------:R-:W-:Y:S01]  /*10ca0*/  FADD.FTZ R0, R172, R0 ;  /* 0x00000000ac007221 */ /* 0x000fe20000010000 */
[-C--:B------:R-:W-:Y:S01]  /*10cb0*/  MOV R8, R3.reuse ;  /* 0x0000000300087202 */ /* 0x080fe20000000f00 */
[----:B------:R-:W-:Y:S01]  /*10cc0*/  FADD.FTZ R4, R165, R2 ;  /* 0x00000002a5047221 */ /* 0x000fe20000010000 */
[----:B------:R-:W-:Y:S03]  /*10cd0*/  HMMA.16816.F32 R128, R160, R10, R128 ;  /* 0x0000000aa080723c */ /* 0x000fe60000001880 */
[----:B------:R-:W-:Y:S02]  /*10ce0*/  FADD.FTZ R2, R167, R0 ;  /* 0x00000000a7027221 */ /* 0x000fe40000010000 */
[----:B------:R-:W-:Y:S01]  /*10cf0*/  FADD.FTZ R0, R137, R4 ;  /* 0x0000000489007221 */ /* 0x000fe20000010000 */
[----:B------:R-:W-:Y:S01]  /*10d00*/  MOV R137, R3 ;  /* 0x0000000300897202 */ /* 0x000fe20000000f00 */
[----:B------:R-:W-:Y:S02]  /*10d10*/  FADD.FTZ R195, R166, R2 ;  /* 0x00000002a6c37221 */ /* 0x000fe40000010000 */
[----:B------:R-:W-:Y:S03]  /*10d20*/  FADD.FTZ R194, R136, R0 ;  /* 0x0000000088c27221 */ /* 0x000fe60000010000 */
[----:B------:R-:W-:Y:S01]  /*10d30*/  MOV R136, R135 ;  /* 0x0000008700887202 */ /* 0x000fe20000000f00 */
[----:B------:R-:W-:-:S05]  /*10d40*/  @P0 BRA `(.L_x_229) ;  /* 0xffffe04000000947 */ /* 0x000fca000383ffff */
.L_x_228:
[----:B------:R-:W-:Y:S01]  /*10d50*/  @!UPT UIADD3 URZ, URZ, URZ, URZ ;  /* 0x0000003f3f3ff290 */ /* 0x000fe2000fffe03f */
[----:B------:R-:W-:Y:S05]  /*10d60*/  BRA.DIV ~URZ, `(.L_x_230) ;  /* 0x00005b427f007947 */ /* 0x000fea000b800000 */
[----:B------:R-:W1:Y:S04]  /*10d70*/  SHFL.BFLY PT, R0, R195, 0x2, 0x1f ;  /* 0x0c401f00c3007f89 */ /* 0x000e6800000e0000 */
[----:B------:R-:W2:Y:S01]  /*10d80*/  SHFL.BFLY PT, R2, R194, 0x2, 0x1f ;  /* 0x0c401f00c2027f89 */ /* 0x000ea200000e0000 */
[----:B-1----:R-:W-:-:S02]  /*10d90*/  FADD.FTZ R0, R0, R195 ;  /* 0x000000c300007221 */ /* 0x002fc40000010000 */
[----:B--2---:R-:W-:-:S03]  /*10da0*/  FADD.FTZ R4, R2, R194 ;  /* 0x000000c202047221 */ /* 0x004fc60000010000 */
[----:B------:R-:W1:Y:S04]  /*10db0*/  SHFL.BFLY PT, R5, R0, 0x1, 0x1f ;  /* 0x0c201f0000057f89 */ /* 0x000e6800000e0000 */
[----:B------:R2:W3:Y:S01]  /*10dc0*/  SHFL.BFLY PT, R3, R4, 0x1, 0x1f ;  /* 0x0c201f0004037f89 */ /* 0x0004e200000e0000 */
[----:B-1----:R-:W-:-:S05]  /*10dd0*/  FADD.FTZ R0, R0, R5 ;  /* 0x0000000500007221 */ /* 0x002fca0000010000 */
.L_x_299:
[----:B------:R-:W-:Y:S01]  /*10de0*/  FSETP.NE.FTZ.AND P1, PT, R0, RZ, PT ;  /* 0x000000ff0000720b */ /* 0x000fe20003f35000 */
[----:B---3--:R-:W-:Y:S01]  /*10df0*/  FADD.FTZ R3, R3, R4 ;  /* 0x0000000403037221 */ /* 0x008fe20000010000 */
[----:B------:R-:W-:Y:S02]  /*10e00*/  MOV R2, RZ ;  /* 0x000000ff00027202 */ /* 0x000fe40000000f00 */
[----:B------:R-:W-:Y:S02]  /*10e10*/  MOV R136, 0xff800000 ;  /* 0xff80000000887802 */ /* 0x000fe40000000f00 */
[----:B------:R-:W-:-:S07]  /*10e20*/  FSETP.NE.FTZ.AND P0, PT, R3, RZ, PT ;  /* 0x000000ff0300720b */ /* 0x000fce0003f15000 */
[----:B------:R-:W1:Y:S01]  /*10e30*/  @P1 MUFU.RCP R2, R0 ;  /* 0x0000000000021308 */ /* 0x000e620000001000 */
[----:B--2---:R-:W-:-:S05]  /*10e40*/  @P1 MOV R4, 0x3f317218 ;  /* 0x3f31721800041802 */ /* 0x004fca0000000f00 */
[----:B------:R-:W-:Y:S02]  /*10e50*/  @P1 FMUL.FTZ R4, R4, c[0x0][0x2d0] ;  /* 0x0000b40004041a20 */ /* 0x000fe40000410000 */
[----:B------:R2:W-:Y:S01]  /*10e60*/  @P1 MUFU.LG2 R5, R0 ;  /* 0x0000000000051308 */ /* 0x0005e20000000c00 */
        /* <DEDUP_REMOVED lines=32> */
[C---:B------:R-:W-:Y:S01]  /*11070*/  FMUL.FTZ R156, R2.reuse, R20 ;  /* 0x00000014029c7220 */ /* 0x040fe20000410000 */
[----:B------:R-:W-:Y:S01]  /*11080*/  MOV R20, 0xff800000 ;  /* 0xff80000000147802 */ /* 0x000fe20000000f00 */
        /* <DEDUP_REMOVED lines=33> */
[----:B------:R2:W3:Y:S01]  /*112a0*/  @P0 MUFU.LG2 R2, R3 ;  /* 0x0000000300020308 */ /* 0x0004e20000000c00 */
[----:B-1----:R-:W-:-:S02]  /*112b0*/  FMUL.FTZ R124, R0, R146 ;  /* 0x00000092007c7220 */ /* 0x002fc40000410000 */
[C---:B------:R-:W-:Y:S02]  /*112c0*/  FMUL.FTZ R125, R0.reuse, R147 ;  /* 0x00000093007d7220 */ /* 0x040fe40000410000 */
[C---:B------:R-:W-:Y:S02]  /*112d0*/  FMUL.FTZ R128, R0.reuse, R154 ;  /* 0x0000009a00807220 */ /* 0x040fe40000410000 */
[C---:B------:R-:W-:Y:S02]  /*112e0*/  FMUL.FTZ R129, R0.reuse, R155 ;  /* 0x0000009b00817220 */ /* 0x040fe40000410000 */
[C---:B------:R-:W-:Y:S02]  /*112f0*/  FMUL.FTZ R146, R0.reuse, R158 ;  /* 0x0000009e00927220 */ /* 0x040fe40000410000 */
[C---:B------:R-:W-:Y:S02]  /*11300*/  FMUL.FTZ R147, R0.reuse, R159 ;  /* 0x0000009f00937220 */ /* 0x040fe40000410000 */
[----:B------:R-:W-:-:S02]  /*11310*/  FMUL.FTZ R154, R0, R22 ;  /* 0x00000016009a7220 */ /* 0x000fc40000410000 */
[C---:B------:R-:W-:Y:S01]  /*11320*/  FMUL.FTZ R155, R0.reuse, R23 ;  /* 0x00000017009b7220 */ /* 0x040fe20000410000 */
[----:B--2---:R-:W-:Y:S01]  /*11330*/  @P0 MOV R3, 0x3f317218 ;  /* 0x3f31721800030802 */ /* 0x004fe20000000f00 */
[C---:B------:R-:W-:Y:S02]  /*11340*/  FMUL.FTZ R158, R0.reuse, R34 ;  /* 0x00000022009e7220 */ /* 0x040fe40000410000 */
[C---:B------:R-:W-:Y:S02]  /*11350*/  FMUL.FTZ R159, R0.reuse, R35 ;  /* 0x00000023009f7220 */ /* 0x040fe40000410000 */
[----:B------:R-:W-:Y:S02]  /*11360*/  @P1 FMUL.FTZ R5, R5, 0.69314718246459960938 ;  /* 0x3f31721805051820 */ /* 0x000fe40000410000 */
        /* <DEDUP_REMOVED lines=15> */
[----:B------:R-:W-:Y:S02]  /*11460*/  FMUL.FTZ R55, R0, R67 ;  /* 0x0000004300377220 */ /* 0x000fe40000410000 */
[----:B------:R-:W-:Y:S01]  /*11470*/  @P1 FFMA.FTZ R136, R4, R135, R5 ;  /* 0x0000008704881223 */ /* 0x000fe20000010005 */
[----:B------:R-:W-:Y:S01]  /*11480*/  MOV R4, 0x1 ;  /* 0x0000000100047802 */ /* 0x000fe20000000f00 */
        /* <DEDUP_REMOVED lines=8> */
[----:B---3--:R-:W-:-:S02]  /*11510*/  @P0 FMUL.FTZ R2, R2, 0.69314718246459960938 ;  /* 0x3f31721802020820 */ /* 0x008fc40000410000 */
[----:B------:R-:W-:Y:S02]  /*11520*/  @P0 FMUL.FTZ R3, R3, c[0x0][0x2d0] ;  /* 0x0000b40003030a20 */ /* 0x000fe40000410000 */
        /* <DEDUP_REMOVED lines=32> */
.L_x_161:
[----:B------:R-:W2:Y:S01]  /*11730*/  S2R R2, SR_TID.X ;  /* 0x0000000000027919 */ /* 0x000ea20000002100 */
[----:B------:R-:W-:Y:S01]  /*11740*/  BSSY B0, `(.L_x_231) ;  /* 0x0000010000007945 */ /* 0x000fe20003800000 */
[----:B--2---:R-:W-:-:S13]  /*11750*/  LOP3.LUT P0, RZ, R2, 0xff, RZ, 0xc0, !PT ;  /* 0x000000ff02ff7812 */ /* 0x004fda000780c0ff */
[----:B------:R-:W-:Y:S05]  /*11760*/  @P0 BRA `(.L_x_232) ;  /* 0x000000d000000947 */ /* 0x000fea0003800000 */
[----:B-1----:R-:W1:Y:S01]  /*11770*/  S2R R4, SR_LANEID ;  /* 0x0000000000047919 */ /* 0x002e620000000000 */
[----:B------:R-:W-:Y:S01]  /*11780*/  VOTEU.ANY UR4, UPT, PT ;  /* 0x0000000000047886 */ /* 0x000fe200038e0100 */
[----:B------:R-:W-:Y:S01]  /*11790*/  IMAD.MOV.U32 R5, RZ, RZ, c[0x0][0x564] ;  /* 0x00015900ff057624 */ /* 0x000fe200078e00ff */
[----:B------:R-:W1:Y:S08]  /*117a0*/  FLO.U32 R3, UR4 ;  /* 0x0000000400037d00 */ /* 0x000e7000080e0000 */
[----:B------:R-:W2:Y:S01]  /*117b0*/  POPC R2, UR4 ;  /* 0x0000000400027d09 */ /* 0x000ea20008000000 */
[----:B-1----:R-:W-:Y:S01]  /*117c0*/  ISETP.EQ.U32.AND P0, PT, R3, R4, PT ;  /* 0x000000040300720c */ /* 0x002fe20003f02070 */
[----:B------:R-:W-:-:S12]  /*117d0*/  IMAD.MOV.U32 R4, RZ, RZ, c[0x0][0x560] ;  /* 0x00015800ff047624 */ /* 0x000fd800078e00ff */
[----:B--2---:R1:W2:Y:S04]  /*117e0*/  @P0 ATOMG.E.ADD.STRONG.GPU PT, R2, [R4.64], R2 ;  /* 0x00000002040209a8 */ /* 0x0042a800081ee1c6 */
[----:B-1----:R-:W1:Y:S04]  /*117f0*/  S2R R4, SR_LTMASK ;  /* 0x0000000000047919 */ /* 0x002e680000003900 */
[----:B--2---:R1:W2:Y:S02]  /*11800*/  SHFL.IDX PT, R3, R2, R3, 0x1f ;  /* 0x00001f0302037589 */ /* 0x0042a400000e0000 */
[----:B-1----:R-:W-:-:S06]  /*11810*/  LOP3.LUT R2, R4, UR4, RZ, 0xc0, !PT ;  /* 0x0000000404027c12 */ /* 0x002fcc000f8ec0ff */
[----:B------:R-:W2:Y:S02]  /*11820*/  POPC R2, R2 ;  /* 0x0000000200027309 */ /* 0x000ea40000000000 */
[----:B--2---:R-:W-:-:S06]  /*11830*/  IADD3 R208, R3, c[0x0][0xc], R2 ;  /* 0x0000030003d07a10 */ /* 0x004fcc0007ffe002 */
.L_x_232:
[----:B------:R-:W-:Y:S05]  /*11840*/  BSYNC B0 ;  /* 0x0000000000007941 */ /* 0x000fea0003800000 */
.L_x_231:
[----:B------:R-:W-:Y:S01]  /*11850*/  PRMT R0, R0, 0x9910, RZ ;  /* 0x0000991000007816 */ /* 0x000fe200000000ff */
[----:B------:R-:W-:Y:S01]  /*11860*/  BSSY B1, `(.L_x_233) ;  /* 0x00003df000017945 */ /* 0x000fe20003800000 */
[----:B------:R-:W-:Y:S02]  /*11870*/  IMAD.MOV.U32 R21, RZ, RZ, R208 ;  /* 0x000000ffff157224 */ /* 0x000fe400078e00d0 */
[----:B------:R-:W-:-:S13]  /*11880*/  ISETP.NE.AND P0, PT, R0, RZ, PT ;  /* 0x000000ff0000720c */ /* 0x000fda0003f05270 */
[----:B------:R-:W-:Y:S05]  /*11890*/  @!P0 BRA `(.L_x_234) ;  /* 0x0000308000008947 */ /* 0x000fea0003800000 */
[----:B------:R-:W-:Y:S01]  /*118a0*/  WARPSYNC 0xffffffff ;  /* 0xffffffff00007948 */ /* 0x000fe20003800000 */
[----:B------:R-:W-:Y:S01]  /*118b0*/  BAR.SYNC.DEFER_BLOCKING 0x1, 0x100 ;  /* 0x0044000000007b1d */ /* 0x000fe20000010000 */
[----:B------:R-:W-:Y:S01]  /*118c0*/  F2FP.PACK_AB R0, R161, R160 ;  /* 0x000000a0a100723e */ /* 0x000fe200000000ff */
[----:B------:R-:W-:Y:S01]  /*118d0*/  IMAD.MOV.U32 R6, RZ, RZ, 0x4 ;  /* 0x00000004ff067424 */ /* 0x000fe200078e00ff */
[----:B------:R-:W-:Y:S01]  /*118e0*/  F2FP.PACK_AB R2, R125, R124 ;  /* 0x0000007c7d02723e */ /* 0x000fe200000000ff */
[----:B------:R-:W-:Y:S01]  /*118f0*/  IMAD.MOV.U32 R13, RZ, RZ, c[0x0][0x388] ;  /* 0x0000e200ff0d7624 */ /* 0x000fe200078e00ff */
[----:B------:R-:W-:Y:S01]  /*11900*/  F2FP.PACK_AB R3, R145, R144 ;  /* 0x000000909103723e */ /* 0x000fe200000000ff */
[----:B------:R-:W-:Y:S01]  /*11910*/  IMAD.WIDE R6, R206, R6, c[0x0][0x500] ;  /* 0x00014000ce067625 */ /* 0x000fe200078e0206 */
[----:B-1----:R-:W-:Y:S02]  /*11920*/  F2FP.PACK_AB R4, R97, R96 ;  /* 0x000000606104723e */ /* 0x002fe400000000ff */
[----:B------:R-:W-:-:S02]  /*11930*/  ISETP.NE.U32.AND P0, PT, RZ, c[0x0][0x508], PT ;  /* 0x00014200ff007a0c */ /* 0x000fc40003f05070 */
[----:B------:R-:W-:Y:S02]  /*11940*/  ISETP.NE.U32.AND P2, PT, RZ, c[0x0][0x500], PT ;  /* 0x00014000ff007a0c */ /* 0x000fe40003f45070 */
[----:B------:R-:W-:Y:S02]  /*11950*/  ISETP.NE.AND.EX P1, PT, RZ, c[0x0][0x50c], PT, P0 ;  /* 0x00014300ff007a0c */ /* 0x000fe40003f25300 */
[----:B------:R-:W-:Y:S01]  /*11960*/  ISETP.NE.AND.EX P2, PT, RZ, c[0x0][0x504], PT, P2 ;  /* 0x00014100ff007a0c */ /* 0x000fe20003f45320 */
[----:B------:R1:W-:Y:S04]  /*11970*/  STS [R223+0x80], R0 ;  /* 0x00008000df007388 */ /* 0x0003e80000000800 */
[----:B------:R2:W-:Y:S04]  /*11980*/  STS [R223+0x480], R2 ;  /* 0x00048002df007388 */ /* 0x0005e80000000800 */
[----:B------:R3:W-:Y:S01]  /*11990*/  STS [R224], R3 ;  /* 0x00000003e0007388 */ /* 0x0007e20000000800 */
[----:B-1----:R-:W-:-:S02]  /*119a0*/  F2FP.PACK_AB R0, R151, R150 ;  /* 0x000000969700723e */ /* 0x002fc400000000ff */
[----:B--2---:R-:W-:-:S03]  /*119b0*/  F2FP.PACK_AB R2, R149, R148 ;  /* 0x000000949502723e */ /* 0x004fc600000000ff */
[----:B------:R1:W-:Y:S01]  /*119c0*/  STS [R224+0x400], R0 ;  /* 0x00040000e0007388 */ /* 0x0003e20000000800 */
[----:B---3--:R-:W-:-:S03]  /*119d0*/  F2FP.PACK_AB R3, R129, R128 ;  /* 0x000000808103723e */ /* 0x008fc600000000ff */
[----:B------:R2:W-:Y:S04]  /*119e0*/  STS [R226+0x80], R2 ;  /* 0x00008002e2007388 */ /* 0x0005e80000000800 */
[----:B------:R3:W-:Y:S01]  /*119f0*/  STS [R226+0x480], R3 ;  /* 0x00048003e2007388 */ /* 0x0007e20000000800 */
[----:B-1----:R-:W-:Y:S02]  /*11a00*/  F2FP.PACK_AB R0, R153, R152 ;  /* 0x000000989900723e */ /* 0x002fe400000000ff */
[----:B--2---:R-:W-:-:S03]  /*11a10*/  F2FP.PACK_AB R2, R147, R146 ;  /* 0x000000929302723e */ /* 0x004fc600000000ff */
[----:B------:R1:W-:Y:S01]  /*11a20*/  STS [R225], R0 ;  /* 0x00000000e1007388 */ /* 0x0003e20000000800 */
[----:B---3--:R-:W-:-:S03]  /*11a30*/  F2FP.PACK_AB R3, R157, R156 ;  /* 0x0000009c9d03723e */ /* 0x008fc600000000ff */
[----:B------:R2:W-:Y:S04]  /*11a40*/  STS [R225+0x400], R2 ;  /* 0x00040002e1007388 */ /* 0x0005e80000000800 */
[----:B------:R3:W-:Y:S01]  /*11a50*/  STS [R230+0x80], R3 ;  /* 0x00008003e6007388 */ /* 0x0007e20000000800 */
        /* <DEDUP_REMOVED lines=8> */
[----:B------:R1:W-:Y:S01]  /*11ae0*/  STS [R229+0x80], R0 ;  /* 0x00008000e5007388 */ /* 0x0003e20000000800 */
        /* <DEDUP_REMOVED lines=80> */
[----:B------:R3:W-:Y:S04]  /*11ff0*/  STS [R226+0xc480], R4 ;  /* 0x00c48004e2007388 */ /* 0x0007e80000000800 */
[----:B------:R4:W-:Y:S01]  /*12000*/  STS [R225+0xc000], R2 ;  /* 0x00c00002e1007388 */ /* 0x0009e20000000800 */
[----:B-1----:R-:W-:Y:S02]  /*12010*/  F2FP.PACK_AB R0, R111, R110 ;  /* 0x0000006e6f00723e */ /* 0x002fe400000000ff */
[----:B--2---:R-:W-:-:S03]  /*12020*/  F2FP.PACK_AB R3, R165, R164 ;  /* 0x000000a4a503723e */ /* 0x004fc600000000ff */
[----:B------:R1:W-:Y:S01]  /*12030*/  STS [R225+0xc400], R0 ;  /* 0x00c40000e1007388 */ /* 0x0003e20000000800 */
[----:B---3--:R-:W-:-:S03]  /*12040*/  @P1 LEA R4, P0, R206, c[0x0][0x508], 0x2 ;  /* 0x00014200ce041a11 */ /* 0x008fc600078010ff */
[----:B------:R2:W-:Y:S01]  /*12050*/  STS [R230+0xc080], R3 ;  /* 0x00c08003e6007388 */ /* 0x0005e20000000800 */
[----:B----4-:R-:W-:Y:S02]  /*12060*/  F2FP.PACK_AB R2, R107, R106 ;  /* 0x0000006a6b02723e */ /* 0x010fe400000000ff */
[----:B------:R-:W-:-:S03]  /*12070*/  @P1 LEA.HI.X R5, R206, c[0x0][0x50c], R221, 0x2, P0 ;  /* 0x00014300ce051a11 */ /* 0x000fc600000f14dd */
[----:B------:R3:W-:Y:S01]  /*12080*/  STS [R230+0xc480], R2 ;  /* 0x00c48002e6007388 */ /* 0x0007e20000000800 */
[----:B-1----:R-:W-:Y:S02]  /*12090*/  F2FP.PACK_AB R0, R121, R120 ;  /* 0x000000787900723e */ /* 0x002fe400000000ff */
[----:B--2---:R-:W-:-:S03]  /*120a0*/  F2FP.PACK_AB R3, R103, R102 ;  /* 0x000000666703723e */ /* 0x004fc600000000ff */
[----:B------:R1:W-:Y:S04]  /*120b0*/  STS [R228+0xc000], R0 ;  /* 0x00c00000e4007388 */ /* 0x0003e80000000800 */
[----:B------:R2:W-:Y:S01]  /*120c0*/  STS [R228+0xc400], R3 ;  /* 0x00c40003e4007388 */ /* 0x0005e20000000800 */
[----:B---3--:R-:W-:-:S05]  /*120d0*/  F2FP.PACK_AB R2, R117, R116 ;  /* 0x000000747502723e */ /* 0x008fca00000000ff */
[----:B------:R3:W-:Y:S01]  /*120e0*/  STS [R229+0xc080], R2 ;  /* 0x00c08002e5007388 */ /* 0x0007e20000000800 */
[----:B-1----:R-:W-:Y:S02]  /*120f0*/  F2FP.PACK_AB R0, R99, R98 ;  /* 0x000000626300723e */ /* 0x002fe400000000ff */
[----:B--2---:R-:W-:-:S03]  /*12100*/  F2FP.PACK_AB R3, R105, R104 ;  /* 0x000000686903723e */ /* 0x004fc600000000ff */
[----:B------:R1:W-:Y:S04]  /*12110*/  STS [R229+0xc480], R0 ;  /* 0x00c48000e5007388 */ /* 0x0003e80000000800 */
[----:B------:R2:W-:Y:S01]  /*12120*/  STS [R227+0xc000], R3 ;  /* 0x00c00003e3007388 */ /* 0x0005e20000000800 */
[----:B---3--:R-:W-:Y:S01]  /*12130*/  IMAD.MOV.U32 R2, RZ, RZ, RZ ;  /* 0x000000ffff027224 */ /* 0x008fe200078e00ff */
[----:B-1----:R-:W-:-:S05]  /*12140*/  F2FP.PACK_AB R0, R91, R90 ;  /* 0x0000005a5b00723e */ /* 0x002fca00000000ff */
[----:B------:R1:W-:Y:S04]  /*12150*/  STS [R227+0xc400], R0 ;  /* 0x00c40000e3007388 */ /* 0x0003e80000000800 */
[----:B------:R-:W-:Y:S06]  /*12160*/  BAR.SYNC.DEFER_BLOCKING 0x1, 0x100 ;  /* 0x0044000000007b1d */ /* 0x000fec0000010000 */
[----:B------:R1:W5:Y:S04]  /*12170*/  @P1 LDG.E R13, [R4.64] ;  /* 0x00000006040d1981 */ /* 0x000368000c1e1900 */
[----:B------:R1:W5:Y:S01]  /*12180*/  @P2 LDG.E R2, [R6.64] ;  /* 0x0000000606022981 */ /* 0x000362000c1e1900 */
[----:B------:R-:W-:-:S04]  /*12190*/  ISETP.NE.AND P0, PT, R222, RZ, PT ;  /* 0x000000ffde00720c */ /* 0x000fc80003f05270 */
[----:B--2---:R-:W-:Y:S01]  /*121a0*/  SEL R3, R222, c[0x0][0x3d4], P0 ;  /* 0x0000f500de037a07 */ /* 0x004fe20000000000 */
[----:B------:R-:W-:Y:S05]  /*121b0*/  @P1 BRA `(.L_x_235) ;  /* 0x0000004000001947 */ /* 0x000fea0003800000 */
[----:B------:R-:W-:Y:S05]  /*121c0*/  @!P2 BRA `(.L_x_235) ;  /* 0x000000300000a947 */ /* 0x000fea0003800000 */
[----:B-1----:R1:W2:Y:S04]  /*121d0*/  LDG.E R0, [R6.64] ;  /* 0x0000000606007981 */ /* 0x0022a8000c1e1900 */
[----:B-1----:R-:W2:Y:S02]  /*121e0*/  LDG.E R6, [R6.64+0x4] ;  /* 0x0000040606067981 */ /* 0x002ea4000c1e1900 */
[----:B--2--5:R-:W-:Y:S02]  /*121f0*/  IADD3 R13, -R0, R6, RZ ;  /* 0x00000006000d7210 */ /* 0x024fe40007ffe1ff */
.L_x_235:
[----:B-1----:R-:W2:Y:S01]  /*12200*/  LDL R4, [R1+0x8] ;  /* 0x0000080001047983 */ /* 0x002ea20000100800 */
[----:B------:R-:W-:Y:S01]  /*12210*/  IMAD.MOV.U32 R11, RZ, RZ, 0x368 ;  /* 0x00000368ff0b7424 */ /* 0x000fe200078e00ff */
[----:B------:R-:W-:Y:S01]  /*12220*/  ISETP.GT.AND P2, PT, R3, 0x1, PT ;  /* 0x000000010300780c */ /* 0x000fe20003f44270 */
[----:B------:R-:W-:Y:S01]  /*12230*/  IMAD.MOV.U32 R0, RZ, RZ, c[0x0][0x4e8] ;  /* 0x00013a00ff007624 */ /* 0x000fe200078e00ff */
[----:B------:R-:W3:Y:S01]  /*12240*/  LDL R113, [R1+0x4] ;  /* 0x0000040001717983 */ /* 0x000ee20000100800 */
[----:B------:R-:W-:-:S02]  /*12250*/  ISETP.NE.U32.AND P0, PT, RZ, c[0x0][0x500], PT ;  /* 0x00014000ff007a0c */ /* 0x000fc40003f05070 */
[----:B------:R-:W-:Y:S02]  /*12260*/  SEL R11, R11, 0x328, P2 ;  /* 0x000003280b0b7807 */ /* 0x000fe40001000000 */
[----:B------:R-:W-:Y:S02]  /*12270*/  ISETP.NE.AND P3, PT, R0, 0x1, PT ;  /* 0x000000010000780c */ /* 0x000fe40003f65270 */
[----:B------:R-:W1:Y:S01]  /*12280*/  LDC.64 R6, c[0x0][R11+0x170] ;  /* 0x00005c000b067b82 */ /* 0x000e620000000a00 */
[----:B------:R-:W-:-:S04]  /*12290*/  ISETP.NE.AND.EX P0, PT, RZ, c[0x0][0x504], PT, P0 ;  /* 0x00014100ff007a0c */ /* 0x000fc80003f05300 */
[----:B------:R-:W-:-:S03]  /*122a0*/  SEL R0, R206, RZ, !P0 ;  /* 0x000000ffce007207 */ /* 0x000fc60004000000 */
[----:B------:R-:W4:Y:S08]  /*122b0*/  LDC.64 R14, c[0x0][R11+0x168] ;  /* 0x00005a000b0e7b82 */ /* 0x000f300000000a00 */
[----:B------:R1:W2:Y:S08]  /*122c0*/  LDC.64 R16, c[0x0][R11+0x178] ;  /* 0x00005e000b107b82 */ /* 0x0002b00000000a00 */
[----:B------:R1:W2:Y:S01]  /*122d0*/  LDC.64 R18, c[0x0][R11+0x160] ;  /* 0x000058000b127b82 */ /* 0x0002a20000000a00 */
[----:B------:R-:W4:Y:S01]  /*122e0*/  S2R R114, SR_TID.X ;  /* 0x0000000000727919 */ /* 0x000f220000002100 */
[----:B-1----:R-:W-:-:S02]  /*122f0*/  IMAD R3, R7, R0, RZ ;  /* 0x0000000007037224 */ /* 0x002fc400078e02ff */
[----:B----4-:R-:W-:Y:S01]  /*12300*/  IMAD R10, R15, R217, RZ ;  /* 0x000000d90f0a7224 */ /* 0x010fe200078e02ff */
[----:B-----5:R-:W-:-:S04]  /*12310*/  SHF.R.S32.HI R112, RZ, 0x1f, R114 ;  /* 0x0000001fff707819 */ /* 0x020fc80000011472 */
[----:B------:R-:W-:-:S04]  /*12320*/  LEA.HI R112, R112, R114, RZ, 0x5 ;  /* 0x0000007270707211 */ /* 0x000fc800078f28ff */
[----:B------:R-:W-:Y:S01]  /*12330*/  LOP3.LUT R112, R112, 0xffffffe0, RZ, 0xc0, !PT ;  /* 0xffffffe070707812 */ /* 0x000fe200078ec0ff */
[----:B------:R-:W-:-:S04]  /*12340*/  IMAD R13, R13, c[0x0][0x4e8], RZ ;  /* 0x00013a000d0d7a24 */ /* 0x000fc800078e02ff */
[----:B------:R-:W-:Y:S01]  /*12350*/  IMAD.IADD R112, R114, 0x1, -R112 ;  /* 0x0000000172707824 */ /* 0x000fe200078e0a70 */
[----:B------:R-:W-:Y:S01]  /*12360*/  LOP3.LUT R219, R219, 0xfffffffd, RZ, 0xc0, !PT ;  /* 0xfffffffddbdb7812 */ /* 0x000fe200078ec0ff */
[----:B--2---:R-:W-:Y:S01]  /*12370*/  IMAD R8, R209, 0x80, R4 ;  /* 0x00000080d1087824 */ /* 0x004fe200078e0204 */
[----:B------:R-:W-:-:S03]  /*12380*/  SEL R4, R221, RZ, !P0 ;  /* 0x000000ffdd047207 */ /* 0x000fc60004000000 */
[----:B------:R-:W-:-:S04]  /*12390*/  @P3 IMAD.HI.U32 R9, R8, c[0x0][0x4ec], RZ ;  /* 0x00013b0008093a27 */ /* 0x000fc800078e00ff */
[C---:B------:R-:W-:Y:S02]  /*123a0*/  IMAD R11, R6.reuse, R4, R3 ;  /* 0x00000004060b7224 */ /* 0x040fe400078e0203 */
[----:B------:R-:W-:-:S04]  /*123b0*/  IMAD.WIDE.U32 R4, R6, R0, RZ ;  /* 0x0000000006047225 */ /* 0x000fc800078e00ff */
[----:B------:R-:W-:-:S04]  /*123c0*/  IMAD.WIDE.U32 R6, R14, R217, RZ ;  /* 0x000000d90e067225 */ /* 0x000fc800078e00ff */
[----:B------:R-:W-:Y:S01]  /*123d0*/  IMAD.MOV.U32 R3, RZ, RZ, R8 ;  /* 0x000000ffff037224 */ /* 0x000fe200078e0008 */
[----:B------:R-:W-:Y:S02]  /*123e0*/  @P3 SHF.R.U32.HI R3, RZ, c[0x0][0x4f0], R9 ;  /* 0x00013c00ff033a19 */ /* 0x000fe40000011609 */
[----:B------:R-:W-:Y:S01]  /*123f0*/  SEL R9, R232, RZ, P2 ;  /* 0x000000ffe8097207 */ /* 0x000fe20001000000 */
[----:B------:R-:W-:Y:S01]  /*12400*/  IMAD.IADD R12, R5, 0x1, R11 ;  /* 0x00000001050c7824 */ /* 0x000fe200078e020b */
[----:B------:R-:W-:Y:S01]  /*12410*/  IADD3 R14, P1, P0, R4, R6, R2 ;  /* 0x00000006040e7210 */ /* 0x000fe2000783e002 */
[----:B------:R-:W-:Y:S01]  /*12420*/  IMAD.IADD R4, R7, 0x1, R10 ;  /* 0x0000000107047824 */ /* 0x000fe200078e020a */
[----:B------:R-:W-:Y:S01]  /*12430*/  SHF.R.S32.HI R10, RZ, 0x1f, R2 ;  /* 0x0000001fff0a7819 */ /* 0x000fe20000011402 */
[----:B------:R-:W-:Y:S02]  /*12440*/  IMAD R11, R17, R9, RZ ;  /* 0x00000009110b7224 */ /* 0x000fe400078e02ff */
[----:B------:R-:W-:-:S02]  /*12450*/  IMAD.MOV R5, RZ, RZ, -R3 ;  /* 0x000000ffff057224 */ /* 0x000fc400078e0a03 */
        /* <DEDUP_REMOVED lines=13> */
[----:B------:R-:W-:Y:S02]  /*12530*/  IMAD.MOV.U32 R7, RZ, RZ, c[0x0][0x4ac] ;  /* 0x00012b00ff077624 */ /* 0x000fe400078e00ff */
[----:B------:R-:W-:Y:S01]  /*12540*/  IMAD.IADD R5, R5, 0x1, R3 ;  /* 0x0000000105057824 */ /* 0x000fe200078e0203 */
[----:B------:R-:W-:Y:S02]  /*12550*/  LEA R3, P0, R4, R6, 0x2 ;  /* 0x0000000604037211 */ /* 0x000fe400078010ff */
[----:B------:R-:W-:-:S04]  /*12560*/  SEL R7, R7, c[0x0][0x454], P2 ;  /* 0x0001150007077a07 */ /* 0x000fc80001000000 */
[----:B------:R-:W-:Y:S01]  /*12570*/  LEA.HI.X R5, R4, R7, R5, 0x2, P0 ;  /* 0x0000000704057211 */ /* 0x000fe200000f1405 */
[----:B------:R-:W-:Y:S04]  /*12580*/  SHFL.IDX PT, R6, R3, RZ, 0x1c1f ;  /* 0x001c1fff03067589 */ /* 0x000fe800000e0000 */
[----:B------:R-:W1:Y:S01]  /*12590*/  SHFL.IDX PT, R7, R5, RZ, 0x1c1f ;  /* 0x001c1fff05077589 */ /* 0x000e6200000e0000 */
[----:B------:R-:W-:-:S03]  /*125a0*/  LOP3.LUT P0, RZ, R112, 0x3, RZ, 0xc0, !PT ;  /* 0x0000000370ff7812 */ /* 0x000fc6000780c0ff */
[----:B------:R3:W-:Y:S04]  /*125b0*/  SHFL.IDX PT, R4, R3, 0x1, 0x1c1f ;  /* 0x003c1f0003047f89 */ /* 0x0007e800000e0000 */
[----:B------:R-:W2:Y:S01]  /*125c0*/  SHFL.IDX PT, R5, R5, 0x1, 0x1c1f ;  /* 0x003c1f0005057f89 */ /* 0x000ea200000e0000 */
[----:B---3--:R-:W-:-:S05]  /*125d0*/  IMAD R3, R209, 0x80, R113 ;  /* 0x00000080d1037824 */ /* 0x008fca00078e0271 */
[C---:B------:R-:W-:Y:S02]  /*125e0*/  ISETP.GE.OR P1, PT, R3.reuse, R13, P0 ;  /* 0x0000000d0300720c */ /* 0x040fe40000726670 */
[----:B------:R-:W-:-:S04]  /*125f0*/  IADD3 R9, R3, 0x8, RZ ;  /* 0x0000000803097810 */ /* 0x000fc80007ffe0ff */
[----:B------:R-:W-:-:S07]  /*12600*/  ISETP.GE.OR P0, PT, R9, R13, P0 ;  /* 0x0000000d0900720c */ /* 0x000fce0000706670 */
[----:B-1----:R1:W-:Y:S01]  /*12610*/  @!P1 ST.E [R6.64], R136 ;  /* 0x0000008806009985 */ /* 0x0023e2000c101906 */
[----:B------:R-:W-:-:S05]  /*12620*/  ISETP.GE.AND P1, PT, R9, R13, PT ;  /* 0x0000000d0900720c */ /* 0x000fca0003f26270 */
[----:B--2---:R1:W-:Y:S01]  /*12630*/  @!P0 ST.E [R4.64], R20 ;  /* 0x0000001404008985 */ /* 0x0043e2000c101906 */
[----:B------:R-:W-:-:S07]  /*12640*/  ISETP.GE.AND P0, PT, R3, R13, PT ;  /* 0x0000000d0300720c */ /* 0x000fce0003f06270 */
[----:B------:R-:W-:Y:S01]  /*12650*/  @P1 LOP3.LUT R219, R219, 0x2, RZ, 0xfc, !PT ;  /* 0x00000002dbdb1812 */ /* 0x000fe200078efcff */
[----:B------:R-:W-:Y:S05]  /*12660*/  @P2 BRA `(.L_x_236) ;  /* 0x0000098000002947 */ /* 0x000fea0003800000 */
[----:B------:R-:W-:Y:S01]  /*12670*/  IMAD R10, R10, c[0x0][0x3a0], RZ ;  /* 0x0000e8000a0a7a24 */ /* 0x000fe200078e02ff */
[----:B-1----:R-:W-:Y:S01]  /*12680*/  LEA R6, R216, R198, 0x5 ;  /* 0x000000c6d8067211 */ /* 0x002fe200078e28ff */
[C---:B------:R-:W-:Y:S01]  /*12690*/  IMAD.WIDE.U32 R4, R2.reuse, c[0x0][0x3a0], RZ ;  /* 0x0000e80002047a25 */ /* 0x040fe200078e00ff */
[----:B------:R-:W-:Y:S01]  /*126a0*/  SHF.R.S32.HI R7, RZ, 0x1f, R0 ;  /* 0x0000001fff077819 */ /* 0x000fe20000011400 */
[----:B------:R1:W2:Y:S01]  /*126b0*/  LDS.128 R36, [R188+0x80] ;  /* 0x00008000bc247984 */ /* 0x0002a20000000c00 */
[C---:B------:R-:W-:Y:S01]  /*126c0*/  LEA R6, R209.reuse, R6, 0x7 ;  /* 0x00000006d1067211 */ /* 0x040fe200078e38ff */
[----:B------:R-:W-:Y:S01]  /*126d0*/  IMAD R2, R2, c[0x0][0x3a4], R10 ;  /* 0x0000e90002027a24 */ /* 0x000fe200078e020a */
[----:B------:R-:W-:Y:S01]  /*126e0*/  LEA R14, R209, R198, 0x7 ;  /* 0x000000c6d10e7211 */ /* 0x000fe200078e38ff */
[----:B------:R1:W3:Y:S03]  /*126f0*/  LDS.128 R52, [R188+0x1080] ;  /* 0x00108000bc347984 */ /* 0x0002e60000000c00 */
[----:B------:R-:W-:Y:S01]  /*12700*/  IADD3 R3, R5, R2, RZ ;  /* 0x0000000205037210 */ /* 0x000fe20007ffe0ff */
[----:B------:R1:W4:Y:S01]  /*12710*/  LDS.128 R68, [R188+0x2080] ;  /* 0x00208000bc447984 */ /* 0x0003220000000c00 */
[----:B------:R-:W-:-:S03]  /*12720*/  MOV R2, R4 ;  /* 0x0000000400027202 */ /* 0x000fc60000000f00 */
[----:B------:R1:W1:Y:S02]  /*12730*/  LDS.128 R84, [R188+0x3080] ;  /* 0x00308000bc547984 */ /* 0x0002640000000c00 */
[----:B------:R-:W-:Y:S01]  /*12740*/  IMAD.WIDE.U32 R4, R217, c[0x0][0x3e8], R2 ;  /* 0x0000fa00d9047a25 */ /* 0x000fe200078e0002 */
[----:B------:R-:W-:Y:S01]  /*12750*/  MOV R2, R6 ;  /* 0x0000000600027202 */ /* 0x000fe20000000f00 */
[----:B------:R1:W1:Y:S02]  /*12760*/  LDS.128 R32, [R188+0x4080] ;  /* 0x00408000bc207984 */ /* 0x0002640000000c00 */
[----:B------:R-:W-:Y:S02]  /*12770*/  IMAD R3, R7, c[0x0][0x3f0], RZ ;  /* 0x0000fc0007037a24 */ /* 0x000fe400078e02ff */
[----:B------:R-:W-:Y:S01]  /*12780*/  @P3 IMAD.HI.U32 R7, R6, c[0x0][0x4ec], RZ ;  /* 0x00013b0006073a27 */ /* 0x000fe200078e00ff */
[----:B------:R1:W1:Y:S03]  /*12790*/  LDS.128 R48, [R188+0x5080] ;  /* 0x00508000bc307984 */ /* 0x0002660000000c00 */
[----:B------:R-:W-:Y:S01]  /*127a0*/  IMAD R5, R217, c[0x0][0x3ec], R5 ;  /* 0x0000fb00d9057a24 */ /* 0x000fe200078e0205 */
[----:B------:R1:W1:Y:S01]  /*127b0*/  LDS.128 R64, [R188+0x6080] ;  /* 0x00608000bc407984 */ /* 0x0002620000000c00 */
[----:B------:R-:W-:Y:S01]  /*127c0*/  @P3 SHF.R.U32.HI R2, RZ, c[0x0][0x4f0], R7 ;  /* 0x00013c00ff023a19 */ /* 0x000fe20000011607 */
[----:B------:R-:W-:-:S02]  /*127d0*/  IMAD R8, R0, c[0x0][0x3f4], R3 ;  /* 0x0000fd0000087a24 */ /* 0x000fc400078e0203 */
[----:B------:R1:W1:Y:S01]  /*127e0*/  LDS.128 R80, [R188+0x7080] ;  /* 0x00708000bc507984 */ /* 0x0002620000000c00 */
[----:B------:R-:W-:Y:S01]  /*127f0*/  IMAD.WIDE.U32 R4, R0, c[0x0][0x3f0], R4 ;  /* 0x0000fc0000047a25 */ /* 0x000fe200078e0004 */
[----:B------:R-:W-:Y:S02]  /*12800*/  SHF.R.S32.HI R3, RZ, 0x1f, R2 ;  /* 0x0000001fff037819 */ /* 0x000fe40000011402 */
[----:B------:R1:W1:Y:S01]  /*12810*/  LDS.128 R28, [R188+0x8080] ;  /* 0x00808000bc1c7984 */ /* 0x0002620000000c00 */
[----:B------:R-:W-:Y:S02]  /*12820*/  IADD3 R0, -R2, RZ, RZ ;  /* 0x000000ff02007210 */ /* 0x000fe40007ffe1ff */
[----:B------:R-:W-:Y:S01]  /*12830*/  IADD3 R5, R5, R8, RZ ;  /* 0x0000000805057210 */ /* 0x000fe20007ffe0ff */
[----:B------:R1:W1:Y:S01]  /*12840*/  LDS.128 R44, [R188+0x9080] ;  /* 0x00908000bc2c7984 */ /* 0x0002620000000c00 */
[----:B------:R-:W-:Y:S02]  /*12850*/  IMAD R3, R3, c[0x0][0x3e0], RZ ;  /* 0x0000f80003037a24 */ /* 0x000fe400078e02ff */
[----:B------:R-:W-:Y:S01]  /*12860*/  IMAD R0, R0, c[0x0][0x4e8], R6 ;  /* 0x00013a0000007a24 */ /* 0x000fe200078e0206 */
[----:B------:R1:W1:Y:S01]  /*12870*/  LDS.128 R60, [R188+0xa080] ;  /* 0x00a08000bc3c7984 */ /* 0x0002620000000c00 */
[----:B------:R-:W-:-:S02]  /*12880*/  IMAD R6, R2, c[0x0][0x3e4], R3 ;  /* 0x0000f90002067a24 */ /* 0x000fc400078e0203 */
[----:B------:R-:W-:Y:S01]  /*12890*/  IMAD.WIDE.U32 R2, R2, c[0x0][0x3e0], R4 ;  /* 0x0000f80002027a25 */ /* 0x000fe200078e0004 */
[----:B------:R1:W1:Y:S01]  /*128a0*/  LDS.128 R76, [R188+0xb080] ;  /* 0x00b08000bc4c7984 */ /* 0x0002620000000c00 */
[----:B------:R-:W-:-:S03]  /*128b0*/  SHF.R.S32.HI R4, RZ, 0x1f, R0 ;  /* 0x0000001fff047819 */ /* 0x000fc60000011400 */
[----:B------:R1:W1:Y:S01]  /*128c0*/  LDS.128 R24, [R188+0xc080] ;  /* 0x00c08000bc187984 */ /* 0x0002620000000c00 */
[----:B------:R-:W-:Y:S01]  /*128d0*/  IADD3 R3, R3, R6, RZ ;  /* 0x0000000603037210 */ /* 0x000fe20007ffe0ff */
[----:B------:R-:W-:Y:S02]  /*128e0*/  IMAD R4, R4, c[0x0][0x3d8], RZ ;  /* 0x0000f60004047a24 */ /* 0x000fe400078e02ff */
[----:B------:R1:W1:Y:S02]  /*128f0*/  LDS.128 R40, [R188+0xd080] ;  /* 0x00d08000bc287984 */ /* 0x0002640000000c00 */
[C---:B------:R-:W-:Y:S02]  /*12900*/  IMAD.WIDE.U32 R2, R0.reuse, c[0x0][0x3d8], R2 ;  /* 0x0000f60000027a25 */ /* 0x040fe400078e0002 */
[----:B------:R1:W1:Y:S02]  /*12910*/  LDS.128 R56, [R188+0xe080] ;  /* 0x00e08000bc387984 */ /* 0x0002640000000c00 */
[----:B------:R-:W-:Y:S01]  /*12920*/  IMAD R0, R0, c[0x0][0x3dc], R4 ;  /* 0x0000f70000007a24 */ /* 0x000fe200078e0204 */
[----:B------:R-:W-:Y:S01]  /*12930*/  LEA R16, P0, R2, c[0x0][0x380], 0x1 ;  /* 0x0000e00002107a11 */ /* 0x000fe200078008ff */
[----:B------:R1:W1:Y:S03]  /*12940*/  LDS.128 R72, [R188+0xf080] ;  /* 0x00f08000bc487984 */ /* 0x0002660000000c00 */
[----:B------:R-:W-:-:S04]  /*12950*/  IADD3 R0, R3, R0, RZ ;  /* 0x0000000003007210 */ /* 0x000fc80007ffe0ff */
[----:B------:R-:W-:Y:S01]  /*12960*/  LEA.HI.X R15, R2, c[0x0][0x384], R0, 0x1, P0 ;  /* 0x0000e100020f7a11 */ /* 0x000fe200000f0c00 */
[----:B------:R-:W-:Y:S05]  /*12970*/  BRA.DIV ~URZ, `(.L_x_237) ;  /* 0x000040a27f007947 */ /* 0x000fea000b800000 */
[----:B--234-:R2:W3:Y:S02]  /*12980*/  SHFL.IDX PT, R12, R15, RZ, 0x181f ;  /* 0x00181fff0f0c7589 */ /* 0x01c4e400000e0000 */
.L_x_300:
[----:B------:R-:W-:Y:S05]  /*12990*/  BRA.DIV ~URZ, `(.L_x_238) ;  /* 0x000040f27f007947 */ /* 0x000fea000b800000 */
[----:B------:R4:W2:Y:S02]  /*129a0*/  SHFL.IDX PT, R0, R16, RZ, 0x181f ;  /* 0x00181fff10007589 */ /* 0x0008a400000e0000 */
.L_x_301:
[----:B------:R-:W-:Y:S01]  /*129b0*/  ISETP.GE.AND P0, PT, R14, R13, PT ;  /* 0x0000000d0e00720c */ /* 0x000fe20003f06270 */
[----:B------:R-:W-:Y:S01]  /*129c0*/  BSSY B0, `(.L_x_239) ;  /* 0x0000019000007945 */ /* 0x000fe20003800000 */
[----:B------:R-:W-:Y:S02]  /*129d0*/  SHF.R.S32.HI R2, RZ, 0x1f, R134 ;  /* 0x0000001fff027819 */ /* 0x000fe40000011486 */
[----:B------:R-:W-:Y:S02]  /*129e0*/  SHF.R.S32.HI R18, RZ, 0x1f, R196 ;  /* 0x0000001fff127819 */ /* 0x000fe400000114c4 */
[----:B------:R-:W-:Y:S02]  /*129f0*/  LEA.HI R2, R2, R134, RZ, 0x3 ;  /* 0x0000008602027211 */ /* 0x000fe400078f18ff */
[----:B------:R-:W-:Y:S02]  /*12a00*/  SHF.R.S32.HI R20, RZ, 0x1f, R197 ;  /* 0x0000001fff147819 */ /* 0x000fe400000114c5 */
[----:B------:R-:W-:-:S02]  /*12a10*/  LOP3.LUT R4, R2, 0xfffffff8, RZ, 0xc0, !PT ;  /* 0xfffffff802047812 */ /* 0x000fc400078ec0ff */
[----:B------:R-:W-:Y:S02]  /*12a20*/  SHF.R.S32.HI R17, RZ, 0x1f, R132 ;  /* 0x0000001fff117819 */ /* 0x000fe40000011484 */
[----:B------:R-:W-:Y:S01]  /*12a30*/  SHF.R.S32.HI R19, RZ, 0x1f, R4 ;  /* 0x0000001fff137819 */ /* 0x000fe20000011404 */
[----:B------:R-:W-:Y:S05]  /*12a40*/  @P0 BRA `(.L_x_240) ;  /* 0x0000010000000947 */ /* 0x000fea0003800000 */
[----:B------:R-:W-:Y:S02]  /*12a50*/  ISETP.GE.AND P3, PT, R132, c[0x0][0x3c8], PT ;  /* 0x0000f20084007a0c */ /* 0x000fe40003f66270 */
[----:B------:R-:W-:Y:S02]  /*12a60*/  ISETP.GE.AND P2, PT, R134, c[0x0][0x3c8], PT ;  /* 0x0000f20086007a0c */ /* 0x000fe40003f46270 */
[----:B------:R-:W-:Y:S02]  /*12a70*/  ISETP.GE.AND P1, PT, R196, c[0x0][0x3c8], PT ;  /* 0x0000f200c4007a0c */ /* 0x000fe40003f26270 */
[----:B------:R-:W-:-:S07]  /*12a80*/  ISETP.GE.AND P0, PT, R197, c[0x0][0x3c8], PT ;  /* 0x0000f200c5007a0c */ /* 0x000fce0003f06270 */
[-C--:B--2---:R-:W-:Y:S02]  /*12a90*/  @!P3 LEA R10, P4, R132, R0.reuse, 0x1 ;  /* 0x00000000840ab211 */ /* 0x084fe400078808ff */
[-C--:B------:R-:W-:Y:S02]  /*12aa0*/  @!P2 LEA R8, P6, R4, R0.reuse, 0x1 ;  /* 0x000000000408a211 */ /* 0x080fe400078c08ff */
[----:B------:R-:W-:Y:S02]  /*12ab0*/  @!P1 LEA R6, P5, R196, R0, 0x1 ;  /* 0x00000000c4069211 */ /* 0x000fe400078a08ff */
[----:B---3--:R-:W-:Y:S02]  /*12ac0*/  @!P3 LEA.HI.X R11, R132, R12, R17, 0x1, P4 ;  /* 0x0000000c840bb211 */ /* 0x008fe400020f0c11 */
[----:B------:R-:W-:Y:S02]  /*12ad0*/  @!P0 LEA R2, P4, R197, R0, 0x1 ;  /* 0x00000000c5028211 */ /* 0x000fe400078808ff */
[-C--:B------:R-:W-:Y:S01]  /*12ae0*/  @!P2 LEA.HI.X R9, R4, R12.reuse, R19, 0x1, P6 ;  /* 0x0000000c0409a211 */ /* 0x080fe200030f0c13 */
[----:B------:R2:W-:Y:S01]  /*12af0*/  @!P3 ST.E.128 [R10.64], R36 ;  /* 0x000000240a00b985 */ /* 0x0005e2000c101d06 */
[----:B------:R-:W-:-:S02]  /*12b00*/  @!P1 LEA.HI.X R7, R196, R12, R18, 0x1, P5 ;  /* 0x0000000cc4079211 */ /* 0x000fc400028f0c12 */
[----:B------:R-:W-:Y:S01]  /*12b10*/  @!P0 LEA.HI.X R3, R197, R12, R20, 0x1, P4 ;  /* 0x0000000cc5038211 */ /* 0x000fe200020f0c14 */
[----:B-1----:R2:W-:Y:S04]  /*12b20*/  @!P2 ST.E.128 [R8.64], R32 ;  /* 0x000000200800a985 */ /* 0x0025e8000c101d06 */
[----:B------:R2:W-:Y:S04]  /*12b30*/  @!P1 ST.E.128 [R6.64], R28 ;  /* 0x0000001c06009985 */ /* 0x0005e8000c101d06 */
[----:B------:R2:W-:Y:S02]  /*12b40*/  @!P0 ST.E.128 [R2.64], R24 ;  /* 0x0000001802008985 */ /* 0x0005e4000c101d06 */
.L_x_240:
[----:B------:R-:W-:Y:S05]  /*12b50*/  BSYNC B0 ;  /* 0x0000000000007941 */ /* 0x000fea0003800000 */
.L_x_239:
[----:B------:R-:W-:Y:S05]  /*12b60*/  BRA.DIV ~URZ, `(.L_x_241) ;  /* 0x00003f827f007947 */ /* 0x000fea000b800000 */
[----:B---3--:R3:W4:Y:S04]  /*12b70*/  SHFL.IDX PT, R12, R15, 0x1, 0x181f ;  /* 0x00381f000f0c7f89 */ /* 0x00872800000e0000 */
[----:B--2---:R3:W2:Y:S02]  /*12b80*/  SHFL.IDX PT, R0, R16, 0x1, 0x181f ;  /* 0x00381f0010007f89 */ /* 0x0046a400000e0000 */
.L_x_302:
[----:B------:R-:W-:Y:S01]  /*12b90*/  IADD3 R2, R14, 0x20, RZ ;  /* 0x000000200e027810 */ /* 0x000fe20007ffe0ff */
[----:B------:R-:W-:Y:S03]  /*12ba0*/  BSSY B0, `(.L_x_242) ;  /* 0x0000013000007945 */ /* 0x000fe60003800000 */
[----:B------:R-:W-:-:S13]  /*12bb0*/  ISETP.GE.AND P0, PT, R2, R13, PT ;  /* 0x0000000d0200720c */ /* 0x000fda0003f06270 */
        /* <DEDUP_REMOVED lines=8> */
[----:B----4-:R-:W-:Y:S02]  /*12c40*/  @!P3 LEA.HI.X R11, R132, R12, R17, 0x1, P4 ;  /* 0x0000000c840bb211 */ /* 0x010fe400020f0c11 */
        /* <DEDUP_REMOVED lines=8> */
.L_x_243:
[----:B------:R-:W-:Y:S05]  /*12cd0*/  BSYNC B0 ;  /* 0x0000000000007941 */ /* 0x000fea0003800000 */
.L_x_242:
[----:B------:R-:W-:Y:S05]  /*12ce0*/  BRA.DIV ~URZ, `(.L_x_244) ;  /* 0x00003ec27f007947 */ /* 0x000fea000b800000 */
[----:B----4-:R4:W3:Y:S02]  /*12cf0*/  SHFL.IDX PT, R12, R15, 0x2, 0x181f ;  /* 0x00581f000f0c7f89 */ /* 0x0108e400000e0000 */
.L_x_303:
[----:B------:R-:W-:Y:S05]  /*12d00*/  BRA.DIV ~URZ, `(.L_x_245) ;  /* 0x00003f127f007947 */ /* 0x000fea000b800000 */
[----:B--2---:R2:W4:Y:S02]  /*12d10*/  SHFL.IDX PT, R0, R16, 0x2, 0x181f ;  /* 0x00581f0010007f89 */ /* 0x00452400000e0000 */
.L_x_304:
        /* <DEDUP_REMOVED lines=8> */
[-C--:B----4-:R-:W-:Y:S02]  /*12da0*/  @!P3 LEA R10, P4, R132, R0.reuse, 0x1 ;  /* 0x00000000840ab211 */ /* 0x090fe400078808ff */
        /* <DEDUP_REMOVED lines=11> */
.L_x_247:
[----:B------:R-:W-:Y:S05]  /*12e60*/  BSYNC B0 ;  /* 0x0000000000007941 */ /* 0x000fea0003800000 */
.L_x_246:
[----:B------:R-:W-:Y:S05]  /*12e70*/  BRA.DIV ~URZ, `(.L_x_248) ;  /* 0x00003e027f007947 */ /* 0x000fea000b800000 */
[----:B---3--:R3:W2:Y:S04]  /*12e80*/  SHFL.IDX PT, R10, R15, 0x3, 0x181f ;  /* 0x00781f000f0a7f89 */ /* 0x0086a800000e0000 */
[----:B----4-:R3:W4:Y:S02]  /*12e90*/  SHFL.IDX PT, R0, R16, 0x3, 0x181f ;  /* 0x00781f0010007f89 */ /* 0x01072400000e0000 */
.L_x_305:
[----:B------:R-:W-:-:S04]  /*12ea0*/  IADD3 R2, R14, 0x60, RZ ;  /* 0x000000600e027810 */ /* 0x000fc80007ffe0ff */
[----:B------:R-:W-:-:S13]  /*12eb0*/  ISETP.GE.AND P0, PT, R2, R13, PT ;  /* 0x0000000d0200720c */ /* 0x000fda0003f06270 */
[----:B------:R-:W-:Y:S05]  /*12ec0*/  @P0 BRA `(.L_x_249) ;  /* 0x0000278000000947 */ /* 0x000fea0003800000 */
[----:B------:R-:W-:Y:S02]  /*12ed0*/  ISETP.GE.AND P2, PT, R132, c[0x0][0x3c8], PT ;  /* 0x0000f20084007a0c */ /* 0x000fe40003f46270 */
[----:B------:R-:W-:Y:S02]  /*12ee0*/  ISETP.GE.AND P1, PT, R134, c[0x0][0x3c8], PT ;  /* 0x0000f20086007a0c */ /* 0x000fe40003f26270 */
[----:B------:R-:W-:-:S09]  /*12ef0*/  ISETP.GE.AND P0, PT, R196, c[0x0][0x3c8], PT ;  /* 0x0000f200c4007a0c */ /* 0x000fd20003f06270 */
[-C--:B----4-:R-:W-:Y:S02]  /*12f00*/  @!P2 LEA R8, P5, R132, R0.reuse, 0x1 ;  /* 0x000000008408a211 */ /* 0x090fe400078a08ff */
[-C--:B------:R-:W-:Y:S02]  /*12f10*/  @!P1 LEA R6, P4, R4, R0.reuse, 0x1 ;  /* 0x0000000004069211 */ /* 0x080fe400078808ff */
[----:B------:R-:W-:Y:S02]  /*12f20*/  @!P0 LEA R2, P3, R196, R0, 0x1 ;  /* 0x00000000c4028211 */ /* 0x000fe400078608ff */
[-C--:B--2---:R-:W-:Y:S02]  /*12f30*/  @!P2 LEA.HI.X R9, R132, R10.reuse, R17, 0x1, P5 ;  /* 0x0000000a8409a211 */ /* 0x084fe400028f0c11 */
[-C--:B------:R-:W-:Y:S02]  /*12f40*/  @!P1 LEA.HI.X R7, R4, R10.reuse, R19, 0x1, P4 ;  /* 0x0000000a04079211 */ /* 0x080fe400020f0c13 */
[----:B------:R-:W-:Y:S01]  /*12f50*/  @!P0 LEA.HI.X R3, R196, R10, R18, 0x1, P3 ;  /* 0x0000000ac4038211 */ /* 0x000fe200018f0c12 */
[----:B-1----:R1:W-:Y:S04]  /*12f60*/  @!P2 ST.E.128 [R8.64], R84 ;  /* 0x000000540800a985 */ /* 0x0023e8000c101d06 */
[----:B------:R1:W-:Y:S04]  /*12f70*/  @!P1 ST.E.128 [R6.64], R80 ;  /* 0x0000005006009985 */ /* 0x0003e8000c101d06 */
[----:B------:R1:W-:Y:S01]  /*12f80*/  @!P0 ST.E.128 [R2.64], R76 ;  /* 0x0000004c02008985 */ /* 0x0003e2000c101d06 */
[----:B------:R-:W-:-:S13]  /*12f90*/  ISETP.GE.AND P0, PT, R197, c[0x0][0x3c8], PT ;  /* 0x0000f200c5007a0c */ /* 0x000fda0003f06270 */
[----:B------:R-:W-:Y:S05]  /*12fa0*/  @P0 BRA `(.L_x_249) ;  /* 0x000026a000000947 */ /* 0x000fea0003800000 */
[----:B-1----:R-:W-:-:S04]  /*12fb0*/  LEA R2, P0, R197, R0, 0x1 ;  /* 0x00000000c5027211 */ /* 0x002fc800078008ff */
[----:B------:R-:W-:-:S05]  /*12fc0*/  LEA.HI.X R3, R197, R10, R20, 0x1, P0 ;  /* 0x0000000ac5037211 */ /* 0x000fca00000f0c14 */
[----:B------:R1:W-:Y:S01]  /*12fd0*/  ST.E.128 [R2.64], R72 ;  /* 0x0000004802007985 */ /* 0x0003e2000c101d06 */
[----:B------:R-:W-:Y:S05]  /*12fe0*/  BRA `(.L_x_249) ;  /* 0x0000266000007947 */ /* 0x000fea0003800000 */
.L_x_236:
[----:B------:R-:W-:Y:S02]  /*12ff0*/  IMAD R10, R10, c[0x0][0x408], RZ ;  /* 0x000102000a0a7a24 */ /* 0x000fe400078e02ff */
[----:B-1----:R-:W-:-:S04]  /*13000*/  IMAD.WIDE.U32 R4, R2, c[0x0][0x408], RZ ;  /* 0x0001020002047a25 */ /* 0x002fc800078e00ff */
[----:B------:R-:W-:-:S05]  /*13010*/  IMAD R2, R2, c[0x0][0x40c], R10 ;  /* 0x0001030002027a24 */ /* 0x000fca00078e020a */
[----:B------:R-:W-:Y:S02]  /*13020*/  IADD3 R3, R5, R2, RZ ;  /* 0x0000000205037210 */ /* 0x000fe40007ffe0ff */
[----:B------:R-:W-:Y:S02]  /*13030*/  MOV R2, R4 ;  /* 0x0000000400027202 */ /* 0x000fe40000000f00 */
[----:B------:R-:W-:-:S03]  /*13040*/  SHF.R.S32.HI R5, RZ, 0x1f, R0 ;  /* 0x0000001fff057819 */ /* 0x000fc60000011400 */
[----:B------:R-:W-:-:S04]  /*13050*/  IMAD.WIDE.U32 R2, R217, c[0x0][0x438], R2 ;  /* 0x00010e00d9027a25 */ /* 0x000fc800078e0002 */
[----:B------:R-:W-:Y:S02]  /*13060*/  IMAD R4, R5, c[0x0][0x440], RZ ;  /* 0x0001100005047a24 */ /* 0x000fe400078e02ff */
[----:B------:R-:W-:Y:S02]  /*13070*/  IMAD R3, R217, c[0x0][0x43c], R3 ;  /* 0x00010f00d9037a24 */ /* 0x000fe400078e0203 */
[----:B------:R-:W-:-:S04]  /*13080*/  @P3 IMAD.HI.U32 R5, R8, c[0x0][0x4ec], RZ ;  /* 0x00013b0008053a27 */ /* 0x000fc800078e00ff */
[C---:B------:R-:W-:Y:S02]  /*13090*/  IMAD R4, R0.reuse, c[0x0][0x444], R4 ;  /* 0x0001110000047a24 */ /* 0x040fe400078e0204 */
[----:B------:R-:W-:Y:S01]  /*130a0*/  IMAD.WIDE.U32 R2, R0, c[0x0][0x440], R2 ;  /* 0x0001100000027a25 */ /* 0x000fe200078e0002 */
[----:B------:R-:W-:Y:S02]  /*130b0*/  MOV R0, R8 ;  /* 0x0000000800007202 */ /* 0x000fe40000000f00 */
[----:B------:R-:W-:Y:S02]  /*130c0*/  @P3 SHF.R.U32.HI R0, RZ, c[0x0][0x4f0], R5 ;  /* 0x00013c00ff003a19 */ /* 0x000fe40000011605 */
[----:B------:R-:W-:Y:S02]  /*130d0*/  IADD3 R3, R3, R4, RZ ;  /* 0x0000000403037210 */ /* 0x000fe40007ffe0ff */
[----:B------:R-:W-:Y:S02]  /*130e0*/  SHF.R.S32.HI R5, RZ, 0x1f, R0 ;  /* 0x0000001fff057819 */ /* 0x000fe40000011400 */
[----:B------:R-:W-:Y:S01]  /*130f0*/  IADD3 R4, -R0, RZ, RZ ;  /* 0x000000ff00047210 */ /* 0x000fe20007ffe1ff */
[----:B------:R-:W-:-:S04]  /*13100*/  IMAD.WIDE.U32 R2, R232, c[0x0][0x448], R2 ;  /* 0x00011200e8027a25 */ /* 0x000fc800078e0002 */
        /* <DEDUP_REMOVED lines=15> */
.L_x_306:
[----:B------:R-:W-:Y:S05]  /*13200*/  BRA.DIV ~URZ, `(.L_x_251) ;  /* 0x00003ba27f007947 */ /* 0x000fea000b800000 */
[----:B------:R3:W4:Y:S02]  /*13210*/  SHFL.IDX PT, R0, R17, RZ, 0x1c1f ;  /* 0x001c1fff11007589 */ /* 0x00072400000e0000 */
.L_x_307:
[----:B------:R-:W-:Y:S01]  /*13220*/  BSSY B0, `(.L_x_252) ;  /* 0x00000b3000007945 */ /* 0x000fe20003800000 */
[----:B------:R-:W-:Y:S05]  /*13230*/  @P0 BRA `(.L_x_253) ;  /* 0x00000b1000000947 */ /* 0x000fea0003800000 */
[----:B------:R-:W-:Y:S02]  /*13240*/  ISETP.GE.AND P2, PT, R199, c[0x0][0x3c8], PT ;  /* 0x0000f200c7007a0c */ /* 0x000fe40003f46270 */
[----:B------:R-:W-:Y:S02]  /*13250*/  ISETP.GE.AND P1, PT, R241, c[0x0][0x3c8], PT ;  /* 0x0000f200f1007a0c */ /* 0x000fe40003f26270 */
[----:B------:R-:W-:Y:S02]  /*13260*/  ISETP.GE.AND P0, PT, R240, c[0x0][0x3c8], PT ;  /* 0x0000f200f0007a0c */ /* 0x000fe40003f06270 */
[----:B------:R-:W-:Y:S02]  /*13270*/  ISETP.GE.AND P6, PT, R239, c[0x0][0x3c8], PT ;  /* 0x0000f200ef007a0c */ /* 0x000fe40003fc6270 */
[----:B------:R-:W-:-:S02]  /*13280*/  ISETP.GE.AND P5, PT, R238, c[0x0][0x3c8], PT ;  /* 0x0000f200ee007a0c */ /* 0x000fc40003fa6270 */
[----:B------:R-:W-:Y:S02]  /*13290*/  SHF.R.S32.HI R8, RZ, 0x1f, R241 ;  /* 0x0000001fff087819 */ /* 0x000fe400000114f1 */
[----:B------:R-:W-:Y:S01]  /*132a0*/  SHF.R.S32.HI R5, RZ, 0x1f, R240 ;  /* 0x0000001fff057819 */ /* 0x000fe200000114f0 */
[----:B----4-:R-:W-:Y:S01]  /*132b0*/  @!P2 IMAD.MOV.U32 R2, RZ, RZ, R0 ;  /* 0x000000ffff02a224 */ /* 0x010fe200078e0000 */
[----:B------:R-:W-:Y:S01]  /*132c0*/  ISETP.GE.AND P4, PT, R237, c[0x0][0x3c8], PT ;  /* 0x0000f200ed007a0c */ /* 0x000fe20003f86270 */
[----:B--2---:R-:W-:Y:S01]  /*132d0*/  @!P2 IMAD.MOV.U32 R3, RZ, RZ, R4 ;  /* 0x000000ffff03a224 */ /* 0x004fe200078e0004 */
[----:B------:R-:W-:-:S03]  /*132e0*/  SHF.R.S32.HI R10, RZ, 0x1f, R239 ;  /* 0x0000001fff0a7819 */ /* 0x000fc600000114ef */
[----:B------:R-:W-:Y:S01]  /*132f0*/  @!P2 IMAD.WIDE R6, R199, 0x4, R2 ;  /* 0x00000004c706a825 */ /* 0x000fe200078e0202 */
[----:B------:R-:W-:-:S04]  /*13300*/  @!P1 LEA R2, P3, R241, R0, 0x2 ;  /* 0x00000000f1029211 */ /* 0x000fc800078610ff */
[----:B------:R2:W-:Y:S01]  /*13310*/  @!P2 ST.E.64 [R6.64], R160 ;  /* 0x000000a00600a985 */ /* 0x0005e2000c101b06 */
[----:B------:R-:W-:Y:S02]  /*13320*/  @!P1 LEA.HI.X R3, R241, R4, R8, 0x2, P3 ;  /* 0x00000004f1039211 */ /* 0x000fe400018f1408 */
[----:B------:R-:W-:-:S03]  /*13330*/  ISETP.GE.AND P3, PT, R236, c[0x0][0x3c8], PT ;  /* 0x0000f200ec007a0c */ /* 0x000fc60003f66270 */
[----:B------:R4:W-:Y:S01]  /*13340*/  @!P1 ST.E.64 [R2.64], R144 ;  /* 0x0000009002009985 */ /* 0x0009e2000c101b06 */
[----:B--2---:R-:W-:-:S04]  /*13350*/  @!P0 LEA R6, P2, R240, R0, 0x2 ;  /* 0x00000000f0068211 */ /* 0x004fc800078410ff */
[----:B------:R-:W-:Y:S02]  /*13360*/  @!P0 LEA.HI.X R7, R240, R4, R5, 0x2, P2 ;  /* 0x00000004f0078211 */ /* 0x000fe400010f1405 */
[-C--:B----4-:R-:W-:Y:S02]  /*13370*/  @!P6 LEA R2, P1, R239, R0.reuse, 0x2 ;  /* 0x00000000ef02e211 */ /* 0x090fe400078210ff */
[----:B------:R-:W-:Y:S01]  /*13380*/  SHF.R.S32.HI R5, RZ, 0x1f, R238 ;  /* 0x0000001fff057819 */ /* 0x000fe200000114ee */
[----:B------:R2:W-:Y:S01]  /*13390*/  @!P0 ST.E.64 [R6.64], R148 ;  /* 0x0000009406008985 */ /* 0x0005e2000c101b06 */
[----:B------:R-:W-:Y:S02]  /*133a0*/  @!P5 LEA R8, P0, R238, R0, 0x2 ;  /* 0x00000000ee08d211 */ /* 0x000fe400078010ff */
[----:B------:R-:W-:Y:S02]  /*133b0*/  ISETP.GE.AND P2, PT, R235, c[0x0][0x3c8], PT ;  /* 0x0000f200eb007a0c */ /* 0x000fe40003f46270 */
[----:B------:R-:W-:-:S02]  /*133c0*/  @!P6 LEA.HI.X R3, R239, R4, R10, 0x2, P1 ;  /* 0x00000004ef03e211 */ /* 0x000fc400008f140a */
[----:B------:R-:W-:Y:S02]  /*133d0*/  @!P5 LEA.HI.X R9, R238, R4, R5, 0x2, P0 ;  /* 0x00000004ee09d211 */ /* 0x000fe400000f1405 */
[----:B------:R-:W-:Y:S01]  /*133e0*/  ISETP.GE.AND P1, PT, R234, c[0x0][0x3c8], PT ;  /* 0x0000f200ea007a0c */ /* 0x000fe20003f26270 */
[----:B------:R4:W-:Y:S01]  /*133f0*/  @!P6 ST.E.64 [R2.64], R152 ;  /* 0x000000980200e985 */ /* 0x0009e2000c101b06 */
[----:B------:R-:W-:Y:S02]  /*13400*/  ISETP.GE.AND P6, PT, R231, c[0x0][0x3c8], PT ;  /* 0x0000f200e7007a0c */ /* 0x000fe40003fc6270 */
[----:B------:R-:W-:Y:S01]  /*13410*/  IADD3 R5, R199, 0x70, RZ ;  /* 0x00000070c7057810 */ /* 0x000fe20007ffe0ff */
[----:B------:R5:W-:Y:S01]  /*13420*/  @!P5 ST.E.64 [R8.64], R156 ;  /* 0x0000009c0800d985 */ /* 0x000be2000c101b06 */
[----:B--2---:R-:W-:-:S04]  /*13430*/  @!P4 LEA R6, P0, R237, R0, 0x2 ;  /* 0x00000000ed06c211 */ /* 0x004fc800078010ff */
[----:B------:R-:W-:Y:S02]  /*13440*/  @!P4 LEA.HI.X R7, R237, R4, R252, 0x2, P0 ;  /* 0x00000004ed07c211 */ /* 0x000fe400000f14fc */
[----:B------:R-:W-:-:S03]  /*13450*/  ISETP.GE.AND P0, PT, R233, c[0x0][0x3c8], PT ;  /* 0x0000f200e9007a0c */ /* 0x000fc60003f06270 */
[----:B------:R2:W-:Y:S01]  /*13460*/  @!P4 ST.E.64 [R6.64], R24 ;  /* 0x000000180600c985 */ /* 0x0005e2000c101b06 */
[CC--:B----4-:R-:W-:Y:S02]  /*13470*/  @!P3 LEA R2, P5, R236.reuse, R0.reuse, 0x2 ;  /* 0x00000000ec02b211 */ /* 0x0d0fe400078a10ff */
[C---:B------:R-:W-:Y:S02]  /*13480*/  @!P2 LEA R10, P4, R235.reuse, R0, 0x2 ;  /* 0x00000000eb0aa211 */ /* 0x040fe400078810ff */
[-C--:B------:R-:W-:Y:S02]  /*13490*/  @!P3 LEA.HI.X R3, R236, R4.reuse, R251, 0x2, P5 ;  /* 0x00000004ec03b211 */ /* 0x080fe400028f14fb */
[----:B------:R-:W-:-:S03]  /*134a0*/  @!P2 LEA.HI.X R11, R235, R4, R250, 0x2, P4 ;  /* 0x00000004eb0ba211 */ /* 0x000fc600020f14fa */
[----:B------:R4:W-:Y:S01]  /*134b0*/  @!P3 ST.E.64 [R2.64], R28 ;  /* 0x0000001c0200b985 */ /* 0x0009e2000c101b06 */
[----:B-----5:R-:W-:-:S03]  /*134c0*/  @!P0 LEA R8, P4, R233, R0, 0x2 ;  /* 0x00000000e9088211 */ /* 0x020fc600078810ff */
[----:B------:R5:W-:Y:S01]  /*134d0*/  @!P2 ST.E.64 [R10.64], R162 ;  /* 0x000000a20a00a985 */ /* 0x000be2000c101b06 */
[----:B------:R-:W-:Y:S02]  /*134e0*/  @!P0 LEA.HI.X R9, R233, R4, R248, 0x2, P4 ;  /* 0x00000004e9098211 */ /* 0x000fe400020f14f8 */
[----:B------:R-:W-:Y:S02]  /*134f0*/  ISETP.GE.AND P4, PT, R5, c[0x0][0x3c8], PT ;  /* 0x0000f20005007a0c */ /* 0x000fe40003f86270 */
[----:B--2---:R-:W-:-:S04]  /*13500*/  @!P1 LEA R6, P3, R234, R0, 0x2 ;  /* 0x00000000ea069211 */ /* 0x004fc800078610ff */
[----:B------:R-:W-:-:S05]  /*13510*/  @!P1 LEA.HI.X R7, R234, R4, R249, 0x2, P3 ;  /* 0x00000004ea079211 */ /* 0x000fca00018f14f9 */
[----:B------:R2:W-:Y:S01]  /*13520*/  @!P1 ST.E.64 [R6.64], R36 ;  /* 0x0000002406009985 */ /* 0x0005e2000c101b06 */
[C---:B----4-:R-:W-:Y:S02]  /*13530*/  IADD3 R3, R199.reuse, 0x58, RZ ;  /* 0x00000058c7037810 */ /* 0x050fe40007ffe0ff */
[----:B------:R-:W-:Y:S01]  /*13540*/  IADD3 R2, R199, 0x60, RZ ;  /* 0x00000060c7027810 */ /* 0x000fe20007ffe0ff */
[----:B------:R4:W-:Y:S01]  /*13550*/  @!P0 ST.E.64 [R8.64], R32 ;  /* 0x0000002008008985 */ /* 0x0009e2000c101b06 */
[----:B------:R-:W-:Y:S02]  /*13560*/  ISETP.GE.AND P2, PT, R3, c[0x0][0x3c8], PT ;  /* 0x0000f20003007a0c */ /* 0x000fe40003f46270 */
[----:B------:R-:W-:Y:S02]  /*13570*/  ISETP.GE.AND P5, PT, R2, c[0x0][0x3c8], PT ;  /* 0x0000f20002007a0c */ /* 0x000fe40003fa6270 */
[----:B-----5:R-:W-:Y:S02]  /*13580*/  @!P6 LEA R10, P0, R231, R0, 0x2 ;  /* 0x00000000e70ae211 */ /* 0x020fe400078010ff */
[----:B------:R-:W-:-:S02]  /*13590*/  SHF.R.S32.HI R13, RZ, 0x1f, R2 ;  /* 0x0000001fff0d7819 */ /* 0x000fc40000011402 */
[----:B--2---:R-:W-:Y:S02]  /*135a0*/  IADD3 R6, R199, 0x68, RZ ;  /* 0x00000068c7067810 */ /* 0x004fe40007ffe0ff */
[----:B------:R-:W-:Y:S02]  /*135b0*/  SHF.R.S32.HI R7, RZ, 0x1f, R231 ;  /* 0x0000001fff077819 */ /* 0x000fe400000114e7 */
[----:B------:R-:W-:Y:S02]  /*135c0*/  ISETP.GE.AND P3, PT, R6, c[0x0][0x3c8], PT ;  /* 0x0000f20006007a0c */ /* 0x000fe40003f66270 */
[----:B----4-:R-:W-:Y:S02]  /*135d0*/  SHF.R.S32.HI R9, RZ, 0x1f, R3 ;  /* 0x0000001fff097819 */ /* 0x010fe40000011403 */
[----:B------:R-:W-:Y:S02]  /*135e0*/  @!P2 LEA R8, P1, R3, R0, 0x2 ;  /* 0x000000000308a211 */ /* 0x000fe400078210ff */
[----:B------:R-:W-:-:S02]  /*135f0*/  @!P6 LEA.HI.X R11, R231, R4, R7, 0x2, P0 ;  /* 0x00000004e70be211 */ /* 0x000fc400000f1407 */
[----:B------:R-:W-:Y:S02]  /*13600*/  @!P2 LEA.HI.X R9, R3, R4, R9, 0x2, P1 ;  /* 0x000000040309a211 */ /* 0x000fe400008f1409 */
[----:B------:R-:W-:Y:S01]  /*13610*/  IADD3 R3, R199, 0x78, RZ ;  /* 0x00000078c7037810 */ /* 0x000fe20007ffe0ff */
[----:B------:R2:W-:Y:S01]  /*13620*/  @!P6 ST.E.64 [R10.64], R44 ;  /* 0x0000002c0a00e985 */ /* 0x0005e2000c101b06 */
[C---:B------:R-:W-:Y:S02]  /*13630*/  @!P5 LEA R12, P0, R2.reuse, R0, 0x2 ;  /* 0x00000000020cd211 */ /* 0x040fe400078010ff */
[----:B------:R-:W-:Y:S01]  /*13640*/  SHF.R.S32.HI R7, RZ, 0x1f, R5 ;  /* 0x0000001fff077819 */ /* 0x000fe20000011405 */
[----:B------:R4:W-:Y:S01]  /*13650*/  @!P2 ST.E.64 [R8.64], R40 ;  /* 0x000000280800a985 */ /* 0x0009e2000c101b06 */
[----:B------:R-:W-:Y:S02]  /*13660*/  ISETP.GE.AND P2, PT, R3, c[0x0][0x3c8], PT ;  /* 0x0000f20003007a0c */ /* 0x000fe40003f46270 */
[----:B------:R-:W-:-:S02]  /*13670*/  @!P5 LEA.HI.X R13, R2, R4, R13, 0x2, P0 ;  /* 0x00000004020dd211 */ /* 0x000fc400000f140d */
[----:B------:R-:W-:-:S03]  /*13680*/  IADD3 R2, R199, 0x80, RZ ;  /* 0x00000080c7027810 */ /* 0x000fc60007ffe0ff */
[----:B------:R5:W-:Y:S01]  /*13690*/  @!P5 ST.E.64 [R12.64], R52 ;  /* 0x000000340c00d985 */ /* 0x000be2000c101b06 */
[----:B------:R-:W-:Y:S02]  /*136a0*/  ISETP.GE.AND P5, PT, R2, c[0x0][0x3c8], PT ;  /* 0x0000f20002007a0c */ /* 0x000fe40003fa6270 */
[CC--:B--2---:R-:W-:Y:S02]  /*136b0*/  @!P4 LEA R10, P0, R5.reuse, R0.reuse, 0x2 ;  /* 0x00000000050ac211 */ /* 0x0c4fe400078010ff */
[----:B----4-:R-:W-:Y:S02]  /*136c0*/  SHF.R.S32.HI R9, RZ, 0x1f, R6 ;  /* 0x0000001fff097819 */ /* 0x010fe40000011406 */
[C---:B------:R-:W-:Y:S02]  /*136d0*/  @!P3 LEA R8, P1, R6.reuse, R0, 0x2 ;  /* 0x000000000608b211 */ /* 0x040fe400078210ff */
[-C--:B------:R-:W-:Y:S02]  /*136e0*/  @!P4 LEA.HI.X R11, R5, R4.reuse, R7, 0x2, P0 ;  /* 0x00000004050bc211 */ /* 0x080fe400000f1407 */
[----:B------:R-:W-:-:S02]  /*136f0*/  @!P3 LEA.HI.X R9, R6, R4, R9, 0x2, P1 ;  /* 0x000000040609b211 */ /* 0x000fc400008f1409 */
[C---:B------:R-:W-:Y:S02]  /*13700*/  IADD3 R6, R199.reuse, 0x88, RZ ;  /* 0x00000088c7067810 */ /* 0x040fe40007ffe0ff */
[----:B------:R-:W-:Y:S01]  /*13710*/  IADD3 R5, R199, 0x90, RZ ;  /* 0x00000090c7057810 */ /* 0x000fe20007ffe0ff */
[----:B------:R2:W-:Y:S01]  /*13720*/  @!P3 ST.E.64 [R8.64], R48 ;  /* 0x000000300800b985 */ /* 0x0005e2000c101b06 */
[----:B------:R-:W-:Y:S02]  /*13730*/  ISETP.GE.AND P3, PT, R6, c[0x0][0x3c8], PT ;  /* 0x0000f20006007a0c */ /* 0x000fe40003f66270 */
[----:B------:R-:W-:Y:S01]  /*13740*/  ISETP.GE.AND P6, PT, R5, c[0x0][0x3c8], PT ;  /* 0x0000f20005007a0c */ /* 0x000fe20003fc6270 */
[----:B------:R4:W-:Y:S01]  /*13750*/  @!P4 ST.E.64 [R10.64], R60 ;  /* 0x0000003c0a00c985 */ /* 0x0009e2000c101b06 */
[----:B------:R-:W-:Y:S02]  /*13760*/  SHF.R.S32.HI R7, RZ, 0x1f, R2 ;  /* 0x0000001fff077819 */ /* 0x000fe40000011402 */
[----:B-----5:R-:W-:-:S02]  /*13770*/  @!P5 LEA R12, P0, R2, R0, 0x2 ;  /* 0x00000000020cd211 */ /* 0x020fc400078010ff */
[C---:B------:R-:W-:Y:S02]  /*13780*/  ISETP.GE.AND P4, PT, R2.reuse, c[0x0][0x3c8], PT ;  /* 0x0000f20002007a0c */ /* 0x040fe40003f86270 */
[----:B------:R-:W-:Y:S02]  /*13790*/  @!P5 LEA.HI.X R13, R2, R4, R7, 0x2, P0 ;  /* 0x00000004020dd211 */ /* 0x000fe400000f1407 */
[C---:B------:R-:W-:Y:S02]  /*137a0*/  IADD3 R7, R199.reuse, 0xa0, RZ ;  /* 0x000000a0c7077810 */ /* 0x040fe40007ffe0ff */
[----:B------:R-:W-:Y:S02]  /*137b0*/  IADD3 R2, R199, 0xb0, RZ ;  /* 0x000000b0c7027810 */ /* 0x000fe40007ffe0ff */
[----:B------:R-:W-:Y:S02]  /*137c0*/  ISETP.GE.AND P5, PT, R7, c[0x0][0x3c8], PT ;  /* 0x0000f20007007a0c */ /* 0x000fe40003fa6270 */
[----:B------:R-:W-:-:S02]  /*137d0*/  @!P6 LEA R14, P0, R5, R0, 0x2 ;  /* 0x00000000050ee211 */ /* 0x000fc400078010ff */
[----:B--2---:R-:W-:Y:S02]  /*137e0*/  SHF.R.S32.HI R9, RZ, 0x1f, R3 ;  /* 0x0000001fff097819 */ /* 0x004fe40000011403 */
[----:B------:R-:W-:-:S04]  /*137f0*/  @!P2 LEA R8, P1, R3, R0, 0x2 ;  /* 0x000000000308a211 */ /* 0x000fc800078210ff */
[----:B------:R-:W-:Y:S02]  /*13800*/  @!P2 LEA.HI.X R9, R3, R4, R9, 0x2, P1 ;  /* 0x000000040309a211 */ /* 0x000fe400008f1409 */
[----:B----4-:R-:W-:Y:S02]  /*13810*/  @!P3 LEA R10, P1, R6, R0, 0x2 ;  /* 0x00000000060ab211 */ /* 0x010fe400078210ff */
[----:B------:R-:W-:Y:S01]  /*13820*/  SHF.R.S32.HI R3, RZ, 0x1f, R5 ;  /* 0x0000001fff037819 */ /* 0x000fe20000011405 */
[----:B------:R2:W-:Y:S03]  /*13830*/  @!P2 ST.E.64 [R8.64], R56 ;  /* 0x000000380800a985 */ /* 0x0005e6000c101b06 */
[----:B------:R-:W-:Y:S01]  /*13840*/  @!P6 LEA.HI.X R15, R5, R4, R3, 0x2, P0 ;  /* 0x00000004050fe211 */ /* 0x000fe200000f1403 */
[----:B------:R4:W-:Y:S01]  /*13850*/  @!P4 ST.E.64 [R12.64], R68 ;  /* 0x000000440c00c985 */ /* 0x0009e2000c101b06 */
[----:B------:R-:W-:-:S02]  /*13860*/  IADD3 R3, R199, 0xa8, RZ ;  /* 0x000000a8c7037810 */ /* 0x000fc40007ffe0ff */
[----:B------:R-:W-:Y:S02]  /*13870*/  SHF.R.S32.HI R5, RZ, 0x1f, R7 ;  /* 0x0000001fff057819 */ /* 0x000fe40000011407 */
[----:B--2---:R-:W-:Y:S02]  /*13880*/  IADD3 R8, R199, 0x98, RZ ;  /* 0x00000098c7087810 */ /* 0x004fe40007ffe0ff */
[----:B------:R-:W-:Y:S02]  /*13890*/  SHF.R.S32.HI R9, RZ, 0x1f, R6 ;  /* 0x0000001fff097819 */ /* 0x000fe40000011406 */
[----:B------:R-:W-:Y:S02]  /*138a0*/  ISETP.GE.AND P2, PT, R8, c[0x0][0x3c8], PT ;  /* 0x0000f20008007a0c */ /* 0x000fe40003f46270 */
[----:B------:R-:W-:Y:S02]  /*138b0*/  @!P3 LEA.HI.X R11, R6, R4, R9, 0x2, P1 ;  /* 0x00000004060bb211 */ /* 0x000fe400008f1409 */
[----:B------:R-:W-:-:S02]  /*138c0*/  SHF.R.S32.HI R6, RZ, 0x1f, R8 ;  /* 0x0000001fff067819 */ /* 0x000fc40000011408 */
[----:B----4-:R-:W-:Y:S01]  /*138d0*/  @!P5 LEA R12, P0, R7, R0, 0x2 ;  /* 0x00000000070cd211 */ /* 0x010fe200078010ff */
[----:B------:R2:W-:Y:S01]  /*138e0*/  @!P3 ST.E.64 [R10.64], R64 ;  /* 0x000000400a00b985 */ /* 0x0005e2000c101b06 */
[----:B------:R-:W-:Y:S02]  /*138f0*/  ISETP.GE.AND P3, PT, R3, c[0x0][0x3c8], PT ;  /* 0x0000f20003007a0c */ /* 0x000fe40003f66270 */
[----:B------:R-:W-:Y:S01]  /*13900*/  @!P5 LEA.HI.X R13, R7, R4, R5, 0x2, P0 ;  /* 0x00000004070dd211 */ /* 0x000fe200000f1405 */
[----:B------:R-:W-:Y:S01]  /*13910*/  @!P6 ST.E.64 [R14.64], R76 ;  /* 0x0000004c0e00e985 */ /* 0x000fe2000c101b06 */
[----:B------:R-:W-:Y:S02]  /*13920*/  ISETP.GE.AND P6, PT, R2, c[0x0][0x3c8], PT ;  /* 0x0000f20002007a0c */ /* 0x000fe40003fc6270 */
[----:B------:R-:W-:Y:S02]  /*13930*/  IADD3 R5, R199, 0xc0, RZ ;  /* 0x000000c0c7057810 */ /* 0x000fe40007ffe0ff */
[----:B------:R-:W-:-:S02]  /*13940*/  SHF.R.S32.HI R7, RZ, 0x1f, R3 ;  /* 0x0000001fff077819 */ /* 0x000fc40000011403 */
[----:B------:R-:W-:Y:S02]  /*13950*/  ISETP.GE.AND P4, PT, R5, c[0x0][0x3c8], PT ;  /* 0x0000f20005007a0c */ /* 0x000fe40003f86270 */
[----:B--2---:R-:W-:-:S04]  /*13960*/  @!P2 LEA R10, P1, R8, R0, 0x2 ;  /* 0x00000000080aa211 */ /* 0x004fc800078210ff */
[----:B------:R-:W-:Y:S02]  /*13970*/  @!P2 LEA.HI.X R11, R8, R4, R6, 0x2, P1 ;  /* 0x00000004080ba211 */ /* 0x000fe400008f1406 */
[----:B------:R-:W-:Y:S02]  /*13980*/  IADD3 R6, R199, 0xb8, RZ ;  /* 0x000000b8c7067810 */ /* 0x000fe40007ffe0ff */
[C---:B------:R-:W-:Y:S01]  /*13990*/  @!P3 LEA R8, P1, R3.reuse, R0, 0x2 ;  /* 0x000000000308b211 */ /* 0x040fe200078210ff */
[----:B------:R2:W-:Y:S01]  /*139a0*/  @!P2 ST.E.64 [R10.64], R72 ;  /* 0x000000480a00a985 */ /* 0x0005e2000c101b06 */
[----:B------:R-:W-:Y:S02]  /*139b0*/  ISETP.GE.AND P2, PT, R6, c[0x0][0x3c8], PT ;  /* 0x0000f20006007a0c */ /* 0x000fe40003f46270 */
[----:B------:R-:W-:Y:S01]  /*139c0*/  @!P3 LEA.HI.X R9, R3, R4, R7, 0x2, P1 ;  /* 0x000000040309b211 */ /* 0x000fe200008f1407 */
[----:B------:R-:W-:Y:S01]  /*139d0*/  @!P5 ST.E.64 [R12.64], R84 ;  /* 0x000000540c00d985 */ /* 0x000fe2000c101b06 */
[----:B------:R-:W-:-:S02]  /*139e0*/  IADD3 R3, R199, 0xc8, RZ ;  /* 0x000000c8c7037810 */ /* 0x000fc40007ffe0ff */
[----:B------:R-:W-:Y:S01]  /*139f0*/  SHF.R.S32.HI R7, RZ, 0x1f, R5 ;  /* 0x0000001fff077819 */ /* 0x000fe20000011405 */
[----:B------:R4:W-:Y:S01]  /*13a00*/  @!P3 ST.E.64 [R8.64], R80 ;  /* 0x000000500800b985 */ /* 0x0009e2000c101b06 */
[----:B------:R-:W-:Y:S02]  /*13a10*/  ISETP.GE.AND P1, PT, R3, c[0x0][0x3c8], PT ;  /* 0x0000f20003007a0c */ /* 0x000fe40003f26270 */
[----:B--2---:R-:W-:Y:S02]  /*13a20*/  SHF.R.S32.HI R11, RZ, 0x1f, R2 ;  /* 0x0000001fff0b7819 */ /* 0x004fe40000011402 */
[----:B------:R-:W-:-:S04]  /*13a30*/  @!P6 LEA R10, P0, R2, R0, 0x2 ;  /* 0x00000000020ae211 */ /* 0x000fc800078010ff */
[----:B------:R-:W-:Y:S02]  /*13a40*/  @!P6 LEA.HI.X R11, R2, R4, R11, 0x2, P0 ;  /* 0x00000004020be211 */ /* 0x000fe400000f140b */
[----:B------:R-:W-:Y:S02]  /*13a50*/  IADD3 R2, R199, 0xd0, RZ ;  /* 0x000000d0c7027810 */ /* 0x000fe40007ffe0ff */
[----:B----4-:R-:W-:Y:S01]  /*13a60*/  SHF.R.S32.HI R9, RZ, 0x1f, R6 ;  /* 0x0000001fff097819 */ /* 0x010fe20000011406 */
[----:B------:R2:W-:Y:S01]  /*13a70*/  @!P6 ST.E.64 [R10.64], R92 ;  /* 0x0000005c0a00e985 */ /* 0x0005e2000c101b06 */
[-C--:B------:R-:W-:Y:S02]  /*13a80*/  @!P2 LEA R8, P3, R6, R0.reuse, 0x2 ;  /* 0x000000000608a211 */ /* 0x080fe400078610ff */
[----:B------:R-:W-:Y:S02]  /*13a90*/  @!P4 LEA R12, P0, R5, R0, 0x2 ;  /* 0x00000000050cc211 */ /* 0x000fe400078010ff */
[----:B------:R-:W-:-:S02]  /*13aa0*/  ISETP.GE.AND P5, PT, R2, c[0x0][0x3c8], PT ;  /* 0x0000f20002007a0c */ /* 0x000fc40003fa6270 */
[-C--:B------:R-:W-:Y:S02]  /*13ab0*/  @!P2 LEA.HI.X R9, R6, R4.reuse, R9, 0x2, P3 ;  /* 0x000000040609a211 */ /* 0x080fe400018f1409 */
[----:B------:R-:W-:Y:S02]  /*13ac0*/  @!P4 LEA.HI.X R13, R5, R4, R7, 0x2, P0 ;  /* 0x00000004050dc211 */ /* 0x000fe400000f1407 */
[C---:B------:R-:W-:Y:S01]  /*13ad0*/  IADD3 R6, R199.reuse, 0xd8, RZ ;  /* 0x000000d8c7067810 */ /* 0x040fe20007ffe0ff */
[----:B------:R4:W-:Y:S01]  /*13ae0*/  @!P2 ST.E.64 [R8.64], R88 ;  /* 0x000000580800a985 */ /* 0x0009e2000c101b06 */
[----:B------:R-:W-:Y:S02]  /*13af0*/  IADD3 R7, R199, 0xe0, RZ ;  /* 0x000000e0c7077810 */ /* 0x000fe40007ffe0ff */
[----:B------:R-:W-:Y:S01]  /*13b00*/  SHF.R.S32.HI R5, RZ, 0x1f, R2 ;  /* 0x0000001fff057819 */ /* 0x000fe20000011402 */
[----:B------:R5:W-:Y:S01]  /*13b10*/  @!P4 ST.E.64 [R12.64], R100 ;  /* 0x000000640c00c985 */ /* 0x000be2000c101b06 */
[----:B------:R-:W-:-:S02]  /*13b20*/  ISETP.GE.AND P4, PT, R6, c[0x0][0x3c8], PT ;  /* 0x0000f20006007a0c */ /* 0x000fc40003f86270 */
[----:B------:R-:W-:Y:S02]  /*13b30*/  ISETP.GE.AND P6, PT, R7, c[0x0][0x3c8], PT ;  /* 0x0000f20007007a0c */ /* 0x000fe40003fc6270 */
[----:B--2---:R-:W-:-:S04]  /*13b40*/  @!P5 LEA R10, P0, R2, R0, 0x2 ;  /* 0x00000000020ad211 */ /* 0x004fc800078010ff */
[----:B------:R-:W-:Y:S02]  /*13b50*/  @!P5 LEA.HI.X R11, R2, R4, R5, 0x2, P0 ;  /* 0x00000004020bd211 */ /* 0x000fe400000f1405 */
[----:B------:R-:W-:Y:S02]  /*13b60*/  IADD3 R5, R199, 0xe8, RZ ;  /* 0x000000e8c7057810 */ /* 0x000fe40007ffe0ff */
[----:B------:R-:W-:Y:S02]  /*13b70*/  SHF.R.S32.HI R2, RZ, 0x1f, R6 ;  /* 0x0000001fff027819 */ /* 0x000fe40000011406 */
[----:B------:R-:W-:Y:S02]  /*13b80*/  ISETP.GE.AND P3, PT, R5, c[0x0][0x3c8], PT ;  /* 0x0000f20005007a0c */ /* 0x000fe40003f66270 */
[----:B----4-:R-:W-:Y:S02]  /*13b90*/  SHF.R.S32.HI R9, RZ, 0x1f, R3 ;  /* 0x0000001fff097819 */ /* 0x010fe40000011403 */
[----:B------:R-:W-:-:S02]  /*13ba0*/  @!P1 LEA R8, P2, R3, R0, 0x2 ;  /* 0x0000000003089211 */ /* 0x000fc400078410ff */
[----:B-----5:R-:W-:Y:S02]  /*13bb0*/  @!P6 LEA R12, P0, R7, R0, 0x2 ;  /* 0x00000000070ce211 */ /* 0x020fe400078010ff */
[----:B------:R-:W-:Y:S02]  /*13bc0*/  @!P1 LEA.HI.X R9, R3, R4, R9, 0x2, P2 ;  /* 0x0000000403099211 */ /* 0x000fe400010f1409 */
[----:B------:R-:W-:-:S03]  /*13bd0*/  IADD3 R3, R199, 0xf0, RZ ;  /* 0x000000f0c7037810 */ /* 0x000fc60007ffe0ff */
[----:B------:R2:W-:Y:S01]  /*13be0*/  @!P1 ST.E.64 [R8.64], R96 ;  /* 0x0000006008009985 */ /* 0x0005e2000c101b06 */
[C---:B------:R-:W-:Y:S02]  /*13bf0*/  @!P4 LEA R14, P1, R6.reuse, R0, 0x2 ;  /* 0x00000000060ec211 */ /* 0x040fe400078210ff */
[----:B------:R-:W-:Y:S01]  /*13c00*/  ISETP.GE.AND P2, PT, R3, c[0x0][0x3c8], PT ;  /* 0x0000f20003007a0c */ /* 0x000fe20003f46270 */
[----:B------:R4:W-:Y:S01]  /*13c10*/  @!P5 ST.E.64 [R10.64], R108 ;  /* 0x0000006c0a00d985 */ /* 0x0009e2000c101b06 */
[----:B------:R-:W-:Y:S02]  /*13c20*/  @!P4 LEA.HI.X R15, R6, R4, R2, 0x2, P1 ;  /* 0x00000004060fc211 */ /* 0x000fe400008f1402 */
[----:B------:R-:W-:Y:S02]  /*13c30*/  IADD3 R2, R199, 0xf8, RZ ;  /* 0x000000f8c7027810 */ /* 0x000fe40007ffe0ff */
[----:B------:R-:W-:Y:S01]  /*13c40*/  SHF.R.S32.HI R6, RZ, 0x1f, R5 ;  /* 0x0000001fff067819 */ /* 0x000fe20000011405 */
[----:B------:R1:W-:Y:S01]  /*13c50*/  @!P4 ST.E.64 [R14.64], R166 ;  /* 0x000000a60e00c985 */ /* 0x0003e2000c101b06 */
[----:B------:R-:W-:-:S02]  /*13c60*/  ISETP.GE.AND P1, PT, R2, c[0x0][0x3c8], PT ;  /* 0x0000f20002007a0c */ /* 0x000fc40003f26270 */
[----:B--2---:R-:W-:-:S04]  /*13c70*/  SHF.R.S32.HI R8, RZ, 0x1f, R7 ;  /* 0x0000001fff087819 */ /* 0x004fc80000011407 */
[----:B------:R-:W-:Y:S02]  /*13c80*/  @!P6 LEA.HI.X R13, R7, R4, R8, 0x2, P0 ;  /* 0x00000004070de211 */ /* 0x000fe400000f1408 */
[----:B----4-:R-:W-:-:S03]  /*13c90*/  @!P3 LEA R10, P0, R5, R0, 0x2 ;  /* 0x00000000050ab211 */ /* 0x010fc600078010ff */
[----:B------:R1:W-:Y:S01]  /*13ca0*/  @!P6 ST.E.64 [R12.64], R164 ;  /* 0x000000a40c00e985 */ /* 0x0003e2000c101b06 */
[----:B------:R-:W-:Y:S02]  /*13cb0*/  @!P3 LEA.HI.X R11, R5, R4, R6, 0x2, P0 ;  /* 0x00000004050bb211 */ /* 0x000fe400000f1406 */
[----:B------:R-:W-:Y:S02]  /*13cc0*/  SHF.R.S32.HI R5, RZ, 0x1f, R3 ;  /* 0x0000001fff057819 */ /* 0x000fe40000011403 */
[C---:B------:R-:W-:Y:S01]  /*13cd0*/  @!P2 LEA R8, P0, R3.reuse, R0, 0x2 ;  /* 0x000000000308a211 */ /* 0x040fe200078010ff */
[----:B------:R1:W-:Y:S03]  /*13ce0*/  @!P3 ST.E.64 [R10.64], R120 ;  /* 0x000000780a00b985 */ /* 0x0003e6000c101b06 */
[----:B------:R-:W-:Y:S02]  /*13cf0*/  @!P2 LEA.HI.X R9, R3, R4, R5, 0x2, P0 ;  /* 0x000000040309a211 */ /* 0x000fe400000f1405 */
[----:B------:R-:W-:-:S02]  /*13d00*/  SHF.R.S32.HI R3, RZ, 0x1f, R2 ;  /* 0x0000001fff037819 */ /* 0x000fc40000011402 */
[C---:B------:R-:W-:Y:S01]  /*13d10*/  @!P1 LEA R6, P0, R2.reuse, R0, 0x2 ;  /* 0x0000000002069211 */ /* 0x040fe200078010ff */
[----:B------:R1:W-:Y:S03]  /*13d20*/  @!P2 ST.E.64 [R8.64], R116 ;  /* 0x000000740800a985 */ /* 0x0003e6000c101b06 */
[----:B------:R-:W-:-:S05]  /*13d30*/  @!P1 LEA.HI.X R7, R2, R4, R3, 0x2, P0 ;  /* 0x0000000402079211 */ /* 0x000fca00000f1403 */
[----:B------:R1:W-:Y:S04]  /*13d40*/  @!P1 ST.E.64 [R6.64], R104 ;  /* 0x0000006806009985 */ /* 0x0003e8000c101b06 */
.L_x_253:
[----:B------:R-:W-:Y:S05]  /*13d50*/  BSYNC B0 ;  /* 0x0000000000007941 */ /* 0x000fea0003800000 */
.L_x_252:
[----:B------:R-:W-:Y:S05]  /*13d60*/  BRA.DIV ~URZ, `(.L_x_254) ;  /* 0x000030a27f007947 */ /* 0x000fea000b800000 */
[----:B--2---:R2:W1:Y:S04]  /*13d70*/  SHFL.IDX PT, R4, R16, 0x1, 0x1c1f ;  /* 0x003c1f0010047f89 */ /* 0x00446800000e0000 */
[----:B----4-:R2:W4:Y:S02]  /*13d80*/  SHFL.IDX PT, R0, R17, 0x1, 0x1c1f ;  /* 0x003c1f0011007f89 */ /* 0x01052400000e0000 */
.L_x_308:
[----:B------:R-:W-:-:S13]  /*13d90*/  LOP3.LUT P0, RZ, R219, 0x2, RZ, 0xc0, !PT ;  /* 0x00000002dbff7812 */ /* 0x000fda000780c0ff */
[----:B------:R-:W-:Y:S05]  /*13da0*/  @P0 BRA `(.L_x_249) ;  /* 0x000018a000000947 */ /* 0x000fea0003800000 */
[----:B------:R-:W-:Y:S02]  /*13db0*/  ISETP.GE.AND P2, PT, R199, c[0x0][0x3c8], PT ;  /* 0x0000f200c7007a0c */ /* 0x000fe40003f46270 */
[----:B------:R-:W-:Y:S02]  /*13dc0*/  ISETP.GE.AND P1, PT, R241, c[0x0][0x3c8], PT ;  /* 0x0000f200f1007a0c */ /* 0x000fe40003f26270 */
[----:B------:R-:W-:Y:S02]  /*13dd0*/  ISETP.GE.AND P0, PT, R240, c[0x0][0x3c8], PT ;  /* 0x0000f200f0007a0c */ /* 0x000fe40003f06270 */
[----:B------:R-:W-:Y:S02]  /*13de0*/  ISETP.GE.AND P3, PT, R239, c[0x0][0x3c8], PT ;  /* 0x0000f200ef007a0c */ /* 0x000fe40003f66270 */
[----:B------:R-:W-:Y:S02]  /*13df0*/  ISETP.GE.AND P5, PT, R238, c[0x0][0x3c8], PT ;  /* 0x0000f200ee007a0c */ /* 0x000fe40003fa6270 */
[----:B------:R-:W-:-:S02]  /*13e00*/  SHF.R.S32.HI R5, RZ, 0x1f, R241 ;  /* 0x0000001fff057819 */ /* 0x000fc400000114f1 */
[----:B-1----:R-:W-:Y:S01]  /*13e10*/  SHF.R.S32.HI R10, RZ, 0x1f, R240 ;  /* 0x0000001fff0a7819 */ /* 0x002fe200000114f0 */
[----:B----4-:R-:W-:Y:S02]  /*13e20*/  @!P2 IMAD.MOV.U32 R2, RZ, RZ, R0 ;  /* 0x000000ffff02a224 */ /* 0x010fe400078e0000 */
[----:B------:R-:W-:Y:S01]  /*13e30*/  @!P2 IMAD.MOV.U32 R3, RZ, RZ, R4 ;  /* 0x000000ffff03a224 */ /* 0x000fe200078e0004 */
[----:B------:R-:W-:-:S03]  /*13e40*/  @!P1 LEA R8, P4, R241, R0, 0x2 ;  /* 0x00000000f1089211 */ /* 0x000fc600078810ff */
[----:B------:R-:W-:Y:S01]  /*13e50*/  @!P2 IMAD.WIDE R2, R199, 0x4, R2 ;  /* 0x00000004c702a825 */ /* 0x000fe200078e0202 */
[----:B------:R-:W-:Y:S02]  /*13e60*/  @!P1 LEA.HI.X R9, R241, R4, R5, 0x2, P4 ;  /* 0x00000004f1099211 */ /* 0x000fe400020f1405 */
[----:B------:R-:W-:Y:S02]  /*13e70*/  SHF.R.S32.HI R5, RZ, 0x1f, R239 ;  /* 0x0000001fff057819 */ /* 0x000fe400000114ef */
[----:B------:R1:W-:Y:S01]  /*13e80*/  @!P2 ST.E.64 [R2.64], R124 ;  /* 0x0000007c0200a985 */ /* 0x0003e2000c101b06 */
[C---:B------:R-:W-:Y:S02]  /*13e90*/  @!P0 LEA R6, P2, R240.reuse, R0, 0x2 ;  /* 0x00000000f0068211 */ /* 0x040fe400078410ff */
[----:B------:R-:W-:Y:S01]  /*13ea0*/  ISETP.GE.AND P4, PT, R237, c[0x0][0x3c8], PT ;  /* 0x0000f200ed007a0c */ /* 0x000fe20003f86270 */
[----:B------:R4:W-:Y:S01]  /*13eb0*/  @!P1 ST.E.64 [R8.64], R150 ;  /* 0x0000009608009985 */ /* 0x0009e2000c101b06 */
[----:B------:R-:W-:-:S02]  /*13ec0*/  @!P0 LEA.HI.X R7, R240, R4, R10, 0x2, P2 ;  /* 0x00000004f0078211 */ /* 0x000fc400010f140a */
[----:B------:R-:W-:-:S03]  /*13ed0*/  ISETP.GE.AND P2, PT, R236, c[0x0][0x3c8], PT ;  /* 0x0000f200ec007a0c */ /* 0x000fc60003f46270 */
[----:B------:R5:W-:Y:S01]  /*13ee0*/  @!P0 ST.E.64 [R6.64], R128 ;  /* 0x0000008006008985 */ /* 0x000be2000c101b06 */
[-C--:B------:R-:W-:Y:S02]  /*13ef0*/  @!P5 LEA R10, P0, R238, R0.reuse, 0x2 ;  /* 0x00000000ee0ad211 */ /* 0x080fe400078010ff */
[----:B-1----:R-:W-:-:S04]  /*13f00*/  @!P3 LEA R2, P6, R239, R0, 0x2 ;  /* 0x00000000ef02b211 */ /* 0x002fc800078c10ff */
[----:B------:R-:W-:Y:S02]  /*13f10*/  @!P3 LEA.HI.X R3, R239, R4, R5, 0x2, P6 ;  /* 0x00000004ef03b211 */ /* 0x000fe400030f1405 */
[----:B------:R-:W-:Y:S02]  /*13f20*/  SHF.R.S32.HI R5, RZ, 0x1f, R238 ;  /* 0x0000001fff057819 */ /* 0x000fe400000114ee */
[C---:B----4-:R-:W-:Y:S01]  /*13f30*/  @!P4 LEA R8, P1, R237.reuse, R0, 0x2 ;  /* 0x00000000ed08c211 */ /* 0x050fe200078210ff */
[----:B------:R1:W-:Y:S01]  /*13f40*/  @!P3 ST.E.64 [R2.64], R146 ;  /* 0x000000920200b985 */ /* 0x0003e2000c101b06 */
[----:B------:R-:W-:Y:S02]  /*13f50*/  @!P5 LEA.HI.X R11, R238, R4, R5, 0x2, P0 ;  /* 0x00000004ee0bd211 */ /* 0x000fe400000f1405 */
[----:B-----5:R-:W-:Y:S02]  /*13f60*/  @!P2 LEA R6, P0, R236, R0, 0x2 ;  /* 0x00000000ec06a211 */ /* 0x020fe400078010ff */
[----:B------:R-:W-:Y:S01]  /*13f70*/  @!P4 LEA.HI.X R9, R237, R4, R252, 0x2, P1 ;  /* 0x00000004ed09c211 */ /* 0x000fe200008f14fc */
[----:B------:R4:W-:Y:S01]  /*13f80*/  @!P5 ST.E.64 [R10.64], R154 ;  /* 0x0000009a0a00d985 */ /* 0x0009e2000c101b06 */
[----:B------:R-:W-:-:S02]  /*13f90*/  ISETP.GE.AND P5, PT, R235, c[0x0][0x3c8], PT ;  /* 0x0000f200eb007a0c */ /* 0x000fc40003fa6270 */
[----:B------:R-:W-:Y:S01]  /*13fa0*/  ISETP.GE.AND P6, PT, R234, c[0x0][0x3c8], PT ;  /* 0x0000f200ea007a0c */ /* 0x000fe20003fc6270 */
[----:B------:R5:W-:Y:S01]  /*13fb0*/  @!P4 ST.E.64 [R8.64], R26 ;  /* 0x0000001a0800c985 */ /* 0x000be2000c101b06 */
[----:B------:R-:W-:Y:S02]  /*13fc0*/  @!P2 LEA.HI.X R7, R236, R4, R251, 0x2, P0 ;  /* 0x00000004ec07a211 */ /* 0x000fe400000f14fb */
[----:B------:R-:W-:Y:S02]  /*13fd0*/  ISETP.GE.AND P0, PT, R233, c[0x0][0x3c8], PT ;  /* 0x0000f200e9007a0c */ /* 0x000fe40003f06270 */
[----:B------:R-:W-:Y:S01]  /*13fe0*/  ISETP.GE.AND P4, PT, R231, c[0x0][0x3c8], PT ;  /* 0x0000f200e7007a0c */ /* 0x000fe20003f86270 */
[----:B------:R2:W-:Y:S01]  /*13ff0*/  @!P2 ST.E.64 [R6.64], R22 ;  /* 0x000000160600a985 */ /* 0x0005e2000c101b06 */
[----:B------:R-:W-:-:S03]  /*14000*/  IADD3 R5, R199, 0x68, RZ ;  /* 0x00000068c7057810 */ /* 0x000fc60007ffe0ff */
[----:B------:R-:W-:-:S04]  /*14010*/  @!P5 LEA R12, P1, R235, R0, 0x2 ;  /* 0x00000000eb0cd211 */ /* 0x000fc800078210ff */
[----:B------:R-:W-:Y:S02]  /*14020*/  @!P5 LEA.HI.X R13, R235, R4, R250, 0x2, P1 ;  /* 0x00000004eb0dd211 */ /* 0x000fe400008f14fa */
[----:B-1----:R-:W-:-:S03]  /*14030*/  IADD3 R2, R199, 0x58, RZ ;  /* 0x00000058c7027810 */ /* 0x002fc60007ffe0ff */
[----:B------:R-:W-:Y:S01]  /*14040*/  @!P5 ST.E.64 [R12.64], R158 ;  /* 0x0000009e0c00d985 */ /* 0x000fe2000c101b06 */
[----:B------:R-:W-:Y:S02]  /*14050*/  ISETP.GE.AND P3, PT, R2, c[0x0][0x3c8], PT ;  /* 0x0000f20002007a0c */ /* 0x000fe40003f66270 */
[----:B------:R-:W-:Y:S02]  /*14060*/  SHF.R.S32.HI R3, RZ, 0x1f, R2 ;  /* 0x0000001fff037819 */ /* 0x000fe40000011402 */
[----:B----4-:R-:W-:-:S04]  /*14070*/  @!P6 LEA R10, P2, R234, R0, 0x2 ;  /* 0x00000000ea0ae211 */ /* 0x010fc800078410ff */
[----:B------:R-:W-:Y:S02]  /*14080*/  @!P6 LEA.HI.X R11, R234, R4, R249, 0x2, P2 ;  /* 0x00000004ea0be211 */ /* 0x000fe400010f14f9 */
[-C--:B-----5:R-:W-:Y:S02]  /*14090*/  @!P0 LEA R8, P2, R233, R0.reuse, 0x2 ;  /* 0x00000000e9088211 */ /* 0x0a0fe400078410ff */
[----:B--2---:R-:W-:Y:S01]  /*140a0*/  IADD3 R6, R199, 0x60, RZ ;  /* 0x00000060c7067810 */ /* 0x004fe20007ffe0ff */
[----:B------:R1:W-:Y:S01]  /*140b0*/  @!P6 ST.E.64 [R10.64], R34 ;  /* 0x000000220a00e985 */ /* 0x0003e2000c101b06 */
[C---:B------:R-:W-:Y:S02]  /*140c0*/  @!P3 LEA R14, P1, R2.reuse, R0, 0x2 ;  /* 0x00000000020eb211 */ /* 0x040fe400078210ff */
[-C--:B------:R-:W-:Y:S02]  /*140d0*/  @!P0 LEA.HI.X R9, R233, R4.reuse, R248, 0x2, P2 ;  /* 0x00000004e9098211 */ /* 0x080fe400010f14f8 */
[----:B------:R-:W-:-:S02]  /*140e0*/  @!P3 LEA.HI.X R15, R2, R4, R3, 0x2, P1 ;  /* 0x00000004020fb211 */ /* 0x000fc400008f1403 */
[----:B------:R-:W-:Y:S01]  /*140f0*/  ISETP.GE.AND P3, PT, R6, c[0x0][0x3c8], PT ;  /* 0x0000f20006007a0c */ /* 0x000fe20003f66270 */
[----:B------:R2:W-:Y:S01]  /*14100*/  @!P0 ST.E.64 [R8.64], R30 ;  /* 0x0000001e08008985 */ /* 0x0005e2000c101b06 */
[----:B------:R-:W-:Y:S02]  /*14110*/  ISETP.GE.AND P2, PT, R5, c[0x0][0x3c8], PT ;  /* 0x0000f20005007a0c */ /* 0x000fe40003f46270 */
[C---:B------:R-:W-:Y:S02]  /*14120*/  IADD3 R3, R199.reuse, 0x70, RZ ;  /* 0x00000070c7037810 */ /* 0x040fe40007ffe0ff */
[----:B------:R-:W-:Y:S02]  /*14130*/  IADD3 R7, R199, 0x78, RZ ;  /* 0x00000078c7077810 */ /* 0x000fe40007ffe0ff */
[----:B------:R-:W-:Y:S02]  /*14140*/  ISETP.GE.AND P6, PT, R3, c[0x0][0x3c8], PT ;  /* 0x0000f20003007a0c */ /* 0x000fe40003fc6270 */
[----:B------:R-:W-:-:S03]  /*14150*/  ISETP.GE.AND P5, PT, R7, c[0x0][0x3c8], PT ;  /* 0x0000f20007007a0c */ /* 0x000fc60003fa6270 */
[C---:B------:R-:W-:Y:S02]  /*14160*/  @!P3 LEA R16, P1, R6.reuse, R0, 0x2 ;  /* 0x000000000610b211 */ /* 0x040fe400078210ff */
[----:B-1----:R-:W-:Y:S02]  /*14170*/  SHF.R.S32.HI R11, RZ, 0x1f, R6 ;  /* 0x0000001fff0b7819 */ /* 0x002fe40000011406 */
[----:B------:R-:W-:Y:S02]  /*14180*/  SHF.R.S32.HI R10, RZ, 0x1f, R5 ;  /* 0x0000001fff0a7819 */ /* 0x000fe40000011405 */
[----:B---3--:R-:W-:Y:S02]  /*14190*/  @!P3 LEA.HI.X R17, R6, R4, R11, 0x2, P1 ;  /* 0x000000040611b211 */ /* 0x008fe400008f140b */
[----:B------:R-:W-:Y:S02]  /*141a0*/  ISETP.GE.AND P1, PT, R2, c[0x0][0x3c8], PT ;  /* 0x0000f20002007a0c */ /* 0x000fe40003f26270 */
[----:B--2---:R-:W-:-:S02]  /*141b0*/  SHF.R.S32.HI R9, RZ, 0x1f, R231 ;  /* 0x0000001fff097819 */ /* 0x004fc400000114e7 */
[C---:B------:R-:W-:Y:S02]  /*141c0*/  @!P4 LEA R8, P0, R231.reuse, R0, 0x2 ;  /* 0x00000000e708c211 */ /* 0x040fe400078010ff */
[----:B------:R-:W-:Y:S02]  /*141d0*/  SHF.R.S32.HI R6, RZ, 0x1f, R7 ;  /* 0x0000001fff067819 */ /* 0x000fe40000011407 */
[----:B------:R-:W-:Y:S02]  /*141e0*/  @!P4 LEA.HI.X R9, R231, R4, R9, 0x2, P0 ;  /* 0x00000004e709c211 */ /* 0x000fe400000f1409 */
[----:B------:R-:W-:Y:S02]  /*141f0*/  @!P2 LEA R12, P0, R5, R0, 0x2 ;  /* 0x00000000050ca211 */ /* 0x000fe400078010ff */
[----:B------:R-:W-:Y:S01]  /*14200*/  IADD3 R2, R199, 0x80, RZ ;  /* 0x00000080c7027810 */ /* 0x000fe20007ffe0ff */
[----:B------:R1:W-:Y:S01]  /*14210*/  @!P4 ST.E.64 [R8.64], R42 ;  /* 0x0000002a0800c985 */ /* 0x0003e2000c101b06 */
[----:B------:R-:W-:-:S02]  /*14220*/  @!P2 LEA.HI.X R13, R5, R4, R10, 0x2, P0 ;  /* 0x00000004050da211 */ /* 0x000fc400000f140a */
[----:B------:R-:W-:Y:S01]  /*14230*/  IADD3 R5, R199, 0x88, RZ ;  /* 0x00000088c7057810 */ /* 0x000fe20007ffe0ff */
[----:B------:R-:W-:Y:S01]  /*14240*/  @!P1 ST.E.64 [R14.64], R38 ;  /* 0x000000260e009985 */ /* 0x000fe2000c101b06 */
[----:B------:R-:W-:-:S03]  /*14250*/  @!P6 LEA R10, P1, R3, R0, 0x2 ;  /* 0x00000000030ae211 */ /* 0x000fc600078210ff */
[----:B------:R-:W-:Y:S01]  /*14260*/  @!P3 ST.E.64 [R16.64], R50 ;  /* 0x000000321000b985 */ /* 0x000fe2000c101b06 */
[----:B------:R-:W-:-:S03]  /*14270*/  ISETP.GE.AND P3, PT, R2, c[0x0][0x3c8], PT ;  /* 0x0000f20002007a0c */ /* 0x000fc60003f66270 */
[----:B------:R2:W-:Y:S01]  /*14280*/  @!P2 ST.E.64 [R12.64], R46 ;  /* 0x0000002e0c00a985 */ /* 0x0005e2000c101b06 */
[----:B------:R-:W-:Y:S02]  /*14290*/  ISETP.GE.AND P2, PT, R3, c[0x0][0x3c8], PT ;  /* 0x0000f20003007a0c */ /* 0x000fe40003f46270 */
[----:B-1----:R-:W-:Y:S02]  /*142a0*/  SHF.R.S32.HI R9, RZ, 0x1f, R3 ;  /* 0x0000001fff097819 */ /* 0x002fe40000011403 */
[----:B------:R-:W-:Y:S02]  /*142b0*/  @!P5 LEA R8, P0, R7, R0, 0x2 ;  /* 0x000000000708d211 */ /* 0x000fe400078010ff */
[-C--:B------:R-:W-:Y:S02]  /*142c0*/  @!P6 LEA.HI.X R11, R3, R4.reuse, R9, 0x2, P1 ;  /* 0x00000004030be211 */ /* 0x080fe400008f1409 */
[----:B------:R-:W-:Y:S02]  /*142d0*/  ISETP.GE.AND P6, PT, R5, c[0x0][0x3c8], PT ;  /* 0x0000f20005007a0c */ /* 0x000fe40003fc6270 */
[----:B------:R-:W-:-:S03]  /*142e0*/  @!P5 LEA.HI.X R9, R7, R4, R6, 0x2, P0 ;  /* 0x000000040709d211 */ /* 0x000fc600000f1406 */
[----:B------:R1:W-:Y:S01]  /*142f0*/  @!P2 ST.E.64 [R10.64], R58 ;  /* 0x0000003a0a00a985 */ /* 0x0003e2000c101b06 */
[----:B------:R-:W-:Y:S02]  /*14300*/  IADD3 R6, R199, 0x90, RZ ;  /* 0x00000090c7067810 */ /* 0x000fe40007ffe0ff */
[----:B--2---:R-:W-:Y:S01]  /*14310*/  SHF.R.S32.HI R13, RZ, 0x1f, R5 ;  /* 0x0000001fff0d7819 */ /* 0x004fe20000011405 */
[----:B------:R2:W-:Y:S01]  /*14320*/  @!P5 ST.E.64 [R8.64], R54 ;  /* 0x000000360800d985 */ /* 0x0005e2000c101b06 */
[----:B------:R-:W-:Y:S02]  /*14330*/  ISETP.GE.AND P4, PT, R6, c[0x0][0x3c8], PT ;  /* 0x0000f20006007a0c */ /* 0x000fe40003f86270 */
[----:B------:R-:W-:Y:S02]  /*14340*/  SHF.R.S32.HI R15, RZ, 0x1f, R2 ;  /* 0x0000001fff0f7819 */ /* 0x000fe40000011402 */
[-C--:B------:R-:W-:Y:S02]  /*14350*/  @!P3 LEA R14, P1, R2, R0.reuse, 0x2 ;  /* 0x00000000020eb211 */ /* 0x080fe400078210ff */
[----:B------:R-:W-:-:S02]  /*14360*/  @!P6 LEA R12, P0, R5, R0, 0x2 ;  /* 0x00000000050ce211 */ /* 0x000fc400078010ff */
[----:B------:R-:W-:Y:S02]  /*14370*/  IADD3 R7, R199, 0x98, RZ ;  /* 0x00000098c7077810 */ /* 0x000fe40007ffe0ff */
[-C--:B------:R-:W-:Y:S02]  /*14380*/  @!P6 LEA.HI.X R13, R5, R4.reuse, R13, 0x2, P0 ;  /* 0x00000004050de211 */ /* 0x080fe400000f140d */
[----:B------:R-:W-:Y:S02]  /*14390*/  @!P3 LEA.HI.X R15, R2, R4, R15, 0x2, P1 ;  /* 0x00000004020fb211 */ /* 0x000fe400008f140f */
[----:B------:R-:W-:Y:S02]  /*143a0*/  ISETP.GE.AND P3, PT, R7, c[0x0][0x3c8], PT ;  /* 0x0000f20007007a0c */ /* 0x000fe40003f66270 */
[----:B------:R-:W-:Y:S02]  /*143b0*/  IADD3 R5, R199, 0xa0, RZ ;  /* 0x000000a0c7057810 */ /* 0x000fe40007ffe0ff */
[----:B------:R-:W-:-:S02]  /*143c0*/  SHF.R.S32.HI R16, RZ, 0x1f, R7 ;  /* 0x0000001fff107819 */ /* 0x000fc40000011407 */
[----:B------:R-:W-:Y:S02]  /*143d0*/  ISETP.GE.AND P2, PT, R5, c[0x0][0x3c8], PT ;  /* 0x0000f20005007a0c */ /* 0x000fe40003f46270 */
[----:B------:R-:W-:Y:S02]  /*143e0*/  IADD3 R3, R199, 0xa8, RZ ;  /* 0x000000a8c7037810 */ /* 0x000fe40007ffe0ff */
[-C--:B-1----:R-:W-:Y:S02]  /*143f0*/  @!P4 LEA R10, P0, R6, R0.reuse, 0x2 ;  /* 0x00000000060ac211 */ /* 0x082fe400078010ff */
[----:B------:R-:W-:Y:S02]  /*14400*/  ISETP.GE.AND P1, PT, R3, c[0x0][0x3c8], PT ;  /* 0x0000f20003007a0c */ /* 0x000fe40003f26270 */
[----:B--2---:R-:W-:Y:S02]  /*14410*/  SHF.R.S32.HI R9, RZ, 0x1f, R6 ;  /* 0x0000001fff097819 */ /* 0x004fe40000011406 */
[----:B------:R-:W-:-:S02]  /*14420*/  @!P3 LEA R8, P5, R7, R0, 0x2 ;  /* 0x000000000708b211 */ /* 0x000fc400078a10ff */
[-C--:B------:R-:W-:Y:S02]  /*14430*/  @!P4 LEA.HI.X R11, R6, R4.reuse, R9, 0x2, P0 ;  /* 0x00000004060bc211 */ /* 0x080fe400000f1409 */
[----:B------:R-:W-:Y:S02]  /*14440*/  ISETP.GE.AND P0, PT, R2, c[0x0][0x3c8], PT ;  /* 0x0000f20002007a0c */ /* 0x000fe40003f06270 */
[----:B------:R-:W-:Y:S02]  /*14450*/  @!P3 LEA.HI.X R9, R7, R4, R16, 0x2, P5 ;  /* 0x000000040709b211 */ /* 0x000fe400028f1410 */
[C---:B------:R-:W-:Y:S02]  /*14460*/  IADD3 R7, R199.reuse, 0xb0, RZ ;  /* 0x000000b0c7077810 */ /* 0x040fe40007ffe0ff */
[----:B------:R-:W-:Y:S02]  /*14470*/  IADD3 R6, R199, 0xb8, RZ ;  /* 0x000000b8c7067810 */ /* 0x000fe40007ffe0ff */
[----:B------:R-:W-:-:S02]  /*14480*/  ISETP.GE.AND P5, PT, R7, c[0x0][0x3c8], PT ;  /* 0x0000f20007007a0c */ /* 0x000fc40003fa6270 */
[----:B------:R-:W-:-:S03]  /*14490*/  SHF.R.S32.HI R2, RZ, 0x1f, R3 ;  /* 0x0000001fff027819 */ /* 0x000fc60000011403 */
[----:B------:R1:W-:Y:S01]  /*144a0*/  @!P0 ST.E.64 [R14.64], R66 ;  /* 0x000000420e008985 */ /* 0x0003e2000c101b06 */
[----:B------:R-:W-:-:S03]  /*144b0*/  @!P2 LEA R16, P0, R5, R0, 0x2 ;  /* 0x000000000510a211 */ /* 0x000fc600078010ff */
[----:B------:R2:W-:Y:S04]  /*144c0*/  @!P6 ST.E.64 [R12.64], R62 ;  /* 0x0000003e0c00e985 */ /* 0x0005e8000c101b06 */
[----:B------:R-:W-:Y:S04]  /*144d0*/  @!P4 ST.E.64 [R10.64], R74 ;  /* 0x0000004a0a00c985 */ /* 0x000fe8000c101b06 */
[----:B------:R3:W-:Y:S01]  /*144e0*/  @!P3 ST.E.64 [R8.64], R70 ;  /* 0x000000460800b985 */ /* 0x0007e2000c101b06 */
[----:B-1----:R-:W-:Y:S02]  /*144f0*/  @!P1 LEA R14, P6, R3, R0, 0x2 ;  /* 0x00000000030e9211 */ /* 0x002fe400078c10ff */
[----:B--2---:R-:W-:-:S02]  /*14500*/  SHF.R.S32.HI R12, RZ, 0x1f, R5 ;  /* 0x0000001fff0c7819 */ /* 0x004fc40000011405 */
[-C--:B------:R-:W-:Y:S02]  /*14510*/  @!P1 LEA.HI.X R15, R3, R4.reuse, R2, 0x2, P6 ;  /* 0x00000004030f9211 */ /* 0x080fe400030f1402 */
[----:B------:R-:W-:Y:S02]  /*14520*/  @!P2 LEA.HI.X R17, R5, R4, R12, 0x2, P0 ;  /* 0x000000040511a211 */ /* 0x000fe400000f140c */
[----:B------:R-:W-:Y:S02]  /*14530*/  ISETP.GE.AND P0, PT, R6, c[0x0][0x3c8], PT ;  /* 0x0000f20006007a0c */ /* 0x000fe40003f06270 */
[----:B------:R-:W-:Y:S01]  /*14540*/  SHF.R.S32.HI R5, RZ, 0x1f, R7 ;  /* 0x0000001fff057819 */ /* 0x000fe20000011407 */
[----:B------:R1:W-:Y:S01]  /*14550*/  @!P2 ST.E.64 [R16.64], R82 ;  /* 0x000000521000a985 */ /* 0x0003e2000c101b06 */
[----:B------:R-:W-:Y:S02]  /*14560*/  @!P5 LEA R12, P4, R7, R0, 0x2 ;  /* 0x00000000070cd211 */ /* 0x000fe400078810ff */
[----:B------:R-:W-:Y:S01]  /*14570*/  IADD3 R3, R199, 0xc0, RZ ;  /* 0x000000c0c7037810 */ /* 0x000fe20007ffe0ff */
[----:B------:R2:W-:Y:S01]  /*14580*/  @!P1 ST.E.64 [R14.64], R78 ;  /* 0x0000004e0e009985 */ /* 0x0005e2000c101b06 */
[----:B---3--:R-:W-:-:S02]  /*14590*/  SHF.R.S32.HI R9, RZ, 0x1f, R6 ;  /* 0x0000001fff097819 */ /* 0x008fc40000011406 */
[----:B------:R-:W-:Y:S02]  /*145a0*/  IADD3 R2, R199, 0xc8, RZ ;  /* 0x000000c8c7027810 */ /* 0x000fe40007ffe0ff */
[----:B------:R-:W-:Y:S02]  /*145b0*/  @!P5 LEA.HI.X R13, R7, R4, R5, 0x2, P4 ;  /* 0x00000004070dd211 */ /* 0x000fe400020f1405 */
[C---:B------:R-:W-:Y:S02]  /*145c0*/  @!P0 LEA R8, P3, R6.reuse, R0, 0x2 ;  /* 0x0000000006088211 */ /* 0x040fe400078610ff */
[----:B------:R-:W-:Y:S01]  /*145d0*/  ISETP.GE.AND P4, PT, R3, c[0x0][0x3c8], PT ;  /* 0x0000f20003007a0c */ /* 0x000fe20003f86270 */
[----:B------:R-:W-:Y:S01]  /*145e0*/  @!P5 ST.E.64 [R12.64], R94 ;  /* 0x0000005e0c00d985 */ /* 0x000fe2000c101b06 */
[----:B------:R-:W-:Y:S02]  /*145f0*/  @!P0 LEA.HI.X R9, R6, R4, R9, 0x2, P3 ;  /* 0x0000000406098211 */ /* 0x000fe400018f1409 */
[----:B------:R-:W-:-:S02]  /*14600*/  ISETP.GE.AND P3, PT, R2, c[0x0][0x3c8], PT ;  /* 0x0000f20002007a0c */ /* 0x000fc40003f66270 */
[C---:B------:R-:W-:Y:S01]  /*14610*/  IADD3 R5, R199.reuse, 0xd0, RZ ;  /* 0x000000d0c7057810 */ /* 0x040fe20007ffe0ff */
[----:B------:R3:W-:Y:S01]  /*14620*/  @!P0 ST.E.64 [R8.64], R86 ;  /* 0x0000005608008985 */ /* 0x0007e2000c101b06 */
[----:B------:R-:W-:Y:S02]  /*14630*/  SHF.R.S32.HI R11, RZ, 0x1f, R3 ;  /* 0x0000001fff0b7819 */ /* 0x000fe40000011403 */
[----:B------:R-:W-:Y:S02]  /*14640*/  IADD3 R7, R199, 0xd8, RZ ;  /* 0x000000d8c7077810 */ /* 0x000fe40007ffe0ff */
[----:B------:R-:W-:Y:S02]  /*14650*/  SHF.R.S32.HI R6, RZ, 0x1f, R2 ;  /* 0x0000001fff067819 */ /* 0x000fe40000011402 */
[----:B------:R-:W-:Y:S02]  /*14660*/  @!P4 LEA R10, P2, R3, R0, 0x2 ;  /* 0x00000000030ac211 */ /* 0x000fe400078410ff */
[----:B------:R-:W-:-:S02]  /*14670*/  ISETP.GE.AND P6, PT, R5, c[0x0][0x3c8], PT ;  /* 0x0000f20005007a0c */ /* 0x000fc40003fc6270 */
[C---:B-1----:R-:W-:Y:S02]  /*14680*/  @!P3 LEA R16, P1, R2.reuse, R0, 0x2 ;  /* 0x000000000210b211 */ /* 0x042fe400078210ff */
[-C--:B------:R-:W-:Y:S02]  /*14690*/  @!P4 LEA.HI.X R11, R3, R4.reuse, R11, 0x2, P2 ;  /* 0x00000004030bc211 */ /* 0x080fe400010f140b */
[----:B------:R-:W-:Y:S02]  /*146a0*/  ISETP.GE.AND P4, PT, R7, c[0x0][0x3c8], PT ;  /* 0x0000f20007007a0c */ /* 0x000fe40003f86270 */
[----:B------:R-:W-:Y:S02]  /*146b0*/  @!P3 LEA.HI.X R17, R2, R4, R6, 0x2, P1 ;  /* 0x000000040211b211 */ /* 0x000fe400008f1406 */
[----:B------:R-:W-:Y:S02]  /*146c0*/  IADD3 R6, R199, 0xe0, RZ ;  /* 0x000000e0c7067810 */ /* 0x000fe40007ffe0ff */
[----:B------:R-:W-:-:S02]  /*146d0*/  ISETP.GE.AND P5, PT, R3, c[0x0][0x3c8], PT ;  /* 0x0000f20003007a0c */ /* 0x000fc40003fa6270 */
[----:B------:R-:W-:Y:S02]  /*146e0*/  ISETP.GE.AND P3, PT, R6, c[0x0][0x3c8], PT ;  /* 0x0000f20006007a0c */ /* 0x000fe40003f66270 */
[----:B--2---:R-:W-:Y:S02]  /*146f0*/  @!P6 LEA R14, P1, R5, R0, 0x2 ;  /* 0x00000000050ee211 */ /* 0x004fe400078210ff */
[C---:B------:R-:W-:Y:S02]  /*14700*/  IADD3 R3, R199.reuse, 0xf0, RZ ;  /* 0x000000f0c7037810 */ /* 0x040fe40007ffe0ff */
[----:B---3--:R-:W-:Y:S02]  /*14710*/  IADD3 R8, R199, 0xe8, RZ ;  /* 0x000000e8c7087810 */ /* 0x008fe40007ffe0ff */
[----:B------:R-:W-:Y:S02]  /*14720*/  SHF.R.S32.HI R9, RZ, 0x1f, R5 ;  /* 0x0000001fff097819 */ /* 0x000fe40000011405 */
[----:B------:R-:W-:Y:S01]  /*14730*/  ISETP.GE.AND P2, PT, R8, c[0x0][0x3c8], PT ;  /* 0x0000f20008007a0c */ /* 0x000fe20003f46270 */
[----:B------:R1:W-:Y:S01]  /*14740*/  @!P5 ST.E.64 [R10.64], R168 ;  /* 0x000000a80a00d985 */ /* 0x0003e2000c101b06 */
[----:B------:R-:W-:-:S02]  /*14750*/  SHF.R.S32.HI R13, RZ, 0x1f, R7 ;  /* 0x0000001fff0d7819 */ /* 0x000fc40000011407 */
[----:B------:R-:W-:Y:S02]  /*14760*/  @!P4 LEA R12, P0, R7, R0, 0x2 ;  /* 0x00000000070cc211 */ /* 0x000fe400078010ff */
[-C--:B------:R-:W-:Y:S02]  /*14770*/  @!P6 LEA.HI.X R15, R5, R4.reuse, R9, 0x2, P1 ;  /* 0x00000004050fe211 */ /* 0x080fe400008f1409 */
[----:B------:R-:W-:Y:S02]  /*14780*/  ISETP.GE.AND P1, PT, R3, c[0x0][0x3c8], PT ;  /* 0x0000f20003007a0c */ /* 0x000fe40003f26270 */
[----:B------:R-:W-:Y:S02]  /*14790*/  @!P4 LEA.HI.X R13, R7, R4, R13, 0x2, P0 ;  /* 0x00000004070dc211 */ /* 0x000fe400000f140d */
[----:B------:R-:W-:Y:S02]  /*147a0*/  SHF.R.S32.HI R5, RZ, 0x1f, R6 ;  /* 0x0000001fff057819 */ /* 0x000fe40000011406 */
[----:B------:R-:W-:-:S13]  /*147b0*/  ISETP.GE.AND P5, PT, R2, c[0x0][0x3c8], PT ;  /* 0x0000f20002007a0c */ /* 0x000fda0003fa6270 */
[----:B------:R-:W-:Y:S01]  /*147c0*/  @!P5 ST.E.64 [R16.64], R172 ;  /* 0x000000ac1000d985 */ /* 0x000fe2000c101b06 */
[----:B-1----:R-:W-:-:S03]  /*147d0*/  @!P3 LEA R10, P0, R6, R0, 0x2 ;  /* 0x00000000060ab211 */ /* 0x002fc600078010ff */
[----:B------:R-:W-:Y:S01]  /*147e0*/  @!P6 ST.E.64 [R14.64], R170 ;  /* 0x000000aa0e00e985 */ /* 0x000fe2000c101b06 */
[----:B------:R-:W-:-:S03]  /*147f0*/  @!P3 LEA.HI.X R11, R6, R4, R5, 0x2, P0 ;  /* 0x00000004060bb211 */ /* 0x000fc600000f1405 */
[----:B------:R-:W-:Y:S01]  /*14800*/  @!P4 ST.E.64 [R12.64], R110 ;  /* 0x0000006e0c00c985 */ /* 0x000fe2000c101b06 */
[----:B------:R-:W-:Y:S02]  /*14810*/  SHF.R.S32.HI R5, RZ, 0x1f, R8 ;  /* 0x0000001fff057819 */ /* 0x000fe40000011408 */
[C---:B------:R-:W-:Y:S01]  /*14820*/  @!P2 LEA R6, P0, R8.reuse, R0, 0x2 ;  /* 0x000000000806a211 */ /* 0x040fe200078010ff */
[----:B------:R-:W-:Y:S03]  /*14830*/  @!P3 ST.E.64 [R10.64], R106 ;  /* 0x0000006a0a00b985 */ /* 0x000fe6000c101b06 */
[----:B------:R-:W-:Y:S02]  /*14840*/  @!P2 LEA.HI.X R7, R8, R4, R5, 0x2, P0 ;  /* 0x000000040807a211 */ /* 0x000fe400000f1405 */
[----:B------:R-:W-:Y:S02]  /*14850*/  SHF.R.S32.HI R5, RZ, 0x1f, R3 ;  /* 0x0000001fff057819 */ /* 0x000fe40000011403 */
[C---:B------:R-:W-:Y:S01]  /*14860*/  @!P1 LEA R2, P0, R3.reuse, R0, 0x2 ;  /* 0x0000000003029211 */ /* 0x040fe200078010ff */
[----:B------:R-:W-:Y:S03]  /*14870*/  @!P2 ST.E.64 [R6.64], R102 ;  /* 0x000000660600a985 */ /* 0x000fe6000c101b06 */
[----:B------:R-:W-:-:S05]  /*14880*/  @!P1 LEA.HI.X R3, R3, R4, R5, 0x2, P0 ;  /* 0x0000000403039211 */ /* 0x000fca00000f1405 */
[----:B------:R1:W-:Y:S02]  /*14890*/  @!P1 ST.E.64 [R2.64], R98 ;  /* 0x0000006202009985 */ /* 0x0003e4000c101b06 */
[----:B-1----:R-:W-:-:S04]  /*148a0*/  IADD3 R2, R199, 0xf8, RZ ;  /* 0x000000f8c7027810 */ /* 0x002fc80007ffe0ff */
[----:B------:R-:W-:-:S13]  /*148b0*/  ISETP.GE.AND P0, PT, R2, c[0x0][0x3c8], PT ;  /* 0x0000f20002007a0c */ /* 0x000fda0003f06270 */
[----:B------:R-:W-:Y:S05]  /*148c0*/  @P0 BRA `(.L_x_249) ;  /* 0x00000d8000000947 */ /* 0x000fea0003800000 */
[----:B------:R-:W-:Y:S02]  /*148d0*/  LEA R6, P0, R2, R0, 0x2 ;  /* 0x0000000002067211 */ /* 0x000fe400078010ff */
[----:B------:R-:W-:-:S04]  /*148e0*/  SHF.R.S32.HI R0, RZ, 0x1f, R2 ;  /* 0x0000001fff007819 */ /* 0x000fc80000011402 */
[----:B------:R-:W-:-:S05]  /*148f0*/  LEA.HI.X R7, R2, R4, R0, 0x2, P0 ;  /* 0x0000000402077211 */ /* 0x000fca00000f1400 */
[----:B------:R1:W-:Y:S01]  /*14900*/  ST.E.64 [R6.64], R90 ;  /* 0x0000005a06007985 */ /* 0x0003e2000c101b06 */
[----:B------:R-:W-:Y:S05]  /*14910*/  BRA `(.L_x_249) ;  /* 0x00000d3000007947 */ /* 0x000fea0003800000 */
.L_x_234:
[----:B------:R-:W-:Y:S01]  /*14920*/  ISETP.NE.U32.AND P0, PT, RZ, c[0x0][0x508], PT ;  /* 0x00014200ff007a0c */ /* 0x000fe20003f05070 */
[----:B-1----:R-:W-:Y:S01]  /*14930*/  IMAD.MOV.U32 R4, RZ, RZ, 0x4 ;  /* 0x00000004ff047424 */ /* 0x002fe200078e00ff */
[----:B------:R-:W-:Y:S01]  /*14940*/  ISETP.NE.U32.AND P2, PT, RZ, c[0x0][0x500], PT ;  /* 0x00014000ff007a0c */ /* 0x000fe20003f45070 */
[----:B------:R-:W-:Y:S01]  /*14950*/  IMAD.MOV.U32 R6, RZ, RZ, RZ ;  /* 0x000000ffff067224 */ /* 0x000fe200078e00ff */
[----:B------:R-:W-:Y:S01]  /*14960*/  ISETP.NE.AND.EX P1, PT, RZ, c[0x0][0x50c], PT, P0 ;  /* 0x00014300ff007a0c */ /* 0x000fe20003f25300 */
[----:B------:R-:W-:Y:S01]  /*14970*/  IMAD.MOV.U32 R19, RZ, RZ, c[0x0][0x388] ;  /* 0x0000e200ff137624 */ /* 0x000fe200078e00ff */
[----:B------:R-:W-:Y:S01]  /*14980*/  ISETP.NE.AND.EX P2, PT, RZ, c[0x0][0x504], PT, P2 ;  /* 0x00014100ff007a0c */ /* 0x000fe20003f45320 */
[----:B------:R-:W-:-:S10]  /*14990*/  IMAD.WIDE R4, R206, R4, c[0x0][0x500] ;  /* 0x00014000ce047625 */ /* 0x000fd400078e0204 */
[C---:B------:R-:W-:Y:S02]  /*149a0*/  @P1 LEA R2, P0, R206.reuse, c[0x0][0x508], 0x2 ;  /* 0x00014200ce021a11 */ /* 0x040fe400078010ff */
[----:B------:R1:W5:Y:S02]  /*149b0*/  @P2 LDG.E R6, [R4.64] ;  /* 0x0000000604062981 */ /* 0x000364000c1e1900 */
[----:B------:R-:W-:-:S05]  /*149c0*/  @P1 LEA.HI.X R3, R206, c[0x0][0x50c], R221, 0x2, P0 ;  /* 0x00014300ce031a11 */ /* 0x000fca00000f14dd */
[----:B------:R1:W5:Y:S01]  /*149d0*/  @P1 LDG.E R19, [R2.64] ;  /* 0x0000000602131981 */ /* 0x000362000c1e1900 */
[----:B------:R-:W-:-:S04]  /*149e0*/  ISETP.NE.AND P0, PT, R222, RZ, PT ;  /* 0x000000ffde00720c */ /* 0x000fc80003f05270 */
[----:B------:R-:W-:Y:S01]  /*149f0*/  SEL R18, R222, c[0x0][0x3d4], P0 ;  /* 0x0000f500de127a07 */ /* 0x000fe20000000000 */
[----:B------:R-:W-:Y:S05]  /*14a00*/  @P1 BRA `(.L_x_255) ;  /* 0x0000004000001947 */ /* 0x000fea0003800000 */
[----:B------:R-:W-:Y:S05]  /*14a10*/  @!P2 BRA `(.L_x_255) ;  /* 0x000000300000a947 */ /* 0x000fea0003800000 */
[----:B------:R2:W3:Y:S04]  /*14a20*/  LDG.E R0, [R4.64] ;  /* 0x0000000604007981 */ /* 0x0004e8000c1e1900 */
[----:B-12---:R-:W3:Y:S02]  /*14a30*/  LDG.E R4, [R4.64+0x4] ;  /* 0x0000040604047981 */ /* 0x006ee4000c1e1900 */
[----:B---3-5:R-:W-:Y:S02]  /*14a40*/  IADD3 R19, -R0, R4, RZ ;  /* 0x0000000400137210 */ /* 0x028fe40007ffe1ff */
.L_x_255:
[----:B-1----:R-:W1:Y:S01]  /*14a50*/  S2R R2, SR_TID.X ;  /* 0x0000000000027919 */ /* 0x002e620000002100 */
[----:B------:R-:W-:Y:S01]  /*14a60*/  BSSY B0, `(.L_x_256) ;  /* 0x0000035000007945 */ /* 0x000fe20003800000 */
[----:B------:R-:W-:Y:S02]  /*14a70*/  SEL R12, R206, RZ, !P2 ;  /* 0x000000ffce0c7207 */ /* 0x000fe40005000000 */
[----:B------:R-:W-:-:S02]  /*14a80*/  SEL R20, R221, RZ, !P2 ;  /* 0x000000ffdd147207 */ /* 0x000fc40005000000 */
[----:B-----5:R-:W-:Y:S02]  /*14a90*/  SHF.R.S32.HI R17, RZ, 0x1f, R6 ;  /* 0x0000001fff117819 */ /* 0x020fe40000011406 */
[----:B-1----:R-:W-:-:S13]  /*14aa0*/  ISETP.GT.AND P0, PT, R2, 0x7f, PT ;  /* 0x0000007f0200780c */ /* 0x002fda0003f04270 */
[----:B------:R-:W-:Y:S05]  /*14ab0*/  @P0 BRA `(.L_x_257) ;  /* 0x000002f000000947 */ /* 0x000fea0003800000 */
[----:B------:R-:W-:Y:S01]  /*14ac0*/  IMAD R0, R19, c[0x0][0x4e8], RZ ;  /* 0x00013a0013007a24 */ /* 0x000fe200078e02ff */
[----:B------:R-:W-:-:S04]  /*14ad0*/  LEA R13, R209, R2, 0x7 ;  /* 0x00000002d10d7211 */ /* 0x000fc800078e38ff */
[----:B------:R-:W-:-:S13]  /*14ae0*/  ISETP.GE.AND P0, PT, R13, R0, PT ;  /* 0x000000000d00720c */ /* 0x000fda0003f06270 */
[----:B------:R-:W-:Y:S05]  /*14af0*/  @P0 BRA `(.L_x_257) ;  /* 0x000002b000000947 */ /* 0x000fea0003800000 */
[----:B------:R-:W-:Y:S01]  /*14b00*/  IMAD.MOV.U32 R0, RZ, RZ, 0x368 ;  /* 0x00000368ff007424 */ /* 0x000fe200078e00ff */
[----:B------:R-:W-:-:S04]  /*14b10*/  ISETP.GT.AND P2, PT, R18, 0x1, PT ;  /* 0x000000011200780c */ /* 0x000fc80003f44270 */
[----:B------:R-:W-:-:S04]  /*14b20*/  SEL R0, R0, 0x328, P2 ;  /* 0x0000032800007807 */ /* 0x000fc80001000000 */
[----:B------:R1:W2:Y:S08]  /*14b30*/  LDC.64 R8, c[0x0][R0+0x170] ;  /* 0x00005c0000087b82 */ /* 0x0002b00000000a00 */
[----:B------:R1:W3:Y:S08]  /*14b40*/  LDC.64 R4, c[0x0][R0+0x168] ;  /* 0x00005a0000047b82 */ /* 0x0002f00000000a00 */
[----:B------:R1:W4:Y:S08]  /*14b50*/  LDC.64 R14, c[0x0][R0+0x178] ;  /* 0x00005e00000e7b82 */ /* 0x0003300000000a00 */
[----:B------:R1:W5:Y:S02]  /*14b60*/  LDC.64 R10, c[0x0][R0+0x160] ;  /* 0x00005800000a7b82 */ /* 0x0003640000000a00 */
[----:B-1----:R-:W-:-:S02]  /*14b70*/  IMAD.MOV.U32 R0, RZ, RZ, c[0x0][0x4e8] ;  /* 0x00013a00ff007624 */ /* 0x002fc400078e00ff */
[-C--:B--2---:R-:W-:Y:S02]  /*14b80*/  IMAD R7, R9, R12.reuse, RZ ;  /* 0x0000000c09077224 */ /* 0x084fe400078e02ff */
[----:B------:R-:W-:Y:S01]  /*14b90*/  IMAD.WIDE.U32 R2, R8, R12, RZ ;  /* 0x0000000c08027225 */ /* 0x000fe200078e00ff */
[----:B------:R-:W-:Y:S02]  /*14ba0*/  ISETP.NE.AND P0, PT, R0, 0x1, PT ;  /* 0x000000010000780c */ /* 0x000fe40003f05270 */
[----:B------:R-:W-:Y:S01]  /*14bb0*/  MOV R0, R13 ;  /* 0x0000000d00007202 */ /* 0x000fe20000000f00 */
[----:B------:R-:W-:Y:S01]  /*14bc0*/  IMAD R8, R8, R20, R7 ;  /* 0x0000001408087224 */ /* 0x000fe200078e0207 */
[----:B------:R-:W-:Y:S01]  /*14bd0*/  SEL R7, R232, RZ, P2 ;  /* 0x000000ffe8077207 */ /* 0x000fe20001000000 */
[-C--:B---3--:R-:W-:Y:S02]  /*14be0*/  IMAD R9, R5, R217.reuse, RZ ;  /* 0x000000d905097224 */ /* 0x088fe400078e02ff */
[----:B------:R-:W-:Y:S01]  /*14bf0*/  IMAD.WIDE.U32 R4, R4, R217, RZ ;  /* 0x000000d904047225 */ /* 0x000fe200078e00ff */
[----:B------:R-:W-:-:S03]  /*14c00*/  IADD3 R3, R3, R8, RZ ;  /* 0x0000000803037210 */ /* 0x000fc60007ffe0ff */
[----:B------:R-:W-:Y:S02]  /*14c10*/  IMAD.IADD R9, R5, 0x1, R9 ;  /* 0x0000000105097824 */ /* 0x000fe400078e0209 */
[----:B------:R-:W-:-:S04]  /*14c20*/  @P0 IMAD.HI.U32 R16, R13, c[0x0][0x4ec], RZ ;  /* 0x00013b000d100a27 */ /* 0x000fc800078e00ff */
[-C--:B----4-:R-:W-:Y:S01]  /*14c30*/  IMAD R8, R15, R7.reuse, RZ ;  /* 0x000000070f087224 */ /* 0x090fe200078e02ff */
[----:B------:R-:W-:Y:S02]  /*14c40*/  @P0 SHF.R.U32.HI R0, RZ, c[0x0][0x4f0], R16 ;  /* 0x00013c00ff000a19 */ /* 0x000fe40000011610 */
[----:B------:R-:W-:Y:S01]  /*14c50*/  IADD3 R16, P1, P0, R2, R4, R6 ;  /* 0x0000000402107210 */ /* 0x000fe2000783e006 */
[----:B------:R-:W-:-:S03]  /*14c60*/  IMAD.WIDE.U32 R4, R14, R7, RZ ;  /* 0x000000070e047225 */ /* 0x000fc600078e00ff */
[----:B------:R-:W-:Y:S01]  /*14c70*/  IADD3.X R9, R3, R9, R17, P1, P0 ;  /* 0x0000000903097210 */ /* 0x000fe20000fe0411 */
[----:B------:R-:W-:Y:S01]  /*14c80*/  IMAD.MOV R2, RZ, RZ, -R0 ;  /* 0x000000ffff027224 */ /* 0x000fe200078e0a00 */
[----:B------:R-:W-:Y:S01]  /*14c90*/  IADD3 R5, R5, R8, RZ ;  /* 0x0000000805057210 */ /* 0x000fe20007ffe0ff */
[----:B------:R-:W-:Y:S01]  /*14ca0*/  IMAD.MOV.U32 R8, RZ, RZ, c[0x0][0x4a8] ;  /* 0x00012a00ff087624 */ /* 0x000fe200078e00ff */
[----:B------:R-:W-:Y:S01]  /*14cb0*/  IADD3 R4, P1, P0, R0, R16, R4 ;  /* 0x0000001000047210 */ /* 0x000fe2000783e004 */
[----:B------:R-:W-:Y:S01]  /*14cc0*/  IMAD R2, R2, c[0x0][0x4e8], R13 ;  /* 0x00013a0002027a24 */ /* 0x000fe200078e020d */
[----:B------:R-:W-:-:S03]  /*14cd0*/  SHF.R.S32.HI R3, RZ, 0x1f, R0 ;  /* 0x0000001fff037819 */ /* 0x000fc60000011400 */
[----:B-----5:R-:W-:Y:S01]  /*14ce0*/  IMAD R0, R11, R2, RZ ;  /* 0x000000020b007224 */ /* 0x020fe200078e02ff */
        /* <DEDUP_REMOVED lines=12> */
.L_x_257:
[----:B------:R-:W-:Y:S05]  /*14db0*/  BSYNC B0 ;  /* 0x0000000000007941 */ /* 0x000fea0003800000 */
.L_x_256:
[----:B------:R-:W-:-:S13]  /*14dc0*/  ISETP.GT.AND P0, PT, R18, 0x1, PT ;  /* 0x000000011200780c */ /* 0x000fda0003f04270 */
[----:B------:R-:W-:Y:S05]  /*14dd0*/  @P0 BRA `(.L_x_249) ;  /* 0x0000087000000947 */ /* 0x000fea0003800000 */
[----:B------:R-:W-:Y:S01]  /*14de0*/  MOV R2, c[0x0][0x4e8] ;  /* 0x00013a0000027a02 */ /* 0x000fe20000000f00 */
[----:B-1----:R-:W-:Y:S01]  /*14df0*/  IMAD R0, R17, c[0x0][0x3a0], RZ ;  /* 0x0000e80011007a24 */ /* 0x002fe200078e02ff */
[----:B------:R-:W-:Y:S01]  /*14e00*/  LEA R4, R216, R198, 0x5 ;  /* 0x000000c6d8047211 */ /* 0x000fe200078e28ff */
[----:B------:R-:W-:Y:S01]  /*14e10*/  IMAD R5, R20, c[0x0][0x3f0], RZ ;  /* 0x0000fc0014057a24 */ /* 0x000fe200078e02ff */
[----:B------:R-:W-:Y:S01]  /*14e20*/  ISETP.NE.AND P0, PT, R2, 0x1, PT ;  /* 0x000000010200780c */ /* 0x000fe20003f05270 */
[C---:B------:R-:W-:Y:S01]  /*14e30*/  IMAD.WIDE.U32 R2, R6.reuse, c[0x0][0x3a0], RZ ;  /* 0x0000e80006027a25 */ /* 0x040fe200078e00ff */
[C---:B------:R-:W-:Y:S02]  /*14e40*/  LEA R4, R209.reuse, R4, 0x7 ;  /* 0x00000004d1047211 */ /* 0x040fe400078e38ff */
[----:B------:R-:W-:Y:S01]  /*14e50*/  LEA R15, R209, R198, 0x7 ;  /* 0x000000c6d10f7211 */ /* 0x000fe200078e38ff */
[----:B------:R-:W-:Y:S01]  /*14e60*/  IMAD R6, R6, c[0x0][0x3a4], R0 ;  /* 0x0000e90006067a24 */ /* 0x000fe200078e0200 */
[----:B------:R-:W-:Y:S01]  /*14e70*/  MOV R0, R4 ;  /* 0x0000000400007202 */ /* 0x000fe20000000f00 */
[----:B------:R-:W-:-:S03]  /*14e80*/  IMAD R7, R12, c[0x0][0x3f4], R5 ;  /* 0x0000fd000c077a24 */ /* 0x000fc600078e0205 */
[----:B------:R-:W-:-:S03]  /*14e90*/  IADD3 R3, R3, R6, RZ ;  /* 0x0000000603037210 */ /* 0x000fc60007ffe0ff */
[----:B------:R-:W-:-:S04]  /*14ea0*/  @P0 IMAD.HI.U32 R6, R4, c[0x0][0x4ec], RZ ;  /* 0x00013b0004060a27 */ /* 0x000fc800078e00ff */
[----:B------:R-:W-:Y:S01]  /*14eb0*/  IMAD.WIDE.U32 R2, R217, c[0x0][0x3e8], R2 ;  /* 0x0000fa00d9027a25 */ /* 0x000fe200078e0002 */
[----:B------:R-:W-:-:S03]  /*14ec0*/  @P0 SHF.R.U32.HI R0, RZ, c[0x0][0x4f0], R6 ;  /* 0x00013c00ff000a19 */ /* 0x000fc60000011606 */
[----:B------:R-:W-:Y:S01]  /*14ed0*/  IMAD R3, R217, c[0x0][0x3ec], R3 ;  /* 0x0000fb00d9037a24 */ /* 0x000fe200078e0203 */
[----:B------:R-:W-:Y:S02]  /*14ee0*/  SHF.R.S32.HI R6, RZ, 0x1f, R0 ;  /* 0x0000001fff067819 */ /* 0x000fe40000011400 */
[----:B------:R-:W-:Y:S01]  /*14ef0*/  IADD3 R5, -R0, RZ, RZ ;  /* 0x000000ff00057210 */ /* 0x000fe20007ffe1ff */
[----:B------:R-:W-:-:S04]  /*14f00*/  IMAD.WIDE.U32 R2, R12, c[0x0][0x3f0], R2 ;  /* 0x0000fc000c027a25 */ /* 0x000fc800078e0002 */
[----:B------:R-:W-:Y:S01]  /*14f10*/  IMAD R6, R6, c[0x0][0x3e0], RZ ;  /* 0x0000f80006067a24 */ /* 0x000fe200078e02ff */
[----:B------:R-:W-:Y:S01]  /*14f20*/  IADD3 R3, R3, R7, RZ ;  /* 0x0000000703037210 */ /* 0x000fe20007ffe0ff */
        /* <DEDUP_REMOVED lines=13> */
.L_x_309:
[----:B------:R-:W-:Y:S05]  /*15000*/  BRA.DIV ~URZ, `(.L_x_259) ;  /* 0x00001f327f007947 */ /* 0x000fea000b800000 */
[----:B------:R3:W4:Y:S02]  /*15010*/  SHFL.IDX PT, R0, R16, RZ, 0x181f ;  /* 0x00181fff10007589 */ /* 0x00072400000e0000 */
.L_x_310:
[----:B------:R-:W-:Y:S01]  /*15020*/  IMAD R14, R19, c[0x0][0x4e8], RZ ;  /* 0x00013a00130e7a24 */ /* 0x000fe200078e02ff */
[----:B------:R-:W-:Y:S01]  /*15030*/  SHF.R.S32.HI R4, RZ, 0x1f, R134 ;  /* 0x0000001fff047819 */ /* 0x000fe20000011486 */
[----:B------:R-:W-:Y:S01]  /*15040*/  BSSY B0, `(.L_x_260) ;  /* 0x0000019000007945 */ /* 0x000fe20003800000 */
[----:B------:R-:W-:Y:S02]  /*15050*/  SHF.R.S32.HI R17, RZ, 0x1f, R132 ;  /* 0x0000001fff117819 */ /* 0x000fe40000011484 */
[----:B------:R-:W-:Y:S02]  /*15060*/  ISETP.GE.AND P0, PT, R15, R14, PT ;  /* 0x0000000e0f00720c */ /* 0x000fe40003f06270 */
[----:B------:R-:W-:Y:S02]  /*15070*/  LEA.HI R4, R4, R134, RZ, 0x3 ;  /* 0x0000008604047211 */ /* 0x000fe400078f18ff */
[----:B------:R-:W-:-:S02]  /*15080*/  SHF.R.S32.HI R19, RZ, 0x1f, R196 ;  /* 0x0000001fff137819 */ /* 0x000fc400000114c4 */
[----:B------:R-:W-:Y:S02]  /*15090*/  LOP3.LUT R4, R4, 0xfffffff8, RZ, 0xc0, !PT ;  /* 0xfffffff804047812 */ /* 0x000fe400078ec0ff */
[----:B------:R-:W-:Y:S02]  /*150a0*/  SHF.R.S32.HI R18, RZ, 0x1f, R197 ;  /* 0x0000001fff127819 */ /* 0x000fe400000114c5 */
[----:B------:R-:W-:-:S03]  /*150b0*/  SHF.R.S32.HI R20, RZ, 0x1f, R4 ;  /* 0x0000001fff147819 */ /* 0x000fc60000011404 */
        /* <DEDUP_REMOVED lines=8> */
[----:B--2---:R-:W-:Y:S02]  /*15140*/  @!P3 LEA.HI.X R11, R132, R12, R17, 0x1, P4 ;  /* 0x0000000c840bb211 */ /* 0x004fe400020f0c11 */
[----:B------:R-:W-:Y:S02]  /*15150*/  @!P0 LEA R2, P4, R197, R0, 0x1 ;  /* 0x00000000c5028211 */ /* 0x000fe400078808ff */
[-C--:B------:R-:W-:Y:S01]  /*15160*/  @!P2 LEA.HI.X R9, R4, R12.reuse, R20, 0x1, P6 ;  /* 0x0000000c0409a211 */ /* 0x080fe200030f0c14 */
[----:B------:R2:W-:Y:S01]  /*15170*/  @!P3 ST.E.128 [R10.64], RZ ;  /* 0x000000ff0a00b985 */ /* 0x0005e2000c101d06 */
[----:B------:R-:W-:-:S02]  /*15180*/  @!P1 LEA.HI.X R7, R196, R12, R19, 0x1, P5 ;  /* 0x0000000cc4079211 */ /* 0x000fc400028f0c13 */
[----:B------:R-:W-:Y:S01]  /*15190*/  @!P0 LEA.HI.X R3, R197, R12, R18, 0x1, P4 ;  /* 0x0000000cc5038211 */ /* 0x000fe200020f0c12 */
[----:B------:R2:W-:Y:S04]  /*151a0*/  @!P2 ST.E.128 [R8.64], RZ ;  /* 0x000000ff0800a985 */ /* 0x0005e8000c101d06 */
[----:B------:R2:W-:Y:S04]  /*151b0*/  @!P1 ST.E.128 [R6.64], RZ ;  /* 0x000000ff06009985 */ /* 0x0005e8000c101d06 */
[----:B------:R2:W-:Y:S02]  /*151c0*/  @!P0 ST.E.128 [R2.64], RZ ;  /* 0x000000ff02008985 */ /* 0x0005e4000c101d06 */
.L_x_261:
[----:B------:R-:W-:Y:S05]  /*151d0*/  BSYNC B0 ;  /* 0x0000000000007941 */ /* 0x000fea0003800000 */
.L_x_260:
[----:B------:R-:W-:Y:S05]  /*151e0*/  BRA.DIV ~URZ, `(.L_x_262) ;  /* 0x00001db27f007947 */ /* 0x000fea000b800000 */
[----:B--2---:R2:W1:Y:S04]  /*151f0*/  SHFL.IDX PT, R12, R13, 0x1, 0x181f ;  /* 0x00381f000d0c7f89 */ /* 0x00446800000e0000 */
[----:B----4-:R2:W4:Y:S02]  /*15200*/  SHFL.IDX PT, R0, R16, 0x1, 0x181f ;  /* 0x00381f0010007f89 */ /* 0x01052400000e0000 */
.L_x_311:
        /* <DEDUP_REMOVED lines=11> */
[----:B-1----:R-:W-:Y:S02]  /*152c0*/  @!P3 LEA.HI.X R11, R132, R12, R17, 0x1, P4 ;  /* 0x0000000c840bb211 */ /* 0x002fe400020f0c11 */
        /* <DEDUP_REMOVED lines=8> */
.L_x_264:
[----:B------:R-:W-:Y:S05]  /*15350*/  BSYNC B0 ;  /* 0x0000000000007941 */ /* 0x000fea0003800000 */
.L_x_263:
[----:B------:R-:W-:Y:S05]  /*15360*/  BRA.DIV ~URZ, `(.L_x_265) ;  /* 0x00001cf27f007947 */ /* 0x000fea000b800000 */
[----:B-1----:R1:W2:Y:S02]  /*15370*/  SHFL.IDX PT, R12, R13, 0x2, 0x181f ;  /* 0x00581f000d0c7f89 */ /* 0x0022a400000e0000 */
.L_x_312:
[----:B------:R-:W-:Y:S05]  /*15380*/  BRA.DIV ~URZ, `(.L_x_266) ;  /* 0x00001d427f007947 */ /* 0x000fea000b800000 */
[----:B----4-:R4:W1:Y:S02]  /*15390*/  SHFL.IDX PT, R0, R16, 0x2, 0x181f ;  /* 0x00581f0010007f89 */ /* 0x01086400000e0000 */
.L_x_313:
        /* <DEDUP_REMOVED lines=8> */
[-C--:B-1----:R-:W-:Y:S02]  /*15420*/  @!P3 LEA R10, P4, R132, R0.reuse, 0x1 ;  /* 0x00000000840ab211 */ /* 0x082fe400078808ff */
        /* <DEDUP_REMOVED lines=11> */
.L_x_268:
[----:B------:R-:W-:Y:S05]  /*154e0*/  BSYNC B0 ;  /* 0x0000000000007941 */ /* 0x000fea0003800000 */
.L_x_267:
[----:B------:R-:W-:Y:S05]  /*154f0*/  BRA.DIV ~URZ, `(.L_x_269) ;  /* 0x00001c327f007947 */ /* 0x000fea000b800000 */
[----:B--2---:R2:W3:Y:S04]  /*15500*/  SHFL.IDX PT, R12, R13, 0x3, 0x181f ;  /* 0x00781f000d0c7f89 */ /* 0x0044e800000e0000 */
[----:B-1----:R2:W1:Y:S02]  /*15510*/  SHFL.IDX PT, R0, R16, 0x3, 0x181f ;  /* 0x00781f0010007f89 */ /* 0x00246400000e0000 */
.L_x_314:
[----:B------:R-:W-:-:S04]  /*15520*/  IADD3 R2, R15, 0x60, RZ ;  /* 0x000000600f027810 */ /* 0x000fc80007ffe0ff */
        /* <DEDUP_REMOVED lines=9> */
[----:B---3--:R-:W-:Y:S02]  /*155c0*/  @!P3 LEA.HI.X R11, R132, R12, R17, 0x1, P4 ;  /* 0x0000000c840bb211 */ /* 0x008fe400020f0c11 */
        /* <DEDUP_REMOVED lines=8> */
.L_x_249:
[----:B------:R-:W-:Y:S05]  /*15650*/  BSYNC B1 ;  /* 0x0000000000017941 */ /* 0x000fea0003800000 */
.L_x_233:
[----:B-1--4-:R-:W4:Y:S02]  /*15660*/  LDL R0, [R1] ;  /* 0x0000000001007983 */ /* 0x012f240000100800 */
[----:B----4-:R-:W-:-:S13]  /*15670*/  ISETP.NE.AND P0, PT, R0, RZ, PT ;  /* 0x000000ff0000720c */ /* 0x010fda0003f05270 */
[----:B------:R-:W-:Y:S01]  /*15680*/  @P0 WARPSYNC 0xffffffff ;  /* 0xffffffff00000948 */ /* 0x000fe20003800000 */
[----:B------:R-:W-:Y:S06]  /*15690*/  @P0 BAR.SYNC.DEFER_BLOCKING 0x5, 0x100 ;  /* 0x0144000000000b1d */ /* 0x000fec0000010000 */
[----:B------:R-:W1:Y:S04]  /*156a0*/  @P0 LDS.128 R208, [0x20080] ;  /* 0x02008000ffd00984 */ /* 0x000e680000000c00 */
[----:B------:R-:W-:Y:S06]  /*156b0*/  @P0 BAR.ARV 0x4, 0x100 ;  /* 0x0104000000000b1d */ /* 0x000fec0000002000 */
[----:B------:R-:W-:Y:S05]  /*156c0*/  @P0 BRA `(.L_x_270) ;  /* 0x00000ae000000947 */ /* 0x000fea0003800000 */
[----:B------:R-:W4:Y:S01]  /*156d0*/  S2R R0, SR_TID.X ;  /* 0x0000000000007919 */ /* 0x000f220000002100 */
[----:B------:R-:W-:Y:S01]  /*156e0*/  IMAD.MOV.U32 R7, RZ, RZ, RZ ;  /* 0x000000ffff077224 */ /* 0x000fe200078e00ff */
[----:B--2-4-:R-:W-:-:S04]  /*156f0*/  LOP3.LUT R13, R0, 0x1f, RZ, 0xc0, !PT ;  /* 0x0000001f000d7812 */ /* 0x014fc800078ec0ff */
[----:B------:R-:W-:Y:S01]  /*15700*/  ISETP.NE.AND P6, PT, R13, 0x1f, PT ;  /* 0x0000001f0d00780c */ /* 0x000fe20003fc5270 */
[----:B------:R-:W-:Y:S10]  /*15710*/  BRA.DIV ~URZ, `(.L_x_271) ;  /* 0x00001ad27f007947 */ /* 0x000ff4000b800000 */
[----:B------:R2:W4:Y:S02]  /*15720*/  SHFL.IDX PT, R9, R21, RZ, 0x1f ;  /* 0x00001fff15097589 */ /* 0x00052400000e0000 */
.L_x_315:
[----:B------:R-:W-:Y:S05]  /*15730*/  BRA.DIV ~URZ, `(.L_x_272) ;  /* 0x00001b227f007947 */ /* 0x000fea000b800000 */
[----:B------:R2:W4:Y:S02]  /*15740*/  SHFL.IDX PT, R8, R21, 0x1, 0x1f ;  /* 0x00201f0015087f89 */ /* 0x00052400000e0000 */
.L_x_316:
[----:B-1----:R-:W-:Y:S02]  /*15750*/  IMAD.IADD R0, R211, 0x1, R13 ;  /* 0x00000001d3007824 */ /* 0x002fe400078e020d */
[----:B------:R-:W-:-:S03]  /*15760*/  IMAD.MOV.U32 R6, RZ, RZ, RZ ;  /* 0x000000ffff067224 */ /* 0x000fc600078e00ff */
[----:B------:R-:W-:-:S13]  /*15770*/  ISETP.GE.OR P0, PT, R0, c[0x0][0x53c], !P6 ;  /* 0x00014f0000007a0c */ /* 0x000fda0007706670 */
[----:B------:R-:W-:Y:S01]  /*15780*/  @!P0 MOV R2, 0x4 ;  /* 0x0000000400028802 */ /* 0x000fe20000000f00 */
[----:B------:R-:W-:-:S04]  /*15790*/  @!P0 IMAD.MOV.U32 R4, RZ, RZ, 0x4 ;  /* 0x00000004ff048424 */ /* 0x000fc800078e00ff */
        /* <DEDUP_REMOVED lines=9> */
[----:B---3--:R-:W-:Y:S01]  /*15830*/  MOV R12, RZ ;  /* 0x000000ff000c7202 */ /* 0x008fe20000000f00 */
[----:B-----5:R-:W-:Y:S01]  /*15840*/  IMAD R0, R7, R6, RZ ;  /* 0x0000000607007224 */ /* 0x020fe200078e02ff */
[----:B------:R-:W-:Y:S07]  /*15850*/  BRA.DIV ~URZ, `(.L_x_273) ;  /* 0x00001a727f007947 */ /* 0x000fee000b800000 */
[----:B------:R1:W3:Y:S02]  /*15860*/  SHFL.UP PT, R4, R0, 0x1, RZ ;  /* 0x0420000000047989 */ /* 0x0002e400000e00ff */
.L_x_317:
        /* <DEDUP_REMOVED lines=16> */
.L_x_318:
[----:B---3--:R-:W-:Y:S01]  /*15970*/  IMAD R0, R0, c[0x0][0x538], RZ ;  /* 0x00014e0000007a24 */ /* 0x008fe200078e02ff */
[----:B------:R-:W-:Y:S04]  /*15980*/  BSSY B1, `(.L_x_275) ;  /* 0x000007d000017945 */ /* 0x000fe80003800000 */
[----:B----4-:R-:W-:-:S04]  /*15990*/  IADD3 R8, R0, R8, RZ ;  /* 0x0000000800087210 */ /* 0x010fc80007ffe0ff */
[----:B------:R-:W-:-:S13]  /*159a0*/  ISETP.GT.AND P0, PT, R8, R9, PT ;  /* 0x000000090800720c */ /* 0x000fda0003f04270 */
[----:B------:R-:W-:Y:S05]  /*159b0*/  @P0 BRA `(.L_x_276) ;  /* 0x0000024000000947 */ /* 0x000fea0003800000 */
.L_x_280:
[----:B------:R-:W-:-:S04]  /*159c0*/  IADD3 R0, R211, 0x1f, RZ ;  /* 0x0000001fd3007810 */ /* 0x000fc80007ffe0ff */
[----:B------:R-:W-:-:S13]  /*159d0*/  ISETP.GE.AND P0, PT, R0, c[0x0][0x53c], PT ;  /* 0x00014f0000007a0c */ /* 0x000fda0003f06270 */
[----:B------:R-:W-:Y:S05]  /*159e0*/  @P0 BRA `(.L_x_277) ;  /* 0x0000072000000947 */ /* 0x000fea0003800000 */
[----:B------:R-:W-:Y:S01]  /*159f0*/  MOV R211, R0 ;  /* 0x0000000000d37202 */ /* 0x000fe20000000f00 */
[----:B------:R-:W-:-:S03]  /*15a00*/  CS2R R6, SRZ ;  /* 0x0000000000067805 */ /* 0x000fc6000001ff00 */
[----:B------:R-:W-:-:S04]  /*15a10*/  IADD3 R0, R211, R13, RZ ;  /* 0x0000000dd3007210 */ /* 0x000fc80007ffe0ff */
[----:B------:R-:W-:-:S13]  /*15a20*/  ISETP.GE.OR P0, PT, R0, c[0x0][0x53c], !P6 ;  /* 0x00014f0000007a0c */ /* 0x000fda0007706670 */
[----:B-1----:R-:W-:Y:S02]  /*15a30*/  @!P0 MOV R4, 0x4 ;  /* 0x0000000400048802 */ /* 0x002fe40000000f00 */
[----:B------:R-:W-:-:S03]  /*15a40*/  @!P0 MOV R2, 0x4 ;  /* 0x0000000400028802 */ /* 0x000fc60000000f00 */
[----:B------:R-:W-:-:S04]  /*15a50*/  @!P0 IMAD.WIDE R4, R0, R4, c[0x0][0x580] ;  /* 0x0001600000048625 */ /* 0x000fc800078e0204 */
[----:B------:R-:W-:Y:S01]  /*15a60*/  @!P0 IMAD.WIDE R2, R0, R2, c[0x0][0x578] ;  /* 0x00015e0000028625 */ /* 0x000fe200078e0202 */
[----:B------:R-:W3:Y:S04]  /*15a70*/  @!P0 LDG.E R6, [R4.64] ;  /* 0x0000000604068981 */ /* 0x000ee8000c1e1900 */
[----:B------:R-:W3:Y:S02]  /*15a80*/  @!P0 LDG.E R7, [R2.64] ;  /* 0x0000000602078981 */ /* 0x000ee4000c1e1900 */
[----:B---3--:R-:W-:Y:S01]  /*15a90*/  IMAD R0, R7, R6, RZ ;  /* 0x0000000607007224 */ /* 0x008fe200078e02ff */
[----:B------:R-:W-:Y:S05]  /*15aa0*/  BRA.DIV ~URZ, `(.L_x_278) ;  /* 0x00001a027f007947 */ /* 0x000fea000b800000 */
[----:B------:R1:W3:Y:S02]  /*15ab0*/  SHFL.UP PT, R2, R0, 0x1, RZ ;  /* 0x0420000000027989 */ /* 0x0002e400000e00ff */
.L_x_319:
        /* <DEDUP_REMOVED lines=16> */
.L_x_320:
[----:B---3--:R-:W-:-:S05]  /*15bc0*/  IMAD R0, R0, c[0x0][0x538], RZ ;  /* 0x00014e0000007a24 */ /* 0x008fca00078e02ff */
[----:B------:R-:W-:-:S04]  /*15bd0*/  IADD3 R8, R0, R8, RZ ;  /* 0x0000000800087210 */ /* 0x000fc80007ffe0ff */
[----:B------:R-:W-:-:S13]  /*15be0*/  ISETP.GT.AND P0, PT, R8, R9, PT ;  /* 0x000000090800720c */ /* 0x000fda0003f04270 */
[----:B-12---:R-:W-:Y:S05]  /*15bf0*/  @!P0 BRA `(.L_x_280) ;  /* 0xfffffdc000008947 */ /* 0x006fea000383ffff */
.L_x_276:
[----:B------:R-:W-:-:S05]  /*15c00*/  IADD3 R10, -R0, R8, RZ ;  /* 0x00000008000a7210 */ /* 0x000fca0007ffe1ff */
[----:B------:R-:W-:-:S05]  /*15c10*/  IMAD R0, R4, c[0x0][0x538], R10 ;  /* 0x00014e0004007a24 */ /* 0x000fca00078e020a */
[----:B------:R-:W-:Y:S01]  /*15c20*/  ISETP.GT.AND P0, PT, R0, R9, PT ;  /* 0x000000090000720c */ /* 0x000fe20003f04270 */
[----:B------:R-:W-:-:S12]  /*15c30*/  BRA.DIV ~URZ, `(.L_x_281) ;  /* 0x00001a627f007947 */ /* 0x000fd8000b800000 */
[----:B------:R-:W-:-:S04]  /*15c40*/  VOTE.ANY R8, PT, !P0 ;  /* 0x0000000000087806 */ /* 0x000fc800040e0100 */
.L_x_321:
[----:B------:R3:W4:Y:S01]  /*15c50*/  POPC R11, R8 ;  /* 0x00000008000b7309 */ /* 0x0007220000000000 */
[----:B------:R-:W-:Y:S05]  /*15c60*/  BRA.DIV ~URZ, `(.L_x_282) ;  /* 0x00001a827f007947 */ /* 0x000fea000b800000 */
[----:B----4-:R4:W1:Y:S04]  /*15c70*/  SHFL.IDX PT, R6, R6, R11, 0x1f ;  /* 0x00001f0b06067589 */ /* 0x01086800000e0000 */
[----:B------:R4:W2:Y:S02]  /*15c80*/  SHFL.IDX PT, R7, R7, R11, 0x1f ;  /* 0x00001f0b07077589 */ /* 0x0008a400000e0000 */
.L_x_322:
[----:B------:R-:W-:Y:S01]  /*15c90*/  ISETP.NE.AND P0, PT, R8, RZ, PT ;  /* 0x000000ff0800720c */ /* 0x000fe20003f05270 */
[----:B------:R-:W-:-:S12]  /*15ca0*/  BSSY B0, `(.L_x_283) ;  /* 0x0000005000007945 */ /* 0x000fd80003800000 */
[----:B------:R-:W-:Y:S05]  /*15cb0*/  @!P0 BRA `(.L_x_284) ;  /* 0x0000003000008947 */ /* 0x000fea0003800000 */
[----:B------:R-:W-:Y:S01]  /*15cc0*/  IADD3 R3, R11, -0x1, RZ ;  /* 0xffffffff0b037810 */ /* 0x000fe20007ffe0ff */
[----:B------:R-:W-:Y:S05]  /*15cd0*/  BRA.DIV ~URZ, `(.L_x_285) ;  /* 0x00001ae27f007947 */ /* 0x000fea000b800000 */
[----:B------:R3:W4:Y:S02]  /*15ce0*/  SHFL.IDX PT, R12, R4, R3, 0x1f ;  /* 0x00001f03040c7589 */ /* 0x00072400000e0000 */
.L_x_284:
[----:B------:R-:W-:Y:S05]  /*15cf0*/  BSYNC B0 ;  /* 0x0000000000007941 */ /* 0x000fea0003800000 */
.L_x_283:
[----:B-1-3--:R-:W-:Y:S01]  /*15d00*/  IABS R4, R6 ;  /* 0x0000000600047213 */ /* 0x00afe20000000000 */
[----:B----4-:R-:W-:Y:S02]  /*15d10*/  IMAD R208, R12, c[0x0][0x538], R10 ;  /* 0x00014e000cd07a24 */ /* 0x010fe400078e020a */
[----:B------:R-:W-:Y:S01]  /*15d20*/  IMAD.IADD R211, R11, 0x1, R211 ;  /* 0x000000010bd37824 */ /* 0x000fe200078e02d3 */
[----:B------:R-:W1:Y:S01]  /*15d30*/  I2F.RP R2, R4 ;  /* 0x0000000400027306 */ /* 0x000e620000209400 */
[----:B------:R-:W-:-:S07]  /*15d40*/  IMAD.IADD R8, R9, 0x1, -R208 ;  /* 0x0000000109087824 */ /* 0x000fce00078e0ad0 */
[----:B-1----:R-:W1:Y:S02]  /*15d50*/  MUFU.RCP R2, R2 ;  /* 0x0000000200027308 */ /* 0x002e640000001000 */
[----:B-1----:R-:W-:-:S06]  /*15d60*/  IADD3 R2, R2, 0xffffffe, RZ ;  /* 0x0ffffffe02027810 */ /* 0x002fcc0007ffe0ff */
[----:B------:R1:W3:Y:S02]  /*15d70*/  F2I.FTZ.U32.TRUNC.NTZ R3, R2 ;  /* 0x0000000200037305 */ /* 0x0002e4000021f000 */
[----:B-12---:R-:W-:Y:S01]  /*15d80*/  IABS R2, R7 ;  /* 0x0000000700027213 */ /* 0x006fe20000000000 */
[----:B---3--:R-:W-:-:S03]  /*15d90*/  IMAD.MOV R0, RZ, RZ, -R3 ;  /* 0x000000ffff007224 */ /* 0x008fc600078e0a03 */
[----:B------:R-:W-:Y:S01]  /*15da0*/  MOV R5, R2 ;  /* 0x0000000200057202 */ /* 0x000fe20000000f00 */
[----:B------:R-:W-:Y:S01]  /*15db0*/  IMAD.MOV.U32 R10, RZ, RZ, R0 ;  /* 0x000000ffff0a7224 */ /* 0x000fe200078e0000 */
[----:B------:R-:W-:Y:S01]  /*15dc0*/  IABS R0, R6 ;  /* 0x0000000600007213 */ /* 0x000fe20000000000 */
[----:B------:R-:W-:Y:S01]  /*15dd0*/  IMAD.MOV.U32 R2, RZ, RZ, RZ ;  /* 0x000000ffff027224 */ /* 0x000fe200078e00ff */
[----:B------:R-:W1:Y:S01]  /*15de0*/  I2F.RP R12, R5 ;  /* 0x00000005000c7306 */ /* 0x000e620000209400 */
[----:B------:R-:W-:Y:S01]  /*15df0*/  IMAD R9, R10, R4, RZ ;  /* 0x000000040a097224 */ /* 0x000fe200078e02ff */
[----:B------:R-:W-:Y:S01]  /*15e00*/  IABS R10, R8 ;  /* 0x00000008000a7213 */ /* 0x000fe20000000000 */
[----:B------:R-:W-:Y:S02]  /*15e10*/  IMAD.MOV R0, RZ, RZ, -R0 ;  /* 0x000000ffff007224 */ /* 0x000fe400078e0a00 */
[----:B------:R-:W-:-:S03]  /*15e20*/  IMAD.HI.U32 R9, R3, R9, R2 ;  /* 0x0000000903097227 */ /* 0x000fc600078e0002 */
[----:B------:R-:W-:Y:S01]  /*15e30*/  MOV R3, R0 ;  /* 0x0000000000037202 */ /* 0x000fe20000000f00 */
[----:B------:R-:W-:-:S04]  /*15e40*/  IMAD.MOV.U32 R2, RZ, RZ, R10 ;  /* 0x000000ffff027224 */ /* 0x000fc800078e000a */
[----:B------:R-:W-:-:S04]  /*15e50*/  IMAD.HI.U32 R0, R9, R2, RZ ;  /* 0x0000000209007227 */ /* 0x000fc800078e00ff */
[----:B------:R-:W-:Y:S02]  /*15e60*/  IMAD R2, R0, R3, R2 ;  /* 0x0000000300027224 */ /* 0x000fe400078e0202 */
[----:B-1----:R-:W1:Y:S03]  /*15e70*/  MUFU.RCP R3, R12 ;  /* 0x0000000c00037308 */ /* 0x002e660000001000 */
        /* <DEDUP_REMOVED lines=9> */
[----:B------:R-:W-:Y:S01]  /*15f10*/  @P2 IADD3 R0, R0, 0x1, RZ ;  /* 0x0000000100002810 */ /* 0x000fe20007ffe0ff */
[----:B-1----:R-:W-:-:S05]  /*15f20*/  IMAD.MOV R2, RZ, RZ, -R3 ;  /* 0x000000ffff027224 */ /* 0x002fca00078e0a03 */
[----:B------:R-:W-:Y:S01]  /*15f30*/  @!P1 IMAD.MOV R0, RZ, RZ, -R0 ;  /* 0x000000ffff009224 */ /* 0x000fe200078e0a00 */
[----:B------:R-:W-:Y:S02]  /*15f40*/  MOV R4, R2 ;  /* 0x0000000200047202 */ /* 0x000fe40000000f00 */
[----:B------:R-:W-:Y:S02]  /*15f50*/  IABS R2, R7 ;  /* 0x0000000700027213 */ /* 0x000fe40000000000 */
[----:B------:R-:W-:Y:S01]  /*15f60*/  @!P0 LOP3.LUT R0, RZ, R6, RZ, 0x33, !PT ;  /* 0x00000006ff008212 */ /* 0x000fe200078e33ff */
[----:B------:R-:W-:Y:S02]  /*15f70*/  IMAD R4, R4, R5, RZ ;  /* 0x0000000504047224 */ /* 0x000fe400078e02ff */
[----:B------:R-:W-:Y:S01]  /*15f80*/  IMAD.MOV R9, RZ, RZ, -R2 ;  /* 0x000000ffff097224 */ /* 0x000fe200078e0a02 */
[----:B------:R-:W-:Y:S01]  /*15f90*/  IABS R10, R0 ;  /* 0x00000000000a7213 */ /* 0x000fe20000000000 */
[----:B------:R-:W-:-:S02]  /*15fa0*/  IMAD.MOV.U32 R2, RZ, RZ, RZ ;  /* 0x000000ffff027224 */ /* 0x000fc400078e00ff */
[----:B------:R-:W-:Y:S02]  /*15fb0*/  IMAD R6, R0, R6, RZ ;  /* 0x0000000600067224 */ /* 0x000fe400078e02ff */
[----:B------:R-:W-:Y:S01]  /*15fc0*/  IMAD.HI.U32 R2, R3, R4, R2 ;  /* 0x0000000403027227 */ /* 0x000fe200078e0002 */
[----:B------:R-:W-:Y:S02]  /*15fd0*/  MOV R4, R9 ;  /* 0x0000000900047202 */ /* 0x000fe40000000f00 */
[----:B------:R-:W-:Y:S01]  /*15fe0*/  IADD3 R209, R8, -R6, RZ ;  /* 0x8000000608d17210 */ /* 0x000fe20007ffe0ff */
[----:B------:R-:W-:-:S04]  /*15ff0*/  IMAD.MOV.U32 R3, RZ, RZ, R10 ;  /* 0x000000ffff037224 */ /* 0x000fc800078e000a */
        /* <DEDUP_REMOVED lines=11> */
[----:B------:R-:W-:-:S04]  /*160b0*/  @!P0 LOP3.LUT R2, RZ, R7, RZ, 0x33, !PT ;  /* 0x00000007ff028212 */ /* 0x000fc800078e33ff */
[----:B------:R-:W-:Y:S01]  /*160c0*/  IADD3 R3, -R2, RZ, RZ ;  /* 0x000000ff02037210 */ /* 0x000fe20007ffe1ff */
[----:B------:R-:W-:-:S04]  /*160d0*/  IMAD R2, R7, 0x1000000, R2 ;  /* 0x0100000007027824 */ /* 0x000fc800078e0202 */
[----:B------:R-:W-:-:S04]  /*160e0*/  IMAD R0, R7, R3, R0 ;  /* 0x0000000307007224 */ /* 0x000fc800078e0200 */
[----:B------:R-:W-:Y:S01]  /*160f0*/  IMAD R210, R0, 0x10000, R2 ;  /* 0x0001000000d27824 */ /* 0x000fe200078e0202 */
[----:B------:R-:W-:Y:S05]  /*16100*/  BRA `(.L_x_286) ;  /* 0x0000004000007947 */ /* 0x000fea0003800000 */
.L_x_277:
[----:B------:R-:W-:Y:S01]  /*16110*/  IMAD.MOV.U32 R208, RZ, RZ, R9 ;  /* 0x000000ffffd07224 */ /* 0x000fe200078e0009 */
[----:B------:R-:W-:Y:S01]  /*16120*/  MOV R210, RZ ;  /* 0x000000ff00d27202 */ /* 0x000fe20000000f00 */
[----:B------:R-:W-:Y:S01]  /*16130*/  IMAD.MOV.U32 R209, RZ, RZ, RZ ;  /* 0x000000ffffd17224 */ /* 0x000fe200078e00ff */
[----:B------:R-:W-:Y:S02]  /*16140*/  MOV R211, c[0x0][0x53c] ;  /* 0x00014f0000d37a02 */ /* 0x000fe40000000f00 */
.L_x_286:
[----:B------:R-:W-:Y:S05]  /*16150*/  BSYNC B1 ;  /* 0x0000000000017941 */ /* 0x000fea0003800000 */
.L_x_275:
[----:B------:R-:W-:Y:S01]  /*16160*/  WARPSYNC 0xffffffff ;  /* 0xffffffff00007948 */ /* 0x000fe20003800000 */
[----:B------:R-:W-:Y:S01]  /*16170*/  BAR.SYNC.DEFER_BLOCKING 0x4, 0x100 ;  /* 0x0104000000007b1d */ /* 0x000fe20000010000 */
[----:B------:R-:W-:-:S13]  /*16180*/  ISETP.NE.AND P0, PT, R13, RZ, PT ;  /* 0x000000ff0d00720c */ /* 0x000fda0003f05270 */
[----:B------:R3:W-:Y:S04]  /*16190*/  @!P0 STS.128 [0x20080], R208 ;  /* 0x020080d0ff008388 */ /* 0x0007e80000000c00 */
[----:B------:R-:W-:Y:S06]  /*161a0*/  BAR.ARV 0x5, 0x100 ;  /* 0x0144000000007b1d */ /* 0x000fec0000002000 */
.L_x_270:
[----:B-1----:R-:W-:-:S13]  /*161b0*/  ISETP.GE.AND P0, PT, R211, c[0x0][0x53c], PT ;  /* 0x00014f00d3007a0c */ /* 0x002fda0003f06270 */
[----:B--23--:R-:W-:Y:S01]  /*161c0*/  @P0 CALL.REL.NOINC `(.L_x_287) ;  /* 0x0000001000000944 */ /* 0x00cfe20003c00000 */
[----:B------:R-:W-:Y:S05]  /*161d0*/  BRA `(.L_x_288) ;  /* 0xfffeb32000007947 */ /* 0x000fea000383ffff */
.L_x_287:
[----:B------:R-:W-:Y:S05]  /*161e0*/  EXIT ;  /* 0x000000000000794d */ /* 0x000fea0003800000 */
.L_x_125:
[----:B------:R-:W-:Y:S01]  /*161f0*/  IMAD.MOV.U32 R0, RZ, RZ, R5 ;  /* 0x000000ffff007224 */ /* 0x000fe200078e0005 */
[----:B------:R-:W-:Y:S02]  /*16200*/  MOV R2, 0x1 ;  /* 0x0000000100027802 */ /* 0x000fe40000000f00 */
[----:B------:R-:W-:Y:S02]  /*16210*/  MOV R3, 0x16230 ;  /* 0x0001623000037802 */ /* 0x000fe40000000f00 */
[----:B--2---:R-:W-:Y:S05]  /*16220*/  CALL.REL.NOINC `($__internal_6_$__cuda_sm70_shflsync_up_p) ;  /* 0x0000169000007944 */ /* 0x004fea0003c00000 */
[----:B------:R-:W-:Y:S01]  /*16230*/  MOV R0, R4 ;  /* 0x0000000400007202 */ /* 0x000fe20000000f00 */
[----:B------:R-:W-:Y:S05]  /*16240*/  BRA `(.L_x_289) ;  /* 0xfffea20000007947 */ /* 0x000fea000383ffff */
.L_x_126:
[----:B------:R-:W-:Y:S01]  /*16250*/  IMAD.MOV.U32 R0, RZ, RZ, R5 ;  /* 0x000000ffff007224 */ /* 0x000fe200078e0005 */
[----:B------:R-:W-:Y:S02]  /*16260*/  MOV R2, 0x2 ;  /* 0x0000000200027802 */ /* 0x000fe40000000f00 */
[----:B------:R-:W-:Y:S02]  /*16270*/  MOV R3, 0x16290 ;  /* 0x0001629000037802 */ /* 0x000fe40000000f00 */
[----:B--2---:R-:W-:Y:S05]  /*16280*/  CALL.REL.NOINC `($__internal_6_$__cuda_sm70_shflsync_up_p) ;  /* 0x0000163000007944 */ /* 0x004fea0003c00000 */
[----:B------:R-:W-:Y:S01]  /*16290*/  SEL R0, R4, RZ, P4 ;  /* 0x000000ff04007207 */ /* 0x000fe20002000000 */
[----:B------:R-:W-:Y:S01]  /*162a0*/  IMAD.MOV.U32 R2, RZ, RZ, 0x4 ;  /* 0x00000004ff027424 */ /* 0x000fe200078e00ff */
[----:B------:R-:W-:-:S03]  /*162b0*/  MOV R3, 0x162e0 ;  /* 0x000162e000037802 */ /* 0x000fc60000000f00 */
[----:B------:R-:W-:Y:S02]  /*162c0*/  IMAD.IADD R0, R5, 0x1, R0 ;  /* 0x0000000105007824 */ /* 0x000fe400078e0200 */
[----:B------:R-:W-:Y:S05]  /*162d0*/  CALL.REL.NOINC `($__internal_6_$__cuda_sm70_shflsync_up_p) ;  /* 0x000015e000007944 */ /* 0x000fea0003c00000 */
        /* <DEDUP_REMOVED lines=13> */
[----:B------:R-:W-:Y:S01]  /*163b0*/  IMAD.IADD R4, R0, 0x1, R4 ;  /* 0x0000000100047824 */ /* 0x000fe200078e0204 */
[----:B------:R-:W-:-:S03]  /*163c0*/  MOV R0, 0x1f ;  /* 0x0000001f00007802 */ /* 0x000fc60000000f00 */
[----:B------:R-:W-:Y:S02]  /*163d0*/  IMAD.MOV.U32 R5, RZ, RZ, R4 ;  /* 0x000000ffff057224 */ /* 0x000fe400078e0004 */
[----:B------:R-:W-:Y:S05]  /*163e0*/  CALL.REL.NOINC `($__internal_5_$__cuda_sm70_shflsync_idx_p) ;  /* 0x0000148000007944 */ /* 0x000fea0003c00000 */
[----:B------:R-:W-:Y:S05]  /*163f0*/  BRA `(.L_x_290) ;  /* 0xfffea15000007947 */ /* 0x000fea000383ffff */
.L_x_128:
[----:B------:R-:W-:Y:S02]  /*16400*/  SEL R0, RZ, 0x1, P0 ;  /* 0x00000001ff007807 */ /* 0x000fe40000000000 */
[----:B------:R-:W-:Y:S02]  /*16410*/  MOV R2, 0x16430 ;  /* 0x0001643000027802 */ /* 0x000fe40000000f00 */
[----:B--2---:R-:W-:Y:S05]  /*16420*/  CALL.REL.NOINC `($__internal_7_$__cuda_sm70_votesync_ballot) ;  /* 0x0000150000007944 */ /* 0x004fea0003c00000 */
[----:B------:R-:W-:Y:S01]  /*16430*/  MOV R6, R0 ;  /* 0x0000000000067202 */ /* 0x000fe20000000f00 */
[----:B------:R-:W-:Y:S05]  /*16440*/  BRA `(.L_x_291) ;  /* 0xfffea19000007947 */ /* 0x000fea000383ffff */
.L_x_129:
[----:B------:R-:W-:Y:S01]  /*16450*/  IMAD.MOV.U32 R5, RZ, RZ, R8 ;  /* 0x000000ffff057224 */ /* 0x000fe200078e0008 */
[----:B--2---:R-:W-:Y:S01]  /*16460*/  MOV R3, R211 ;  /* 0x000000d300037202 */ /* 0x004fe20000000f00 */
[----:B------:R-:W-:Y:S01]  /*16470*/  IMAD.MOV.U32 R0, RZ, RZ, 0x1f ;  /* 0x0000001fff007424 */ /* 0x000fe200078e00ff */
[----:B------:R-:W-:Y:S02]  /*16480*/  MOV R2, 0x164a0 ;  /* 0x000164a000027802 */ /* 0x000fe40000000f00 */
[----:B-1----:R-:W-:Y:S05]  /*16490*/  CALL.REL.NOINC `($__internal_5_$__cuda_sm70_shflsync_idx_p) ;  /* 0x000013d000007944 */ /* 0x002fea0003c00000 */
[----:B------:R-:W-:Y:S01]  /*164a0*/  IMAD.MOV.U32 R11, RZ, RZ, R0 ;  /* 0x000000ffff0b7224 */ /* 0x000fe200078e0000 */
[----:B------:R-:W-:Y:S01]  /*164b0*/  MOV R5, R7 ;  /* 0x0000000700057202 */ /* 0x000fe20000000f00 */
[----:B------:R-:W-:Y:S01]  /*164c0*/  IMAD.MOV.U32 R7, RZ, RZ, RZ ;  /* 0x000000ffff077224 */ /* 0x000fe200078e00ff */
[----:B------:R-:W-:Y:S01]  /*164d0*/  MOV R3, R211 ;  /* 0x000000d300037202 */ /* 0x000fe20000000f00 */
[----:B------:R-:W-:Y:S01]  /*164e0*/  IMAD.MOV.U32 R0, RZ, RZ, 0x1f ;  /* 0x0000001fff007424 */ /* 0x000fe200078e00ff */
[----:B------:R-:W-:-:S02]  /*164f0*/  MOV R2, 0x16510 ;  /* 0x0001651000027802 */ /* 0x000fc40000000f00 */
[----:B------:R-:W-:Y:S05]  /*16500*/  CALL.REL.NOINC `($__internal_5_$__cuda_sm70_shflsync_idx_p) ;  /* 0x0000136000007944 */ /* 0x000fea0003c00000 */
[----:B------:R-:W-:Y:S01]  /*16510*/  MOV R10, R0 ;  /* 0x00000000000a7202 */ /* 0x000fe20000000f00 */
[----:B------:R-:W-:Y:S05]  /*16520*/  BRA `(.L_x_292) ;  /* 0xfffea10000007947 */ /* 0x000fea000383ffff */
.L_x_132:
[----:B------:R-:W-:Y:S01]  /*16530*/  IMAD.MOV.U32 R5, RZ, RZ, R4 ;  /* 0x000000ffff057224 */ /* 0x000fe200078e0004 */
[----:B------:R-:W-:-:S02]  /*16540*/  MOV R0, 0x1f ;  /* 0x0000001f00007802 */ /* 0x000fc40000000f00 */
[----:B------:R-:W-:Y:S02]  /*16550*/  MOV R2, 0x16570 ;  /* 0x0001657000027802 */ /* 0x000fe40000000f00 */
[----:B-1----:R-:W-:Y:S05]  /*16560*/  CALL.REL.NOINC `($__internal_5_$__cuda_sm70_shflsync_idx_p) ;  /* 0x0000130000007944 */ /* 0x002fea0003c00000 */
[----:B------:R-:W-:Y:S01]  /*16570*/  MOV R7, R0 ;  /* 0x0000000000077202 */ /* 0x000fe20000000f00 */
[----:B------:R-:W-:Y:S05]  /*16580*/  BRA `(.L_x_131) ;  /* 0xfffea10000007947 */ /* 0x000fea000383ffff */
.L_x_162:
[----:B------:R-:W-:Y:S01]  /*16590*/  IMAD.MOV.U32 R5, RZ, RZ, R19 ;  /* 0x000000ffff057224 */ /* 0x000fe200078e0013 */
[----:B------:R-:W-:Y:S01]  /*165a0*/  MOV R3, RZ ;  /* 0x000000ff00037202 */ /* 0x000fe20000000f00 */
[----:B------:R-:W-:Y:S01]  /*165b0*/  IMAD.MOV.U32 R0, RZ, RZ, 0x181f ;  /* 0x0000181fff007424 */ /* 0x000fe200078e00ff */
[----:B------:R-:W-:Y:S02]  /*165c0*/  MOV R2, 0x165e0 ;  /* 0x000165e000027802 */ /* 0x000fe40000000f00 */
[----:B-----5:R-:W-:Y:S05]  /*165d0*/  CALL.REL.NOINC `($__internal_5_$__cuda_sm70_shflsync_idx_p) ;  /* 0x0000129000007944 */ /* 0x020fea0003c00000 */
[----:B------:R-:W-:Y:S01]  /*165e0*/  MOV R4, R0 ;  /* 0x0000000000047202 */ /* 0x000fe20000000f00 */
[----:B------:R-:W-:Y:S05]  /*165f0*/  BRA `(.L_x_293) ;  /* 0xfffefd0000007947 */ /* 0x000fea000383ffff */
.L_x_163:
[----:B------:R-:W-:Y:S01]  /*16600*/  IMAD.MOV.U32 R5, RZ, RZ, R21 ;  /* 0x000000ffff057224 */ /* 0x000fe200078e0015 */
[----:B------:R-:W-:Y:S01]  /*16610*/  MOV R3, RZ ;  /* 0x000000ff00037202 */ /* 0x000fe20000000f00 */
[----:B------:R-:W-:Y:S01]  /*16620*/  IMAD.MOV.U32 R0, RZ, RZ, 0x181f ;  /* 0x0000181fff007424 */ /* 0x000fe200078e00ff */
[----:B------:R-:W-:Y:S02]  /*16630*/  MOV R2, 0x16650 ;  /* 0x0001665000027802 */ /* 0x000fe40000000f00 */
[----:B-12--5:R-:W-:Y:S05]  /*16640*/  CALL.REL.NOINC `($__internal_5_$__cuda_sm70_shflsync_idx_p) ;  /* 0x0000122000007944 */ /* 0x026fea0003c00000 */
[----:B------:R-:W-:Y:S05]  /*16650*/  BRA `(.L_x_294) ;  /* 0xfffefcc000007947 */ /* 0x000fea000383ffff */
.L_x_166:
[----:B------:R-:W-:Y:S01]  /*16660*/  IMAD.MOV.U32 R5, RZ, RZ, R19 ;  /* 0x000000ffff057224 */ /* 0x000fe200078e0013 */
[----:B--2---:R-:W-:Y:S01]  /*16670*/  MOV R3, 0x1 ;  /* 0x0000000100037802 */ /* 0x004fe20000000f00 */
[----:B----4-:R-:W-:Y:S01]  /*16680*/  IMAD.MOV.U32 R0, RZ, RZ, 0x181f ;  /* 0x0000181fff007424 */ /* 0x010fe200078e00ff */
[----:B------:R-:W-:-:S02]  /*16690*/  MOV R2, 0x166b0 ;  /* 0x000166b000027802 */ /* 0x000fc40000000f00 */
[----:B-1-3-5:R-:W-:Y:S05]  /*166a0*/  CALL.REL.NOINC `($__internal_5_$__cuda_sm70_shflsync_idx_p) ;  /* 0x000011c000007944 */ /* 0x02afea0003c00000 */
[----:B------:R-:W-:Y:S01]  /*166b0*/  IMAD.MOV.U32 R6, RZ, RZ, R0 ;  /* 0x000000ffff067224 */ /* 0x000fe200078e0000 */
[----:B------:R-:W-:Y:S01]  /*166c0*/  MOV R3, 0x1 ;  /* 0x0000000100037802 */ /* 0x000fe20000000f00 */
[----:B------:R-:W-:Y:S01]  /*166d0*/  IMAD.MOV.U32 R5, RZ, RZ, R21 ;  /* 0x000000ffff057224 */ /* 0x000fe200078e0015 */
[----:B------:R-:W-:-:S02]  /*166e0*/  MOV R0, 0x181f ;  /* 0x0000181f00007802 */ /* 0x000fc40000000f00 */
[----:B------:R-:W-:Y:S02]  /*166f0*/  MOV R2, 0x16710 ;  /* 0x0001671000027802 */ /* 0x000fe40000000f00 */
[----:B------:R-:W-:Y:S05]  /*16700*/  CALL.REL.NOINC `($__internal_5_$__cuda_sm70_shflsync_idx_p) ;  /* 0x0000116000007944 */ /* 0x000fea0003c00000 */
[----:B------:R-:W-:Y:S05]  /*16710*/  BRA `(.L_x_295) ;  /* 0xfffefdd000007947 */ /* 0x000fea000383ffff */
.L_x_169:
[----:B------:R-:W-:Y:S01]  /*16720*/  IMAD.MOV.U32 R5, RZ, RZ, R19 ;  /* 0x000000ffff057224 */ /* 0x000fe200078e0013 */
[----:B-1----:R-:W-:Y:S01]  /*16730*/  MOV R3, 0x2 ;  /* 0x0000000200037802 */ /* 0x002fe20000000f00 */
[----:B----4-:R-:W-:Y:S01]  /*16740*/  IMAD.MOV.U32 R0, RZ, RZ, 0x181f ;  /* 0x0000181fff007424 */ /* 0x010fe200078e00ff */
[----:B------:R-:W-:Y:S02]  /*16750*/  MOV R2, 0x16770 ;  /* 0x0001677000027802 */ /* 0x000fe40000000f00 */
[----:B--23-5:R-:W-:Y:S05]  /*16760*/  CALL.REL.NOINC `($__internal_5_$__cuda_sm70_shflsync_idx_p) ;  /* 0x0000110000007944 */ /* 0x02cfea0003c00000 */
[----:B------:R-:W-:Y:S01]  /*16770*/  MOV R6, R0 ;  /* 0x0000000000067202 */ /* 0x000fe20000000f00 */
[----:B------:R-:W-:Y:S05]  /*16780*/  BRA `(.L_x_296) ;  /* 0xfffefee000007947 */ /* 0x000fea000383ffff */
.L_x_170:
[----:B------:R-:W-:Y:S01]  /*16790*/  IMAD.MOV.U32 R5, RZ, RZ, R21 ;  /* 0x000000ffff057224 */ /* 0x000fe200078e0015 */
[----:B------:R-:W-:Y:S01]  /*167a0*/  MOV R3, 0x2 ;  /* 0x0000000200037802 */ /* 0x000fe20000000f00 */
[----:B----4-:R-:W-:Y:S01]  /*167b0*/  IMAD.MOV.U32 R0, RZ, RZ, 0x181f ;  /* 0x0000181fff007424 */ /* 0x010fe200078e00ff */
[----:B------:R-:W-:Y:S02]  /*167c0*/  MOV R2, 0x167e0 ;  /* 0x000167e000027802 */ /* 0x000fe40000000f00 */
[----:B-123-5:R-:W-:Y:S05]  /*167d0*/  CALL.REL.NOINC `($__internal_5_$__cuda_sm70_shflsync_idx_p) ;  /* 0x0000109000007944 */ /* 0x02efea0003c00000 */
[----:B------:R-:W-:Y:S05]  /*167e0*/  BRA `(.L_x_297) ;  /* 0xfffefea000007947 */ /* 0x000fea000383ffff */
.L_x_173:
[----:B------:R-:W-:Y:S01]  /*167f0*/  IMAD.MOV.U32 R5, RZ, RZ, R19 ;  /* 0x000000ffff057224 */ /* 0x000fe200078e0013 */
[----:B-1----:R-:W-:Y:S01]  /*16800*/  MOV R3, 0x3 ;  /* 0x0000000300037802 */ /* 0x002fe20000000f00 */
[----:B------:R-:W-:Y:S01]  /*16810*/  IMAD.MOV.U32 R0, RZ, RZ, 0x181f ;  /* 0x0000181fff007424 */ /* 0x000fe200078e00ff */
[----:B------:R-:W-:-:S02]  /*16820*/  MOV R2, 0x16840 ;  /* 0x0001684000027802 */ /* 0x000fc40000000f00 */
[----:B--2345:R-:W-:Y:S05]  /*16830*/  CALL.REL.NOINC `($__internal_5_$__cuda_sm70_shflsync_idx_p) ;  /* 0x0000103000007944 */ /* 0x03cfea0003c00000 */
[----:B------:R-:W-:Y:S01]  /*16840*/  IMAD.MOV.U32 R6, RZ, RZ, R0 ;  /* 0x000000ffff067224 */ /* 0x000fe200078e0000 */
[----:B------:R-:W-:Y:S01]  /*16850*/  MOV R3, 0x3 ;  /* 0x0000000300037802 */ /* 0x000fe20000000f00 */
[----:B------:R-:W-:Y:S01]  /*16860*/  IMAD.MOV.U32 R5, RZ, RZ, R21 ;  /* 0x000000ffff057224 */ /* 0x000fe200078e0015 */
[----:B------:R-:W-:-:S02]  /*16870*/  MOV R0, 0x181f ;  /* 0x0000181f00007802 */ /* 0x000fc40000000f00 */
[----:B------:R-:W-:Y:S02]  /*16880*/  MOV R2, 0x168a0 ;  /* 0x000168a000027802 */ /* 0x000fe40000000f00 */
[----:B------:R-:W-:Y:S05]  /*16890*/  CALL.REL.NOINC `($__internal_5_$__cuda_sm70_shflsync_idx_p) ;  /* 0x00000fd000007944 */ /* 0x000fea0003c00000 */
[----:B------:R-:W-:Y:S05]  /*168a0*/  BRA `(.L_x_298) ;  /* 0xfffeff5000007947 */ /* 0x000fea000383ffff */
.L_x_230:
[----:B------:R-:W-:Y:S01]  /*168b0*/  IMAD.MOV.U32 R2, RZ, RZ, R195 ;  /* 0x000000ffff027224 */ /* 0x000fe200078e00c3 */
[----:B------:R-:W-:Y:S01]  /*168c0*/  MOV R7, 0x1f ;  /* 0x0000001f00077802 */ /* 0x000fe20000000f00 */
[----:B------:R-:W-:Y:S01]  /*168d0*/  IMAD.MOV.U32 R5, RZ, RZ, 0x2 ;  /* 0x00000002ff057424 */ /* 0x000fe200078e00ff */
[----:B------:R-:W-:Y:S02]  /*168e0*/  MOV R6, 0xffffffff ;  /* 0xffffffff00067802 */ /* 0x000fe40000000f00 */
[----:B------:R-:W-:Y:S02]  /*168f0*/  MOV R3, 0x16910 ;  /* 0x0001691000037802 */ /* 0x000fe40000000f00 */
[----:B------:R-:W-:Y:S05]  /*16900*/  CALL.REL.NOINC `($__internal_4_$__cuda_sm70_shflsync_bfly_p) ;  /* 0x00000f1000007944 */ /* 0x000fea0003c00000 */
[----:B------:R-:W-:Y:S01]  /*16910*/  FADD.FTZ R0, R195, R5 ;  /* 0x00000005c3007221 */ /* 0x000fe20000010000 */
[----:B------:R-:W-:Y:S02]  /*16920*/  MOV R5, 0x1 ;  /* 0x0000000100057802 */ /* 0x000fe40000000f00 */
[----:B------:R-:W-:Y:S02]  /*16930*/  MOV R3, 0x16960 ;  /* 0x0001696000037802 */ /* 0x000fe40000000f00 */
[----:B------:R-:W-:-:S02]  /*16940*/  MOV R2, R0 ;  /* 0x0000000000027202 */ /* 0x000fc40000000f00 */
[----:B------:R-:W-:Y:S05]  /*16950*/  CALL.REL.NOINC `($__internal_4_$__cuda_sm70_shflsync_bfly_p) ;  /* 0x00000ec000007944 */ /* 0x000fea0003c00000 */
[----:B------:R-:W-:Y:S01]  /*16960*/  FADD.FTZ R0, R0, R5 ;  /* 0x0000000500007221 */ /* 0x000fe20000010000 */
[----:B------:R-:W-:-:S02]  /*16970*/  MOV R2, R194 ;  /* 0x000000c200027202 */ /* 0x000fc40000000f00 */
[----:B------:R-:W-:Y:S02]  /*16980*/  MOV R5, 0x2 ;  /* 0x0000000200057802 */ /* 0x000fe40000000f00 */
[----:B------:R-:W-:Y:S02]  /*16990*/  MOV R3, 0x169b0 ;  /* 0x000169b000037802 */ /* 0x000fe40000000f00 */
[----:B------:R-:W-:Y:S05]  /*169a0*/  CALL.REL.NOINC `($__internal_4_$__cuda_sm70_shflsync_bfly_p) ;  /* 0x00000e7000007944 */ /* 0x000fea0003c00000 */
[----:B------:R-:W-:Y:S01]  /*169b0*/  FADD.FTZ R4, R194, R5 ;  /* 0x00000005c2047221 */ /* 0x000fe20000010000 */
[----:B------:R-:W-:Y:S02]  /*169c0*/  MOV R5, 0x1 ;  /* 0x0000000100057802 */ /* 0x000fe40000000f00 */
[----:B------:R-:W-:Y:S02]  /*169d0*/  MOV R3, 0x16a00 ;  /* 0x00016a0000037802 */ /* 0x000fe40000000f00 */
[----:B------:R-:W-:Y:S02]  /*169e0*/  MOV R2, R4 ;  /* 0x0000000400027202 */ /* 0x000fe40000000f00 */
[----:B------:R-:W-:Y:S05]  /*169f0*/  CALL.REL.NOINC `($__internal_4_$__cuda_sm70_shflsync_bfly_p) ;  /* 0x00000e2000007944 */ /* 0x000fea0003c00000 */
[----:B------:R-:W-:Y:S01]  /*16a00*/  MOV R3, R5 ;  /* 0x0000000500037202 */ /* 0x000fe20000000f00 */
[----:B------:R-:W-:Y:S05]  /*16a10*/  BRA `(.L_x_299) ;  /* 0xffffa3c000007947 */ /* 0x000fea000383ffff */
.L_x_237:
[----:B--234-:R-:W-:Y:S01]  /*16a20*/  IMAD.MOV.U32 R5, RZ, RZ, R15 ;  /* 0x000000ffff057224 */ /* 0x01cfe200078e000f */
[----:B------:R-:W-:Y:S01]  /*16a30*/  MOV R3, RZ ;  /* 0x000000ff00037202 */ /* 0x000fe20000000f00 */
[----:B------:R-:W-:Y:S01]  /*16a40*/  IMAD.MOV.U32 R0, RZ, RZ, 0x181f ;  /* 0x0000181fff007424 */ /* 0x000fe200078e00ff */
[----:B------:R-:W-:-:S02]  /*16a50*/  MOV R2, 0x16a70 ;  /* 0x00016a7000027802 */ /* 0x000fc40000000f00 */
[----:B-1----:R-:W-:Y:S05]  /*16a60*/  CALL.REL.NOINC `($__internal_5_$__cuda_sm70_shflsync_idx_p) ;  /* 0x00000e0000007944 */ /* 0x002fea0003c00000 */
[----:B------:R-:W-:Y:S01]  /*16a70*/  MOV R12, R0 ;  /* 0x00000000000c7202 */ /* 0x000fe20000000f00 */
[----:B------:R-:W-:Y:S05]  /*16a80*/  BRA `(.L_x_300) ;  /* 0xffffbf0000007947 */ /* 0x000fea000383ffff */
.L_x_238:
[----:B------:R-:W-:Y:S01]  /*16a90*/  IMAD.MOV.U32 R5, RZ, RZ, R16 ;  /* 0x000000ffff057224 */ /* 0x000fe200078e0010 */
[----:B------:R-:W-:Y:S01]  /*16aa0*/  MOV R3, RZ ;  /* 0x000000ff00037202 */ /* 0x000fe20000000f00 */
[----:B------:R-:W-:Y:S01]  /*16ab0*/  IMAD.MOV.U32 R0, RZ, RZ, 0x181f ;  /* 0x0000181fff007424 */ /* 0x000fe200078e00ff */
[----:B------:R-:W-:-:S02]  /*16ac0*/  MOV R2, 0x16ae0 ;  /* 0x00016ae000027802 */ /* 0x000fc40000000f00 */
[----:B-123--:R-:W-:Y:S05]  /*16ad0*/  CALL.REL.NOINC `($__internal_5_$__cuda_sm70_shflsync_idx_p) ;  /* 0x00000d9000007944 */ /* 0x00efea0003c00000 */
[----:B------:R-:W-:Y:S05]  /*16ae0*/  BRA `(.L_x_301) ;  /* 0xffffbec000007947 */ /* 0x000fea000383ffff */
.L_x_241:
[----:B------:R-:W-:Y:S01]  /*16af0*/  IMAD.MOV.U32 R5, RZ, RZ, R15 ;  /* 0x000000ffff057224 */ /* 0x000fe200078e000f */
[----:B--2---:R-:W-:Y:S01]  /*16b00*/  MOV R3, 0x1 ;  /* 0x0000000100037802 */ /* 0x004fe20000000f00 */
[----:B------:R-:W-:Y:S01]  /*16b10*/  IMAD.MOV.U32 R0, RZ, RZ, 0x181f ;  /* 0x0000181fff007424 */ /* 0x000fe200078e00ff */
[----:B------:R-:W-:-:S02]  /*16b20*/  MOV R2, 0x16b40 ;  /* 0x00016b4000027802 */ /* 0x000fc40000000f00 */
[----:B-1-34-:R-:W-:Y:S05]  /*16b30*/  CALL.REL.NOINC `($__internal_5_$__cuda_sm70_shflsync_idx_p) ;  /* 0x00000d3000007944 */ /* 0x01afea0003c00000 */
[----:B------:R-:W-:Y:S01]  /*16b40*/  IMAD.MOV.U32 R12, RZ, RZ, R0 ;  /* 0x000000ffff0c7224 */ /* 0x000fe200078e0000 */
[----:B------:R-:W-:Y:S01]  /*16b50*/  MOV R3, 0x1 ;  /* 0x0000000100037802 */ /* 0x000fe20000000f00 */
[----:B------:R-:W-:Y:S01]  /*16b60*/  IMAD.MOV.U32 R5, RZ, RZ, R16 ;  /* 0x000000ffff057224 */ /* 0x000fe200078e0010 */
[----:B------:R-:W-:-:S02]  /*16b70*/  MOV R0, 0x181f ;  /* 0x0000181f00007802 */ /* 0x000fc40000000f00 */
[----:B------:R-:W-:Y:S02]  /*16b80*/  MOV R2, 0x16ba0 ;  /* 0x00016ba000027802 */ /* 0x000fe40000000f00 */
[----:B------:R-:W-:Y:S05]  /*16b90*/  CALL.REL.NOINC `($__internal_5_$__cuda_sm70_shflsync_idx_p) ;  /* 0x00000cd000007944 */ /* 0x000fea0003c00000 */
[----:B------:R-:W-:Y:S05]  /*16ba0*/  BRA `(.L_x_302) ;  /* 0xffffbfe000007947 */ /* 0x000fea000383ffff */
.L_x_244:
[----:B------:R-:W-:Y:S01]  /*16bb0*/  IMAD.MOV.U32 R5, RZ, RZ, R15 ;  /* 0x000000ffff057224 */ /* 0x000fe200078e000f */
[----:B--2---:R-:W-:Y:S01]  /*16bc0*/  MOV R3, 0x2 ;  /* 0x0000000200037802 */ /* 0x004fe20000000f00 */
[----:B------:R-:W-:Y:S01]  /*16bd0*/  IMAD.MOV.U32 R0, RZ, RZ, 0x181f ;  /* 0x0000181fff007424 */ /* 0x000fe200078e00ff */
[----:B------:R-:W-:Y:S02]  /*16be0*/  MOV R2, 0x16c00 ;  /* 0x00016c0000027802 */ /* 0x000fe40000000f00 */
[----:B-1-34-:R-:W-:Y:S05]  /*16bf0*/  CALL.REL.NOINC `($__internal_5_$__cuda_sm70_shflsync_idx_p) ;  /* 0x00000c7000007944 */ /* 0x01afea0003c00000 */
[----:B------:R-:W-:Y:S01]  /*16c00*/  MOV R12, R0 ;  /* 0x00000000000c7202 */ /* 0x000fe20000000f00 */
[----:B------:R-:W-:Y:S05]  /*16c10*/  BRA `(.L_x_303) ;  /* 0xffffc0e000007947 */ /* 0x000fea000383ffff */
.L_x_245:
[----:B------:R-:W-:Y:S01]  /*16c20*/  IMAD.MOV.U32 R5, RZ, RZ, R16 ;  /* 0x000000ffff057224 */ /* 0x000fe200078e0010 */
[----:B--2---:R-:W-:Y:S01]  /*16c30*/  MOV R3, 0x2 ;  /* 0x0000000200037802 */ /* 0x004fe20000000f00 */
[----:B------:R-:W-:Y:S01]  /*16c40*/  IMAD.MOV.U32 R0, RZ, RZ, 0x181f ;  /* 0x0000181fff007424 */ /* 0x000fe200078e00ff */
[----:B------:R-:W-:Y:S02]  /*16c50*/  MOV R2, 0x16c70 ;  /* 0x00016c7000027802 */ /* 0x000fe40000000f00 */
[----:B-1-34-:R-:W-:Y:S05]  /*16c60*/  CALL.REL.NOINC `($__internal_5_$__cuda_sm70_shflsync_idx_p) ;  /* 0x00000c0000007944 */ /* 0x01afea0003c00000 */
[----:B------:R-:W-:Y:S05]  /*16c70*/  BRA `(.L_x_304) ;  /* 0xffffc0a000007947 */ /* 0x000fea000383ffff */
.L_x_248:
[----:B------:R-:W-:Y:S01]  /*16c80*/  IMAD.MOV.U32 R5, RZ, RZ, R15 ;  /* 0x000000ffff057224 */ /* 0x000fe200078e000f */
[----:B---3--:R-:W-:Y:S01]  /*16c90*/  MOV R3, 0x3 ;  /* 0x0000000300037802 */ /* 0x008fe20000000f00 */
[----:B----4-:R-:W-:Y:S01]  /*16ca0*/  IMAD.MOV.U32 R0, RZ, RZ, 0x181f ;  /* 0x0000181fff007424 */ /* 0x010fe200078e00ff */
[----:B------:R-:W-:-:S02]  /*16cb0*/  MOV R2, 0x16cd0 ;  /* 0x00016cd000027802 */ /* 0x000fc40000000f00 */
[----:B-12---:R-:W-:Y:S05]  /*16cc0*/  CALL.REL.NOINC `($__internal_5_$__cuda_sm70_shflsync_idx_p) ;  /* 0x00000ba000007944 */ /* 0x006fea0003c00000 */
[----:B------:R-:W-:Y:S01]  /*16cd0*/  IMAD.MOV.U32 R10, RZ, RZ, R0 ;  /* 0x000000ffff0a7224 */ /* 0x000fe200078e0000 */
[----:B------:R-:W-:Y:S01]  /*16ce0*/  MOV R3, 0x3 ;  /* 0x0000000300037802 */ /* 0x000fe20000000f00 */
[----:B------:R-:W-:Y:S01]  /*16cf0*/  IMAD.MOV.U32 R5, RZ, RZ, R16 ;  /* 0x000000ffff057224 */ /* 0x000fe200078e0010 */
[----:B------:R-:W-:-:S02]  /*16d00*/  MOV R0, 0x181f ;  /* 0x0000181f00007802 */ /* 0x000fc40000000f00 */
[----:B------:R-:W-:Y:S02]  /*16d10*/  MOV R2, 0x16d30 ;  /* 0x00016d3000027802 */ /* 0x000fe40000000f00 */
[----:B------:R-:W-:Y:S05]  /*16d20*/  CALL.REL.NOINC `($__internal_5_$__cuda_sm70_shflsync_idx_p) ;  /* 0x00000b4000007944 */ /* 0x000fea0003c00000 */
[----:B------:R-:W-:Y:S05]  /*16d30*/  BRA `(.L_x_305) ;  /* 0xffffc16000007947 */ /* 0x000fea000383ffff */
.L_x_250:
[----:B------:R-:W-:Y:S01]  /*16d40*/  IMAD.MOV.U32 R5, RZ, RZ, R16 ;  /* 0x000000ffff057224 */ /* 0x000fe200078e0010 */
[----:B------:R-:W-:Y:S01]  /*16d50*/  MOV R3, RZ ;  /* 0x000000ff00037202 */ /* 0x000fe20000000f00 */
[----:B------:R-:W-:Y:S01]  /*16d60*/  IMAD.MOV.U32 R0, RZ, RZ, 0x1c1f ;  /* 0x00001c1fff007424 */ /* 0x000fe200078e00ff */
[----:B------:R-:W-:Y:S02]  /*16d70*/  MOV R2, 0x16d90 ;  /* 0x00016d9000027802 */ /* 0x000fe40000000f00 */
[----:B------:R-:W-:Y:S05]  /*16d80*/  CALL.REL.NOINC `($__internal_5_$__cuda_sm70_shflsync_idx_p) ;  /* 0x00000ae000007944 */ /* 0x000fea0003c00000 */
[----:B------:R-:W-:Y:S01]  /*16d90*/  MOV R4, R0 ;  /* 0x0000000000047202 */ /* 0x000fe20000000f00 */
[----:B------:R-:W-:Y:S05]  /*16da0*/  BRA `(.L_x_306) ;  /* 0xffffc45000007947 */ /* 0x000fea000383ffff */
.L_x_251:
[----:B------:R-:W-:Y:S01]  /*16db0*/  IMAD.MOV.U32 R5, RZ, RZ, R17 ;  /* 0x000000ffff057224 */ /* 0x000fe200078e0011 */
[----:B------:R-:W-:Y:S01]  /*16dc0*/  MOV R3, RZ ;  /* 0x000000ff00037202 */ /* 0x000fe20000000f00 */
[----:B------:R-:W-:Y:S01]  /*16dd0*/  IMAD.MOV.U32 R0, RZ, RZ, 0x1c1f ;  /* 0x00001c1fff007424 */ /* 0x000fe200078e00ff */
[----:B------:R-:W-:Y:S02]  /*16de0*/  MOV R2, 0x16e00 ;  /* 0x00016e0000027802 */ /* 0x000fe40000000f00 */
[----:B-12---:R-:W-:Y:S05]  /*16df0*/  CALL.REL.NOINC `($__internal_5_$__cuda_sm70_shflsync_idx_p) ;  /* 0x00000a7000007944 */ /* 0x006fea0003c00000 */
[----:B------:R-:W-:Y:S05]  /*16e00*/  BRA `(.L_x_307) ;  /* 0xffffc41000007947 */ /* 0x000fea000383ffff */
.L_x_254:
[----:B------:R-:W-:Y:S01]  /*16e10*/  IMAD.MOV.U32 R5, RZ, RZ, R16 ;  /* 0x000000ffff057224 */ /* 0x000fe200078e0010 */
[----:B------:R-:W-:Y:S01]  /*16e20*/  MOV R3, 0x1 ;  /* 0x0000000100037802 */ /* 0x000fe20000000f00 */
[----:B----4-:R-:W-:Y:S01]  /*16e30*/  IMAD.MOV.U32 R0, RZ, RZ, 0x1c1f ;  /* 0x00001c1fff007424 */ /* 0x010fe200078e00ff */
[----:B------:R-:W-:-:S02]  /*16e40*/  MOV R2, 0x16e60 ;  /* 0x00016e6000027802 */ /* 0x000fc40000000f00 */
[----:B-123--:R-:W-:Y:S05]  /*16e50*/  CALL.REL.NOINC `($__internal_5_$__cuda_sm70_shflsync_idx_p) ;  /* 0x00000a1000007944 */ /* 0x00efea0003c00000 */
[----:B------:R-:W-:Y:S01]  /*16e60*/  IMAD.MOV.U32 R4, RZ, RZ, R0 ;  /* 0x000000ffff047224 */ /* 0x000fe200078e0000 */
[----:B------:R-:W-:Y:S01]  /*16e70*/  MOV R3, 0x1 ;  /* 0x0000000100037802 */ /* 0x000fe20000000f00 */
[----:B------:R-:W-:Y:S01]  /*16e80*/  IMAD.MOV.U32 R5, RZ, RZ, R17 ;  /* 0x000000ffff057224 */ /* 0x000fe200078e0011 */
[----:B------:R-:W-:-:S02]  /*16e90*/  MOV R0, 0x1c1f ;  /* 0x00001c1f00007802 */ /* 0x000fc40000000f00 */
[----:B------:R-:W-:Y:S02]  /*16ea0*/  MOV R2, 0x16ec0 ;  /* 0x00016ec000027802 */ /* 0x000fe40000000f00 */
[----:B------:R-:W-:Y:S05]  /*16eb0*/  CALL.REL.NOINC `($__internal_5_$__cuda_sm70_shflsync_idx_p) ;  /* 0x000009b000007944 */ /* 0x000fea0003c00000 */
[----:B------:R-:W-:Y:S05]  /*16ec0*/  BRA `(.L_x_308) ;  /* 0xffffcec000007947 */ /* 0x000fea000383ffff */
.L_x_258:
[----:B------:R-:W-:Y:S01]  /*16ed0*/  IMAD.MOV.U32 R5, RZ, RZ, R13 ;  /* 0x000000ffff057224 */ /* 0x000fe200078e000d */
[----:B------:R-:W-:Y:S01]  /*16ee0*/  MOV R3, RZ ;  /* 0x000000ff00037202 */ /* 0x000fe20000000f00 */
[----:B------:R-:W-:Y:S01]  /*16ef0*/  IMAD.MOV.U32 R0, RZ, RZ, 0x181f ;  /* 0x0000181fff007424 */ /* 0x000fe200078e00ff */
[----:B------:R-:W-:Y:S02]  /*16f00*/  MOV R2, 0x16f20 ;  /* 0x00016f2000027802 */ /* 0x000fe40000000f00 */
[----:B------:R-:W-:Y:S05]  /*16f10*/  CALL.REL.NOINC `($__internal_5_$__cuda_sm70_shflsync_idx_p) ;  /* 0x0000095000007944 */ /* 0x000fea0003c00000 */
[----:B------:R-:W-:Y:S01]  /*16f20*/  MOV R12, R0 ;  /* 0x00000000000c7202 */ /* 0x000fe20000000f00 */
[----:B------:R-:W-:Y:S05]  /*16f30*/  BRA `(.L_x_309) ;  /* 0xffffe0c000007947 */ /* 0x000fea000383ffff */
.L_x_259:
[----:B------:R-:W-:Y:S01]  /*16f40*/  IMAD.MOV.U32 R5, RZ, RZ, R16 ;  /* 0x000000ffff057224 */ /* 0x000fe200078e0010 */
[----:B------:R-:W-:Y:S01]  /*16f50*/  MOV R3, RZ ;  /* 0x000000ff00037202 */ /* 0x000fe20000000f00 */
[----:B------:R-:W-:Y:S01]  /*16f60*/  IMAD.MOV.U32 R0, RZ, RZ, 0x181f ;  /* 0x0000181fff007424 */ /* 0x000fe200078e00ff */
[----:B------:R-:W-:Y:S02]  /*16f70*/  MOV R2, 0x16f90 ;  /* 0x00016f9000027802 */ /* 0x000fe40000000f00 */
[----:B-12---:R-:W-:Y:S05]  /*16f80*/  CALL.REL.NOINC `($__internal_5_$__cuda_sm70_shflsync_idx_p) ;  /* 0x000008e000007944 */ /* 0x006fea0003c00000 */
[----:B------:R-:W-:Y:S05]  /*16f90*/  BRA `(.L_x_310) ;  /* 0xffffe08000007947 */ /* 0x000fea000383ffff */
.L_x_262:
[----:B------:R-:W-:Y:S01]  /*16fa0*/  IMAD.MOV.U32 R5, RZ, RZ, R13 ;  /* 0x000000ffff057224 */ /* 0x000fe200078e000d */
[----:B--2---:R-:W-:Y:S01]  /*16fb0*/  MOV R3, 0x1 ;  /* 0x0000000100037802 */ /* 0x004fe20000000f00 */
[----:B----4-:R-:W-:Y:S01]  /*16fc0*/  IMAD.MOV.U32 R0, RZ, RZ, 0x181f ;  /* 0x0000181fff007424 */ /* 0x010fe200078e00ff */
[----:B------:R-:W-:-:S02]  /*16fd0*/  MOV R2, 0x16ff0 ;  /* 0x00016ff000027802 */ /* 0x000fc40000000f00 */
[----:B-1-3--:R-:W-:Y:S05]  /*16fe0*/  CALL.REL.NOINC `($__internal_5_$__cuda_sm70_shflsync_idx_p) ;  /* 0x0000088000007944 */ /* 0x00afea0003c00000 */
[----:B------:R-:W-:Y:S01]  /*16ff0*/  IMAD.MOV.U32 R12, RZ, RZ, R0 ;  /* 0x000000ffff0c7224 */ /* 0x000fe200078e0000 */
[----:B------:R-:W-:Y:S01]  /*17000*/  MOV R3, 0x1 ;  /* 0x0000000100037802 */ /* 0x000fe20000000f00 */
[----:B------:R-:W-:Y:S01]  /*17010*/  IMAD.MOV.U32 R5, RZ, RZ, R16 ;  /* 0x000000ffff057224 */ /* 0x000fe200078e0010 */
[----:B------:R-:W-:-:S02]  /*17020*/  MOV R0, 0x181f ;  /* 0x0000181f00007802 */ /* 0x000fc40000000f00 */
[----:B------:R-:W-:Y:S02]  /*17030*/  MOV R2, 0x17050 ;  /* 0x0001705000027802 */ /* 0x000fe40000000f00 */
[----:B------:R-:W-:Y:S05]  /*17040*/  CALL.REL.NOINC `($__internal_5_$__cuda_sm70_shflsync_idx_p) ;  /* 0x0000082000007944 */ /* 0x000fea0003c00000 */
[----:B------:R-:W-:Y:S05]  /*17050*/  BRA `(.L_x_311) ;  /* 0xffffe1b000007947 */ /* 0x000fea000383ffff */
.L_x_265:
[----:B------:R-:W-:Y:S01]  /*17060*/  IMAD.MOV.U32 R5, RZ, RZ, R13 ;  /* 0x000000ffff057224 */ /* 0x000fe200078e000d */
[----:B-1----:R-:W-:Y:S01]  /*17070*/  MOV R3, 0x2 ;  /* 0x0000000200037802 */ /* 0x002fe20000000f00 */
[----:B----4-:R-:W-:Y:S01]  /*17080*/  IMAD.MOV.U32 R0, RZ, RZ, 0x181f ;  /* 0x0000181fff007424 */ /* 0x010fe200078e00ff */
[----:B------:R-:W-:Y:S02]  /*17090*/  MOV R2, 0x170b0 ;  /* 0x000170b000027802 */ /* 0x000fe40000000f00 */
[----:B--23--:R-:W-:Y:S05]  /*170a0*/  CALL.REL.NOINC `($__internal_5_$__cuda_sm70_shflsync_idx_p) ;  /* 0x000007c000007944 */ /* 0x00cfea0003c00000 */
[----:B------:R-:W-:Y:S01]  /*170b0*/  MOV R12, R0 ;  /* 0x00000000000c7202 */ /* 0x000fe20000000f00 */
[----:B------:R-:W-:Y:S05]  /*170c0*/  BRA `(.L_x_312) ;  /* 0xffffe2b000007947 */ /* 0x000fea000383ffff */
.L_x_266:
[----:B------:R-:W-:Y:S01]  /*170d0*/  IMAD.MOV.U32 R5, RZ, RZ, R16 ;  /* 0x000000ffff057224 */ /* 0x000fe200078e0010 */
[----:B------:R-:W-:Y:S01]  /*170e0*/  MOV R3, 0x2 ;  /* 0x0000000200037802 */ /* 0x000fe20000000f00 */
[----:B----4-:R-:W-:Y:S01]  /*170f0*/  IMAD.MOV.U32 R0, RZ, RZ, 0x181f ;  /* 0x0000181fff007424 */ /* 0x010fe200078e00ff */
[----:B------:R-:W-:Y:S02]  /*17100*/  MOV R2, 0x17120 ;  /* 0x0001712000027802 */ /* 0x000fe40000000f00 */
[----:B-123--:R-:W-:Y:S05]  /*17110*/  CALL.REL.NOINC `($__internal_5_$__cuda_sm70_shflsync_idx_p) ;  /* 0x0000075000007944 */ /* 0x00efea0003c00000 */
[----:B------:R-:W-:Y:S05]  /*17120*/  BRA `(.L_x_313) ;  /* 0xffffe27000007947 */ /* 0x000fea000383ffff */
.L_x_269:
[----:B------:R-:W-:Y:S01]  /*17130*/  IMAD.MOV.U32 R5, RZ, RZ, R13 ;  /* 0x000000ffff057224 */ /* 0x000fe200078e000d */
[----:B-1----:R-:W-:Y:S01]  /*17140*/  MOV R3, 0x3 ;  /* 0x0000000300037802 */ /* 0x002fe20000000f00 */
[----:B------:R-:W-:Y:S01]  /*17150*/  IMAD.MOV.U32 R0, RZ, RZ, 0x181f ;  /* 0x0000181fff007424 */ /* 0x000fe200078e00ff */
[----:B------:R-:W-:-:S02]  /*17160*/  MOV R2, 0x17180 ;  /* 0x0001718000027802 */ /* 0x000fc40000000f00 */
[----:B--234-:R-:W-:Y:S05]  /*17170*/  CALL.REL.NOINC `($__internal_5_$__cuda_sm70_shflsync_idx_p) ;  /* 0x000006f000007944 */ /* 0x01cfea0003c00000 */
[----:B------:R-:W-:Y:S01]  /*17180*/  IMAD.MOV.U32 R12, RZ, RZ, R0 ;  /* 0x000000ffff0c7224 */ /* 0x000fe200078e0000 */
[----:B------:R-:W-:Y:S01]  /*17190*/  MOV R3, 0x3 ;  /* 0x0000000300037802 */ /* 0x000fe20000000f00 */
[----:B------:R-:W-:Y:S01]  /*171a0*/  IMAD.MOV.U32 R5, RZ, RZ, R16 ;  /* 0x000000ffff057224 */ /* 0x000fe200078e0010 */
[----:B------:R-:W-:-:S02]  /*171b0*/  MOV R0, 0x181f ;  /* 0x0000181f00007802 */ /* 0x000fc40000000f00 */
[----:B------:R-:W-:Y:S02]  /*171c0*/  MOV R2, 0x171e0 ;  /* 0x000171e000027802 */ /* 0x000fe40000000f00 */
[----:B------:R-:W-:Y:S05]  /*171d0*/  CALL.REL.NOINC `($__internal_5_$__cuda_sm70_shflsync_idx_p) ;  /* 0x0000069000007944 */ /* 0x000fea0003c00000 */
[----:B------:R-:W-:Y:S05]  /*171e0*/  BRA `(.L_x_314) ;  /* 0xffffe33000007947 */ /* 0x000fea000383ffff */
.L_x_271:
[----:B------:R-:W-:Y:S01]  /*171f0*/  IMAD.MOV.U32 R5, RZ, RZ, R21 ;  /* 0x000000ffff057224 */ /* 0x000fe200078e0015 */
[----:B------:R-:W-:Y:S01]  /*17200*/  MOV R3, RZ ;  /* 0x000000ff00037202 */ /* 0x000fe20000000f00 */
[----:B------:R-:W-:Y:S01]  /*17210*/  IMAD.MOV.U32 R0, RZ, RZ, 0x1f ;  /* 0x0000001fff007424 */ /* 0x000fe200078e00ff */
[----:B------:R-:W-:Y:S02]  /*17220*/  MOV R2, 0x17240 ;  /* 0x0001724000027802 */ /* 0x000fe40000000f00 */
[----:B-1-3--:R-:W-:Y:S05]  /*17230*/  CALL.REL.NOINC `($__internal_5_$__cuda_sm70_shflsync_idx_p) ;  /* 0x0000063000007944 */ /* 0x00afea0003c00000 */
[----:B------:R-:W-:Y:S01]  /*17240*/  MOV R9, R0 ;  /* 0x0000000000097202 */ /* 0x000fe20000000f00 */
[----:B------:R-:W-:Y:S05]  /*17250*/  BRA `(.L_x_315) ;  /* 0xffffe4d000007947 */ /* 0x000fea000383ffff */
.L_x_272:
[----:B------:R-:W-:Y:S01]  /*17260*/  IMAD.MOV.U32 R5, RZ, RZ, R21 ;  /* 0x000000ffff057224 */ /* 0x000fe200078e0015 */
[----:B------:R-:W-:Y:S01]  /*17270*/  MOV R3, 0x1 ;  /* 0x0000000100037802 */ /* 0x000fe20000000f00 */
[----:B------:R-:W-:Y:S01]  /*17280*/  IMAD.MOV.U32 R0, RZ, RZ, 0x1f ;  /* 0x0000001fff007424 */ /* 0x000fe200078e00ff */
[----:B------:R-:W-:Y:S02]  /*17290*/  MOV R2, 0x172b0 ;  /* 0x000172b000027802 */ /* 0x000fe40000000f00 */
[----:B-1234-:R-:W-:Y:S05]  /*172a0*/  CALL.REL.NOINC `($__internal_5_$__cuda_sm70_shflsync_idx_p) ;  /* 0x000005c000007944 */ /* 0x01efea0003c00000 */
[----:B------:R-:W-:Y:S01]  /*172b0*/  MOV R8, R0 ;  /* 0x0000000000087202 */ /* 0x000fe20000000f00 */
[----:B------:R-:W-:Y:S05]  /*172c0*/  BRA `(.L_x_316) ;  /* 0xffffe48000007947 */ /* 0x000fea000383ffff */
.L_x_273:
[----:B------:R-:W-:Y:S02]  /*172d0*/  MOV R2, 0x1 ;  /* 0x0000000100027802 */ /* 0x000fe40000000f00 */
[----:B------:R-:W-:-:S02]  /*172e0*/  MOV R3, 0x17300 ;  /* 0x0001730000037802 */ /* 0x000fc40000000f00 */
[----:B--2-4-:R-:W-:Y:S05]  /*172f0*/  CALL.REL.NOINC `($__internal_6_$__cuda_sm70_shflsync_up_p) ;  /* 0x000005c000007944 */ /* 0x014fea0003c00000 */
[----:B------:R-:W-:Y:S05]  /*17300*/  BRA `(.L_x_317) ;  /* 0xffffe56000007947 */ /* 0x000fea000383ffff */
.L_x_274:
[----:B------:R-:W-:Y:S02]  /*17310*/  MOV R2, 0x2 ;  /* 0x0000000200027802 */ /* 0x000fe40000000f00 */
[----:B------:R-:W-:-:S02]  /*17320*/  MOV R3, 0x17340 ;  /* 0x0001734000037802 */ /* 0x000fc40000000f00 */
[----:B--2-4-:R-:W-:Y:S05]  /*17330*/  CALL.REL.NOINC `($__internal_6_$__cuda_sm70_shflsync_up_p) ;  /* 0x0000058000007944 */ /* 0x014fea0003c00000 */
        /* <DEDUP_REMOVED lines=23> */
.L_x_278:
[----:B------:R-:W-:Y:S02]  /*174b0*/  MOV R2, 0x1 ;  /* 0x0000000100027802 */ /* 0x000fe40000000f00 */
[----:B------:R-:W-:Y:S02]  /*174c0*/  MOV R3, 0x174e0 ;  /* 0x000174e000037802 */ /* 0x000fe40000000f00 */
[----:B--2---:R-:W-:Y:S05]  /*174d0*/  CALL.REL.NOINC `($__internal_6_$__cuda_sm70_shflsync_up_p) ;  /* 0x000003e000007944 */ /* 0x004fea0003c00000 */
[----:B------:R-:W-:Y:S01]  /*174e0*/  MOV R2, R4 ;  /* 0x0000000400027202 */ /* 0x000fe20000000f00 */
[----:B------:R-:W-:Y:S05]  /*174f0*/  BRA `(.L_x_319) ;  /* 0xffffe5c000007947 */ /* 0x000fea000383ffff */
.L_x_279:
        /* <DEDUP_REMOVED lines=26> */
.L_x_281:
[----:B------:R-:W-:Y:S02]  /*176a0*/  SEL R0, RZ, 0x1, P0 ;  /* 0x00000001ff007807 */ /* 0x000fe40000000000 */
[----:B------:R-:W-:Y:S02]  /*176b0*/  MOV R2, 0x176d0 ;  /* 0x000176d000027802 */ /* 0x000fe40000000f00 */
[----:B-12---:R-:W-:Y:S05]  /*176c0*/  CALL.REL.NOINC `($__internal_7_$__cuda_sm70_votesync_ballot) ;  /* 0x0000026000007944 */ /* 0x006fea0003c00000 */
[----:B------:R-:W-:Y:S01]  /*176d0*/  MOV R8, R0 ;  /* 0x0000000000087202 */ /* 0x000fe20000000f00 */
[----:B------:R-:W-:Y:S05]  /*176e0*/  BRA `(.L_x_321) ;  /* 0xffffe56000007947 */ /* 0x000fea000383ffff */
.L_x_282:
[----:B------:R-:W-:Y:S01]  /*176f0*/  IMAD.MOV.U32 R5, RZ, RZ, R6 ;  /* 0x000000ffff057224 */ /* 0x000fe200078e0006 */
[----:B----4-:R-:W-:Y:S01]  /*17700*/  MOV R3, R11 ;  /* 0x0000000b00037202 */ /* 0x010fe20000000f00 */
[----:B------:R-:W-:Y:S01]  /*17710*/  IMAD.MOV.U32 R0, RZ, RZ, 0x1f ;  /* 0x0000001fff007424 */ /* 0x000fe200078e00ff */
[----:B------:R-:W-:Y:S02]  /*17720*/  MOV R2, 0x17740 ;  /* 0x0001774000027802 */ /* 0x000fe40000000f00 */
[----:B-123--:R-:W-:Y:S05]  /*17730*/  CALL.REL.NOINC `($__internal_5_$__cuda_sm70_shflsync_idx_p) ;  /* 0x0000013000007944 */ /* 0x00efea0003c00000 */
[----:B------:R-:W-:Y:S01]  /*17740*/  IMAD.MOV.U32 R6, RZ, RZ, R0 ;  /* 0x000000ffff067224 */ /* 0x000fe200078e0000 */
[----:B------:R-:W-:Y:S01]  /*17750*/  MOV R3, R11 ;  /* 0x0000000b00037202 */ /* 0x000fe20000000f00 */
[----:B------:R-:W-:Y:S01]  /*17760*/  IMAD.MOV.U32 R5, RZ, RZ, R7 ;  /* 0x000000ffff057224 */ /* 0x000fe200078e0007 */
[----:B------:R-:W-:Y:S02]  /*17770*/  MOV R0, 0x1f ;  /* 0x0000001f00007802 */ /* 0x000fe40000000f00 */
[----:B------:R-:W-:-:S02]  /*17780*/  MOV R2, 0x177a0 ;  /* 0x000177a000027802 */ /* 0x000fc40000000f00 */
[----:B------:R-:W-:Y:S05]  /*17790*/  CALL.REL.NOINC `($__internal_5_$__cuda_sm70_shflsync_idx_p) ;  /* 0x000000d000007944 */ /* 0x000fea0003c00000 */
[----:B------:R-:W-:Y:S01]  /*177a0*/  MOV R7, R0 ;  /* 0x0000000000077202 */ /* 0x000fe20000000f00 */
[----:B------:R-:W-:Y:S05]  /*177b0*/  BRA `(.L_x_322) ;  /* 0xffffe4d000007947 */ /* 0x000fea000383ffff */
.L_x_285:
[----:B------:R-:W-:Y:S01]  /*177c0*/  IMAD.MOV.U32 R5, RZ, RZ, R4 ;  /* 0x000000ffff057224 */ /* 0x000fe200078e0004 */
[----:B------:R-:W-:-:S02]  /*177d0*/  MOV R0, 0x1f ;  /* 0x0000001f00007802 */ /* 0x000fc40000000f00 */
[----:B------:R-:W-:Y:S02]  /*177e0*/  MOV R2, 0x17800 ;  /* 0x0001780000027802 */ /* 0x000fe40000000f00 */
[----:B-1234-:R-:W-:Y:S05]  /*177f0*/  CALL.REL.NOINC `($__internal_5_$__cuda_sm70_shflsync_idx_p) ;  /* 0x0000007000007944 */ /* 0x01efea0003c00000 */
[----:B------:R-:W-:Y:S01]  /*17800*/  MOV R12, R0 ;  /* 0x00000000000c7202 */ /* 0x000fe20000000f00 */
[----:B------:R-:W-:Y:S05]  /*17810*/  BRA `(.L_x_284) ;  /* 0xffffe4d000007947 */ /* 0x000fea000383ffff */
        .weak           $__internal_4_$__cuda_sm70_shflsync_bfly_p
        .type           $__internal_4_$__cuda_sm70_shflsync_bfly_p,@function
        .size           $__internal_4_$__cuda_sm70_shflsync_bfly_p,($__internal_5_$__cuda_sm70_shflsync_idx_p - $__internal_4_$__cuda_sm70_shflsync_bfly_p)
$__internal_4_$__cuda_sm70_shflsync_bfly_p:
[----:B------:R-:W-:Y:S04]  /*17820*/  WARPSYNC R6 ;  /* 0x0000000600007348 */ /* 0x000fe80003800000 */
[----:B------:R1:W2:Y:S02]  /*17830*/  SHFL.BFLY PT, R5, R2, R5, R7 ;  /* 0x0c00000502057389 */ /* 0x0002a400000e0007 */
[----:B-1----:R-:W-:Y:S02]  /*17840*/  MOV R2, R3 ;  /* 0x0000000300027202 */ /* 0x002fe40000000f00 */
[----:B------:R-:W-:-:S04]  /*17850*/  MOV R3, 0x0 ;  /* 0x0000000000037802 */ /* 0x000fc80000000f00 */
[----:B--2---:R-:W-:Y:S05]  /*17860*/  RET.REL.NODEC R2 `(_ZN7cutlass13device_kernelIN5flash19enable_sm80_to_sm89INS1_16FlashAttnFwdSm80INS1_25CollectiveMainloopFwdSm80ILi8ELi1ELb0EN4cute5tupleIJNS5_1CILi128EEENS7_ILi32EEENS7_ILi256EEEEEELi256ENS_6half_tEfNS_4arch4Sm80ELb0ELb0ELb1ELb1ELb0ELb1ELb1ELb1EEENS1_21CollectiveEpilogueFwdINS6_IJS8_SA_S9_EEENS6_IJNS7_ILi1EEESI_SI_EEESC_SE_Li256ELb1ELb1ELb1ELb0EEENS1_36VarlenDynamicPersistentTileSchedulerILi128ELi32ELi256ELi256ELb1ELb1ELb0ELb0ELb1ELb1EEEEEEEEEvNT_6ParamsE) ;  /* 0xfffe879002007950 */ /* 0x004fea0003c3ffff */
        .weak           $__internal_5_$__cuda_sm70_shflsync_idx_p
        .type           $__internal_5_$__cuda_sm70_shflsync_idx_p,@function
        .size           $__internal_5_$__cuda_sm70_shflsync_idx_p,($__internal_6_$__cuda_sm70_shflsync_up_p - $__internal_5_$__cuda_sm70_shflsync_idx_p)
$__internal_5_$__cuda_sm70_shflsync_idx_p:
[----:B------:R-:W-:-:S04]  /*17870*/  MOV R118, 0xffffffff ;  /* 0xffffffff00767802 */ /* 0x000fc80000000f00 */
[----:B------:R-:W-:Y:S04]  /*17880*/  WARPSYNC R118 ;  /* 0x0000007600007348 */ /* 0x000fe80003800000 */
[----:B------:R1:W2:Y:S02]  /*17890*/  SHFL.IDX PT, R0, R5, R3, R0 ;  /* 0x0000000305007389 */ /* 0x0002a400000e0000 */
[----:B-1----:R-:W-:-:S04]  /*178a0*/  MOV R3, 0x0 ;  /* 0x0000000000037802 */ /* 0x002fc80000000f00 */
[----:B--2---:R-:W-:Y:S05]  /*178b0*/  RET.REL.NODEC R2 `(_ZN7cutlass13device_kernelIN5flash19enable_sm80_to_sm89INS1_16FlashAttnFwdSm80INS1_25CollectiveMainloopFwdSm80ILi8ELi1ELb0EN4cute5tupleIJNS5_1CILi128EEENS7_ILi32EEENS7_ILi256EEEEEELi256ENS_6half_tEfNS_4arch4Sm80ELb0ELb0ELb1ELb1ELb0ELb1ELb1ELb1EEENS1_21CollectiveEpilogueFwdINS6_IJS8_SA_S9_EEENS6_IJNS7_ILi1EEESI_SI_EEESC_SE_Li256ELb1ELb1ELb1ELb0EEENS1_36VarlenDynamicPersistentTileSchedulerILi128ELi32ELi256ELi256ELb1ELb1ELb0ELb0ELb1ELb1EEEEEEEEEvNT_6ParamsE) ;  /* 0xfffe874002007950 */ /* 0x004fea0003c3ffff */
        .weak           $__internal_6_$__cuda_sm70_shflsync_up_p
        .type           $__internal_6_$__cuda_sm70_shflsync_up_p,@function
        .size           $__internal_6_$__cuda_sm70_shflsync_up_p,($__internal_7_$__cuda_sm70_votesync_ballot - $__internal_6_$__cuda_sm70_shflsync_up_p)
$__internal_6_$__cuda_sm70_shflsync_up_p:
[----:B------:R-:W-:Y:S02]  /*178c0*/  IMAD.MOV.U32 R4, RZ, RZ, RZ ;  /* 0x000000ffff047224 */ /* 0x000fe400078e00ff */
[----:B------:R-:W-:-:S04]  /*178d0*/  IMAD.MOV.U32 R10, RZ, RZ, -0x1 ;  /* 0xffffffffff0a7424 */ /* 0x000fc800078e00ff */
[----:B------:R-:W-:Y:S04]  /*178e0*/  WARPSYNC R10 ;  /* 0x0000000a00007348 */ /* 0x000fe80003800000 */
[----:B------:R1:W2:Y:S02]  /*178f0*/  SHFL.UP PT, R4, R0, R2, R4 ;  /* 0x0400000200047389 */ /* 0x0002a400000e0004 */
[----:B-1----:R-:W-:Y:S02]  /*17900*/  MOV R2, R3 ;  /* 0x0000000300027202 */ /* 0x002fe40000000f00 */
[----:B------:R-:W-:-:S04]  /*17910*/  MOV R3, 0x0 ;  /* 0x0000000000037802 */ /* 0x000fc80000000f00 */
[----:B--2---:R-:W-:Y:S05]  /*17920*/  RET.REL.NODEC R2 `(_ZN7cutlass13device_kernelIN5flash19enable_sm80_to_sm89INS1_16FlashAttnFwdSm80INS1_25CollectiveMainloopFwdSm80ILi8ELi1ELb0EN4cute5tupleIJNS5_1CILi128EEENS7_ILi32EEENS7_ILi256EEEEEELi256ENS_6half_tEfNS_4arch4Sm80ELb0ELb0ELb1ELb1ELb0ELb1ELb1ELb1EEENS1_21CollectiveEpilogueFwdINS6_IJS8_SA_S9_EEENS6_IJNS7_ILi1EEESI_SI_EEESC_SE_Li256ELb1ELb1ELb1ELb0EEENS1_36VarlenDynamicPersistentTileSchedulerILi128ELi32ELi256ELi256ELb1ELb1ELb0ELb0ELb1ELb1EEEEEEEEEvNT_6ParamsE) ;  /* 0xfffe86d002007950 */ /* 0x004fea0003c3ffff */
        .weak           $__internal_7_$__cuda_sm70_votesync_ballot
        .type           $__internal_7_$__cuda_sm70_votesync_ballot,@function
        .size           $__internal_7_$__cuda_sm70_votesync_ballot,(.L_x_5147 - $__internal_7_$__cuda_sm70_votesync_ballot)
$__internal_7_$__cuda_sm70_votesync_ballot:
[----:B------:R-:W-:Y:S01]  /*17930*/  ISETP.NE.U32.AND P0, PT, R0, 0x1, PT ;  /* 0x000000010000780c */ /* 0x000fe20003f05070 */
[----:B------:R-:W-:-:S04]  /*17940*/  IMAD.MOV.U32 R3, RZ, RZ, -0x1 ;  /* 0xffffffffff037424 */ /* 0x000fc800078e00ff */
[----:B------:R-:W-:Y:S08]  /*17950*/  WARPSYNC R3 ;  /* 0x0000000300007348 */ /* 0x000ff00003800000 */
[----:B------:R-:W-:-:S04]  /*17960*/  VOTE.ANY R0, PT, !P0 ;  /* 0x0000000000007806 */ /* 0x000fc800040e0100 */
[----:B------:R-:W-:Y:S01]  /*17970*/  LOP3.LUT R0, R0, R3, RZ, 0xc0, !PT ;  /* 0x0000000300007212 */ /* 0x000fe200078ec0ff */
[----:B------:R-:W-:-:S04]  /*17980*/  IMAD.MOV.U32 R3, RZ, RZ, 0x0 ;  /* 0x00000000ff037424 */ /* 0x000fc800078e00ff */
[----:B------:R-:W-:Y:S05]  /*17990*/  RET.REL.NODEC R2 `(_ZN7cutlass13device_kernelIN5flash19enable_sm80_to_sm89INS1_16FlashAttnFwdSm80INS1_25CollectiveMainloopFwdSm80ILi8ELi1ELb0EN4cute5tupleIJNS5_1CILi128EEENS7_ILi32EEENS7_ILi256EEEEEELi256ENS_6half_tEfNS_4arch4Sm80ELb0ELb0ELb1ELb1ELb0ELb1ELb1ELb1EEENS1_21CollectiveEpilogueFwdINS6_IJS8_SA_S9_EEENS6_IJNS7_ILi1EEESI_SI_EEESC_SE_Li256ELb1ELb1ELb1ELb0EEENS1_36VarlenDynamicPersistentTileSchedulerILi128ELi32ELi256ELi256ELb1ELb1ELb0ELb0ELb1ELb1EEEEEEEEEvNT_6ParamsE) ;  /* 0xfffe866002007950 */ /* 0x000fea0003c3ffff */
.L_x_323:
        /* <DEDUP_REMOVED lines=14> */
.L_x_5147:


//--------------------- .text._ZN7cutlass13device_kernelIN5flash19enable_sm80_to_sm89INS1_16FlashAttnFwdSm80INS1_25CollectiveMainloopFwdSm80ILi8ELi1ELb1EN4cute5tupleIJNS5_1CILi128EEENS7_ILi48EEENS7_ILi256EEEEEELi256ENS_6half_tEfNS_4arch4Sm80ELb0ELb1ELb1ELb0ELb0ELb0ELb1ELb1EEENS1_21CollectiveEpilogueFwdINS6_IJS8_SA_S9_EEENS6_IJNS7_ILi1EEESI_SI_EEESC_SE_Li256ELb0ELb1ELb1ELb0EEENS1_19SingleTileSchedulerILb0ELb1ELb1ELi128EEEEEEEEEvNT_6ParamsE --------------------------
	.section	.text._ZN7cutlass13device_kernelIN5flash19enable_sm80_to_sm89INS1_16FlashAttnFwdSm80INS1_25CollectiveMainloopFwdSm80ILi8ELi1ELb1EN4cute5tupleIJNS5_1CILi128EEENS7_ILi48EEENS7_ILi256EEEEEELi256ENS_6half_tEfNS_4arch4Sm80ELb0ELb1ELb1ELb0ELb0ELb0ELb1ELb1EEENS1_21CollectiveEpilogueFwdINS6_IJS8_SA_S9_EEENS6_IJNS7_ILi1EEESI_SI_EEESC_SE_Li256ELb0ELb1ELb1ELb0EEENS1_19SingleTileSchedulerILb0ELb1ELb1ELi128EEEEEEEEEvNT_6ParamsE,"ax",@progbits
	.sectioninfo	@"SHI_REGISTERS=255"
	.align	128
.text._ZN7cutlass13device_kernelIN5flash19enable_sm80_to_sm89INS1_16FlashAttnFwdSm80INS1_25CollectiveMainloopFwdSm80ILi8ELi1ELb1EN4cute5tupleIJNS5_1CILi128EEENS7_ILi48EEENS7_ILi256EEEEEELi256ENS_6half_tEfNS_4arch4Sm80ELb0ELb1ELb1ELb0ELb0ELb0ELb1ELb1EEENS1_21CollectiveEpilogueFwdINS6_IJS8_SA_S9_EEENS6_IJNS7_ILi1EEESI_SI_EEESC_SE_Li256ELb0ELb1ELb1ELb0EEENS1_19SingleTileSchedulerILb0ELb1ELb1ELi128EEEEEEEEEvNT_6ParamsE:
        .type           _ZN7cutlass13device_kernelIN5flash19enable_sm80_to_sm89INS1_16FlashAttnFwdSm80INS1_25CollectiveMainloopFwdSm80ILi8ELi1ELb1EN4cute5tupleIJNS5_1CILi128EEENS7_ILi48EEENS7_ILi256EEEEEELi256ENS_6half_tEfNS_4arch4Sm80ELb0ELb1ELb1ELb0ELb0ELb0ELb1ELb1EEENS1_21CollectiveEpilogueFwdINS6_IJS8_SA_S9_EEENS6_IJNS7_ILi1EEESI_SI_EEESC_SE_Li256ELb0ELb1ELb1ELb0EEENS1_19SingleTileSchedulerILb0ELb1ELb1ELi128EEEEEEEEEvNT_6ParamsE,@function
        .size           _ZN7cutlass13device_kernelIN5flash19enable_sm80_to_sm89INS1_16FlashAttnFwdSm80INS1_25CollectiveMainloopFwdSm80ILi8ELi1ELb1EN4cute5tupleIJNS5_1CILi128EEENS7_ILi48EEENS7_ILi256EEEEEELi256ENS_6half_tEfNS_4arch4Sm80ELb0ELb1ELb1ELb0ELb0ELb0ELb1ELb1EEENS1_21CollectiveEpilogueFwdINS6_IJS8_SA_S9_EEENS6_IJNS7_ILi1EEESI_SI_EEESC_SE_Li256ELb0ELb1ELb1ELb0EEENS1_19SingleTileSchedulerILb0ELb1ELb1ELi128EEEEEEEEEvNT_6ParamsE,(.L_x_5152 - _ZN7cutlass13device_kernelIN5flash19enable_sm80_to_sm89INS1_16FlashAttnFwdSm80INS1_25CollectiveMainloopFwdSm80ILi8ELi1ELb1EN4cute5tupleIJNS5_1CILi128EEENS7_ILi48EEENS7_ILi256EEEEEELi256ENS_6half_tEfNS_4arch4Sm80ELb0ELb1ELb1ELb0ELb0ELb0ELb1ELb1EEENS1_21CollectiveEpilogueFwdINS6_IJS8_SA_S9_EEENS6_IJNS7_ILi1EEESI_SI_EEESC_SE_Li256ELb0ELb1ELb1ELb0EEENS1_19SingleTileSchedulerILb0ELb1ELb1ELi128EEEEEEEEEvNT_6ParamsE)
        .other          _ZN7cutlass13device_kernelIN5flash19enable_sm80_to_sm89INS1_16FlashAttnFwdSm80INS1_25CollectiveMainloopFwdSm80ILi8ELi1ELb1EN4cute5tupleIJNS5_1CILi128EEENS7_ILi48EEENS7_ILi256EEEEEELi256ENS_6half_tEfNS_4arch4Sm80ELb0ELb1ELb1ELb0ELb0ELb0ELb1ELb1EEENS1_21CollectiveEpilogueFwdINS6_IJS8_SA_S9_EEENS6_IJNS7_ILi1EEESI_SI_EEESC_SE_Li256ELb0ELb1ELb1ELb0EEENS1_19SingleTileSchedulerILb0ELb1ELb1ELi128EEEEEEEEEvNT_6ParamsE,@"STO_CUDA_ENTRY STV_DEFAULT"
_ZN7cutlass13device_kernelIN5flash19enable_sm80_to_sm89INS1_16FlashAttnFwdSm80INS1_25CollectiveMainloopFwdSm80ILi8ELi1ELb1EN4cute5tupleIJNS5_1CILi128EEENS7_ILi48EEENS7_ILi256EEEEEELi256ENS_6half_tEfNS_4arch4Sm80ELb0ELb1ELb1ELb0ELb0ELb0ELb1ELb1EEENS1_21CollectiveEpilogueFwdINS6_IJS8_SA_S9_EEENS6_IJNS7_ILi1EEESI_SI_EEESC_SE_Li256ELb0ELb1ELb1ELb0EEENS1_19SingleTileSchedulerILb0ELb1ELb1ELi128EEEEEEEEEvNT_6ParamsE:
        /* <DEDUP_REMOVED lines=18> */
.L_x_324:
[----:B---3--:R-:W-:Y:S02]  /*0120*/  ULDC.64 UR4, c[0x0][0x550] ;  /* 0x0001540000047ab9 */ /* 0x008fe40000000a00 */
[----:B------:R-:W-:Y:S02]  /*0130*/  UISETP.NE.AND UP0, UPT, UR4, 0x1, UPT ;  /* 0x000000010400788c */ /* 0x000fe4000bf05270 */
[----:B------:R-:W-:-:S02]  /*0140*/  UIMAD.WIDE.U32 UR8, UR6, UR5, URZ ;  /* 0x00000005060872a5 */ /* 0x000fc4000f8e003f */
[----:B------:R-:W-:Y:S02]  /*0150*/  ULDC UR4, c[0x0][0x558] ;  /* 0x0001560000047ab9 */ /* 0x000fe40000000800 */
[----:B------:R-:W-:-:S05]  /*0160*/  UMOV UR12, UR6 ;  /* 0x00000006000c7c82 */ /* 0x000fca0008000000 */
[----:B------:R-:W-:-:S03]  /*0170*/  @UP0 USHF.R.U32.HI UR12, URZ, UR4, UR9 ;  /* 0x000000043f0c0299 */ /* 0x000fc60008011609 */
.L_x_325:
[----:B------:R-:W-:Y:S01]  /*0180*/  ISETP.GE.AND P0, PT, R11, RZ, PT ;  /* 0x000000ff0b00720c */ /* 0x000fe20003f06270 */
[----:B------:R-:W-:Y:S02]  /*0190*/  UIADD3 UR5, -UR12, URZ, URZ ;  /* 0x0000003f0c057290 */ /* 0x000fe4000fffe13f */
[----:B------:R-:W-:Y:S02]  /*01a0*/  ULDC UR4, c[0x0][0x550] ;  /* 0x0001540000047ab9 */ /* 0x000fe40000000800 */
[----:B------:R-:W-:-:S08]  /*01b0*/  UIMAD UR6, UR5, UR4, UR6 ;  /* 0x00000004050672a4 */ /* 0x000fd0000f8e0206 */
[----:B------:R-:W-:Y:S05]  /*01c0*/  @!P0 EXIT ;  /* 0x000000000000894d */ /* 0x000fea0003800000 */
[----:B------:R-:W1:Y:S01]  /*01d0*/  S2UR UR11, SR_CTAID.X ;  /* 0x00000000000b79c3 */ /* 0x000e620000002500 */
[----:B------:R-:W-:Y:S02]  /*01e0*/  ULDC UR7, c[0x0][0x2c4] ;  /* 0x0000b10000077ab9 */ /* 0x000fe40000000800 */
[----:B------:R-:W-:Y:S02]  /*01f0*/  UISETP.NE.AND UP1, UPT, UR7, 0x1, UPT ;  /* 0x000000010700788c */ /* 0x000fe4000bf25270 */
[----:B------:R-:W-:Y:S02]  /*0200*/  UMOV UR10, 0x1 ;  /* 0x00000001000a7882 */ /* 0x000fe40000000000 */
[----:B------:R-:W-:Y:S02]  /*0210*/  ULDC.64 UR4, c[0x0][0x328] ;  /* 0x0000ca0000047ab9 */ /* 0x000fe40000000a00 */
[----:B------:R-:W-:Y:S02]  /*0220*/  UISETP.LE.AND UP0, UPT, UR10, UR5, UPT ;  /* 0x000000050a00728c */ /* 0x000fe4000bf03270 */
[----:B------:R-:W-:-:S02]  /*0230*/  ULDC.64 UR8, c[0x0][0x2c8] ;  /* 0x0000b20000087ab9 */ /* 0x000fc40000000a00 */
[----:B------:R-:W-:Y:S02]  /*0240*/  ULDC UR13, c[0x0][0x168] ;  /* 0x00005a00000d7ab9 */ /* 0x000fe40000000800 */
[----:B------:R-:W-:Y:S01]  /*0250*/  PLOP3.LUT P0, PT, PT, PT, UP0, 0x40, 0x0 ;  /* 0x000000000000781c */ /* 0x000fe20003f0e808 */
[----:B------:R-:W-:Y:S02]  /*0260*/  ULDC UR5, c[0x0][0x1d0] ;  /* 0x0000740000057ab9 */ /* 0x000fe40000000800 */
[----:B------:R-:W-:Y:S02]  /*0270*/  UP2UR UR14, UPR, URZ, 0x2 ;  /* 0x000000023f0e7883 */ /* 0x000fe40008000000 */
[----:B-1----:R-:W-:-:S04]  /*0280*/  USHF.L.U32 UR11, UR11, 0x7, URZ ;  /* 0x000000070b0b7899 */ /* 0x002fc8000800063f */
[----:B------:R-:W-:Y:S02]  /*0290*/  @UP1 UIADD3 UR16, UR11, 0x7f, URZ ;  /* 0x0000007f0b101890 */ /* 0x000fe4000fffe03f */
[----:B------:R-:W-:Y:S02]  /*02a0*/  UIADD3 UR15, UR11, 0x7f, URZ ;  /* 0x0000007f0b0f7890 */ /* 0x000fe4000fffe03f */
[----:B------:R-:W-:Y:S02]  /*02b0*/  UIMAD.WIDE.U32 UR16, UR16, UR8, URZ ;  /* 0x00000008101072a5 */ /* 0x000fe4000f8e003f */
[----:B------:R-:W-:Y:S02]  /*02c0*/  UIADD3 UR8, UR10, -UR13, URZ ;  /* 0x8000000d0a087290 */ /* 0x000fe4000fffe03f */
[----:B------:R-:W-:Y:S02]  /*02d0*/  @UP1 USHF.R.U32.HI UR15, URZ, UR9, UR17 ;  /* 0x000000093f0f1299 */ /* 0x000fe40008011611 */
[----:B------:R-:W-:-:S02]  /*02e0*/  UP2UR UR13, UPR, URZ, 0x1 ;  /* 0x000000013f0d7883 */ /* 0x000fc40008000000 */
[----:B------:R-:W-:-:S04]  /*02f0*/  UIADD3 UR5, UR15, UR5, UR8 ;  /* 0x000000050f057290 */ /* 0x000fc8000fffe008 */
[----:B------:R-:W-:Y:S01]  /*0300*/  UIADD3 UR8, UR5, UR4, URZ ;  /* 0x0000000405087290 */ /* 0x000fe2000fffe03f */
[----:B------:R-:W-:Y:S05]  /*0310*/  @P0 BRA `(.L_x_326) ;  /* 0x0000014000000947 */ /* 0x000fea0003800000 */
[----:B------:R-:W-:Y:S01]  /*0320*/  ISETP.LT.AND P0, PT, RZ, UR5, PT ;  /* 0x00000005ff007c0c */ /* 0x000fe2000bf01270 */
[----:B------:R-:W-:-:S12]  /*0330*/  UIADD3 UR9, UR5, -0x1, URZ ;  /* 0xffffffff05097890 */ /* 0x000fd8000fffe03f */
[----:B------:R-:W-:Y:S05]  /*0340*/  @P0 BRA `(.L_x_327) ;  /* 0x0000008000000947 */ /* 0x000fea0003800000 */
[----:B------:R-:W-:Y:S02]  /*0350*/  ULDC UR4, c[0x0][0x32c] ;  /* 0x0000cb0000047ab9 */ /* 0x000fe40000000800 */
[----:B------:R-:W-:Y:S02]  /*0360*/  UISETP.NE.AND UP0, UPT, UR10, UR4, UPT ;  /* 0x000000040a00728c */ /* 0x000fe4000bf05270 */
[----:B------:R-:W-:-:S03]  /*0370*/  UIADD3 UR9, -UR5, URZ, URZ ;  /* 0x0000003f05097290 */ /* 0x000fc6000fffe13f */
[----:B------:R-:W-:Y:S02]  /*0380*/  ULDC.64 UR4, c[0x0][0x330] ;  /* 0x0000cc0000047ab9 */ /* 0x000fe40000000a00 */
[----:B------:R-:W-:-:S04]  /*0390*/  UIMAD.WIDE.U32 UR16, UR9, UR4, URZ ;  /* 0x00000004091072a5 */ /* 0x000fc8000f8e003f */
[----:B------:R-:W-:-:S04]  /*03a0*/  @UP0 USHF.R.U32.HI UR9, URZ, UR5, UR17 ;  /* 0x000000053f090299 */ /* 0x000fc80008011611 */
[----:B------:R-:W-:Y:S01]  /*03b0*/  ULOP3.LUT UR9, URZ, UR9, URZ, 0x33, !UPT ;  /* 0x000000093f097292 */ /* 0x000fe2000f8e333f */
[----:B------:R-:W-:Y:S05]  /*03c0*/  BRA `(.L_x_328) ;  /* 0x0000005000007947 */ /* 0x000fea0003800000 */
.L_x_327:
[----:B------:R-:W-:Y:S02]  /*03d0*/  ULDC UR4, c[0x0][0x32c] ;  /* 0x0000cb0000047ab9 */ /* 0x000fe40000000800 */
[----:B------:R-:W-:-:S03]  /*03e0*/  UISETP.NE.AND UP0, UPT, UR10, UR4, UPT ;  /* 0x000000040a00728c */ /* 0x000fc6000bf05270 */
[----:B------:R-:W-:Y:S02]  /*03f0*/  ULDC.64 UR4, c[0x0][0x330] ;  /* 0x0000cc0000047ab9 */ /* 0x000fe40000000a00 */
[----:B------:R-:W-:-:S06]  /*0400*/  UIMAD.WIDE.U32 UR16, UR9, UR4, URZ ;  /* 0x00000004091072a5 */ /* 0x000fcc000f8e003f */
[----:B------:R-:W-:Y:S02]  /*0410*/  @UP0 USHF.R.U32.HI UR9, URZ, UR5, UR17 ;  /* 0x000000053f090299 */ /* 0x000fe40008011611 */
.L_x_328:
[----:B------:R-:W-:Y:S02]  /*0420*/  ULDC UR4, c[0x0][0x32c] ;  /* 0x0000cb0000047ab9 */ /* 0x000fe40000000800 */
[----:B------:R-:W-:-:S04]  /*0430*/  UIMAD UR4, UR9, UR4, UR4 ;  /* 0x00000004090472a4 */ /* 0x000fc8000f8e0204 */
[----:B------:R-:W-:-:S04]  /*0440*/  UISETP.LT.AND UP0, UPT, UR8, UR4, UPT ;  /* 0x000000040800728c */ /* 0x000fc8000bf01270 */
[----:B------:R-:W-:Y:S02]  /*0450*/  USEL UR8, UR8, UR4, UP0 ;  /* 0x0000000408087287 */ /* 0x000fe40008000000 */
.L_x_326:
[----:B------:R-:W-:Y:S02]  /*0460*/  UMOV UR18, 0x2f ;  /* 0x0000002f00127882 */ /* 0x000fe40000000000 */
[----:B------:R-:W-:Y:S02]  /*0470*/  ULDC UR10, c[0x0][0x1d0] ;  /* 0x00007400000a7ab9 */ /* 0x000fe40000000800 */
[----:B------:R-:W-:Y:S02]  /*0480*/  UISETP.NE.AND UP0, UPT, UR7, 0x1, UPT ;  /* 0x000000010700788c */ /* 0x000fe4000bf05270 */
[----:B------:R-:W-:Y:S02]  /*0490*/  UIADD3 UR18, UR18, UR10, URZ ;  /* 0x0000000a12127290 */ /* 0x000fe4000fffe03f */
[----:B------:R-:W-:Y:S02]  /*04a0*/  ULDC.64 UR4, c[0x0][0x2c8] ;  /* 0x0000b20000047ab9 */ /* 0x000fe40000000a00 */
[----:B------:R-:W-:-:S02]  /*04b0*/  UIMAD.WIDE.U32 UR16, UR11, UR4, URZ ;  /* 0x000000040b1072a5 */ /* 0x000fc4000f8e003f */
[----:B------:R-:W-:Y:S02]  /*04c0*/  UIMAD.WIDE UR18, UR18, 0x2aaaaaab, URZ ;  /* 0x2aaaaaab121278a5 */ /* 0x000fe4000f8e023f */
[----:B------:R-:W-:Y:S02]  /*04d0*/  UIADD3 UR8, UR8, 0x2f, URZ ;  /* 0x0000002f08087890 */ /* 0x000fe4000fffe03f */
[----:B------:R-:W-:Y:S02]  /*04e0*/  UISETP.NE.AND UP1, UPT, UR13, URZ, UPT ;  /* 0x0000003f0d00728c */ /* 0x000fe4000bf25270 */
[----:B------:R-:W-:Y:S02]  /*04f0*/  UIMAD.WIDE UR8, UR8, 0x2aaaaaab, URZ ;  /* 0x2aaaaaab080878a5 */ /* 0x000fe4000f8e023f */
[----:B------:R-:W-:Y:S02]  /*0500*/  @UP0 UMOV UR15, UR17 ;  /* 0x00000011000f0c82 */ /* 0x000fe40008000000 */
[----:B------:R-:W-:Y:S01]  /*0510*/  UMOV UR4, UR11 ;  /* 0x0000000b00047c82 */ /* 0x000fe20008000000 */
[----:B------:R-:W-:Y:S01]  /*0520*/  PLOP3.LUT P0, PT, PT, PT, UP1, 0x40, 0x0 ;  /* 0x000000000000781c */ /* 0x000fe20003f0e818 */
[----:B------:R-:W-:-:S02]  /*0530*/  UMOV UR17, UR19 ;  /* 0x0000001300117c82 */ /* 0x000fc40008000000 */
[----:B------:R-:W-:Y:S02]  /*0540*/  @UP0 USHF.R.U32.HI UR4, URZ, UR5, UR15 ;  /* 0x000000053f040299 */ /* 0x000fe4000801160f */
[----:B------:R-:W-:Y:S02]  /*0550*/  USHF.R.U32.HI UR8, URZ, 0x1f, UR9 ;  /* 0x0000001f3f087899 */ /* 0x000fe40008011609 */
[----:B------:R-:W-:Y:S02]  /*0560*/  USHF.R.U32.HI UR15, URZ, 0x1f, UR17 ;  /* 0x0000001f3f0f7899 */ /* 0x000fe40008011611 */
[----:B------:R-:W-:Y:S02]  /*0570*/  ULDC UR16, c[0x0][0x168] ;  /* 0x00005a0000107ab9 */ /* 0x000fe40000000800 */
[----:B------:R-:W-:Y:S02]  /*0580*/  UIADD3 UR10, UR10, -UR16, URZ ;  /* 0x800000100a0a7290 */ /* 0x000fe4000fffe03f */
[----:B------:R-:W-:-:S02]  /*0590*/  ULEA.HI.SX32 UR8, UR9, UR8, 0x1d ;  /* 0x0000000809087291 */ /* 0x000fc4000f8fea3f */
[----:B------:R-:W-:Y:S02]  /*05a0*/  ULEA.HI.SX32 UR15, UR17, UR15, 0x1d ;  /* 0x0000000f110f7291 */ /* 0x000fe4000f8fea3f */
[----:B------:R-:W-:Y:S02]  /*05b0*/  UIADD3 UR4, UR10, UR4, URZ ;  /* 0x000000040a047290 */ /* 0x000fe4000fffe03f */
[----:B------:R-:W-:Y:S02]  /*05c0*/  UISETP.LT.AND UP0, UPT, UR15, UR8, UPT ;  /* 0x000000080f00728c */ /* 0x000fe4000bf01270 */
[----:B------:R-:W-:Y:S02]  /*05d0*/  ULDC UR5, c[0x0][0x324] ;  /* 0x0000c90000057ab9 */ /* 0x000fe40000000800 */
[----:B------:R-:W-:Y:S02]  /*05e0*/  UIADD3 UR9, UR4, -UR5, URZ ;  /* 0x8000000504097290 */ /* 0x000fe4000fffe03f */
[----:B------:R-:W-:Y:S01]  /*05f0*/  USEL UR8, UR15, UR8, UP0 ;  /* 0x000000080f087287 */ /* 0x000fe20008000000 */
[----:B------:R-:W-:Y:S05]  /*0600*/  @P0 BRA `(.L_x_329) ;  /* 0x0000015000000947 */ /* 0x000fea0003800000 */
[----:B------:R-:W-:Y:S02]  /*0610*/  UMOV UR15, UR4 ;  /* 0x00000004000f7c82 */ /* 0x000fe40008000000 */
[----:B------:R-:W-:-:S06]  /*0620*/  UISETP.GT.AND UP0, UPT, UR15, -0x1, UPT ;  /* 0xffffffff0f00788c */ /* 0x000fcc000bf04270 */
[----:B------:R-:W-:-:S13]  /*0630*/  PLOP3.LUT P0, PT, PT, PT, UP0, 0x80, 0x0 ;  /* 0x000000000000781c */ /* 0x000fda0003f0f008 */
[----:B------:R-:W-:Y:S05]  /*0640*/  @P0 BRA `(.L_x_330) ;  /* 0x0000008000000947 */ /* 0x000fea0003800000 */
[----:B------:R-:W-:Y:S02]  /*0650*/  ULDC UR4, c[0x0][0x32c] ;  /* 0x0000cb0000047ab9 */ /* 0x000fe40000000800 */
[----:B------:R-:W-:Y:S02]  /*0660*/  UISETP.NE.AND UP0, UPT, UR4, 0x1, UPT ;  /* 0x000000010400788c */ /* 0x000fe4000bf05270 */
[----:B------:R-:W-:Y:S02]  /*0670*/  ULOP3.LUT UR15, URZ, UR15, URZ, 0x33, !UPT ;  /* 0x0000000f3f0f7292 */ /* 0x000fe4000f8e333f */
[----:B------:R-:W-:Y:S02]  /*0680*/  ULDC.64 UR4, c[0x0][0x330] ;  /* 0x0000cc0000047ab9 */ /* 0x000fe40000000a00 */
[----:B------:R-:W-:-:S05]  /*0690*/  UIMAD.WIDE.U32 UR16, UR15, UR4, URZ ;  /* 0x000000040f1072a5 */ /* 0x000fca000f8e003f */
[----:B------:R-:W-:-:S04]  /*06a0*/  @UP0 USHF.R.U32.HI UR15, URZ, UR5, UR17 ;  /* 0x000000053f0f0299 */ /* 0x000fc80008011611 */
[----:B------:R-:W-:Y:S01]  /*06b0*/  ULOP3.LUT UR15, URZ, UR15, URZ, 0x33, !UPT ;  /* 0x0000000f3f0f7292 */ /* 0x000fe2000f8e333f */
[----:B------:R-:W-:Y:S05]  /*06c0*/  BRA `(.L_x_331) ;  /* 0x0000005000007947 */ /* 0x000fea0003800000 */
.L_x_330:
[----:B------:R-:W-:Y:S02]  /*06d0*/  ULDC UR4, c[0x0][0x32c] ;  /* 0x0000cb0000047ab9 */ /* 0x000fe40000000800 */
[----:B------:R-:W-:-:S03]  /*06e0*/  UISETP.NE.AND UP0, UPT, UR4, 0x1, UPT ;  /* 0x000000010400788c */ /* 0x000fc6000bf05270 */
[----:B------:R-:W-:Y:S02]  /*06f0*/  ULDC.64 UR4, c[0x0][0x330] ;  /* 0x0000cc0000047ab9 */ /* 0x000fe40000000a00 */
[----:B------:R-:W-:-:S06]  /*0700*/  UIMAD.WIDE.U32 UR16, UR15, UR4, URZ ;  /* 0x000000040f1072a5 */ /* 0x000fcc000f8e003f */
[----:B------:R-:W-:Y:S02]  /*0710*/  @UP0 USHF.R.U32.HI UR15, URZ, UR5, UR17 ;  /* 0x000000053f0f0299 */ /* 0x000fe40008011611 */
.L_x_331:
[----:B------:R-:W-:Y:S02]  /*0720*/  ULDC UR4, c[0x0][0x32c] ;  /* 0x0000cb0000047ab9 */ /* 0x000fe40000000800 */
[----:B------:R-:W-:-:S04]  /*0730*/  UIMAD UR4, UR15, UR4, URZ ;  /* 0x000000040f0472a4 */ /* 0x000fc8000f8e023f */
[----:B------:R-:W-:-:S04]  /*0740*/  UISETP.LT.AND UP0, UPT, UR9, UR4, UPT ;  /* 0x000000040900728c */ /* 0x000fc8000bf01270 */
[----:B------:R-:W-:-:S04]  /*0750*/  USEL UR9, UR9, UR4, !UP0 ;  /* 0x0000000409097287 */ /* 0x000fc8000c000000 */
.L_x_329:
[----:B------:R-:W-:-:S04]  /*0760*/  UIMAD.WIDE UR4, UR9, 0x2aaaaaab, URZ ;  /* 0x2aaaaaab090478a5 */ /* 0x000fc8000f8e023f */
[----:B------:R-:W-:-:S04]  /*0770*/  USHF.R.U32.HI UR4, URZ, 0x1f, UR5 ;  /* 0x0000001f3f047899 */ /* 0x000fc80008011605 */
[----:B------:R-:W-:-:S03]  /*0780*/  ULEA.HI.SX32 UR4, UR5, UR4, 0x1d ;  /* 0x0000000405047291 */ /* 0x000fc6000f8fea3f */
[----:B------:R-:W-:Y:S02]  /*0790*/  ULDC UR5, c[0x0][0x338] ;  /* 0x0000ce0000057ab9 */ /* 0x000fe40000000800 */
[----:B------:R-:W-:-:S04]  /*07a0*/  UISETP.LT.AND UP0, UPT, URZ, UR4, UPT ;  /* 0x000000043f00728c */ /* 0x000fc8000bf01270 */
[----:B------:R-:W-:Y:S02]  /*07b0*/  USEL UR9, URZ, UR4, !UP0 ;  /* 0x000000043f097287 */ /* 0x000fe4000c000000 */
[----:B------:R-:W-:Y:S02]  /*07c0*/  USHF.R.U32.HI UR4, URZ, 0x10, UR6 ;  /* 0x000000103f047899 */ /* 0x000fe40008011606 */
[----:B------:R-:W-:Y:S02]  /*07d0*/  UISETP.GT.AND UP0, UPT, UR8, UR9, UPT ;  /* 0x000000090800728c */ /* 0x000fe4000bf04270 */
[----:B------:R-:W-:-:S04]  /*07e0*/  UISETP.NE.AND UP1, UPT, UR4, URZ, UPT ;  /* 0x0000003f0400728c */ /* 0x000fc8000bf25270 */
[----:B------:R-:W-:Y:S01]  /*07f0*/  PLOP3.LUT P0, PT, PT, PT, UP0, 0x80, 0x0 ;  /* 0x000000000000781c */ /* 0x000fe20003f0f008 */
[----:B------:R-:W-:-:S03]  /*0800*/  USEL UR5, UR4, UR5, UP1 ;  /* 0x0000000504057287 */ /* 0x000fc60008800000 */
[----:B------:R-:W-:-:S09]  /*0810*/  UMOV UR4, URZ ;  /* 0x0000003f00047c82 */ /* 0x000fd20008000000 */
[----:B------:R-:W-:Y:S05]  /*0820*/  @!P0 BRA `(.L_x_332) ;  /* 0x0000021000008947 */ /* 0x000fea0003800000 */
[----:B------:R-:W-:Y:S01]  /*0830*/  IMAD.U32 R3, RZ, RZ, UR5 ;  /* 0x00000005ff037e24 */ /* 0x000fe2000f8e00ff */
[----:B------:R-:W-:Y:S02]  /*0840*/  UIADD3 UR18, UR5, -0x1, UR8 ;  /* 0xffffffff05127890 */ /* 0x000fe4000fffe008 */
[----:B------:R-:W-:Y:S02]  /*0850*/  UMOV UR20, URZ ;  /* 0x0000003f00147c82 */ /* 0x000fe40008000000 */
[----:B------:R-:W-:Y:S01]  /*0860*/  IABS R0, R3 ;  /* 0x0000000300007213 */ /* 0x000fe20000000000 */
[----:B------:R-:W-:-:S03]  /*0870*/  UIADD3 UR18, -UR9, UR18, URZ ;  /* 0x0000001209127290 */ /* 0x000fc6000fffe13f */
        /* <DEDUP_REMOVED lines=24> */
[----:B------:R-:W-:-:S05]  /*0a00*/  UISETP.NE.AND UP1, UPT, UR5, URZ, UPT ;  /* 0x0000003f0500728c */ /* 0x000fca000bf25270 */
[----:B------:R-:W-:Y:S02]  /*0a10*/  UMOV UR4, UR21 ;  /* 0x0000001500047c82 */ /* 0x000fe40008000000 */
[----:B------:R-:W-:-:S04]  /*0a20*/  @!UP0 UIADD3 UR4, -UR4, URZ, URZ ;  /* 0x0000003f04048290 */ /* 0x000fc8000fffe13f */
[----:B------:R-:W-:Y:S02]  /*0a30*/  @!UP1 ULOP3.LUT UR4, URZ, UR5, URZ, 0x33, !UPT ;  /* 0x000000053f049292 */ /* 0x000fe4000f8e333f */
.L_x_332:
[----:B------:R-:W-:Y:S01]  /*0a40*/  ULOP3.LUT UR6, UR6, 0xffff, URZ, 0xc0, !UPT ;  /* 0x0000ffff06067892 */ /* 0x000fe2000f8ec03f */
[----:B------:R-:W-:Y:S01]  /*0a50*/  PLOP3.LUT P2, PT, PT, PT, PT, 0x80, 0x0 ;  /* 0x000000000000781c */ /* 0x000fe20003f4f070 */
[----:B------:R-:W-:Y:S01]  /*0a60*/  ULDC.64 UR16, c[0x0][0x118] ;  /* 0x0000460000107ab9 */ /* 0x000fe20000000a00 */
[----:B------:R-:W-:Y:S01]  /*0a70*/  CS2R R16, SRZ ;  /* 0x0000000000107805 */ /* 0x000fe2000001ff00 */
[----:B------:R-:W-:Y:S01]  /*0a80*/  UIMAD UR9, UR6, UR4, UR9 ;  /* 0x00000004060972a4 */ /* 0x000fe2000f8e0209 */
        /* <DEDUP_REMOVED lines=71> */
[----:B------:R-:W2:Y:S01]  /*0f00*/  LDL.LU R133, [R1+0x28] ;  /* 0x0000280001857983 */ /* 0x000ea20000300800 */
[----:B------:R-:W-:Y:S01]  /*0f10*/  SHF.R.S32.HI R75, RZ, 0x1f, R132 ;  /* 0x0000001fff4b7819 */ /* 0x000fe20000011484 */
[----:B------:R-:W-:Y:S01]  /*0f20*/  UISETP.NE.AND UP0, UPT, UR14, URZ, UPT ;  /* 0x0000003f0e00728c */ /* 0x000fe2000bf05270 */
[----:B------:R-:W-:Y:S01]  /*0f30*/  ISETP.NE.AND.EX P3, PT, RZ, c[0x0][0x344], PT, P0 ;  /* 0x0000d100ff007a0c */ /* 0x000fe20003f65300 */
[----:B------:R-:W-:-:S02]  /*0f40*/  USHF.R.S32.HI UR6, URZ, 0x1f, UR12 ;  /* 0x0000001f3f067899 */ /* 0x000fc4000801140c */
[----:B------:R-:W-:-:S10]  /*0f50*/  ULDC.64 UR4, c[0x0][0x1b8] ;  /* 0x00006e0000047ab9 */ /* 0x000fd40000000a00 */
[----:B------:R-:W-:-:S04]  /*0f60*/  @P3 IMAD.MOV.U32 R2, RZ, RZ, 0x4 ;  /* 0x00000004ff023424 */ /* 0x000fc800078e00ff */
[----:B------:R-:W-:-:S05]  /*0f70*/  @P3 IMAD.WIDE R2, R11, R2, c[0x0][0x340] ;  /* 0x0000d0000b023625 */ /* 0x000fca00078e0202 */
[----:B------:R1:W3:Y:S01]  /*0f80*/  @P3 LDG.E R8, [R2.64] ;  /* 0x0000001002083981 */ /* 0x0002e2000c1e1900 */
[----:B------:R-:W-:Y:S01]  /*0f90*/  PLOP3.LUT P1, PT, PT, PT, UP0, 0x80, 0x0 ;  /* 0x000000000000781c */ /* 0x000fe20003f2f008 */
[----:B------:R-:W-:Y:S01]  /*0fa0*/  UIMAD.WIDE.U32 UR18, UR12, UR4, URZ ;  /* 0x000000040c1272a5 */ /* 0x000fe2000f8e003f */
[----:B------:R-:W-:Y:S01]  /*0fb0*/  PLOP3.LUT P0, PT, PT, PT, UP0, 0x80, 0x0 ;  /* 0x000000000000781c */ /* 0x000fe20003f0f008 */
[----:B------:R-:W-:Y:S01]  /*0fc0*/  UIMAD UR4, UR6, UR4, URZ ;  /* 0x00000004060472a4 */ /* 0x000fe2000f8e023f */
[----:B------:R-:W-:Y:S01]  /*0fd0*/  SHF.R.S32.HI R10, RZ, 0x1f, R11 ;  /* 0x0000001fff0a7819 */ /* 0x000fe2000001140b */
[----:B------:R-:W-:Y:S01]  /*0fe0*/  UMOV UR21, 0x30 ;  /* 0x0000003000157882 */ /* 0x000fe20000000000 */
[-C--:B------:R-:W-:Y:S01]  /*0ff0*/  LEA.HI R74, R75, R132.reuse, RZ, 0x5 ;  /* 0x000000844b4a7211 */ /* 0x080fe200078f28ff */
[----:B------:R-:W-:Y:S02]  /*1000*/  UIMAD UR4, UR12, UR5, UR4 ;  /* 0x000000050c0472a4 */ /* 0x000fe4000f8e0204 */
[----:B------:R-:W-:Y:S01]  /*1010*/  IMAD R6, R10, c[0x0][0x1c0], RZ ;  /* 0x000070000a067a24 */ /* 0x000fe200078e02ff */
[----:B------:R-:W-:Y:S01]  /*1020*/  UIADD3 UR20, UR8, -0x1, URZ ;  /* 0xffffffff08147890 */ /* 0x000fe2000fffe03f */
[----:B------:R-:W-:Y:S01]  /*1030*/  SHF.R.S32.HI R73, RZ, 0x5, R74 ;  /* 0x00000005ff497819 */ /* 0x000fe2000001144a */
[----:B------:R-:W-:Y:S01]  /*1040*/  UIADD3 UR4, UR19, UR4, URZ ;  /* 0x0000000413047290 */ /* 0x000fe2000fffe03f */
[----:B------:R-:W-:Y:S01]  /*1050*/  IMAD R6, R11, c[0x0][0x1c4], R6 ;  /* 0x000071000b067a24 */ /* 0x000fe200078e0206 */
[----:B-1----:R-:W-:Y:S01]  /*1060*/  LEA.HI R2, R75, R132, RZ, 0x3 ;  /* 0x000000844b027211 */ /* 0x002fe200078f18ff */
[----:B------:R-:W-:Y:S01]  /*1070*/  IMAD.U32 R3, RZ, RZ, UR19 ;  /* 0x00000013ff037e24 */ /* 0x000fe2000f8e00ff */
[----:B------:R-:W-:-:S02]  /*1080*/  UIMAD UR19, UR8, -0x30, UR21 ;  /* 0xffffffd0081378a4 */ /* 0x000fc4000f8e0215 */
[----:B------:R-:W-:Y:S01]  /*1090*/  IMAD.U32 R3, RZ, RZ, UR4 ;  /* 0x00000004ff037e24 */ /* 0x000fe2000f8e00ff */
[----:B------:R-:W-:Y:S01]  /*10a0*/  LOP3.LUT R0, R2, 0xfffffff8, RZ, 0xc0, !PT ;  /* 0xfffffff802007812 */ /* 0x000fe200078ec0ff */
[----:B------:R-:W-:Y:S01]  /*10b0*/  ULDC UR4, c[0x0][0x168] ;  /* 0x00005a0000047ab9 */ /* 0x000fe20000000800 */
[----:B------:R-:W-:Y:S01]  /*10c0*/  SHF.R.S32.HI R77, RZ, 0x3, R2 ;  /* 0x00000003ff4d7819 */ /* 0x000fe20000011402 */
[----:B------:R-:W-:Y:S01]  /*10d0*/  IMAD.U32 R2, RZ, RZ, UR18 ;  /* 0x00000012ff027e24 */ /* 0x000fe2000f8e00ff */
[----:B------:R-:W-:Y:S01]  /*10e0*/  UIMAD UR4, UR7, UR4, URZ ;  /* 0x00000004070472a4 */ /* 0x000fe2000f8e023f */
[----:B------:R-:W-:Y:S01]  /*10f0*/  IMAD.IADD R21, R132, 0x1, -R0 ;  /* 0x0000000184157824 */ /* 0x000fe200078e0a00 */
[----:B------:R-:W-:Y:S01]  /*1100*/  IADD3 R18, R77, UR11, RZ ;  /* 0x0000000b4d127c10 */ /* 0x000fe2000fffe0ff */
[----:B------:R-:W-:Y:S01]  /*1110*/  IMAD.WIDE.U32 R2, R11, c[0x0][0x1c0], R2 ;  /* 0x000070000b027a25 */ /* 0x000fe200078e0002 */
[----:B------:R-:W-:Y:S01]  /*1120*/  ULDC UR18, c[0x0][0x1d0] ;  /* 0x0000740000127ab9 */ /* 0x000fe20000000800 */
[----:B------:R-:W-:Y:S01]  /*1130*/  STL [R1+0x80], R77 ;  /* 0x0000804d01007387 */ /* 0x000fe20000100800 */
[----:B------:R-:W-:Y:S01]  /*1140*/  UIADD3 UR18, UR19, UR18, URZ ;  /* 0x0000001213127290 */ /* 0x000fe2000fffe03f */
[----:B------:R-:W-:-:S02]  /*1150*/  IMAD R0, R21, 0x20, R77 ;  /* 0x0000002015007824 */ /* 0x000fc400078e024d */
[----:B------:R-:W-:Y:S01]  /*1160*/  IMAD.IADD R3, R3, 0x1, R6 ;  /* 0x0000000103037824 */ /* 0x000fe200078e0206 */
[----:B------:R-:W-:Y:S01]  /*1170*/  LEA.HI R6, R75, R132, RZ, 0x6 ;  /* 0x000000844b067211 */ /* 0x000fe200078f30ff */
[----:B------:R-:W-:Y:S01]  /*1180*/  UISETP.LT.AND UP0, UPT, UR18, 0x30, UPT ;  /* 0x000000301200788c */ /* 0x000fe2000bf01270 */
[----:B------:R-:W-:Y:S01]  /*1190*/  IADD3 R4, R0, UR11, RZ ;  /* 0x0000000b00047c10 */ /* 0x000fe2000fffe0ff */
[----:B------:R-:W-:Y:S02]  /*11a0*/  IMAD.U32 R72, RZ, RZ, UR19 ;  /* 0x00000013ff487e24 */ /* 0x000fe4000f8e00ff */
[----:B------:R-:W-:Y:S02]  /*11b0*/  USEL UR23, UR18, 0x30, UP0 ;  /* 0x0000003012177887 */ /* 0x000fe40008000000 */
[----:B------:R-:W-:Y:S01]  /*11c0*/  @P1 IMAD.HI.U32 R5, R4, c[0x0][0x2c8], RZ ;  /* 0x0000b20004051a27 */ /* 0x000fe200078e00ff */
[----:B------:R-:W-:-:S03]  /*11d0*/  UISETP.GT.AND UP0, UPT, UR20, UR9, UPT ;  /* 0x000000091400728c */ /* 0x000fc6000bf04270 */
[----:B------:R-:W-:Y:S01]  /*11e0*/  IMAD.MOV.U32 R0, RZ, RZ, R4 ;  /* 0x000000ffff007224 */ /* 0x000fe200078e0004 */
[----:B------:R-:W-:-:S04]  /*11f0*/  @P0 SHF.R.U32.HI R0, RZ, c[0x0][0x2cc], R5 ;  /* 0x0000b300ff000a19 */ /* 0x000fc80000011605 */
[--C-:B------:R-:W-:Y:S01]  /*1200*/  SHF.R.S32.HI R7, RZ, 0x1f, R0.reuse ;  /* 0x0000001fff077819 */ /* 0x100fe20000011400 */
[----:B------:R-:W-:Y:S02]  /*1210*/  IMAD.MOV R5, RZ, RZ, -R0 ;  /* 0x000000ffff057224 */ /* 0x000fe400078e0a00 */
[----:B------:R-:W-:-:S04]  /*1220*/  IMAD.WIDE.U32 R2, R0, c[0x0][0x1b0], R2 ;  /* 0x00006c0000027a25 */ /* 0x000fc800078e0002 */
[----:B------:R-:W-:Y:S02]  /*1230*/  IMAD R5, R5, c[0x0][0x2c4], R4 ;  /* 0x0000b10005057a24 */ /* 0x000fe400078e0204 */
[----:B------:R-:W-:-:S03]  /*1240*/  IMAD R7, R7, c[0x0][0x1b0], RZ ;  /* 0x00006c0007077a24 */ /* 0x000fc600078e02ff */
[----:B------:R-:W-:Y:S01]  /*1250*/  SHF.R.S32.HI R4, RZ, 0x1f, R5 ;  /* 0x0000001fff047819 */ /* 0x000fe20000011405 */
[----:B------:R-:W-:Y:S01]  /*1260*/  IMAD R0, R0, c[0x0][0x1b4], R7 ;  /* 0x00006d0000007a24 */ /* 0x000fe200078e0207 */
[----:B------:R-:W-:-:S03]  /*1270*/  IADD3 R7, R18, 0x20, RZ ;  /* 0x0000002012077810 */ /* 0x000fc60007ffe0ff */
[----:B------:R-:W-:Y:S01]  /*1280*/  IMAD.IADD R3, R3, 0x1, R0 ;  /* 0x0000000103037824 */ /* 0x000fe200078e0200 */
[----:B------:R-:W-:Y:S01]  /*1290*/  BAR.SYNC.DEFER_BLOCKING 0x0 ;  /* 0x0000000000007b1d */ /* 0x000fe20000010000 */
[----:B------:R-:W-:Y:S01]  /*12a0*/  IMAD R0, R4, c[0x0][0x1a8], RZ ;  /* 0x00006a0004007a24 */ /* 0x000fe200078e02ff */
[----:B------:R-:W-:Y:S01]  /*12b0*/  ISETP.GE.AND P2, PT, R7, UR4, PT ;  /* 0x0000000407007c0c */ /* 0x000fe2000bf46270 */
[----:B------:R-:W-:-:S04]  /*12c0*/  IMAD.WIDE.U32 R2, R5, c[0x0][0x1a8], R2 ;  /* 0x00006a0005027a25 */ /* 0x000fc800078e0002 */
[----:B------:R-:W-:Y:S01]  /*12d0*/  IMAD R0, R5, c[0x0][0x1ac], R0 ;  /* 0x00006b0005007a24 */ /* 0x000fe200078e0200 */
[----:B------:R-:W-:-:S03]  /*12e0*/  LEA R19, P0, R2, c[0x0][0x160], 0x1 ;  /* 0x0000580002137a11 */ /* 0x000fc600078008ff */
[----:B------:R-:W-:Y:S02]  /*12f0*/  IMAD.IADD R0, R3, 0x1, R0 ;  /* 0x0000000103007824 */ /* 0x000fe400078e0200 */
[----:B------:R-:W-:Y:S01]  /*1300*/  IMAD.SHL.U32 R3, R77, 0x40, RZ ;  /* 0x000000404d037824 */ /* 0x000fe200078e00ff */
[----:B------:R-:W-:Y:S02]  /*1310*/  SHFL.IDX PT, R4, R19, RZ, 0x181f ;  /* 0x00181fff13047589 */ /* 0x000fe400000e0000 */
[----:B------:R-:W-:Y:S01]  /*1320*/  LEA.HI.X R20, R2, c[0x0][0x164], R0, 0x1, P0 ;  /* 0x0000590002147a11 */ /* 0x000fe200000f0c00 */
[----:B------:R-:W-:Y:S01]  /*1330*/  IMAD.SHL.U32 R2, R21, 0x8, RZ ;  /* 0x0000000815027824 */ /* 0x000fe200078e00ff */
[----:B------:R-:W-:Y:S02]  /*1340*/  LOP3.LUT R0, R3, 0x1c0, RZ, 0xc0, !PT ;  /* 0x000001c003007812 */ /* 0x000fe400078ec0ff */
[----:B------:R-:W-:Y:S01]  /*1350*/  ISETP.GE.AND P0, PT, R18, UR4, PT ;  /* 0x0000000412007c0c */ /* 0x000fe2000bf06270 */
[----:B------:R-:W1:Y:S01]  /*1360*/  SHFL.IDX PT, R5, R20, RZ, 0x181f ;  /* 0x00181fff14057589 */ /* 0x000e6200000e0000 */
[----:B------:R-:W-:-:S02]  /*1370*/  SHF.R.U32.HI R3, RZ, 0x3, R0 ;  /* 0x00000003ff037819 */ /* 0x000fc40000011600 */
[----:B------:R-:W-:Y:S02]  /*1380*/  LOP3.LUT R0, R0, 0x38, R2, 0xf8, !PT ;  /* 0x0000003800007812 */ /* 0x000fe400078ef802 */
[----:B------:R-:W-:Y:S02]  /*1390*/  IADD3 R12, R2, 0x40, RZ ;  /* 0x00000040020c7810 */ /* 0x000fe40007ffe0ff */
[----:B------:R-:W-:Y:S01]  /*13a0*/  LOP3.LUT R0, R0, R3, RZ, 0x3c, !PT ;  /* 0x0000000300007212 */ /* 0x000fe200078e3cff */
[----:B------:R-:W-:Y:S01]  /*13b0*/  IMAD.SHL.U32 R3, R6, 0x8, RZ ;  /* 0x0000000806037824 */ /* 0x000fe200078e00ff */
[----:B------:R-:W-:Y:S02]  /*13c0*/  IADD3 R6, R18, 0x40, RZ ;  /* 0x0000004012067810 */ /* 0x000fe40007ffe0ff */
[----:B------:R-:W-:Y:S02]  /*13d0*/  IADD3 R22, R2, 0xc0, RZ ;  /* 0x000000c002167810 */ /* 0x000fe40007ffe0ff */
[----:B------:R-:W-:-:S02]  /*13e0*/  LOP3.LUT R14, R0, 0xfffffe00, R3, 0xf8, !PT ;  /* 0xfffffe00000e7812 */ /* 0x000fc400078ef803 */
[----:B------:R-:W-:Y:S02]  /*13f0*/  IADD3 R0, R2, 0x80, RZ ;  /* 0x0000008002007810 */ /* 0x000fe40007ffe0ff */
[----:B------:R-:W-:Y:S01]  /*1400*/  @!P0 SHF.R.S32.HI R13, RZ, 0x1f, R12 ;  /* 0x0000001fff0d8819 */ /* 0x000fe2000001140c */
[----:B------:R-:W-:Y:S01]  /*1410*/  IMAD.SHL.U32 R76, R14, 0x2, RZ ;  /* 0x000000020e4c7824 */ /* 0x000fe200078e00ff */
[----:B------:R-:W-:Y:S02]  /*1420*/  ISETP.GE.AND P1, PT, R6, UR4, PT ;  /* 0x0000000406007c0c */ /* 0x000fe4000bf26270 */
[----:B------:R-:W-:Y:S02]  /*1430*/  @!P0 SHF.R.S32.HI R7, RZ, 0x1f, R0 ;  /* 0x0000001fff078819 */ /* 0x000fe40000011400 */
[----:B------:R-:W-:Y:S01]  /*1440*/  @!P0 SHF.R.S32.HI R6, RZ, 0x1f, R22 ;  /* 0x0000001fff068819 */ /* 0x000fe20000011416 */
[----:B------:R-:W-:Y:S01]  /*1450*/  STL [R1+0x4], R76 ;  /* 0x0000044c01007387 */ /* 0x000fe20000100800 */
[----:B------:R-:W-:-:S02]  /*1460*/  SHF.R.S32.HI R3, RZ, 0x1f, R2 ;  /* 0x0000001fff037819 */ /* 0x000fc40000011402 */
[----:B------:R-:W-:Y:S02]  /*1470*/  @!P0 LEA.HI R16, R13, R12, RZ, 0x3 ;  /* 0x0000000c0d108211 */ /* 0x000fe400078f18ff */
[----:B------:R-:W-:Y:S02]  /*1480*/  @!P0 LEA.HI R13, R7, R0, RZ, 0x3 ;  /* 0x00000000070d8211 */ /* 0x000fe400078f18ff */
[----:B------:R-:W-:Y:S02]  /*1490*/  @!P0 LEA.HI R7, R6, R22, RZ, 0x3 ;  /* 0x0000001606078211 */ /* 0x000fe400078f18ff */
[----:B------:R-:W-:Y:S01]  /*14a0*/  ISETP.GE.AND P5, PT, R12, c[0x0][0x198], PT ;  /* 0x000066000c007a0c */ /* 0x000fe20003fa6270 */
[----:B------:R-:W4:Y:S01]  /*14b0*/  SHFL.IDX PT, R6, R19, 0x1, 0x181f ;  /* 0x00381f0013067f89 */ /* 0x000f2200000e0000 */
[----:B------:R-:W-:Y:S02]  /*14c0*/  ISETP.GE.AND P6, PT, R0, c[0x0][0x198], PT ;  /* 0x0000660000007a0c */ /* 0x000fe40003fc6270 */
[----:B------:R-:W-:-:S02]  /*14d0*/  @!P0 LOP3.LUT R16, R16, 0xfffffff8, RZ, 0xc0, !PT ;  /* 0xfffffff810108812 */ /* 0x000fc400078ec0ff */
[----:B------:R-:W-:Y:S02]  /*14e0*/  @!P0 LOP3.LUT R14, R13, 0xfffffff8, RZ, 0xc0, !PT ;  /* 0xfffffff80d0e8812 */ /* 0x000fe400078ec0ff */
[----:B------:R-:W-:Y:S01]  /*14f0*/  @!P0 LOP3.LUT R13, R7, 0xfffffff8, RZ, 0xc0, !PT ;  /* 0xfffffff8070d8812 */ /* 0x000fe200078ec0ff */
[--C-:B-1----:R-:W-:Y:S01]  /*1500*/  @!P0 IMAD.WIDE R16, R16, 0x2, R4.reuse ;  /* 0x0000000210108825 */ /* 0x102fe200078e0204 */
[----:B------:R-:W1:Y:S01]  /*1510*/  SHFL.IDX PT, R7, R20, 0x1, 0x181f ;  /* 0x00381f0014077f89 */ /* 0x000e6200000e0000 */
[----:B------:R-:W-:Y:S02]  /*1520*/  IADD3 R18, R18, 0x60, RZ ;  /* 0x0000006012127810 */ /* 0x000fe40007ffe0ff */
[----:B------:R-:W-:Y:S01]  /*1530*/  @!P0 IMAD.WIDE R14, R14, 0x2, R4 ;  /* 0x000000020e0e8825 */ /* 0x000fe200078e0204 */
[----:B--2---:R-:W-:Y:S02]  /*1540*/  LOP3.LUT R133, R133, 0xfffffffe, RZ, 0xc0, !PT ;  /* 0xfffffffe85857812 */ /* 0x004fe400078ec0ff */
[----:B---3--:R-:W-:Y:S01]  /*1550*/  @P3 SHF.R.S32.HI R9, RZ, 0x1f, R8 ;  /* 0x0000001fff093819 */ /* 0x008fe20000011408 */
[----:B------:R-:W-:Y:S01]  /*1560*/  @!P3 IMAD.MOV.U32 R9, RZ, RZ, R10 ;  /* 0x000000ffff09b224 */ /* 0x000fe200078e000a */
[C---:B------:R-:W-:Y:S01]  /*1570*/  @!P0 LEA R10, P4, R2.reuse, R4, 0x1 ;  /* 0x00000004020a8211 */ /* 0x040fe200078808ff */
[----:B------:R-:W-:Y:S01]  /*1580*/  @!P3 IMAD.MOV.U32 R8, RZ, RZ, R11 ;  /* 0x000000ffff08b224 */ /* 0x000fe200078e000b */
[----:B------:R-:W-:-:S02]  /*1590*/  ISETP.GE.AND P3, PT, R2, c[0x0][0x198], PT ;  /* 0x0000660002007a0c */ /* 0x000fc40003f66270 */
[----:B------:R-:W-:Y:S01]  /*15a0*/  @!P0 LEA.HI.X R11, R2, R5, R3, 0x1, P4 ;  /* 0x00000005020b8211 */ /* 0x000fe200020f0c03 */
[----:B------:R-:W-:Y:S01]  /*15b0*/  @!P0 IMAD.WIDE R4, R13, 0x2, R4 ;  /* 0x000000020d048825 */ /* 0x000fe200078e0204 */
[----:B------:R-:W-:-:S09]  /*15c0*/  ISETP.GE.AND P4, PT, R22, c[0x0][0x198], PT ;  /* 0x0000660016007a0c */ /* 0x000fd20003f86270 */
[----:B------:R2:W-:Y:S04]  /*15d0*/  @!P0 LDGSTS.E.BYPASS.LTC128B.128 [R76+0x100], [R10.64], !P3 ;  /* 0x001000000a4c8fae */ /* 0x0005e8000d901d50 */
[----:B------:R3:W-:Y:S04]  /*15e0*/  @!P0 LDGSTS.E.BYPASS.LTC128B.128 [R76+0x4100], [R16.64], !P5 ;  /* 0x04100000104c8fae */ /* 0x0007e8000e901d50 */
[----:B------:R5:W-:Y:S04]  /*15f0*/  @!P0 LDGSTS.E.BYPASS.LTC128B.128 [R76+0x8100], [R14.64], !P6 ;  /* 0x081000000e4c8fae */ /* 0x000be8000f101d50 */
[----:B------:R1:W-:Y:S01]  /*1600*/  @!P0 LDGSTS.E.BYPASS.LTC128B.128 [R76+0xc100], [R4.64], !P4 ;  /* 0x0c100000044c8fae */ /* 0x0003e2000e101d50 */
[----:B--2---:R-:W-:-:S04]  /*1610*/  @!P2 SHF.R.S32.HI R10, RZ, 0x1f, R12 ;  /* 0x0000001fff0aa819 */ /* 0x004fc8000001140c */
[----:B------:R-:W-:-:S04]  /*1620*/  @!P2 LEA.HI R10, R10, R12, RZ, 0x3 ;  /* 0x0000000c0a0aa211 */ /* 0x000fc800078f18ff */
[----:B---3--:R-:W-:Y:S02]  /*1630*/  @!P2 LOP3.LUT R16, R10, 0xfffffff8, RZ, 0xc0, !PT ;  /* 0xfffffff80a10a812 */ /* 0x008fe400078ec0ff */
[----:B----4-:R-:W-:Y:S02]  /*1640*/  @!P2 LEA R10, P0, R2, R6, 0x1 ;  /* 0x00000006020aa211 */ /* 0x010fe400078008ff */
[----:B-1----:R-:W-:Y:S01]  /*1650*/  @!P2 SHF.R.S32.HI R5, RZ, 0x1f, R0 ;  /* 0x0000001fff05a819 */ /* 0x002fe20000011400 */
[----:B------:R-:W-:Y:S01]  /*1660*/  @!P2 IMAD.WIDE R16, R16, 0x2, R6 ;  /* 0x000000021010a825 */ /* 0x000fe200078e0206 */
[----:B------:R-:W-:Y:S02]  /*1670*/  @!P2 SHF.R.S32.HI R4, RZ, 0x1f, R22 ;  /* 0x0000001fff04a819 */ /* 0x000fe40000011416 */
[----:B-----5:R-:W-:Y:S02]  /*1680*/  @!P2 LEA.HI R14, R5, R0, RZ, 0x3 ;  /* 0x00000000050ea211 */ /* 0x020fe400078f18ff */
[----:B------:R-:W-:-:S02]  /*1690*/  @!P2 LEA.HI R5, R4, R22, RZ, 0x3 ;  /* 0x000000160405a211 */ /* 0x000fc400078f18ff */
[----:B------:R-:W-:Y:S01]  /*16a0*/  SHFL.IDX PT, R4, R19, 0x2, 0x181f ;  /* 0x00581f0013047f89 */ /* 0x000fe200000e0000 */
[----:B------:R-:W-:Y:S02]  /*16b0*/  @!P2 LOP3.LUT R14, R14, 0xfffffff8, RZ, 0xc0, !PT ;  /* 0xfffffff80e0ea812 */ /* 0x000fe400078ec0ff */
[----:B------:R-:W-:Y:S02]  /*16c0*/  @!P2 LOP3.LUT R13, R5, 0xfffffff8, RZ, 0xc0, !PT ;  /* 0xfffffff8050da812 */ /* 0x000fe400078ec0ff */
[----:B------:R-:W1:Y:S01]  /*16d0*/  SHFL.IDX PT, R5, R20, 0x2, 0x181f ;  /* 0x00581f0014057f89 */ /* 0x000e6200000e0000 */
[----:B------:R-:W-:Y:S01]  /*16e0*/  @!P2 LEA.HI.X R11, R2, R7, R3, 0x1, P0 ;  /* 0x00000007020ba211 */ /* 0x000fe200000f0c03 */
[--C-:B------:R-:W-:Y:S01]  /*16f0*/  @!P2 IMAD.WIDE R14, R14, 0x2, R6.reuse ;  /* 0x000000020e0ea825 */ /* 0x100fe200078e0206 */
[----:B------:R-:W-:Y:S01]  /*1700*/  ISETP.GE.AND P0, PT, R18, UR4, PT ;  /* 0x0000000412007c0c */ /* 0x000fe2000bf06270 */
[----:B------:R-:W-:Y:S02]  /*1710*/  ULDC.64 UR4, c[0x0][0x1e8] ;  /* 0x00007a0000047ab9 */ /* 0x000fe40000000a00 */
[----:B------:R-:W-:Y:S01]  /*1720*/  @!P2 IMAD.WIDE R6, R13, 0x2, R6 ;  /* 0x000000020d06a825 */ /* 0x000fe200078e0206 */
[----:B------:R2:W-:Y:S01]  /*1730*/  @!P2 LDGSTS.E.BYPASS.LTC128B.128 [R76+0x1100], [R10.64], !P3 ;  /* 0x011000000a4cafae */ /* 0x0005e2000d901d50 */
[----:B------:R-:W-:Y:S01]  /*1740*/  @!P1 SHF.R.S32.HI R13, RZ, 0x1f, R0 ;  /* 0x0000001fff0d9819 */ /* 0x000fe20000011400 */
[----:B------:R-:W-:-:S02]  /*1750*/  UIMAD UR4, UR6, UR4, URZ ;  /* 0x00000004060472a4 */ /* 0x000fc4000f8e023f */
[----:B------:R3:W-:Y:S01]  /*1760*/  @!P2 LDGSTS.E.BYPASS.LTC128B.128 [R76+0x5100], [R16.64], !P5 ;  /* 0x05100000104cafae */ /* 0x0007e2000e901d50 */
[----:B------:R-:W-:Y:S01]  /*1770*/  @!P1 LEA.HI R13, R13, R0, RZ, 0x3 ;  /* 0x000000000d0d9211 */ /* 0x000fe200078f18ff */
[----:B------:R-:W-:Y:S02]  /*1780*/  UIMAD UR15, UR12, UR5, UR4 ;  /* 0x000000050c0f72a4 */ /* 0x000fe4000f8e0204 */
[----:B------:R4:W-:Y:S01]  /*1790*/  @!P2 LDGSTS.E.BYPASS.LTC128B.128 [R76+0x9100], [R14.64], !P6 ;  /* 0x091000000e4cafae */ /* 0x0009e2000f101d50 */
[----:B------:R-:W-:Y:S01]  /*17a0*/  ISETP.GE.AND P6, PT, R2, c[0x0][0x1d4], PT ;  /* 0x0000750002007a0c */ /* 0x000fe20003fc6270 */
[----:B------:R-:W-:Y:S02]  /*17b0*/  ULDC.64 UR4, c[0x0][0x210] ;  /* 0x0000840000047ab9 */ /* 0x000fe40000000a00 */
[----:B------:R5:W-:Y:S01]  /*17c0*/  @!P2 LDGSTS.E.BYPASS.LTC128B.128 [R76+0xd100], [R6.64], !P4 ;  /* 0x0d100000064cafae */ /* 0x000be2000e101d50 */
[----:B------:R-:W-:-:S03]  /*17d0*/  UIMAD UR4, UR6, UR4, URZ ;  /* 0x00000004060472a4 */ /* 0x000fc6000f8e023f */
[----:B------:R-:W-:Y:S02]  /*17e0*/  ULDC.64 UR6, c[0x0][0x1e0] ;  /* 0x0000780000067ab9 */ /* 0x000fe40000000a00 */
[----:B------:R-:W-:Y:S02]  /*17f0*/  UIMAD.WIDE.U32 UR26, UR21, UR6, URZ ;  /* 0x00000006151a72a5 */ /* 0x000fe4000f8e003f */
[----:B------:R-:W-:Y:S02]  /*1800*/  UIMAD UR21, UR21, UR7, URZ ;  /* 0x00000007151572a4 */ /* 0x000fe4000f8e023f */
[----:B------:R-:W-:Y:S02]  /*1810*/  UIMAD UR22, UR12, UR5, UR4 ;  /* 0x000000050c1672a4 */ /* 0x000fe4000f8e0204 */
[----:B------:R-:W-:Y:S02]  /*1820*/  UIADD3 UR21, UR27, UR21, URZ ;  /* 0x000000151b157290 */ /* 0x000fe4000fffe03f */
[----:B------:R-:W-:Y:S01]  /*1830*/  ULDC.64 UR4, c[0x0][0x208] ;  /* 0x0000820000047ab9 */ /* 0x000fe20000000a00 */
[----:B--2---:R-:W2:Y:S01]  /*1840*/  SHFL.IDX PT, R10, R19, 0x3, 0x181f ;  /* 0x00781f00130a7f89 */ /* 0x004ea200000e0000 */
[----:B------:R-:W-:-:S03]  /*1850*/  UIMAD.WIDE.U32 UR24, UR20, UR4, URZ ;  /* 0x00000004141872a5 */ /* 0x000fc6000f8e003f */
[----:B------:R-:W2:Y:S01]  /*1860*/  SHFL.IDX PT, R11, R20, 0x3, 0x181f ;  /* 0x00781f00140b7f89 */ /* 0x000ea200000e0000 */
[----:B----4-:R-:W-:Y:S02]  /*1870*/  @!P1 LOP3.LUT R14, R13, 0xfffffff8, RZ, 0xc0, !PT ;  /* 0xfffffff80d0e9812 */ /* 0x010fe400078ec0ff */
[----:B-----5:R-:W-:-:S03]  /*1880*/  @!P1 SHF.R.S32.HI R6, RZ, 0x1f, R12 ;  /* 0x0000001fff069819 */ /* 0x020fc6000001140c */
[----:B-1----:R-:W-:Y:S01]  /*1890*/  @!P1 IMAD.WIDE R14, R14, 0x2, R4 ;  /* 0x000000020e0e9825 */ /* 0x002fe200078e0204 */
[----:B------:R-:W-:Y:S02]  /*18a0*/  @!P1 SHF.R.S32.HI R7, RZ, 0x1f, R22 ;  /* 0x0000001fff079819 */ /* 0x000fe40000011416 */
[----:B------:R-:W-:Y:S02]  /*18b0*/  @!P1 LEA.HI R6, R6, R12, RZ, 0x3 ;  /* 0x0000000c06069211 */ /* 0x000fe400078f18ff */
[----:B------:R-:W-:Y:S02]  /*18c0*/  @!P1 LEA.HI R7, R7, R22, RZ, 0x3 ;  /* 0x0000001607079211 */ /* 0x000fe400078f18ff */
[----:B---3--:R-:W-:Y:S02]  /*18d0*/  @!P1 LOP3.LUT R16, R6, 0xfffffff8, RZ, 0xc0, !PT ;  /* 0xfffffff806109812 */ /* 0x008fe400078ec0ff */
[----:B------:R-:W-:Y:S02]  /*18e0*/  @!P1 LEA R6, P2, R2, R4, 0x1 ;  /* 0x0000000402069211 */ /* 0x000fe400078408ff */
[----:B------:R-:W-:Y:S01]  /*18f0*/  @!P1 LOP3.LUT R13, R7, 0xfffffff8, RZ, 0xc0, !PT ;  /* 0xfffffff8070d9812 */ /* 0x000fe200078ec0ff */
[----:B------:R-:W-:Y:S01]  /*1900*/  @!P1 IMAD.WIDE R16, R16, 0x2, R4 ;  /* 0x0000000210109825 */ /* 0x000fe200078e0204 */
[----:B------:R-:W-:-:S02]  /*1910*/  @!P1 LEA.HI.X R7, R2, R5, R3, 0x1, P2 ;  /* 0x0000000502079211 */ /* 0x000fc400010f0c03 */
[----:B------:R-:W-:Y:S01]  /*1920*/  ISETP.GE.AND P2, PT, R0, c[0x0][0x198], PT ;  /* 0x0000660000007a0c */ /* 0x000fe20003f46270 */
[----:B------:R-:W-:Y:S01]  /*1930*/  @!P1 IMAD.WIDE R4, R13, 0x2, R4 ;  /* 0x000000020d049825 */ /* 0x000fe200078e0204 */
[----:B------:R-:W-:Y:S01]  /*1940*/  SHF.R.S32.HI R13, RZ, 0x1f, R77 ;  /* 0x0000001fff0d7819 */ /* 0x000fe2000001144d */
[----:B------:R1:W-:Y:S04]  /*1950*/  @!P1 LDGSTS.E.BYPASS.LTC128B.128 [R76+0x2100], [R6.64], !P3 ;  /* 0x02100000064c9fae */ /* 0x0003e8000d901d50 */
[----:B------:R3:W-:Y:S01]  /*1960*/  @!P1 LDGSTS.E.BYPASS.LTC128B.128 [R76+0x6100], [R16.64], !P5 ;  /* 0x06100000104c9fae */ /* 0x0007e2000e901d50 */
[----:B------:R-:W-:-:S05]  /*1970*/  ISETP.GE.AND P5, PT, R12, c[0x0][0x1d4], PT ;  /* 0x000075000c007a0c */ /* 0x000fca0003fa6270 */
[----:B------:R4:W-:Y:S04]  /*1980*/  @!P1 LDGSTS.E.BYPASS.LTC128B.128 [R76+0xa100], [R14.64], !P2 ;  /* 0x0a1000000e4c9fae */ /* 0x0009e8000d101d50 */
[----:B------:R2:W-:Y:S04]  /*1990*/  @!P1 LDGSTS.E.BYPASS.LTC128B.128 [R76+0xe100], [R4.64], !P4 ;  /* 0x0e100000044c9fae */ /* 0x0005e8000e101d50 */
[----:B------:R-:W-:Y:S02]  /*19a0*/  @P5 LOP3.LUT R133, R133, 0x1, RZ, 0xfc, !PT ;  /* 0x0000000185855812 */ /* 0x000fe400078efcff */
[----:B------:R-:W-:-:S03]  /*19b0*/  ISETP.GE.AND P5, PT, R0, c[0x0][0x1d4], PT ;  /* 0x0000750000007a0c */ /* 0x000fc60003fa6270 */
[----:B------:R-:W-:Y:S01]  /*19c0*/  STL [R1+0x28], R133 ;  /* 0x0000288501007387 */ /* 0x000fe20000100800 */
[----:B-1----:R-:W-:Y:S01]  /*19d0*/  @!P0 SHF.R.S32.HI R6, RZ, 0x1f, R12 ;  /* 0x0000001fff068819 */ /* 0x002fe2000001140c */
[----:B------:R-:W-:-:S04]  /*19e0*/  IMAD R7, R13, c[0x0][0x1e0], RZ ;  /* 0x000078000d077a24 */ /* 0x000fc800078e02ff */
[----:B------:R-:W-:Y:S01]  /*19f0*/  IMAD R7, R77, c[0x0][0x1e4], R7 ;  /* 0x000079004d077a24 */ /* 0x000fe200078e0207 */
[----:B----4-:R-:W-:Y:S01]  /*1a00*/  @!P0 LEA.HI R14, R6, R12, RZ, 0x3 ;  /* 0x0000000c060e8211 */ /* 0x010fe200078f18ff */
[----:B------:R-:W-:Y:S01]  /*1a10*/  IMAD R6, R13, c[0x0][0x208], RZ ;  /* 0x000082000d067a24 */ /* 0x000fe200078e02ff */
[----:B--2---:R-:W-:-:S03]  /*1a20*/  @!P0 LEA R4, P1, R2, R10, 0x1 ;  /* 0x0000000a02048211 */ /* 0x004fc600078208ff */
[----:B------:R-:W-:Y:S01]  /*1a30*/  IMAD R13, R77, c[0x0][0x20c], R6 ;  /* 0x000083004d0d7a24 */ /* 0x000fe200078e0206 */
[----:B------:R-:W-:Y:S02]  /*1a40*/  @!P0 SHF.R.S32.HI R6, RZ, 0x1f, R0 ;  /* 0x0000001fff068819 */ /* 0x000fe40000011400 */
[----:B------:R-:W-:Y:S02]  /*1a50*/  @!P0 LEA.HI.X R5, R2, R11, R3, 0x1, P1 ;  /* 0x0000000b02058211 */ /* 0x000fe400008f0c03 */
[----:B------:R-:W-:Y:S01]  /*1a60*/  @!P0 LEA.HI R6, R6, R0, RZ, 0x3 ;  /* 0x0000000006068211 */ /* 0x000fe200078f18ff */
[----:B------:R-:W-:Y:S01]  /*1a70*/  IMAD.U32 R0, RZ, RZ, UR12 ;  /* 0x0000000cff007e24 */ /* 0x000fe2000f8e00ff */
[----:B------:R-:W-:Y:S01]  /*1a80*/  ISETP.GE.AND P1, PT, R12, c[0x0][0x198], PT ;  /* 0x000066000c007a0c */ /* 0x000fe20003f26270 */
[----:B------:R1:W-:Y:S01]  /*1a90*/  @!P0 LDGSTS.E.BYPASS.LTC128B.128 [R76+0x3100], [R4.64], !P3 ;  /* 0x03100000044c8fae */ /* 0x0003e2000d901d50 */
[----:B------:R-:W-:Y:S02]  /*1aa0*/  @!P0 LOP3.LUT R14, R14, 0xfffffff8, RZ, 0xc0, !PT ;  /* 0xfffffff80e0e8812 */ /* 0x000fe400078ec0ff */
[----:B------:R-:W-:-:S02]  /*1ab0*/  @!P0 LOP3.LUT R6, R6, 0xfffffff8, RZ, 0xc0, !PT ;  /* 0xfffffff806068812 */ /* 0x000fc400078ec0ff */
[----:B------:R-:W-:Y:S01]  /*1ac0*/  LOP3.LUT P3, RZ, R133, 0x1, RZ, 0xc0, !PT ;  /* 0x0000000185ff7812 */ /* 0x000fe2000786c0ff */
[----:B------:R-:W-:-:S06]  /*1ad0*/  @!P0 IMAD.WIDE R14, R14, 0x2, R10 ;  /* 0x000000020e0e8825 */ /* 0x000fcc00078e020a */
[----:B------:R2:W-:Y:S01]  /*1ae0*/  @!P0 LDGSTS.E.BYPASS.LTC128B.128 [R76+0x7100], [R14.64], !P1 ;  /* 0x071000000e4c8fae */ /* 0x0005e2000c901d50 */
[----:B-1----:R-:W-:-:S04]  /*1af0*/  IMAD.WIDE.U32 R4, R77, c[0x0][0x1e0], R2 ;  /* 0x000078004d047a25 */ /* 0x002fc800078e0002 */
[----:B------:R-:W-:-:S04]  /*1b00*/  IMAD.WIDE.U32 R2, R77, c[0x0][0x208], R2 ;  /* 0x000082004d027a25 */ /* 0x000fc800078e0002 */
[----:B------:R-:W-:Y:S02]  /*1b10*/  IMAD.IADD R5, R5, 0x1, R7 ;  /* 0x0000000105057824 */ /* 0x000fe400078e0207 */
[----:B------:R-:W-:Y:S02]  /*1b20*/  IMAD.IADD R3, R3, 0x1, R13 ;  /* 0x0000000103037824 */ /* 0x000fe400078e020d */
[----:B------:R-:W-:-:S04]  /*1b30*/  @!P0 IMAD.WIDE R6, R6, 0x2, R10 ;  /* 0x0000000206068825 */ /* 0x000fc800078e020a */
[C---:B------:R-:W-:Y:S01]  /*1b40*/  IMAD.WIDE.U32 R4, R0.reuse, c[0x0][0x1e8], R4 ;  /* 0x00007a0000047a25 */ /* 0x040fe200078e0004 */
[----:B------:R1:W-:Y:S03]  /*1b50*/  @!P0 LDGSTS.E.BYPASS.LTC128B.128 [R76+0xb100], [R6.64], !P2 ;  /* 0x0b100000064c8fae */ /* 0x0003e6000d101d50 */
[----:B------:R-:W-:Y:S01]  /*1b60*/  IMAD.WIDE.U32 R2, R0, c[0x0][0x210], R2 ;  /* 0x0000840000027a25 */ /* 0x000fe200078e0002 */
[----:B------:R-:W-:Y:S02]  /*1b70*/  IADD3 R0, -R77, UR23, RZ ;  /* 0x000000174d007c10 */ /* 0x000fe4000fffe1ff */
[----:B------:R-:W-:Y:S01]  /*1b80*/  IADD3 R5, R5, UR15, RZ ;  /* 0x0000000f05057c10 */ /* 0x000fe2000fffe0ff */
[----:B------:R-:W-:Y:S01]  /*1b90*/  USHF.R.S32.HI UR15, URZ, 0x1f, UR20 ;  /* 0x0000001f3f0f7899 */ /* 0x000fe20008011414 */
[C---:B------:R-:W-:Y:S02]  /*1ba0*/  ISETP.GE.AND P2, PT, R0.reuse, 0x1, PT ;  /* 0x000000010000780c */ /* 0x040fe40003f46270 */
[----:B------:R-:W-:Y:S01]  /*1bb0*/  ISETP.GE.AND P1, PT, R0, 0x21, PT ;  /* 0x000000210000780c */ /* 0x000fe20003f26270 */
[----:B------:R-:W-:Y:S01]  /*1bc0*/  IMAD.WIDE.U32 R80, R8, c[0x0][0x1f0], R4 ;  /* 0x00007c0008507a25 */ /* 0x000fe200078e0004 */
[----:B------:R-:W-:Y:S01]  /*1bd0*/  IADD3 R3, R3, UR22, RZ ;  /* 0x0000001603037c10 */ /* 0x000fe2000fffe0ff */
[----:B------:R-:W-:-:S02]  /*1be0*/  UIMAD UR22, UR21, UR20, URZ ;  /* 0x00000014151672a4 */ /* 0x000fc4000f8e023f */
[----:B------:R-:W-:Y:S01]  /*1bf0*/  IMAD.U32 R4, RZ, RZ, UR26 ;  /* 0x0000001aff047e24 */ /* 0x000fe2000f8e00ff */
[----:B------:R-:W-:Y:S01]  /*1c00*/  UIMAD UR4, UR15, UR4, URZ ;  /* 0x000000040f0472a4 */ /* 0x000fe2000f8e023f */
[----:B------:R-:W-:Y:S01]  /*1c10*/  IMAD.MOV.U32 R78, RZ, RZ, R80 ;  /* 0x000000ffff4e7224 */ /* 0x000fe200078e0050 */
[----:B------:R-:W-:Y:S01]  /*1c20*/  UIMAD UR22, UR15, UR26, UR22 ;  /* 0x0000001a0f1672a4 */ /* 0x000fe2000f8e0216 */
[----:B------:R-:W-:Y:S01]  /*1c30*/  IMAD.WIDE.U32 R26, R8, c[0x0][0x218], R2 ;  /* 0x00008600081a7a25 */ /* 0x000fe200078e0002 */
[----:B------:R-:W-:Y:S01]  /*1c40*/  USHF.L.U32 UR15, UR6, 0x5, URZ ;  /* 0x00000005060f7899 */ /* 0x000fe2000800063f */
[----:B------:R-:W-:Y:S01]  /*1c50*/  STL.64 [R1+0x38], R80 ;  /* 0x0000385001007387 */ /* 0x000fe20000100a00 */
[----:B------:R-:W-:Y:S01]  /*1c60*/  UIMAD UR4, UR20, UR5, UR4 ;  /* 0x00000005140472a4 */ /* 0x000fe2000f8e0204 */
[----:B------:R-:W-:Y:S02]  /*1c70*/  IMAD.U32 R5, RZ, RZ, UR27 ;  /* 0x0000001bff057e24 */ /* 0x000fe4000f8e00ff */
[----:B------:R-:W-:Y:S01]  /*1c80*/  UMOV UR5, 0x5 ;  /* 0x0000000500057882 */ /* 0x000fe20000000000 */
[----:B------:R-:W-:Y:S01]  /*1c90*/  IMAD.MOV.U32 R24, RZ, RZ, R26 ;  /* 0x000000ffff187224 */ /* 0x000fe200078e001a */
[----:B-1----:R-:W-:Y:S01]  /*1ca0*/  @!P0 SHF.R.S32.HI R6, RZ, 0x1f, R22 ;  /* 0x0000001fff068819 */ /* 0x002fe20000011416 */
[----:B------:R-:W-:Y:S01]  /*1cb0*/  USHF.L.U64.HI UR6, UR6, UR5, UR7 ;  /* 0x0000000506067299 */ /* 0x000fe20008010207 */
[----:B------:R-:W-:Y:S01]  /*1cc0*/  IMAD.U32 R7, RZ, RZ, UR25 ;  /* 0x00000019ff077e24 */ /* 0x000fe2000f8e00ff */
[----:B------:R-:W-:Y:S01]  /*1cd0*/  UIADD3 UR4, UR25, UR4, URZ ;  /* 0x0000000419047290 */ /* 0x000fe2000fffe03f */
[----:B------:R-:W-:Y:S01]  /*1ce0*/  @!P0 LEA.HI R0, R6, R22, RZ, 0x3 ;  /* 0x0000001606008211 */ /* 0x000fe200078f18ff */
[----:B------:R-:W-:-:S02]  /*1cf0*/  IMAD R6, R9, c[0x0][0x1f0], RZ ;  /* 0x00007c0009067a24 */ /* 0x000fc400078e02ff */
[----:B------:R-:W-:Y:S01]  /*1d00*/  UIMAD UR4, UR4, 0x30, URZ ;  /* 0x00000030040478a4 */ /* 0x000fe2000f8e023f */
[----:B------:R-:W-:Y:S01]  /*1d10*/  @!P0 LOP3.LUT R0, R0, 0xfffffff8, RZ, 0xc0, !PT ;  /* 0xfffffff800008812 */ /* 0x000fe200078ec0ff */
[----:B------:R-:W-:-:S04]  /*1d20*/  IMAD R6, R8, c[0x0][0x1f4], R6 ;  /* 0x00007d0008067a24 */ /* 0x000fc800078e0206 */
[----:B------:R-:W-:-:S04]  /*1d30*/  @!P0 IMAD.WIDE R10, R0, 0x2, R10 ;  /* 0x00000002000a8825 */ /* 0x000fc800078e020a */
[----:B------:R-:W-:Y:S01]  /*1d40*/  IMAD R0, R9, c[0x0][0x218], RZ ;  /* 0x0000860009007a24 */ /* 0x000fe200078e02ff */
[----:B------:R1:W-:Y:S01]  /*1d50*/  @!P0 LDGSTS.E.BYPASS.LTC128B.128 [R76+0xf100], [R10.64], !P4 ;  /* 0x0f1000000a4c8fae */ /* 0x0003e2000e101d50 */
[----:B------:R-:W-:Y:S01]  /*1d60*/  IMAD.IADD R79, R81, 0x1, R6 ;  /* 0x00000001514f7824 */ /* 0x000fe200078e0206 */
[----:B------:R-:W-:Y:S01]  /*1d70*/  ISETP.GE.AND P4, PT, R22, c[0x0][0x1d4], PT ;  /* 0x0000750016007a0c */ /* 0x000fe20003f86270 */
[----:B------:R-:W-:Y:S01]  /*1d80*/  IMAD R0, R8, c[0x0][0x21c], R0 ;  /* 0x0000870008007a24 */ /* 0x000fe200078e0200 */
[----:B------:R-:W0:Y:S01]  /*1d90*/  LDGDEPBAR ;  /* 0x00000000000079af */ /* 0x000e220000000000 */
[----:B------:R-:W-:-:S03]  /*1da0*/  IMAD.WIDE.U32 R2, R4, UR20, R78 ;  /* 0x0000001404027c25 */ /* 0x000fc6000f8e004e */
[----:B------:R-:W-:Y:S01]  /*1db0*/  STL.64 [R1+0x30], R78 ;  /* 0x0000304e01007387 */ /* 0x000fe20000100a00 */
[----:B------:R-:W-:Y:S01]  /*1dc0*/  IMAD.IADD R25, R27, 0x1, R0 ;  /* 0x000000011b197824 */ /* 0x000fe200078e0200 */
[----:B------:R-:W-:Y:S01]  /*1dd0*/  IADD3 R0, R3, UR22, RZ ;  /* 0x0000001603007c10 */ /* 0x000fe2000fffe0ff */
[----:B------:R-:W-:Y:S01]  /*1de0*/  IMAD.U32 R6, RZ, RZ, UR24 ;  /* 0x00000018ff067e24 */ /* 0x000fe2000f8e00ff */
[----:B------:R-:W-:Y:S01]  /*1df0*/  @P2 LEA R4, P0, R2, c[0x0][0x1c8], 0x1 ;  /* 0x0000720002042a11 */ /* 0x000fe200078008ff */
[----:B------:R-:W-:Y:S02]  /*1e00*/  STL.64 [R1+0x48], R26 ;  /* 0x0000481a01007387 */ /* 0x000fe40000100a00 */
[----:B------:R-:W-:Y:S01]  /*1e10*/  IMAD.WIDE.U32 R6, R6, 0x30, R24 ;  /* 0x0000003006067825 */ /* 0x000fe200078e0018 */
[C---:B------:R-:W-:Y:S01]  /*1e20*/  @P2 LEA.HI.X R5, R2.reuse, c[0x0][0x1cc], R0, 0x1, P0 ;  /* 0x0000730002052a11 */ /* 0x040fe200000f0c00 */
[----:B------:R-:W-:Y:S01]  /*1e30*/  STL.64 [R1+0x40], R24 ;  /* 0x0000401801007387 */ /* 0x000fe20000100a00 */
[----:B------:R-:W-:-:S03]  /*1e40*/  @P1 IADD3 R2, P0, R2, UR15, RZ ;  /* 0x0000000f02021c10 */ /* 0x000fc6000ff1e0ff */
[----:B------:R4:W-:Y:S01]  /*1e50*/  @P2 LDGSTS.E.BYPASS.LTC128B.128 [R76+0x10100], [R4.64], !P6 ;  /* 0x10100000044c2fae */ /* 0x0009e2000f101d50 */
[----:B------:R-:W-:Y:S02]  /*1e60*/  @P1 IADD3.X R0, R0, UR6, RZ, P0, !PT ;  /* 0x0000000600001c10 */ /* 0x000fe400087fe4ff */
[----:B------:R-:W-:Y:S01]  /*1e70*/  @P1 LEA R8, P0, R2, c[0x0][0x1c8], 0x1 ;  /* 0x0000720002081a11 */ /* 0x000fe200078008ff */
[----:B------:R4:W-:Y:S01]  /*1e80*/  @P2 LDGSTS.E.BYPASS.LTC128B.128 [R76+0x11900], [R4.64+0x80], !P3 ;  /* 0x11900080044c2fae */ /* 0x0009e2000d901d50 */
[----:B------:R-:W-:Y:S02]  /*1e90*/  ISETP.GT.AND P3, PT, R132, 0x7f, PT ;  /* 0x0000007f8400780c */ /* 0x000fe40003f64270 */
[----:B------:R-:W-:Y:S01]  /*1ea0*/  @P1 LEA.HI.X R9, R2, c[0x0][0x1cc], R0, 0x1, P0 ;  /* 0x0000730002091a11 */ /* 0x000fe200000f0c00 */
[----:B------:R4:W-:Y:S01]  /*1eb0*/  @P2 LDGSTS.E.BYPASS.LTC128B.128 [R76+0x13100], [R4.64+0x100], !P5 ;  /* 0x13100100044c2fae */ /* 0x0009e2000e901d50 */
[----:B------:R-:W-:Y:S02]  /*1ec0*/  IADD3 R0, R7, UR4, RZ ;  /* 0x0000000407007c10 */ /* 0x000fe4000fffe0ff */
[----:B------:R-:W-:Y:S01]  /*1ed0*/  LEA R12, P0, R6, c[0x0][0x1f8], 0x1 ;  /* 0x00007e00060c7a11 */ /* 0x000fe200078008ff */
[----:B------:R4:W-:Y:S01]  /*1ee0*/  @P2 LDGSTS.E.BYPASS.LTC128B.128 [R76+0x14900], [R4.64+0x180], !P4 ;  /* 0x14900180044c2fae */ /* 0x0009e2000e101d50 */
[----:B------:R-:W-:-:S02]  /*1ef0*/  LOP3.LUT P2, RZ, R133, 0x1, RZ, 0xc0, !PT ;  /* 0x0000000185ff7812 */ /* 0x000fc4000784c0ff */
[----:B------:R-:W-:Y:S01]  /*1f00*/  LEA.HI.X R13, R6, c[0x0][0x1fc], R0, 0x1, P0 ;  /* 0x00007f00060d7a11 */ /* 0x000fe200000f0c00 */
[----:B------:R-:W-:Y:S01]  /*1f10*/  IMAD.SHL.U32 R6, R77, 0x8, RZ ;  /* 0x000000084d067824 */ /* 0x000fe200078e00ff */
[----:B------:R5:W-:Y:S01]  /*1f20*/  @P1 LDGSTS.E.BYPASS.LTC128B.128 [R76+0x11100], [R8.64], !P6 ;  /* 0x11100000084c1fae */ /* 0x000be2000f101d50 */
[----:B------:R-:W-:Y:S01]  /*1f30*/  @!P3 IMAD.MOV.U32 R7, RZ, RZ, c[0x0][0x208] ;  /* 0x00008200ff07b624 */ /* 0x000fe200078e00ff */
[----:B---3--:R-:W-:Y:S01]  /*1f40*/  P2R R16, PR, RZ, 0x8 ;  /* 0x00000008ff107803 */ /* 0x008fe20000000000 */
[----:B-1----:R-:W-:-:S03]  /*1f50*/  @!P3 IMAD.MOV.U32 R11, RZ, RZ, c[0x0][0x20c] ;  /* 0x00008300ff0bb624 */ /* 0x002fc600078e00ff */
[----:B--2---:R-:W-:-:S03]  /*1f60*/  @!P3 LEA R14, P0, R7, R12, 0x6 ;  /* 0x0000000c070eb211 */ /* 0x004fc600078030ff */
[----:B------:R5:W-:Y:S01]  /*1f70*/  @P1 LDGSTS.E.BYPASS.LTC128B.128 [R76+0x12900], [R8.64+0x80], !P2 ;  /* 0x12900080084c1fae */ /* 0x000be2000d101d50 */
[----:B------:R-:W-:Y:S02]  /*1f80*/  @!P3 LEA.HI.X R15, R7, R13, R11, 0x6, P0 ;  /* 0x0000000d070fb211 */ /* 0x000fe400000f340b */
[----:B------:R-:W-:Y:S01]  /*1f90*/  LOP3.LUT P0, RZ, R21, 0x2, RZ, 0xc0, !PT ;  /* 0x0000000215ff7812 */ /* 0x000fe2000780c0ff */
[----:B------:R5:W-:Y:S01]  /*1fa0*/  @P1 LDGSTS.E.BYPASS.LTC128B.128 [R76+0x14100], [R8.64+0x100], !P5 ;  /* 0x14100100084c1fae */ /* 0x000be2000e901d50 */
[----:B------:R-:W-:-:S03]  /*1fb0*/  SEL R7, RZ, 0x1, P6 ;  /* 0x00000001ff077807 */ /* 0x000fc60003000000 */
[----:B------:R5:W-:Y:S04]  /*1fc0*/  @P1 LDGSTS.E.BYPASS.LTC128B.128 [R76+0x15900], [R8.64+0x180], !P4 ;  /* 0x15900180084c1fae */ /* 0x000be8000e101d50 */
[----:B------:R-:W0:Y:S01]  /*1fd0*/  LDGDEPBAR ;  /* 0x00000000000079af */ /* 0x000e220000000000 */
[----:B----4-:R-:W-:-:S04]  /*1fe0*/  LEA.HI R4, R75, R132, RZ, 0x4 ;  /* 0x000000844b047211 */ /* 0x010fc800078f20ff */
[----:B------:R-:W-:Y:S02]  /*1ff0*/  LOP3.LUT R2, R4, 0xfffffff0, RZ, 0xc0, !PT ;  /* 0xfffffff004027812 */ /* 0x000fe400078ec0ff */
[----:B------:R-:W-:-:S03]  /*2000*/  SHF.R.S32.HI R3, RZ, 0x4, R4 ;  /* 0x00000004ff037819 */ /* 0x000fc60000011404 */
[----:B------:R-:W-:Y:S01]  /*2010*/  IMAD.IADD R0, R132, 0x1, -R2 ;  /* 0x0000000184007824 */ /* 0x000fe200078e0a02 */
[----:B------:R-:W-:Y:S01]  /*2020*/  LEA.HI R4, R4, R3, RZ, 0x1 ;  /* 0x0000000304047211 */ /* 0x000fe200078f08ff */
[----:B------:R-:W-:-:S03]  /*2030*/  IMAD.SHL.U32 R2, R21, 0x40, RZ ;  /* 0x0000004015027824 */ /* 0x000fc600078e00ff */
[----:B------:R-:W-:Y:S02]  /*2040*/  SHF.R.S32.HI R5, RZ, 0x1f, R0 ;  /* 0x0000001fff057819 */ /* 0x000fe40000011400 */
[----:B------:R-:W-:Y:S02]  /*2050*/  LOP3.LUT R2, R2, 0x1c0, RZ, 0xc0, !PT ;  /* 0x000001c002027812 */ /* 0x000fe400078ec0ff */
[----:B------:R-:W-:Y:S02]  /*2060*/  LEA.HI R10, R5, R0, RZ, 0x3 ;  /* 0x00000000050a7211 */ /* 0x000fe400078f18ff */
[----:B------:R-:W-:Y:S02]  /*2070*/  LOP3.LUT R4, R4, 0xfffffffe, RZ, 0xc0, !PT ;  /* 0xfffffffe04047812 */ /* 0x000fe400078ec0ff */
[----:B------:R-:W-:Y:S01]  /*2080*/  LOP3.LUT R5, R10, 0xfffffff8, RZ, 0xc0, !PT ;  /* 0xfffffff80a057812 */ /* 0x000fe200078ec0ff */
[----:B------:R-:W-:-:S04]  /*2090*/  DEPBAR.LE SB0, 0x1 ;  /* 0x000080400000791a */ /* 0x000fc80000000000 */
[----:B------:R-:W-:Y:S01]  /*20a0*/  LOP3.LUT R6, R2, 0x8, R6, 0xf8, !PT ;  /* 0x0000000802067812 */ /* 0x000fe200078ef806 */
[----:B------:R-:W-:Y:S01]  /*20b0*/  IMAD.IADD R3, R3, 0x1, -R4 ;  /* 0x0000000103037824 */ /* 0x000fe200078e0a04 */
[----:B------:R-:W-:Y:S01]  /*20c0*/  SHF.R.U32.HI R2, RZ, 0x3, R2 ;  /* 0x00000003ff027819 */ /* 0x000fe20000011602 */
[----:B------:R-:W-:Y:S01]  /*20d0*/  IMAD.IADD R4, R0, 0x1, -R5 ;  /* 0x0000000100047824 */ /* 0x000fe200078e0a05 */
[----:B------:R-:W-:Y:S02]  /*20e0*/  SEL R5, RZ, 0x4, P5 ;  /* 0x00000004ff057807 */ /* 0x000fe40002800000 */
[----:B------:R-:W-:Y:S01]  /*20f0*/  LOP3.LUT R0, R6, R2, RZ, 0x3c, !PT ;  /* 0x0000000206007212 */ /* 0x000fe200078e3cff */
[C---:B------:R-:W-:Y:S01]  /*2100*/  IMAD.SHL.U32 R2, R4.reuse, 0x40, RZ ;  /* 0x0000004004027824 */ /* 0x040fe200078e00ff */
[----:B------:R-:W-:Y:S01]  /*2110*/  SEL R6, RZ, 0x2, P2 ;  /* 0x00000002ff067807 */ /* 0x000fe20001000000 */
[----:B------:R-:W-:Y:S01]  /*2120*/  BAR.SYNC.DEFER_BLOCKING 0x0 ;  /* 0x0000000000007b1d */ /* 0x000fe20000010000 */
[----:B------:R-:W-:Y:S01]  /*2130*/  LOP3.LUT P1, RZ, R4, 0x4, RZ, 0xc0, !PT ;  /* 0x0000000404ff7812 */ /* 0x000fe2000782c0ff */
[C---:B------:R-:W-:Y:S01]  /*2140*/  IMAD R0, R3.reuse, 0x200, R0 ;  /* 0x0000020003007824 */ /* 0x040fe200078e0200 */
[----:B------:R-:W-:Y:S01]  /*2150*/  LOP3.LUT R2, R2, 0x1c0, RZ, 0xc0, !PT ;  /* 0x000001c002027812 */ /* 0x000fe200078ec0ff */
[----:B------:R-:W-:Y:S01]  /*2160*/  IMAD.SHL.U32 R3, R3, 0x8, RZ ;  /* 0x0000000803037824 */ /* 0x000fe200078e00ff */
[----:B------:R-:W-:Y:S01]  /*2170*/  IADD3 R5, R5, R6, R7 ;  /* 0x0000000605057210 */ /* 0x000fe20007ffe007 */
[----:B------:R-:W-:Y:S01]  /*2180*/  IMAD.SHL.U32 R135, R0, 0x2, RZ ;  /* 0x0000000200877824 */ /* 0x000fe200078e00ff */
[----:B------:R-:W-:-:S02]  /*2190*/  P2R R7, PR, RZ, 0x40 ;  /* 0x00000040ff077803 */ /* 0x000fc40000000000 */
[----:B------:R-:W-:Y:S02]  /*21a0*/  LOP3.LUT R3, R2, 0x8, R3, 0xf8, !PT ;  /* 0x0000000802037812 */ /* 0x000fe400078ef803 */
[----:B------:R-:W-:Y:S02]  /*21b0*/  SHF.R.U32.HI R2, RZ, 0x3, R2 ;  /* 0x00000003ff027819 */ /* 0x000fe40000011602 */
[----:B------:R-:W-:Y:S02]  /*21c0*/  IADD3 R0, R135, 0x10100, RZ ;  /* 0x0001010087007810 */ /* 0x000fe40007ffe0ff */
[----:B------:R-:W-:Y:S01]  /*21d0*/  LOP3.LUT R2, R3, R2, RZ, 0x3c, !PT ;  /* 0x0000000203027212 */ /* 0x000fe200078e3cff */
[----:B------:R-:W-:Y:S01]  /*21e0*/  IMAD.SHL.U32 R3, R10, 0x40, RZ ;  /* 0x000000400a037824 */ /* 0x000fe200078e00ff */
[----:B------:R-:W-:Y:S02]  /*21f0*/  IADD3 R242, R135, 0x10120, RZ ;  /* 0x0001012087f27810 */ /* 0x000fe40007ffe0ff */
[----:B------:R-:W-:-:S02]  /*2200*/  @P0 IADD3 R242, R0, -0x20, RZ ;  /* 0xffffffe000f20810 */ /* 0x000fc40007ffe0ff */
[----:B------:R-:W-:Y:S01]  /*2210*/  LOP3.LUT R3, R2, 0xfffffe00, R3, 0xf8, !PT ;  /* 0xfffffe0002037812 */ /* 0x000fe200078ef803 */
[----:B------:R-:W-:Y:S01]  /*2220*/  IMAD.MOV.U32 R2, RZ, RZ, 0x40 ;  /* 0x00000040ff027424 */ /* 0x000fe200078e00ff */
[----:B------:R-:W-:Y:S02]  /*2230*/  SEL R0, RZ, 0x8, P4 ;  /* 0x00000008ff007807 */ /* 0x000fe40002000000 */
[----:B------:R-:W-:Y:S01]  /*2240*/  LOP3.LUT P0, RZ, R4, 0x2, RZ, 0xc0, !PT ;  /* 0x0000000204ff7812 */ /* 0x000fe2000780c0ff */
[----:B------:R-:W-:Y:S01]  /*2250*/  IMAD.MOV.U32 R4, RZ, RZ, 0x10 ;  /* 0x00000010ff047424 */ /* 0x000fe200078e00ff */
[C---:B------:R-:W-:Y:S01]  /*2260*/  IADD3 R252, R242.reuse, 0x1000, RZ ;  /* 0x00001000f2fc7810 */ /* 0x040fe20007ffe0ff */
[----:B------:R-:W-:Y:S01]  /*2270*/  IMAD R220, R73, 0x400, R3 ;  /* 0x0000040049dc7824 */ /* 0x000fe200078e0203 */
[----:B------:R-:W-:Y:S01]  /*2280*/  IADD3 R251, R242, 0x1800, RZ ;  /* 0x00001800f2fb7810 */ /* 0x000fe20007ffe0ff */
[----:B------:R-:W-:Y:S01]  /*2290*/  IMAD.IADD R6, R0, 0x1, R5 ;  /* 0x0000000100067824 */ /* 0x000fe200078e0205 */
[----:B------:R-:W-:Y:S01]  /*22a0*/  SEL R4, R4, 0xfffffff0, !P0 ;  /* 0xfffffff004047807 */ /* 0x000fe20004000000 */
[----:B------:R-:W-:Y:S01]  /*22b0*/  IMAD.MOV.U32 R0, RZ, RZ, 0x20 ;  /* 0x00000020ff007424 */ /* 0x000fe200078e00ff */
[C---:B------:R-:W-:Y:S01]  /*22c0*/  LEA R228, R220.reuse, 0x100, 0x1 ;  /* 0x00000100dce47811 */ /* 0x040fe200078e08ff */
[----:B------:R-:W-:Y:S01]  /*22d0*/  IMAD.SHL.U32 R220, R220, 0x2, RZ ;  /* 0x00000002dcdc7824 */ /* 0x000fe200078e00ff */
[----:B------:R-:W-:-:S02]  /*22e0*/  IADD3 R5, R72, c[0x0][0x1d0], -R77 ;  /* 0x0000740048057a10 */ /* 0x000fc40007ffe84d */
[----:B------:R-:W-:Y:S01]  /*22f0*/  SEL R0, R0, 0xffffffe0, !P1 ;  /* 0xffffffe000007807 */ /* 0x000fe20004800000 */
[--C-:B------:R-:W-:Y:S01]  /*2300*/  IMAD R224, R4, 0x2, R228.reuse ;  /* 0x0000000204e07824 */ /* 0x100fe200078e02e4 */
[----:B------:R-:W-:Y:S01]  /*2310*/  LDSM.16.M88.4 R160, [R220+0x100] ;  /* 0x00010000dca0783b */ /* 0x000fe20000000200 */
[----:B------:R-:W-:Y:S02]  /*2320*/  LOP3.LUT P6, RZ, R6, 0x1, RZ, 0xc0, !PT ;  /* 0x0000000106ff7812 */ /* 0x000fe400078cc0ff */
[C---:B------:R-:W-:Y:S01]  /*2330*/  IMAD R228, R0.reuse, 0x2, R228 ;  /* 0x0000000200e47824 */ /* 0x040fe200078e02e4 */
[----:B------:R-:W-:Y:S01]  /*2340*/  LDSM.16.M88.4 R188, [R220+0x4100] ;  /* 0x00410000dcbc783b */ /* 0x000fe20000000200 */
[----:B------:R-:W-:Y:S01]  /*2350*/  IMAD R232, R0, 0x2, R224 ;  /* 0x0000000200e87824 */ /* 0x000fe200078e02e0 */
[----:B------:R-:W-:Y:S02]  /*2360*/  ISETP.LT.OR P0, PT, R5, 0x1, !P6 ;  /* 0x000000010500780c */ /* 0x000fe40007701670 */
[----:B------:R-:W-:Y:S01]  /*2370*/  LDSM.16.M88.4 R204, [R220+0x8100] ;  /* 0x00810000dccc783b */ /* 0x000fe20000000200 */
[----:B------:R-:W-:-:S02]  /*2380*/  LOP3.LUT P2, RZ, R6, 0x2, RZ, 0xc0, !PT ;  /* 0x0000000206ff7812 */ /* 0x000fc4000784c0ff */
[----:B------:R-:W-:Y:S01]  /*2390*/  LOP3.LUT P1, RZ, R6, 0x4, RZ, 0xc0, !PT ;  /* 0x0000000406ff7812 */ /* 0x000fe2000782c0ff */
[----:B------:R-:W-:Y:S01]  /*23a0*/  LDSM.16.M88.4 R164, [R224] ;  /* 0x00000000e0a4783b */ /* 0x000fe20000000200 */
[C---:B------:R-:W-:Y:S02]  /*23b0*/  IADD3 R250, R242.reuse, 0x2000, RZ ;  /* 0x00002000f2fa7810 */ /* 0x040fe40007ffe0ff */
[C---:B------:R-:W-:Y:S01]  /*23c0*/  IADD3 R249, R242.reuse, 0x2800, RZ ;  /* 0x00002800f2f97810 */ /* 0x040fe20007ffe0ff */
[----:B------:R-:W-:Y:S01]  /*23d0*/  LDSM.16.M88.4 R192, [R224+0x4000] ;  /* 0x00400000e0c0783b */ /* 0x000fe20000000200 */
[C---:B------:R-:W-:Y:S02]  /*23e0*/  IADD3 R248, R242.reuse, 0x3000, RZ ;  /* 0x00003000f2f87810 */ /* 0x040fe40007ffe0ff */
[C---:B------:R-:W-:Y:S01]  /*23f0*/  IADD3 R247, R242.reuse, 0x3800, RZ ;  /* 0x00003800f2f77810 */ /* 0x040fe20007ffe0ff */
[----:B------:R-:W-:Y:S01]  /*2400*/  LDSM.16.M88.4 R208, [R224+0x8000] ;  /* 0x00800000e0d0783b */ /* 0x000fe20000000200 */
[----:B------:R-:W-:-:S02]  /*2410*/  IADD3 R246, R242, 0x4000, RZ ;  /* 0x00004000f2f67810 */ /* 0x000fc40007ffe0ff */
[C---:B------:R-:W-:Y:S01]  /*2420*/  IADD3 R245, R242.reuse, 0x4800, RZ ;  /* 0x00004800f2f57810 */ /* 0x040fe20007ffe0ff */
[----:B------:R-:W-:Y:S01]  /*2430*/  LDSM.16.M88.4 R180, [R228] ;  /* 0x00000000e4b4783b */ /* 0x000fe20000000200 */
[C---:B------:R-:W-:Y:S02]  /*2440*/  IADD3 R244, R242.reuse, 0x5000, RZ ;  /* 0x00005000f2f47810 */ /* 0x040fe40007ffe0ff */
[----:B------:R-:W-:Y:S01]  /*2450*/  IADD3 R243, R242, 0x5800, RZ ;  /* 0x00005800f2f37810 */ /* 0x000fe20007ffe0ff */
        /* <DEDUP_REMOVED lines=12> */
[----:B-----5:R-:W1:Y:S04]  /*2520*/  LDSM.16.M88.4 R8, [R135+0x10100] ;  /* 0x010100008708783b */ /* 0x020e680000000200 */
[----:B------:R-:W2:Y:S04]  /*2530*/  LDSM.16.M88.4 R24, [R135+0x10900] ;  /* 0x010900008718783b */ /* 0x000ea80000000200 */
[----:B------:R-:W3:Y:S04]  /*2540*/  LDSM.16.M88.4 R28, [R135+0x11100] ;  /* 0x01110000871c783b */ /* 0x000ee80000000200 */
[----:B------:R-:W4:Y:S04]  /*2550*/  LDSM.16.M88.4 R44, [R242] ;  /* 0x00000000f22c783b */ /* 0x000f280000000200 */
[----:B------:R-:W5:Y:S04]  /*2560*/  LDSM.16.M88.4 R48, [R242+0x800] ;  /* 0x00080000f230783b */ /* 0x000f680000000200 */
[----:B------:R-:W3:Y:S04]  /*2570*/  LDSM.16.M88.4 R56, [R242+0x1000] ;  /* 0x00100000f238783b */ /* 0x000ee80000000200 */
[----:B------:R-:W-:Y:S01]  /*2580*/  @!PT LDS RZ, [RZ] ;  /* 0x00000000fffff984 */ /* 0x000fe20000000800 */
[----:B------:R-:W-:Y:S01]  /*2590*/  @!PT LDS RZ, [RZ] ;  /* 0x00000000fffff984 */ /* 0x000fe20000000800 */
[----:B------:R-:W-:Y:S01]  /*25a0*/  @!PT LDS RZ, [RZ] ;  /* 0x00000000fffff984 */ /* 0x000fe20000000800 */
[----:B------:R3:W-:Y:S01]  /*25b0*/  LDGSTS.E.BYPASS.LTC128B.128 [R76+0x100], [R12.64], !P0 ;  /* 0x001000000c4c7fae */ /* 0x0007e2000c101d50 */
[----:B------:R-:W-:-:S04]  /*25c0*/  LOP3.LUT P0, RZ, R21, 0x4, RZ, 0xc0, !PT ;  /* 0x0000000415ff7812 */ /* 0x000fc8000780c0ff */
[----:B------:R-:W-:Y:S02]  /*25d0*/  SEL R2, R2, 0xffffffc0, !P0 ;  /* 0xffffffc002027807 */ /* 0x000fe40004000000 */
[----:B------:R-:W-:-:S03]  /*25e0*/  ISETP.LT.OR P0, PT, R5, 0x1, !P2 ;  /* 0x000000010500780c */ /* 0x000fc60005701670 */
[--C-:B------:R-:W-:Y:S02]  /*25f0*/  IMAD.IADD R241, R135, 0x1, R2.reuse ;  /* 0x0000000187f17824 */ /* 0x100fe400078e0202 */
[----:B------:R-:W-:Y:S01]  /*2600*/  IMAD.IADD R238, R242, 0x1, R2 ;  /* 0x00000001f2ee7824 */ /* 0x000fe200078e0202 */
[C---:B-1----:R-:W-:Y:S07]  /*2610*/  HMMA.16816.F32 R20, R160.reuse, R10, RZ ;  /* 0x0000000aa014723c */ /* 0x042fee00000018ff */
[----:B------:R1:W-:Y:S01]  /*2620*/  LDGSTS.E.BYPASS.LTC128B.128 [R76+0x1900], [R12.64+0x80], !P0 ;  /* 0x019000800c4c7fae */ /* 0x0003e2000c101d50 */
[----:B------:R-:W-:Y:S01]  /*2630*/  ISETP.LT.OR P0, PT, R5, 0x1, !P1 ;  /* 0x000000010500780c */ /* 0x000fe20004f01670 */
[C---:B--2---:R-:W-:Y:S08]  /*2640*/  HMMA.16816.F32 R32, R160.reuse, R24, RZ ;  /* 0x00000018a020723c */ /* 0x044ff000000018ff */
[----:B------:R-:W-:Y:S04]  /*2650*/  HMMA.16816.F32 R36, R160, R26, RZ ;  /* 0x0000001aa024723c */ /* 0x000fe800000018ff */
[----:B------:R1:W-:Y:S01]  /*2660*/  LDGSTS.E.BYPASS.LTC128B.128 [R76+0x3100], [R12.64+0x100], !P0 ;  /* 0x031001000c4c7fae */ /* 0x0003e2000c101d50 */
[----:B------:R-:W-:-:S04]  /*2670*/  LOP3.LUT P0, RZ, R6, 0x8, RZ, 0xc0, !PT ;  /* 0x0000000806ff7812 */ /* 0x000fc8000780c0ff */
[----:B------:R-:W-:Y:S01]  /*2680*/  ISETP.LT.OR P3, PT, R5, 0x1, !P0 ;  /* 0x000000010500780c */ /* 0x000fe20004761670 */
[----:B---3--:R-:W-:Y:S08]  /*2690*/  HMMA.16816.F32 R40, R160, R28, RZ ;  /* 0x0000001ca028723c */ /* 0x008ff000000018ff */
[----:B----4-:R-:W-:Y:S04]  /*26a0*/  HMMA.16816.F32 R20, R164, R46, R20 ;  /* 0x0000002ea414723c */ /* 0x010fe80000001814 */
[----:B------:R1:W-:Y:S01]  /*26b0*/  LDGSTS.E.BYPASS.LTC128B.128 [R76+0x4900], [R12.64+0x180], !P3 ;  /* 0x049001800c4c7fae */ /* 0x0003e2000d901d50 */
[----:B------:R-:W-:-:S03]  /*26c0*/  ISETP.NE.AND P3, PT, R16, RZ, PT ;  /* 0x000000ff1000720c */ /* 0x000fc60003f65270 */
[C---:B------:R-:W-:Y:S08]  /*26d0*/  HMMA.16816.F32 R16, R160.reuse, R8, RZ ;  /* 0x00000008a010723c */ /* 0x040ff000000018ff */
[----:B------:R-:W-:Y:S02]  /*26e0*/  HMMA.16816.F32 R8, R160, R30, RZ ;  /* 0x0000001ea008723c */ /* 0x000fe400000018ff */
[----:B------:R-:W-:-:S02]  /*26f0*/  @!P3 ISETP.LT.OR P6, PT, R5, 0x21, !P6 ;  /* 0x000000210500b80c */ /* 0x000fc400077c1670 */
[C---:B------:R-:W-:Y:S02]  /*2700*/  @!P3 ISETP.LT.OR P2, PT, R5.reuse, 0x21, !P2 ;  /* 0x000000210500b80c */ /* 0x040fe40005741670 */
[C---:B------:R-:W-:Y:S02]  /*2710*/  @!P3 ISETP.LT.OR P1, PT, R5.reuse, 0x21, !P1 ;  /* 0x000000210500b80c */ /* 0x040fe40004f21670 */
[----:B------:R-:W-:Y:S01]  /*2720*/  @!P3 ISETP.LT.OR P0, PT, R5, 0x21, !P0 ;  /* 0x000000210500b80c */ /* 0x000fe20004701670 */
[----:B-----5:R-:W-:Y:S01]  /*2730*/  HMMA.16816.F32 R24, R164, R48, R32 ;  /* 0x00000030a418723c */ /* 0x020fe20000001820 */
[----:B------:R-:W-:-:S05]  /*2740*/  IADD3 R5, R242, 0x800, RZ ;  /* 0x00000800f2057810 */ /* 0x000fca0007ffe0ff */
[----:B------:R1:W-:Y:S01]  /*2750*/  @!P3 LDGSTS.E.BYPASS.LTC128B.128 [R76+0x1100], [R14.64], !P6 ;  /* 0x011000000e4cbfae */ /* 0x0003e2000f101d50 */
[----:B------:R-:W-:Y:S01]  /*2760*/  ISETP.NE.AND P6, PT, R7, RZ, PT ;  /* 0x000000ff0700720c */ /* 0x000fe20003fc5270 */
[C---:B------:R-:W-:Y:S02]  /*2770*/  HMMA.16816.F32 R16, R164.reuse, R44, R16 ;  /* 0x0000002ca410723c */ /* 0x040fe40000001810 */
[----:B------:R1:W-:Y:S04]  /*2780*/  @!P3 LDGSTS.E.BYPASS.LTC128B.128 [R76+0x2900], [R14.64+0x80], !P2 ;  /* 0x029000800e4cbfae */ /* 0x0003e8000d101d50 */
[----:B------:R1:W-:Y:S02]  /*2790*/  @!P3 LDGSTS.E.BYPASS.LTC128B.128 [R76+0x4100], [R14.64+0x100], !P1 ;  /* 0x041001000e4cbfae */ /* 0x0003e4000c901d50 */
[----:B------:R-:W-:Y:S02]  /*27a0*/  HMMA.16816.F32 R28, R164, R50, R36 ;  /* 0x00000032a41c723c */ /* 0x000fe40000001824 */
[----:B------:R1:W-:Y:S01]  /*27b0*/  @!P3 LDGSTS.E.BYPASS.LTC128B.128 [R76+0x5900], [R14.64+0x180], !P0 ;  /* 0x059001800e4cbfae */ /* 0x0003e2000c101d50 */
[----:B------:R-:W-:-:S03]  /*27c0*/  PLOP3.LUT P0, PT, PT, PT, UP0, 0x40, 0x0 ;  /* 0x000000000000781c */ /* 0x000fc60003f0e808 */
[----:B------:R-:W2:Y:S02]  /*27d0*/  LDSM.16.M88.4 R52, [R241+0x10100] ;  /* 0x01010000f134783b */ /* 0x000ea40000000200 */
[C---:B------:R-:W-:Y:S02]  /*27e0*/  HMMA.16816.F32 R32, R164.reuse, R56, R40 ;  /* 0x00000038a420723c */ /* 0x040fe40000001828 */
[----:B------:R-:W3:Y:S04]  /*27f0*/  LDSM.16.M88.4 R60, [R241+0x10900] ;  /* 0x01090000f13c783b */ /* 0x000ee80000000200 */
[----:B------:R-:W4:Y:S02]  /*2800*/  LDSM.16.M88.4 R64, [R241+0x11100] ;  /* 0x01110000f140783b */ /* 0x000f240000000200 */
[----:B------:R-:W-:Y:S02]  /*2810*/  HMMA.16816.F32 R8, R164, R58, R8 ;  /* 0x0000003aa408723c */ /* 0x000fe40000001808 */
[----:B------:R-:W-:Y:S04]  /*2820*/  LDSM.16.M88.4 R40, [R238+0x800] ;  /* 0x00080000ee28783b */ /* 0x000fe80000000200 */
[----:B------:R-:W-:Y:S04]  /*2830*/  LDSM.16.M88.4 R56, [R238+0x1000] ;  /* 0x00100000ee38783b */ /* 0x000fe80000000200 */
[----:B------:R-:W-:Y:S04]  /*2840*/  LDSM.16.M88.4 R36, [R135+0x11900] ;  /* 0x011900008724783b */ /* 0x000fe80000000200 */
[----:B-1----:R-:W1:Y:S04]  /*2850*/  LDSM.16.M88.4 R12, [R238] ;  /* 0x00000000ee0c783b */ /* 0x002e680000000200 */
[----:B------:R-:W5:Y:S04]  /*2860*/  LDSM.16.M88.4 R48, [R135+0x12100] ;  /* 0x012100008730783b */ /* 0x000f680000000200 */
[----:B------:R-:W-:Y:S04]  /*2870*/  LDSM.16.M88.4 R44, [R242+0x2000] ;  /* 0x00200000f22c783b */ /* 0x000fe80000000200 */
[----:B------:R-:W-:Y:S01]  /*2880*/  LDSM.16.M88.4 R68, [R241+0x14900] ;  /* 0x01490000f144783b */ /* 0x000fe20000000200 */
[C---:B--2---:R-:W-:Y:S03]  /*2890*/  HMMA.16816.F32 R16, R180.reuse, R52, R16 ;  /* 0x00000034b410723c */ /* 0x044fe60000001810 */
[----:B------:R-:W0:Y:S04]  /*28a0*/  LDGDEPBAR ;  /* 0x00000000000079af */ /* 0x000e280000000000 */
[----:B------:R-:W-:Y:S01]  /*28b0*/  STL [R1], R5 ;  /* 0x0000000501007387 */ /* 0x000fe20000100800 */
[C---:B------:R-:W-:Y:S03]  /*28c0*/  HMMA.16816.F32 R20, R180.reuse, R54, R20 ;  /* 0x00000036b414723c */ /* 0x040fe60000001814 */
[----:B------:R-:W-:Y:S05]  /*28d0*/  LDSM.16.M88.4 R52, [R242+0x2800] ;  /* 0x00280000f234783b */ /* 0x000fea0000000200 */
[C---:B---3--:R-:W-:Y:S08]  /*28e0*/  HMMA.16816.F32 R24, R180.reuse, R60, R24 ;  /* 0x0000003cb418723c */ /* 0x048ff00000001818 */
[C---:B------:R-:W-:Y:S01]  /*28f0*/  HMMA.16816.F32 R28, R180.reuse, R62, R28 ;  /* 0x0000003eb41c723c */ /* 0x040fe2000000181c */
[----:B------:R-:W2:Y:S07]  /*2900*/  LDSM.16.M88.4 R60, [R135+0x12900] ;  /* 0x01290000873c783b */ /* 0x000eae0000000200 */
[C---:B----4-:R-:W-:Y:S08]  /*2910*/  HMMA.16816.F32 R32, R180.reuse, R64, R32 ;  /* 0x00000040b420723c */ /* 0x050ff00000001820 */
[----:B------:R-:W-:Y:S01]  /*2920*/  HMMA.16816.F32 R8, R180, R66, R8 ;  /* 0x00000042b408723c */ /* 0x000fe20000001808 */
[----:B------:R-:W-:Y:S07]  /*2930*/  LDSM.16.M88.4 R64, [R135+0x14100] ;  /* 0x014100008740783b */ /* 0x000fee0000000200 */
[C---:B-1----:R-:W-:Y:S08]  /*2940*/  HMMA.16816.F32 R16, R184.reuse, R12, R16 ;  /* 0x0000000cb810723c */ /* 0x042ff00000001810 */
[C---:B------:R-:W-:Y:S01]  /*2950*/  HMMA.16816.F32 R20, R184.reuse, R14, R20 ;  /* 0x0000000eb814723c */ /* 0x040fe20000001814 */
[----:B------:R-:W1:Y:S07]  /*2960*/  LDSM.16.M88.4 R12, [R242+0x1800] ;  /* 0x00180000f20c783b */ /* 0x000e6e0000000200 */
[C---:B------:R-:W-:Y:S08]  /*2970*/  HMMA.16816.F32 R24, R184.reuse, R40, R24 ;  /* 0x00000028b818723c */ /* 0x040ff00000001818 */
[C---:B------:R-:W-:Y:S01]  /*2980*/  HMMA.16816.F32 R28, R184.reuse, R42, R28 ;  /* 0x0000002ab81c723c */ /* 0x040fe2000000181c */
[----:B------:R-:W3:Y:S07]  /*2990*/  LDSM.16.M88.4 R40, [R241+0x11900] ;  /* 0x01190000f128783b */ /* 0x000eee0000000200 */
[C---:B------:R-:W-:Y:S08]  /*29a0*/  HMMA.16816.F32 R32, R184.reuse, R56, R32 ;  /* 0x00000038b820723c */ /* 0x040ff00000001820 */
[----:B------:R-:W-:Y:S01]  /*29b0*/  HMMA.16816.F32 R8, R184, R58, R8 ;  /* 0x0000003ab808723c */ /* 0x000fe20000001808 */
[----:B------:R-:W-:Y:S07]  /*29c0*/  LDSM.16.M88.4 R56, [R238+0x2800] ;  /* 0x00280000ee38783b */ /* 0x000fee0000000200 */
[C---:B------:R-:W-:Y:S08]  /*29d0*/  HMMA.16816.F32 R16, R188.reuse, R36, R16 ;  /* 0x00000024bc10723c */ /* 0x040ff00000001810 */
[C---:B------:R-:W-:Y:S01]  /*29e0*/  HMMA.16816.F32 R20, R188.reuse, R38, R20 ;  /* 0x00000026bc14723c */ /* 0x040fe20000001814 */
[----:B------:R-:W-:Y:S07]  /*29f0*/  LDSM.16.M88.4 R36, [R238+0x1800] ;  /* 0x00180000ee24783b */ /* 0x000fee0000000200 */
[C---:B-----5:R-:W-:Y:S08]  /*2a00*/  HMMA.16816.F32 R24, R188.reuse, R48, R24 ;  /* 0x00000030bc18723c */ /* 0x060ff00000001818 */
[C---:B------:R-:W-:Y:S01]  /*2a10*/  HMMA.16816.F32 R28, R188.reuse, R50, R28 ;  /* 0x00000032bc1c723c */ /* 0x040fe2000000181c */
[----:B------:R-:W4:Y:S07]  /*2a20*/  LDSM.16.M88.4 R48, [R241+0x12100] ;  /* 0x01210000f130783b */ /* 0x000f2e0000000200 */
[C---:B--2---:R-:W-:Y:S08]  /*2a30*/  HMMA.16816.F32 R32, R188.reuse, R60, R32 ;  /* 0x0000003cbc20723c */ /* 0x044ff00000001820 */
[----:B------:R-:W-:Y:S01]  /*2a40*/  HMMA.16816.F32 R8, R188, R62, R8 ;  /* 0x0000003ebc08723c */ /* 0x000fe20000001808 */
[----:B------:R-:W2:Y:S07]  /*2a50*/  LDSM.16.M88.4 R60, [R241+0x12900] ;  /* 0x01290000f13c783b */ /* 0x000eae0000000200 */
[C---:B-1----:R-:W-:Y:S08]  /*2a60*/  HMMA.16816.F32 R16, R192.reuse, R12, R16 ;  /* 0x0000000cc010723c */ /* 0x042ff00000001810 */
[C---:B------:R-:W-:Y:S08]  /*2a70*/  HMMA.16816.F32 R20, R192.reuse, R14, R20 ;  /* 0x0000000ec014723c */ /* 0x040ff00000001814 */
[C---:B------:R-:W-:Y:S08]  /*2a80*/  HMMA.16816.F32 R24, R192.reuse, R44, R24 ;  /* 0x0000002cc018723c */ /* 0x040ff00000001818 */
[C---:B------:R-:W-:Y:S01]  /*2a90*/  HMMA.16816.F32 R28, R192.reuse, R46, R28 ;  /* 0x0000002ec01c723c */ /* 0x040fe2000000181c */
[----:B------:R-:W1:Y:S07]  /*2aa0*/  LDSM.16.M88.4 R44, [R238+0x2000] ;  /* 0x00200000ee2c783b */ /* 0x000e6e0000000200 */
[C---:B------:R-:W-:Y:S08]  /*2ab0*/  HMMA.16816.F32 R32, R192.reuse, R52, R32 ;  /* 0x00000034c020723c */ /* 0x040ff00000001820 */
[----:B------:R-:W-:Y:S01]  /*2ac0*/  HMMA.16816.F32 R12, R192, R54, R8 ;  /* 0x00000036c00c723c */ /* 0x000fe20000001808 */
[----:B------:R-:W-:Y:S07]  /*2ad0*/  LDSM.16.M88.4 R52, [R135+0x13900] ;  /* 0x013900008734783b */ /* 0x000fee0000000200 */
[C---:B---3--:R-:W-:Y:S08]  /*2ae0*/  HMMA.16816.F32 R8, R196.reuse, R40, R16 ;  /* 0x00000028c408723c */ /* 0x048ff00000001810 */
[C---:B------:R-:W-:Y:S01]  /*2af0*/  HMMA.16816.F32 R20, R196.reuse, R42, R20 ;  /* 0x0000002ac414723c */ /* 0x040fe20000001814 */
[----:B------:R-:W3:Y:S07]  /*2b00*/  LDSM.16.M88.4 R40, [R135+0x13100] ;  /* 0x013100008728783b */ /* 0x000eee0000000200 */
[C---:B----4-:R-:W-:Y:S08]  /*2b10*/  HMMA.16816.F32 R24, R196.reuse, R48, R24 ;  /* 0x00000030c418723c */ /* 0x050ff00000001818 */
[C---:B------:R-:W-:Y:S01]  /*2b20*/  HMMA.16816.F32 R28, R196.reuse, R50, R28 ;  /* 0x00000032c41c723c */ /* 0x040fe2000000181c */
[----:B------:R-:W-:Y:S07]  /*2b30*/  LDSM.16.M88.4 R48, [R242+0x3800] ;  /* 0x00380000f230783b */ /* 0x000fee0000000200 */
[C---:B--2---:R-:W-:Y:S08]  /*2b40*/  HMMA.16816.F32 R32, R196.reuse, R60, R32 ;  /* 0x0000003cc420723c */ /* 0x044ff00000001820 */
[----:B------:R-:W-:Y:S01]  /*2b50*/  HMMA.16816.F32 R16, R196, R62, R12 ;  /* 0x0000003ec410723c */ /* 0x000fe2000000180c */
[----:B------:R-:W-:Y:S07]  /*2b60*/  LDSM.16.M88.4 R60, [R242+0x4000] ;  /* 0x00400000f23c783b */ /* 0x000fee0000000200 */
[C---:B------:R-:W-:Y:S08]  /*2b70*/  HMMA.16816.F32 R12, R200.reuse, R36, R8 ;  /* 0x00000024c80c723c */ /* 0x040ff00000001808 */
[C---:B------:R-:W-:Y:S01]  /*2b80*/  HMMA.16816.F32 R8, R200.reuse, R38, R20 ;  /* 0x00000026c808723c */ /* 0x040fe20000001814 */
[----:B------:R-:W2:Y:S07]  /*2b90*/  LDSM.16.M88.4 R36, [R242+0x3000] ;  /* 0x00300000f224783b */ /* 0x000eae0000000200 */
[C---:B-1----:R-:W-:Y:S08]  /*2ba0*/  HMMA.16816.F32 R24, R200.reuse, R44, R24 ;  /* 0x0000002cc818723c */ /* 0x042ff00000001818 */
[C---:B------:R-:W-:Y:S01]  /*2bb0*/  HMMA.16816.F32 R28, R200.reuse, R46, R28 ;  /* 0x0000002ec81c723c */ /* 0x040fe2000000181c */
[----:B------:R-:W1:Y:S07]  /*2bc0*/  LDSM.16.M88.4 R44, [R241+0x13100] ;  /* 0x01310000f12c783b */ /* 0x000e6e0000000200 */
[C---:B------:R-:W-:Y:S08]  /*2bd0*/  HMMA.16816.F32 R32, R200.reuse, R56, R32 ;  /* 0x00000038c820723c */ /* 0x040ff00000001820 */
[----:B------:R-:W-:Y:S01]  /*2be0*/  HMMA.16816.F32 R20, R200, R58, R16 ;  /* 0x0000003ac814723c */ /* 0x000fe20000001810 */
[----:B------:R-:W4:Y:S07]  /*2bf0*/  LDSM.16.M88.4 R56, [R241+0x13900] ;  /* 0x01390000f138783b */ /* 0x000f2e0000000200 */
[C---:B---3--:R-:W-:Y:S08]  /*2c00*/  HMMA.16816.F32 R16, R204.reuse, R40, R12 ;  /* 0x00000028cc10723c */ /* 0x048ff0000000180c */
[C---:B------:R-:W-:Y:S01]  /*2c10*/  HMMA.16816.F32 R12, R204.reuse, R42, R8 ;  /* 0x0000002acc0c723c */ /* 0x040fe20000001808 */
[----:B------:R-:W-:Y:S07]  /*2c20*/  LDSM.16.M88.4 R40, [R238+0x3000] ;  /* 0x00300000ee28783b */ /* 0x000fee0000000200 */
[C---:B------:R-:W-:Y:S08]  /*2c30*/  HMMA.16816.F32 R8, R204.reuse, R52, R24 ;  /* 0x00000034cc08723c */ /* 0x040ff00000001818 */
[C---:B------:R-:W-:Y:S01]  /*2c40*/  HMMA.16816.F32 R28, R204.reuse, R54, R28 ;  /* 0x00000036cc1c723c */ /* 0x040fe2000000181c */
[----:B------:R-:W-:Y:S07]  /*2c50*/  LDSM.16.M88.4 R52, [R238+0x3800] ;  /* 0x00380000ee34783b */ /* 0x000fee0000000200 */
[C---:B------:R-:W-:Y:S08]  /*2c60*/  HMMA.16816.F32 R32, R204.reuse, R64, R32 ;  /* 0x00000040cc20723c */ /* 0x040ff00000001820 */
[----:B------:R-:W-:Y:S01]  /*2c70*/  HMMA.16816.F32 R24, R204, R66, R20 ;  /* 0x00000042cc18723c */ /* 0x000fe20000001814 */
[----:B------:R-:W-:Y:S07]  /*2c80*/  LDSM.16.M88.4 R64, [R135+0x14900] ;  /* 0x014900008740783b */ /* 0x000fee0000000200 */
[C---:B--2---:R-:W-:Y:S08]  /*2c90*/  HMMA.16816.F32 R20, R208.reuse, R36, R16 ;  /* 0x00000024d014723c */ /* 0x044ff00000001810 */
[C---:B------:R-:W-:Y:S01]  /*2ca0*/  HMMA.16816.F32 R16, R208.reuse, R38, R12 ;  /* 0x00000026d010723c */ /* 0x040fe2000000180c */
[----:B------:R-:W2:Y:S07]  /*2cb0*/  LDSM.16.M88.4 R36, [R241+0x14100] ;  /* 0x01410000f124783b */ /* 0x000eae0000000200 */
[C---:B------:R-:W-:Y:S08]  /*2cc0*/  HMMA.16816.F32 R12, R208.reuse, R48, R8 ;  /* 0x00000030d00c723c */ /* 0x040ff00000001808 */
[C---:B------:R-:W-:Y:S01]  /*2cd0*/  HMMA.16816.F32 R8, R208.reuse, R50, R28 ;  /* 0x00000032d008723c */ /* 0x040fe2000000181c */
[----:B------:R-:W-:Y:S07]  /*2ce0*/  LDSM.16.M88.4 R48, [R242+0x4800] ;  /* 0x00480000f230783b */ /* 0x000fee0000000200 */
[----:B------:R-:W-:Y:S08]  /*2cf0*/  HMMA.16816.F32 R32, R208, R60, R32 ;  /* 0x0000003cd020723c */ /* 0x000ff00000001820 */
[----:B-1----:R-:W-:Y:S08]  /*2d00*/  HMMA.16816.F32 R28, R212, R44, R20 ;  /* 0x0000002cd41c723c */ /* 0x002ff00000001814 */
[----:B------:R-:W-:Y:S01]  /*2d10*/  HMMA.16816.F32 R24, R208, R62, R24 ;  /* 0x0000003ed018723c */ /* 0x000fe20000001818 */
[----:B------:R-:W1:Y:S07]  /*2d20*/  LDSM.16.M88.4 R60, [R238+0x4000] ;  /* 0x00400000ee3c783b */ /* 0x000e6e0000000200 */
[C---:B------:R-:W-:Y:S01]  /*2d30*/  HMMA.16816.F32 R20, R212.reuse, R46, R16 ;  /* 0x0000002ed414723c */ /* 0x040fe20000001810 */
[----:B------:R-:W3:Y:S07]  /*2d40*/  LDSM.16.M88.4 R44, [R135+0x15100] ;  /* 0x01510000872c783b */ /* 0x000eee0000000200 */
[C---:B----4-:R-:W-:Y:S08]  /*2d50*/  HMMA.16816.F32 R16, R212.reuse, R56, R12 ;  /* 0x00000038d410723c */ /* 0x050ff0000000180c */
[C---:B------:R-:W-:Y:S01]  /*2d60*/  HMMA.16816.F32 R12, R212.reuse, R58, R8 ;  /* 0x0000003ad40c723c */ /* 0x040fe20000001808 */
[----:B------:R-:W-:Y:S07]  /*2d70*/  LDSM.16.M88.4 R56, [R242+0x5000] ;  /* 0x00500000f238783b */ /* 0x000fee0000000200 */
[----:B--2---:R-:W-:Y:S08]  /*2d80*/  HMMA.16816.F32 R8, R212, R36, R32 ;  /* 0x00000024d408723c */ /* 0x004ff00000001820 */
[----:B------:R-:W-:Y:S08]  /*2d90*/  HMMA.16816.F32 R28, R216, R40, R28 ;  /* 0x00000028d81c723c */ /* 0x000ff0000000181c */
[----:B------:R-:W-:Y:S08]  /*2da0*/  HMMA.16816.F32 R36, R212, R38, R24 ;  /* 0x00000026d424723c */ /* 0x000ff00000001818 */
[C---:B------:R-:W-:Y:S01]  /*2db0*/  HMMA.16816.F32 R32, R216.reuse, R42, R20 ;  /* 0x0000002ad820723c */ /* 0x040fe20000001814 */
[----:B------:R-:W2:Y:S07]  /*2dc0*/  LDSM.16.M88.4 R40, [R135+0x15900] ;  /* 0x015900008728783b */ /* 0x000eae0000000200 */
[C---:B------:R-:W-:Y:S08]  /*2dd0*/  HMMA.16816.F32 R24, R216.reuse, R52, R16 ;  /* 0x00000034d818723c */ /* 0x040ff00000001810 */
[----:B-1----:R-:W-:Y:S08]  /*2de0*/  HMMA.16816.F32 R16, R216, R60, R8 ;  /* 0x0000003cd810723c */ /* 0x002ff00000001808 */
[----:B------:R-:W-:Y:S08]  /*2df0*/  HMMA.16816.F32 R8, R220, R64, R28 ;  /* 0x00000040dc08723c */ /* 0x000ff0000000181c */
[C---:B------:R-:W-:Y:S01]  /*2e00*/  HMMA.16816.F32 R20, R216.reuse, R54, R12 ;  /* 0x00000036d814723c */ /* 0x040fe2000000180c */
[----:B------:R-:W-:Y:S07]  /*2e10*/  LDSM.16.M88.4 R52, [R241+0x15900] ;  /* 0x01590000f134783b */ /* 0x000fee0000000200 */
[----:B------:R-:W-:Y:S01]  /*2e20*/  HMMA.16816.F32 R12, R216, R62, R36 ;  /* 0x0000003ed80c723c */ /* 0x000fe20000001824 */
[----:B------:R-:W1:Y:S04]  /*2e30*/  LDSM.16.M88.4 R36, [R242+0x5800] ;  /* 0x00580000f224783b */ /* 0x000e680000000200 */
[----:B------:R-:W-:Y:S03]  /*2e40*/  LDSM.16.M88.4 R60, [R241+0x15100] ;  /* 0x01510000f13c783b */ /* 0x000fe60000000200 */
[----:B------:R-:W-:Y:S01]  /*2e50*/  HMMA.16816.F32 R32, R220, R66, R32 ;  /* 0x00000042dc20723c */ /* 0x000fe20000001820 */
[----:B------:R-:W4:Y:S07]  /*2e60*/  LDSM.16.M88.4 R64, [R238+0x4800] ;  /* 0x00480000ee40783b */ /* 0x000f2e0000000200 */
[----:B------:R-:W-:Y:S08]  /*2e70*/  HMMA.16816.F32 R8, R224, R48, R8 ;  /* 0x00000030e008723c */ /* 0x000ff00000001808 */
[C---:B---3--:R-:W-:Y:S08]  /*2e80*/  HMMA.16816.F32 R28, R220.reuse, R44, R24 ;  /* 0x0000002cdc1c723c */ /* 0x048ff00000001818 */
[C---:B------:R-:W-:Y:S08]  /*2e90*/  HMMA.16816.F32 R44, R220.reuse, R46, R20 ;  /* 0x0000002edc2c723c */ /* 0x040ff00000001814 */
[C---:B--2---:R-:W-:Y:S08]  /*2ea0*/  HMMA.16816.F32 R24, R220.reuse, R40, R16 ;  /* 0x00000028dc18723c */ /* 0x044ff00000001810 */
[----:B------:R-:W-:Y:S08]  /*2eb0*/  HMMA.16816.F32 R20, R220, R42, R12 ;  /* 0x0000002adc14723c */ /* 0x000ff0000000180c */
[----:B------:R-:W-:Y:S01]  /*2ec0*/  HMMA.16816.F32 R16, R224, R50, R32 ;  /* 0x00000032e010723c */ /* 0x000fe20000001820 */
[----:B------:R-:W2:Y:S07]  /*2ed0*/  LDSM.16.M88.4 R48, [R238+0x5000] ;  /* 0x00500000ee30783b */ /* 0x000eae0000000200 */
[----:B------:R-:W-:Y:S08]  /*2ee0*/  HMMA.16816.F32 R8, R228, R68, R8 ;  /* 0x00000044e408723c */ /* 0x000ff00000001808 */
[----:B------:R-:W-:Y:S01]  /*2ef0*/  HMMA.16816.F32 R12, R224, R56, R28 ;  /* 0x00000038e00c723c */ /* 0x000fe2000000181c */
[----:B------:R-:W3:Y:S01]  /*2f00*/  LDSM.16.M88.4 R28, [R238+0x5800] ;  /* 0x00580000ee1c783b */ /* 0x000ee20000000200 */
[----:B------:R-:W-:-:S06]  /*2f10*/  DEPBAR.LE SB0, 0x0 ;  /* 0x000080000000791a */ /* 0x000fcc0000000000 */
[C---:B-1----:R-:W-:Y:S08]  /*2f20*/  HMMA.16816.F32 R40, R224.reuse, R36, R24 ;  /* 0x00000024e028723c */ /* 0x042ff00000001818 */
[----:B------:R-:W-:Y:S08]  /*2f30*/  HMMA.16816.F32 R36, R224, R38, R20 ;  /* 0x00000026e024723c */ /* 0x000ff00000001814 */
[----:B------:R-:W-:Y:S08]  /*2f40*/  HMMA.16816.F32 R32, R228, R70, R16 ;  /* 0x00000046e420723c */ /* 0x000ff00000001810 */
[----:B------:R-:W-:Y:S08]  /*2f50*/  HMMA.16816.F32 R44, R224, R58, R44 ;  /* 0x0000003ae02c723c */ /* 0x000ff0000000182c */
[----:B----4-:R-:W-:Y:S08]  /*2f60*/  HMMA.16816.F32 R8, R232, R64, R8 ;  /* 0x00000040e808723c */ /* 0x010ff00000001808 */
[C---:B------:R-:W-:Y:S08]  /*2f70*/  HMMA.16816.F32 R24, R228.reuse, R60, R12 ;  /* 0x0000003ce418723c */ /* 0x040ff0000000180c */
[----:B------:R-:W-:Y:S08]  /*2f80*/  HMMA.16816.F32 R12, R228, R54, R36 ;  /* 0x00000036e40c723c */ /* 0x000ff00000001824 */
[----:B------:R-:W-:Y:S01]  /*2f90*/  HMMA.16816.F32 R36, R232, R66, R32 ;  /* 0x00000042e824723c */ /* 0x000fe20000001820 */
[----:B------:R-:W-:-:S02]  /*2fa0*/  FMUL.FTZ R2, R10, c[0x0][0x320] ;  /* 0x0000c8000a027a20 */ /* 0x000fc40000410000 */
[----:B------:R-:W-:Y:S02]  /*2fb0*/  FMUL.FTZ R8, R8, c[0x0][0x320] ;  /* 0x0000c80008087a20 */ /* 0x000fe40000410000 */
[----:B------:R-:W-:Y:S02]  /*2fc0*/  FMUL.FTZ R9, R9, c[0x0][0x320] ;  /* 0x0000c80009097a20 */ /* 0x000fe40000410000 */
[----:B------:R-:W-:Y:S01]  /*2fd0*/  FMUL.FTZ R11, R11, c[0x0][0x320] ;  /* 0x0000c8000b0b7a20 */ /* 0x000fe20000410000 */
[C---:B------:R-:W-:Y:S01]  /*2fe0*/  HMMA.16816.F32 R20, R228.reuse, R62, R44 ;  /* 0x0000003ee414723c */ /* 0x040fe2000000182c */
[----:B------:R1:W4:Y:S07]  /*2ff0*/  MUFU.TANH R45, R2 ;  /* 0x00000002002d7308 */ /* 0x00032e0000002400 */
[----:B------:R-:W-:Y:S01]  /*3000*/  HMMA.16816.F32 R16, R228, R52, R40 ;  /* 0x00000034e410723c */ /* 0x000fe20000001828 */
[----:B------:R-:W3:Y:S07]  /*3010*/  MUFU.TANH R44, R11 ;  /* 0x0000000b002c7308 */ /* 0x000eee0000002400 */
[C---:B--2---:R-:W-:Y:S01]  /*3020*/  HMMA.16816.F32 R40, R232.reuse, R48, R24 ;  /* 0x00000030e828723c */ /* 0x044fe20000001818 */
[----:B-1----:R-:W-:Y:S01]  /*3030*/  FMUL.FTZ R2, R36, c[0x0][0x320] ;  /* 0x0000c80024027a20 */ /* 0x002fe20000410000 */
[----:B------:R-:W1:Y:S06]  /*3040*/  MUFU.TANH R24, R8 ;  /* 0x0000000800187308 */ /* 0x000e6c0000002400 */
[C---:B------:R-:W-:Y:S02]  /*3050*/  HMMA.16816.F32 R48, R232.reuse, R50, R20 ;  /* 0x00000032e830723c */ /* 0x040fe40000001814 */
[----:B------:R2:W1:Y:S06]  /*3060*/  MUFU.TANH R20, R2 ;  /* 0x0000000200147308 */ /* 0x00046c0000002400 */
[C---:B---3--:R-:W-:Y:S02]  /*3070*/  HMMA.16816.F32 R32, R232.reuse, R28, R16 ;  /* 0x0000001ce820723c */ /* 0x048fe40000001810 */
[----:B------:R3:W1:Y:S06]  /*3080*/  MUFU.TANH R21, R9 ;  /* 0x0000000900157308 */ /* 0x00066c0000002400 */
[----:B------:R-:W-:Y:S01]  /*3090*/  HMMA.16816.F32 R28, R232, R30, R12 ;  /* 0x0000001ee81c723c */ /* 0x000fe2000000180c */
[----:B--2---:R-:W-:-:S04]  /*30a0*/  FMUL.FTZ R2, R37, c[0x0][0x320] ;  /* 0x0000c80025027a20 */ /* 0x004fc80000410000 */
[----:B------:R3:W2:Y:S01]  /*30b0*/  MUFU.TANH R19, R2 ;  /* 0x0000000200137308 */ /* 0x0006a20000002400 */
[----:B------:R-:W-:Y:S06]  /*30c0*/  BAR.SYNC.DEFER_BLOCKING 0x0 ;  /* 0x0000000000007b1d */ /* 0x000fec0000010000 */
[----:B------:R-:W-:Y:S05]  /*30d0*/  @P0 BRA `(.L_x_334) ;  /* 0x000001f000000947 */ /* 0x000fea0003800000 */
[----:B-1-34-:R-:W-:Y:S01]  /*30e0*/  IADD3 R2, -R77, 0x30, RZ ;  /* 0x000000304d027810 */ /* 0x01afe20007ffe1ff */
[----:B------:R-:W-:Y:S01]  /*30f0*/  UIADD3 UR5, UR8, -0x2, URZ ;  /* 0xfffffffe08057890 */ /* 0x000fe2000fffe03f */
[----:B------:R-:W-:Y:S02]  /*3100*/  IMAD.U32 R5, RZ, RZ, UR15 ;  /* 0x0000000fff057e24 */ /* 0x000fe4000f8e00ff */
[----:B------:R-:W-:Y:S01]  /*3110*/  ISETP.GE.AND P0, PT, R2, 0x21, PT ;  /* 0x000000210200780c */ /* 0x000fe20003f06270 */
[----:B------:R-:W-:Y:S01]  /*3120*/  USHF.R.S32.HI UR4, URZ, 0x1f, UR5 ;  /* 0x0000001f3f047899 */ /* 0x000fe20008011405 */
[----:B------:R-:W-:Y:S01]  /*3130*/  IMAD.U32 R7, RZ, RZ, UR6 ;  /* 0x00000006ff077e24 */ /* 0x000fe2000f8e00ff */
[----:B------:R-:W-:-:S02]  /*3140*/  UIMAD UR21, UR21, UR5, URZ ;  /* 0x00000005151572a4 */ /* 0x000fc4000f8e023f */
[----:B------:R-:W-:Y:S02]  /*3150*/  UIMAD.WIDE.U32 UR22, UR26, UR5, URZ ;  /* 0x000000051a1672a5 */ /* 0x000fe4000f8e003f */
[----:B------:R-:W-:-:S04]  /*3160*/  UIMAD UR4, UR4, UR26, UR21 ;  /* 0x0000001a040472a4 */ /* 0x000fc8000f8e0215 */
[----:B------:R-:W-:Y:S02]  /*3170*/  UIADD3 UR4, UR23, UR4, URZ ;  /* 0x0000000417047290 */ /* 0x000fe4000fffe03f */
[----:B------:R-:W-:-:S04]  /*3180*/  @P0 IADD3 R5, P2, P1, R80, UR22, R5 ;  /* 0x0000001650050c10 */ /* 0x000fc8000f95e005 */
[----:B------:R-:W-:Y:S02]  /*3190*/  @P0 IADD3.X R7, R79, UR4, R7, P2, P1 ;  /* 0x000000044f070c10 */ /* 0x000fe400097e2407 */
[----:B------:R-:W-:-:S13]  /*31a0*/  ISETP.GE.AND P1, PT, R2, 0x1, PT ;  /* 0x000000010200780c */ /* 0x000fda0003f26270 */
[----:B------:R-:W-:-:S04]  /*31b0*/  @P1 IADD3 R2, P2, R80, UR22, RZ ;  /* 0x0000001650021c10 */ /* 0x000fc8000ff5e0ff */
[----:B------:R-:W-:Y:S02]  /*31c0*/  @P1 IADD3.X R6, R79, UR4, RZ, P2, !PT ;  /* 0x000000044f061c10 */ /* 0x000fe400097fe4ff */
[----:B------:R-:W-:-:S04]  /*31d0*/  @P1 LEA R8, P2, R2, c[0x0][0x1c8], 0x1 ;  /* 0x0000720002081a11 */ /* 0x000fc800078408ff */
[----:B------:R-:W-:Y:S02]  /*31e0*/  @P1 LEA.HI.X R9, R2, c[0x0][0x1cc], R6, 0x1, P2 ;  /* 0x0000730002091a11 */ /* 0x000fe400010f0c06 */
[----:B------:R-:W-:-:S03]  /*31f0*/  @P0 LEA R6, P2, R5, c[0x0][0x1c8], 0x1 ;  /* 0x0000720005060a11 */ /* 0x000fc600078408ff */
[----:B------:R-:W-:Y:S01]  /*3200*/  @!PT LDS RZ, [RZ] ;  /* 0x00000000fffff984 */ /* 0x000fe20000000800 */
[----:B------:R-:W-:Y:S01]  /*3210*/  @!PT LDS RZ, [RZ] ;  /* 0x00000000fffff984 */ /* 0x000fe20000000800 */
[----:B------:R-:W-:Y:S01]  /*3220*/  @!PT LDS RZ, [RZ] ;  /* 0x00000000fffff984 */ /* 0x000fe20000000800 */
[----:B------:R1:W-:Y:S01]  /*3230*/  @P1 LDGSTS.E.BYPASS.LTC128B.128 [R76+0x10100], [R8.64], !P6 ;  /* 0x10100000084c1fae */ /* 0x0003e2000f101d50 */
[----:B------:R-:W-:Y:S02]  /*3240*/  @P0 LEA.HI.X R7, R5, c[0x0][0x1cc], R7, 0x1, P2 ;  /* 0x0000730005070a11 */ /* 0x000fe400010f0c07 */
[----:B------:R-:W-:-:S13]  /*3250*/  LOP3.LUT P2, RZ, R133, 0x1, RZ, 0xc0, !PT ;  /* 0x0000000185ff7812 */ /* 0x000fda000784c0ff */
[----:B------:R1:W-:Y:S04]  /*3260*/  @P1 LDGSTS.E.BYPASS.LTC128B.128 [R76+0x11900], [R8.64+0x80], !P2 ;  /* 0x11900080084c1fae */ /* 0x0003e8000d101d50 */
[----:B------:R1:W-:Y:S04]  /*3270*/  @P1 LDGSTS.E.BYPASS.LTC128B.128 [R76+0x13100], [R8.64+0x100], !P5 ;  /* 0x13100100084c1fae */ /* 0x0003e8000e901d50 */
[----:B------:R1:W-:Y:S04]  /*3280*/  @P1 LDGSTS.E.BYPASS.LTC128B.128 [R76+0x14900], [R8.64+0x180], !P4 ;  /* 0x14900180084c1fae */ /* 0x0003e8000e101d50 */
[----:B------:R1:W-:Y:S04]  /*3290*/  @P0 LDGSTS.E.BYPASS.LTC128B.128 [R76+0x11100], [R6.64], !P6 ;  /* 0x11100000064c0fae */ /* 0x0003e8000f101d50 */
[----:B------:R1:W-:Y:S04]  /*32a0*/  @P0 LDGSTS.E.BYPASS.LTC128B.128 [R76+0x12900], [R6.64+0x80], !P2 ;  /* 0x12900080064c0fae */ /* 0x0003e8000d101d50 */
[----:B------:R1:W-:Y:S04]  /*32b0*/  @P0 LDGSTS.E.BYPASS.LTC128B.128 [R76+0x14100], [R6.64+0x100], !P5 ;  /* 0x14100100064c0fae */ /* 0x0003e8000e901d50 */
[----:B------:R1:W-:Y:S02]  /*32c0*/  @P0 LDGSTS.E.BYPASS.LTC128B.128 [R76+0x15900], [R6.64+0x180], !P4 ;  /* 0x15900180064c0fae */ /* 0x0003e4000e101d50 */
.L_x_334:
[----:B-1--4-:R-:W-:Y:S01]  /*32d0*/  SHF.R.S32.HI R7, RZ, 0x1f, R73 ;  /* 0x0000001fff077819 */ /* 0x012fe20000011449 */
[----:B------:R-:W-:Y:S01]  /*32e0*/  FMUL.FTZ R5, R41, c[0x0][0x320] ;  /* 0x0000c80029057a20 */ /* 0x000fe20000410000 */
[----:B---3--:R-:W-:Y:S01]  /*32f0*/  LOP3.LUT R2, R74, 0xffffffe0, RZ, 0xc0, !PT ;  /* 0xffffffe04a027812 */ /* 0x008fe200078ec0ff */
[----:B------:R-:W-:Y:S01]  /*3300*/  UISETP.NE.AND UP1, UPT, UR14, URZ, UPT ;  /* 0x0000003f0e00728c */ /* 0x000fe2000bf25270 */
[----:B------:R-:W-:Y:S01]  /*3310*/  LEA.HI R6, R75, R132, RZ, 0x2 ;  /* 0x000000844b067211 */ /* 0x000fe200078f10ff */
[----:B------:R1:W3:Y:S01]  /*3320*/  MUFU.TANH R17, R5 ;  /* 0x0000000500117308 */ /* 0x0002e20000002400 */
[----:B------:R-:W-:Y:S01]  /*3330*/  LEA.HI R7, R7, R73, RZ, 0x3 ;  /* 0x0000004907077211 */ /* 0x000fe200078f18ff */
[----:B------:R-:W-:Y:S01]  /*3340*/  IMAD.IADD R2, R132, 0x1, -R2 ;  /* 0x0000000184027824 */ /* 0x000fe200078e0a02 */
[----:B------:R-:W-:Y:S01]  /*3350*/  LOP3.LUT R6, R6, 0xfffffffc, RZ, 0xc0, !PT ;  /* 0xfffffffc06067812 */ /* 0x000fe200078ec0ff */
[----:B------:R-:W-:Y:S01]  /*3360*/  UISETP.NE.AND UP0, UPT, UR13, URZ, UPT ;  /* 0x0000003f0d00728c */ /* 0x000fe2000bf05270 */
[----:B------:R-:W-:Y:S01]  /*3370*/  LOP3.LUT R8, R7, 0xffffff8, RZ, 0xc0, !PT ;  /* 0x0ffffff807087812 */ /* 0x000fe200078ec0ff */
[----:B------:R-:W-:Y:S01]  /*3380*/  FMUL.FTZ R7, R48, c[0x0][0x320] ;  /* 0x0000c80030077a20 */ /* 0x000fe20000410000 */
[----:B------:R-:W-:Y:S01]  /*3390*/  SHF.R.S32.HI R10, RZ, 0x1f, R2 ;  /* 0x0000001fff0a7819 */ /* 0x000fe20000011402 */
[----:B------:R-:W-:Y:S01]  /*33a0*/  ULDC UR7, c[0x0][0x324] ;  /* 0x0000c90000077ab9 */ /* 0x000fe20000000800 */
[----:B------:R-:W-:Y:S01]  /*33b0*/  PLOP3.LUT P1, PT, PT, PT, UP1, 0x80, 0x0 ;  /* 0x000000000000781c */ /* 0x000fe20003f2f018 */
[----:B------:R-:W-:Y:S01]  /*33c0*/  IMAD.IADD R9, R73, 0x1, -R8 ;  /* 0x0000000149097824 */ /* 0x000fe200078e0a08 */
[----:B------:R4:W2:Y:S01]  /*33d0*/  MUFU.TANH R15, R7 ;  /* 0x00000007000f7308 */ /* 0x0008a20000002400 */
[----:B------:R-:W-:Y:S01]  /*33e0*/  PLOP3.LUT P0, PT, PT, PT, UP1, 0x80, 0x0 ;  /* 0x000000000000781c */ /* 0x000fe20003f0f018 */
[----:B------:R-:W-:Y:S01]  /*33f0*/  ULOP3.LUT UR7, URZ, UR7, URZ, 0x33, !UPT ;  /* 0x000000073f077292 */ /* 0x000fe2000f8e333f */
[----:B------:R-:W0:Y:S01]  /*3400*/  LDGDEPBAR ;  /* 0x00000000000079af */ /* 0x000e220000000000 */
[----:B-1----:R-:W-:Y:S01]  /*3410*/  IMAD.IADD R5, R132, 0x1, -R6 ;  /* 0x0000000184057824 */ /* 0x002fe200078e0a06 */
[----:B------:R-:W-:Y:S01]  /*3420*/  LEA.HI R6, R10, R2, RZ, 0x2 ;  /* 0x000000020a067211 */ /* 0x000fe200078f10ff */
[----:B------:R-:W-:-:S03]  /*3430*/  FMUL.FTZ R10, R49, c[0x0][0x320] ;  /* 0x0000c800310a7a20 */ /* 0x000fc60000410000 */
[----:B------:R-:W-:Y:S01]  /*3440*/  LEA.HI R8, R5, R5, RZ, 0x1 ;  /* 0x0000000505087211 */ /* 0x000fe200078f08ff */
[----:B------:R-:W1:Y:S03]  /*3450*/  MUFU.TANH R13, R10 ;  /* 0x0000000a000d7308 */ /* 0x000e660000002400 */
[----:B------:R-:W-:Y:S02]  /*3460*/  LOP3.LUT R8, R8, 0x1ffffffe, RZ, 0xc0, !PT ;  /* 0x1ffffffe08087812 */ /* 0x000fe400078ec0ff */
[----:B----4-:R-:W-:-:S03]  /*3470*/  LEA.HI.SX32 R7, R6, UR11, 0x1e ;  /* 0x0000000b06077c11 */ /* 0x010fc6000f8ff2ff */
[----:B------:R-:W-:Y:S02]  /*3480*/  IMAD.IADD R5, R5, 0x1, -R8 ;  /* 0x0000000105057824 */ /* 0x000fe400078e0a08 */
[----:B------:R-:W-:-:S04]  /*3490*/  IMAD R7, R9, 0x10, R7 ;  /* 0x0000001009077824 */ /* 0x000fc800078e0207 */
[----:B------:R-:W-:Y:S02]  /*34a0*/  IMAD R11, R5, 0x8, R7 ;  /* 0x00000008050b7824 */ /* 0x000fe400078e0207 */
[----:B------:R-:W-:Y:S02]  /*34b0*/  FMUL.FTZ R5, R32, c[0x0][0x320] ;  /* 0x0000c80020057a20 */ /* 0x000fe40000410000 */
[----:B------:R-:W-:Y:S01]  /*34c0*/  @P1 IMAD.HI.U32 R8, R11, c[0x0][0x2c8], RZ ;  /* 0x0000b2000b081a27 */ /* 0x000fe200078e00ff */
[----:B------:R4:W-:Y:S01]  /*34d0*/  STL [R1+0x84], R11 ;  /* 0x0000840b01007387 */ /* 0x0009e20000100800 */
[----:B------:R5:W1:Y:S02]  /*34e0*/  MUFU.TANH R27, R5 ;  /* 0x00000005001b7308 */ /* 0x000a640000002400 */
[----:B------:R-:W-:Y:S01]  /*34f0*/  IMAD.MOV.U32 R7, RZ, RZ, R11 ;  /* 0x000000ffff077224 */ /* 0x000fe200078e000b */
[----:B------:R-:W-:Y:S01]  /*3500*/  @P0 SHF.R.U32.HI R7, RZ, c[0x0][0x2cc], R8 ;  /* 0x0000b300ff070a19 */ /* 0x000fe20000011608 */
[----:B------:R-:W-:Y:S01]  /*3510*/  FMUL.FTZ R8, R29, c[0x0][0x320] ;  /* 0x0000c8001d087a20 */ /* 0x000fe20000410000 */
[----:B------:R-:W-:-:S03]  /*3520*/  PLOP3.LUT P0, PT, PT, PT, UP0, 0x40, 0x0 ;  /* 0x000000000000781c */ /* 0x000fc60003f0e808 */
[----:B------:R-:W1:Y:S01]  /*3530*/  MUFU.TANH R25, R8 ;  /* 0x0000000800197308 */ /* 0x000e620000002400 */
[----:B-----5:R-:W-:-:S07]  /*3540*/  FMUL.FTZ R5, R28, c[0x0][0x320] ;  /* 0x0000c8001c057a20 */ /* 0x020fce0000410000 */
[----:B------:R5:W1:Y:S02]  /*3550*/  MUFU.TANH R26, R5 ;  /* 0x00000005001a7308 */ /* 0x000a640000002400 */
[----:B-----5:R-:W-:Y:S02]  /*3560*/  LOP3.LUT R5, R6, 0x7ffffffc, RZ, 0xc0, !PT ;  /* 0x7ffffffc06057812 */ /* 0x020fe400078ec0ff */
[----:B------:R-:W5:Y:S03]  /*3570*/  SHFL.IDX PT, R6, R7, RZ, 0x1c1f ;  /* 0x001c1fff07067589 */ /* 0x000f6600000e0000 */
[----:B------:R-:W-:Y:S02]  /*3580*/  IMAD.IADD R8, R2, 0x1, -R5 ;  /* 0x0000000102087824 */ /* 0x000fe400078e0a05 */
[----:B------:R-:W-:Y:S02]  /*3590*/  IMAD.U32 R2, RZ, RZ, UR18 ;  /* 0x00000012ff027e24 */ /* 0x000fe4000f8e00ff */
[----:B----4-:R-:W-:-:S02]  /*35a0*/  IMAD.SHL.U32 R11, R8, 0x2, RZ ;  /* 0x00000002080b7824 */ /* 0x010fc400078e00ff */
[----:B------:R-:W-:-:S03]  /*35b0*/  FMUL.FTZ R5, R40, c[0x0][0x320] ;  /* 0x0000c80028057a20 */ /* 0x000fc60000410000 */
[C---:B------:R-:W-:Y:S01]  /*35c0*/  IADD3 R2, -R11.reuse, 0x1, R2 ;  /* 0x000000010b027810 */ /* 0x040fe20007ffe102 */
[----:B------:R4:W1:Y:S01]  /*35d0*/  MUFU.TANH R18, R5 ;  /* 0x0000000500127308 */ /* 0x0008620000002400 */
[----:B------:R-:W-:Y:S01]  /*35e0*/  IADD3 R9, -R11, c[0x0][0x1d0], R72 ;  /* 0x000074000b097a10 */ /* 0x000fe20007ffe148 */
[----:B------:R1:W-:Y:S01]  /*35f0*/  STL [R1+0x7c], R11 ;  /* 0x00007c0b01007387 */ /* 0x0003e20000100800 */
[----:B------:R-:W-:-:S04]  /*3600*/  IADD3 R2, R2, -c[0x0][0x168], RZ ;  /* 0x80005a0002027a10 */ /* 0x000fc80007ffe0ff */
[C---:B------:R-:W-:Y:S02]  /*3610*/  IADD3 R8, R2.reuse, c[0x0][0x328], RZ ;  /* 0x0000ca0002087a10 */ /* 0x040fe40007ffe0ff */
[----:B------:R-:W-:-:S05]  /*3620*/  IADD3 R10, R2, UR7, RZ ;  /* 0x00000007020a7c10 */ /* 0x000fca000fffe0ff */
[----:B-----5:R-:W-:Y:S02]  /*3630*/  IMAD.IADD R2, R10, 0x1, R6 ;  /* 0x000000010a027824 */ /* 0x020fe400078e0206 */
[----:B----4-:R-:W-:-:S04]  /*3640*/  FMUL.FTZ R5, R33, c[0x0][0x320] ;  /* 0x0000c80021057a20 */ /* 0x010fc80000410000 */
[----:B------:R4:W2:Y:S01]  /*3650*/  MUFU.TANH R23, R5 ;  /* 0x0000000500177308 */ /* 0x0008a20000002400 */
[----:B-1----:R-:W-:Y:S01]  /*3660*/  IADD3 R11, -R11, UR19, RZ ;  /* 0x000000130b0b7c10 */ /* 0x002fe2000fffe1ff */
[----:B----4-:R-:W-:-:S05]  /*3670*/  IMAD.IADD R5, R8, 0x1, R6 ;  /* 0x0000000108057824 */ /* 0x010fca00078e0206 */
[----:B------:R-:W-:Y:S01]  /*3680*/  IMNMX R5, R5, R9, PT ;  /* 0x0000000905057217 */ /* 0x000fe20003800200 */
[----:B------:R-:W-:Y:S05]  /*3690*/  @P0 BRA `(.L_x_335) ;  /* 0x0000015000000947 */ /* 0x000fea0003800000 */
[----:B--23--:R-:W-:Y:S01]  /*36a0*/  IADD3 R6, R6, c[0x0][0x1d0], RZ ;  /* 0x0000740006067a10 */ /* 0x00cfe20007ffe0ff */
[----:B------:R-:W-:Y:S03]  /*36b0*/  BSSY B0, `(.L_x_336) ;  /* 0x000000f000007945 */ /* 0x000fe60003800000 */
[----:B------:R-:W-:-:S04]  /*36c0*/  IADD3 R6, R6, -c[0x0][0x168], RZ ;  /* 0x80005a0006067a10 */ /* 0x000fc80007ffe0ff */
[----:B------:R-:W-:-:S13]  /*36d0*/  ISETP.GT.AND P0, PT, R6, -0x1, PT ;  /* 0xffffffff0600780c */ /* 0x000fda0003f04270 */
[----:B------:R-:W-:Y:S05]  /*36e0*/  @P0 BRA `(.L_x_337) ;  /* 0x0000007000000947 */ /* 0x000fea0003800000 */
[----:B------:R-:W-:Y:S01]  /*36f0*/  IMAD.MOV.U32 R12, RZ, RZ, c[0x0][0x32c] ;  /* 0x0000cb00ff0c7624 */ /* 0x000fe200078e00ff */
[----:B------:R-:W-:-:S04]  /*3700*/  LOP3.LUT R6, RZ, R6, RZ, 0x33, !PT ;  /* 0x00000006ff067212 */ /* 0x000fc800078e33ff */
[----:B------:R-:W-:-:S13]  /*3710*/  ISETP.NE.AND P0, PT, R12, 0x1, PT ;  /* 0x000000010c00780c */ /* 0x000fda0003f05270 */
[----:B------:R-:W-:-:S05]  /*3720*/  @P0 IMAD.HI.U32 R12, R6, c[0x0][0x330], RZ ;  /* 0x0000cc00060c0a27 */ /* 0x000fca00078e00ff */
[----:B------:R-:W-:-:S04]  /*3730*/  @P0 SHF.R.U32.HI R6, RZ, c[0x0][0x334], R12 ;  /* 0x0000cd00ff060a19 */ /* 0x000fc8000001160c */
[----:B------:R-:W-:Y:S01]  /*3740*/  LOP3.LUT R6, RZ, R6, RZ, 0x33, !PT ;  /* 0x00000006ff067212 */ /* 0x000fe200078e33ff */
[----:B------:R-:W-:Y:S05]  /*3750*/  BRA `(.L_x_338) ;  /* 0x0000004000007947 */ /* 0x000fea0003800000 */
.L_x_337:
[----:B------:R-:W-:-:S04]  /*3760*/  MOV R12, c[0x0][0x32c] ;  /* 0x0000cb00000c7a02 */ /* 0x000fc80000000f00 */
[----:B------:R-:W-:-:S13]  /*3770*/  ISETP.NE.AND P0, PT, R12, 0x1, PT ;  /* 0x000000010c00780c */ /* 0x000fda0003f05270 */
[----:B------:R-:W-:-:S05]  /*3780*/  @P0 IMAD.HI.U32 R12, R6, c[0x0][0x330], RZ ;  /* 0x0000cc00060c0a27 */ /* 0x000fca00078e00ff */
[----:B------:R-:W-:Y:S02]  /*3790*/  @P0 SHF.R.U32.HI R6, RZ, c[0x0][0x334], R12 ;  /* 0x0000cd00ff060a19 */ /* 0x000fe4000001160c */
.L_x_338:
[----:B------:R-:W-:Y:S05]  /*37a0*/  BSYNC B0 ;  /* 0x0000000000007941 */ /* 0x000fea0003800000 */
.L_x_336:
[----:B------:R-:W-:-:S05]  /*37b0*/  IMAD R6, R6, c[0x0][0x32c], R11 ;  /* 0x0000cb0006067a24 */ /* 0x000fca00078e020b */
[----:B------:R-:W-:Y:S02]  /*37c0*/  IADD3 R12, R6, c[0x0][0x32c], RZ ;  /* 0x0000cb00060c7a10 */ /* 0x000fe40007ffe0ff */
[----:B------:R-:W-:Y:S02]  /*37d0*/  IMNMX R2, R2, R6, !PT ;  /* 0x0000000602027217 */ /* 0x000fe40007800200 */
[----:B------:R-:W-:Y:S02]  /*37e0*/  IMNMX R5, R5, R12, PT ;  /* 0x0000000c05057217 */ /* 0x000fe40003800200 */
.L_x_335:
[----:B--23--:R-:W-:Y:S01]  /*37f0*/  UISETP.GE.AND UP1, UPT, UR19, 0x1, UPT ;  /* 0x000000011300788c */ /* 0x00cfe2000bf26270 */
[----:B------:R-:W-:Y:S01]  /*3800*/  FMUL.FTZ R6, R34, c[0x0][0x320] ;  /* 0x0000c80022067a20 */ /* 0x000fe20000410000 */
[----:B------:R-:W-:Y:S01]  /*3810*/  UISETP.GE.AND UP0, UPT, UR19, 0x2, UPT ;  /* 0x000000021300788c */ /* 0x000fe2000bf06270 */
[----:B------:R-:W-:Y:S01]  /*3820*/  FMUL.FTZ R12, R39, c[0x0][0x320] ;  /* 0x0000c800270c7a20 */ /* 0x000fe20000410000 */
[----:B------:R-:W-:Y:S01]  /*3830*/  UP2UR UR21, UPR, URZ, 0x2 ;  /* 0x000000023f157883 */ /* 0x000fe20008000000 */
[----:B------:R1:W2:Y:S01]  /*3840*/  MUFU.TANH R34, R6 ;  /* 0x0000000600227308 */ /* 0x0002a20000002400 */
[----:B------:R-:W-:Y:S01]  /*3850*/  PLOP3.LUT P1, PT, PT, PT, UP1, 0x40, 0x0 ;  /* 0x000000000000781c */ /* 0x000fe20003f2e818 */
[----:B------:R-:W-:Y:S01]  /*3860*/  UP2UR UR20, UPR, URZ, 0x1 ;  /* 0x000000013f147883 */ /* 0x000fe20008000000 */
[----:B------:R-:W-:Y:S01]  /*3870*/  PLOP3.LUT P0, PT, PT, PT, UP0, 0x40, 0x0 ;  /* 0x000000000000781c */ /* 0x000fe20003f0e808 */
[----:B------:R-:W-:Y:S01]  /*3880*/  UISETP.GE.AND UP1, UPT, UR19, 0x9, UPT ;  /* 0x000000091300788c */ /* 0x000fe2000bf26270 */
[C---:B------:R-:W-:Y:S01]  /*3890*/  ISETP.GT.AND P1, PT, R2.reuse, RZ, P1 ;  /* 0x000000ff0200720c */ /* 0x040fe20000f24270 */
[----:B------:R-:W-:Y:S01]  /*38a0*/  UISETP.GE.AND UP0, UPT, UR19, 0xa, UPT ;  /* 0x0000000a1300788c */ /* 0x000fe2000bf06270 */
[----:B------:R-:W-:Y:S01]  /*38b0*/  ISETP.GT.AND P0, PT, R2, 0x1, P0 ;  /* 0x000000010200780c */ /* 0x000fe20000704270 */
[----:B------:R-:W-:Y:S01]  /*38c0*/  UISETP.GE.AND UP6, UPT, UR19, 0x12, UPT ;  /* 0x000000121300788c */ /* 0x000fe2000bfc6270 */
[C---:B------:R-:W-:Y:S01]  /*38d0*/  ISETP.LT.OR P1, PT, R5.reuse, 0x1, P1 ;  /* 0x000000010500780c */ /* 0x040fe20000f21670 */
[----:B------:R-:W-:Y:S01]  /*38e0*/  UP2UR UR5, UPR, URZ, 0x1 ;  /* 0x000000013f057883 */ /* 0x000fe20008000000 */
[----:B------:R-:W-:Y:S01]  /*38f0*/  ISETP.LT.OR P0, PT, R5, 0x2, P0 ;  /* 0x000000020500780c */ /* 0x000fe20000701670 */
[----:B------:R-:W-:Y:S01]  /*3900*/  UISETP.GE.AND UP5, UPT, UR19, 0x19, UPT ;  /* 0x000000191300788c */ /* 0x000fe2000bfa6270 */
[----:B------:R-:W-:Y:S01]  /*3910*/  FSEL R14, R24, -INF , !P1 ;  /* 0xff800000180e7808 */ /* 0x000fe20004800000 */
[----:B------:R-:W-:Y:S01]  /*3920*/  UISETP.GE.AND UP4, UPT, UR19, 0x1a, UPT ;  /* 0x0000001a1300788c */ /* 0x000fe2000bf86270 */
[----:B------:R-:W-:Y:S01]  /*3930*/  PLOP3.LUT P1, PT, PT, PT, UP1, 0x40, 0x0 ;  /* 0x000000000000781c */ /* 0x000fe20003f2e818 */
[----:B-1----:R-:W-:Y:S01]  /*3940*/  FMUL.FTZ R6, R35, c[0x0][0x320] ;  /* 0x0000c80023067a20 */ /* 0x002fe20000410000 */
[----:B------:R-:W-:Y:S01]  /*3950*/  FSEL R16, R21, -INF , !P0 ;  /* 0xff80000015107808 */ /* 0x000fe20004000000 */
[----:B------:R-:W-:Y:S01]  /*3960*/  UISETP.GE.AND UP3, UPT, UR19, 0x21, UPT ;  /* 0x000000211300788c */ /* 0x000fe2000bf66270 */
[----:B------:R-:W-:Y:S01]  /*3970*/  PLOP3.LUT P0, PT, PT, PT, UP0, 0x40, 0x0 ;  /* 0x000000000000781c */ /* 0x000fe20003f0e808 */
[----:B------:R-:W-:Y:S01]  /*3980*/  UISETP.GE.AND UP0, UPT, UR19, 0x11, UPT ;  /* 0x000000111300788c */ /* 0x000fe2000bf06270 */
[C---:B------:R-:W-:Y:S01]  /*3990*/  ISETP.GT.AND P1, PT, R2.reuse, 0x8, P1 ;  /* 0x000000080200780c */ /* 0x040fe20000f24270 */
[----:B------:R1:W3:Y:S01]  /*39a0*/  MUFU.TANH R33, R6 ;  /* 0x0000000600217308 */ /* 0x0002e20000002400 */
[----:B------:R-:W-:Y:S01]  /*39b0*/  ISETP.GT.AND P0, PT, R2, 0x9, P0 ;  /* 0x000000090200780c */ /* 0x000fe20000704270 */
[----:B------:R-:W-:Y:S01]  /*39c0*/  UISETP.GE.AND UP2, UPT, UR19, 0x22, UPT ;  /* 0x000000221300788c */ /* 0x000fe2000bf46270 */
[C---:B------:R-:W-:Y:S01]  /*39d0*/  ISETP.LT.OR P1, PT, R5.reuse, 0x9, P1 ;  /* 0x000000090500780c */ /* 0x040fe20000f21670 */
[----:B------:R-:W-:Y:S01]  /*39e0*/  UP2UR UR18, UPR, URZ, 0x2 ;  /* 0x000000023f127883 */ /* 0x000fe20008000000 */
[----:B------:R-:W-:Y:S01]  /*39f0*/  ISETP.LT.OR P0, PT, R5, 0xa, P0 ;  /* 0x0000000a0500780c */ /* 0x000fe20000701670 */
[----:B------:R-:W-:Y:S01]  /*3a00*/  UP2UR UR4, UPR, URZ, 0x1 ;  /* 0x000000013f047883 */ /* 0x000fe20008000000 */
[----:B------:R-:W-:Y:S01]  /*3a10*/  FSEL R20, R20, -INF , !P1 ;  /* 0xff80000014147808 */ /* 0x000fe20004800000 */
[----:B------:R-:W-:Y:S01]  /*3a20*/  UISETP.GE.AND UP1, UPT, UR19, 0x29, UPT ;  /* 0x000000291300788c */ /* 0x000fe2000bf26270 */
[----:B------:R-:W-:Y:S01]  /*3a30*/  PLOP3.LUT P1, PT, PT, PT, UP0, 0x40, 0x0 ;  /* 0x000000000000781c */ /* 0x000fe20003f2e808 */
[----:B------:R-:W-:Y:S01]  /*3a40*/  UISETP.GE.AND UP0, UPT, UR19, 0x2a, UPT ;  /* 0x0000002a1300788c */ /* 0x000fe2000bf06270 */
[----:B------:R-:W-:Y:S01]  /*3a50*/  FSEL R19, R19, -INF , !P0 ;  /* 0xff80000013137808 */ /* 0x000fe20004000000 */
[----:B------:R-:W-:Y:S01]  /*3a60*/  UP2UR UR22, UPR, URZ, 0x40 ;  /* 0x000000403f167883 */ /* 0x000fe20008000000 */
[----:B------:R-:W-:Y:S01]  /*3a70*/  PLOP3.LUT P0, PT, PT, PT, UP6, 0x40, 0x0 ;  /* 0x000000000000781c */ /* 0x000fe20003f0e868 */
[----:B------:R-:W-:Y:S01]  /*3a80*/  UISETP.NE.AND UP6, UPT, UR13, URZ, UPT ;  /* 0x0000003f0d00728c */ /* 0x000fe2000bfc5270 */
[C---:B------:R-:W-:Y:S01]  /*3a90*/  ISETP.GT.AND P1, PT, R2.reuse, 0x10, P1 ;  /* 0x000000100200780c */ /* 0x040fe20000f24270 */
[----:B-1----:R-:W-:Y:S01]  /*3aa0*/  FMUL.FTZ R6, R43, c[0x0][0x320] ;  /* 0x0000c8002b067a20 */ /* 0x002fe20000410000 */
[----:B------:R-:W-:-:S02]  /*3ab0*/  ISETP.GT.AND P0, PT, R2, 0x11, P0 ;  /* 0x000000110200780c */ /* 0x000fc40000704270 */
[C---:B------:R-:W-:Y:S01]  /*3ac0*/  ISETP.LT.OR P1, PT, R5.reuse, 0x11, P1 ;  /* 0x000000110500780c */ /* 0x040fe20000f21670 */
[----:B------:R1:W4:Y:S01]  /*3ad0*/  MUFU.TANH R28, R6 ;  /* 0x00000006001c7308 */ /* 0x0003220000002400 */
[----:B------:R-:W-:Y:S02]  /*3ae0*/  ISETP.LT.OR P0, PT, R5, 0x12, P0 ;  /* 0x000000120500780c */ /* 0x000fe40000701670 */
[----:B------:R-:W-:Y:S02]  /*3af0*/  FSEL R18, R18, -INF , !P1 ;  /* 0xff80000012127808 */ /* 0x000fe40004800000 */
[----:B------:R-:W-:Y:S02]  /*3b00*/  PLOP3.LUT P1, PT, PT, PT, UP5, 0x40, 0x0 ;  /* 0x000000000000781c */ /* 0x000fe40003f2e858 */
[----:B------:R-:W-:Y:S02]  /*3b10*/  FSEL R17, R17, -INF , !P0 ;  /* 0xff80000011117808 */ /* 0x000fe40004000000 */
[----:B------:R-:W-:-:S02]  /*3b20*/  PLOP3.LUT P0, PT, PT, PT, UP4, 0x40, 0x0 ;  /* 0x000000000000781c */ /* 0x000fc40003f0e848 */
[C---:B------:R-:W-:Y:S02]  /*3b30*/  ISETP.GT.AND P1, PT, R2.reuse, 0x18, P1 ;  /* 0x000000180200780c */ /* 0x040fe40000f24270 */
[----:B------:R-:W-:Y:S02]  /*3b40*/  ISETP.GT.AND P0, PT, R2, 0x19, P0 ;  /* 0x000000190200780c */ /* 0x000fe40000704270 */
[C---:B------:R-:W-:Y:S01]  /*3b50*/  ISETP.LT.OR P1, PT, R5.reuse, 0x19, P1 ;  /* 0x000000190500780c */ /* 0x040fe20000f21670 */
[----:B-1----:R-:W-:Y:S01]  /*3b60*/  FMUL.FTZ R6, R50, c[0x0][0x320] ;  /* 0x0000c80032067a20 */ /* 0x002fe20000410000 */
[----:B------:R-:W-:Y:S02]  /*3b70*/  ISETP.LT.OR P0, PT, R5, 0x1a, P0 ;  /* 0x0000001a0500780c */ /* 0x000fe40000701670 */
[----:B------:R-:W-:Y:S01]  /*3b80*/  FSEL R22, R15, -INF , !P1 ;  /* 0xff8000000f167808 */ /* 0x000fe20004800000 */
[----:B------:R1:W1:Y:S01]  /*3b90*/  MUFU.TANH R29, R6 ;  /* 0x00000006001d7308 */ /* 0x0002620000002400 */
[----:B------:R-:W-:-:S02]  /*3ba0*/  PLOP3.LUT P1, PT, PT, PT, UP3, 0x40, 0x0 ;  /* 0x000000000000781c */ /* 0x000fc40003f2e838 */
[----:B------:R-:W-:Y:S01]  /*3bb0*/  FSEL R21, R13, -INF , !P0 ;  /* 0xff8000000d157808 */ /* 0x000fe20004000000 */
[----:B------:R-:W-:Y:S01]  /*3bc0*/  FMUL.FTZ R13, R42, c[0x0][0x320] ;  /* 0x0000c8002a0d7a20 */ /* 0x000fe20000410000 */
[----:B------:R-:W-:Y:S02]  /*3bd0*/  PLOP3.LUT P0, PT, PT, PT, UP2, 0x40, 0x0 ;  /* 0x000000000000781c */ /* 0x000fe40003f0e828 */
[C---:B------:R-:W-:Y:S01]  /*3be0*/  ISETP.GT.AND P1, PT, R2.reuse, 0x20, P1 ;  /* 0x000000200200780c */ /* 0x040fe20000f24270 */
[----:B------:R-:W2:Y:S01]  /*3bf0*/  MUFU.TANH R15, R13 ;  /* 0x0000000d000f7308 */ /* 0x000ea20000002400 */
[----:B------:R-:W-:Y:S02]  /*3c00*/  ISETP.GT.AND P0, PT, R2, 0x21, P0 ;  /* 0x000000210200780c */ /* 0x000fe40000704270 */
[C---:B------:R-:W-:Y:S02]  /*3c10*/  ISETP.LT.OR P1, PT, R5.reuse, 0x21, P1 ;  /* 0x000000210500780c */ /* 0x040fe40000f21670 */
[----:B------:R-:W-:-:S02]  /*3c20*/  ISETP.LT.OR P0, PT, R5, 0x22, P0 ;  /* 0x000000220500780c */ /* 0x000fc40000701670 */
[----:B------:R-:W-:Y:S01]  /*3c30*/  FSEL R96, R27, -INF , !P1 ;  /* 0xff8000001b607808 */ /* 0x000fe20004800000 */
[----:B-1----:R-:W-:Y:S01]  /*3c40*/  FMUL.FTZ R6, R30, c[0x0][0x320] ;  /* 0x0000c8001e067a20 */ /* 0x002fe20000410000 */
[----:B------:R-:W-:Y:S01]  /*3c50*/  PLOP3.LUT P1, PT, PT, PT, UP1, 0x40, 0x0 ;  /* 0x000000000000781c */ /* 0x000fe20003f2e818 */
[----:B------:R-:W1:Y:S01]  /*3c60*/  MUFU.TANH R13, R12 ;  /* 0x0000000c000d7308 */ /* 0x000e620000002400 */
[----:B------:R-:W-:Y:S02]  /*3c70*/  FSEL R95, R23, -INF , !P0 ;  /* 0xff800000175f7808 */ /* 0x000fe40004000000 */
[----:B------:R-:W-:Y:S02]  /*3c80*/  PLOP3.LUT P0, PT, PT, PT, UP0, 0x40, 0x0 ;  /* 0x000000000000781c */ /* 0x000fe40003f0e808 */
[C---:B------:R-:W-:Y:S02]  /*3c90*/  ISETP.GT.AND P1, PT, R2.reuse, 0x28, P1 ;  /* 0x000000280200780c */ /* 0x040fe40000f24270 */
[----:B------:R-:W-:Y:S01]  /*3ca0*/  ISETP.GT.AND P0, PT, R2, 0x29, P0 ;  /* 0x000000290200780c */ /* 0x000fe20000704270 */
[----:B------:R5:W1:Y:S01]  /*3cb0*/  MUFU.TANH R32, R6 ;  /* 0x0000000600207308 */ /* 0x000a620000002400 */
[C---:B------:R-:W-:Y:S01]  /*3cc0*/  ISETP.LT.OR P2, PT, R5.reuse, 0x29, P1 ;  /* 0x000000290500780c */ /* 0x040fe20000f41670 */
[----:B------:R-:W-:Y:S01]  /*3cd0*/  FMUL.FTZ R2, R38, c[0x0][0x320] ;  /* 0x0000c80026027a20 */ /* 0x000fe20000410000 */
[----:B------:R-:W-:-:S02]  /*3ce0*/  ISETP.LT.OR P1, PT, R5, 0x2a, P0 ;  /* 0x0000002a0500780c */ /* 0x000fc40000721670 */
[----:B------:R-:W-:Y:S01]  /*3cf0*/  PLOP3.LUT P0, PT, PT, PT, UP6, 0x40, 0x0 ;  /* 0x000000000000781c */ /* 0x000fe20003f0e868 */
[----:B------:R-:W-:Y:S01]  /*3d00*/  UISETP.NE.AND UP6, UPT, UR22, URZ, UPT ;  /* 0x0000003f1600728c */ /* 0x000fe2000bfc5270 */
[----:B------:R-:W-:Y:S01]  /*3d10*/  FSEL R94, R26, -INF , !P2 ;  /* 0xff8000001a5e7808 */ /* 0x000fe20005000000 */
[----:B------:R-:W1:Y:S01]  /*3d20*/  MUFU.TANH R12, R2 ;  /* 0x00000002000c7308 */ /* 0x000e620000002400 */
[----:B------:R-:W-:Y:S01]  /*3d30*/  FSEL R93, R25, -INF , !P1 ;  /* 0xff800000195d7808 */ /* 0x000fe20004800000 */
[----:B-----5:R-:W-:-:S06]  /*3d40*/  FMUL.FTZ R6, R31, c[0x0][0x320] ;  /* 0x0000c8001f067a20 */ /* 0x020fcc0000410000 */
[----:B------:R5:W1:Y:S02]  /*3d50*/  MUFU.TANH R30, R6 ;  /* 0x00000006001e7308 */ /* 0x000a640000002400 */
[----:B-----5:R-:W-:-:S06]  /*3d60*/  FMUL.FTZ R6, R51, c[0x0][0x320] ;  /* 0x0000c80033067a20 */ /* 0x020fcc0000410000 */
[----:B------:R5:W1:Y:S02]  /*3d70*/  MUFU.TANH R24, R6 ;  /* 0x0000000600187308 */ /* 0x000a640000002400 */
[----:B-----5:R-:W5:Y:S02]  /*3d80*/  SHFL.IDX PT, R6, R7, 0x1, 0x1c1f ;  /* 0x003c1f0007067f89 */ /* 0x020f6400000e0000 */
[--C-:B-----5:R-:W-:Y:S02]  /*3d90*/  IMAD.IADD R5, R8, 0x1, R6.reuse ;  /* 0x0000000108057824 */ /* 0x120fe400078e0206 */
[----:B------:R-:W-:-:S03]  /*3da0*/  IMAD.IADD R2, R10, 0x1, R6 ;  /* 0x000000010a027824 */ /* 0x000fc600078e0206 */
[----:B------:R-:W-:Y:S01]  /*3db0*/  IMNMX R5, R5, R9, PT ;  /* 0x0000000905057217 */ /* 0x000fe20003800200 */
[----:B------:R-:W-:Y:S05]  /*3dc0*/  @P0 BRA `(.L_x_339) ;  /* 0x0000015000000947 */ /* 0x000fea0003800000 */
[----:B-1234-:R-:W-:Y:S01]  /*3dd0*/  IADD3 R6, R6, c[0x0][0x1d0], RZ ;  /* 0x0000740006067a10 */ /* 0x01efe20007ffe0ff */
        /* <DEDUP_REMOVED lines=11> */
.L_x_341:
[----:B------:R-:W-:-:S04]  /*3e90*/  MOV R7, c[0x0][0x32c] ;  /* 0x0000cb0000077a02 */ /* 0x000fc80000000f00 */
[----:B------:R-:W-:-:S13]  /*3ea0*/  ISETP.NE.AND P0, PT, R7, 0x1, PT ;  /* 0x000000010700780c */ /* 0x000fda0003f05270 */
[----:B------:R-:W-:-:S05]  /*3eb0*/  @P0 IMAD.HI.U32 R7, R6, c[0x0][0x330], RZ ;  /* 0x0000cc0006070a27 */ /* 0x000fca00078e00ff */
[----:B------:R-:W-:Y:S02]  /*3ec0*/  @P0 SHF.R.U32.HI R6, RZ, c[0x0][0x334], R7 ;  /* 0x0000cd00ff060a19 */ /* 0x000fe40000011607 */
.L_x_342:
[----:B------:R-:W-:Y:S05]  /*3ed0*/  BSYNC B0 ;  /* 0x0000000000007941 */ /* 0x000fea0003800000 */
.L_x_340:
[----:B------:R-:W-:-:S05]  /*3ee0*/  IMAD R6, R6, c[0x0][0x32c], R11 ;  /* 0x0000cb0006067a24 */ /* 0x000fca00078e020b */
[----:B------:R-:W-:Y:S02]  /*3ef0*/  IADD3 R7, R6, c[0x0][0x32c], RZ ;  /* 0x0000cb0006077a10 */ /* 0x000fe40007ffe0ff */
[----:B------:R-:W-:Y:S02]  /*3f00*/  IMNMX R2, R2, R6, !PT ;  /* 0x0000000602027217 */ /* 0x000fe40007800200 */
[----:B------:R-:W-:Y:S02]  /*3f10*/  IMNMX R5, R5, R7, PT ;  /* 0x0000000705057217 */ /* 0x000fe40003800200 */
.L_x_339:
[----:B-1234-:R-:W-:Y:S01]  /*3f20*/  UP2UR UR19, UPR, URZ, 0x10 ;  /* 0x000000103f137883 */ /* 0x01efe20008000000 */
[----:B------:R-:W-:Y:S01]  /*3f30*/  FMNMX.FTZ R133, R14, R16, !PT ;  /* 0x000000100e857209 */ /* 0x000fe20007810000 */
[----:B------:R-:W-:Y:S01]  /*3f40*/  UISETP.NE.AND UP4, UPT, UR21, URZ, UPT ;  /* 0x0000003f1500728c */ /* 0x000fe2000bf85270 */
[----:B------:R-:W-:Y:S01]  /*3f50*/  IMAD.SHL.U32 R236, R3, 0x2, RZ ;  /* 0x0000000203ec7824 */ /* 0x000fe200078e00ff */
[----:B------:R-:W-:Y:S01]  /*3f60*/  UP2UR UR21, UPR, URZ, 0x8 ;  /* 0x000000083f157883 */ /* 0x000fe20008000000 */
[----:B------:R-:W-:Y:S01]  /*3f70*/  FMNMX.FTZ R133, R20, R133, !PT ;  /* 0x0000008514857209 */ /* 0x000fe20007810000 */
[----:B------:R-:W-:Y:S01]  /*3f80*/  UISETP.NE.AND UP3, UPT, UR20, URZ, UPT ;  /* 0x0000003f1400728c */ /* 0x000fe2000bf65270 */
[--C-:B------:R-:W-:Y:S01]  /*3f90*/  IMAD R237, R4, 0x2, R236.reuse ;  /* 0x0000000204ed7824 */ /* 0x100fe200078e02ec */
[----:B------:R-:W-:Y:S01]  /*3fa0*/  PLOP3.LUT P0, PT, PT, PT, UP4, 0x40, 0x0 ;  /* 0x000000000000781c */ /* 0x000fe20003f0e848 */
[----:B------:R-:W-:Y:S01]  /*3fb0*/  UP2UR UR20, UPR, URZ, 0x4 ;  /* 0x000000043f147883 */ /* 0x000fe20008000000 */
[----:B------:R-:W-:Y:S01]  /*3fc0*/  FMNMX.FTZ R133, R19, R133, !PT ;  /* 0x0000008513857209 */ /* 0x000fe20007810000 */
[----:B------:R-:W-:Y:S01]  /*3fd0*/  UISETP.NE.AND UP2, UPT, UR18, URZ, UPT ;  /* 0x0000003f1200728c */ /* 0x000fe2000bf45270 */
[C---:B------:R-:W-:Y:S01]  /*3fe0*/  ISETP.GT.AND P0, PT, R2.reuse, RZ, P0 ;  /* 0x000000ff0200720c */ /* 0x040fe20000704270 */
[----:B------:R-:W-:Y:S01]  /*3ff0*/  UP2UR UR18, UPR, URZ, 0x2 ;  /* 0x000000023f127883 */ /* 0x000fe20008000000 */
[----:B------:R-:W-:Y:S01]  /*4000*/  PLOP3.LUT P2, PT, PT, PT, UP3, 0x40, 0x0 ;  /* 0x000000000000781c */ /* 0x000fe20003f4e838 */
[----:B------:R-:W-:Y:S01]  /*4010*/  UISETP.NE.AND UP1, UPT, UR5, URZ, UPT ;  /* 0x0000003f0500728c */ /* 0x000fe2000bf25270 */
[----:B------:R-:W-:Y:S01]  /*4020*/  ISETP.LT.OR P0, PT, R5, 0x1, P0 ;  /* 0x000000010500780c */ /* 0x000fe20000701670 */
[----:B------:R-:W-:Y:S01]  /*4030*/  UP2UR UR5, UPR, URZ, 0x1 ;  /* 0x000000013f057883 */ /* 0x000fe20008000000 */
[----:B------:R-:W-:Y:S01]  /*4040*/  PLOP3.LUT P1, PT, PT, PT, UP2, 0x40, 0x0 ;  /* 0x000000000000781c */ /* 0x000fe20003f2e828 */
[----:B------:R-:W-:Y:S01]  /*4050*/  UISETP.NE.AND UP0, UPT, UR4, URZ, UPT ;  /* 0x0000003f0400728c */ /* 0x000fe2000bf05270 */
[----:B------:R-:W-:Y:S01]  /*4060*/  FSEL R6, R45, -INF , !P0 ;  /* 0xff8000002d067808 */ /* 0x000fe20004000000 */
[----:B------:R-:W-:Y:S01]  /*4070*/  UISETP.NE.AND UP4, UPT, UR19, URZ, UPT ;  /* 0x0000003f1300728c */ /* 0x000fe2000bf85270 */
[----:B------:R-:W-:Y:S01]  /*4080*/  ISETP.GT.AND P0, PT, R2, 0x1, P2 ;  /* 0x000000010200780c */ /* 0x000fe20001704270 */
[----:B------:R-:W-:Y:S01]  /*4090*/  UISETP.NE.AND UP3, UPT, UR21, URZ, UPT ;  /* 0x0000003f1500728c */ /* 0x000fe2000bf65270 */
[----:B------:R-:W-:Y:S01]  /*40a0*/  PLOP3.LUT P2, PT, PT, PT, UP1, 0x40, 0x0 ;  /* 0x000000000000781c */ /* 0x000fe20003f4e818 */
[----:B------:R-:W-:Y:S01]  /*40b0*/  UISETP.NE.AND UP2, UPT, UR20, URZ, UPT ;  /* 0x0000003f1400728c */ /* 0x000fe2000bf45270 */
[----:B------:R-:W-:Y:S01]  /*40c0*/  ISETP.LT.OR P0, PT, R5, 0x2, P0 ;  /* 0x000000020500780c */ /* 0x000fe20000701670 */
[----:B------:R-:W-:Y:S01]  /*40d0*/  UISETP.NE.AND UP1, UPT, UR18, URZ, UPT ;  /* 0x0000003f1200728c */ /* 0x000fe2000bf25270 */
[----:B------:R-:W-:Y:S01]  /*40e0*/  FMNMX.FTZ R133, R18, R133, !PT ;  /* 0x0000008512857209 */ /* 0x000fe20007810000 */
[----:B------:R-:W-:Y:S01]  /*40f0*/  IMAD R240, R0, 0x2, R236 ;  /* 0x0000000200f07824 */ /* 0x000fe200078e02ec */
[----:B------:R-:W-:Y:S01]  /*4100*/  FSEL R11, R44, -INF , !P0 ;  /* 0xff8000002c0b7808 */ /* 0x000fe20004000000 */
[----:B------:R-:W-:Y:S01]  /*4110*/  LDSM.16.MT88.4 R48, [R237+0x900] ;  /* 0x00090000ed30783b */ /* 0x000fe20000004200 */
[----:B------:R-:W-:-:S02]  /*4120*/  ISETP.GT.AND P0, PT, R2, 0x8, P1 ;  /* 0x000000080200780c */ /* 0x000fc40000f04270 */
[----:B------:R-:W-:Y:S01]  /*4130*/  PLOP3.LUT P1, PT, PT, PT, UP0, 0x40, 0x0 ;  /* 0x000000000000781c */ /* 0x000fe20003f2e808 */
[----:B------:R-:W-:Y:S01]  /*4140*/  UISETP.NE.AND UP0, UPT, UR5, URZ, UPT ;  /* 0x0000003f0500728c */ /* 0x000fe2000bf05270 */
[C---:B------:R-:W-:Y:S01]  /*4150*/  ISETP.LT.OR P0, PT, R5.reuse, 0x9, P0 ;  /* 0x000000090500780c */ /* 0x040fe20000701670 */
[----:B------:R-:W-:Y:S01]  /*4160*/  LDSM.16.MT88.4 R44, [R240+0x100] ;  /* 0x00010000f02c783b */ /* 0x000fe20000004200 */
[----:B------:R-:W-:Y:S01]  /*4170*/  FMNMX.FTZ R132, R6, R11, !PT ;  /* 0x0000000b06847209 */ /* 0x000fe20007810000 */
[----:B------:R-:W-:Y:S01]  /*4180*/  ULDC.64 UR4, c[0x0][0x2c8] ;  /* 0x0000b20000047ab9 */ /* 0x000fe20000000a00 */
[----:B------:R-:W-:Y:S01]  /*4190*/  FSEL R10, R12, -INF , !P0 ;  /* 0xff8000000c0a7808 */ /* 0x000fe20004000000 */
[----:B------:R-:W-:Y:S01]  /*41a0*/  LDSM.16.MT88.4 R40, [R240+0x900] ;  /* 0x00090000f028783b */ /* 0x000fe20000004200 */
[----:B------:R-:W-:Y:S02]  /*41b0*/  ISETP.GT.AND P0, PT, R2, 0x9, P2 ;  /* 0x000000090200780c */ /* 0x000fe40001704270 */
[----:B------:R-:W-:Y:S01]  /*41c0*/  PLOP3.LUT P2, PT, PT, PT, UP6, 0x40, 0x0 ;  /* 0x000000000000781c */ /* 0x000fe20003f4e868 */
[----:B------:R-:W-:Y:S01]  /*41d0*/  LDSM.16.MT88.4 R68, [R240+0x1900] ;  /* 0x00190000f044783b */ /* 0x000fe20000004200 */
[----:B------:R-:W-:Y:S01]  /*41e0*/  ISETP.LT.OR P0, PT, R5, 0xa, P0 ;  /* 0x0000000a0500780c */ /* 0x000fe20000701670 */
[----:B------:R-:W-:Y:S01]  /*41f0*/  UISETP.NE.AND UP6, UPT, UR13, URZ, UPT ;  /* 0x0000003f0d00728c */ /* 0x000fe2000bfc5270 */
[----:B------:R-:W-:Y:S01]  /*4200*/  FMNMX.FTZ R132, R10, R132, !PT ;  /* 0x000000840a847209 */ /* 0x000fe20007810000 */
[----:B------:R-:W-:Y:S01]  /*4210*/  LDSM.16.MT88.4 R60, [R236+0x2100] ;  /* 0x00210000ec3c783b */ /* 0x000fe20000004200 */
[----:B------:R-:W-:-:S02]  /*4220*/  FSEL R9, R13, -INF , !P0 ;  /* 0xff8000000d097808 */ /* 0x000fc40004000000 */
[C---:B------:R-:W-:Y:S01]  /*4230*/  ISETP.GT.AND P0, PT, R2.reuse, 0x10, P1 ;  /* 0x000000100200780c */ /* 0x040fe20000f04270 */
[----:B------:R-:W-:Y:S01]  /*4240*/  LDSM.16.MT88.4 R64, [R237+0x1900] ;  /* 0x00190000ed40783b */ /* 0x000fe20000004200 */
[----:B------:R-:W-:Y:S01]  /*4250*/  PLOP3.LUT P1, PT, PT, PT, UP5, 0x40, 0x0 ;  /* 0x000000000000781c */ /* 0x000fe20003f2e858 */
[----:B------:R-:W-:Y:S01]  /*4260*/  UISETP.NE.AND UP5, UPT, UR14, URZ, UPT ;  /* 0x0000003f0e00728c */ /* 0x000fe2000bfa5270 */
[----:B------:R-:W-:Y:S01]  /*4270*/  ISETP.LT.OR P0, PT, R5, 0x11, P0 ;  /* 0x000000110500780c */ /* 0x000fe20000701670 */
[----:B------:R-:W-:Y:S01]  /*4280*/  LDSM.16.MT88.4 R56, [R237+0x2100] ;  /* 0x00210000ed38783b */ /* 0x000fe20000004200 */
[C---:B------:R-:W-:Y:S02]  /*4290*/  ISETP.GT.AND P1, PT, R2.reuse, 0x18, P1 ;  /* 0x000000180200780c */ /* 0x040fe40000f24270 */
[----:B------:R-:W-:Y:S01]  /*42a0*/  FSEL R8, R15, -INF , !P0 ;  /* 0xff8000000f087808 */ /* 0x000fe20004000000 */
[----:B------:R-:W-:Y:S01]  /*42b0*/  STL [R1+0x98], R163 ;  /* 0x000098a301007387 */ /* 0x000fe20000100800 */
[----:B------:R-:W-:-:S02]  /*42c0*/  ISETP.GT.AND P0, PT, R2, 0x11, P2 ;  /* 0x000000110200780c */ /* 0x000fc40001704270 */
[C---:B------:R-:W-:Y:S01]  /*42d0*/  ISETP.LT.OR P1, PT, R5.reuse, 0x19, P1 ;  /* 0x000000190500780c */ /* 0x040fe20000f21670 */
[----:B------:R-:W-:Y:S01]  /*42e0*/  STL [R1+0x94], R162 ;  /* 0x000094a201007387 */ /* 0x000fe20000100800 */
[----:B------:R-:W-:Y:S02]  /*42f0*/  ISETP.LT.OR P0, PT, R5, 0x12, P0 ;  /* 0x000000120500780c */ /* 0x000fe40000701670 */
[----:B------:R-:W-:Y:S01]  /*4300*/  FMNMX.FTZ R133, R17, R133, !PT ;  /* 0x0000008511857209 */ /* 0x000fe20007810000 */
[----:B------:R-:W-:Y:S01]  /*4310*/  STL [R1+0x90], R161 ;  /* 0x000090a101007387 */ /* 0x000fe20000100800 */
[----:B------:R-:W-:Y:S02]  /*4320*/  FSEL R7, R28, -INF , !P0 ;  /* 0xff8000001c077808 */ /* 0x000fe40004000000 */
[----:B------:R-:W-:Y:S01]  /*4330*/  PLOP3.LUT P0, PT, PT, PT, UP4, 0x40, 0x0 ;  /* 0x000000000000781c */ /* 0x000fe20003f0e848 */
[----:B------:R-:W-:Y:S01]  /*4340*/  STL [R1+0x8c], R160 ;  /* 0x00008ca001007387 */ /* 0x000fe20000100800 */
[----:B------:R-:W-:-:S02]  /*4350*/  FSEL R13, R29, -INF , !P1 ;  /* 0xff8000001d0d7808 */ /* 0x000fc40004800000 */
[----:B------:R-:W-:Y:S01]  /*4360*/  ISETP.GT.AND P0, PT, R2, 0x19, P0 ;  /* 0x000000190200780c */ /* 0x000fe20000704270 */
[----:B------:R-:W-:Y:S01]  /*4370*/  STL [R1+0x88], R135 ;  /* 0x0000888701007387 */ /* 0x000fe20000100800 */
[----:B------:R-:W-:Y:S02]  /*4380*/  PLOP3.LUT P1, PT, PT, PT, UP3, 0x40, 0x0 ;  /* 0x000000000000781c */ /* 0x000fe40003f2e838 */
[----:B------:R-:W-:Y:S02]  /*4390*/  ISETP.LT.OR P0, PT, R5, 0x1a, P0 ;  /* 0x0000001a0500780c */ /* 0x000fe40000701670 */
[----:B------:R-:W-:Y:S02]  /*43a0*/  FMNMX.FTZ R132, R9, R132, !PT ;  /* 0x0000008409847209 */ /* 0x000fe40007810000 */
[----:B------:R-:W-:Y:S02]  /*43b0*/  FMNMX.FTZ R133, R22, R133, !PT ;  /* 0x0000008516857209 */ /* 0x000fe40007810000 */
[----:B------:R-:W-:-:S02]  /*43c0*/  FSEL R15, R24, -INF , !P0 ;  /* 0xff800000180f7808 */ /* 0x000fc40004000000 */
[----:B------:R-:W-:Y:S01]  /*43d0*/  PLOP3.LUT P0, PT, PT, PT, UP2, 0x40, 0x0 ;  /* 0x000000000000781c */ /* 0x000fe20003f0e828 */
[----:B------:R-:W-:Y:S01]  /*43e0*/  LDSM.16.MT88.4 R24, [R236+0x900] ;  /* 0x00090000ec18783b */ /* 0x000fe20000004200 */
[----:B------:R-:W-:Y:S02]  /*43f0*/  ISETP.GT.AND P1, PT, R2, 0x20, P1 ;  /* 0x000000200200780c */ /* 0x000fe40000f24270 */
[----:B------:R-:W-:Y:S02]  /*4400*/  FMNMX.FTZ R132, R8, R132, !PT ;  /* 0x0000008408847209 */ /* 0x000fe40007810000 */
[----:B------:R-:W-:Y:S02]  /*4410*/  FMNMX.FTZ R133, R21, R133, !PT ;  /* 0x0000008515857209 */ /* 0x000fe40007810000 */
[----:B------:R-:W-:Y:S02]  /*4420*/  ISETP.GT.AND P0, PT, R2, 0x21, P0 ;  /* 0x000000210200780c */ /* 0x000fe40000704270 */
[----:B------:R-:W-:-:S02]  /*4430*/  ISETP.LT.OR P1, PT, R5, 0x21, P1 ;  /* 0x000000210500780c */ /* 0x000fc40000f21670 */
[----:B------:R-:W-:Y:S02]  /*4440*/  FMNMX.FTZ R132, R7, R132, !PT ;  /* 0x0000008407847209 */ /* 0x000fe40007810000 */
[----:B------:R-:W-:Y:S02]  /*4450*/  FMNMX.FTZ R133, R96, R133, !PT ;  /* 0x0000008560857209 */ /* 0x000fe40007810000 */
[----:B------:R-:W-:Y:S02]  /*4460*/  ISETP.LT.OR P0, PT, R5, 0x22, P0 ;  /* 0x000000220500780c */ /* 0x000fe40000701670 */
[----:B------:R-:W-:Y:S02]  /*4470*/  FSEL R92, R34, -INF , !P1 ;  /* 0xff800000225c7808 */ /* 0x000fe40004800000 */
[----:B------:R-:W-:Y:S02]  /*4480*/  PLOP3.LUT P1, PT, PT, PT, UP1, 0x40, 0x0 ;  /* 0x000000000000781c */ /* 0x000fe40003f2e818 */
[----:B------:R-:W-:-:S02]  /*4490*/  FMNMX.FTZ R132, R13, R132, !PT ;  /* 0x000000840d847209 */ /* 0x000fc40007810000 */
[----:B------:R-:W-:Y:S02]  /*44a0*/  FMNMX.FTZ R133, R95, R133, !PT ;  /* 0x000000855f857209 */ /* 0x000fe40007810000 */
[----:B------:R-:W-:Y:S02]  /*44b0*/  FSEL R91, R33, -INF , !P0 ;  /* 0xff800000215b7808 */ /* 0x000fe40004000000 */
[----:B------:R-:W-:Y:S02]  /*44c0*/  PLOP3.LUT P0, PT, PT, PT, UP0, 0x40, 0x0 ;  /* 0x000000000000781c */ /* 0x000fe40003f0e808 */
[----:B------:R-:W-:Y:S02]  /*44d0*/  ISETP.GT.AND P1, PT, R2, 0x28, P1 ;  /* 0x000000280200780c */ /* 0x000fe40000f24270 */
[----:B------:R-:W-:Y:S02]  /*44e0*/  FMNMX.FTZ R132, R15, R132, !PT ;  /* 0x000000840f847209 */ /* 0x000fe40007810000 */
[----:B------:R-:W-:-:S02]  /*44f0*/  FMNMX.FTZ R133, R94, R133, !PT ;  /* 0x000000855e857209 */ /* 0x000fc40007810000 */
[----:B------:R-:W-:Y:S02]  /*4500*/  ISETP.GT.AND P0, PT, R2, 0x29, P0 ;  /* 0x000000290200780c */ /* 0x000fe40000704270 */
[----:B------:R-:W-:Y:S02]  /*4510*/  ISETP.LT.OR P1, PT, R5, 0x29, P1 ;  /* 0x000000290500780c */ /* 0x000fe40000f21670 */
[----:B------:R-:W-:Y:S02]  /*4520*/  FMNMX.FTZ R132, R92, R132, !PT ;  /* 0x000000845c847209 */ /* 0x000fe40007810000 */
[----:B------:R-:W-:Y:S02]  /*4530*/  FMNMX.FTZ R133, R93, R133, !PT ;  /* 0x000000855d857209 */ /* 0x000fe40007810000 */
[----:B------:R-:W-:Y:S02]  /*4540*/  ISETP.LT.OR P0, PT, R5, 0x2a, P0 ;  /* 0x0000002a0500780c */ /* 0x000fe40000701670 */
[----:B------:R-:W-:Y:S01]  /*4550*/  FSEL R90, R32, -INF , !P1 ;  /* 0xff800000205a7808 */ /* 0x000fe20004800000 */
[----:B------:R-:W1:Y:S01]  /*4560*/  SHFL.BFLY PT, R12, R133, 0x2, 0x1f ;  /* 0x0c401f00850c7f89 */ /* 0x000e6200000e0000 */
[----:B------:R-:W-:-:S02]  /*4570*/  FMNMX.FTZ R132, R91, R132, !PT ;  /* 0x000000845b847209 */ /* 0x000fc40007810000 */
[----:B------:R-:W-:Y:S02]  /*4580*/  FSEL R89, R30, -INF , !P0 ;  /* 0xff8000001e597808 */ /* 0x000fe40004000000 */
[----:B------:R-:W-:Y:S01]  /*4590*/  FMNMX.FTZ R132, R90, R132, !PT ;  /* 0x000000845a847209 */ /* 0x000fe20007810000 */
[----:B------:R-:W-:Y:S01]  /*45a0*/  LDSM.16.MT88.4 R28, [R237+0x100] ;  /* 0x00010000ed1c783b */ /* 0x000fe20000004200 */
[----:B------:R-:W-:Y:S02]  /*45b0*/  LEA R239, R0, R237, 0x1 ;  /* 0x000000ed00ef7211 */ /* 0x000fe400078e08ff */
[----:B------:R-:W-:-:S03]  /*45c0*/  FMNMX.FTZ R132, R89, R132, !PT ;  /* 0x0000008459847209 */ /* 0x000fc60007810000 */
[----:B------:R-:W-:Y:S04]  /*45d0*/  LDSM.16.MT88.4 R32, [R239+0x100] ;  /* 0x00010000ef20783b */ /* 0x000fe80000004200 */
[----:B------:R-:W2:Y:S04]  /*45e0*/  SHFL.BFLY PT, R2, R132, 0x2, 0x1f ;  /* 0x0c401f0084027f89 */ /* 0x000ea800000e0000 */
[----:B------:R-:W-:Y:S01]  /*45f0*/  LDSM.16.MT88.4 R72, [R239+0x900] ;  /* 0x00090000ef48783b */ /* 0x000fe20000004200 */
[----:B-1----:R-:W-:-:S03]  /*4600*/  FMNMX.FTZ R133, R133, R12, !PT ;  /* 0x0000000c85857209 */ /* 0x002fc60007810000 */
[----:B------:R-:W-:Y:S04]  /*4610*/  LDSM.16.MT88.4 R76, [R239+0x1900] ;  /* 0x00190000ef4c783b */ /* 0x000fe80000004200 */
[----:B------:R-:W1:Y:S04]  /*4620*/  SHFL.BFLY PT, R12, R133, 0x1, 0x1f ;  /* 0x0c201f00850c7f89 */ /* 0x000e6800000e0000 */
[----:B------:R-:W-:Y:S01]  /*4630*/  LDSM.16.MT88.4 R80, [R239+0x2100] ;  /* 0x00210000ef50783b */ /* 0x000fe20000004200 */
[----:B--2---:R-:W-:-:S05]  /*4640*/  FMNMX.FTZ R132, R132, R2, !PT ;  /* 0x0000000284847209 */ /* 0x004fca0007810000 */
[----:B------:R-:W2:Y:S01]  /*4650*/  SHFL.BFLY PT, R2, R132, 0x1, 0x1f ;  /* 0x0c201f0084027f89 */ /* 0x000ea200000e0000 */
[----:B-1----:R-:W-:-:S04]  /*4660*/  FMNMX.FTZ R133, R133, R12, !PT ;  /* 0x0000000c85857209 */ /* 0x002fc80007810000 */
[C---:B------:R-:W-:Y:S01]  /*4670*/  FSETP.NEU.FTZ.AND P0, PT, R133.reuse, -INF , PT ;  /* 0xff8000008500780b */ /* 0x040fe20003f1d000 */
[----:B------:R-:W-:-:S05]  /*4680*/  FMUL.FTZ R12, R133, c[0x0][0x2d0] ;  /* 0x0000b400850c7a20 */ /* 0x000fca0000410000 */
[----:B------:R-:W-:-:S05]  /*4690*/  FSEL R12, R12, RZ, P0 ;  /* 0x000000ff0c0c7208 */ /* 0x000fca0000000000 */
[--C-:B------:R-:W-:Y:S01]  /*46a0*/  FFMA.FTZ R14, R14, c[0x0][0x2d0], -R12.reuse ;  /* 0x0000b4000e0e7a23 */ /* 0x100fe2000001080c */
[----:B--2---:R-:W-:Y:S01]  /*46b0*/  FMNMX.FTZ R132, R132, R2, !PT ;  /* 0x0000000284847209 */ /* 0x004fe20007810000 */
[--C-:B------:R-:W-:Y:S02]  /*46c0*/  FFMA.FTZ R16, R16, c[0x0][0x2d0], -R12.reuse ;  /* 0x0000b40010107a23 */ /* 0x100fe4000001080c */
[--C-:B------:R-:W-:Y:S01]  /*46d0*/  FFMA.FTZ R19, R19, c[0x0][0x2d0], -R12.reuse ;  /* 0x0000b40013137a23 */ /* 0x100fe2000001080c */
[C---:B------:R-:W-:Y:S01]  /*46e0*/  FSETP.NEU.FTZ.AND P0, PT, R132.reuse, -INF , PT ;  /* 0xff8000008400780b */ /* 0x040fe20003f1d000 */
[----:B------:R-:W-:Y:S01]  /*46f0*/  FMUL.FTZ R2, R132, c[0x0][0x2d0] ;  /* 0x0000b40084027a20 */ /* 0x000fe20000410000 */
[----:B------:R-:W-:Y:S01]  /*4700*/  MUFU.EX2 R97, R14 ;  /* 0x0000000e00617308 */ /* 0x000fe20000000800 */
[--C-:B------:R-:W-:Y:S02]  /*4710*/  FFMA.FTZ R18, R18, c[0x0][0x2d0], -R12.reuse ;  /* 0x0000b40012127a23 */ /* 0x100fe4000001080c */
[--C-:B------:R-:W-:Y:S01]  /*4720*/  FFMA.FTZ R17, R17, c[0x0][0x2d0], -R12.reuse ;  /* 0x0000b40011117a23 */ /* 0x100fe2000001080c */
[----:B------:R-:W-:Y:S01]  /*4730*/  FSEL R2, R2, RZ, P0 ;  /* 0x000000ff02027208 */ /* 0x000fe20000000000 */
[----:B------:R-:W-:-:S02]  /*4740*/  FFMA.FTZ R20, R20, c[0x0][0x2d0], -R12 ;  /* 0x0000b40014147a23 */ /* 0x000fc4000001080c */
[----:B------:R-:W-:Y:S01]  /*4750*/  FFMA.FTZ R22, R22, c[0x0][0x2d0], -R12 ;  /* 0x0000b40016167a23 */ /* 0x000fe2000001080c */
[----:B------:R-:W-:Y:S01]  /*4760*/  MUFU.EX2 R14, R16 ;  /* 0x00000010000e7308 */ /* 0x000fe20000000800 */
[--C-:B------:R-:W-:Y:S02]  /*4770*/  FFMA.FTZ R3, R11, c[0x0][0x2d0], -R2.reuse ;  /* 0x0000b4000b037a23 */ /* 0x100fe40000010802 */
[----:B------:R-:W-:Y:S02]  /*4780*/  FFMA.FTZ R6, R6, c[0x0][0x2d0], -R2 ;  /* 0x0000b40006067a23 */ /* 0x000fe40000010802 */
[----:B------:R-:W-:-:S03]  /*4790*/  FFMA.FTZ R21, R21, c[0x0][0x2d0], -R12 ;  /* 0x0000b40015157a23 */ /* 0x000fc6000001080c */
[----:B------:R-:W-:Y:S08]  /*47a0*/  MUFU.EX2 R99, R19 ;  /* 0x0000001300637308 */ /* 0x000ff00000000800 */
[----:B------:R-:W-:Y:S08]  /*47b0*/  MUFU.EX2 R128, R18 ;  /* 0x0000001200807308 */ /* 0x000ff00000000800 */
[----:B------:R1:W2:Y:S08]  /*47c0*/  MUFU.EX2 R130, R17 ;  /* 0x0000001100827308 */ /* 0x0002b00000000800 */
[----:B------:R3:W-:Y:S01]  /*47d0*/  MUFU.EX2 R84, R3 ;  /* 0x0000000300547308 */ /* 0x0007e20000000800 */
[----:B-1----:R-:W1:Y:S07]  /*47e0*/  LDSM.16.MT88.4 R16, [R236+0x100] ;  /* 0x00010000ec10783b */ /* 0x002e6e0000004200 */
[----:B------:R-:W4:Y:S01]  /*47f0*/  MUFU.EX2 R98, R20 ;  /* 0x0000001400627308 */ /* 0x000f220000000800 */
[----:B--2---:R-:W-:Y:S01]  /*4800*/  F2FP.PACK_AB R4, R130, R128 ;  /* 0x000000808204723e */ /* 0x004fe200000000ff */
[----:B---3--:R-:W-:-:S06]  /*4810*/  FFMA.FTZ R3, R10, c[0x0][0x2d0], -R2 ;  /* 0x0000b4000a037a23 */ /* 0x008fcc0000010802 */
[----:B------:R-:W2:Y:S08]  /*4820*/  MUFU.EX2 R86, R6 ;  /* 0x0000000600567308 */ /* 0x000eb00000000800 */
[----:B------:R3:W-:Y:S01]  /*4830*/  MUFU.EX2 R85, R3 ;  /* 0x0000000300557308 */ /* 0x0007e20000000800 */
[----:B----4-:R-:W-:-:S07]  /*4840*/  F2FP.PACK_AB R10, R99, R98 ;  /* 0x00000062630a723e */ /* 0x010fce00000000ff */
[----:B------:R-:W-:Y:S01]  /*4850*/  MUFU.EX2 R129, R22 ;  /* 0x0000001600817308 */ /* 0x000fe20000000800 */
[----:B---3--:R-:W-:Y:S01]  /*4860*/  FFMA.FTZ R3, R9, c[0x0][0x2d0], -R2 ;  /* 0x0000b40009037a23 */ /* 0x008fe20000010802 */
[----:B--2---:R-:W-:-:S06]  /*4870*/  F2FP.PACK_AB R9, R84, R86 ;  /* 0x000000565409723e */ /* 0x004fcc00000000ff */
[----:B------:R-:W2:Y:S08]  /*4880*/  MUFU.EX2 R120, R21 ;  /* 0x0000001500787308 */ /* 0x000eb00000000800 */
[----:B------:R3:W4:Y:S01]  /*4890*/  MUFU.EX2 R88, R3 ;  /* 0x0000000300587308 */ /* 0x0007220000000800 */
[----:B--2---:R-:W-:Y:S01]  /*48a0*/  F2FP.PACK_AB R6, R120, R129 ;  /* 0x000000817806723e */ /* 0x004fe200000000ff */
[----:B---3--:R-:W-:Y:S01]  /*48b0*/  FFMA.FTZ R3, R8, c[0x0][0x2d0], -R2 ;  /* 0x0000b40008037a23 */ /* 0x008fe20000010802 */
[----:B------:R-:W-:-:S02]  /*48c0*/  F2FP.PACK_AB R8, R14, R97 ;  /* 0x000000610e08723e */ /* 0x000fc400000000ff */
[----:B----4-:R-:W-:-:S03]  /*48d0*/  F2FP.PACK_AB R11, R88, R85 ;  /* 0x00000055580b723e */ /* 0x010fc600000000ff */
[----:B------:R2:W-:Y:S04]  /*48e0*/  MUFU.EX2 R87, R3 ;  /* 0x0000000300577308 */ /* 0x0005e80000000800 */
[C---:B-1----:R-:W-:Y:S08]  /*48f0*/  HMMA.16816.F32 R20, R8.reuse, R16, RZ ;  /* 0x000000100814723c */ /* 0x042ff000000018ff */
[----:B------:R-:W-:Y:S01]  /*4900*/  HMMA.16816.F32 R16, R8, R18, RZ ;  /* 0x000000120810723c */ /* 0x000fe200000018ff */
[----:B--2---:R-:W-:-:S04]  /*4910*/  FFMA.FTZ R3, R7, c[0x0][0x2d0], -R2 ;  /* 0x0000b40007037a23 */ /* 0x004fc80000010802 */
[----:B------:R1:W2:Y:S03]  /*4920*/  MUFU.EX2 R103, R3 ;  /* 0x0000000300677308 */ /* 0x0002a60000000800 */
[----:B------:R-:W-:Y:S01]  /*4930*/  HMMA.16816.F32 R36, R8, R28, RZ ;  /* 0x0000001c0824723c */ /* 0x000fe200000018ff */
[----:B-1----:R-:W-:Y:S01]  /*4940*/  FFMA.FTZ R3, R13, c[0x0][0x2d0], -R2 ;  /* 0x0000b4000d037a23 */ /* 0x002fe20000010802 */
[----:B--2---:R-:W-:-:S03]  /*4950*/  F2FP.PACK_AB R5, R103, R87 ;  /* 0x000000576705723e */ /* 0x004fc600000000ff */
[----:B------:R1:W-:Y:S02]  /*4960*/  MUFU.EX2 R105, R3 ;  /* 0x0000000300697308 */ /* 0x0003e40000000800 */
[----:B-1----:R-:W-:-:S06]  /*4970*/  FFMA.FTZ R3, R15, c[0x0][0x2d0], -R2 ;  /* 0x0000b4000f037a23 */ /* 0x002fcc0000010802 */
[----:B------:R-:W1:Y:S02]  /*4980*/  MUFU.EX2 R134, R3 ;  /* 0x0000000300867308 */ /* 0x000e640000000800 */
[----:B-1----:R-:W-:-:S07]  /*4990*/  F2FP.PACK_AB R7, R134, R105 ;  /* 0x000000698607723e */ /* 0x002fce00000000ff */
[C---:B------:R-:W-:Y:S08]  /*49a0*/  HMMA.16816.F32 R156, R4.reuse, R24, R20 ;  /* 0x00000018049c723c */ /* 0x040ff00000001814 */
[----:B------:R-:W-:Y:S08]  /*49b0*/  HMMA.16816.F32 R52, R4, R26, R16 ;  /* 0x0000001a0434723c */ /* 0x000ff00000001810 */
[C---:B------:R-:W-:Y:S01]  /*49c0*/  HMMA.16816.F32 R24, R8.reuse, R30, RZ ;  /* 0x0000001e0818723c */ /* 0x040fe200000018ff */
[----:B------:R-:W1:Y:S07]  /*49d0*/  LDSM.16.MT88.4 R28, [R236+0x1900] ;  /* 0x00190000ec1c783b */ /* 0x000e6e0000004200 */
[C---:B------:R-:W-:Y:S08]  /*49e0*/  HMMA.16816.F32 R20, R8.reuse, R44, RZ ;  /* 0x0000002c0814723c */ /* 0x040ff000000018ff */
[----:B------:R-:W-:Y:S01]  /*49f0*/  HMMA.16816.F32 R16, R8, R46, RZ ;  /* 0x0000002e0810723c */ /* 0x000fe200000018ff */
[----:B------:R-:W-:Y:S01]  /*4a00*/  IMAD.MOV.U32 R104, RZ, RZ, R52 ;  /* 0x000000ffff687224 */ /* 0x000fe200078e0034 */
[----:B------:R-:W-:Y:S01]  /*4a10*/  MOV R169, R53 ;  /* 0x0000003500a97202 */ /* 0x000fe20000000f00 */
[----:B------:R-:W-:-:S02]  /*4a20*/  IMAD.MOV.U32 R100, RZ, RZ, R55 ;  /* 0x000000ffff647224 */ /* 0x000fc400078e0037 */
[----:B------:R-:W-:Y:S02]  /*4a30*/  IMAD.MOV.U32 R168, RZ, RZ, R54 ;  /* 0x000000ffffa87224 */ /* 0x000fe400078e0036 */
[----:B------:R-:W2:Y:S01]  /*4a40*/  LDSM.16.MT88.4 R52, [R240+0x2100] ;  /* 0x00210000f034783b */ /* 0x000ea20000004200 */
[C---:B------:R-:W-:Y:S08]  /*4a50*/  HMMA.16816.F32 R148, R4.reuse, R48, R36 ;  /* 0x000000300494723c */ /* 0x040ff00000001824 */
[C---:B------:R-:W-:Y:S08]  /*4a60*/  HMMA.16816.F32 R140, R4.reuse, R40, R20 ;  /* 0x00000028048c723c */ /* 0x040ff00000001814 */
[C---:B------:R-:W-:Y:S08]  /*4a70*/  HMMA.16816.F32 R108, R4.reuse, R42, R16 ;  /* 0x0000002a046c723c */ /* 0x040ff00000001810 */
[----:B------:R-:W-:Y:S08]  /*4a80*/  HMMA.16816.F32 R136, R4, R50, R24 ;  /* 0x000000320488723c */ /* 0x000ff00000001818 */
[C---:B-1----:R-:W-:Y:S08]  /*4a90*/  HMMA.16816.F32 R40, R8.reuse, R28, RZ ;  /* 0x0000001c0828723c */ /* 0x042ff000000018ff */
[----:B------:R-:W-:Y:S01]  /*4aa0*/  HMMA.16816.F32 R48, R8, R32, RZ ;  /* 0x000000200830723c */ /* 0x000fe200000018ff */
[----:B------:R-:W-:Y:S01]  /*4ab0*/  IMAD.MOV.U32 R154, RZ, RZ, R108 ;  /* 0x000000ffff9a7224 */ /* 0x000fe200078e006c */
[----:B------:R-:W-:Y:S01]  /*4ac0*/  MOV R153, R109 ;  /* 0x0000006d00997202 */ /* 0x000fe20000000f00 */
[----:B------:R-:W-:-:S02]  /*4ad0*/  IMAD.MOV.U32 R152, RZ, RZ, R110 ;  /* 0x000000ffff987224 */ /* 0x000fc400078e006e */
[----:B------:R-:W-:-:S03]  /*4ae0*/  IMAD.MOV.U32 R147, RZ, RZ, R111 ;  /* 0x000000ffff937224 */ /* 0x000fc600078e006f */
[C---:B------:R-:W-:Y:S08]  /*4af0*/  HMMA.16816.F32 R24, R8.reuse, R68, RZ ;  /* 0x000000440818723c */ /* 0x040ff000000018ff */
[----:B------:R-:W-:Y:S08]  /*4b00*/  HMMA.16816.F32 R44, R8, R34, RZ ;  /* 0x00000022082c723c */ /* 0x000ff000000018ff */
[----:B------:R-:W-:Y:S08]  /*4b10*/  HMMA.16816.F32 R40, R4, R60, R40 ;  /* 0x0000003c0428723c */ /* 0x000ff00000001828 */
[----:B------:R-:W-:Y:S08]  /*4b20*/  HMMA.16816.F32 R36, R8, R30, RZ ;  /* 0x0000001e0824723c */ /* 0x000ff000000018ff */
[----:B------:R-:W-:Y:S08]  /*4b30*/  HMMA.16816.F32 R48, R4, R72, R48 ;  /* 0x000000480430723c */ /* 0x000ff00000001830 */
[----:B------:R-:W-:Y:S01]  /*4b40*/  HMMA.16816.F32 R16, R8, R76, RZ ;  /* 0x0000004c0810723c */ /* 0x000fe200000018ff */
[----:B------:R-:W-:Y:S01]  /*4b50*/  IMAD.MOV.U32 R146, RZ, RZ, R40 ;  /* 0x000000ffff927224 */ /* 0x000fe200078e0028 */
[----:B------:R-:W-:Y:S01]  /*4b60*/  MOV R145, R41 ;  /* 0x0000002900917202 */ /* 0x000fe20000000f00 */
[----:B------:R-:W-:-:S02]  /*4b70*/  IMAD.MOV.U32 R144, RZ, RZ, R42 ;  /* 0x000000ffff907224 */ /* 0x000fc400078e002a */
[----:B------:R-:W-:-:S03]  /*4b80*/  IMAD.MOV.U32 R131, RZ, RZ, R43 ;  /* 0x000000ffff837224 */ /* 0x000fc600078e002b */
[C---:B------:R-:W-:Y:S08]  /*4b90*/  HMMA.16816.F32 R32, R8.reuse, R64, RZ ;  /* 0x000000400820723c */ /* 0x040ff000000018ff */
[----:B------:R-:W-:Y:S01]  /*4ba0*/  HMMA.16816.F32 R28, R8, R66, RZ ;  /* 0x00000042081c723c */ /* 0x000fe200000018ff */
[----:B------:R-:W1:Y:S01]  /*4bb0*/  LDSM.16.MT88.4 R64, [R236+0x3100] ;  /* 0x00310000ec40783b */ /* 0x000e620000004200 */
[----:B------:R-:W-:Y:S01]  /*4bc0*/  MOV R161, R48 ;  /* 0x0000003000a17202 */ /* 0x000fe20000000f00 */
[----:B------:R-:W-:Y:S01]  /*4bd0*/  IMAD.MOV.U32 R160, RZ, RZ, R49 ;  /* 0x000000ffffa07224 */ /* 0x000fe200078e0031 */
[----:B------:R-:W-:Y:S01]  /*4be0*/  MOV R155, R51 ;  /* 0x00000033009b7202 */ /* 0x000fe20000000f00 */
[----:B------:R-:W-:-:S02]  /*4bf0*/  IMAD.MOV.U32 R135, RZ, RZ, R50 ;  /* 0x000000ffff877224 */ /* 0x000fc400078e0032 */
[----:B------:R-:W3:Y:S01]  /*4c00*/  LDSM.16.MT88.4 R48, [R237+0x3100] ;  /* 0x00310000ed30783b */ /* 0x000ee20000004200 */
[C---:B--2---:R-:W-:Y:S08]  /*4c10*/  HMMA.16816.F32 R24, R4.reuse, R52, R24 ;  /* 0x000000340418723c */ /* 0x044ff00000001818 */
[C---:B------:R-:W-:Y:S08]  /*4c20*/  HMMA.16816.F32 R44, R4.reuse, R74, R44 ;  /* 0x0000004a042c723c */ /* 0x040ff0000000182c */
[----:B------:R-:W-:Y:S01]  /*4c30*/  HMMA.16816.F32 R40, R4, R62, R36 ;  /* 0x0000003e0428723c */ /* 0x000fe20000001824 */
[----:B------:R-:W-:Y:S07]  /*4c40*/  LDSM.16.MT88.4 R60, [R236+0x4900] ;  /* 0x00490000ec3c783b */ /* 0x000fee0000004200 */
[----:B------:R-:W-:Y:S01]  /*4c50*/  HMMA.16816.F32 R20, R8, R70, RZ ;  /* 0x000000460814723c */ /* 0x000fe200000018ff */
[----:B------:R-:W-:Y:S01]  /*4c60*/  IMAD.MOV.U32 R119, RZ, RZ, R25 ;  /* 0x000000ffff777224 */ /* 0x000fe200078e0019 */
[----:B------:R-:W-:Y:S01]  /*4c70*/  MOV R118, R26 ;  /* 0x0000001a00767202 */ /* 0x000fe20000000f00 */
[----:B------:R-:W-:-:S02]  /*4c80*/  IMAD.MOV.U32 R117, RZ, RZ, R27 ;  /* 0x000000ffff757224 */ /* 0x000fc400078e001b */
[----:B------:R-:W-:Y:S02]  /*4c90*/  IMAD.MOV.U32 R116, RZ, RZ, R24 ;  /* 0x000000ffff747224 */ /* 0x000fe400078e0018 */
[----:B------:R-:W2:Y:S01]  /*4ca0*/  LDSM.16.MT88.4 R24, [R236+0x3900] ;  /* 0x00390000ec18783b */ /* 0x000ea20000004200 */
[C---:B------:R-:W-:Y:S01]  /*4cb0*/  HMMA.16816.F32 R16, R4.reuse, R80, R16 ;  /* 0x000000500410723c */ /* 0x040fe20000001810 */
[----:B------:R-:W-:Y:S01]  /*4cc0*/  IMAD.MOV.U32 R102, RZ, RZ, R45 ;  /* 0x000000ffff667224 */ /* 0x000fe200078e002d */
[----:B------:R-:W-:Y:S01]  /*4cd0*/  MOV R163, R46 ;  /* 0x0000002e00a37202 */ /* 0x000fe20000000f00 */
[----:B------:R-:W-:Y:S02]  /*4ce0*/  IMAD.MOV.U32 R101, RZ, RZ, R44 ;  /* 0x000000ffff657224 */ /* 0x000fe400078e002c */
[----:B------:R-:W-:Y:S02]  /*4cf0*/  IMAD.MOV.U32 R162, RZ, RZ, R47 ;  /* 0x000000ffffa27224 */ /* 0x000fe400078e002f */
[----:B------:R-:W4:Y:S01]  /*4d00*/  LDSM.16.MT88.4 R44, [R240+0x3100] ;  /* 0x00310000f02c783b */ /* 0x000f220000004200 */
[----:B------:R-:W-:Y:S01]  /*4d10*/  HMMA.16816.F32 R32, R4, R56, R32 ;  /* 0x000000380420723c */ /* 0x000fe20000001820 */
[----:B------:R-:W-:Y:S01]  /*4d20*/  MOV R36, R41 ;  /* 0x0000002900247202 */ /* 0x000fe20000000f00 */
[----:B------:R-:W-:Y:S01]  /*4d30*/  IMAD.MOV.U32 R127, RZ, RZ, R42 ;  /* 0x000000ffff7f7224 */ /* 0x000fe200078e002a */
[----:B------:R-:W-:Y:S01]  /*4d40*/  MOV R125, R40 ;  /* 0x00000028007d7202 */ /* 0x000fe20000000f00 */
[----:B------:R-:W-:-:S02]  /*4d50*/  IMAD.MOV.U32 R126, RZ, RZ, R43 ;  /* 0x000000ffff7e7224 */ /* 0x000fc400078e002b */
[----:B------:R-:W2:Y:S02]  /*4d60*/  LDSM.16.MT88.4 R40, [R237+0x3900] ;  /* 0x00390000ed28783b */ /* 0x000ea40000004200 */
[C---:B------:R-:W-:Y:S02]  /*4d70*/  HMMA.16816.F32 R20, R4.reuse, R54, R20 ;  /* 0x000000360414723c */ /* 0x040fe40000001814 */
[----:B------:R-:W2:Y:S06]  /*4d80*/  LDSM.16.MT88.4 R52, [R239+0x3100] ;  /* 0x00310000ef34783b */ /* 0x000eac0000004200 */
[----:B------:R-:W-:Y:S01]  /*4d90*/  IMAD.MOV.U32 R15, RZ, RZ, R17 ;  /* 0x000000ffff0f7224 */ /* 0x000fe200078e0011 */
[----:B------:R-:W-:Y:S01]  /*4da0*/  MOV R3, R19 ;  /* 0x0000001300037202 */ /* 0x000fe20000000f00 */
[----:B------:R-:W-:Y:S01]  /*4db0*/  IMAD.MOV.U32 R13, RZ, RZ, R18 ;  /* 0x000000ffff0d7224 */ /* 0x000fe200078e0012 */
[----:B------:R-:W-:Y:S01]  /*4dc0*/  HMMA.16816.F32 R72, R4, R58, R28 ;  /* 0x0000003a0448723c */ /* 0x000fe2000000181c */
[----:B------:R-:W-:Y:S01]  /*4dd0*/  IMAD.MOV.U32 R0, RZ, RZ, R16 ;  /* 0x000000ffff007224 */ /* 0x000fe200078e0010 */
[----:B------:R-:W4:Y:S03]  /*4de0*/  LDSM.16.MT88.4 R56, [R240+0x3900] ;  /* 0x00390000f038783b */ /* 0x000f260000004200 */
[----:B------:R-:W-:Y:S01]  /*4df0*/  IMAD.MOV.U32 R124, RZ, RZ, R33 ;  /* 0x000000ffff7c7224 */ /* 0x000fe200078e0021 */
[----:B------:R-:W-:Y:S01]  /*4e00*/  MOV R122, R35 ;  /* 0x00000023007a7202 */ /* 0x000fe20000000f00 */
[----:B------:R-:W-:Y:S01]  /*4e10*/  IMAD.MOV.U32 R123, RZ, RZ, R34 ;  /* 0x000000ffff7b7224 */ /* 0x000fe200078e0022 */
[----:B-1----:R-:W-:Y:S01]  /*4e20*/  HMMA.16816.F32 R16, R8, R64, RZ ;  /* 0x000000400810723c */ /* 0x002fe200000018ff */
[----:B------:R-:W-:-:S04]  /*4e30*/  IMAD.MOV.U32 R121, RZ, RZ, R32 ;  /* 0x000000ffff797224 */ /* 0x000fc800078e0020 */
[----:B------:R-:W-:Y:S01]  /*4e40*/  MOV R111, R23 ;  /* 0x00000017006f7202 */ /* 0x000fe20000000f00 */
[----:B------:R-:W-:Y:S01]  /*4e50*/  IMAD.MOV.U32 R110, RZ, RZ, R21 ;  /* 0x000000ffff6e7224 */ /* 0x000fe200078e0015 */
[----:B------:R-:W-:Y:S01]  /*4e60*/  MOV R108, R20 ;  /* 0x00000014006c7202 */ /* 0x000fe20000000f00 */
[----:B---3--:R-:W-:Y:S01]  /*4e70*/  HMMA.16816.F32 R32, R8, R48, RZ ;  /* 0x000000300820723c */ /* 0x008fe200000018ff */
[----:B------:R-:W-:Y:S02]  /*4e80*/  IMAD.MOV.U32 R65, RZ, RZ, R36 ;  /* 0x000000ffff417224 */ /* 0x000fe400078e0024 */
[----:B------:R-:W-:-:S05]  /*4e90*/  IMAD.MOV.U32 R109, RZ, RZ, R22 ;  /* 0x000000ffff6d7224 */ /* 0x000fca00078e0016 */
[C---:B------:R-:W-:Y:S01]  /*4ea0*/  HMMA.16816.F32 R28, R8.reuse, R50, RZ ;  /* 0x00000032081c723c */ /* 0x040fe200000018ff */
[----:B------:R-:W1:Y:S07]  /*4eb0*/  LDSM.16.MT88.4 R48, [R239+0x3900] ;  /* 0x00390000ef30783b */ /* 0x000e6e0000004200 */
[----:B------:R-:W-:Y:S08]  /*4ec0*/  HMMA.16816.F32 R36, R8, R66, RZ ;  /* 0x000000420824723c */ /* 0x000ff000000018ff */
[----:B--2---:R-:W-:Y:S08]  /*4ed0*/  HMMA.16816.F32 R68, R4, R24, R16 ;  /* 0x000000180444723c */ /* 0x004ff00000001810 */
[C---:B----4-:R-:W-:Y:S07]  /*4ee0*/  HMMA.16816.F32 R16, R8.reuse, R44, RZ ;  /* 0x0000002c0810723c */ /* 0x050fee00000018ff */
[----:B------:R-:W-:Y:S01]  /*4ef0*/  MOV R45, R105 ;  /* 0x00000069002d7202 */ /* 0x000fe20000000f00 */
[----:B------:R-:W-:Y:S08]  /*4f00*/  HMMA.16816.F32 R20, R8, R78, RZ ;  /* 0x0000004e0814723c */ /* 0x000ff000000018ff */
[C---:B------:R-:W-:Y:S08]  /*4f10*/  HMMA.16816.F32 R76, R4.reuse, R40, R32 ;  /* 0x00000028044c723c */ /* 0x040ff00000001820 */
[----:B------:R-:W-:Y:S01]  /*4f20*/  HMMA.16816.F32 R172, R4, R42, R28 ;  /* 0x0000002a04ac723c */ /* 0x000fe2000000181c */
[----:B------:R-:W-:Y:S07]  /*4f30*/  LDSM.16.MT88.4 R40, [R237+0x4900] ;  /* 0x00490000ed28783b */ /* 0x000fee0000004200 */
[C---:B------:R-:W-:Y:S07]  /*4f40*/  HMMA.16816.F32 R32, R8.reuse, R46, RZ ;  /* 0x0000002e0820723c */ /* 0x040fee00000018ff */
[----:B------:R-:W-:Y:S01]  /*4f50*/  MOV R46, R123 ;  /* 0x0000007b002e7202 */ /* 0x000fe20000000f00 */
[----:B------:R-:W-:Y:S01]  /*4f60*/  HMMA.16816.F32 R28, R8, R52, RZ ;  /* 0x00000034081c723c */ /* 0x000fe200000018ff */
[----:B------:R-:W-:-:S06]  /*4f70*/  IMAD.MOV.U32 R47, RZ, RZ, R122 ;  /* 0x000000ffff2f7224 */ /* 0x000fcc00078e007a */
[----:B------:R-:W-:Y:S01]  /*4f80*/  IMAD.MOV.U32 R53, RZ, RZ, R119 ;  /* 0x000000ffff357224 */ /* 0x000fe200078e0077 */
[----:B------:R-:W-:Y:S01]  /*4f90*/  HMMA.16816.F32 R176, R4, R26, R36 ;  /* 0x0000001a04b0723c */ /* 0x000fe20000001824 */
[----:B------:R-:W2:Y:S01]  /*4fa0*/  LDSM.16.MT88.4 R36, [R236+0x5100] ;  /* 0x00510000ec24783b */ /* 0x000ea20000004200 */
[----:B------:R-:W-:-:S06]  /*4fb0*/  IMAD.MOV.U32 R52, RZ, RZ, R116 ;  /* 0x000000ffff347224 */ /* 0x000fcc00078e0074 */
[----:B------:R-:W-:Y:S07]  /*4fc0*/  HMMA.16816.F32 R24, R8, R54, RZ ;  /* 0x000000360818723c */ /* 0x000fee00000018ff */
[----:B------:R-:W-:Y:S01]  /*4fd0*/  IMAD.MOV.U32 R54, RZ, RZ, R118 ;  /* 0x000000ffff367224 */ /* 0x000fe200078e0076 */
[----:B------:R-:W-:Y:S01]  /*4fe0*/  HMMA.16816.F32 R16, R4, R56, R16 ;  /* 0x000000380410723c */ /* 0x000fe20000001810 */
[----:B------:R-:W-:-:S06]  /*4ff0*/  MOV R55, R117 ;  /* 0x0000007500377202 */ /* 0x000fcc0000000f00 */
[----:B------:R-:W-:Y:S01]  /*5000*/  IMAD.MOV.U32 R56, RZ, RZ, R104 ;  /* 0x000000ffff387224 */ /* 0x000fe200078e0068 */
[----:B------:R-:W-:Y:S01]  /*5010*/  HMMA.16816.F32 R80, R4, R82, R20 ;  /* 0x000000520450723c */ /* 0x000fe20000001814 */
[----:B------:R-:W-:-:S07]  /*5020*/  MOV R57, R103 ;  /* 0x0000006700397202 */ /* 0x000fce0000000f00 */
[----:B------:R-:W-:Y:S07]  /*5030*/  HMMA.16816.F32 R20, R8, R60, RZ ;  /* 0x0000003c0814723c */ /* 0x000fee00000018ff */
[----:B------:R-:W-:Y:S01]  /*5040*/  MOV R60, R0 ;  /* 0x00000000003c7202 */ /* 0x000fe20000000f00 */
[----:B------:R-:W-:Y:S01]  /*5050*/  HMMA.16816.F32 R112, R4, R58, R32 ;  /* 0x0000003a0470723c */ /* 0x000fe20000001820 */
[----:B------:R-:W-:Y:S01]  /*5060*/  IMAD.MOV.U32 R44, RZ, RZ, R16 ;  /* 0x000000ffff2c7224 */ /* 0x000fe200078e0010 */
[----:B------:R-:W-:Y:S01]  /*5070*/  MOV R66, R18 ;  /* 0x0000001200427202 */ /* 0x000fe20000000f00 */
[----:B------:R-:W-:Y:S01]  /*5080*/  IMAD.MOV.U32 R67, RZ, RZ, R17 ;  /* 0x000000ffff437224 */ /* 0x000fe200078e0011 */
[----:B------:R-:W-:Y:S01]  /*5090*/  MOV R61, R15 ;  /* 0x0000000f003d7202 */ /* 0x000fe20000000f00 */
[----:B------:R-:W-:-:S02]  /*50a0*/  IMAD.MOV.U32 R64, RZ, RZ, R19 ;  /* 0x000000ffff407224 */ /* 0x000fc400078e0013 */
[----:B------:R-:W-:Y:S01]  /*50b0*/  IMAD.MOV.U32 R32, RZ, RZ, R102 ;  /* 0x000000ffff207224 */ /* 0x000fe200078e0066 */
[----:B-1----:R-:W-:Y:S01]  /*50c0*/  HMMA.16816.F32 R104, R4, R48, R28 ;  /* 0x000000300468723c */ /* 0x002fe2000000181c */
[----:B------:R-:W-:Y:S01]  /*50d0*/  LDSM.16.MT88.4 R28, [R240+0x4900] ;  /* 0x00490000f01c783b */ /* 0x000fe20000004200 */
[----:B------:R-:W-:Y:S01]  /*50e0*/  IMAD.MOV.U32 R33, RZ, RZ, R57 ;  /* 0x000000ffff217224 */ /* 0x000fe200078e0039 */
[----:B------:R-:W-:Y:S01]  /*50f0*/  MOV R35, R44 ;  /* 0x0000002c00237202 */ /* 0x000fe20000000f00 */
[----:B------:R-:W-:Y:S01]  /*5100*/  IMAD.MOV.U32 R57, RZ, RZ, R65 ;  /* 0x000000ffff397224 */ /* 0x000fe200078e0041 */
[----:B------:R-:W-:Y:S01]  /*5110*/  MOV R65, R120 ;  /* 0x0000007800417202 */ /* 0x000fe20000000f00 */
[----:B------:R-:W-:Y:S01]  /*5120*/  IMAD.MOV.U32 R44, RZ, RZ, R121 ;  /* 0x000000ffff2c7224 */ /* 0x000fe200078e0079 */
[----:B------:R-:W-:Y:S01]  /*5130*/  MOV R48, R100 ;  /* 0x0000006400307202 */ /* 0x000fe20000000f00 */
[----:B------:R-:W-:Y:S01]  /*5140*/  IMAD.MOV.U32 R49, RZ, RZ, R101 ;  /* 0x000000ffff317224 */ /* 0x000fe200078e0065 */
[----:B------:R-:W-:Y:S01]  /*5150*/  HMMA.16816.F32 R16, R8, R62, RZ ;  /* 0x0000003e0810723c */ /* 0x000fe200000018ff */
[----:B------:R-:W-:Y:S01]  /*5160*/  IMAD.MOV.U32 R34, RZ, RZ, R45 ;  /* 0x000000ffff227224 */ /* 0x000fe200078e002d */
[----:B------:R-:W-:Y:S01]  /*5170*/  MOV R59, R126 ;  /* 0x0000007e003b7202 */ /* 0x000fe20000000f00 */
[----:B------:R-:W-:-:S02]  /*5180*/  IMAD.MOV.U32 R58, RZ, RZ, R127 ;  /* 0x000000ffff3a7224 */ /* 0x000fc400078e007f */
[----:B------:R-:W-:Y:S02]  /*5190*/  IMAD.MOV.U32 R45, RZ, RZ, R124 ;  /* 0x000000ffff2d7224 */ /* 0x000fe400078e007c */
[----:B------:R-:W-:Y:S01]  /*51a0*/  FADD.FTZ R0, R97, R14 ;  /* 0x0000000e61007221 */ /* 0x000fe20000010000 */
[----:B------:R-:W-:Y:S01]  /*51b0*/  HMMA.16816.F32 R100, R4, R50, R24 ;  /* 0x000000320464723c */ /* 0x000fe20000001818 */
[----:B------:R-:W1:Y:S01]  /*51c0*/  LDSM.16.MT88.4 R24, [R237+0x5100] ;  /* 0x00510000ed18783b */ /* 0x000e620000004200 */
[----:B------:R-:W-:Y:S02]  /*51d0*/  IMAD.MOV.U32 R62, RZ, RZ, R13 ;  /* 0x000000ffff3e7224 */ /* 0x000fe400078e000d */
[----:B------:R-:W-:Y:S02]  /*51e0*/  FADD.FTZ R13, R98, R0 ;  /* 0x00000000620d7221 */ /* 0x000fe40000010000 */
[----:B------:R-:W-:Y:S02]  /*51f0*/  IMAD.MOV.U32 R63, RZ, RZ, R3 ;  /* 0x000000ffff3f7224 */ /* 0x000fe400078e0003 */
[----:B------:R-:W-:-:S02]  /*5200*/  IMAD.MOV.U32 R50, RZ, RZ, R169 ;  /* 0x000000ffff327224 */ /* 0x000fc400078e00a9 */
[----:B------:R-:W-:Y:S02]  /*5210*/  IMAD.MOV.U32 R51, RZ, RZ, R168 ;  /* 0x000000ffff337224 */ /* 0x000fe400078e00a8 */
[----:B--2---:R-:W-:Y:S01]  /*5220*/  HMMA.16816.F32 R168, R4, R36, R20 ;  /* 0x0000002404a8723c */ /* 0x004fe20000001814 */
[--C-:B------:R-:W-:Y:S02]  /*5230*/  FFMA.FTZ R3, R94, c[0x0][0x2d0], -R12.reuse ;  /* 0x0000b4005e037a23 */ /* 0x100fe4000001080c */
[----:B------:R-:W-:Y:S02]  /*5240*/  FFMA.FTZ R0, R93, c[0x0][0x2d0], -R12 ;  /* 0x0000b4005d007a23 */ /* 0x000fe4000001080c */
[----:B------:R-:W-:Y:S01]  /*5250*/  IMAD.MOV.U32 R97, RZ, RZ, R50 ;  /* 0x000000ffff617224 */ /* 0x000fe200078e0032 */
[----:B------:R-:W-:Y:S01]  /*5260*/  MOV R50, R163 ;  /* 0x000000a300327202 */ /* 0x000fe20000000f00 */
[----:B------:R-:W-:Y:S01]  /*5270*/  IMAD.MOV.U32 R36, RZ, RZ, R111 ;  /* 0x000000ffff247224 */ /* 0x000fe200078e006f */
[----:B------:R-:W-:Y:S01]  /*5280*/  HMMA.16816.F32 R20, R8, R40, RZ ;  /* 0x000000280814723c */ /* 0x000fe200000018ff */
[----:B------:R-:W-:Y:S01]  /*5290*/  MOV R37, R56 ;  /* 0x0000003800257202 */ /* 0x000fe20000000f00 */
[----:B------:R-:W-:Y:S01]  /*52a0*/  IMAD.MOV.U32 R56, RZ, RZ, R125 ;  /* 0x000000ffff387224 */ /* 0x000fe200078e007d */
[----:B------:R2:W3:Y:S01]  /*52b0*/  MUFU.EX2 R40, R0 ;  /* 0x0000000000287308 */ /* 0x0004e20000000800 */
[----:B------:R-:W-:Y:S01]  /*52c0*/  IMAD.MOV.U32 R98, RZ, RZ, R51 ;  /* 0x000000ffff627224 */ /* 0x000fe200078e0033 */
[----:B------:R4:W5:Y:S02]  /*52d0*/  LDL.LU R163, [R1+0x98] ;  /* 0x0000980001a37983 */ /* 0x0009640000300800 */
[----:B------:R-:W-:Y:S01]  /*52e0*/  IMAD.MOV.U32 R41, RZ, RZ, R108 ;  /* 0x000000ffff297224 */ /* 0x000fe200078e006c */
[----:B------:R-:W-:Y:S07]  /*52f0*/  HMMA.16816.F32 R120, R4, R38, R16 ;  /* 0x000000260478723c */ /* 0x000fee0000001810 */
[----:B------:R-:W-:Y:S01]  /*5300*/  MOV R38, R110 ;  /* 0x0000006e00267202 */ /* 0x000fe20000000f00 */
[----:B------:R-:W-:Y:S01]  /*5310*/  HMMA.16816.F32 R16, R8, R42, RZ ;  /* 0x0000002a0810723c */ /* 0x000fe200000018ff */
[----:B------:R-:W-:-:S02]  /*5320*/  IMAD.MOV.U32 R39, RZ, RZ, R109 ;  /* 0x000000ffff277224 */ /* 0x000fc400078e006d */
[----:B------:R-:W-:Y:S01]  /*5330*/  MOV R93, R38 ;  /* 0x00000026005d7202 */ /* 0x000fe20000000f00 */
[----:B--2---:R-:W-:-:S04]  /*5340*/  FFMA.FTZ R0, R92, c[0x0][0x2d0], -R2 ;  /* 0x0000b4005c007a23 */ /* 0x004fc80000010802 */
[C---:B-1----:R-:W-:Y:S01]  /*5350*/  HMMA.16816.F32 R108, R4.reuse, R24, R20 ;  /* 0x00000018046c723c */ /* 0x042fe20000001814 */
[----:B------:R-:W1:Y:S11]  /*5360*/  LDSM.16.MT88.4 R20, [R240+0x5100] ;  /* 0x00510000f014783b */ /* 0x000e760000004200 */
[----:B------:R-:W-:Y:S04]  /*5370*/  @!UPT UIADD3 URZ, URZ, URZ, URZ ;  /* 0x0000003f3f3ff290 */ /* 0x000fe8000fffe03f */
[----:B------:R-:W-:Y:S01]  /*5380*/  HMMA.16816.F32 R116, R4, R26, R16 ;  /* 0x0000001a0474723c */ /* 0x000fe20000001810 */
[----:B------:R-:W-:Y:S01]  /*5390*/  MOV R38, R144 ;  /* 0x0000009000267202 */ /* 0x000fe20000000f00 */
[----:B------:R-:W-:Y:S02]  /*53a0*/  IMAD.MOV.U32 R43, RZ, RZ, R155 ;  /* 0x000000ffff2b7224 */ /* 0x000fe400078e009b */
[----:B------:R-:W-:Y:S02]  /*53b0*/  IMAD.MOV.U32 R94, RZ, RZ, R39 ;  /* 0x000000ffff5e7224 */ /* 0x000fe400078e0027 */
[----:B------:R-:W-:Y:S02]  /*53c0*/  IMAD.MOV.U32 R92, RZ, RZ, R41 ;  /* 0x000000ffff5c7224 */ /* 0x000fe400078e0029 */
[----:B------:R-:W-:Y:S11]  /*53d0*/  HMMA.16816.F32 R16, R8, R28, RZ ;  /* 0x0000001c0810723c */ /* 0x000ff600000018ff */
[----:B------:R-:W-:Y:S11]  /*53e0*/  @!UPT UIADD3 URZ, URZ, URZ, URZ ;  /* 0x0000003f3f3ff290 */ /* 0x000ff6000fffe03f */
[----:B------:R-:W-:Y:S02]  /*53f0*/  @!UPT UIADD3 URZ, URZ, URZ, URZ ;  /* 0x0000003f3f3ff290 */ /* 0x000fe4000fffe03f */
[----:B-1----:R-:W-:Y:S07]  /*5400*/  HMMA.16816.F32 R124, R4, R20, R16 ;  /* 0x00000014047c723c */ /* 0x002fee0000001810 */
[--C-:B------:R-:W-:Y:S01]  /*5410*/  FFMA.FTZ R21, R96, c[0x0][0x2d0], -R12.reuse ;  /* 0x0000b40060157a23 */ /* 0x100fe2000001080c */
[----:B------:R-:W-:Y:S01]  /*5420*/  HMMA.16816.F32 R16, R8, R30, RZ ;  /* 0x0000001e0810723c */ /* 0x000fe200000018ff */
[----:B------:R-:W-:Y:S01]  /*5430*/  FFMA.FTZ R20, R95, c[0x0][0x2d0], -R12 ;  /* 0x0000b4005f147a23 */ /* 0x000fe2000001080c */
[----:B------:R-:W-:Y:S01]  /*5440*/  MOV R96, R37 ;  /* 0x0000002500607202 */ /* 0x000fe20000000f00 */
[----:B------:R-:W-:Y:S01]  /*5450*/  IMAD.MOV.U32 R95, RZ, RZ, R36 ;  /* 0x000000ffff5f7224 */ /* 0x000fe200078e0024 */
[----:B------:R-:W-:Y:S01]  /*5460*/  MOV R28, R154 ;  /* 0x0000009a001c7202 */ /* 0x000fe20000000f00 */
[----:B------:R-:W-:Y:S01]  /*5470*/  IMAD.MOV.U32 R29, RZ, RZ, R153 ;  /* 0x000000ffff1d7224 */ /* 0x000fe200078e0099 */
[----:B------:R-:W-:Y:S11]  /*5480*/  MUFU.EX2 R21, R21 ;  /* 0x0000001500157308 */ /* 0x000ff60000000800 */
[----:B------:R-:W-:Y:S07]  /*5490*/  @!UPT UIADD3 URZ, URZ, URZ, URZ ;  /* 0x0000003f3f3ff290 */ /* 0x000fee000fffe03f */
[----:B------:R-:W-:Y:S01]  /*54a0*/  HMMA.16816.F32 R24, R4, R22, R16 ;  /* 0x000000160418723c */ /* 0x000fe20000001810 */
[----:B------:R-:W-:Y:S01]  /*54b0*/  MOV R31, R147 ;  /* 0x00000093001f7202 */ /* 0x000fe20000000f00 */
[----:B------:R-:W-:Y:S01]  /*54c0*/  IMAD.MOV.U32 R36, RZ, RZ, R146 ;  /* 0x000000ffff247224 */ /* 0x000fe200078e0092 */
[----:B------:R1:W-:Y:S04]  /*54d0*/  MUFU.EX2 R23, R3 ;  /* 0x0000000300177308 */ /* 0x0003e80000000800 */
[----:B------:R-:W-:Y:S01]  /*54e0*/  FADD.FTZ R22, R99, R13 ;  /* 0x0000000d63167221 */ /* 0x000fe20000010000 */
[----:B------:R-:W-:Y:S01]  /*54f0*/  MOV R99, R48 ;  /* 0x0000003000637202 */ /* 0x000fe20000000f00 */
[----:B------:R-:W2:Y:S01]  /*5500*/  LDSM.16.MT88.4 R12, [R239+0x4900] ;  /* 0x00490000ef0c783b */ /* 0x000ea20000004200 */
[----:B------:R-:W-:Y:S01]  /*5510*/  IMAD.MOV.U32 R37, RZ, RZ, R145 ;  /* 0x000000ffff257224 */ /* 0x000fe200078e0091 */
[----:B------:R-:W2:Y:S01]  /*5520*/  MUFU.EX2 R20, R20 ;  /* 0x0000001400147308 */ /* 0x000ea20000000800 */
[----:B------:R-:W-:Y:S01]  /*5530*/  IMAD.MOV.U32 R30, RZ, RZ, R152 ;  /* 0x000000ffff1e7224 */ /* 0x000fe200078e0098 */
[----:B------:R-:W-:Y:S01]  /*5540*/  LDSM.16.MT88.4 R144, [R237+0x1100] ;  /* 0x00110000ed90783b */ /* 0x000fe20000004200 */
[----:B------:R-:W-:-:S02]  /*5550*/  IMAD.MOV.U32 R39, RZ, RZ, R131 ;  /* 0x000000ffff277224 */ /* 0x000fc400078e0083 */
[----:B------:R-:W-:Y:S01]  /*5560*/  IMAD.MOV.U32 R48, RZ, RZ, R49 ;  /* 0x000000ffff307224 */ /* 0x000fe200078e0031 */
[----:B------:R-:W-:Y:S01]  /*5570*/  LDSM.16.MT88.4 R152, [R236+0x1100] ;  /* 0x00110000ec98783b */ /* 0x000fe20000004200 */
[----:B------:R-:W-:Y:S02]  /*5580*/  IMAD.MOV.U32 R49, RZ, RZ, R32 ;  /* 0x000000ffff317224 */ /* 0x000fe400078e0020 */
[----:B-1----:R-:W-:Y:S01]  /*5590*/  FFMA.FTZ R3, R90, c[0x0][0x2d0], -R2 ;  /* 0x0000b4005a037a23 */ /* 0x002fe20000010802 */
[C---:B--2---:R-:W-:Y:S08]  /*55a0*/  HMMA.16816.F32 R16, R8.reuse, R12, RZ ;  /* 0x0000000c0810723c */ /* 0x044ff000000018ff */
[----:B------:R-:W-:Y:S01]  /*55b0*/  HMMA.16816.F32 R8, R8, R14, RZ ;  /* 0x0000000e0808723c */ /* 0x000fe200000018ff */
[----:B------:R-:W1:Y:S11]  /*55c0*/  LDSM.16.MT88.4 R12, [R239+0x5100] ;  /* 0x00510000ef0c783b */ /* 0x000e760000004200 */
[----:B------:R-:W-:Y:S04]  /*55d0*/  @!UPT UIADD3 URZ, URZ, URZ, URZ ;  /* 0x0000003f3f3ff290 */ /* 0x000fe8000fffe03f */
[C---:B-1----:R-:W-:Y:S08]  /*55e0*/  HMMA.16816.F32 R16, R4.reuse, R12, R16 ;  /* 0x0000000c0410723c */ /* 0x042ff00000001810 */
[----:B------:R-:W-:Y:S01]  /*55f0*/  HMMA.16816.F32 R12, R4, R14, R8 ;  /* 0x0000000e040c723c */ /* 0x000fe20000001808 */
[----:B------:R1:W-:Y:S06]  /*5600*/  MUFU.EX2 R7, R0 ;  /* 0x0000000000077308 */ /* 0x0003ec0000000800 */
[----:B------:R-:W-:-:S02]  /*5610*/  FADD.FTZ R4, R128, R22 ;  /* 0x0000001680047221 */ /* 0x000fc40000010000 */
[----:B------:R-:W-:Y:S01]  /*5620*/  MUFU.EX2 R5, R3 ;  /* 0x0000000300057308 */ /* 0x000fe20000000800 */
[----:B---3--:R-:W-:Y:S02]  /*5630*/  IMAD.MOV.U32 R22, RZ, RZ, R40 ;  /* 0x000000ffff167224 */ /* 0x008fe400078e0028 */
[--C-:B-1----:R-:W-:Y:S02]  /*5640*/  FFMA.FTZ R0, R91, c[0x0][0x2d0], -R2.reuse ;  /* 0x0000b4005b007a23 */ /* 0x102fe40000010802 */
[----:B------:R-:W-:-:S03]  /*5650*/  FFMA.FTZ R2, R89, c[0x0][0x2d0], -R2 ;  /* 0x0000b40059027a23 */ /* 0x000fc60000010802 */
[----:B------:R1:W-:Y:S08]  /*5660*/  MUFU.EX2 R6, R0 ;  /* 0x0000000000067308 */ /* 0x0003f00000000800 */
[----:B------:R2:W3:Y:S01]  /*5670*/  MUFU.EX2 R3, R2 ;  /* 0x0000000200037308 */ /* 0x0004e20000000800 */
[----:B------:R-:W-:Y:S01]  /*5680*/  F2FP.PACK_AB R128, R20, R21 ;  /* 0x000000151480723e */ /* 0x000fe200000000ff */
[----:B------:R-:W-:Y:S01]  /*5690*/  IMAD.MOV.U32 R8, RZ, RZ, R35 ;  /* 0x000000ffff087224 */ /* 0x000fe200078e0023 */
[----:B------:R-:W-:Y:S01]  /*56a0*/  MOV R41, R160 ;  /* 0x000000a000297202 */ /* 0x000fe20000000f00 */
[----:B------:R-:W-:-:S02]  /*56b0*/  IMAD.MOV.U32 R40, RZ, RZ, R161 ;  /* 0x000000ffff287224 */ /* 0x000fc400078e00a1 */
[----:B------:R-:W-:Y:S02]  /*56c0*/  IMAD.MOV.U32 R42, RZ, RZ, R135 ;  /* 0x000000ffff2a7224 */ /* 0x000fe400078e0087 */
[----:B------:R-:W-:Y:S02]  /*56d0*/  IMAD.MOV.U32 R51, RZ, RZ, R162 ;  /* 0x000000ffff337224 */ /* 0x000fe400078e00a2 */
[----:B-1----:R-:W-:Y:S01]  /*56e0*/  FADD.FTZ R0, R86, R84 ;  /* 0x0000005456007221 */ /* 0x002fe20000010000 */
[----:B------:R-:W-:Y:S01]  /*56f0*/  MOV R10, R66 ;  /* 0x00000042000a7202 */ /* 0x000fe20000000f00 */
[----:B------:R-:W-:Y:S01]  /*5700*/  IMAD.MOV.U32 R9, RZ, RZ, R67 ;  /* 0x000000ffff097224 */ /* 0x000fe200078e0043 */
[----:B------:R4:W5:Y:S01]  /*5710*/  LDL.LU R162, [R1+0x94] ;  /* 0x0000940001a27983 */ /* 0x0009620000300800 */
[----:B--2---:R-:W-:Y:S01]  /*5720*/  FADD.FTZ R2, R130, R4 ;  /* 0x0000000482027221 */ /* 0x004fe20000010000 */
[----:B------:R-:W-:Y:S02]  /*5730*/  F2FP.PACK_AB R130, R22, R23 ;  /* 0x000000171682723e */ /* 0x000fe400000000ff */
[----:B---3--:R-:W-:Y:S01]  /*5740*/  F2FP.PACK_AB R131, R3, R5 ;  /* 0x000000050383723e */ /* 0x008fe200000000ff */
[----:B------:R-:W-:Y:S01]  /*5750*/  FADD.FTZ R4, R129, R2 ;  /* 0x0000000281047221 */ /* 0x000fe20000010000 */
[----:B------:R-:W-:Y:S01]  /*5760*/  F2FP.PACK_AB R129, R6, R7 ;  /* 0x000000070681723e */ /* 0x000fe200000000ff */
[----:B------:R-:W-:Y:S01]  /*5770*/  FADD.FTZ R0, R85, R0 ;  /* 0x0000000055007221 */ /* 0x000fe20000010000 */
[----:B------:R4:W5:Y:S05]  /*5780*/  LDL.LU R161, [R1+0x90] ;  /* 0x0000900001a17983 */ /* 0x00096a0000300800 */
[C---:B------:R-:W-:Y:S08]  /*5790*/  HMMA.16816.F32 R148, R128.reuse, R144, R148 ;  /* 0x000000908094723c */ /* 0x040ff00000001894 */
[C---:B------:R-:W-:Y:S01]  /*57a0*/  HMMA.16816.F32 R156, R128.reuse, R152, R156 ;  /* 0x00000098809c723c */ /* 0x040fe2000000189c */
[----:B------:R-:W-:Y:S01]  /*57b0*/  FADD.FTZ R0, R88, R0 ;  /* 0x0000000058007221 */ /* 0x000fe20000010000 */
[----:B------:R4:W5:Y:S06]  /*57c0*/  LDL.LU R160, [R1+0x8c] ;  /* 0x00008c0001a07983 */ /* 0x00096c0000300800 */
[C---:B------:R-:W-:Y:S01]  /*57d0*/  HMMA.16816.F32 R144, R128.reuse, R146, R136 ;  /* 0x000000928090723c */ /* 0x040fe20000001888 */
[----:B------:R-:W1:Y:S07]  /*57e0*/  LDSM.16.MT88.4 R136, [R240+0x1100] ;  /* 0x00110000f088783b */ /* 0x000e6e0000004200 */
[----:B------:R-:W-:Y:S01]  /*57f0*/  HMMA.16816.F32 R152, R128, R154, R96 ;  /* 0x0000009a8098723c */ /* 0x000fe20000001860 */
[----:B------:R-:W-:Y:S01]  /*5800*/  FADD.FTZ R2, R87, R0 ;  /* 0x0000000057027221 */ /* 0x000fe20000010000 */
[----:B------:R-:W-:Y:S01]  /*5810*/  LDSM.16.MT88.4 R88, [R240+0x4100] ;  /* 0x00410000f058783b */ /* 0x000fe20000004200 */
[----:B------:R-:W-:-:S03]  /*5820*/  IMAD.MOV.U32 R11, RZ, RZ, R64 ;  /* 0x000000ffff0b7224 */ /* 0x000fc600078e0040 */
[----:B------:R4:W5:Y:S01]  /*5830*/  LDL.LU R135, [R1+0x88] ;  /* 0x0000880001877983 */ /* 0x0009620000300800 */
[----:B------:R-:W-:Y:S01]  /*5840*/  IMAD.MOV.U32 R98, RZ, RZ, R33 ;  /* 0x000000ffff627224 */ /* 0x000fe200078e0021 */
[----:B------:R-:W-:Y:S02]  /*5850*/  MOV R97, R34 ;  /* 0x0000002200617202 */ /* 0x000fe40000000f00 */
[----:B------:R-:W2:Y:S01]  /*5860*/  LDSM.16.MT88.4 R32, [R239+0x1100] ;  /* 0x00110000ef20783b */ /* 0x000ea20000004200 */
[C---:B-1----:R-:W-:Y:S08]  /*5870*/  HMMA.16816.F32 R140, R128.reuse, R136, R140 ;  /* 0x00000088808c723c */ /* 0x042ff0000000188c */
[C---:B------:R-:W-:Y:S08]  /*5880*/  HMMA.16816.F32 R136, R128.reuse, R138, R28 ;  /* 0x0000008a8088723c */ /* 0x040ff0000000181c */
[C---:B--2---:R-:W-:Y:S01]  /*5890*/  HMMA.16816.F32 R28, R128.reuse, R32, R40 ;  /* 0x00000020801c723c */ /* 0x044fe20000001828 */
[----:B------:R-:W-:Y:S07]  /*58a0*/  LDSM.16.MT88.4 R40, [R236+0x2900] ;  /* 0x00290000ec28783b */ /* 0x000fee0000004200 */
[C---:B------:R-:W-:Y:S01]  /*58b0*/  HMMA.16816.F32 R32, R128.reuse, R34, R48 ;  /* 0x000000228020723c */ /* 0x040fe20000001830 */
[----:B------:R-:W1:Y:S07]  /*58c0*/  LDSM.16.MT88.4 R48, [R237+0x2900] ;  /* 0x00290000ed30783b */ /* 0x000e6e0000004200 */
[C---:B-1----:R-:W-:Y:S08]  /*58d0*/  HMMA.16816.F32 R44, R128.reuse, R48, R44 ;  /* 0x00000030802c723c */ /* 0x042ff0000000182c */
[C---:B------:R-:W-:Y:S01]  /*58e0*/  HMMA.16816.F32 R48, R128.reuse, R50, R72 ;  /* 0x000000328030723c */ /* 0x040fe20000001848 */
[----:B------:R-:W1:Y:S07]  /*58f0*/  LDSM.16.MT88.4 R72, [R236+0x4100] ;  /* 0x00410000ec48783b */ /* 0x000e6e0000004200 */
[C---:B------:R-:W-:Y:S08]  /*5900*/  HMMA.16816.F32 R36, R128.reuse, R40, R36 ;  /* 0x000000288024723c */ /* 0x040ff00000001824 */
[C---:B------:R-:W-:Y:S01]  /*5910*/  HMMA.16816.F32 R40, R128.reuse, R42, R56 ;  /* 0x0000002a8028723c */ /* 0x040fe20000001838 */
[----:B------:R-:W2:Y:S07]  /*5920*/  LDSM.16.MT88.4 R56, [R240+0x2900] ;  /* 0x00290000f038783b */ /* 0x000eae0000004200 */
[C---:B-1----:R-:W-:Y:S08]  /*5930*/  HMMA.16816.F32 R68, R128.reuse, R72, R68 ;  /* 0x000000488044723c */ /* 0x042ff00000001844 */
[----:B------:R-:W-:Y:S07]  /*5940*/  HMMA.16816.F32 R72, R128, R74, R176 ;  /* 0x0000004a8048723c */ /* 0x000fee00000018b0 */
[----:B------:R-:W-:Y:S01]  /*5950*/  MOV R178, R98 ;  /* 0x0000006200b27202 */ /* 0x000fe20000000f00 */
[----:B------:R-:W-:-:S02]  /*5960*/  IMAD.MOV.U32 R179, RZ, RZ, R97 ;  /* 0x000000ffffb37224 */ /* 0x000fc400078e0061 */
[----:B------:R-:W1:Y:S01]  /*5970*/  LDSM.16.MT88.4 R96, [R239+0x4100] ;  /* 0x00410000ef60783b */ /* 0x000e620000004200 */
[C---:B--2---:R-:W-:Y:S01]  /*5980*/  HMMA.16816.F32 R52, R128.reuse, R56, R52 ;  /* 0x000000388034723c */ /* 0x044fe20000001834 */
[----:B------:R-:W-:Y:S02]  /*5990*/  IMAD.MOV.U32 R0, RZ, RZ, R65 ;  /* 0x000000ffff007224 */ /* 0x000fe400078e0041 */
[----:B------:R-:W2:Y:S05]  /*59a0*/  LDSM.16.MT88.4 R64, [R239+0x2900] ;  /* 0x00290000ef40783b */ /* 0x000eaa0000004200 */
[C---:B------:R-:W-:Y:S08]  /*59b0*/  HMMA.16816.F32 R56, R128.reuse, R58, R92 ;  /* 0x0000003a8038723c */ /* 0x040ff0000000185c */
[----:B-1----:R-:W-:Y:S01]  /*59c0*/  HMMA.16816.F32 R92, R128, R96, R104 ;  /* 0x00000060805c723c */ /* 0x002fe20000001868 */
[----:B------:R-:W1:Y:S01]  /*59d0*/  LDSM.16.MT88.4 R104, [R236+0x5900] ;  /* 0x00590000ec68783b */ /* 0x000e620000004200 */
[----:B------:R-:W-:-:S02]  /*59e0*/  FADD.FTZ R0, R0, R4 ;  /* 0x0000000400007221 */ /* 0x000fc40000010000 */
[----:B------:R-:W-:Y:S02]  /*59f0*/  FADD.FTZ R2, R178, R2 ;  /* 0x00000002b2027221 */ /* 0x000fe40000010000 */
[----:B------:R-:W-:Y:S02]  /*5a00*/  FADD.FTZ R4, R21, R0 ;  /* 0x0000000015047221 */ /* 0x000fe40000010000 */
[C---:B------:R-:W-:Y:S01]  /*5a10*/  HMMA.16816.F32 R84, R128.reuse, R88, R8 ;  /* 0x000000588054723c */ /* 0x040fe20000001808 */
[----:B------:R-:W-:Y:S01]  /*5a20*/  FADD.FTZ R0, R179, R2 ;  /* 0x00000002b3007221 */ /* 0x000fe20000010000 */
[----:B------:R-:W-:Y:S06]  /*5a30*/  LDSM.16.MT88.4 R8, [R239+0x5900] ;  /* 0x00590000ef08783b */ /* 0x000fec0000004200 */
[----:B------:R-:W-:Y:S01]  /*5a40*/  HMMA.16816.F32 R88, R128, R90, R112 ;  /* 0x0000005a8058723c */ /* 0x000fe20000001870 */
[----:B------:R-:W3:Y:S01]  /*5a50*/  LDSM.16.MT88.4 R112, [R237+0x5900] ;  /* 0x00590000ed70783b */ /* 0x000ee20000004200 */
[----:B------:R-:W-:-:S06]  /*5a60*/  FADD.FTZ R0, R134, R0 ;  /* 0x0000000086007221 */ /* 0x000fcc0000010000 */
[C---:B------:R-:W-:Y:S08]  /*5a70*/  HMMA.16816.F32 R96, R128.reuse, R98, R100 ;  /* 0x000000628060723c */ /* 0x040ff00000001864 */
[C---:B--2---:R-:W-:Y:S08]  /*5a80*/  HMMA.16816.F32 R60, R128.reuse, R64, R60 ;  /* 0x00000040803c723c */ /* 0x044ff0000000183c */
[C---:B------:R-:W-:Y:S01]  /*5a90*/  HMMA.16816.F32 R64, R128.reuse, R66, R80 ;  /* 0x000000428040723c */ /* 0x040fe20000001850 */
[----:B------:R-:W2:Y:S07]  /*5aa0*/  LDSM.16.MT88.4 R80, [R237+0x4100] ;  /* 0x00410000ed50783b */ /* 0x000eae0000004200 */
[C---:B-1----:R-:W-:Y:S08]  /*5ab0*/  HMMA.16816.F32 R100, R128.reuse, R104, R168 ;  /* 0x000000688064723c */ /* 0x042ff000000018a8 */
[----:B------:R-:W-:Y:S01]  /*5ac0*/  HMMA.16816.F32 R104, R128, R106, R120 ;  /* 0x0000006a8068723c */ /* 0x000fe20000001878 */
[----:B------:R-:W1:Y:S01]  /*5ad0*/  LDSM.16.MT88.4 R120, [R240+0x5900] ;  /* 0x00590000f078783b */ /* 0x000e620000004200 */
[----:B------:R-:W-:-:S02]  /*5ae0*/  FADD.FTZ R7, R7, R0 ;  /* 0x0000000007077221 */ /* 0x000fc40000010000 */
[----:B------:R-:W-:Y:S02]  /*5af0*/  FADD.FTZ R2, R20, R4 ;  /* 0x0000000414027221 */ /* 0x000fe40000010000 */
[----:B------:R-:W-:Y:S02]  /*5b00*/  FADD.FTZ R6, R6, R7 ;  /* 0x0000000706067221 */ /* 0x000fe40000010000 */
[----:B------:R-:W-:Y:S02]  /*5b10*/  FADD.FTZ R0, R23, R2 ;  /* 0x0000000217007221 */ /* 0x000fe40000010000 */
[----:B------:R-:W-:Y:S02]  /*5b20*/  FADD.FTZ R5, R5, R6 ;  /* 0x0000000605057221 */ /* 0x000fe40000010000 */
[----:B------:R-:W-:Y:S02]  /*5b30*/  FADD.FTZ R2, R22, R0 ;  /* 0x0000000016027221 */ /* 0x000fe40000010000 */
[----:B------:R-:W-:-:S05]  /*5b40*/  FADD.FTZ R0, R3, R5 ;  /* 0x0000000503007221 */ /* 0x000fca0000010000 */
[----:B------:R4:W-:Y:S04]  /*5b50*/  STL [R1+0x24], R0 ;  /* 0x0000240001007387 */ /* 0x0009e80000100800 */
[----:B------:R4:W-:Y:S01]  /*5b60*/  STL [R1+0x20], R2 ;  /* 0x0000200201007387 */ /* 0x0009e20000100800 */
[----:B------:R-:W-:Y:S01]  /*5b70*/  UIMAD.WIDE.U32 UR18, UR11, UR4, URZ ;  /* 0x000000040b1272a5 */ /* 0x000fe2000f8e003f */
[----:B------:R-:W-:-:S03]  /*5b80*/  PLOP3.LUT P0, PT, PT, PT, UP6, 0x40, 0x0 ;  /* 0x000000000000781c */ /* 0x000fc60003f0e868 */
[----:B------:R-:W-:Y:S01]  /*5b90*/  @UP5 USHF.R.U32.HI UR11, URZ, UR5, UR19 ;  /* 0x000000053f0b5299 */ /* 0x000fe20008011613 */
[----:B---3--:R-:W-:Y:S03]  /*5ba0*/  HMMA.16816.F32 R108, R128, R112, R108 ;  /* 0x00000070806c723c */ /* 0x008fe6000000186c */
[----:B------:R-:W-:-:S03]  /*5bb0*/  UIADD3 UR4, UR10, UR11, URZ ;  /* 0x0000000b0a047290 */ /* 0x000fc6000fffe03f */
[----:B------:R-:W-:Y:S02]  /*5bc0*/  ULDC UR11, c[0x0][0x328] ;  /* 0x0000ca00000b7ab9 */ /* 0x000fe40000000800 */
[----:B------:R-:W-:Y:S01]  /*5bd0*/  HMMA.16816.F32 R112, R128, R114, R116 ;  /* 0x000000728070723c */ /* 0x000fe20000001874 */
[----:B------:R-:W-:Y:S02]  /*5be0*/  UIADD3 UR8, UR8, -0x2, URZ ;  /* 0xfffffffe08087890 */ /* 0x000fe4000fffe03f */
[----:B------:R-:W-:-:S05]  /*5bf0*/  UIADD3 UR11, UR4, UR11, URZ ;  /* 0x0000000b040b7290 */ /* 0x000fca000fffe03f */
[C---:B--2---:R-:W-:Y:S08]  /*5c00*/  HMMA.16816.F32 R76, R128.reuse, R80, R76 ;  /* 0x00000050804c723c */ /* 0x044ff0000000184c */
[C---:B-1----:R-:W-:Y:S08]  /*5c10*/  HMMA.16816.F32 R116, R128.reuse, R120, R124 ;  /* 0x000000788074723c */ /* 0x042ff0000000187c */
[C---:B------:R-:W-:Y:S08]  /*5c20*/  HMMA.16816.F32 R80, R128.reuse, R82, R172 ;  /* 0x000000528050723c */ /* 0x040ff000000018ac */
[C---:B------:R-:W-:Y:S08]  /*5c30*/  HMMA.16816.F32 R120, R128.reuse, R122, R24 ;  /* 0x0000007a8078723c */ /* 0x040ff00000001818 */
[C---:B------:R-:W-:Y:S08]  /*5c40*/  HMMA.16816.F32 R124, R128.reuse, R8, R16 ;  /* 0x00000008807c723c */ /* 0x040ff00000001810 */
[----:B------:R-:W-:Y:S01]  /*5c50*/  HMMA.16816.F32 R128, R128, R10, R12 ;  /* 0x0000000a8080723c */ /* 0x000fe2000000180c */
[----:B------:R-:W-:Y:S07]  /*5c60*/  @P0 BRA `(.L_x_343) ;  /* 0x0000015000000947 */ /* 0x000fee0003800000 */
[----:B----4-:R-:W-:Y:S01]  /*5c70*/  ISETP.LT.AND P0, PT, RZ, UR4, PT ;  /* 0x00000004ff007c0c */ /* 0x010fe2000bf01270 */
[----:B------:R-:W-:-:S02]  /*5c80*/  UIADD3 UR18, UR4, -0x1, URZ ;  /* 0xffffffff04127890 */ /* 0x000fc4000fffe03f */
[----:B------:R-:W-:-:S10]  /*5c90*/  ULDC UR10, c[0x0][0x32c] ;  /* 0x0000cb00000a7ab9 */ /* 0x000fd40000000800 */
[----:B------:R-:W-:Y:S05]  /*5ca0*/  @P0 BRA `(.L_x_344) ;  /* 0x0000008000000947 */ /* 0x000fea0003800000 */
[----:B------:R-:W-:Y:S02]  /*5cb0*/  UISETP.NE.AND UP0, UPT, UR10, 0x1, UPT ;  /* 0x000000010a00788c */ /* 0x000fe4000bf05270 */
[----:B------:R-:W-:-:S03]  /*5cc0*/  UIADD3 UR18, -UR4, URZ, URZ ;  /* 0x0000003f04127290 */ /* 0x000fc6000fffe13f */
[----:B------:R-:W-:Y:S02]  /*5cd0*/  ULDC.64 UR4, c[0x0][0x330] ;  /* 0x0000cc0000047ab9 */ /* 0x000fe40000000a00 */
[----:B------:R-:W-:-:S07]  /*5ce0*/  UIMAD.WIDE.U32 UR20, UR18, UR4, URZ ;  /* 0x00000004121472a5 */ /* 0x000fce000f8e003f */
[----:B------:R-:W-:Y:S02]  /*5cf0*/  @UP0 UMOV UR19, UR21 ;  /* 0x0000001500130c82 */ /* 0x000fe40008000000 */
[----:B------:R-:W-:-:S04]  /*5d00*/  @UP0 USHF.R.U32.HI UR18, URZ, UR5, UR19 ;  /* 0x000000053f120299 */ /* 0x000fc80008011613 */
[----:B------:R-:W-:Y:S01]  /*5d10*/  ULOP3.LUT UR18, URZ, UR18, URZ, 0x33, !UPT ;  /* 0x000000123f127292 */ /* 0x000fe2000f8e333f */
[----:B------:R-:W-:Y:S05]  /*5d20*/  BRA `(.L_x_345) ;  /* 0x0000005000007947 */ /* 0x000fea0003800000 */
.L_x_344:
[----:B------:R-:W-:Y:S02]  /*5d30*/  UISETP.NE.AND UP0, UPT, UR10, 0x1, UPT ;  /* 0x000000010a00788c */ /* 0x000fe4000bf05270 */
[----:B------:R-:W-:Y:S02]  /*5d40*/  ULDC.64 UR4, c[0x0][0x330] ;  /* 0x0000cc0000047ab9 */ /* 0x000fe40000000a00 */
[----:B------:R-:W-:-:S07]  /*5d50*/  UIMAD.WIDE.U32 UR20, UR18, UR4, URZ ;  /* 0x00000004121472a5 */ /* 0x000fce000f8e003f */
[----:B------:R-:W-:Y:S02]  /*5d60*/  @UP0 UMOV UR19, UR21 ;  /* 0x0000001500130c82 */ /* 0x000fe40008000000 */
[----:B------:R-:W-:Y:S02]  /*5d70*/  @UP0 USHF.R.U32.HI UR18, URZ, UR5, UR19 ;  /* 0x000000053f120299 */ /* 0x000fe40008011613 */
.L_x_345:
[----:B------:R-:W-:Y:S02]  /*5d80*/  ULDC UR4, c[0x0][0x32c] ;  /* 0x0000cb0000047ab9 */ /* 0x000fe40000000800 */
[----:B------:R-:W-:-:S04]  /*5d90*/  UIMAD UR4, UR18, UR10, UR4 ;  /* 0x0000000a120472a4 */ /* 0x000fc8000f8e0204 */
[----:B------:R-:W-:-:S04]  /*5da0*/  UISETP.LT.AND UP0, UPT, UR11, UR4, UPT ;  /* 0x000000040b00728c */ /* 0x000fc8000bf01270 */
[----:B------:R-:W-:-:S04]  /*5db0*/  USEL UR11, UR11, UR4, UP0 ;  /* 0x000000040b0b7287 */ /* 0x000fc80008000000 */
.L_x_343:
[----:B----4-:R-:W-:-:S04]  /*5dc0*/  UIMAD.WIDE UR4, UR11, 0x2aaaaaab, URZ ;  /* 0x2aaaaaab0b0478a5 */ /* 0x010fc8000f8e023f */
[----:B------:R-:W-:-:S04]  /*5dd0*/  USHF.R.U32.HI UR4, URZ, 0x1f, UR5 ;  /* 0x0000001f3f047899 */ /* 0x000fc80008011605 */
[----:B------:R-:W-:-:S04]  /*5de0*/  ULEA.HI.SX32 UR4, UR5, UR4, 0x1d ;  /* 0x0000000405047291 */ /* 0x000fc8000f8fea3f */
[----:B------:R-:W-:-:S04]  /*5df0*/  UISETP.LT.AND UP0, UPT, UR9, UR4, UPT ;  /* 0x000000040900728c */ /* 0x000fc8000bf01270 */
[----:B------:R-:W-:-:S04]  /*5e00*/  USEL UR10, UR9, UR4, !UP0 ;  /* 0x00000004090a7287 */ /* 0x000fc8000c000000 */
[----:B------:R-:W-:-:S06]  /*5e10*/  UISETP.GE.AND UP0, UPT, UR8, UR10, UPT ;  /* 0x0000000a0800728c */ /* 0x000fcc000bf06270 */
[----:B------:R-:W-:-:S13]  /*5e20*/  PLOP3.LUT P0, PT, PT, PT, UP0, 0x40, 0x0 ;  /* 0x000000000000781c */ /* 0x000fda0003f0e808 */
[----:B------:R-:W-:Y:S05]  /*5e30*/  @P0 BRA `(.L_x_346) ;  /* 0x00003f9000000947 */ /* 0x000fea0003800000 */
[----:B------:R-:W2:Y:S04]  /*5e40*/  LDL.64 R8, [R1+0x48] ;  /* 0x0000480001087983 */ /* 0x000ea80000100a00 */
[----:B------:R-:W3:Y:S04]  /*5e50*/  LDL.64 R6, [R1+0x40] ;  /* 0x0000400001067983 */ /* 0x000ee80000100a00 */
[----:B------:R-:W4:Y:S04]  /*5e60*/  LDL.64 R2, [R1+0x38] ;  /* 0x0000380001027983 */ /* 0x000f280000100a00 */
[----:B------:R-:W4:Y:S01]  /*5e70*/  LDL.64 R4, [R1+0x30] ;  /* 0x0000300001047983 */ /* 0x000f220000100a00 */
[----:B------:R-:W-:-:S02]  /*5e80*/  MOV R134, R132 ;  /* 0x0000008400867202 */ /* 0x000fc40000000f00 */
[C---:B--2---:R-:W-:Y:S02]  /*5e90*/  IADD3 R0, P0, R8.reuse, 0x40, RZ ;  /* 0x0000004008007810 */ /* 0x044fe40007f1e0ff */
[----:B------:R-:W-:-:S03]  /*5ea0*/  IADD3 R11, P1, R8, 0x80, RZ ;  /* 0x00000080080b7810 */ /* 0x000fc60007f3e0ff */
[--C-:B---3--:R-:W-:Y:S01]  /*5eb0*/  IMAD.X R10, RZ, RZ, R7.reuse, P0 ;  /* 0x000000ffff0a7224 */ /* 0x108fe200000e0607 */
[----:B------:R1:W-:Y:S01]  /*5ec0*/  STL [R1+0x68], R0 ;  /* 0x0000680001007387 */ /* 0x0003e20000100800 */
[----:B------:R-:W-:-:S03]  /*5ed0*/  IMAD.X R9, RZ, RZ, R7, P1 ;  /* 0x000000ffff097224 */ /* 0x000fc600008e0607 */
[----:B------:R-:W-:Y:S04]  /*5ee0*/  STL [R1+0x60], R11 ;  /* 0x0000600b01007387 */ /* 0x000fe80000100800 */
[----:B------:R-:W-:Y:S01]  /*5ef0*/  STL [R1+0x64], R10 ;  /* 0x0000640a01007387 */ /* 0x000fe20000100800 */
[----:B-1----:R-:W-:Y:S02]  /*5f00*/  IADD3 R0, P0, R8, 0xc0, RZ ;  /* 0x000000c008007810 */ /* 0x002fe40007f1e0ff */
[----:B----4-:R-:W-:-:S03]  /*5f10*/  IADD3 R8, P2, R2, 0x40, RZ ;  /* 0x0000004002087810 */ /* 0x010fc60007f5e0ff */
[----:B------:R1:W-:Y:S02]  /*5f20*/  STL [R1+0x58], R0 ;  /* 0x0000580001007387 */ /* 0x0003e40000100800 */
[----:B------:R-:W-:Y:S02]  /*5f30*/  IMAD.X R6, RZ, RZ, R5, P2 ;  /* 0x000000ffff067224 */ /* 0x000fe400010e0605 */
[----:B------:R-:W-:Y:S04]  /*5f40*/  STL [R1+0x5c], R9 ;  /* 0x00005c0901007387 */ /* 0x000fe80000100800 */
[----:B------:R-:W-:Y:S01]  /*5f50*/  STL [R1+0x50], R8 ;  /* 0x0000500801007387 */ /* 0x000fe20000100800 */
[----:B-1----:R-:W-:Y:S01]  /*5f60*/  IMAD.X R0, RZ, RZ, R7, P0 ;  /* 0x000000ffff007224 */ /* 0x002fe200000e0607 */
[----:B------:R-:W-:-:S04]  /*5f70*/  IADD3 R7, P1, R2, 0x80, RZ ;  /* 0x0000008002077810 */ /* 0x000fc80007f3e0ff */
[----:B------:R1:W-:Y:S01]  /*5f80*/  STL [R1+0x54], R0 ;  /* 0x0000540001007387 */ /* 0x0003e20000100800 */
[----:B------:R-:W-:-:S03]  /*5f90*/  IMAD.X R3, RZ, RZ, R5, P1 ;  /* 0x000000ffff037224 */ /* 0x000fc600008e0605 */
[----:B------:R-:W-:Y:S04]  /*5fa0*/  STL [R1+0x1c], R7 ;  /* 0x00001c0701007387 */ /* 0x000fe80000100800 */
[----:B------:R-:W-:Y:S01]  /*5fb0*/  STL [R1+0x2c], R6 ;  /* 0x00002c0601007387 */ /* 0x000fe20000100800 */
[----:B-1----:R-:W-:-:S05]  /*5fc0*/  IADD3 R0, P0, R2, 0xc0, RZ ;  /* 0x000000c002007810 */ /* 0x002fca0007f1e0ff */
[----:B------:R1:W-:Y:S04]  /*5fd0*/  STL [R1+0x14], R0 ;  /* 0x0000140001007387 */ /* 0x0003e80000100800 */
[----:B------:R2:W-:Y:S01]  /*5fe0*/  STL [R1+0x18], R3 ;  /* 0x0000180301007387 */ /* 0x0005e20000100800 */
[----:B-1----:R-:W-:-:S05]  /*5ff0*/  IADD3.X R0, RZ, R5, RZ, P0, !PT ;  /* 0x00000005ff007210 */ /* 0x002fca00007fe4ff */
[----:B------:R2:W-:Y:S01]  /*6000*/  STL [R1+0x10], R0 ;  /* 0x0000100001007387 */ /* 0x0005e20000100800 */
[----:B------:R-:W-:-:S03]  /*6010*/  IMAD.MOV.U32 R2, RZ, RZ, R133 ;  /* 0x000000ffff027224 */ /* 0x000fc600078e0085 */
.L_x_357:
[----:B-12---:R-:W2:Y:S01]  /*6020*/  LDL R0, [R1] ;  /* 0x0000000001007983 */ /* 0x006ea20000100800 */
[----:B------:R-:W-:Y:S04]  /*6030*/  DEPBAR.LE SB0, 0x0 ;  /* 0x000080000000791a */ /* 0x000fe80000000000 */
[----:B------:R-:W-:Y:S01]  /*6040*/  BAR.SYNC.DEFER_BLOCKING 0x0 ;  /* 0x0000000000007b1d */ /* 0x000fe20000010000 */
[----:B------:R-:W-:Y:S06]  /*6050*/  UISETP.GT.AND UP0, UPT, UR9, UR8, UPT ;  /* 0x000000080900728c */ /* 0x000fec000bf04270 */
[----:B------:R-:W-:Y:S01]  /*6060*/  PLOP3.LUT P0, PT, PT, PT, UP0, 0x80, 0x0 ;  /* 0x000000000000781c */ /* 0x000fe20003f0f008 */
[----:B-----5:R1:W3:Y:S04]  /*6070*/  LDSM.16.M88.4 R8, [R135+0x10100] ;  /* 0x010100008708783b */ /* 0x0202e80000000200 */
[----:B------:R1:W4:Y:S04]  /*6080*/  LDSM.16.M88.4 R16, [R135+0x10900] ;  /* 0x010900008710783b */ /* 0x0003280000000200 */
[----:B------:R1:W1:Y:S04]  /*6090*/  LDSM.16.M88.4 R24, [R135+0x11100] ;  /* 0x011100008718783b */ /* 0x0002680000000200 */
[----:B------:R1:W1:Y:S04]  /*60a0*/  LDSM.16.M88.4 R168, [R242] ;  /* 0x00000000f2a8783b */ /* 0x0002680000000200 */
[----:B------:R1:W1:Y:S04]  /*60b0*/  LDSM.16.M88.4 R176, [R252] ;  /* 0x00000000fcb0783b */ /* 0x0002680000000200 */
[----:B--2---:R2:W1:Y:S01]  /*60c0*/  LDSM.16.M88.4 R172, [R0] ;  /* 0x0000000000ac783b */ /* 0x0044620000000200 */
[----:B------:R-:W-:-:S05]  /*60d0*/  @P0 BRA `(.L_x_347) ;  /* 0x0000043000000947 */ /* 0x000fca0003800000 */
[----:B--234-:R-:W2:Y:S01]  /*60e0*/  LDL R0, [R1+0x28] ;  /* 0x0000280001007983 */ /* 0x01cea20000100800 */
[----:B------:R-:W-:Y:S02]  /*60f0*/  ULDC.64 UR4, c[0x0][0x208] ;  /* 0x0000820000047ab9 */ /* 0x000fe40000000a00 */
[----:B------:R-:W-:Y:S01]  /*6100*/  UIMAD.WIDE.U32 UR18, UR8, UR4, URZ ;  /* 0x00000004081272a5 */ /* 0x000fe2000f8e003f */
[----:B------:R-:W3:Y:S01]  /*6110*/  LDL.64 R6, [R1+0x48] ;  /* 0x0000480001067983 */ /* 0x000ee20000100a00 */
[----:B------:R-:W-:Y:S03]  /*6120*/  USHF.R.S32.HI UR11, URZ, 0x1f, UR8 ;  /* 0x0000001f3f0b7899 */ /* 0x000fe60008011408 */
[----:B------:R-:W4:Y:S01]  /*6130*/  LDL.64 R132, [R1+0x40] ;  /* 0x0000400001847983 */ /* 0x000f220000100a00 */
[----:B------:R-:W-:Y:S03]  /*6140*/  UIMAD UR11, UR11, UR4, URZ ;  /* 0x000000040b0b72a4 */ /* 0x000fe6000f8e023f */
[----:B------:R-:W5:Y:S01]  /*6150*/  LDL R12, [R1+0x4] ;  /* 0x00000400010c7983 */ /* 0x000f620000100800 */
[----:B------:R-:W-:Y:S03]  /*6160*/  UIMAD UR11, UR8, UR5, UR11 ;  /* 0x00000005080b72a4 */ /* 0x000fe6000f8e020b */
[----:B------:R-:W5:Y:S01]  /*6170*/  LDL R22, [R1+0x68] ;  /* 0x0000680001167983 */ /* 0x000f620000100800 */
[----:B------:R-:W-:Y:S02]  /*6180*/  UIADD3 UR4, UR19, UR11, URZ ;  /* 0x0000000b13047290 */ /* 0x000fe4000fffe03f */
[----:B------:R-:W-:Y:S01]  /*6190*/  UIMAD.WIDE.U32 UR18, UR18, 0x30, URZ ;  /* 0x00000030121278a5 */ /* 0x000fe2000f8e003f */
[----:B------:R-:W5:Y:S01]  /*61a0*/  LDL R21, [R1+0x64] ;  /* 0x0000640001157983 */ /* 0x000f620000100800 */
[----:B------:R-:W-:Y:S03]  /*61b0*/  UIMAD UR4, UR4, 0x30, URZ ;  /* 0x00000030040478a4 */ /* 0x000fe6000f8e023f */
[----:B------:R-:W5:Y:S01]  /*61c0*/  LDL R20, [R1+0x60] ;  /* 0x0000600001147983 */ /* 0x000f620000100800 */
[----:B------:R-:W-:Y:S03]  /*61d0*/  UIADD3 UR4, UR19, UR4, URZ ;  /* 0x0000000413047290 */ /* 0x000fe6000fffe03f */
[----:B------:R-:W5:Y:S04]  /*61e0*/  LDL R15, [R1+0x5c] ;  /* 0x00005c00010f7983 */ /* 0x000f680000100800 */
[----:B------:R-:W5:Y:S04]  /*61f0*/  LDL R14, [R1+0x58] ;  /* 0x00005800010e7983 */ /* 0x000f680000100800 */
[----:B------:R-:W5:Y:S01]  /*6200*/  LDL R13, [R1+0x54] ;  /* 0x00005400010d7983 */ /* 0x000f620000100800 */
[----:B--2---:R-:W-:Y:S02]  /*6210*/  LOP3.LUT P2, RZ, R0, 0x1, RZ, 0xc0, !PT ;  /* 0x0000000100ff7812 */ /* 0x004fe4000784c0ff */
[----:B---3--:R-:W-:Y:S04]  /*6220*/  IADD3 R0, P1, R6, UR18, RZ ;  /* 0x0000001206007c10 */ /* 0x008fe8000ff3e0ff */
[C---:B------:R-:W-:Y:S02]  /*6230*/  LEA R4, P0, R0.reuse, c[0x0][0x1f8], 0x1 ;  /* 0x00007e0000047a11 */ /* 0x040fe400078008ff */
[----:B----4-:R-:W-:Y:S04]  /*6240*/  IADD3.X R3, R133, UR4, RZ, P1, !PT ;  /* 0x0000000485037c10 */ /* 0x010fe80008ffe4ff */
[----:B------:R-:W-:Y:S02]  /*6250*/  LEA.HI.X R5, R0, c[0x0][0x1fc], R3, 0x1, P0 ;  /* 0x00007f0000057a11 */ /* 0x000fe400000f0c03 */
[----:B-----5:R-:W-:Y:S03]  /*6260*/  IADD3 R0, P1, R22, UR18, RZ ;  /* 0x0000001216007c10 */ /* 0x020fe6000ff3e0ff */
[----:B------:R-:W-:Y:S01]  /*6270*/  @!PT LDS RZ, [RZ] ;  /* 0x00000000fffff984 */ /* 0x000fe20000000800 */
[----:B------:R-:W-:Y:S01]  /*6280*/  @!PT LDS RZ, [RZ] ;  /* 0x00000000fffff984 */ /* 0x000fe20000000800 */
[----:B------:R-:W-:Y:S01]  /*6290*/  @!PT LDS RZ, [RZ] ;  /* 0x00000000fffff984 */ /* 0x000fe20000000800 */
[----:B------:R2:W-:Y:S01]  /*62a0*/  LDGSTS.E.BYPASS.LTC128B.128 [R12+0x100], [R4.64], !P6 ;  /* 0x00100000040c7fae */ /* 0x0005e2000f101d50 */
[----:B------:R-:W-:Y:S02]  /*62b0*/  IADD3.X R3, R21, UR4, RZ, P1, !PT ;  /* 0x0000000415037c10 */ /* 0x000fe40008ffe4ff */
[C---:B--2---:R-:W-:Y:S04]  /*62c0*/  LEA R4, P0, R0.reuse, c[0x0][0x1f8], 0x1 ;  /* 0x00007e0000047a11 */ /* 0x044fe800078008ff */
[----:B------:R-:W-:Y:S02]  /*62d0*/  LEA.HI.X R5, R0, c[0x0][0x1fc], R3, 0x1, P0 ;  /* 0x00007f0000057a11 */ /* 0x000fe400000f0c03 */
[----:B------:R-:W-:Y:S03]  /*62e0*/  IADD3 R0, P1, R20, UR18, RZ ;  /* 0x0000001214007c10 */ /* 0x000fe6000ff3e0ff */
        /* <DEDUP_REMOVED lines=8> */
[----:B------:R-:W-:Y:S01]  /*6370*/  LEA.HI.X R5, R0, c[0x0][0x1fc], R3, 0x1, P0 ;  /* 0x00007f0000057a11 */ /* 0x000fe200000f0c03 */
[----:B------:R-:W-:Y:S04]  /*6380*/  @!P3 IMAD.MOV.U32 R0, RZ, RZ, c[0x0][0x208] ;  /* 0x00008200ff00b624 */ /* 0x000fe800078e00ff */
[----:B------:R2:W-:Y:S01]  /*6390*/  LDGSTS.E.BYPASS.LTC128B.128 [R12+0x4900], [R4.64], !P4 ;  /* 0x04900000040c7fae */ /* 0x0005e2000e101d50 */
[C---:B------:R-:W-:Y:S01]  /*63a0*/  @!P3 LEA R3, P0, R0.reuse, UR18, 0x5 ;  /* 0x000000120003bc11 */ /* 0x040fe2000f8028ff */
[----:B--2---:R-:W-:Y:S05]  /*63b0*/  @!P3 IMAD.MOV.U32 R4, RZ, RZ, c[0x0][0x20c] ;  /* 0x00008300ff04b624 */ /* 0x004fea00078e00ff */
[----:B------:R-:W-:Y:S02]  /*63c0*/  @!P3 LEA.HI.X R0, R0, UR4, R4, 0x5, P0 ;  /* 0x000000040000bc11 */ /* 0x000fe400080f2c04 */
[C---:B------:R-:W-:Y:S04]  /*63d0*/  @!P3 IADD3 R4, P1, R3.reuse, R6, RZ ;  /* 0x000000060304b210 */ /* 0x040fe80007f3e0ff */
[----:B------:R-:W-:Y:S01]  /*63e0*/  @!P3 LEA R6, P0, R4, c[0x0][0x1f8], 0x1 ;  /* 0x00007e000406ba11 */ /* 0x000fe200078008ff */
[----:B------:R-:W-:Y:S05]  /*63f0*/  @!P3 IMAD.X R5, R0, 0x1, R133, P1 ;  /* 0x000000010005b824 */ /* 0x000fea00008e0685 */
[----:B------:R-:W-:Y:S02]  /*6400*/  @!P3 LEA.HI.X R7, R4, c[0x0][0x1fc], R5, 0x1, P0 ;  /* 0x00007f000407ba11 */ /* 0x000fe400000f0c05 */
[----:B------:R-:W-:Y:S03]  /*6410*/  @!P3 IADD3 R5, P1, R3, R22, RZ ;  /* 0x000000160305b210 */ /* 0x000fe60007f3e0ff */
[----:B------:R2:W-:Y:S01]  /*6420*/  @!P3 LDGSTS.E.BYPASS.LTC128B.128 [R12+0x1100], [R6.64], !P6 ;  /* 0x01100000060cbfae */ /* 0x0005e2000f101d50 */
[C---:B------:R-:W-:Y:S01]  /*6430*/  @!P3 LEA R4, P0, R5.reuse, c[0x0][0x1f8], 0x1 ;  /* 0x00007e000504ba11 */ /* 0x040fe200078008ff */
[C---:B--2---:R-:W-:Y:S05]  /*6440*/  @!P3 IMAD.X R6, R0.reuse, 0x1, R21, P1 ;  /* 0x000000010006b824 */ /* 0x044fea00008e0615 */
[----:B------:R-:W-:Y:S05]  /*6450*/  @!P3 LEA.HI.X R5, R5, c[0x0][0x1fc], R6, 0x1, P0 ;  /* 0x00007f000505ba11 */ /* 0x000fea00000f0c06 */
[----:B------:R2:W-:Y:S02]  /*6460*/  @!P3 LDGSTS.E.BYPASS.LTC128B.128 [R12+0x2900], [R4.64], !P2 ;  /* 0x02900000040cbfae */ /* 0x0005e4000d101d50 */
[----:B--2---:R-:W-:Y:S04]  /*6470*/  @!P3 IADD3 R5, P1, R3, R20, RZ ;  /* 0x000000140305b210 */ /* 0x004fe80007f3e0ff */
[----:B------:R-:W-:Y:S01]  /*6480*/  @!P3 LEA R4, P0, R5, c[0x0][0x1f8], 0x1 ;  /* 0x00007e000504ba11 */ /* 0x000fe200078008ff */
[C---:B------:R-:W-:Y:S01]  /*6490*/  @!P3 IMAD.X R6, R0.reuse, 0x1, R15, P1 ;  /* 0x000000010006b824 */ /* 0x040fe200008e060f */
[----:B------:R-:W-:Y:S04]  /*64a0*/  @!P3 IADD3 R3, P1, R3, R14, RZ ;  /* 0x0000000e0303b210 */ /* 0x000fe80007f3e0ff */
[----:B------:R-:W-:Y:S01]  /*64b0*/  @!P3 LEA.HI.X R5, R5, c[0x0][0x1fc], R6, 0x1, P0 ;  /* 0x00007f000505ba11 */ /* 0x000fe200000f0c06 */
[----:B------:R-:W-:Y:S04]  /*64c0*/  @!P3 IMAD.X R0, R0, 0x1, R13, P1 ;  /* 0x000000010000b824 */ /* 0x000fe800008e060d */
[----:B------:R2:W-:Y:S02]  /*64d0*/  @!P3 LDGSTS.E.BYPASS.LTC128B.128 [R12+0x4100], [R4.64], !P5 ;  /* 0x04100000040cbfae */ /* 0x0005e4000e901d50 */
[C---:B--2---:R-:W-:Y:S04]  /*64e0*/  @!P3 LEA R4, P0, R3.reuse, c[0x0][0x1f8], 0x1 ;  /* 0x00007e000304ba11 */ /* 0x044fe800078008ff */
[----:B------:R-:W-:Y:S05]  /*64f0*/  @!P3 LEA.HI.X R5, R3, c[0x0][0x1fc], R0, 0x1, P0 ;  /* 0x00007f000305ba11 */ /* 0x000fea00000f0c00 */
[----:B------:R2:W-:Y:S04]  /*6500*/  @!P3 LDGSTS.E.BYPASS.LTC128B.128 [R12+0x5900], [R4.64], !P4 ;  /* 0x05900000040cbfae */ /* 0x0005e8000e101d50 */
.L_x_347:
[C---:B--234-:R-:W-:Y:S01]  /*6510*/  HMMA.16816.F32 R4, R160.reuse, R8, RZ ;  /* 0x00000008a004723c */ /* 0x05cfe200000018ff */
[----:B------:R-:W0:Y:S01]  /*6520*/  LDGDEPBAR ;  /* 0x00000000000079af */ /* 0x000e220000000000 */
[----:B------:R-:W-:Y:S06]  /*6530*/  UISETP.GT.AND UP0, UPT, UR8, UR9, UPT ;  /* 0x000000090800728c */ /* 0x000fec000bf04270 */
[C---:B------:R-:W-:Y:S01]  /*6540*/  HMMA.16816.F32 R8, R160.reuse, R10, RZ ;  /* 0x0000000aa008723c */ /* 0x040fe200000018ff */
[----:B------:R-:W-:Y:S07]  /*6550*/  PLOP3.LUT P0, PT, PT, PT, UP0, 0x40, 0x0 ;  /* 0x000000000000781c */ /* 0x000fee0003f0e808 */
[C---:B------:R-:W-:Y:S08]  /*6560*/  HMMA.16816.F32 R12, R160.reuse, R16, RZ ;  /* 0x00000010a00c723c */ /* 0x040ff000000018ff */
[C---:B------:R-:W-:Y:S08]  /*6570*/  HMMA.16816.F32 R16, R160.reuse, R18, RZ ;  /* 0x00000012a010723c */ /* 0x040ff000000018ff */
[C---:B-1----:R-:W-:Y:S08]  /*6580*/  HMMA.16816.F32 R20, R160.reuse, R24, RZ ;  /* 0x00000018a014723c */ /* 0x042ff000000018ff */
[----:B------:R-:W-:Y:S08]  /*6590*/  HMMA.16816.F32 R24, R160, R26, RZ ;  /* 0x0000001aa018723c */ /* 0x000ff000000018ff */
[C---:B------:R-:W-:Y:S08]  /*65a0*/  HMMA.16816.F32 R4, R164.reuse, R168, R4 ;  /* 0x000000a8a404723c */ /* 0x040ff00000001804 */
[C---:B------:R-:W-:Y:S01]  /*65b0*/  HMMA.16816.F32 R8, R164.reuse, R170, R8 ;  /* 0x000000aaa408723c */ /* 0x040fe20000001808 */
[----:B------:R-:W1:Y:S07]  /*65c0*/  LDSM.16.M88.4 R168, [R241+0x10100] ;  /* 0x01010000f1a8783b */ /* 0x000e6e0000000200 */
[C---:B------:R-:W-:Y:S08]  /*65d0*/  HMMA.16816.F32 R12, R164.reuse, R172, R12 ;  /* 0x000000aca40c723c */ /* 0x040ff0000000180c */
[C---:B------:R-:W-:Y:S01]  /*65e0*/  HMMA.16816.F32 R16, R164.reuse, R174, R16 ;  /* 0x000000aea410723c */ /* 0x040fe20000001810 */
[----:B------:R-:W2:Y:S07]  /*65f0*/  LDSM.16.M88.4 R172, [R241+0x10900] ;  /* 0x01090000f1ac783b */ /* 0x000eae0000000200 */
[C---:B------:R-:W-:Y:S08]  /*6600*/  HMMA.16816.F32 R20, R164.reuse, R176, R20 ;  /* 0x000000b0a414723c */ /* 0x040ff00000001814 */
[----:B------:R-:W-:Y:S08]  /*6610*/  HMMA.16816.F32 R24, R164, R178, R24 ;  /* 0x000000b2a418723c */ /* 0x000ff00000001818 */
[C---:B-1----:R-:W-:Y:S08]  /*6620*/  HMMA.16816.F32 R4, R180.reuse, R168, R4 ;  /* 0x000000a8b404723c */ /* 0x042ff00000001804 */
[C---:B------:R-:W-:Y:S01]  /*6630*/  HMMA.16816.F32 R8, R180.reuse, R170, R8 ;  /* 0x000000aab408723c */ /* 0x040fe20000001808 */
[----:B------:R-:W1:Y:S07]  /*6640*/  LDSM.16.M88.4 R168, [R241+0x11100] ;  /* 0x01110000f1a8783b */ /* 0x000e6e0000000200 */
[C---:B--2---:R-:W-:Y:S08]  /*6650*/  HMMA.16816.F32 R12, R180.reuse, R172, R12 ;  /* 0x000000acb40c723c */ /* 0x044ff0000000180c */
[C---:B------:R-:W-:Y:S01]  /*6660*/  HMMA.16816.F32 R16, R180.reuse, R174, R16 ;  /* 0x000000aeb410723c */ /* 0x040fe20000001810 */
[----:B------:R-:W2:Y:S07]  /*6670*/  LDSM.16.M88.4 R172, [R238] ;  /* 0x00000000eeac783b */ /* 0x000eae0000000200 */
[C---:B-1----:R-:W-:Y:S08]  /*6680*/  HMMA.16816.F32 R20, R180.reuse, R168, R20 ;  /* 0x000000a8b414723c */ /* 0x042ff00000001814 */
[----:B------:R-:W-:Y:S01]  /*6690*/  HMMA.16816.F32 R24, R180, R170, R24 ;  /* 0x000000aab418723c */ /* 0x000fe20000001818 */
[----:B------:R-:W1:Y:S07]  /*66a0*/  LDSM.16.M88.4 R168, [R238+0x800] ;  /* 0x00080000eea8783b */ /* 0x000e6e0000000200 */
[C---:B--2---:R-:W-:Y:S08]  /*66b0*/  HMMA.16816.F32 R4, R184.reuse, R172, R4 ;  /* 0x000000acb804723c */ /* 0x044ff00000001804 */
[C---:B------:R-:W-:Y:S01]  /*66c0*/  HMMA.16816.F32 R8, R184.reuse, R174, R8 ;  /* 0x000000aeb808723c */ /* 0x040fe20000001808 */
[----:B------:R-:W2:Y:S07]  /*66d0*/  LDSM.16.M88.4 R172, [R238+0x1000] ;  /* 0x00100000eeac783b */ /* 0x000eae0000000200 */
[C---:B-1----:R-:W-:Y:S08]  /*66e0*/  HMMA.16816.F32 R12, R184.reuse, R168, R12 ;  /* 0x000000a8b80c723c */ /* 0x042ff0000000180c */
[C---:B------:R-:W-:Y:S01]  /*66f0*/  HMMA.16816.F32 R16, R184.reuse, R170, R16 ;  /* 0x000000aab810723c */ /* 0x040fe20000001810 */
[----:B------:R-:W1:Y:S07]  /*6700*/  LDSM.16.M88.4 R168, [R135+0x11900] ;  /* 0x0119000087a8783b */ /* 0x000e6e0000000200 */
[C---:B--2---:R-:W-:Y:S08]  /*6710*/  HMMA.16816.F32 R20, R184.reuse, R172, R20 ;  /* 0x000000acb814723c */ /* 0x044ff00000001814 */
[----:B------:R-:W-:Y:S01]  /*6720*/  HMMA.16816.F32 R24, R184, R174, R24 ;  /* 0x000000aeb818723c */ /* 0x000fe20000001818 */
[----:B------:R-:W2:Y:S07]  /*6730*/  LDSM.16.M88.4 R172, [R135+0x12100] ;  /* 0x0121000087ac783b */ /* 0x000eae0000000200 */
        /* <DEDUP_REMOVED lines=8> */
[----:B------:R-:W1:Y:S07]  /*67c0*/  LDSM.16.M88.4 R168, [R250] ;  /* 0x00000000faa8783b */ /* 0x000e6e0000000200 */
[C---:B--2---:R-:W-:Y:S08]  /*67d0*/  HMMA.16816.F32 R4, R192.reuse, R172, R4 ;  /* 0x000000acc004723c */ /* 0x044ff00000001804 */
[C---:B------:R-:W-:Y:S01]  /*67e0*/  HMMA.16816.F32 R8, R192.reuse, R174, R8 ;  /* 0x000000aec008723c */ /* 0x040fe20000001808 */
[----:B------:R-:W2:Y:S07]  /*67f0*/  LDSM.16.M88.4 R172, [R249] ;  /* 0x00000000f9ac783b */ /* 0x000eae0000000200 */
        /* <DEDUP_REMOVED lines=11> */
[----:B------:R-:W2:Y:S07]  /*68b0*/  LDSM.16.M88.4 R172, [R238+0x1800] ;  /* 0x00180000eeac783b */ /* 0x000eae0000000200 */
        /* <DEDUP_REMOVED lines=76> */
[C---:B------:R-:W-:Y:S11]  /*6d80*/  HMMA.16816.F32 R8, R232.reuse, R174, R8 ;  /* 0x000000aee808723c */ /* 0x040ff60000001808 */
[----:B------:R-:W-:Y:S05]  /*6d90*/  @!UPT UIADD3 URZ, URZ, URZ, URZ ;  /* 0x0000003f3f3ff290 */ /* 0x000fea000fffe03f */
[----:B------:R-:W-:Y:S02]  /*6da0*/  FMUL.FTZ R4, R4, c[0x0][0x320] ;  /* 0x0000c80004047a20 */ /* 0x000fe40000410000 */
[----:B------:R-:W-:Y:S02]  /*6db0*/  FMUL.FTZ R5, R5, c[0x0][0x320] ;  /* 0x0000c80005057a20 */ /* 0x000fe40000410000 */
[----:B------:R-:W-:Y:S01]  /*6dc0*/  MUFU.TANH R174, R4 ;  /* 0x0000000400ae7308 */ /* 0x000fe20000002400 */
[----:B------:R-:W-:Y:S02]  /*6dd0*/  FMUL.FTZ R6, R6, c[0x0][0x320] ;  /* 0x0000c80006067a20 */ /* 0x000fe40000410000 */
[----:B------:R-:W-:Y:S01]  /*6de0*/  FMUL.FTZ R7, R7, c[0x0][0x320] ;  /* 0x0000c80007077a20 */ /* 0x000fe20000410000 */
[C---:B-1----:R-:W-:Y:S03]  /*6df0*/  HMMA.16816.F32 R12, R232.reuse, R168, R12 ;  /* 0x000000a8e80c723c */ /* 0x042fe6000000180c */
[----:B------:R-:W-:Y:S03]  /*6e00*/  FMUL.FTZ R9, R9, c[0x0][0x320] ;  /* 0x0000c80009097a20 */ /* 0x000fe60000410000 */
[----:B------:R-:W-:Y:S01]  /*6e10*/  MUFU.TANH R173, R5 ;  /* 0x0000000500ad7308 */ /* 0x000fe20000002400 */
[----:B------:R-:W-:Y:S01]  /*6e20*/  FMUL.FTZ R10, R10, c[0x0][0x320] ;  /* 0x0000c8000a0a7a20 */ /* 0x000fe20000410000 */
[C---:B------:R-:W-:Y:S04]  /*6e30*/  HMMA.16816.F32 R16, R232.reuse, R170, R16 ;  /* 0x000000aae810723c */ /* 0x040fe80000001810 */
[----:B------:R-:W-:Y:S02]  /*6e40*/  FMUL.FTZ R11, R11, c[0x0][0x320] ;  /* 0x0000c8000b0b7a20 */ /* 0x000fe40000410000 */
[----:B------:R-:W-:Y:S02]  /*6e50*/  FMUL.FTZ R8, R8, c[0x0][0x320] ;  /* 0x0000c80008087a20 */ /* 0x000fe40000410000 */
[----:B------:R-:W1:Y:S08]  /*6e60*/  MUFU.TANH R0, R6 ;  /* 0x0000000600007308 */ /* 0x000e700000002400 */
[----:B------:R-:W-:Y:S02]  /*6e70*/  FMUL.FTZ R12, R12, c[0x0][0x320] ;  /* 0x0000c8000c0c7a20 */ /* 0x000fe40000410000 */
[----:B------:R2:W3:Y:S01]  /*6e80*/  MUFU.TANH R179, R7 ;  /* 0x0000000700b37308 */ /* 0x0004e20000002400 */
[----:B------:R-:W-:Y:S02]  /*6e90*/  FMUL.FTZ R13, R13, c[0x0][0x320] ;  /* 0x0000c8000d0d7a20 */ /* 0x000fe40000410000 */
[----:B------:R-:W-:Y:S02]  /*6ea0*/  FMUL.FTZ R14, R14, c[0x0][0x320] ;  /* 0x0000c8000e0e7a20 */ /* 0x000fe40000410000 */
[----:B------:R-:W-:Y:S02]  /*6eb0*/  FMUL.FTZ R15, R15, c[0x0][0x320] ;  /* 0x0000c8000f0f7a20 */ /* 0x000fe40000410000 */
[----:B------:R-:W-:Y:S02]  /*6ec0*/  FMUL.FTZ R19, R19, c[0x0][0x320] ;  /* 0x0000c80013137a20 */ /* 0x000fe40000410000 */
[----:B------:R-:W-:Y:S01]  /*6ed0*/  FMUL.FTZ R18, R18, c[0x0][0x320] ;  /* 0x0000c80012127a20 */ /* 0x000fe20000410000 */
[----:B------:R-:W4:Y:S01]  /*6ee0*/  MUFU.TANH R168, R9 ;  /* 0x0000000900a87308 */ /* 0x000f220000002400 */
[----:B-1----:R-:W-:Y:S09]  /*6ef0*/  STL [R1+0x8], R0 ;  /* 0x0000080001007387 */ /* 0x002ff20000100800 */
[----:B------:R-:W1:Y:S01]  /*6f00*/  MUFU.TANH R178, R10 ;  /* 0x0000000a00b27308 */ /* 0x000e620000002400 */
[----:B--2---:R-:W2:Y:S01]  /*6f10*/  LDSM.16.M88.4 R4, [R238+0x5800] ;  /* 0x00580000ee04783b */ /* 0x004ea20000000200 */
[----:B------:R-:W-:Y:S08]  /*6f20*/  DEPBAR.LE SB0, 0x0 ;  /* 0x000080000000791a */ /* 0x000ff00000000000 */
[----:B------:R-:W1:Y:S01]  /*6f30*/  MUFU.TANH R177, R11 ;  /* 0x0000000b00b17308 */ /* 0x000e620000002400 */
[----:B------:R-:W-:Y:S09]  /*6f40*/  BAR.SYNC.DEFER_BLOCKING 0x0 ;  /* 0x0000000000007b1d */ /* 0x000ff20000010000 */
[----:B------:R5:W1:Y:S10]  /*6f50*/  MUFU.TANH R133, R12 ;  /* 0x0000000c00857308 */ /* 0x000a740000002400 */
[----:B------:R1:W1:Y:S10]  /*6f60*/  MUFU.TANH R132, R13 ;  /* 0x0000000d00847308 */ /* 0x0002740000002400 */
[----:B------:R3:W3:Y:S01]  /*6f70*/  MUFU.TANH R169, R19 ;  /* 0x0000001300a97308 */ /* 0x0006e20000002400 */
[C---:B--2---:R-:W-:Y:S05]  /*6f80*/  HMMA.16816.F32 R20, R232.reuse, R4, R20 ;  /* 0x00000004e814723c */ /* 0x044fea0000001814 */
[----:B-----5:R-:W-:Y:S04]  /*6f90*/  FMUL.FTZ R12, R17, c[0x0][0x320] ;  /* 0x0000c800110c7a20 */ /* 0x020fe80000410000 */
[----:B------:R2:W2:Y:S01]  /*6fa0*/  MUFU.TANH R172, R8 ;  /* 0x0000000800ac7308 */ /* 0x0004a20000002400 */
[----:B------:R-:W-:Y:S03]  /*6fb0*/  HMMA.16816.F32 R24, R232, R6, R24 ;  /* 0x00000006e818723c */ /* 0x000fe60000001818 */
[----:B-1----:R-:W-:Y:S06]  /*6fc0*/  FMUL.FTZ R13, R16, c[0x0][0x320] ;  /* 0x0000c800100d7a20 */ /* 0x002fec0000410000 */
[----:B------:R1:W1:Y:S05]  /*6fd0*/  MUFU.TANH R176, R14 ;  /* 0x0000000e00b07308 */ /* 0x00026a0000002400 */
[----:B------:R-:W-:Y:S05]  /*6fe0*/  FMUL.FTZ R11, R20, c[0x0][0x320] ;  /* 0x0000c800140b7a20 */ /* 0x000fea0000410000 */
[----:B------:R1:W1:Y:S01]  /*6ff0*/  MUFU.TANH R175, R15 ;  /* 0x0000000f00af7308 */ /* 0x0002620000002400 */
[----:B------:R-:W-:Y:S02]  /*7000*/  FMUL.FTZ R10, R21, c[0x0][0x320] ;  /* 0x0000c800150a7a20 */ /* 0x000fe40000410000 */
[----:B------:R-:W-:Y:S02]  /*7010*/  FMUL.FTZ R21, R22, c[0x0][0x320] ;  /* 0x0000c80016157a20 */ /* 0x000fe40000410000 */
[----:B------:R-:W-:Y:S02]  /*7020*/  FMUL.FTZ R20, R23, c[0x0][0x320] ;  /* 0x0000c80017147a20 */ /* 0x000fe40000410000 */
[----:B------:R-:W-:Y:S02]  /*7030*/  FMUL.FTZ R9, R24, c[0x0][0x320] ;  /* 0x0000c80018097a20 */ /* 0x000fe40000410000 */
[----:B---3--:R-:W-:Y:S01]  /*7040*/  FMUL.FTZ R19, R25, c[0x0][0x320] ;  /* 0x0000c80019137a20 */ /* 0x008fe20000410000 */
[----:B------:R-:W3:Y:S01]  /*7050*/  MUFU.TANH R13, R13 ;  /* 0x0000000d000d7308 */ /* 0x000ee20000002400 */
[----:B------:R-:W-:Y:S02]  /*7060*/  FMUL.FTZ R23, R26, c[0x0][0x320] ;  /* 0x0000c8001a177a20 */ /* 0x000fe40000410000 */
[----:B------:R-:W-:Y:S07]  /*7070*/  FMUL.FTZ R22, R27, c[0x0][0x320] ;  /* 0x0000c8001b167a20 */ /* 0x000fee0000410000 */
[----:B------:R-:W1:Y:S10]  /*7080*/  MUFU.TANH R12, R12 ;  /* 0x0000000c000c7308 */ /* 0x000e740000002400 */
[----:B------:R1:W1:Y:S10]  /*7090*/  MUFU.TANH R170, R18 ;  /* 0x0000001200aa7308 */ /* 0x0002740000002400 */
[----:B------:R-:W1:Y:S10]  /*70a0*/  MUFU.TANH R11, R11 ;  /* 0x0000000b000b7308 */ /* 0x000e740000002400 */
[----:B------:R-:W1:Y:S10]  /*70b0*/  MUFU.TANH R10, R10 ;  /* 0x0000000a000a7308 */ /* 0x000e740000002400 */
[----:B------:R-:W1:Y:S10]  /*70c0*/  MUFU.TANH R21, R21 ;  /* 0x0000001500157308 */ /* 0x000e740000002400 */
[----:B------:R-:W1:Y:S10]  /*70d0*/  MUFU.TANH R20, R20 ;  /* 0x0000001400147308 */ /* 0x000e740000002400 */
[----:B------:R-:W1:Y:S10]  /*70e0*/  MUFU.TANH R9, R9 ;  /* 0x0000000900097308 */ /* 0x000e740000002400 */
[----:B------:R-:W1:Y:S10]  /*70f0*/  MUFU.TANH R19, R19 ;  /* 0x0000001300137308 */ /* 0x000e740000002400 */
[----:B------:R-:W1:Y:S10]  /*7100*/  MUFU.TANH R23, R23 ;  /* 0x0000001700177308 */ /* 0x000e740000002400 */
[----:B------:R-:W1:Y:S01]  /*7110*/  MUFU.TANH R22, R22 ;  /* 0x0000001600167308 */ /* 0x000e620000002400 */
[----:B------:R-:W-:-:S05]  /*7120*/  @P0 BRA `(.L_x_348) ;  /* 0x000004e000000947 */ /* 0x000fca0003800000 */
[----:B--234-:R-:W2:Y:S01]  /*7130*/  LDL.64 R24, [R1+0x38] ;  /* 0x0000380001187983 */ /* 0x01cea20000100a00 */
[----:B------:R-:W-:Y:S02]  /*7140*/  UIADD3 UR18, UR8, -0x1, URZ ;  /* 0xffffffff08127890 */ /* 0x000fe4000fffe03f */
[----:B------:R-:W-:Y:S01]  /*7150*/  ULDC.64 UR4, c[0x0][0x1e0] ;  /* 0x0000780000047ab9 */ /* 0x000fe20000000a00 */
[----:B------:R-:W3:Y:S01]  /*7160*/  LDL.64 R6, [R1+0x30] ;  /* 0x0000300001067983 */ /* 0x000ee20000100a00 */
[----:B------:R-:W-:Y:S02]  /*7170*/  USHF.R.S32.HI UR11, URZ, 0x1f, UR18 ;  /* 0x0000001f3f0b7899 */ /* 0x000fe40008011412 */
[----:B------:R-:W-:Y:S01]  /*7180*/  UIMAD.WIDE.U32 UR20, UR18, UR4, URZ ;  /* 0x00000004121472a5 */ /* 0x000fe2000f8e003f */
[----:B------:R-:W4:Y:S01]  /*7190*/  LDL R8, [R1+0x4] ;  /* 0x0000040001087983 */ /* 0x000f220000100800 */
[----:B------:R-:W-:Y:S03]  /*71a0*/  UIMAD UR11, UR11, UR4, URZ ;  /* 0x000000040b0b72a4 */ /* 0x000fe6000f8e023f */
[----:B-1----:R-:W5:Y:S01]  /*71b0*/  LDL R18, [R1+0x50] ;  /* 0x0000500001127983 */ /* 0x002f620000100800 */
[----:B------:R-:W-:Y:S03]  /*71c0*/  UIMAD UR11, UR18, UR5, UR11 ;  /* 0x00000005120b72a4 */ /* 0x000fe6000f8e020b */
[----:B------:R-:W4:Y:S01]  /*71d0*/  LDL R17, [R1+0x2c] ;  /* 0x00002c0001117983 */ /* 0x000f220000100800 */
[----:B------:R-:W-:Y:S02]  /*71e0*/  UIADD3 UR11, UR21, UR11, URZ ;  /* 0x0000000b150b7290 */ /* 0x000fe4000fffe03f */
[----:B------:R-:W-:Y:S01]  /*71f0*/  UIMAD.WIDE.U32 UR20, UR20, 0x30, URZ ;  /* 0x00000030141478a5 */ /* 0x000fe2000f8e003f */
[----:B------:R-:W4:Y:S01]  /*7200*/  LDL R26, [R1+0x28] ;  /* 0x00002800011a7983 */ /* 0x000f220000100800 */
[----:B------:R-:W-:Y:S03]  /*7210*/  UIMAD UR4, UR11, 0x30, URZ ;  /* 0x000000300b0478a4 */ /* 0x000fe6000f8e023f */
[----:B------:R-:W4:Y:S01]  /*7220*/  LDL R16, [R1+0x1c] ;  /* 0x00001c0001107983 */ /* 0x000f220000100800 */
[----:B------:R-:W-:Y:S03]  /*7230*/  UIADD3 UR4, UR21, UR4, URZ ;  /* 0x0000000415047290 */ /* 0x000fe6000fffe03f */
[----:B------:R-:W4:Y:S04]  /*7240*/  LDL R15, [R1+0x18] ;  /* 0x00001800010f7983 */ /* 0x000f280000100800 */
[----:B------:R-:W4:Y:S04]  /*7250*/  LDL R14, [R1+0x14] ;  /* 0x00001400010e7983 */ /* 0x000f280000100800 */
[----:B------:R-:W4:Y:S04]  /*7260*/  LDL R171, [R1+0x10] ;  /* 0x0000100001ab7983 */ /* 0x000f280000100800 */
[----:B------:R-:W1:Y:S04]  /*7270*/  S2R R0, SR_TID.X ;  /* 0x0000000000007919 */ /* 0x000e680000002100 */
[----:B------:R-:W1:Y:S02]  /*7280*/  S2R R3, SR_TID.X ;  /* 0x0000000000037919 */ /* 0x000e640000002100 */
[----:B-1----:R-:W-:Y:S04]  /*7290*/  SHF.R.S32.HI R0, RZ, 0x1f, R0 ;  /* 0x0000001fff007819 */ /* 0x002fe80000011400 */
[----:B------:R-:W-:Y:S04]  /*72a0*/  LEA.HI R0, R0, R3, RZ, 0x3 ;  /* 0x0000000300007211 */ /* 0x000fe800078f18ff */
[----:B------:R-:W-:Y:S04]  /*72b0*/  SHF.R.S32.HI R0, RZ, 0x3, R0 ;  /* 0x00000003ff007819 */ /* 0x000fe80000011400 */
[----:B------:R-:W-:Y:S04]  /*72c0*/  IADD3 R0, -R0, 0x30, RZ ;  /* 0x0000003000007810 */ /* 0x000fe80007ffe1ff */
[C---:B------:R-:W-:Y:S02]  /*72d0*/  ISETP.GE.AND P1, PT, R0.reuse, 0x1, PT ;  /* 0x000000010000780c */ /* 0x040fe40003f26270 */
[----:B------:R-:W-:Y:S11]  /*72e0*/  ISETP.GE.AND P0, PT, R0, 0x21, PT ;  /* 0x000000210000780c */ /* 0x000ff60003f06270 */
[----:B------:R-:W-:Y:S02]  /*72f0*/  @!UPT UIADD3 URZ, URZ, URZ, URZ ;  /* 0x0000003f3f3ff290 */ /* 0x000fe4000fffe03f */
[----:B------:R-:W-:Y:S01]  /*7300*/  VOTEU.ANY UP0, P0 ;  /* 0x00000000003f7886 */ /* 0x000fe20000000100 */
[----:B--2---:R-:W-:Y:S04]  /*7310*/  @P1 IADD3 R0, P2, R24, UR20, RZ ;  /* 0x0000001418001c10 */ /* 0x004fe8000ff5e0ff */
[----:B---3--:R-:W-:Y:S02]  /*7320*/  @P1 IADD3.X R3, R7, UR4, RZ, P2, !PT ;  /* 0x0000000407031c10 */ /* 0x008fe400097fe4ff */
[C---:B------:R-:W-:Y:S04]  /*7330*/  @P1 LEA R4, P2, R0.reuse, c[0x0][0x1c8], 0x1 ;  /* 0x0000720000041a11 */ /* 0x040fe800078408ff */
[----:B------:R-:W-:Y:S02]  /*7340*/  @P1 LEA.HI.X R5, R0, c[0x0][0x1cc], R3, 0x1, P2 ;  /* 0x0000730000051a11 */ /* 0x000fe400010f0c03 */
[----:B-----5:R-:W-:Y:S03]  /*7350*/  @P1 IADD3 R0, P2, R18, UR20, RZ ;  /* 0x0000001412001c10 */ /* 0x020fe6000ff5e0ff */
[----:B------:R-:W-:Y:S01]  /*7360*/  @!PT LDS RZ, [RZ] ;  /* 0x00000000fffff984 */ /* 0x000fe20000000800 */
[----:B------:R-:W-:Y:S01]  /*7370*/  @!PT LDS RZ, [RZ] ;  /* 0x00000000fffff984 */ /* 0x000fe20000000800 */
[----:B------:R-:W-:Y:S01]  /*7380*/  @!PT LDS RZ, [RZ] ;  /* 0x00000000fffff984 */ /* 0x000fe20000000800 */
[----:B----4-:R1:W-:Y:S01]  /*7390*/  @P1 LDGSTS.E.BYPASS.LTC128B.128 [R8+0x10100], [R4.64], !P6 ;  /* 0x1010000004081fae */ /* 0x0103e2000f101d50 */
[----:B------:R-:W-:Y:S02]  /*73a0*/  @P1 IADD3.X R3, R17, UR4, RZ, P2, !PT ;  /* 0x0000000411031c10 */ /* 0x000fe400097fe4ff */
[C---:B-1----:R-:W-:Y:S04]  /*73b0*/  @P1 LEA R4, P2, R0.reuse, c[0x0][0x1c8], 0x1 ;  /* 0x0000720000041a11 */ /* 0x042fe800078408ff */
[----:B------:R-:W-:Y:S02]  /*73c0*/  @P1 LEA.HI.X R5, R0, c[0x0][0x1cc], R3, 0x1, P2 ;  /* 0x0000730000051a11 */ /* 0x000fe400010f0c03 */
[----:B------:R-:W-:Y:S11]  /*73d0*/  LOP3.LUT P2, RZ, R26, 0x1, RZ, 0xc0, !PT ;  /* 0x000000011aff7812 */ /* 0x000ff6000784c0ff */
[----:B------:R-:W-:Y:S02]  /*73e0*/  @!UPT UIADD3 URZ, URZ, URZ, URZ ;  /* 0x0000003f3f3ff290 */ /* 0x000fe4000fffe03f */
[----:B------:R1:W-:Y:S01]  /*73f0*/  @P1 LDGSTS.E.BYPASS.LTC128B.128 [R8+0x11900], [R4.64], !P2 ;  /* 0x1190000004081fae */ /* 0x0003e2000d101d50 */
[----:B------:R-:W-:Y:S04]  /*7400*/  @P1 IADD3 R0, P2, R16, UR20, RZ ;  /* 0x0000001410001c10 */ /* 0x000fe8000ff5e0ff */
        /* <DEDUP_REMOVED lines=10> */
[----:B------:R-:W-:Y:S03]  /*74b0*/  LOP3.LUT P2, RZ, R26, 0x1, RZ, 0xc0, !PT ;  /* 0x000000011aff7812 */ /* 0x000fe6000784c0ff */
[----:B------:R1:W-:Y:S01]  /*74c0*/  @P1 LDGSTS.E.BYPASS.LTC128B.128 [R8+0x14900], [R4.64], !P4 ;  /* 0x1490000004081fae */ /* 0x0003e2000e101d50 */
[----:B------:R-:W-:Y:S04]  /*74d0*/  @P0 IADD3 R0, P1, R24, UR20, RZ ;  /* 0x0000001418000c10 */ /* 0x000fe8000ff3e0ff */
        /* <DEDUP_REMOVED lines=17> */
[----:B------:R-:W-:Y:S05]  /*75f0*/  @P0 LEA.HI.X R5, R0, c[0x0][0x1cc], R3, 0x1, P1 ;  /* 0x0000730000050a11 */ /* 0x000fea00008f0c03 */
[----:B------:R1:W-:Y:S04]  /*7600*/  @P0 LDGSTS.E.BYPASS.LTC128B.128 [R8+0x15900], [R4.64], !P4 ;  /* 0x1590000004080fae */ /* 0x0003e8000e101d50 */
.L_x_348:
[----:B--234-:R-:W2:Y:S01]  /*7610*/  LDL R3, [R1+0x84] ;  /* 0x0000840001037983 */ /* 0x01cea20000100800 */
[----:B------:R-:W-:Y:S02]  /*7620*/  UISETP.NE.AND UP1, UPT, UR14, URZ, UPT ;  /* 0x0000003f0e00728c */ /* 0x000fe4000bf25270 */
[----:B------:R-:W-:Y:S01]  /*7630*/  UIMAD UR4, UR8, -0x30, URZ ;  /* 0xffffffd0080478a4 */ /* 0x000fe2000f8e023f */
[----:B------:R-:W3:Y:S01]  /*7640*/  LDL R24, [R1+0x7c] ;  /* 0x00007c0001187983 */ /* 0x000ee20000100800 */
[----:B------:R-:W-:Y:S02]  /*7650*/  UISETP.NE.AND UP0, UPT, UR13, URZ, UPT ;  /* 0x0000003f0d00728c */ /* 0x000fe4000bf05270 */
[----:B------:R-:W-:Y:S01]  /*7660*/  PLOP3.LUT P1, PT, PT, PT, UP1, 0x80, 0x0 ;  /* 0x000000000000781c */ /* 0x000fe20003f2f018 */
[----:B------:R-:W0:Y:S01]  /*7670*/  LDGDEPBAR ;  /* 0x00000000000079af */ /* 0x000e220000000000 */
[----:B------:R-:W-:Y:S11]  /*7680*/  PLOP3.LUT P0, PT, PT, PT, UP1, 0x80, 0x0 ;  /* 0x000000000000781c */ /* 0x000ff60003f0f018 */
[----:B--2---:R-:W-:Y:S04]  /*7690*/  @P1 IMAD.HI.U32 R0, R3, c[0x0][0x2c8], RZ ;  /* 0x0000b20003001a27 */ /* 0x004fe800078e00ff */
[----:B-1----:R-:W-:Y:S01]  /*76a0*/  IMAD.MOV.U32 R5, RZ, RZ, R3 ;  /* 0x000000ffff057224 */ /* 0x002fe200078e0003 */
[----:B------:R-:W-:Y:S01]  /*76b0*/  @P0 SHF.R.U32.HI R5, RZ, c[0x0][0x2cc], R0 ;  /* 0x0000b300ff050a19 */ /* 0x000fe20000011600 */
[----:B------:R-:W-:Y:S01]  /*76c0*/  IMAD.U32 R0, RZ, RZ, UR4 ;  /* 0x00000004ff007e24 */ /* 0x000fe2000f8e00ff */
[----:B------:R-:W-:Y:S03]  /*76d0*/  PLOP3.LUT P0, PT, PT, PT, UP0, 0x40, 0x0 ;  /* 0x000000000000781c */ /* 0x000fe60003f0e808 */
[----:B------:R-:W1:Y:S01]  /*76e0*/  SHFL.IDX PT, R4, R5, RZ, 0x1c1f ;  /* 0x001c1fff05047589 */ /* 0x000e6200000e0000 */
[----:B---3--:R-:W-:Y:S04]  /*76f0*/  IADD3 R0, -R24, 0x1, R0 ;  /* 0x0000000118007810 */ /* 0x008fe80007ffe100 */
[----:B------:R-:W-:Y:S04]  /*7700*/  IADD3 R0, R0, c[0x0][0x1d0], RZ ;  /* 0x0000740000007a10 */ /* 0x000fe80007ffe0ff */
[----:B------:R-:W-:Y:S04]  /*7710*/  IADD3 R0, R0, -c[0x0][0x168], RZ ;  /* 0x80005a0000007a10 */ /* 0x000fe80007ffe0ff */
[C---:B------:R-:W-:Y:S02]  /*7720*/  IADD3 R7, R0.reuse, c[0x0][0x328], RZ ;  /* 0x0000ca0000077a10 */ /* 0x040fe40007ffe0ff */
[----:B------:R-:W-:Y:S03]  /*7730*/  IADD3 R6, R0, UR7, RZ ;  /* 0x0000000700067c10 */ /* 0x000fe6000fffe0ff */
[----:B-1----:R-:W-:Y:S02]  /*7740*/  IMAD.IADD R3, R7, 0x1, R4 ;  /* 0x0000000107037824 */ /* 0x002fe400078e0204 */
[----:B------:R-:W-:Y:S01]  /*7750*/  IMAD.IADD R0, R4, 0x1, R6 ;  /* 0x0000000104007824 */ /* 0x000fe200078e0206 */
[----:B------:R-:W-:-:S05]  /*7760*/  @P0 BRA `(.L_x_349) ;  /* 0x0000019000000947 */ /* 0x000fca0003800000 */
[----:B------:R-:W-:Y:S01]  /*7770*/  IADD3 R4, R4, c[0x0][0x1d0], RZ ;  /* 0x0000740004047a10 */ /* 0x000fe20007ffe0ff */
[----:B------:R-:W-:Y:S03]  /*7780*/  BSSY B0, `(.L_x_350) ;  /* 0x0000012000007945 */ /* 0x000fe60003800000 */
[----:B------:R-:W-:Y:S04]  /*7790*/  IADD3 R4, R4, -c[0x0][0x168], RZ ;  /* 0x80005a0004047a10 */ /* 0x000fe80007ffe0ff */
[----:B------:R-:W-:Y:S11]  /*77a0*/  ISETP.GT.AND P0, PT, R4, -0x1, PT ;  /* 0xffffffff0400780c */ /* 0x000ff60003f04270 */
[----:B------:R-:W-:Y:S02]  /*77b0*/  @!UPT UIADD3 URZ, URZ, URZ, URZ ;  /* 0x0000003f3f3ff290 */ /* 0x000fe4000fffe03f */
[----:B------:R-:W-:-:S05]  /*77c0*/  @P0 BRA `(.L_x_351) ;  /* 0x0000008000000947 */ /* 0x000fca0003800000 */
[----:B------:R-:W-:Y:S01]  /*77d0*/  LOP3.LUT R4, RZ, R4, RZ, 0x33, !PT ;  /* 0x00000004ff047212 */ /* 0x000fe200078e33ff */
[----:B------:R-:W-:Y:S05]  /*77e0*/  IMAD.MOV.U32 R8, RZ, RZ, c[0x0][0x32c] ;  /* 0x0000cb00ff087624 */ /* 0x000fea00078e00ff */
[----:B------:R-:W-:Y:S11]  /*77f0*/  ISETP.NE.AND P0, PT, R8, 0x1, PT ;  /* 0x000000010800780c */ /* 0x000ff60003f05270 */
[----:B------:R-:W-:Y:S02]  /*7800*/  @!UPT UIADD3 URZ, URZ, URZ, URZ ;  /* 0x0000003f3f3ff290 */ /* 0x000fe4000fffe03f */
[----:B------:R-:W-:Y:S05]  /*7810*/  @P0 IMAD.HI.U32 R8, R4, c[0x0][0x330], RZ ;  /* 0x0000cc0004080a27 */ /* 0x000fea00078e00ff */
[----:B------:R-:W-:Y:S04]  /*7820*/  @P0 SHF.R.U32.HI R4, RZ, c[0x0][0x334], R8 ;  /* 0x0000cd00ff040a19 */ /* 0x000fe80000011608 */
[----:B------:R-:W-:Y:S01]  /*7830*/  LOP3.LUT R4, RZ, R4, RZ, 0x33, !PT ;  /* 0x00000004ff047212 */ /* 0x000fe200078e33ff */
[----:B------:R-:W-:-:S05]  /*7840*/  BRA `(.L_x_352) ;  /* 0x0000005000007947 */ /* 0x000fca0003800000 */
.L_x_351:
[----:B------:R-:W-:Y:S04]  /*7850*/  MOV R8, c[0x0][0x32c] ;  /* 0x0000cb0000087a02 */ /* 0x000fe80000000f00 */
[----:B------:R-:W-:Y:S11]  /*7860*/  ISETP.NE.AND P0, PT, R8, 0x1, PT ;  /* 0x000000010800780c */ /* 0x000ff60003f05270 */
[----:B------:R-:W-:Y:S02]  /*7870*/  @!UPT UIADD3 URZ, URZ, URZ, URZ ;  /* 0x0000003f3f3ff290 */ /* 0x000fe4000fffe03f */
[----:B------:R-:W-:Y:S05]  /*7880*/  @P0 IMAD.HI.U32 R8, R4, c[0x0][0x330], RZ ;  /* 0x0000cc0004080a27 */ /* 0x000fea00078e00ff */
[----:B------:R-:W-:Y:S02]  /*7890*/  @P0 SHF.R.U32.HI R4, RZ, c[0x0][0x334], R8 ;  /* 0x0000cd00ff040a19 */ /* 0x000fe40000011608 */
.L_x_352:
[----:B------:R-:W-:Y:S05]  /*78a0*/  BSYNC B0 ;  /* 0x0000000000007941 */ /* 0x000fea0003800000 */
.L_x_350:
[----:B------:R-:W-:Y:S05]  /*78b0*/  IADD3 R8, -R24, UR4, RZ ;  /* 0x0000000418087c10 */ /* 0x000fea000fffe1ff */
[----:B------:R-:W-:Y:S05]  /*78c0*/  IMAD R4, R4, c[0x0][0x32c], R8 ;  /* 0x0000cb0004047a24 */ /* 0x000fea00078e0208 */
[----:B------:R-:W-:Y:S02]  /*78d0*/  IMNMX R0, R0, R4, !PT ;  /* 0x0000000400007217 */ /* 0x000fe40007800200 */
[----:B------:R-:W-:Y:S04]  /*78e0*/  IADD3 R4, R4, c[0x0][0x32c], RZ ;  /* 0x0000cb0004047a10 */ /* 0x000fe80007ffe0ff */
[----:B------:R-:W-:Y:S02]  /*78f0*/  IMNMX R3, R3, R4, PT ;  /* 0x0000000403037217 */ /* 0x000fe40003800200 */
.L_x_349:
[----:B------:R-:W-:Y:S01]  /*7900*/  UISETP.GE.AND UP1, UPT, UR4, 0x1, UPT ;  /* 0x000000010400788c */ /* 0x000fe2000bf26270 */
[----:B------:R-:W1:Y:S01]  /*7910*/  SHFL.IDX PT, R5, R5, 0x1, 0x1c1f ;  /* 0x003c1f0005057f89 */ /* 0x000e6200000e0000 */
[----:B------:R-:W-:Y:S02]  /*7920*/  UISETP.GE.AND UP0, UPT, UR4, 0x2, UPT ;  /* 0x000000020400788c */ /* 0x000fe4000bf06270 */
[----:B------:R-:W-:Y:S02]  /*7930*/  UP2UR UR20, UPR, URZ, 0x2 ;  /* 0x000000023f147883 */ /* 0x000fe40008000000 */
        /* <DEDUP_REMOVED lines=15> */
[----:B------:R-:W-:Y:S01]  /*7a30*/  UISETP.GE.AND UP3, UPT, UR4, 0x21, UPT ;  /* 0x000000210400788c */ /* 0x000fe2000bf66270 */
[----:B------:R-:W-:Y:S01]  /*7a40*/  FSEL R18, R173, -INF , !P0 ;  /* 0xff800000ad127808 */ /* 0x000fe20004000000 */
[----:B------:R-:W-:Y:S01]  /*7a50*/  UISETP.GE.AND UP2, UPT, UR4, 0x22, UPT ;  /* 0x000000220400788c */ /* 0x000fe2000bf46270 */
[----:B------:R-:W-:Y:S01]  /*7a60*/  PLOP3.LUT P0, PT, PT, PT, UP0, 0x40, 0x0 ;  /* 0x000000000000781c */ /* 0x000fe20003f0e808 */
[----:B------:R-:W-:Y:S01]  /*7a70*/  UISETP.GE.AND UP0, UPT, UR4, 0x11, UPT ;  /* 0x000000110400788c */ /* 0x000fe2000bf06270 */
[C---:B------:R-:W-:Y:S01]  /*7a80*/  ISETP.GT.AND P1, PT, R0.reuse, 0x8, P1 ;  /* 0x000000080000780c */ /* 0x040fe20000f24270 */
[----:B------:R-:W-:Y:S01]  /*7a90*/  UP2UR UR18, UPR, URZ, 0x2 ;  /* 0x000000023f127883 */ /* 0x000fe20008000000 */
[----:B------:R-:W-:Y:S01]  /*7aa0*/  ISETP.GT.AND P0, PT, R0, 0x9, P0 ;  /* 0x000000090000780c */ /* 0x000fe20000704270 */
[----:B------:R-:W-:Y:S01]  /*7ab0*/  UP2UR UR5, UPR, URZ, 0x1 ;  /* 0x000000013f057883 */ /* 0x000fe20008000000 */
[C---:B------:R-:W-:Y:S01]  /*7ac0*/  ISETP.LT.OR P1, PT, R3.reuse, 0x9, P1 ;  /* 0x000000090300780c */ /* 0x040fe20000f21670 */
[----:B------:R-:W-:Y:S01]  /*7ad0*/  UISETP.GE.AND UP1, UPT, UR4, 0x29, UPT ;  /* 0x000000290400788c */ /* 0x000fe2000bf26270 */
[----:B------:R-:W-:Y:S01]  /*7ae0*/  ISETP.LT.OR P0, PT, R3, 0xa, P0 ;  /* 0x0000000a0300780c */ /* 0x000fe20000701670 */
[----:B------:R-:W-:Y:S01]  /*7af0*/  UP2UR UR21, UPR, URZ, 0x40 ;  /* 0x000000403f157883 */ /* 0x000fe20008000000 */
[----:B------:R-:W-:Y:S01]  /*7b00*/  FSEL R17, R172, -INF , !P1 ;  /* 0xff800000ac117808 */ /* 0x000fe20004800000 */
[--C-:B-1----:R-:W-:Y:S01]  /*7b10*/  IMAD.IADD R4, R7, 0x1, R5.reuse ;  /* 0x0000000107047824 */ /* 0x102fe200078e0205 */
[----:B------:R-:W-:Y:S01]  /*7b20*/  PLOP3.LUT P1, PT, PT, PT, UP0, 0x40, 0x0 ;  /* 0x000000000000781c */ /* 0x000fe20003f2e808 */
[----:B------:R-:W-:Y:S01]  /*7b30*/  UISETP.GE.AND UP0, UPT, UR4, 0x2a, UPT ;  /* 0x0000002a0400788c */ /* 0x000fe2000bf06270 */
[----:B------:R-:W-:Y:S02]  /*7b40*/  FSEL R16, R168, -INF , !P0 ;  /* 0xff800000a8107808 */ /* 0x000fe40004000000 */
[----:B------:R-:W-:Y:S01]  /*7b50*/  PLOP3.LUT P0, PT, PT, PT, UP6, 0x40, 0x0 ;  /* 0x000000000000781c */ /* 0x000fe20003f0e868 */
[----:B------:R-:W-:Y:S01]  /*7b60*/  UISETP.NE.AND UP6, UPT, UR13, URZ, UPT ;  /* 0x0000003f0d00728c */ /* 0x000fe2000bfc5270 */
[C---:B------:R-:W-:Y:S02]  /*7b70*/  ISETP.GT.AND P1, PT, R0.reuse, 0x10, P1 ;  /* 0x000000100000780c */ /* 0x040fe40000f24270 */
[----:B------:R-:W-:Y:S02]  /*7b80*/  ISETP.GT.AND P0, PT, R0, 0x11, P0 ;  /* 0x000000110000780c */ /* 0x000fe40000704270 */
[C---:B------:R-:W-:Y:S02]  /*7b90*/  ISETP.LT.OR P1, PT, R3.reuse, 0x11, P1 ;  /* 0x000000110300780c */ /* 0x040fe40000f21670 */
[----:B------:R-:W-:Y:S02]  /*7ba0*/  ISETP.LT.OR P0, PT, R3, 0x12, P0 ;  /* 0x000000120300780c */ /* 0x000fe40000701670 */
[----:B------:R-:W-:Y:S02]  /*7bb0*/  FSEL R15, R133, -INF , !P1 ;  /* 0xff800000850f7808 */ /* 0x000fe40004800000 */
[----:B------:R-:W-:Y:S02]  /*7bc0*/  PLOP3.LUT P1, PT, PT, PT, UP5, 0x40, 0x0 ;  /* 0x000000000000781c */ /* 0x000fe40003f2e858 */
[----:B------:R-:W-:Y:S02]  /*7bd0*/  FSEL R14, R132, -INF , !P0 ;  /* 0xff800000840e7808 */ /* 0x000fe40004000000 */
[----:B------:R-:W-:Y:S02]  /*7be0*/  PLOP3.LUT P0, PT, PT, PT, UP4, 0x40, 0x0 ;  /* 0x000000000000781c */ /* 0x000fe40003f0e848 */
        /* <DEDUP_REMOVED lines=19> */
[----:B------:R-:W-:Y:S01]  /*7d20*/  ISETP.LT.OR P1, PT, R3, 0x2a, P0 ;  /* 0x0000002a0300780c */ /* 0x000fe20000721670 */
[----:B------:R-:W-:Y:S01]  /*7d30*/  IMAD.IADD R3, R6, 0x1, R5 ;  /* 0x0000000106037824 */ /* 0x000fe200078e0205 */
[----:B------:R-:W-:Y:S01]  /*7d40*/  PLOP3.LUT P0, PT, PT, PT, UP6, 0x40, 0x0 ;  /* 0x000000000000781c */ /* 0x000fe20003f0e868 */
[----:B------:R-:W-:Y:S01]  /*7d50*/  UISETP.NE.AND UP6, UPT, UR21, URZ, UPT ;  /* 0x0000003f1500728c */ /* 0x000fe2000bfc5270 */
[----:B------:R-:W-:Y:S02]  /*7d60*/  FSEL R9, R9, -INF , !P2 ;  /* 0xff80000009097808 */ /* 0x000fe40005000000 */
[----:B------:R-:W-:Y:S09]  /*7d70*/  FSEL R6, R19, -INF , !P1 ;  /* 0xff80000013067808 */ /* 0x000ff20004800000 */
        /* <DEDUP_REMOVED lines=15> */
.L_x_355:
[----:B------:R-:W-:Y:S04]  /*7e70*/  MOV R5, c[0x0][0x32c] ;  /* 0x0000cb0000057a02 */ /* 0x000fe80000000f00 */
[----:B------:R-:W-:Y:S11]  /*7e80*/  ISETP.NE.AND P0, PT, R5, 0x1, PT ;  /* 0x000000010500780c */ /* 0x000ff60003f05270 */
[----:B------:R-:W-:Y:S02]  /*7e90*/  @!UPT UIADD3 URZ, URZ, URZ, URZ ;  /* 0x0000003f3f3ff290 */ /* 0x000fe4000fffe03f */
[----:B------:R-:W-:Y:S05]  /*7ea0*/  @P0 IMAD.HI.U32 R5, R0, c[0x0][0x330], RZ ;  /* 0x0000cc0000050a27 */ /* 0x000fea00078e00ff */
[----:B------:R-:W-:Y:S02]  /*7eb0*/  @P0 SHF.R.U32.HI R0, RZ, c[0x0][0x334], R5 ;  /* 0x0000cd00ff000a19 */ /* 0x000fe40000011605 */
.L_x_356:
[----:B------:R-:W-:Y:S05]  /*7ec0*/  BSYNC B0 ;  /* 0x0000000000007941 */ /* 0x000fea0003800000 */
.L_x_354:
[----:B------:R-:W-:Y:S05]  /*7ed0*/  IADD3 R5, -R24, UR4, RZ ;  /* 0x0000000418057c10 */ /* 0x000fea000fffe1ff */
[----:B------:R-:W-:Y:S05]  /*7ee0*/  IMAD R0, R0, c[0x0][0x32c], R5 ;  /* 0x0000cb0000007a24 */ /* 0x000fea00078e0205 */
[----:B------:R-:W-:Y:S02]  /*7ef0*/  IMNMX R3, R3, R0, !PT ;  /* 0x0000000003037217 */ /* 0x000fe40007800200 */
[----:B------:R-:W-:Y:S04]  /*7f00*/  IADD3 R0, R0, c[0x0][0x32c], RZ ;  /* 0x0000cb0000007a10 */ /* 0x000fe80007ffe0ff */
[----:B------:R-:W-:Y:S02]  /*7f10*/  IMNMX R4, R4, R0, PT ;  /* 0x0000000004047217 */ /* 0x000fe40003800200 */
.L_x_353:
[----:B------:R-:W2:Y:S01]  /*7f20*/  LDL.LU R5, [R1+0x8] ;  /* 0x0000080001057983 */ /* 0x000ea20000300800 */
[----:B------:R-:W-:Y:S01]  /*7f30*/  FMNMX.FTZ R133, R8, R2, !PT ;  /* 0x0000000208857209 */ /* 0x000fe20007810000 */
[----:B------:R-:W-:Y:S02]  /*7f40*/  UP2UR UR4, UPR, URZ, 0x10 ;  /* 0x000000103f047883 */ /* 0x000fe40008000000 */
[----:B------:R-:W-:Y:S01]  /*7f50*/  UISETP.NE.AND UP4, UPT, UR20, URZ, UPT ;  /* 0x0000003f1400728c */ /* 0x000fe2000bf85270 */
[----:B------:R-:W-:Y:S01]  /*7f60*/  FMNMX.FTZ R133, R18, R133, !PT ;  /* 0x0000008512857209 */ /* 0x000fe20007810000 */
[----:B------:R-:W-:Y:S02]  /*7f70*/  UP2UR UR20, UPR, URZ, 0x8 ;  /* 0x000000083f147883 */ /* 0x000fe40008000000 */
[----:B------:R-:W-:Y:S01]  /*7f80*/  UISETP.NE.AND UP3, UPT, UR19, URZ, UPT ;  /* 0x0000003f1300728c */ /* 0x000fe2000bf65270 */
[----:B------:R-:W-:Y:S01]  /*7f90*/  FMNMX.FTZ R133, R17, R133, !PT ;  /* 0x0000008511857209 */ /* 0x000fe20007810000 */
[----:B------:R-:W-:Y:S02]  /*7fa0*/  UP2UR UR19, UPR, URZ, 0x4 ;  /* 0x000000043f137883 */ /* 0x000fe40008000000 */
[----:B------:R-:W-:Y:S01]  /*7fb0*/  UISETP.NE.AND UP2, UPT, UR18, URZ, UPT ;  /* 0x0000003f1200728c */ /* 0x000fe2000bf45270 */
[----:B------:R-:W-:Y:S01]  /*7fc0*/  FMNMX.FTZ R133, R16, R133, !PT ;  /* 0x0000008510857209 */ /* 0x000fe20007810000 */
[----:B------:R-:W-:Y:S01]  /*7fd0*/  UP2UR UR18, UPR, URZ, 0x2 ;  /* 0x000000023f127883 */ /* 0x000fe20008000000 */
[----:B------:R-:W-:Y:S01]  /*7fe0*/  PLOP3.LUT P2, PT, PT, PT, UP3, 0x40, 0x0 ;  /* 0x000000000000781c */ /* 0x000fe20003f4e838 */
[----:B------:R-:W-:Y:S01]  /*7ff0*/  UISETP.NE.AND UP1, UPT, UR11, URZ, UPT ;  /* 0x0000003f0b00728c */ /* 0x000fe2000bf25270 */
[----:B------:R-:W-:Y:S01]  /*8000*/  FMNMX.FTZ R133, R15, R133, !PT ;  /* 0x000000850f857209 */ /* 0x000fe20007810000 */
[----:B------:R-:W-:Y:S01]  /*8010*/  UP2UR UR11, UPR, URZ, 0x1 ;  /* 0x000000013f0b7883 */ /* 0x000fe20008000000 */
[----:B------:R-:W-:Y:S01]  /*8020*/  PLOP3.LUT P1, PT, PT, PT, UP2, 0x40, 0x0 ;  /* 0x000000000000781c */ /* 0x000fe20003f2e828 */
[----:B------:R-:W-:Y:S01]  /*8030*/  UISETP.NE.AND UP0, UPT, UR5, URZ, UPT ;  /* 0x0000003f0500728c */ /* 0x000fe2000bf05270 */
[----:B------:R-:W-:Y:S01]  /*8040*/  FMNMX.FTZ R133, R14, R133, !PT ;  /* 0x000000850e857209 */ /* 0x000fe20007810000 */
[----:B------:R-:W-:Y:S02]  /*8050*/  UISETP.NE.AND UP3, UPT, UR20, URZ, UPT ;  /* 0x0000003f1400728c */ /* 0x000fe4000bf65270 */
[----:B------:R-:W-:Y:S01]  /*8060*/  UISETP.NE.AND UP2, UPT, UR19, URZ, UPT ;  /* 0x0000003f1300728c */ /* 0x000fe2000bf45270 */
        /* <DEDUP_REMOVED lines=9> */
[----:B-1----:R-:W-:Y:S04]  /*8100*/  FMNMX.FTZ R133, R133, R0, !PT ;  /* 0x0000000085857209 */ /* 0x002fe80007810000 */
[C---:B------:R-:W-:Y:S04]  /*8110*/  FSETP.NEU.FTZ.AND P0, PT, R133.reuse, -INF , PT ;  /* 0xff8000008500780b */ /* 0x040fe80003f1d000 */
[C---:B------:R-:W-:Y:S05]  /*8120*/  FSEL R0, R133.reuse, RZ, P0 ;  /* 0x000000ff85007208 */ /* 0x040fea0000000000 */
[----:B------:R-:W-:Y:S02]  /*8130*/  FADD.FTZ R0, -R0, R2 ;  /* 0x0000000200007221 */ /* 0x000fe40000010100 */
[----:B------:R-:W-:Y:S02]  /*8140*/  FMUL.FTZ R2, R133, c[0x0][0x2d0] ;  /* 0x0000b40085027a20 */ /* 0x000fe40000410000 */
[----:B------:R-:W-:Y:S03]  /*8150*/  FMUL.FTZ R0, R0, c[0x0][0x2d0] ;  /* 0x0000b40000007a20 */ /* 0x000fe60000410000 */
[----:B------:R-:W-:Y:S02]  /*8160*/  FSEL R2, R2, RZ, P0 ;  /* 0x000000ff02027208 */ /* 0x000fe40000000000 */
[----:B------:R-:W-:Y:S01]  /*8170*/  PLOP3.LUT P0, PT, PT, PT, UP4, 0x40, 0x0 ;  /* 0x000000000000781c */ /* 0x000fe20003f0e848 */
[----:B------:R-:W-:Y:S02]  /*8180*/  UISETP.NE.AND UP4, UPT, UR4, URZ, UPT ;  /* 0x0000003f0400728c */ /* 0x000fe4000bf85270 */
[--C-:B------:R-:W-:Y:S01]  /*8190*/  FFMA.FTZ R26, R6, c[0x0][0x2d0], -R2.reuse ;  /* 0x0000b400061a7a23 */ /* 0x100fe20000010802 */
[----:B------:R-:W-:Y:S01]  /*81a0*/  ISETP.GT.AND P0, PT, R3, RZ, P0 ;  /* 0x000000ff0300720c */ /* 0x000fe20000704270 */
[--C-:B------:R-:W-:Y:S02]  /*81b0*/  FFMA.FTZ R24, R10, c[0x0][0x2d0], -R2.reuse ;  /* 0x0000b4000a187a23 */ /* 0x100fe40000010802 */
[--C-:B------:R-:W-:Y:S01]  /*81c0*/  FFMA.FTZ R27, R13, c[0x0][0x2d0], -R2.reuse ;  /* 0x0000b4000d1b7a23 */ /* 0x100fe20000010802 */
[----:B------:R-:W-:Y:S01]  /*81d0*/  ISETP.LT.OR P0, PT, R4, 0x1, P0 ;  /* 0x000000010400780c */ /* 0x000fe20000701670 */
[--C-:B------:R-:W-:Y:S02]  /*81e0*/  FFMA.FTZ R19, R11, c[0x0][0x2d0], -R2.reuse ;  /* 0x0000b4000b137a23 */ /* 0x100fe40000010802 */
        /* <DEDUP_REMOVED lines=8> */
[----:B------:R-:W-:Y:S05]  /*8270*/  FFMA.FTZ R174, R12, c[0x0][0x2d0], -R2 ;  /* 0x0000b4000cae7a23 */ /* 0x000fea0000010802 */
[----:B------:R-:W1:Y:S10]  /*8280*/  MUFU.EX2 R2, R0 ;  /* 0x0000000000027308 */ /* 0x000e740000000800 */
[----:B------:R-:W3:Y:S10]  /*8290*/  MUFU.EX2 R18, R18 ;  /* 0x0000001200127308 */ /* 0x000ef40000000800 */
[----:B------:R-:W-:Y:S01]  /*82a0*/  MUFU.EX2 R17, R17 ;  /* 0x0000001100117308 */ /* 0x000fe20000000800 */
[C---:B-1----:R-:W-:Y:S01]  /*82b0*/  FMUL.FTZ R9, R2.reuse, R153 ;  /* 0x0000009902097220 */ /* 0x042fe20000410000 */
[----:B------:R-:W-:Y:S01]  /*82c0*/  MOV R153, R25 ;  /* 0x0000001900997202 */ /* 0x000fe20000000f00 */
[C---:B------:R-:W-:Y:S02]  /*82d0*/  FMUL.FTZ R25, R2.reuse, R137 ;  /* 0x0000008902197220 */ /* 0x040fe40000410000 */
[C---:B------:R-:W-:Y:S01]  /*82e0*/  FMUL.FTZ R12, R2.reuse, R148 ;  /* 0x00000094020c7220 */ /* 0x040fe20000410000 */
[----:B------:R-:W-:Y:S04]  /*82f0*/  MOV R148, R15 ;  /* 0x0000000f00947202 */ /* 0x000fe80000000f00 */
[----:B------:R-:W1:Y:S01]  /*8300*/  MUFU.EX2 R16, R16 ;  /* 0x0000001000107308 */ /* 0x000e620000000800 */
[C---:B------:R-:W-:Y:S02]  /*8310*/  FMUL.FTZ R13, R2.reuse, R149 ;  /* 0x00000095020d7220 */ /* 0x040fe40000410000 */
[----:B------:R-:W-:Y:S01]  /*8320*/  FMUL.FTZ R28, R2, R28 ;  /* 0x0000001c021c7220 */ /* 0x000fe20000410000 */
[----:B---3--:R-:W-:Y:S01]  /*8330*/  F2FP.PACK_AB R168, R18, R8 ;  /* 0x0000000812a8723e */ /* 0x008fe200000000ff */
        /* <DEDUP_REMOVED lines=51> */
[----:B------:R-:W-:Y:S01]  /*8670*/  FMUL.FTZ R129, R2, R129 ;  /* 0x0000008102817220 */ /* 0x000fe20000410000 */
[----:B--2---:R-:W-:Y:S02]  /*8680*/  FSEL R6, R5, -INF , !P0 ;  /* 0xff80000005067808 */ /* 0x004fe40004000000 */
[----:B------:R-:W2:Y:S01]  /*8690*/  LDL.LU R5, [R1+0x20] ;  /* 0x0000200001057983 */ /* 0x000ea20000300800 */
[----:B------:R-:W-:Y:S02]  /*86a0*/  ISETP.GT.AND P0, PT, R3, 0x1, P2 ;  /* 0x000000010300780c */ /* 0x000fe40001704270 */
[----:B------:R-:W-:Y:S01]  /*86b0*/  PLOP3.LUT P2, PT, PT, PT, UP1, 0x40, 0x0 ;  /* 0x000000000000781c */ /* 0x000fe20003f4e818 */
[----:B------:R-:W-:Y:S01]  /*86c0*/  UISETP.NE.AND UP1, UPT, UR18, URZ, UPT ;  /* 0x0000003f1200728c */ /* 0x000fe2000bf25270 */
[C---:B------:R-:W-:Y:S04]  /*86d0*/  ISETP.LT.OR P0, PT, R4.reuse, 0x2, P0 ;  /* 0x000000020400780c */ /* 0x040fe80000701670 */
[----:B------:R-:W-:Y:S02]  /*86e0*/  FSEL R7, R179, -INF , !P0 ;  /* 0xff800000b3077808 */ /* 0x000fe40004000000 */
[C---:B------:R-:W-:Y:S02]  /*86f0*/  ISETP.GT.AND P0, PT, R3.reuse, 0x8, P1 ;  /* 0x000000080300780c */ /* 0x040fe40000f04270 */
[----:B------:R-:W-:Y:S01]  /*8700*/  PLOP3.LUT P1, PT, PT, PT, UP0, 0x40, 0x0 ;  /* 0x000000000000781c */ /* 0x000fe20003f2e808 */
[----:B------:R-:W-:Y:S01]  /*8710*/  UISETP.NE.AND UP0, UPT, UR11, URZ, UPT ;  /* 0x0000003f0b00728c */ /* 0x000fe2000bf05270 */
[----:B------:R-:W-:Y:S04]  /*8720*/  ISETP.LT.OR P0, PT, R4, 0x9, P0 ;  /* 0x000000090400780c */ /* 0x000fe80000701670 */
[----:B------:R-:W-:Y:S02]  /*8730*/  FSEL R10, R178, -INF , !P0 ;  /* 0xff800000b20a7808 */ /* 0x000fe40004000000 */
[----:B------:R-:W-:Y:S02]  /*8740*/  ISETP.GT.AND P0, PT, R3, 0x9, P2 ;  /* 0x000000090300780c */ /* 0x000fe40001704270 */
[----:B------:R-:W-:Y:S02]  /*8750*/  PLOP3.LUT P2, PT, PT, PT, UP6, 0x40, 0x0 ;  /* 0x000000000000781c */ /* 0x000fe40003f4e868 */
[C---:B------:R-:W-:Y:S04]  /*8760*/  ISETP.LT.OR P0, PT, R4.reuse, 0xa, P0 ;  /* 0x0000000a0400780c */ /* 0x040fe80000701670 */
[----:B------:R-:W-:Y:S02]  /*8770*/  FSEL R171, R177, -INF , !P0 ;  /* 0xff800000b1ab7808 */ /* 0x000fe40004000000 */
[C---:B------:R-:W-:Y:S02]  /*8780*/  ISETP.GT.AND P0, PT, R3.reuse, 0x10, P1 ;  /* 0x000000100300780c */ /* 0x040fe40000f04270 */
[----:B------:R-:W-:Y:S02]  /*8790*/  PLOP3.LUT P1, PT, PT, PT, UP5, 0x40, 0x0 ;  /* 0x000000000000781c */ /* 0x000fe40003f2e858 */
[----:B------:R-:W-:Y:S02]  /*87a0*/  ISETP.LT.OR P0, PT, R4, 0x11, P0 ;  /* 0x000000110400780c */ /* 0x000fe40000701670 */
[C---:B------:R-:W-:Y:S02]  /*87b0*/  ISETP.GT.AND P1, PT, R3.reuse, 0x18, P1 ;  /* 0x000000180300780c */ /* 0x040fe40000f24270 */
[----:B------:R-:W-:Y:S02]  /*87c0*/  FSEL R176, R176, -INF , !P0 ;  /* 0xff800000b0b07808 */ /* 0x000fe40004000000 */
[----:B------:R-:W-:Y:S02]  /*87d0*/  ISETP.LT.OR P1, PT, R4, 0x19, P1 ;  /* 0x000000190400780c */ /* 0x000fe40000f21670 */
[C---:B------:R-:W-:Y:S02]  /*87e0*/  ISETP.GT.AND P0, PT, R3.reuse, 0x11, P2 ;  /* 0x000000110300780c */ /* 0x040fe40001704270 */
[----:B------:R-:W-:Y:S02]  /*87f0*/  FSEL R172, R170, -INF , !P1 ;  /* 0xff800000aaac7808 */ /* 0x000fe40004800000 */
[----:B------:R-:W-:Y:S02]  /*8800*/  PLOP3.LUT P1, PT, PT, PT, UP3, 0x40, 0x0 ;  /* 0x000000000000781c */ /* 0x000fe40003f2e838 */
[C---:B------:R-:W-:Y:S02]  /*8810*/  ISETP.LT.OR P0, PT, R4.reuse, 0x12, P0 ;  /* 0x000000120400780c */ /* 0x040fe40000701670 */
[----:B------:R-:W-:Y:S02]  /*8820*/  ISETP.GT.AND P1, PT, R3, 0x20, P1 ;  /* 0x000000200300780c */ /* 0x000fe40000f24270 */
[----:B------:R-:W-:Y:S02]  /*8830*/  FSEL R175, R175, -INF , !P0 ;  /* 0xff800000afaf7808 */ /* 0x000fe40004000000 */
[----:B------:R-:W-:Y:S02]  /*8840*/  ISETP.LT.OR P1, PT, R4, 0x21, P1 ;  /* 0x000000210400780c */ /* 0x000fe40000f21670 */
[----:B------:R-:W-:Y:S02]  /*8850*/  PLOP3.LUT P0, PT, PT, PT, UP4, 0x40, 0x0 ;  /* 0x000000000000781c */ /* 0x000fe40003f0e848 */
[----:B------:R-:W-:Y:S01]  /*8860*/  FSEL R178, R21, -INF , !P1 ;  /* 0xff80000015b27808 */ /* 0x000fe20004800000 */
[----:B------:R-:W-:Y:S01]  /*8870*/  FMUL.FTZ R21, R2, R141 ;  /* 0x0000008d02157220 */ /* 0x000fe20000410000 */
[C---:B------:R-:W-:Y:S01]  /*8880*/  ISETP.GT.AND P0, PT, R3.reuse, 0x19, P0 ;  /* 0x000000190300780c */ /* 0x040fe20000704270 */
[----:B------:R-:W3:Y:S01]  /*8890*/  LDL.LU R141, [R1+0x24] ;  /* 0x00002400018d7983 */ /* 0x000ee20000300800 */
[----:B------:R-:W-:Y:S02]  /*88a0*/  PLOP3.LUT P1, PT, PT, PT, UP1, 0x40, 0x0 ;  /* 0x000000000000781c */ /* 0x000fe40003f2e818 */
[C---:B------:R-:W-:Y:S02]  /*88b0*/  ISETP.LT.OR P0, PT, R4.reuse, 0x1a, P0 ;  /* 0x0000001a0400780c */ /* 0x040fe40000701670 */
[----:B------:R-:W-:Y:S02]  /*88c0*/  ISETP.GT.AND P1, PT, R3, 0x28, P1 ;  /* 0x000000280300780c */ /* 0x000fe40000f24270 */
[----:B------:R-:W-:Y:S02]  /*88d0*/  FSEL R173, R169, -INF , !P0 ;  /* 0xff800000a9ad7808 */ /* 0x000fe40004000000 */
[----:B------:R-:W-:Y:S02]  /*88e0*/  PLOP3.LUT P0, PT, PT, PT, UP2, 0x40, 0x0 ;  /* 0x000000000000781c */ /* 0x000fe40003f0e828 */
[C---:B------:R-:W-:Y:S02]  /*88f0*/  ISETP.LT.OR P1, PT, R4.reuse, 0x29, P1 ;  /* 0x000000290400780c */ /* 0x040fe40000f21670 */
[----:B------:R-:W-:Y:S02]  /*8900*/  ISETP.GT.AND P0, PT, R3, 0x21, P0 ;  /* 0x000000210300780c */ /* 0x000fe40000704270 */
[----:B------:R-:W-:Y:S02]  /*8910*/  FSEL R177, R23, -INF , !P1 ;  /* 0xff80000017b17808 */ /* 0x000fe40004800000 */
[----:B------:R-:W-:Y:S02]  /*8920*/  ISETP.LT.OR P0, PT, R4, 0x22, P0 ;  /* 0x000000220400780c */ /* 0x000fe40000701670 */
[----:B-1----:R-:W-:Y:S02]  /*8930*/  F2FP.PACK_AB R170, R16, R17 ;  /* 0x0000001110aa723e */ /* 0x002fe400000000ff */
[----:B------:R-:W-:Y:S01]  /*8940*/  FSEL R179, R20, -INF , !P0 ;  /* 0xff80000014b37808 */ /* 0x000fe20004000000 */
[----:B------:R-:W-:Y:S01]  /*8950*/  FMUL.FTZ R20, R2, R140 ;  /* 0x0000008c02147220 */ /* 0x000fe20000410000 */
[----:B------:R-:W-:Y:S01]  /*8960*/  PLOP3.LUT P0, PT, PT, PT, UP0, 0x40, 0x0 ;  /* 0x000000000000781c */ /* 0x000fe20003f0e808 */
[----:B------:R-:W-:Y:S01]  /*8970*/  UISETP.GT.AND UP0, UPT, UR8, UR10, UPT ;  /* 0x0000000a0800728c */ /* 0x000fe2000bf04270 */
[----:B------:R-:W-:Y:S01]  /*8980*/  MOV R140, R19 ;  /* 0x00000013008c7202 */ /* 0x000fe20000000f00 */
[----:B------:R-:W-:Y:S01]  /*8990*/  UIADD3 UR8, UR8, -0x1, URZ ;  /* 0xffffffff08087890 */ /* 0x000fe2000fffe03f */
[----:B------:R-:W-:Y:S04]  /*89a0*/  ISETP.GT.AND P0, PT, R3, 0x29, P0 ;  /* 0x000000290300780c */ /* 0x000fe80000704270 */
[----:B------:R-:W-:Y:S04]  /*89b0*/  ISETP.LT.OR P0, PT, R4, 0x2a, P0 ;  /* 0x0000002a0400780c */ /* 0x000fe80000701670 */
[----:B------:R-:W-:Y:S01]  /*89c0*/  FSEL R132, R22, -INF , !P0 ;  /* 0xff80000016847808 */ /* 0x000fe20004000000 */
[C---:B--2---:R-:W-:Y:S02]  /*89d0*/  FFMA.FTZ R0, R2.reuse, R5, R8 ;  /* 0x0000000502007223 */ /* 0x044fe40000010008 */
[----:B------:R-:W-:Y:S01]  /*89e0*/  FMUL.FTZ R8, R2, R152 ;  /* 0x0000009802087220 */ /* 0x000fe20000410000 */
[----:B------:R-:W-:Y:S01]  /*89f0*/  MOV R152, R24 ;  /* 0x0000001800987202 */ /* 0x000fe20000000f00 */
[----:B------:R-:W-:Y:S01]  /*8a00*/  FADD.FTZ R4, R18, R0 ;  /* 0x0000000012047221 */ /* 0x000fe20000010000 */
[----:B------:R-:W-:Y:S01]  /*8a10*/  FMNMX.FTZ R0, R6, R134, !PT ;  /* 0x0000008606007209 */ /* 0x000fe20007810000 */
[C---:B------:R-:W-:Y:S02]  /*8a20*/  FMUL.FTZ R24, R2.reuse, R136 ;  /* 0x0000008802187220 */ /* 0x040fe40000410000 */
[----:B------:R-:W-:Y:S01]  /*8a30*/  FMUL.FTZ R5, R2, R157 ;  /* 0x0000009d02057220 */ /* 0x000fe20000410000 */
[----:B------:R-:W-:Y:S01]  /*8a40*/  FMNMX.FTZ R0, R7, R0, !PT ;  /* 0x0000000007007209 */ /* 0x000fe20007810000 */
[----:B------:R-:W-:Y:S01]  /*8a50*/  MUFU.EX2 R152, R152 ;  /* 0x0000009800987308 */ /* 0x000fe20000000800 */
        /* <DEDUP_REMOVED lines=14> */
[----:B-1----:R-:W-:Y:S01]  /*8b40*/  FMNMX.FTZ R3, R0, R3, !PT ;  /* 0x0000000300037209 */ /* 0x002fe20007810000 */
[----:B------:R-:W-:Y:S02]  /*8b50*/  FADD.FTZ R0, R17, R4 ;  /* 0x0000000411007221 */ /* 0x000fe40000010000 */
[----:B------:R-:W-:Y:S01]  /*8b60*/  FMUL.FTZ R4, R2, R156 ;  /* 0x0000009c02047220 */ /* 0x000fe20000410000 */
[C---:B------:R-:W-:Y:S01]  /*8b70*/  FSETP.NEU.FTZ.AND P0, PT, R3.reuse, -INF , PT ;  /* 0xff8000000300780b */ /* 0x040fe20003f1d000 */
[----:B------:R-:W-:Y:S01]  /*8b80*/  FADD.FTZ R11, R16, R0 ;  /* 0x00000000100b7221 */ /* 0x000fe20000010000 */
[----:B------:R-:W-:Y:S01]  /*8b90*/  MOV R156, R27 ;  /* 0x0000001b009c7202 */ /* 0x000fe20000000f00 */
[C---:B------:R-:W-:Y:S01]  /*8ba0*/  FMUL.FTZ R16, R2.reuse, R144 ;  /* 0x0000009002107220 */ /* 0x040fe20000410000 */
[C---:B------:R-:W-:Y:S01]  /*8bb0*/  FSEL R0, R3.reuse, RZ, P0 ;  /* 0x000000ff03007208 */ /* 0x040fe20000000000 */
[----:B------:R-:W-:Y:S01]  /*8bc0*/  FMUL.FTZ R17, R2, R145 ;  /* 0x0000009102117220 */ /* 0x000fe20000410000 */
[----:B------:R-:W-:Y:S02]  /*8bd0*/  MOV R145, R26 ;  /* 0x0000001a00917202 */ /* 0x000fe40000000f00 */
[----:B------:R-:W-:Y:S01]  /*8be0*/  MOV R149, R11 ;  /* 0x0000000b00957202 */ /* 0x000fe20000000f00 */
[----:B------:R-:W-:Y:S01]  /*8bf0*/  FADD.FTZ R0, -R0, R134 ;  /* 0x0000008600007221 */ /* 0x000fe20000010100 */
[----:B------:R-:W-:Y:S01]  /*8c00*/  MUFU.EX2 R156, R156 ;  /* 0x0000009c009c7308 */ /* 0x000fe20000000800 */
[----:B------:R-:W-:Y:S02]  /*8c10*/  FMUL.FTZ R134, R3, c[0x0][0x2d0] ;  /* 0x0000b40003867a20 */ /* 0x000fe40000410000 */
[----:B------:R-:W-:Y:S03]  /*8c20*/  FMUL.FTZ R0, R0, c[0x0][0x2d0] ;  /* 0x0000b40000007a20 */ /* 0x000fe60000410000 */
[----:B------:R-:W-:Y:S02]  /*8c30*/  FSEL R134, R134, RZ, P0 ;  /* 0x000000ff86867208 */ /* 0x000fe40000000000 */
[----:B------:R-:W-:Y:S02]  /*8c40*/  PLOP3.LUT P0, PT, PT, PT, UP0, 0x80, 0x0 ;  /* 0x000000000000781c */ /* 0x000fe40003f0f008 */
[----:B------:R-:W1:Y:S01]  /*8c50*/  MUFU.EX2 R0, R0 ;  /* 0x0000000000007308 */ /* 0x000e620000000800 */
[--C-:B------:R-:W-:Y:S02]  /*8c60*/  FFMA.FTZ R169, R6, c[0x0][0x2d0], -R134.reuse ;  /* 0x0000b40006a97a23 */ /* 0x100fe40000010886 */
[--C-:B------:R-:W-:Y:S02]  /*8c70*/  FFMA.FTZ R7, R7, c[0x0][0x2d0], -R134.reuse ;  /* 0x0000b40007077a23 */ /* 0x100fe40000010886 */
[--C-:B------:R-:W-:Y:S05]  /*8c80*/  FFMA.FTZ R2, R10, c[0x0][0x2d0], -R134.reuse ;  /* 0x0000b4000a027a23 */ /* 0x100fea0000010886 */
[----:B------:R-:W3:Y:S10]  /*8c90*/  MUFU.EX2 R169, R169 ;  /* 0x000000a900a97308 */ /* 0x000ef40000000800 */
[----:B------:R-:W2:Y:S01]  /*8ca0*/  MUFU.EX2 R144, R7 ;  /* 0x0000000700907308 */ /* 0x000ea20000000800 */
[C---:B-1----:R-:W-:Y:S02]  /*8cb0*/  FMUL.FTZ R26, R0.reuse, R138 ;  /* 0x0000008a001a7220 */ /* 0x042fe40000410000 */
[C---:B------:R-:W-:Y:S02]  /*8cc0*/  FMUL.FTZ R27, R0.reuse, R139 ;  /* 0x0000008b001b7220 */ /* 0x040fe40000410000 */
[----:B------:R-:W1:Y:S01]  /*8cd0*/  LDSM.16.MT88.4 R136, [R236+0x100] ;  /* 0x00010000ec88783b */ /* 0x000e620000004200 */
[C---:B------:R-:W-:Y:S02]  /*8ce0*/  FMUL.FTZ R11, R0.reuse, R155 ;  /* 0x0000009b000b7220 */ /* 0x040fe40000410000 */
[C---:B------:R-:W-:Y:S02]  /*8cf0*/  FMUL.FTZ R22, R0.reuse, R142 ;  /* 0x0000008e00167220 */ /* 0x040fe40000410000 */
[C---:B------:R-:W-:Y:S02]  /*8d00*/  FMUL.FTZ R23, R0.reuse, R143 ;  /* 0x0000008f00177220 */ /* 0x040fe40000410000 */
[C---:B------:R-:W-:Y:S01]  /*8d10*/  FMUL.FTZ R6, R0.reuse, R158 ;  /* 0x0000009e00067220 */ /* 0x040fe20000410000 */
[----:B------:R-:W-:Y:S01]  /*8d20*/  MOV R158, R145 ;  /* 0x00000091009e7202 */ /* 0x000fe20000000f00 */
[C---:B------:R-:W-:Y:S01]  /*8d30*/  FMUL.FTZ R10, R0.reuse, R154 ;  /* 0x0000009a000a7220 */ /* 0x040fe20000410000 */
[----:B------:R-:W-:Y:S01]  /*8d40*/  MOV R154, R149 ;  /* 0x00000095009a7202 */ /* 0x000fe20000000f00 */
[C---:B------:R-:W-:Y:S01]  /*8d50*/  FMUL.FTZ R14, R0.reuse, R150 ;  /* 0x00000096000e7220 */ /* 0x040fe20000410000 */
[----:B------:R-:W-:Y:S01]  /*8d60*/  MUFU.EX2 R145, R157 ;  /* 0x0000009d00917308 */ /* 0x000fe20000000800 */
[C---:B------:R-:W-:Y:S02]  /*8d70*/  FMUL.FTZ R15, R0.reuse, R151 ;  /* 0x00000097000f7220 */ /* 0x040fe40000410000 */
[----:B---3--:R-:W-:Y:S01]  /*8d80*/  FFMA.FTZ R151, R0, R141, R169 ;  /* 0x0000008d00977223 */ /* 0x008fe200000100a9 */
[----:B--2---:R-:W-:Y:S01]  /*8d90*/  F2FP.PACK_AB R169, R144, R169 ;  /* 0x000000a990a9723e */ /* 0x004fe200000000ff */
[C---:B------:R-:W-:Y:S01]  /*8da0*/  FMUL.FTZ R7, R0.reuse, R159 ;  /* 0x0000009f00077220 */ /* 0x040fe20000410000 */
[----:B------:R-:W-:Y:S01]  /*8db0*/  MOV R159, R140 ;  /* 0x0000008c009f7202 */ /* 0x000fe20000000f00 */
[C---:B------:R-:W-:Y:S01]  /*8dc0*/  FMUL.FTZ R18, R0.reuse, R146 ;  /* 0x0000009200127220 */ /* 0x040fe20000410000 */
[----:B------:R-:W-:Y:S01]  /*8dd0*/  LDSM.16.MT88.4 R140, [R236+0x900] ;  /* 0x00090000ec8c783b */ /* 0x000fe20000004200 */
        /* <DEDUP_REMOVED lines=56> */
[--C-:B------:R-:W-:Y:S02]  /*9160*/  FFMA.FTZ R0, R171, c[0x0][0x2d0], -R134.reuse ;  /* 0x0000b400ab007a23 */ /* 0x100fe40000010886 */
[----:B------:R-:W-:Y:S02]  /*9170*/  FADD.FTZ R144, R144, R151 ;  /* 0x0000009790907221 */ /* 0x000fe40000010000 */
[----:B------:R-:W2:Y:S02]  /*9180*/  MUFU.EX2 R146, R0 ;  /* 0x0000000000927308 */ /* 0x000ea40000000800 */
[----:B--2---:R-:W-:Y:S01]  /*9190*/  F2FP.PACK_AB R171, R146, R147 ;  /* 0x0000009392ab723e */ /* 0x004fe200000000ff */
[--C-:B------:R-:W-:Y:S07]  /*91a0*/  FFMA.FTZ R0, R176, c[0x0][0x2d0], -R134.reuse ;  /* 0x0000b400b0007a23 */ /* 0x100fee0000010886 */
[----:B------:R-:W-:Y:S01]  /*91b0*/  MUFU.EX2 R176, R159 ;  /* 0x0000009f00b07308 */ /* 0x000fe20000000800 */
[C---:B-1----:R-:W-:Y:S09]  /*91c0*/  HMMA.16816.F32 R4, R168.reuse, R136, R4 ;  /* 0x00000088a804723c */ /* 0x042ff20000001804 */
[----:B------:R1:W-:Y:S01]  /*91d0*/  MUFU.EX2 R149, R0 ;  /* 0x0000000000957308 */ /* 0x0003e20000000800 */
[C---:B------:R-:W-:Y:S01]  /*91e0*/  HMMA.16816.F32 R8, R168.reuse, R138, R8 ;  /* 0x0000008aa808723c */ /* 0x040fe20000001808 */
[----:B------:R-:W2:Y:S02]  /*91f0*/  LDSM.16.MT88.4 R136, [R237+0x100] ;  /* 0x00010000ed88783b */ /* 0x000ea40000004200 */
[--C-:B-1----:R-:W-:Y:S06]  /*9200*/  FFMA.FTZ R0, R175, c[0x0][0x2d0], -R134.reuse ;  /* 0x0000b400af007a23 */ /* 0x102fec0000010886 */
[----:B------:R1:W3:Y:S01]  /*9210*/  MUFU.EX2 R150, R0 ;  /* 0x0000000000967308 */ /* 0x0002e20000000800 */
[C---:B--2---:R-:W-:Y:S08]  /*9220*/  HMMA.16816.F32 R12, R168.reuse, R136, R12 ;  /* 0x00000088a80c723c */ /* 0x044ff0000000180c */
[C---:B------:R-:W-:Y:S01]  /*9230*/  HMMA.16816.F32 R16, R168.reuse, R138, R16 ;  /* 0x0000008aa810723c */ /* 0x040fe20000001810 */
[----:B------:R-:W2:Y:S03]  /*9240*/  LDSM.16.MT88.4 R136, [R240+0x100] ;  /* 0x00010000f088783b */ /* 0x000ea60000004200 */
[--C-:B-1----:R-:W-:Y:S04]  /*9250*/  FFMA.FTZ R0, R172, c[0x0][0x2d0], -R134.reuse ;  /* 0x0000b400ac007a23 */ /* 0x102fe80000010886 */
[----:B------:R1:W-:Y:S04]  /*9260*/  MUFU.EX2 R148, R0 ;  /* 0x0000000000947308 */ /* 0x0003e80000000800 */
[----:B-1----:R-:W-:Y:S06]  /*9270*/  FFMA.FTZ R0, R173, c[0x0][0x2d0], -R134 ;  /* 0x0000b400ad007a23 */ /* 0x002fec0000010886 */
[----:B------:R1:W4:Y:S01]  /*9280*/  MUFU.EX2 R174, R0 ;  /* 0x0000000000ae7308 */ /* 0x0003220000000800 */
[C---:B--2---:R-:W-:Y:S08]  /*9290*/  HMMA.16816.F32 R20, R168.reuse, R136, R20 ;  /* 0x00000088a814723c */ /* 0x044ff00000001814 */
[C---:B------:R-:W-:Y:S01]  /*92a0*/  HMMA.16816.F32 R24, R168.reuse, R138, R24 ;  /* 0x0000008aa818723c */ /* 0x040fe20000001818 */
[----:B------:R-:W2:Y:S03]  /*92b0*/  LDSM.16.MT88.4 R136, [R239+0x100] ;  /* 0x00010000ef88783b */ /* 0x000ea60000004200 */
[----:B-1----:R-:W-:Y:S02]  /*92c0*/  FADD.FTZ R0, R2, R154 ;  /* 0x0000009a02007221 */ /* 0x002fe40000010000 */
[----:B------:R-:W1:Y:S02]  /*92d0*/  MUFU.EX2 R154, R158 ;  /* 0x0000009e009a7308 */ /* 0x000e640000000800 */
[----:B------:R-:W-:Y:S04]  /*92e0*/  FADD.FTZ R151, R145, R0 ;  /* 0x0000000091977221 */ /* 0x000fe80000010000 */
[----:B------:R-:W-:Y:S01]  /*92f0*/  FADD.FTZ R0, R147, R144 ;  /* 0x0000009093007221 */ /* 0x000fe20000010000 */
        /* <DEDUP_REMOVED lines=36> */
[C---:B--2---:R-:W-:Y:S07]  /*9540*/  HMMA.16816.F32 R124, R168.reuse, R136, R124 ;  /* 0x00000088a87c723c */ /* 0x044fee000000187c */
[----:B------:R-:W-:Y:S01]  /*9550*/  F2FP.PACK_AB R136, R145, R2 ;  /* 0x000000029188723e */ /* 0x000fe200000000ff */
[----:B------:R-:W-:Y:S04]  /*9560*/  HMMA.16816.F32 R128, R168, R138, R128 ;  /* 0x0000008aa880723c */ /* 0x000fe80000001880 */
[----:B---3--:R-:W-:Y:S01]  /*9570*/  F2FP.PACK_AB R137, R150, R149 ;  /* 0x000000959689723e */ /* 0x008fe200000000ff */
[----:B------:R-:W-:Y:S02]  /*9580*/  FADD.FTZ R2, R146, R0 ;  /* 0x0000000092027221 */ /* 0x000fe40000010000 */
[----:B------:R-:W-:Y:S01]  /*9590*/  F2FP.PACK_AB R138, R157, R156 ;  /* 0x0000009c9d8a723e */ /* 0x000fe200000000ff */
[----:B------:R-:W-:Y:S01]  /*95a0*/  LDSM.16.MT88.4 R144, [R239+0x5100] ;  /* 0x00510000ef90783b */ /* 0x000fe20000004200 */
[----:B----4-:R-:W-:Y:S03]  /*95b0*/  F2FP.PACK_AB R139, R174, R148 ;  /* 0x00000094ae8b723e */ /* 0x010fe600000000ff */
[----:B------:R-:W-:Y:S01]  /*95c0*/  FFMA.FTZ R0, R178, c[0x0][0x2d0], -R134 ;  /* 0x0000b400b2007a23 */ /* 0x000fe20000010886 */
[----:B-1----:R-:W-:Y:S01]  /*95d0*/  MOV R178, R154 ;  /* 0x0000009a00b27202 */ /* 0x002fe20000000f00 */
[----:B------:R-:W-:Y:S02]  /*95e0*/  FADD.FTZ R2, R149, R2 ;  /* 0x0000000295027221 */ /* 0x000fe40000010000 */
[C---:B------:R-:W-:Y:S01]  /*95f0*/  HMMA.16816.F32 R4, R136.reuse, R140, R4 ;  /* 0x0000008c8804723c */ /* 0x040fe20000001804 */
[----:B------:R1:W-:Y:S04]  /*9600*/  MUFU.EX2 R172, R0 ;  /* 0x0000000000ac7308 */ /* 0x0003e80000000800 */
[----:B------:R-:W-:Y:S03]  /*9610*/  FADD.FTZ R2, R150, R2 ;  /* 0x0000000296027221 */ /* 0x000fe60000010000 */
[C---:B------:R-:W-:Y:S01]  /*9620*/  HMMA.16816.F32 R8, R136.reuse, R142, R8 ;  /* 0x0000008e8808723c */ /* 0x040fe20000001808 */
[----:B------:R-:W2:Y:S03]  /*9630*/  LDSM.16.MT88.4 R140, [R237+0x900] ;  /* 0x00090000ed8c783b */ /* 0x000ea60000004200 */
[--C-:B-1----:R-:W-:Y:S01]  /*9640*/  FFMA.FTZ R0, R179, c[0x0][0x2d0], -R134.reuse ;  /* 0x0000b400b3007a23 */ /* 0x102fe20000010886 */
[----:B------:R-:W-:Y:S03]  /*9650*/  MOV R179, R153 ;  /* 0x0000009900b37202 */ /* 0x000fe60000000f00 */
[----:B------:R1:W3:Y:S01]  /*9660*/  MUFU.EX2 R173, R0 ;  /* 0x0000000000ad7308 */ /* 0x0002e20000000800 */
[----:B------:R-:W-:Y:S01]  /*9670*/  F2FP.PACK_AB R170, R178, R179 ;  /* 0x000000b3b2aa723e */ /* 0x000fe200000000ff */
[C---:B--2---:R-:W-:Y:S03]  /*9680*/  HMMA.16816.F32 R12, R136.reuse, R140, R12 ;  /* 0x0000008c880c723c */ /* 0x044fe6000000180c */
[--C-:B-1----:R-:W-:Y:S01]  /*9690*/  FFMA.FTZ R0, R177, c[0x0][0x2d0], -R134.reuse ;  /* 0x0000b400b1007a23 */ /* 0x102fe20000010886 */
[----:B------:R-:W-:Y:S01]  /*96a0*/  MOV R177, R152 ;  /* 0x0000009800b17202 */ /* 0x000fe20000000f00 */
[----:B------:R-:W-:Y:S01]  /*96b0*/  FFMA.FTZ R134, R132, c[0x0][0x2d0], -R134 ;  /* 0x0000b40084867a23 */ /* 0x000fe20000010886 */
[----:B------:R-:W-:Y:S02]  /*96c0*/  LDSM.16.MT88.4 R152, [R236+0x1100] ;  /* 0x00110000ec98783b */ /* 0x000fe40000004200 */
[C---:B------:R-:W-:Y:S01]  /*96d0*/  HMMA.16816.F32 R16, R136.reuse, R142, R16 ;  /* 0x0000008e8810723c */ /* 0x040fe20000001810 */
[----:B------:R1:W-:Y:S03]  /*96e0*/  MUFU.EX2 R132, R0 ;  /* 0x0000000000847308 */ /* 0x0003e60000000800 */
[----:B------:R-:W-:Y:S02]  /*96f0*/  F2FP.PACK_AB R168, R177, R176 ;  /* 0x000000b0b1a8723e */ /* 0x000fe400000000ff */
[----:B---3--:R-:W-:Y:S01]  /*9700*/  F2FP.PACK_AB R169, R173, R172 ;  /* 0x000000acada9723e */ /* 0x008fe200000000ff */
[----:B------:R-:W2:Y:S04]  /*9710*/  LDSM.16.MT88.4 R140, [R240+0x900] ;  /* 0x00090000f08c783b */ /* 0x000ea80000004200 */
[----:B------:R-:W3:Y:S01]  /*9720*/  MUFU.EX2 R134, R134 ;  /* 0x0000008600867308 */ /* 0x000ee20000000800 */
[----:B-1----:R-:W-:Y:S04]  /*9730*/  FADD.FTZ R0, R156, R151 ;  /* 0x000000979c007221 */ /* 0x002fe80000010000 */
[----:B------:R-:W-:Y:S02]  /*9740*/  FADD.FTZ R175, R157, R0 ;  /* 0x000000009daf7221 */ /* 0x000fe40000010000 */
[----:B------:R-:W-:Y:S02]  /*9750*/  FADD.FTZ R0, R148, R2 ;  /* 0x0000000294007221 */ /* 0x000fe40000010000 */
[----:B------:R-:W-:Y:S01]  /*9760*/  FADD.FTZ R2, R176, R175 ;  /* 0x000000afb0027221 */ /* 0x000fe20000010000 */
[----:B---3--:R-:W-:Y:S01]  /*9770*/  F2FP.PACK_AB R171, R134, R132 ;  /* 0x0000008486ab723e */ /* 0x008fe200000000ff */
[----:B------:R-:W-:Y:S02]  /*9780*/  FADD.FTZ R0, R174, R0 ;  /* 0x00000000ae007221 */ /* 0x000fe40000010000 */
[----:B------:R-:W-:Y:S02]  /*9790*/  FADD.FTZ R2, R177, R2 ;  /* 0x00000002b1027221 */ /* 0x000fe40000010000 */
[----:B------:R-:W-:Y:S02]  /*97a0*/  FADD.FTZ R0, R172, R0 ;  /* 0x00000000ac007221 */ /* 0x000fe40000010000 */
[----:B------:R-:W-:Y:S02]  /*97b0*/  FADD.FTZ R2, R179, R2 ;  /* 0x00000002b3027221 */ /* 0x000fe40000010000 */
[----:B------:R-:W-:Y:S01]  /*97c0*/  FADD.FTZ R0, R173, R0 ;  /* 0x00000000ad007221 */ /* 0x000fe20000010000 */
[C---:B--2---:R-:W-:Y:S03]  /*97d0*/  HMMA.16816.F32 R20, R136.reuse, R140, R20 ;  /* 0x0000008c8814723c */ /* 0x044fe60000001814 */
[----:B------:R-:W-:Y:S01]  /*97e0*/  FADD.FTZ R0, R132, R0 ;  /* 0x0000000084007221 */ /* 0x000fe20000010000 */
[-C--:B------:R-:W-:Y:S03]  /*97f0*/  MOV R132, R3.reuse ;  /* 0x0000000300847202 */ /* 0x080fe60000000f00 */
[----:B------:R-:W-:Y:S01]  /*9800*/  FADD.FTZ R0, R134, R0 ;  /* 0x0000000086007221 */ /* 0x000fe20000010000 */
[C---:B------:R-:W-:Y:S01]  /*9810*/  HMMA.16816.F32 R24, R136.reuse, R142, R24 ;  /* 0x0000008e8818723c */ /* 0x040fe20000001818 */
[----:B------:R-:W1:Y:S03]  /*9820*/  LDSM.16.MT88.4 R140, [R239+0x900] ;  /* 0x00090000ef8c783b */ /* 0x000e660000004200 */
[----:B------:R-:W-:Y:S04]  /*9830*/  MOV R134, R3 ;  /* 0x0000000300867202 */ /* 0x000fe80000000f00 */
        /* <DEDUP_REMOVED lines=34> */
[C---:B------:R-:W-:Y:S08]  /*9a60*/  HMMA.16816.F32 R120, R136.reuse, R142, R120 ;  /* 0x0000008e8878723c */ /* 0x040ff00000001878 */
[C---:B------:R-:W-:Y:S08]  /*9a70*/  HMMA.16816.F32 R124, R136.reuse, R144, R124 ;  /* 0x00000090887c723c */ /* 0x040ff0000000187c */
[----:B------:R-:W-:Y:S01]  /*9a80*/  HMMA.16816.F32 R128, R136, R146, R128 ;  /* 0x000000928880723c */ /* 0x000fe20000001880 */
[----:B------:R-:W1:Y:S07]  /*9a90*/  LDSM.16.MT88.4 R144, [R237+0x1100] ;  /* 0x00110000ed90783b */ /* 0x000e6e0000004200 */
[C---:B------:R-:W-:Y:S01]  /*9aa0*/  HMMA.16816.F32 R156, R168.reuse, R152, R4 ;  /* 0x00000098a89c723c */ /* 0x040fe20000001804 */
[----:B------:R-:W2:Y:S07]  /*9ab0*/  LDSM.16.MT88.4 R136, [R240+0x1100] ;  /* 0x00110000f088783b */ /* 0x000eae0000004200 */
[C---:B------:R-:W-:Y:S01]  /*9ac0*/  HMMA.16816.F32 R152, R168.reuse, R154, R8 ;  /* 0x0000009aa898723c */ /* 0x040fe20000001808 */
[----:B------:R-:W3:Y:S08]  /*9ad0*/  LDSM.16.MT88.4 R4, [R239+0x1100] ;  /* 0x00110000ef04783b */ /* 0x000ef00000004200 */
[----:B------:R-:W4:Y:S01]  /*9ae0*/  LDSM.16.MT88.4 R8, [R236+0x2900] ;  /* 0x00290000ec08783b */ /* 0x000f220000004200 */
[C---:B-1----:R-:W-:Y:S07]  /*9af0*/  HMMA.16816.F32 R148, R168.reuse, R144, R12 ;  /* 0x00000090a894723c */ /* 0x042fee000000180c */
[----:B------:R-:W1:Y:S01]  /*9b00*/  LDSM.16.MT88.4 R12, [R237+0x2900] ;  /* 0x00290000ed0c783b */ /* 0x000e620000004200 */
[C---:B------:R-:W-:Y:S08]  /*9b10*/  HMMA.16816.F32 R144, R168.reuse, R146, R16 ;  /* 0x00000092a890723c */ /* 0x040ff00000001810 */
[C---:B--2---:R-:W-:Y:S08]  /*9b20*/  HMMA.16816.F32 R140, R168.reuse, R136, R20 ;  /* 0x00000088a88c723c */ /* 0x044ff00000001814 */
[C---:B------:R-:W-:Y:S08]  /*9b30*/  HMMA.16816.F32 R136, R168.reuse, R138, R24 ;  /* 0x0000008aa888723c */ /* 0x040ff00000001818 */
[C---:B---3--:R-:W-:Y:S08]  /*9b40*/  HMMA.16816.F32 R28, R168.reuse, R4, R28 ;  /* 0x00000004a81c723c */ /* 0x048ff0000000181c */
[C---:B------:R-:W-:Y:S01]  /*9b50*/  HMMA.16816.F32 R32, R168.reuse, R6, R32 ;  /* 0x00000006a820723c */ /* 0x040fe20000001820 */
[----:B------:R-:W2:Y:S07]  /*9b60*/  LDSM.16.MT88.4 R4, [R240+0x2900] ;  /* 0x00290000f004783b */ /* 0x000eae0000004200 */
[C---:B----4-:R-:W-:Y:S08]  /*9b70*/  HMMA.16816.F32 R36, R168.reuse, R8, R36 ;  /* 0x00000008a824723c */ /* 0x050ff00000001824 */
        /* <DEDUP_REMOVED lines=30> */
[C---:B--2---:R-:W-:Y:S07]  /*9d60*/  HMMA.16816.F32 R124, R168.reuse, R4, R124 ;  /* 0x00000004a87c723c */ /* 0x044fee000000187c */
[----:B------:R-:W-:Y:S01]  /*9d70*/  FADD.FTZ R4, R178, R2 ;  /* 0x00000002b2047221 */ /* 0x000fe20000010000 */
[----:B------:R-:W-:Y:S04]  /*9d80*/  HMMA.16816.F32 R128, R168, R6, R128 ;  /* 0x00000006a880723c */ /* 0x000fe80000001880 */
[----:B------:R1:W-:Y:S01]  /*9d90*/  STL [R1+0x20], R4 ;  /* 0x0000200401007387 */ /* 0x0003e20000100800 */
[----:B------:R-:W-:Y:S03]  /*9da0*/  MOV R2, R133 ;  /* 0x0000008500027202 */ /* 0x000fe60000000f00 */
[----:B------:R1:W-:Y:S01]  /*9db0*/  STL [R1+0x24], R0 ;  /* 0x0000240001007387 */ /* 0x0003e20000100800 */
[----:B------:R-:W-:-:S05]  /*9dc0*/  @P0 BRA `(.L_x_357) ;  /* 0xffffc25000000947 */ /* 0x000fca000383ffff */
.L_x_346:
[----:B------:R-:W2:Y:S01]  /*9dd0*/  S2UR UR10, SR_CTAID.X ;  /* 0x00000000000a79c3 */ /* 0x000ea20000002500 */
[----:B------:R-:W-:-:S02]  /*9de0*/  UISETP.NE.AND UP1, UPT, UR14, URZ, UPT ;  /* 0x0000003f0e00728c */ /* 0x000fc4000bf25270 */
[----:B------:R-:W-:Y:S02]  /*9df0*/  UISETP.NE.AND UP0, UPT, UR13, URZ, UPT ;  /* 0x0000003f0d00728c */ /* 0x000fe4000bf05270 */
[----:B------:R-:W-:-:S04]  /*9e00*/  ULDC.64 UR4, c[0x0][0x2c8] ;  /* 0x0000b20000047ab9 */ /* 0x000fc80000000a00 */
[----:B------:R-:W-:Y:S01]  /*9e10*/  PLOP3.LUT P0, PT, PT, PT, UP0, 0x40, 0x0 ;  /* 0x000000000000781c */ /* 0x000fe20003f0e808 */
[----:B--2---:R-:W-:-:S04]  /*9e20*/  ULEA UR10, UR10, 0x7f, 0x7 ;  /* 0x0000007f0a0a7891 */ /* 0x004fc8000f8e383f */
[----:B------:R-:W-:-:S03]  /*9e30*/  UIMAD.WIDE.U32 UR18, UR10, UR4, URZ ;  /* 0x000000040a1272a5 */ /* 0x000fc6000f8e003f */
[----:B------:R-:W-:Y:S02]  /*9e40*/  ULDC UR4, c[0x0][0x168] ;  /* 0x00005a0000047ab9 */ /* 0x000fe40000000800 */
[----:B------:R-:W-:Y:S02]  /*9e50*/  @UP1 USHF.R.U32.HI UR10, URZ, UR5, UR19 ;  /* 0x000000053f0a1299 */ /* 0x000fe40008011613 */
[----:B------:R-:W-:Y:S02]  /*9e60*/  UIADD3 UR4, -UR4, 0x1, URZ ;  /* 0x0000000104047890 */ /* 0x000fe4000fffe13f */
[----:B------:R-:W-:Y:S02]  /*9e70*/  ULDC UR5, c[0x0][0x1d0] ;  /* 0x0000740000057ab9 */ /* 0x000fe40000000800 */
[----:B------:R-:W-:-:S03]  /*9e80*/  UIADD3 UR11, UR10, UR5, UR4 ;  /* 0x000000050a0b7290 */ /* 0x000fc6000fffe004 */
[----:B------:R-:W-:Y:S02]  /*9e90*/  ULDC UR10, c[0x0][0x324] ;  /* 0x0000c900000a7ab9 */ /* 0x000fe40000000800 */
[----:B------:R-:W-:Y:S01]  /*9ea0*/  UIADD3 UR10, UR11, -UR10, URZ ;  /* 0x8000000a0b0a7290 */ /* 0x000fe2000fffe03f */
[----:B------:R-:W-:Y:S05]  /*9eb0*/  @P0 BRA `(.L_x_358) ;  /* 0x0000014000000947 */ /* 0x000fea0003800000 */
        /* <DEDUP_REMOVED lines=11> */
.L_x_359:
[----:B------:R-:W-:Y:S02]  /*9f70*/  ULDC UR4, c[0x0][0x32c] ;  /* 0x0000cb0000047ab9 */ /* 0x000fe40000000800 */
[----:B------:R-:W-:-:S03]  /*9f80*/  UISETP.NE.AND UP0, UPT, UR4, 0x1, UPT ;  /* 0x000000010400788c */ /* 0x000fc6000bf05270 */
[----:B------:R-:W-:Y:S02]  /*9f90*/  ULDC.64 UR4, c[0x0][0x330] ;  /* 0x0000cc0000047ab9 */ /* 0x000fe40000000a00 */
[----:B------:R-:W-:-:S06]  /*9fa0*/  UIMAD.WIDE.U32 UR18, UR11, UR4, URZ ;  /* 0x000000040b1272a5 */ /* 0x000fcc000f8e003f */
[----:B------:R-:W-:Y:S02]  /*9fb0*/  @UP0 USHF.R.U32.HI UR11, URZ, UR5, UR19 ;  /* 0x000000053f0b0299 */ /* 0x000fe40008011613 */
.L_x_360:
[----:B------:R-:W-:Y:S02]  /*9fc0*/  ULDC UR4, c[0x0][0x32c] ;  /* 0x0000cb0000047ab9 */ /* 0x000fe40000000800 */
[----:B------:R-:W-:-:S04]  /*9fd0*/  UIMAD UR4, UR11, UR4, URZ ;  /* 0x000000040b0472a4 */ /* 0x000fc8000f8e023f */
[----:B------:R-:W-:-:S04]  /*9fe0*/  UISETP.LT.AND UP0, UPT, UR10, UR4, UPT ;  /* 0x000000040a00728c */ /* 0x000fc8000bf01270 */
[----:B------:R-:W-:-:S04]  /*9ff0*/  USEL UR10, UR10, UR4, !UP0 ;  /* 0x000000040a0a7287 */ /* 0x000fc8000c000000 */
.L_x_358:
[----:B------:R-:W-:-:S04]  /*a000*/  UIADD3 UR10, UR10, 0x2f, URZ ;  /* 0x0000002f0a0a7890 */ /* 0x000fc8000fffe03f */
[----:B------:R-:W-:-:S04]  /*a010*/  UIMAD.WIDE UR4, UR10, 0x2aaaaaab, URZ ;  /* 0x2aaaaaab0a0478a5 */ /* 0x000fc8000f8e023f */
        /* <DEDUP_REMOVED lines=9> */
[----:B-1----:R-:W4:Y:S04]  /*a0b0*/  LDL.64 R4, [R1+0x38] ;  /* 0x0000380001047983 */ /* 0x002f280000100a00 */
[----:B------:R-:W4:Y:S01]  /*a0c0*/  LDL.64 R2, [R1+0x30] ;  /* 0x0000300001027983 */ /* 0x000f220000100a00 */
[----:B--2---:R-:W-:-:S02]  /*a0d0*/  IADD3 R11, P0, R8, 0x40, RZ ;  /* 0x00000040080b7810 */ /* 0x004fc40007f1e0ff */
[----:B------:R-:W-:-:S03]  /*a0e0*/  IADD3 R10, P1, R8, 0x80, RZ ;  /* 0x00000080080a7810 */ /* 0x000fc60007f3e0ff */
[--C-:B---3--:R-:W-:Y:S01]  /*a0f0*/  IMAD.X R0, RZ, RZ, R7.reuse, P0 ;  /* 0x000000ffff007224 */ /* 0x108fe200000e0607 */
[----:B------:R-:W-:Y:S01]  /*a100*/  STL [R1+0x78], R11 ;  /* 0x0000780b01007387 */ /* 0x000fe20000100800 */
[----:B------:R-:W-:Y:S01]  /*a110*/  IADD3 R9, P0, R8, 0xc0, RZ ;  /* 0x000000c008097810 */ /* 0x000fe20007f1e0ff */
[--C-:B------:R-:W-:Y:S01]  /*a120*/  IMAD.X R8, RZ, RZ, R7.reuse, P1 ;  /* 0x000000ffff087224 */ /* 0x100fe200008e0607 */
[C---:B----4-:R-:W-:Y:S01]  /*a130*/  IADD3 R6, P1, R4.reuse, 0x80, RZ ;  /* 0x0000008004067810 */ /* 0x050fe20007f3e0ff */
[----:B------:R-:W-:Y:S02]  /*a140*/  STL [R1+0x70], R10 ;  /* 0x0000700a01007387 */ /* 0x000fe40000100800 */
[----:B------:R-:W-:Y:S01]  /*a150*/  IMAD.X R7, RZ, RZ, R7, P0 ;  /* 0x000000ffff077224 */ /* 0x000fe200000e0607 */
[C---:B------:R-:W-:Y:S01]  /*a160*/  IADD3 R5, P0, R4.reuse, 0xc0, RZ ;  /* 0x000000c004057810 */ /* 0x040fe20007f1e0ff */
[----:B------:R1:W-:Y:S04]  /*a170*/  STL [R1+0x74], R0 ;  /* 0x0000740001007387 */ /* 0x0003e80000100800 */
[----:B------:R-:W-:Y:S04]  /*a180*/  STL [R1+0x68], R9 ;  /* 0x0000680901007387 */ /* 0x000fe80000100800 */
[----:B------:R-:W-:Y:S01]  /*a190*/  STL [R1+0x6c], R8 ;  /* 0x00006c0801007387 */ /* 0x000fe20000100800 */
[----:B-1----:R-:W-:Y:S01]  /*a1a0*/  IADD3 R0, P2, R4, 0x40, RZ ;  /* 0x0000004004007810 */ /* 0x002fe20007f5e0ff */
[----:B------:R-:W-:-:S04]  /*a1b0*/  IMAD.X R4, RZ, RZ, R3, P1 ;  /* 0x000000ffff047224 */ /* 0x000fc800008e0603 */
[----:B------:R1:W-:Y:S04]  /*a1c0*/  STL [R1+0x60], R0 ;  /* 0x0000600001007387 */ /* 0x0003e80000100800 */
[----:B------:R-:W-:Y:S04]  /*a1d0*/  STL [R1+0x64], R7 ;  /* 0x0000640701007387 */ /* 0x000fe80000100800 */
[----:B------:R-:W-:Y:S01]  /*a1e0*/  STL [R1+0x58], R6 ;  /* 0x0000580601007387 */ /* 0x000fe20000100800 */
[----:B-1----:R-:W-:-:S05]  /*a1f0*/  IMAD.X R0, RZ, RZ, R3, P2 ;  /* 0x000000ffff007224 */ /* 0x002fca00010e0603 */
[----:B------:R1:W-:Y:S04]  /*a200*/  STL [R1+0x5c], R0 ;  /* 0x00005c0001007387 */ /* 0x0003e80000100800 */
[----:B------:R2:W-:Y:S01]  /*a210*/  STL [R1+0x50], R5 ;  /* 0x0000500501007387 */ /* 0x0005e20000100800 */
[----:B-1----:R-:W-:-:S05]  /*a220*/  IMAD.X R0, RZ, RZ, R3, P0 ;  /* 0x000000ffff007224 */ /* 0x002fca00000e0603 */
[----:B------:R2:W-:Y:S04]  /*a230*/  STL [R1+0x2c], R0 ;  /* 0x00002c0001007387 */ /* 0x0005e80000100800 */
[----:B------:R2:W-:Y:S02]  /*a240*/  STL [R1+0x54], R4 ;  /* 0x0000540401007387 */ /* 0x0005e40000100800 */
.L_x_364:
[----:B--2---:R-:W2:Y:S01]  /*a250*/  LDL R0, [R1] ;  /* 0x0000000001007983 */ /* 0x004ea20000100800 */
[----:B------:R-:W-:Y:S04]  /*a260*/  DEPBAR.LE SB0, 0x0 ;  /* 0x000080000000791a */ /* 0x000fe80000000000 */
[----:B------:R-:W-:Y:S01]  /*a270*/  BAR.SYNC.DEFER_BLOCKING 0x0 ;  /* 0x0000000000007b1d */ /* 0x000fe20000010000 */
[----:B------:R-:W-:Y:S01]  /*a280*/  UISETP.GT.AND UP0, UPT, UR9, UR8, UPT ;  /* 0x000000080900728c */ /* 0x000fe2000bf04270 */
[----:B------:R-:W-:Y:S05]  /*a290*/  MOV R2, R133 ;  /* 0x0000008500027202 */ /* 0x000fea0000000f00 */
        /* <DEDUP_REMOVED lines=13> */
[----:B------:R4:W-:Y:S01]  /*a370*/  STL.64 [R1+0x88], R8 ;  /* 0x0000880801007387 */ /* 0x0009e20000100a00 */
[----:B------:R-:W-:Y:S03]  /*a380*/  UIMAD UR11, UR11, UR4, URZ ;  /* 0x000000040b0b72a4 */ /* 0x000fe6000f8e023f */
[----:B------:R-:W3:Y:S01]  /*a390*/  LDL R12, [R1+0x4] ;  /* 0x00000400010c7983 */ /* 0x000ee20000100800 */
[----:B------:R-:W-:Y:S03]  /*a3a0*/  UIMAD UR11, UR8, UR5, UR11 ;  /* 0x00000005080b72a4 */ /* 0x000fe6000f8e020b */
[----:B------:R-:W3:Y:S01]  /*a3b0*/  LDL R22, [R1+0x78] ;  /* 0x0000780001167983 */ /* 0x000ee20000100800 */
[----:B------:R-:W-:Y:S02]  /*a3c0*/  UIADD3 UR4, UR19, UR11, URZ ;  /* 0x0000000b13047290 */ /* 0x000fe4000fffe03f */
[----:B------:R-:W-:Y:S01]  /*a3d0*/  UIMAD.WIDE.U32 UR18, UR18, 0x30, URZ ;  /* 0x00000030121278a5 */ /* 0x000fe2000f8e003f */
[----:B------:R-:W3:Y:S01]  /*a3e0*/  LDL R21, [R1+0x74] ;  /* 0x0000740001157983 */ /* 0x000ee20000100800 */
[----:B------:R-:W-:Y:S03]  /*a3f0*/  UIMAD UR4, UR4, 0x30, URZ ;  /* 0x00000030040478a4 */ /* 0x000fe6000f8e023f */
[----:B------:R-:W3:Y:S01]  /*a400*/  LDL R20, [R1+0x70] ;  /* 0x0000700001147983 */ /* 0x000ee20000100800 */
[----:B------:R-:W-:Y:S03]  /*a410*/  UIADD3 UR4, UR19, UR4, URZ ;  /* 0x0000000413047290 */ /* 0x000fe6000fffe03f */
[----:B------:R-:W3:Y:S04]  /*a420*/  LDL R15, [R1+0x6c] ;  /* 0x00006c00010f7983 */ /* 0x000ee80000100800 */
[----:B------:R-:W3:Y:S04]  /*a430*/  LDL R14, [R1+0x68] ;  /* 0x00006800010e7983 */ /* 0x000ee80000100800 */
[----:B----4-:R-:W4:Y:S04]  /*a440*/  LDL.64 R8, [R1+0x40] ;  /* 0x0000400001087983 */ /* 0x010f280000100a00 */
[----:B------:R-:W4:Y:S01]  /*a450*/  LDL R13, [R1+0x64] ;  /* 0x00006400010d7983 */ /* 0x000f220000100800 */
[----:B--2---:R-:W-:Y:S02]  /*a460*/  LOP3.LUT P2, RZ, R0, 0x1, RZ, 0xc0, !PT ;  /* 0x0000000100ff7812 */ /* 0x004fe4000784c0ff */
[----:B---3--:R-:W-:Y:S04]  /*a470*/  IADD3 R0, P1, R6, UR18, RZ ;  /* 0x0000001206007c10 */ /* 0x008fe8000ff3e0ff */
[C---:B------:R-:W-:Y:S02]  /*a480*/  LEA R4, P0, R0.reuse, c[0x0][0x1f8], 0x1 ;  /* 0x00007e0000047a11 */ /* 0x040fe400078008ff */
[----:B----4-:R-:W-:Y:S04]  /*a490*/  IADD3.X R3, R9, UR4, RZ, P1, !PT ;  /* 0x0000000409037c10 */ /* 0x010fe80008ffe4ff */
[----:B------:R-:W-:Y:S02]  /*a4a0*/  LEA.HI.X R5, R0, c[0x0][0x1fc], R3, 0x1, P0 ;  /* 0x00007f0000057a11 */ /* 0x000fe400000f0c03 */
[----:B------:R-:W-:Y:S03]  /*a4b0*/  IADD3 R0, P1, R22, UR18, RZ ;  /* 0x0000001216007c10 */ /* 0x000fe6000ff3e0ff */
        /* <DEDUP_REMOVED lines=24> */
[----:B------:R-:W-:Y:S02]  /*a640*/  @!P3 IMAD.X R5, R0, 0x1, R9, P1 ;  /* 0x000000010005b824 */ /* 0x000fe400008e0609 */
[----:B------:R2:W5:Y:S03]  /*a650*/  LDL.LU.64 R8, [R1+0x88] ;  /* 0x0000880001087983 */ /* 0x0005660000300a00 */
[----:B------:R-:W-:Y:S02]  /*a660*/  @!P3 LEA.HI.X R7, R4, c[0x0][0x1fc], R5, 0x1, P0 ;  /* 0x00007f000407ba11 */ /* 0x000fe400000f0c05 */
[----:B------:R-:W-:Y:S03]  /*a670*/  @!P3 IADD3 R5, P1, R3, R22, RZ ;  /* 0x000000160305b210 */ /* 0x000fe60007f3e0ff */
[----:B------:R3:W-:Y:S01]  /*a680*/  @!P3 LDGSTS.E.BYPASS.LTC128B.128 [R12+0x1100], [R6.64], !P6 ;  /* 0x01100000060cbfae */ /* 0x0007e2000f101d50 */
[C---:B------:R-:W-:Y:S01]  /*a690*/  @!P3 LEA R4, P0, R5.reuse, c[0x0][0x1f8], 0x1 ;  /* 0x00007e000504ba11 */ /* 0x040fe200078008ff */
[C---:B---3--:R-:W-:Y:S05]  /*a6a0*/  @!P3 IMAD.X R6, R0.reuse, 0x1, R21, P1 ;  /* 0x000000010006b824 */ /* 0x048fea00008e0615 */
[----:B------:R-:W-:Y:S05]  /*a6b0*/  @!P3 LEA.HI.X R5, R5, c[0x0][0x1fc], R6, 0x1, P0 ;  /* 0x00007f000505ba11 */ /* 0x000fea00000f0c06 */
[----:B------:R3:W-:Y:S02]  /*a6c0*/  @!P3 LDGSTS.E.BYPASS.LTC128B.128 [R12+0x2900], [R4.64], !P2 ;  /* 0x02900000040cbfae */ /* 0x0007e4000d101d50 */
[----:B---3--:R-:W-:Y:S04]  /*a6d0*/  @!P3 IADD3 R5, P1, R3, R20, RZ ;  /* 0x000000140305b210 */ /* 0x008fe80007f3e0ff */
[----:B------:R-:W-:Y:S01]  /*a6e0*/  @!P3 LEA R4, P0, R5, c[0x0][0x1f8], 0x1 ;  /* 0x00007e000504ba11 */ /* 0x000fe200078008ff */
[C---:B------:R-:W-:Y:S01]  /*a6f0*/  @!P3 IMAD.X R6, R0.reuse, 0x1, R15, P1 ;  /* 0x000000010006b824 */ /* 0x040fe200008e060f */
[----:B------:R-:W-:Y:S04]  /*a700*/  @!P3 IADD3 R3, P1, R3, R14, RZ ;  /* 0x0000000e0303b210 */ /* 0x000fe80007f3e0ff */
[----:B------:R-:W-:Y:S01]  /*a710*/  @!P3 LEA.HI.X R5, R5, c[0x0][0x1fc], R6, 0x1, P0 ;  /* 0x00007f000505ba11 */ /* 0x000fe200000f0c06 */
[----:B------:R-:W-:Y:S04]  /*a720*/  @!P3 IMAD.X R0, R0, 0x1, R13, P1 ;  /* 0x000000010000b824 */ /* 0x000fe800008e060d */
[----:B------:R3:W-:Y:S02]  /*a730*/  @!P3 LDGSTS.E.BYPASS.LTC128B.128 [R12+0x4100], [R4.64], !P5 ;  /* 0x04100000040cbfae */ /* 0x0007e4000e901d50 */
[C---:B---3--:R-:W-:Y:S04]  /*a740*/  @!P3 LEA R4, P0, R3.reuse, c[0x0][0x1f8], 0x1 ;  /* 0x00007e000304ba11 */ /* 0x048fe800078008ff */
[----:B------:R-:W-:Y:S05]  /*a750*/  @!P3 LEA.HI.X R5, R3, c[0x0][0x1fc], R0, 0x1, P0 ;  /* 0x00007f000305ba11 */ /* 0x000fea00000f0c00 */
[----:B------:R2:W-:Y:S04]  /*a760*/  @!P3 LDGSTS.E.BYPASS.LTC128B.128 [R12+0x5900], [R4.64], !P4 ;  /* 0x05900000040cbfae */ /* 0x0005e8000e101d50 */
.L_x_362:
[C---:B--2345:R-:W-:Y:S01]  /*a770*/  HMMA.16816.F32 R4, R160.reuse, R8, RZ ;  /* 0x00000008a004723c */ /* 0x07cfe200000018ff */
        /* <DEDUP_REMOVED lines=138> */
[----:B------:R-:W2:Y:S01]  /*b020*/  MUFU.TANH R175, R4 ;  /* 0x0000000400af7308 */ /* 0x000ea20000002400 */
[----:B------:R-:W-:Y:S02]  /*b030*/  FMUL.FTZ R6, R6, c[0x0][0x320] ;  /* 0x0000c80006067a20 */ /* 0x000fe40000410000 */
[----:B------:R-:W-:Y:S01]  /*b040*/  FMUL.FTZ R7, R7, c[0x0][0x320] ;  /* 0x0000c80007077a20 */ /* 0x000fe20000410000 */
[C---:B-1----:R-:W-:Y:S03]  /*b050*/  HMMA.16816.F32 R12, R232.reuse, R168, R12 ;  /* 0x000000a8e80c723c */ /* 0x042fe6000000180c */
[----:B------:R-:W-:Y:S03]  /*b060*/  FMUL.FTZ R8, R8, c[0x0][0x320] ;  /* 0x0000c80008087a20 */ /* 0x000fe60000410000 */
[----:B------:R-:W1:Y:S01]  /*b070*/  MUFU.TANH R174, R5 ;  /* 0x0000000500ae7308 */ /* 0x000e620000002400 */
[----:B------:R-:W-:Y:S01]  /*b080*/  FMUL.FTZ R9, R9, c[0x0][0x320] ;  /* 0x0000c80009097a20 */ /* 0x000fe20000410000 */
[C---:B------:R-:W-:Y:S04]  /*b090*/  HMMA.16816.F32 R16, R232.reuse, R170, R16 ;  /* 0x000000aae810723c */ /* 0x040fe80000001810 */
[----:B------:R-:W-:Y:S02]  /*b0a0*/  FMUL.FTZ R10, R10, c[0x0][0x320] ;  /* 0x0000c8000a0a7a20 */ /* 0x000fe40000410000 */
[----:B------:R-:W-:Y:S02]  /*b0b0*/  FMUL.FTZ R11, R11, c[0x0][0x320] ;  /* 0x0000c8000b0b7a20 */ /* 0x000fe40000410000 */
[----:B------:R-:W3:Y:S08]  /*b0c0*/  MUFU.TANH R178, R6 ;  /* 0x0000000600b27308 */ /* 0x000ef00000002400 */
[----:B------:R-:W-:Y:S02]  /*b0d0*/  FMUL.FTZ R12, R12, c[0x0][0x320] ;  /* 0x0000c8000c0c7a20 */ /* 0x000fe40000410000 */
[----:B------:R4:W1:Y:S01]  /*b0e0*/  MUFU.TANH R179, R7 ;  /* 0x0000000700b37308 */ /* 0x0008620000002400 */
[----:B------:R-:W-:Y:S02]  /*b0f0*/  FMUL.FTZ R13, R13, c[0x0][0x320] ;  /* 0x0000c8000d0d7a20 */ /* 0x000fe40000410000 */
[----:B------:R-:W-:Y:S02]  /*b100*/  FMUL.FTZ R14, R14, c[0x0][0x320] ;  /* 0x0000c8000e0e7a20 */ /* 0x000fe40000410000 */
[----:B------:R-:W-:Y:S05]  /*b110*/  FMUL.FTZ R15, R15, c[0x0][0x320] ;  /* 0x0000c8000f0f7a20 */ /* 0x000fea0000410000 */
[----:B------:R-:W1:Y:S10]  /*b120*/  MUFU.TANH R173, R8 ;  /* 0x0000000800ad7308 */ /* 0x000e740000002400 */
[----:B------:R-:W1:Y:S01]  /*b130*/  MUFU.TANH R169, R9 ;  /* 0x0000000900a97308 */ /* 0x000e620000002400 */
[----:B----4-:R-:W4:Y:S01]  /*b140*/  LDSM.16.M88.4 R4, [R238+0x5800] ;  /* 0x00580000ee04783b */ /* 0x010f220000000200 */
[----:B------:R-:W-:Y:S08]  /*b150*/  DEPBAR.LE SB0, 0x0 ;  /* 0x000080000000791a */ /* 0x000ff00000000000 */
[----:B------:R-:W1:Y:S01]  /*b160*/  MUFU.TANH R177, R10 ;  /* 0x0000000a00b17308 */ /* 0x000e620000002400 */
[----:B------:R-:W-:Y:S09]  /*b170*/  BAR.SYNC.DEFER_BLOCKING 0x0 ;  /* 0x0000000000007b1d */ /* 0x000ff20000010000 */
[----:B------:R1:W1:Y:S10]  /*b180*/  MUFU.TANH R176, R11 ;  /* 0x0000000b00b07308 */ /* 0x0002740000002400 */
[----:B------:R-:W2:Y:S10]  /*b190*/  MUFU.TANH R168, R12 ;  /* 0x0000000c00a87308 */ /* 0x000eb40000002400 */
[----:B------:R2:W2:Y:S01]  /*b1a0*/  MUFU.TANH R134, R13 ;  /* 0x0000000d00867308 */ /* 0x0004a20000002400 */
[C---:B----4-:R-:W-:Y:S05]  /*b1b0*/  HMMA.16816.F32 R20, R232.reuse, R4, R20 ;  /* 0x00000004e814723c */ /* 0x050fea0000001814 */
[----:B-1----:R-:W-:Y:S04]  /*b1c0*/  FMUL.FTZ R11, R17, c[0x0][0x320] ;  /* 0x0000c800110b7a20 */ /* 0x002fe80000410000 */
[----:B------:R1:W4:Y:S01]  /*b1d0*/  MUFU.TANH R172, R14 ;  /* 0x0000000e00ac7308 */ /* 0x0003220000002400 */
[----:B------:R-:W-:Y:S09]  /*b1e0*/  HMMA.16816.F32 R24, R232, R6, R24 ;  /* 0x00000006e818723c */ /* 0x000ff20000001818 */
[----:B------:R3:W3:Y:S03]  /*b1f0*/  MUFU.TANH R171, R15 ;  /* 0x0000000f00ab7308 */ /* 0x0006e60000002400 */
[----:B--2---:R-:W-:Y:S02]  /*b200*/  FMUL.FTZ R13, R16, c[0x0][0x320] ;  /* 0x0000c800100d7a20 */ /* 0x004fe40000410000 */
[----:B------:R-:W-:Y:S02]  /*b210*/  FMUL.FTZ R16, R18, c[0x0][0x320] ;  /* 0x0000c80012107a20 */ /* 0x000fe40000410000 */
[----:B------:R-:W-:Y:S03]  /*b220*/  FMUL.FTZ R10, R20, c[0x0][0x320] ;  /* 0x0000c800140a7a20 */ /* 0x000fe60000410000 */
[----:B------:R-:W2:Y:S01]  /*b230*/  MUFU.TANH R13, R13 ;  /* 0x0000000d000d7308 */ /* 0x000ea20000002400 */
[----:B------:R-:W-:Y:S02]  /*b240*/  FMUL.FTZ R9, R21, c[0x0][0x320] ;  /* 0x0000c80015097a20 */ /* 0x000fe40000410000 */
[----:B------:R-:W-:Y:S02]  /*b250*/  FMUL.FTZ R12, R23, c[0x0][0x320] ;  /* 0x0000c800170c7a20 */ /* 0x000fe40000410000 */
[----:B-1----:R-:W-:Y:S02]  /*b260*/  FMUL.FTZ R14, R22, c[0x0][0x320] ;  /* 0x0000c800160e7a20 */ /* 0x002fe40000410000 */
[----:B------:R-:W-:Y:S02]  /*b270*/  FMUL.FTZ R8, R24, c[0x0][0x320] ;  /* 0x0000c80018087a20 */ /* 0x000fe40000410000 */
[----:B------:R-:W-:Y:S01]  /*b280*/  FMUL.FTZ R5, R25, c[0x0][0x320] ;  /* 0x0000c80019057a20 */ /* 0x000fe20000410000 */
[----:B------:R-:W1:Y:S01]  /*b290*/  MUFU.TANH R11, R11 ;  /* 0x0000000b000b7308 */ /* 0x000e620000002400 */
[----:B------:R-:W-:Y:S02]  /*b2a0*/  FMUL.FTZ R4, R26, c[0x0][0x320] ;  /* 0x0000c8001a047a20 */ /* 0x000fe40000410000 */
[----:B------:R-:W-:Y:S02]  /*b2b0*/  FMUL.FTZ R0, R27, c[0x0][0x320] ;  /* 0x0000c8001b007a20 */ /* 0x000fe40000410000 */
[----:B---3--:R-:W-:Y:S05]  /*b2c0*/  FMUL.FTZ R15, R19, c[0x0][0x320] ;  /* 0x0000c800130f7a20 */ /* 0x008fea0000410000 */
[----:B------:R-:W3:Y:S10]  /*b2d0*/  MUFU.TANH R16, R16 ;  /* 0x0000001000107308 */ /* 0x000ef40000002400 */
[----:B------:R-:W1:Y:S10]  /*b2e0*/  MUFU.TANH R15, R15 ;  /* 0x0000000f000f7308 */ /* 0x000e740000002400 */
[----:B------:R-:W1:Y:S10]  /*b2f0*/  MUFU.TANH R10, R10 ;  /* 0x0000000a000a7308 */ /* 0x000e740000002400 */
[----:B------:R-:W1:Y:S10]  /*b300*/  MUFU.TANH R9, R9 ;  /* 0x0000000900097308 */ /* 0x000e740000002400 */
[----:B------:R-:W1:Y:S10]  /*b310*/  MUFU.TANH R14, R14 ;  /* 0x0000000e000e7308 */ /* 0x000e740000002400 */
[----:B------:R-:W1:Y:S10]  /*b320*/  MUFU.TANH R12, R12 ;  /* 0x0000000c000c7308 */ /* 0x000e740000002400 */
[----:B------:R-:W1:Y:S10]  /*b330*/  MUFU.TANH R8, R8 ;  /* 0x0000000800087308 */ /* 0x000e740000002400 */
[----:B------:R-:W1:Y:S10]  /*b340*/  MUFU.TANH R5, R5 ;  /* 0x0000000500057308 */ /* 0x000e740000002400 */
[----:B------:R-:W1:Y:S10]  /*b350*/  MUFU.TANH R4, R4 ;  /* 0x0000000400047308 */ /* 0x000e740000002400 */
[----:B------:R1:W1:Y:S01]  /*b360*/  MUFU.TANH R3, R0 ;  /* 0x0000000000037308 */ /* 0x0002620000002400 */
[----:B------:R-:W-:-:S05]  /*b370*/  @!P0 BRA `(.L_x_363) ;  /* 0x0000049000008947 */ /* 0x000fca0003800000 */
[----:B--234-:R-:W2:Y:S01]  /*b380*/  LDL R17, [R1+0x80] ;  /* 0x0000800001117983 */ /* 0x01cea20000100800 */
[----:B------:R-:W-:Y:S02]  /*b390*/  ULDC.64 UR4, c[0x0][0x1e0] ;  /* 0x0000780000047ab9 */ /* 0x000fe40000000a00 */
[----:B------:R-:W-:Y:S01]  /*b3a0*/  UIADD3 UR18, UR8, -0x1, URZ ;  /* 0xffffffff08127890 */ /* 0x000fe2000fffe03f */
[----:B------:R-:W3:Y:S03]  /*b3b0*/  LDL.64 R26, [R1+0x38] ;  /* 0x00003800011a7983 */ /* 0x000ee60000100a00 */
[----:B------:R-:W-:Y:S01]  /*b3c0*/  UIMAD.WIDE.U32 UR20, UR18, UR4, URZ ;  /* 0x00000004121472a5 */ /* 0x000fe2000f8e003f */
[----:B------:R-:W4:Y:S01]  /*b3d0*/  LDL.64 R24, [R1+0x30] ;  /* 0x0000300001187983 */ /* 0x000f220000100a00 */
[----:B------:R-:W-:Y:S03]  /*b3e0*/  USHF.R.S32.HI UR11, URZ, 0x1f, UR18 ;  /* 0x0000001f3f0b7899 */ /* 0x000fe60008011412 */
[----:B------:R-:W5:Y:S01]  /*b3f0*/  LDL R170, [R1+0x4] ;  /* 0x0000040001aa7983 */ /* 0x000f620000100800 */
[----:B------:R-:W-:Y:S03]  /*b400*/  UIMAD UR11, UR11, UR4, URZ ;  /* 0x000000040b0b72a4 */ /* 0x000fe6000f8e023f */
[----:B------:R-:W3:Y:S01]  /*b410*/  LDL R22, [R1+0x60] ;  /* 0x0000600001167983 */ /* 0x000ee20000100800 */
[----:B------:R-:W-:Y:S03]  /*b420*/  UIMAD UR11, UR18, UR5, UR11 ;  /* 0x00000005120b72a4 */ /* 0x000fe6000f8e020b */
[----:B------:R-:W4:Y:S01]  /*b430*/  LDL R21, [R1+0x5c] ;  /* 0x00005c0001157983 */ /* 0x000f220000100800 */
[----:B------:R-:W-:Y:S02]  /*b440*/  UIADD3 UR11, UR21, UR11, URZ ;  /* 0x0000000b150b7290 */ /* 0x000fe4000fffe03f */
[----:B------:R-:W-:Y:S01]  /*b450*/  UIMAD.WIDE.U32 UR20, UR20, 0x30, URZ ;  /* 0x00000030141478a5 */ /* 0x000fe2000f8e003f */
[----:B------:R-:W5:Y:S01]  /*b460*/  LDL R23, [R1+0x28] ;  /* 0x0000280001177983 */ /* 0x000f620000100800 */
[----:B------:R-:W-:Y:S03]  /*b470*/  UIMAD UR4, UR11, 0x30, URZ ;  /* 0x000000300b0478a4 */ /* 0x000fe6000f8e023f */
[----:B------:R-:W5:Y:S01]  /*b480*/  LDL R20, [R1+0x58] ;  /* 0x0000580001147983 */ /* 0x000f620000100800 */
[----:B------:R-:W-:Y:S03]  /*b490*/  UIADD3 UR4, UR21, UR4, URZ ;  /* 0x0000000415047290 */ /* 0x000fe6000fffe03f */
[----:B------:R-:W5:Y:S04]  /*b4a0*/  LDL R19, [R1+0x54] ;  /* 0x0000540001137983 */ /* 0x000f680000100800 */
[----:B------:R-:W5:Y:S01]  /*b4b0*/  LDL R18, [R1+0x50] ;  /* 0x0000500001127983 */ /* 0x000f620000100800 */
[----:B-12---:R-:W-:Y:S03]  /*b4c0*/  IADD3 R0, -R17, 0x30, RZ ;  /* 0x0000003011007810 */ /* 0x006fe60007ffe1ff */
[----:B------:R-:W2:Y:S01]  /*b4d0*/  LDL R17, [R1+0x2c] ;  /* 0x00002c0001117983 */ /* 0x000ea20000100800 */
[C---:B------:R-:W-:Y:S02]  /*b4e0*/  ISETP.GE.AND P1, PT, R0.reuse, 0x1, PT ;  /* 0x000000010000780c */ /* 0x040fe40003f26270 */
[----:B------:R-:W-:Y:S11]  /*b4f0*/  ISETP.GE.AND P0, PT, R0, 0x21, PT ;  /* 0x000000210000780c */ /* 0x000ff60003f06270 */
[----:B---3--:R-:W-:Y:S02]  /*b500*/  @P1 IADD3 R0, P2, R26, UR20, RZ ;  /* 0x000000141a001c10 */ /* 0x008fe4000ff5e0ff */
[----:B------:R-:W-:Y:S02]  /*b510*/  VOTEU.ANY UP0, P0 ;  /* 0x00000000003f7886 */ /* 0x000fe40000000100 */
[----:B----4-:R-:W-:Y:S02]  /*b520*/  @P1 IADD3.X R7, R25, UR4, RZ, P2, !PT ;  /* 0x0000000419071c10 */ /* 0x010fe400097fe4ff */
[C---:B------:R-:W-:Y:S04]  /*b530*/  @P1 LEA R6, P2, R0.reuse, c[0x0][0x1c8], 0x1 ;  /* 0x0000720000061a11 */ /* 0x040fe800078408ff */
[----:B------:R-:W-:Y:S02]  /*b540*/  @P1 LEA.HI.X R7, R0, c[0x0][0x1cc], R7, 0x1, P2 ;  /* 0x0000730000071a11 */ /* 0x000fe400010f0c07 */
[----:B------:R-:W-:Y:S03]  /*b550*/  @P1 IADD3 R0, P2, R22, UR20, RZ ;  /* 0x0000001416001c10 */ /* 0x000fe6000ff5e0ff */
[----:B------:R-:W-:Y:S01]  /*b560*/  @!PT LDS RZ, [RZ] ;  /* 0x00000000fffff984 */ /* 0x000fe20000000800 */
[----:B------:R-:W-:Y:S01]  /*b570*/  @!PT LDS RZ, [RZ] ;  /* 0x00000000fffff984 */ /* 0x000fe20000000800 */
[----:B------:R-:W-:Y:S01]  /*b580*/  @!PT LDS RZ, [RZ] ;  /* 0x00000000fffff984 */ /* 0x000fe20000000800 */
[----:B-----5:R1:W-:Y:S02]  /*b590*/  @P1 LDGSTS.E.BYPASS.LTC128B.128 [R170+0x10100], [R6.64], !P6 ;  /* 0x1010000006aa1fae */ /* 0x0203e4000f101d50 */
[----:B-1----:R-:W-:Y:S02]  /*b5a0*/  @P1 IADD3.X R7, R21, UR4, RZ, P2, !PT ;  /* 0x0000000415071c10 */ /* 0x002fe400097fe4ff */
[C---:B------:R-:W-:Y:S04]  /*b5b0*/  @P1 LEA R6, P2, R0.reuse, c[0x0][0x1c8], 0x1 ;  /* 0x0000720000061a11 */ /* 0x040fe800078408ff */
[----:B------:R-:W-:Y:S02]  /*b5c0*/  @P1 LEA.HI.X R7, R0, c[0x0][0x1cc], R7, 0x1, P2 ;  /* 0x0000730000071a11 */ /* 0x000fe400010f0c07 */
[----:B------:R-:W-:Y:S11]  /*b5d0*/  LOP3.LUT P2, RZ, R23, 0x1, RZ, 0xc0, !PT ;  /* 0x0000000117ff7812 */ /* 0x000ff6000784c0ff */
[----:B------:R-:W-:Y:S02]  /*b5e0*/  @!UPT UIADD3 URZ, URZ, URZ, URZ ;  /* 0x0000003f3f3ff290 */ /* 0x000fe4000fffe03f */
[----:B------:R1:W-:Y:S01]  /*b5f0*/  @P1 LDGSTS.E.BYPASS.LTC128B.128 [R170+0x11900], [R6.64], !P2 ;  /* 0x1190000006aa1fae */ /* 0x0003e2000d101d50 */
[----:B------:R-:W-:Y:S04]  /*b600*/  @P1 IADD3 R0, P2, R20, UR20, RZ ;  /* 0x0000001414001c10 */ /* 0x000fe8000ff5e0ff */
[----:B-1----:R-:W-:Y:S02]  /*b610*/  @P1 IADD3.X R7, R19, UR4, RZ, P2, !PT ;  /* 0x0000000413071c10 */ /* 0x002fe400097fe4ff */
[C---:B------:R-:W-:Y:S04]  /*b620*/  @P1 LEA R6, P2, R0.reuse, c[0x0][0x1c8], 0x1 ;  /* 0x0000720000061a11 */ /* 0x040fe800078408ff */
[----:B------:R-:W-:Y:S02]  /*b630*/  @P1 LEA.HI.X R7, R0, c[0x0][0x1cc], R7, 0x1, P2 ;  /* 0x0000730000071a11 */ /* 0x000fe400010f0c07 */
[----:B------:R-:W-:Y:S01]  /*b640*/  @P1 IADD3 R0, P2, R18, UR20, RZ ;  /* 0x0000001412001c10 */ /* 0x000fe2000ff5e0ff */
[----:B------:R-:W-:Y:S02]  /*b650*/  @UP0 UIADD3 UR20, UP1, UR15, UR20, URZ ;  /* 0x000000140f140290 */ /* 0x000fe4000ff3e03f */
[----:B------:R2:W-:Y:S02]  /*b660*/  @P1 LDGSTS.E.BYPASS.LTC128B.128 [R170+0x13100], [R6.64], !P5 ;  /* 0x1310000006aa1fae */ /* 0x0005e4000e901d50 */
[----:B--2---:R-:W-:Y:S01]  /*b670*/  @P1 IADD3.X R7, R17, UR4, RZ, P2, !PT ;  /* 0x0000000411071c10 */ /* 0x004fe200097fe4ff */
[----:B------:R-:W-:Y:S01]  /*b680*/  @UP0 UIADD3.X UR4, UR6, UR4, URZ, UP1, !UPT ;  /* 0x0000000406040290 */ /* 0x000fe20008ffe43f */
[C---:B------:R-:W-:Y:S04]  /*b690*/  @P1 LEA R6, P2, R0.reuse, c[0x0][0x1c8], 0x1 ;  /* 0x0000720000061a11 */ /* 0x040fe800078408ff */
[----:B------:R-:W-:Y:S02]  /*b6a0*/  @P1 LEA.HI.X R7, R0, c[0x0][0x1cc], R7, 0x1, P2 ;  /* 0x0000730000071a11 */ /* 0x000fe400010f0c07 */
[----:B------:R-:W-:Y:S03]  /*b6b0*/  LOP3.LUT P2, RZ, R23, 0x1, RZ, 0xc0, !PT ;  /* 0x0000000117ff7812 */ /* 0x000fe6000784c0ff */
[----:B------:R1:W-:Y:S01]  /*b6c0*/  @P1 LDGSTS.E.BYPASS.LTC128B.128 [R170+0x14900], [R6.64], !P4 ;  /* 0x1490000006aa1fae */ /* 0x0003e2000e101d50 */
[----:B------:R-:W-:Y:S04]  /*b6d0*/  @P0 IADD3 R0, P1, R26, UR20, RZ ;  /* 0x000000141a000c10 */ /* 0x000fe8000ff3e0ff */
[----:B-1----:R-:W-:Y:S02]  /*b6e0*/  @P0 IADD3.X R7, R25, UR4, RZ, P1, !PT ;  /* 0x0000000419070c10 */ /* 0x002fe40008ffe4ff */
[C---:B------:R-:W-:Y:S04]  /*b6f0*/  @P0 LEA R6, P1, R0.reuse, c[0x0][0x1c8], 0x1 ;  /* 0x0000720000060a11 */ /* 0x040fe800078208ff */
[----:B------:R-:W-:Y:S02]  /*b700*/  @P0 LEA.HI.X R7, R0, c[0x0][0x1cc], R7, 0x1, P1 ;  /* 0x0000730000070a11 */ /* 0x000fe400008f0c07 */
[----:B------:R-:W-:Y:S03]  /*b710*/  @P0 IADD3 R0, P1, R22, UR20, RZ ;  /* 0x0000001416000c10 */ /* 0x000fe6000ff3e0ff */
[----:B------:R1:W-:Y:S02]  /*b720*/  @P0 LDGSTS.E.BYPASS.LTC128B.128 [R170+0x11100], [R6.64], !P6 ;  /* 0x1110000006aa0fae */ /* 0x0003e4000f101d50 */
        /* <DEDUP_REMOVED lines=12> */
[----:B------:R-:W-:Y:S05]  /*b7f0*/  @P0 LEA.HI.X R7, R0, c[0x0][0x1cc], R7, 0x1, P1 ;  /* 0x0000730000070a11 */ /* 0x000fea00008f0c07 */
[----:B------:R1:W-:Y:S04]  /*b800*/  @P0 LDGSTS.E.BYPASS.LTC128B.128 [R170+0x15900], [R6.64], !P4 ;  /* 0x1590000006aa0fae */ /* 0x0003e8000e101d50 */
.L_x_363:
[----:B--234-:R-:W2:Y:S01]  /*b810*/  LDL.LU R17, [R1+0x20] ;  /* 0x0000200001117983 */ /* 0x01cea20000300800 */
[----:B------:R-:W-:Y:S01]  /*b820*/  FMNMX.FTZ R133, R175, R133, !PT ;  /* 0x00000085af857209 */ /* 0x000fe20007810000 */
[----:B------:R-:W-:Y:S02]  /*b830*/  UISETP.GT.AND UP0, UPT, UR8, UR10, UPT ;  /* 0x0000000a0800728c */ /* 0x000fe4000bf04270 */
[----:B------:R-:W0:Y:S01]  /*b840*/  LDGDEPBAR ;  /* 0x00000000000079af */ /* 0x000e220000000000 */
[----:B------:R-:W-:Y:S01]  /*b850*/  FMNMX.FTZ R133, R174, R133, !PT ;  /* 0x00000085ae857209 */ /* 0x000fe20007810000 */
[----:B------:R-:W-:Y:S02]  /*b860*/  UIADD3 UR8, UR8, -0x1, URZ ;  /* 0xffffffff08087890 */ /* 0x000fe4000fffe03f */
[----:B------:R-:W-:Y:S02]  /*b870*/  PLOP3.LUT P0, PT, PT, PT, UP0, 0x80, 0x0 ;  /* 0x000000000000781c */ /* 0x000fe40003f0f008 */
[----:B------:R-:W-:Y:S04]  /*b880*/  FMNMX.FTZ R133, R173, R133, !PT ;  /* 0x00000085ad857209 */ /* 0x000fe80007810000 */
[----:B------:R-:W-:Y:S04]  /*b890*/  FMNMX.FTZ R133, R169, R133, !PT ;  /* 0x00000085a9857209 */ /* 0x000fe80007810000 */
[----:B------:R-:W-:Y:S04]  /*b8a0*/  FMNMX.FTZ R133, R168, R133, !PT ;  /* 0x00000085a8857209 */ /* 0x000fe80007810000 */
[----:B------:R-:W-:Y:S04]  /*b8b0*/  FMNMX.FTZ R133, R134, R133, !PT ;  /* 0x0000008586857209 */ /* 0x000fe80007810000 */
[----:B------:R-:W-:Y:S04]  /*b8c0*/  FMNMX.FTZ R133, R13, R133, !PT ;  /* 0x000000850d857209 */ /* 0x000fe80007810000 */
[----:B-1----:R-:W-:Y:S04]  /*b8d0*/  FMNMX.FTZ R133, R11, R133, !PT ;  /* 0x000000850b857209 */ /* 0x002fe80007810000 */
        /* <DEDUP_REMOVED lines=12> */
[----:B------:R-:W3:Y:S01]  /*b9a0*/  LDL.LU R8, [R1+0x24] ;  /* 0x0000240001087983 */ /* 0x000ee20000300800 */
[--C-:B------:R-:W-:Y:S01]  /*b9b0*/  FFMA.FTZ R175, R175, c[0x0][0x2d0], -R2.reuse ;  /* 0x0000b400afaf7a23 */ /* 0x100fe20000010802 */
[----:B------:R-:W1:Y:S01]  /*b9c0*/  MUFU.EX2 R6, R0 ;  /* 0x0000000000067308 */ /* 0x000e620000000800 */
[--C-:B------:R-:W-:Y:S02]  /*b9d0*/  FFMA.FTZ R174, R174, c[0x0][0x2d0], -R2.reuse ;  /* 0x0000b400aeae7a23 */ /* 0x100fe40000010802 */
[--C-:B------:R-:W-:Y:S02]  /*b9e0*/  FFMA.FTZ R18, R168, c[0x0][0x2d0], -R2.reuse ;  /* 0x0000b400a8127a23 */ /* 0x100fe40000010802 */
[--C-:B------:R-:W-:Y:S02]  /*b9f0*/  FFMA.FTZ R173, R173, c[0x0][0x2d0], -R2.reuse ;  /* 0x0000b400adad7a23 */ /* 0x100fe40000010802 */
[--C-:B------:R-:W-:Y:S02]  /*ba00*/  FFMA.FTZ R169, R169, c[0x0][0x2d0], -R2.reuse ;  /* 0x0000b400a9a97a23 */ /* 0x100fe40000010802 */
[--C-:B------:R-:W-:Y:S01]  /*ba10*/  FFMA.FTZ R19, R134, c[0x0][0x2d0], -R2.reuse ;  /* 0x0000b40086137a23 */ /* 0x100fe20000010802 */
[----:B------:R-:W2:Y:S01]  /*ba20*/  MUFU.EX2 R175, R175 ;  /* 0x000000af00af7308 */ /* 0x000ea20000000800 */
[--C-:B------:R-:W-:Y:S02]  /*ba30*/  FFMA.FTZ R134, R11, c[0x0][0x2d0], -R2.reuse ;  /* 0x0000b4000b867a23 */ /* 0x100fe40000010802 */
[--C-:B------:R-:W-:Y:S02]  /*ba40*/  FFMA.FTZ R22, R13, c[0x0][0x2d0], -R2.reuse ;  /* 0x0000b4000d167a23 */ /* 0x100fe40000010802 */
[--C-:B------:R-:W-:Y:S02]  /*ba50*/  FFMA.FTZ R24, R10, c[0x0][0x2d0], -R2.reuse ;  /* 0x0000b4000a187a23 */ /* 0x100fe40000010802 */
[--C-:B------:R-:W-:Y:S02]  /*ba60*/  FFMA.FTZ R21, R5, c[0x0][0x2d0], -R2.reuse ;  /* 0x0000b40005157a23 */ /* 0x100fe40000010802 */
[----:B------:R-:W-:Y:S01]  /*ba70*/  FFMA.FTZ R7, R9, c[0x0][0x2d0], -R2 ;  /* 0x0000b40009077a23 */ /* 0x000fe20000010802 */
[----:B------:R-:W4:Y:S01]  /*ba80*/  MUFU.EX2 R168, R174 ;  /* 0x000000ae00a87308 */ /* 0x000f220000000800 */
[C---:B-1----:R-:W-:Y:S02]  /*ba90*/  FMUL.FTZ R25, R6.reuse, R137 ;  /* 0x0000008906197220 */ /* 0x042fe40000410000 */
[C---:B------:R-:W-:Y:S02]  /*baa0*/  FMUL.FTZ R9, R6.reuse, R153 ;  /* 0x0000009906097220 */ /* 0x040fe40000410000 */
[C---:B------:R-:W-:Y:S01]  /*bab0*/  FMUL.FTZ R13, R6.reuse, R149 ;  /* 0x00000095060d7220 */ /* 0x040fe20000410000 */
[----:B------:R-:W-:Y:S04]  /*bac0*/  MOV R149, R19 ;  /* 0x0000001300957202 */ /* 0x000fe80000000f00 */
[----:B------:R-:W1:Y:S01]  /*bad0*/  MUFU.EX2 R170, R173 ;  /* 0x000000ad00aa7308 */ /* 0x000e620000000800 */
[C---:B------:R-:W-:Y:S02]  /*bae0*/  FMUL.FTZ R28, R6.reuse, R28 ;  /* 0x0000001c061c7220 */ /* 0x040fe40000410000 */
[C---:B------:R-:W-:Y:S02]  /*baf0*/  FMUL.FTZ R29, R6.reuse, R29 ;  /* 0x0000001d061d7220 */ /* 0x040fe40000410000 */
[C---:B------:R-:W-:Y:S02]  /*bb00*/  FMUL.FTZ R32, R6.reuse, R32 ;  /* 0x0000002006207220 */ /* 0x040fe40000410000 */
[C---:B------:R-:W-:Y:S02]  /*bb10*/  FMUL.FTZ R33, R6.reuse, R33 ;  /* 0x0000002106217220 */ /* 0x040fe40000410000 */
[C---:B------:R-:W-:Y:S01]  /*bb20*/  FMUL.FTZ R36, R6.reuse, R36 ;  /* 0x0000002406247220 */ /* 0x040fe20000410000 */
[----:B------:R-:W5:Y:S01]  /*bb30*/  MUFU.EX2 R169, R169 ;  /* 0x000000a900a97308 */ /* 0x000f620000000800 */
        /* <DEDUP_REMOVED lines=48> */
[C---:B--2---:R-:W-:Y:S02]  /*be40*/  FFMA.FTZ R0, R6.reuse, R17, R175 ;  /* 0x0000001106007223 */ /* 0x044fe400000100af */
[----:B------:R-:W-:Y:S01]  /*be50*/  FMUL.FTZ R17, R6, R145 ;  /* 0x0000009106117220 */ /* 0x000fe20000410000 */
[----:B------:R-:W-:Y:S01]  /*be60*/  MOV R145, R24 ;  /* 0x0000001800917202 */ /* 0x000fe20000000f00 */
[C---:B----4-:R-:W-:Y:S01]  /*be70*/  FADD.FTZ R0, R168.reuse, R0 ;  /* 0x00000000a8007221 */ /* 0x050fe20000010000 */
[----:B------:R-:W-:Y:S01]  /*be80*/  F2FP.PACK_AB R168, R168, R175 ;  /* 0x000000afa8a8723e */ /* 0x000fe200000000ff */
[----:B------:R-:W-:Y:S02]  /*be90*/  FMUL.FTZ R24, R6, R136 ;  /* 0x0000008806187220 */ /* 0x000fe40000410000 */
[----:B-1----:R-:W-:Y:S01]  /*bea0*/  FADD.FTZ R0, R170, R0 ;  /* 0x00000000aa007221 */ /* 0x002fe20000010000 */
[C---:B-----5:R-:W-:Y:S03]  /*beb0*/  F2FP.PACK_AB R170, R169.reuse, R170 ;  /* 0x000000aaa9aa723e */ /* 0x060fe600000000ff */
[----:B------:R-:W-:Y:S01]  /*bec0*/  FADD.FTZ R11, R169, R0 ;  /* 0x00000000a90b7221 */ /* 0x000fe20000010000 */
        /* <DEDUP_REMOVED lines=16> */
[C---:B------:R-:W-:Y:S01]  /*bfd0*/  FADD.FTZ R0, -R2.reuse, R132 ;  /* 0x0000008402007221 */ /* 0x040fe20000010100 */
[----:B------:R-:W-:Y:S01]  /*bfe0*/  MOV R132, R21 ;  /* 0x0000001500847202 */ /* 0x000fe20000000f00 */
[----:B------:R-:W-:Y:S02]  /*bff0*/  FMUL.FTZ R5, R2, c[0x0][0x2d0] ;  /* 0x0000b40002057a20 */ /* 0x000fe40000410000 */
[----:B------:R-:W-:Y:S01]  /*c000*/  FMUL.FTZ R0, R0, c[0x0][0x2d0] ;  /* 0x0000b40000007a20 */ /* 0x000fe20000410000 */
[----:B------:R-:W-:Y:S01]  /*c010*/  MOV R153, R132 ;  /* 0x0000008400997202 */ /* 0x000fe20000000f00 */
[--C-:B------:R-:W-:Y:S01]  /*c020*/  FFMA.FTZ R178, R178, c[0x0][0x2d0], -R5.reuse ;  /* 0x0000b400b2b27a23 */ /* 0x100fe20000010805 */
[----:B------:R-:W-:Y:S01]  /*c030*/  MOV R132, R18 ;  /* 0x0000001200847202 */ /* 0x000fe20000000f00 */
[--C-:B------:R-:W-:Y:S02]  /*c040*/  FFMA.FTZ R27, R14, c[0x0][0x2d0], -R5.reuse ;  /* 0x0000b4000e1b7a23 */ /* 0x100fe40000010805 */
[----:B------:R-:W1:Y:S01]  /*c050*/  MUFU.EX2 R0, R0 ;  /* 0x0000000000007308 */ /* 0x000e620000000800 */
[--C-:B------:R-:W-:Y:S02]  /*c060*/  FFMA.FTZ R26, R12, c[0x0][0x2d0], -R5.reuse ;  /* 0x0000b4000c1a7a23 */ /* 0x100fe40000010805 */
[--C-:B------:R-:W-:Y:S02]  /*c070*/  FFMA.FTZ R174, R16, c[0x0][0x2d0], -R5.reuse ;  /* 0x0000b40010ae7a23 */ /* 0x100fe40000010805 */
[--C-:B------:R-:W-:Y:S02]  /*c080*/  FFMA.FTZ R23, R4, c[0x0][0x2d0], -R5.reuse ;  /* 0x0000b40004177a23 */ /* 0x100fe40000010805 */
[--C-:B------:R-:W-:Y:S02]  /*c090*/  FFMA.FTZ R179, R179, c[0x0][0x2d0], -R5.reuse ;  /* 0x0000b400b3b37a23 */ /* 0x100fe40000010805 */
[--C-:B------:R-:W-:Y:S01]  /*c0a0*/  FFMA.FTZ R177, R177, c[0x0][0x2d0], -R5.reuse ;  /* 0x0000b400b1b17a23 */ /* 0x100fe20000010805 */
[----:B------:R-:W3:Y:S01]  /*c0b0*/  MUFU.EX2 R178, R178 ;  /* 0x000000b200b27308 */ /* 0x000ee20000000800 */
[--C-:B------:R-:W-:Y:S02]  /*c0c0*/  FFMA.FTZ R176, R176, c[0x0][0x2d0], -R5.reuse ;  /* 0x0000b400b0b07a23 */ /* 0x100fe40000010805 */
[--C-:B------:R-:W-:Y:S02]  /*c0d0*/  FFMA.FTZ R173, R172, c[0x0][0x2d0], -R5.reuse ;  /* 0x0000b400acad7a23 */ /* 0x100fe40000010805 */
[--C-:B------:R-:W-:Y:S01]  /*c0e0*/  FFMA.FTZ R172, R171, c[0x0][0x2d0], -R5.reuse ;  /* 0x0000b400abac7a23 */ /* 0x100fe20000010805 */
[----:B------:R-:W-:Y:S01]  /*c0f0*/  MOV R171, R20 ;  /* 0x0000001400ab7202 */ /* 0x000fe20000000f00 */
[--C-:B------:R-:W-:Y:S01]  /*c100*/  FFMA.FTZ R175, R15, c[0x0][0x2d0], -R5.reuse ;  /* 0x0000b4000faf7a23 */ /* 0x100fe20000010805 */
[----:B------:R-:W-:Y:S01]  /*c110*/  MOV R15, R7 ;  /* 0x00000007000f7202 */ /* 0x000fe20000000f00 */
[----:B------:R-:W-:Y:S01]  /*c120*/  FFMA.FTZ R10, R3, c[0x0][0x2d0], -R5 ;  /* 0x0000b400030a7a23 */ /* 0x000fe20000010805 */
[----:B------:R-:W2:Y:S01]  /*c130*/  MUFU.EX2 R169, R179 ;  /* 0x000000b300a97308 */ /* 0x000ea20000000800 */
[C---:B------:R-:W-:Y:S01]  /*c140*/  FMUL.FTZ R5, R6.reuse, R157 ;  /* 0x0000009d06057220 */ /* 0x040fe20000410000 */
[----:B------:R-:W-:Y:S01]  /*c150*/  MOV R157, R26 ;  /* 0x0000001a009d7202 */ /* 0x000fe20000000f00 */
[----:B------:R-:W-:Y:S02]  /*c160*/  FMUL.FTZ R20, R6, R140 ;  /* 0x0000008c06147220 */ /* 0x000fe40000410000 */
[----:B-1----:R-:W-:Y:S02]  /*c170*/  FMUL.FTZ R26, R0, R138 ;  /* 0x0000008a001a7220 */ /* 0x002fe40000410000 */
[C---:B------:R-:W-:Y:S02]  /*c180*/  FMUL.FTZ R21, R6.reuse, R141 ;  /* 0x0000008d06157220 */ /* 0x040fe40000410000 */
[C---:B------:R-:W-:Y:S01]  /*c190*/  FMUL.FTZ R4, R6.reuse, R156 ;  /* 0x0000009c06047220 */ /* 0x040fe20000410000 */
[----:B------:R-:W-:Y:S01]  /*c1a0*/  MOV R156, R23 ;  /* 0x00000017009c7202 */ /* 0x000fe20000000f00 */
[C---:B------:R-:W-:Y:S01]  /*c1b0*/  FMUL.FTZ R12, R6.reuse, R148 ;  /* 0x00000094060c7220 */ /* 0x040fe20000410000 */
[----:B------:R-:W-:Y:S01]  /*c1c0*/  MUFU.EX2 R132, R132 ;  /* 0x0000008400847308 */ /* 0x000fe20000000800 */
[----:B------:R-:W-:Y:S02]  /*c1d0*/  FMUL.FTZ R16, R6, R144 ;  /* 0x0000009006107220 */ /* 0x000fe40000410000 */
[----:B---3--:R-:W-:Y:S02]  /*c1e0*/  FFMA.FTZ R3, R0, R8, R178 ;  /* 0x0000000800037223 */ /* 0x008fe400000100b2 */
[----:B------:R-:W-:Y:S01]  /*c1f0*/  FMUL.FTZ R8, R6, R152 ;  /* 0x0000009806087220 */ /* 0x000fe20000410000 */
[----:B------:R-:W-:Y:S01]  /*c200*/  MOV R152, R27 ;  /* 0x0000001b00987202 */ /* 0x000fe20000000f00 */
[C---:B------:R-:W-:Y:S02]  /*c210*/  FMUL.FTZ R27, R0.reuse, R139 ;  /* 0x0000008b001b7220 */ /* 0x040fe40000410000 */
[----:B------:R-:W1:Y:S01]  /*c220*/  LDSM.16.MT88.4 R136, [R236+0x100] ;  /* 0x00010000ec88783b */ /* 0x000e620000004200 */
[C---:B------:R-:W-:Y:S01]  /*c230*/  FMUL.FTZ R6, R0.reuse, R158 ;  /* 0x0000009e00067220 */ /* 0x040fe20000410000 */
[----:B------:R-:W-:Y:S01]  /*c240*/  MOV R158, R171 ;  /* 0x000000ab009e7202 */ /* 0x000fe20000000f00 */
[C---:B------:R-:W-:Y:S01]  /*c250*/  FMUL.FTZ R14, R0.reuse, R150 ;  /* 0x00000096000e7220 */ /* 0x040fe20000410000 */
[----:B------:R-:W3:Y:S01]  /*c260*/  MUFU.EX2 R171, R177 ;  /* 0x000000b100ab7308 */ /* 0x000ee20000000800 */
[C---:B--2---:R-:W-:Y:S01]  /*c270*/  FADD.FTZ R3, R169.reuse, R3 ;  /* 0x00000003a9037221 */ /* 0x044fe20000010000 */
[----:B------:R-:W-:Y:S01]  /*c280*/  F2FP.PACK_AB R169, R169, R178 ;  /* 0x000000b2a9a9723e */ /* 0x000fe200000000ff */
[C---:B------:R-:W-:Y:S01]  /*c290*/  FMUL.FTZ R7, R0.reuse, R159 ;  /* 0x0000009f00077220 */ /* 0x040fe20000410000 */
[----:B------:R-:W-:Y:S01]  /*c2a0*/  MOV R179, R10 ;  /* 0x0000000a00b37202 */ /* 0x000fe20000000f00 */
[C---:B------:R-:W-:Y:S01]  /*c2b0*/  FMUL.FTZ R10, R0.reuse, R154 ;  /* 0x0000009a000a7220 */ /* 0x040fe20000410000 */
[----:B------:R-:W-:Y:S01]  /*c2c0*/  MOV R154, R11 ;  /* 0x0000000b009a7202 */ /* 0x000fe20000000f00 */
[C---:B------:R-:W-:Y:S01]  /*c2d0*/  FMUL.FTZ R11, R0.reuse, R155 ;  /* 0x0000009b000b7220 */ /* 0x040fe20000410000 */
[----:B------:R-:W-:Y:S01]  /*c2e0*/  MOV R159, R15 ;  /* 0x0000000f009f7202 */ /* 0x000fe20000000f00 */
[C---:B------:R-:W-:Y:S01]  /*c2f0*/  FMUL.FTZ R15, R0.reuse, R151 ;  /* 0x00000097000f7220 */ /* 0x040fe20000410000 */
[----:B------:R-:W2:Y:S01]  /*c300*/  MUFU.EX2 R150, R176 ;  /* 0x000000b000967308 */ /* 0x000ea20000000800 */
[C---:B------:R-:W-:Y:S01]  /*c310*/  FMUL.FTZ R18, R0.reuse, R146 ;  /* 0x0000009200127220 */ /* 0x040fe20000410000 */
[----:B------:R-:W-:Y:S01]  /*c320*/  MOV R178, R22 ;  /* 0x0000001600b27202 */ /* 0x000fe20000000f00 */
[C---:B------:R-:W-:Y:S02]  /*c330*/  FMUL.FTZ R19, R0.reuse, R147 ;  /* 0x0000009300137220 */ /* 0x040fe40000410000 */
[C---:B------:R-:W-:Y:S02]  /*c340*/  FMUL.FTZ R22, R0.reuse, R142 ;  /* 0x0000008e00167220 */ /* 0x040fe40000410000 */
[C---:B------:R-:W-:Y:S02]  /*c350*/  FMUL.FTZ R23, R0.reuse, R143 ;  /* 0x0000008f00177220 */ /* 0x040fe40000410000 */
[C---:B------:R-:W-:Y:S01]  /*c360*/  FMUL.FTZ R30, R0.reuse, R30 ;  /* 0x0000001e001e7220 */ /* 0x040fe20000410000 */
[----:B------:R-:W-:Y:S01]  /*c370*/  LDSM.16.MT88.4 R140, [R236+0x900] ;  /* 0x00090000ec8c783b */ /* 0x000fe20000004200 */
[C---:B------:R-:W-:Y:S01]  /*c380*/  FMUL.FTZ R31, R0.reuse, R31 ;  /* 0x0000001f001f7220 */ /* 0x040fe20000410000 */
[----:B------:R-:W-:Y:S01]  /*c390*/  MUFU.EX2 R144, R178 ;  /* 0x000000b200907308 */ /* 0x000fe20000000800 */
[C---:B------:R-:W-:Y:S02]  /*c3a0*/  FMUL.FTZ R34, R0.reuse, R34 ;  /* 0x0000002200227220 */ /* 0x040fe40000410000 */
[----:B---3--:R-:W-:Y:S02]  /*c3b0*/  FADD.FTZ R148, R171, R3 ;  /* 0x00000003ab947221 */ /* 0x008fe40000010000 */
[C---:B------:R-:W-:Y:S02]  /*c3c0*/  FMUL.FTZ R35, R0.reuse, R35 ;  /* 0x0000002300237220 */ /* 0x040fe40000410000 */
[C---:B------:R-:W-:Y:S02]  /*c3d0*/  FMUL.FTZ R38, R0.reuse, R38 ;  /* 0x0000002600267220 */ /* 0x040fe40000410000 */
[C---:B------:R-:W-:Y:S01]  /*c3e0*/  FMUL.FTZ R39, R0.reuse, R39 ;  /* 0x0000002700277220 */ /* 0x040fe20000410000 */
[----:B------:R-:W3:Y:S01]  /*c3f0*/  MUFU.EX2 R3, R149 ;  /* 0x0000009500037308 */ /* 0x000ee20000000800 */
[----:B------:R-:W-:Y:S01]  /*c400*/  FMUL.FTZ R42, R0, R42 ;  /* 0x0000002a002a7220 */ /* 0x000fe20000410000 */
[----:B--2---:R-:W-:Y:S01]  /*c410*/  F2FP.PACK_AB R171, R150, R171 ;  /* 0x000000ab96ab723e */ /* 0x004fe200000000ff */
[C---:B------:R-:W-:Y:S02]  /*c420*/  FMUL.FTZ R43, R0.reuse, R43 ;  /* 0x0000002b002b7220 */ /* 0x040fe40000410000 */
[C---:B------:R-:W-:Y:S02]  /*c430*/  FMUL.FTZ R46, R0.reuse, R46 ;  /* 0x0000002e002e7220 */ /* 0x040fe40000410000 */
[C---:B------:R-:W-:Y:S02]  /*c440*/  FMUL.FTZ R47, R0.reuse, R47 ;  /* 0x0000002f002f7220 */ /* 0x040fe40000410000 */
[C---:B-1----:R-:W-:Y:S01]  /*c450*/  HMMA.16816.F32 R4, R168.reuse, R136, R4 ;  /* 0x00000088a804723c */ /* 0x042fe20000001804 */
[----:B------:R-:W-:Y:S04]  /*c460*/  MUFU.EX2 R149, R173 ;  /* 0x000000ad00957308 */ /* 0x000fe80000000800 */
[C---:B------:R-:W-:Y:S02]  /*c470*/  FMUL.FTZ R50, R0.reuse, R50 ;  /* 0x0000003200327220 */ /* 0x040fe40000410000 */
[C---:B------:R-:W-:Y:S01]  /*c480*/  FMUL.FTZ R51, R0.reuse, R51 ;  /* 0x0000003300337220 */ /* 0x040fe20000410000 */
[C---:B------:R-:W-:Y:S01]  /*c490*/  HMMA.16816.F32 R8, R168.reuse, R138, R8 ;  /* 0x0000008aa808723c */ /* 0x040fe20000001808 */
[----:B------:R-:W1:Y:S02]  /*c4a0*/  LDSM.16.MT88.4 R136, [R237+0x100] ;  /* 0x00010000ed88783b */ /* 0x000e640000004200 */
[----:B------:R-:W2:Y:S01]  /*c4b0*/  MUFU.EX2 R178, R172 ;  /* 0x000000ac00b27308 */ /* 0x000ea20000000800 */
[C---:B------:R-:W-:Y:S02]  /*c4c0*/  FMUL.FTZ R54, R0.reuse, R54 ;  /* 0x0000003600367220 */ /* 0x040fe40000410000 */
[C---:B------:R-:W-:Y:S02]  /*c4d0*/  FMUL.FTZ R55, R0.reuse, R55 ;  /* 0x0000003700377220 */ /* 0x040fe40000410000 */
[C---:B------:R-:W-:Y:S04]  /*c4e0*/  FMUL.FTZ R58, R0.reuse, R58 ;  /* 0x0000003a003a7220 */ /* 0x040fe80000410000 */
        /* <DEDUP_REMOVED lines=13> */
[----:B------:R-:W4:Y:S01]  /*c5c0*/  MUFU.EX2 R176, R175 ;  /* 0x000000af00b07308 */ /* 0x000f220000000800 */
[C---:B------:R-:W-:Y:S02]  /*c5d0*/  FMUL.FTZ R82, R0.reuse, R82 ;  /* 0x0000005200527220 */ /* 0x040fe40000410000 */
[C---:B------:R-:W-:Y:S02]  /*c5e0*/  FMUL.FTZ R83, R0.reuse, R83 ;  /* 0x0000005300537220 */ /* 0x040fe40000410000 */
[C---:B------:R-:W-:Y:S02]  /*c5f0*/  FMUL.FTZ R86, R0.reuse, R86 ;  /* 0x0000005600567220 */ /* 0x040fe40000410000 */
[C---:B------:R-:W-:Y:S01]  /*c600*/  FMUL.FTZ R87, R0.reuse, R87 ;  /* 0x0000005700577220 */ /* 0x040fe20000410000 */
[C---:B-1----:R-:W-:Y:S02]  /*c610*/  HMMA.16816.F32 R12, R168.reuse, R136, R12 ;  /* 0x00000088a80c723c */ /* 0x042fe4000000180c */
[----:B------:R-:W1:Y:S01]  /*c620*/  MUFU.EX2 R175, R157 ;  /* 0x0000009d00af7308 */ /* 0x000e620000000800 */
[C---:B------:R-:W-:Y:S02]  /*c630*/  FMUL.FTZ R90, R0.reuse, R90 ;  /* 0x0000005a005a7220 */ /* 0x040fe40000410000 */
[C---:B------:R-:W-:Y:S02]  /*c640*/  FMUL.FTZ R91, R0.reuse, R91 ;  /* 0x0000005b005b7220 */ /* 0x040fe40000410000 */
[C---:B------:R-:W-:Y:S01]  /*c650*/  FMUL.FTZ R94, R0.reuse, R94 ;  /* 0x0000005e005e7220 */ /* 0x040fe20000410000 */
[C---:B------:R-:W-:Y:S01]  /*c660*/  HMMA.16816.F32 R16, R168.reuse, R138, R16 ;  /* 0x0000008aa810723c */ /* 0x040fe20000001810 */
[----:B------:R-:W5:Y:S03]  /*c670*/  LDSM.16.MT88.4 R136, [R240+0x100] ;  /* 0x00010000f088783b */ /* 0x000f660000004200 */
[C---:B------:R-:W-:Y:S01]  /*c680*/  FMUL.FTZ R95, R0.reuse, R95 ;  /* 0x0000005f005f7220 */ /* 0x040fe20000410000 */
[----:B------:R-:W-:Y:S01]  /*c690*/  MUFU.EX2 R172, R156 ;  /* 0x0000009c00ac7308 */ /* 0x000fe20000000800 */
[C---:B------:R-:W-:Y:S02]  /*c6a0*/  FMUL.FTZ R98, R0.reuse, R98 ;  /* 0x0000006200627220 */ /* 0x040fe40000410000 */
[C---:B------:R-:W-:Y:S04]  /*c6b0*/  FMUL.FTZ R99, R0.reuse, R99 ;  /* 0x0000006300637220 */ /* 0x040fe80000410000 */
[C---:B------:R-:W-:Y:S02]  /*c6c0*/  FMUL.FTZ R102, R0.reuse, R102 ;  /* 0x0000006600667220 */ /* 0x040fe40000410000 */
[C---:B------:R-:W-:Y:S01]  /*c6d0*/  FMUL.FTZ R103, R0.reuse, R103 ;  /* 0x0000006700677220 */ /* 0x040fe20000410000 */
[----:B------:R-:W1:Y:S01]  /*c6e0*/  MUFU.EX2 R173, R179 ;  /* 0x000000b300ad7308 */ /* 0x000e620000000800 */
        /* <DEDUP_REMOVED lines=12> */
[C---:B------:R-:W-:Y:S01]  /*c7b0*/  FMUL.FTZ R130, R0.reuse, R130 ;  /* 0x0000008200827220 */ /* 0x040fe20000410000 */
[C---:B-----5:R-:W-:Y:S03]  /*c7c0*/  HMMA.16816.F32 R20, R168.reuse, R136, R20 ;  /* 0x00000088a814723c */ /* 0x060fe60000001814 */
[----:B------:R-:W-:Y:S02]  /*c7d0*/  FMUL.FTZ R131, R0, R131 ;  /* 0x0000008300837220 */ /* 0x000fe40000410000 */
[----:B------:R-:W-:Y:S01]  /*c7e0*/  FADD.FTZ R0, R132, R154 ;  /* 0x0000009a84007221 */ /* 0x000fe20000010000 */
[----:B------:R-:W-:Y:S02]  /*c7f0*/  MOV R154, R145 ;  /* 0x00000091009a7202 */ /* 0x000fe40000000f00 */
[C---:B------:R-:W-:Y:S01]  /*c800*/  HMMA.16816.F32 R24, R168.reuse, R138, R24 ;  /* 0x0000008aa818723c */ /* 0x040fe20000001818 */
[----:B------:R-:W5:Y:S03]  /*c810*/  LDSM.16.MT88.4 R136, [R239+0x100] ;  /* 0x00010000ef88783b */ /* 0x000f660000004200 */
[C---:B---3--:R-:W-:Y:S04]  /*c820*/  FADD.FTZ R0, R3.reuse, R0 ;  /* 0x0000000003007221 */ /* 0x048fe80000010000 */
[----:B------:R-:W-:Y:S04]  /*c830*/  FADD.FTZ R0, R144, R0 ;  /* 0x0000000090007221 */ /* 0x000fe80000010000 */
[----:B------:R-:W-:Y:S01]  /*c840*/  FADD.FTZ R0, R134, R0 ;  /* 0x0000000086007221 */ /* 0x000fe20000010000 */
[C---:B-----5:R-:W-:Y:S08]  /*c850*/  HMMA.16816.F32 R28, R168.reuse, R136, R28 ;  /* 0x00000088a81c723c */ /* 0x060ff0000000181c */
[C---:B------:R-:W-:Y:S01]  /*c860*/  HMMA.16816.F32 R32, R168.reuse, R138, R32 ;  /* 0x0000008aa820723c */ /* 0x040fe20000001820 */
[----:B------:R-:W3:Y:S07]  /*c870*/  LDSM.16.MT88.4 R136, [R236+0x1900] ;  /* 0x00190000ec88783b */ /* 0x000eee0000004200 */
[C---:B---3--:R-:W-:Y:S08]  /*c880*/  HMMA.16816.F32 R36, R168.reuse, R136, R36 ;  /* 0x00000088a824723c */ /* 0x048ff00000001824 */
        /* <DEDUP_REMOVED lines=32> */
[C---:B---3--:R-:W-:Y:S07]  /*ca90*/  HMMA.16816.F32 R124, R168.reuse, R136, R124 ;  /* 0x00000088a87c723c */ /* 0x048fee000000187c */
[----:B------:R-:W-:Y:S01]  /*caa0*/  F2FP.PACK_AB R136, R3, R132 ;  /* 0x000000840388723e */ /* 0x000fe200000000ff */
[----:B------:R-:W-:Y:S01]  /*cab0*/  HMMA.16816.F32 R128, R168, R138, R128 ;  /* 0x0000008aa880723c */ /* 0x000fe20000001880 */
[----:B------:R-:W3:Y:S03]  /*cac0*/  MUFU.EX2 R132, R154 ;  /* 0x0000009a00847308 */ /* 0x000ee60000000800 */
[----:B--2---:R-:W-:Y:S01]  /*cad0*/  F2FP.PACK_AB R137, R178, R149 ;  /* 0x00000095b289723e */ /* 0x004fe200000000ff */
[----:B------:R-:W-:Y:S02]  /*cae0*/  FADD.FTZ R3, R150, R148 ;  /* 0x0000009496037221 */ /* 0x000fe40000010000 */
[----:B------:R-:W-:Y:S02]  /*caf0*/  F2FP.PACK_AB R138, R134, R144 ;  /* 0x00000090868a723e */ /* 0x000fe400000000ff */
[----:B------:R-:W2:Y:S02]  /*cb00*/  LDSM.16.MT88.4 R144, [R237+0x900] ;  /* 0x00090000ed90783b */ /* 0x000ea40000004200 */
[----:B------:R5:W-:Y:S01]  /*cb10*/  MUFU.EX2 R170, R153 ;  /* 0x0000009900aa7308 */ /* 0x000be20000000800 */
[----:B----4-:R-:W-:Y:S02]  /*cb20*/  F2FP.PACK_AB R139, R176, R177 ;  /* 0x000000b1b08b723e */ /* 0x010fe400000000ff */
[----:B-1----:R-:W-:Y:S02]  /*cb30*/  F2FP.PACK_AB R169, R175, R174 ;  /* 0x000000aeafa9723e */ /* 0x002fe400000000ff */
[----:B------:R-:W-:Y:S03]  /*cb40*/  F2FP.PACK_AB R171, R173, R172 ;  /* 0x000000acadab723e */ /* 0x000fe600000000ff */
[C---:B------:R-:W-:Y:S02]  /*cb50*/  HMMA.16816.F32 R4, R136.reuse, R140, R4 ;  /* 0x0000008c8804723c */ /* 0x040fe40000001804 */
[----:B------:R-:W1:Y:S03]  /*cb60*/  MUFU.EX2 R168, R159 ;  /* 0x0000009f00a87308 */ /* 0x000e660000000800 */
[----:B---3--:R-:W-:Y:S03]  /*cb70*/  FADD.FTZ R0, R132, R0 ;  /* 0x0000000084007221 */ /* 0x008fe60000010000 */
[C---:B------:R-:W-:Y:S01]  /*cb80*/  HMMA.16816.F32 R8, R136.reuse, R142, R8 ;  /* 0x0000008e8808723c */ /* 0x040fe20000001808 */
[----:B------:R-:W3:Y:S03]  /*cb90*/  LDSM.16.MT88.4 R140, [R240+0x900] ;  /* 0x00090000f08c783b */ /* 0x000ee60000004200 */
[----:B------:R-:W4:Y:S05]  /*cba0*/  MUFU.EX2 R134, R158 ;  /* 0x0000009e00867308 */ /* 0x000f2a0000000800 */
[----:B-----5:R-:W-:Y:S03]  /*cbb0*/  LDSM.16.MT88.4 R152, [R236+0x1100] ;  /* 0x00110000ec98783b */ /* 0x020fe60000004200 */
[C---:B-1----:R-:W-:Y:S01]  /*cbc0*/  FADD.FTZ R0, R168.reuse, R0 ;  /* 0x00000000a8007221 */ /* 0x042fe20000010000 */
[----:B------:R-:W-:Y:S01]  /*cbd0*/  F2FP.PACK_AB R168, R168, R132 ;  /* 0x00000084a8a8723e */ /* 0x000fe200000000ff */
[C---:B--2---:R-:W-:Y:S03]  /*cbe0*/  HMMA.16816.F32 R12, R136.reuse, R144, R12 ;  /* 0x00000090880c723c */ /* 0x044fe6000000180c */
[----:B----4-:R-:W-:Y:S05]  /*cbf0*/  FADD.FTZ R0, R134, R0 ;  /* 0x0000000086007221 */ /* 0x010fea0000010000 */
[C---:B------:R-:W-:Y:S01]  /*cc00*/  HMMA.16816.F32 R16, R136.reuse, R146, R16 ;  /* 0x000000928810723c */ /* 0x040fe20000001810 */
[----:B------:R-:W1:Y:S03]  /*cc10*/  LDSM.16.MT88.4 R144, [R239+0x900] ;  /* 0x00090000ef90783b */ /* 0x000e660000004200 */
[C---:B------:R-:W-:Y:S01]  /*cc20*/  FADD.FTZ R132, R170.reuse, R0 ;  /* 0x00000000aa847221 */ /* 0x040fe20000010000 */
[----:B------:R-:W-:Y:S01]  /*cc30*/  F2FP.PACK_AB R170, R170, R134 ;  /* 0x00000086aaaa723e */ /* 0x000fe200000000ff */
[----:B------:R-:W-:Y:S03]  /*cc40*/  FADD.FTZ R0, R149, R3 ;  /* 0x0000000395007221 */ /* 0x000fe60000010000 */
[----:B------:R2:W-:Y:S01]  /*cc50*/  STL [R1+0x20], R132 ;  /* 0x0000208401007387 */ /* 0x0005e20000100800 */
[C---:B---3--:R-:W-:Y:S03]  /*cc60*/  HMMA.16816.F32 R20, R136.reuse, R140, R20 ;  /* 0x0000008c8814723c */ /* 0x048fe60000001814 */
[----:B------:R-:W-:Y:S04]  /*cc70*/  FADD.FTZ R0, R178, R0 ;  /* 0x00000000b2007221 */ /* 0x000fe80000010000 */
[----:B------:R-:W-:Y:S01]  /*cc80*/  FADD.FTZ R0, R177, R0 ;  /* 0x00000000b1007221 */ /* 0x000fe20000010000 */
[C---:B------:R-:W-:Y:S01]  /*cc90*/  HMMA.16816.F32 R24, R136.reuse, R142, R24 ;  /* 0x0000008e8818723c */ /* 0x040fe20000001818 */
[----:B------:R-:W3:Y:S03]  /*cca0*/  LDSM.16.MT88.4 R140, [R236+0x2100] ;  /* 0x00210000ec8c783b */ /* 0x000ee60000004200 */
[----:B------:R-:W-:Y:S04]  /*ccb0*/  FADD.FTZ R0, R176, R0 ;  /* 0x00000000b0007221 */ /* 0x000fe80000010000 */
[----:B------:R-:W-:Y:S04]  /*ccc0*/  FADD.FTZ R0, R174, R0 ;  /* 0x00000000ae007221 */ /* 0x000fe80000010000 */
[----:B------:R-:W-:Y:S01]  /*ccd0*/  FADD.FTZ R0, R175, R0 ;  /* 0x00000000af007221 */ /* 0x000fe20000010000 */
[----:B--2---:R-:W-:Y:S03]  /*cce0*/  MOV R132, R2 ;  /* 0x0000000200847202 */ /* 0x004fe60000000f00 */
[----:B------:R-:W-:Y:S04]  /*ccf0*/  FADD.FTZ R0, R172, R0 ;  /* 0x00000000ac007221 */ /* 0x000fe80000010000 */
[----:B------:R-:W-:Y:S01]  /*cd00*/  FADD.FTZ R0, R173, R0 ;  /* 0x00000000ad007221 */ /* 0x000fe20000010000 */
[C---:B-1----:R-:W-:Y:S04]  /*cd10*/  HMMA.16816.F32 R28, R136.reuse, R144, R28 ;  /* 0x00000090881c723c */ /* 0x042fe8000000181c */
[----:B------:R-:W-:Y:S04]  /*cd20*/  STL [R1+0x24], R0 ;  /* 0x0000240001007387 */ /* 0x000fe80000100800 */
[C---:B------:R-:W-:Y:S01]  /*cd30*/  HMMA.16816.F32 R32, R136.reuse, R146, R32 ;  /* 0x000000928820723c */ /* 0x040fe20000001820 */
[----:B------:R-:W1:Y:S07]  /*cd40*/  LDSM.16.MT88.4 R144, [R237+0x2100] ;  /* 0x00210000ed90783b */ /* 0x000e6e0000004200 */
[C---:B---3--:R-:W-:Y:S08]  /*cd50*/  HMMA.16816.F32 R36, R136.reuse, R140, R36 ;  /* 0x0000008c8824723c */ /* 0x048ff00000001824 */
        /* <DEDUP_REMOVED lines=30> */
[C---:B------:R-:W-:Y:S08]  /*cf40*/  HMMA.16816.F32 R120, R136.reuse, R142, R120 ;  /* 0x0000008e8878723c */ /* 0x040ff00000001878 */
[C---:B-1----:R-:W-:Y:S08]  /*cf50*/  HMMA.16816.F32 R124, R136.reuse, R144, R124 ;  /* 0x00000090887c723c */ /* 0x042ff0000000187c */
        /* <DEDUP_REMOVED lines=49> */
.L_x_361:
[----:B------:R-:W-:-:S06]  /*d270*/  UISETP.GE.AND UP0, UPT, UR8, UR9, UPT ;  /* 0x000000090800728c */ /* 0x000fcc000bf06270 */
[----:B------:R-:W-:-:S13]  /*d280*/  PLOP3.LUT P0, PT, PT, PT, UP0, 0x40, 0x0 ;  /* 0x000000000000781c */ /* 0x000fda0003f0e808 */
[----:B------:R-:W-:Y:S05]  /*d290*/  @P0 BRA `(.L_x_365) ;  /* 0x00003f6000000947 */ /* 0x000fea0003800000 */
[----:B------:R-:W2:Y:S01]  /*d2a0*/  LDL.64 R8, [R1+0x48] ;  /* 0x0000480001087983 */ /* 0x000ea20000100a00 */
[----:B------:R-:W-:-:S03]  /*d2b0*/  ULDC.64 UR4, c[0x0][0x208] ;  /* 0x0000820000047ab9 */ /* 0x000fc60000000a00 */
[----:B------:R-:W3:Y:S04]  /*d2c0*/  LDL.64 R2, [R1+0x40] ;  /* 0x0000400001027983 */ /* 0x000ee80000100a00 */
[----:B------:R-:W4:Y:S04]  /*d2d0*/  LDL.64 R6, [R1+0x38] ;  /* 0x0000380001067983 */ /* 0x000f280000100a00 */
[----:B-1----:R-:W4:Y:S01]  /*d2e0*/  LDL.64 R4, [R1+0x30] ;  /* 0x0000300001047983 */ /* 0x002f220000100a00 */
[----:B------:R-:W-:Y:S01]  /*d2f0*/  UIMAD.WIDE.U32 UR18, UR4, 0x30, URZ ;  /* 0x00000030041278a5 */ /* 0x000fe2000f8e003f */
[----:B------:R-:W-:Y:S01]  /*d300*/  IMAD.MOV.U32 R134, RZ, RZ, R132 ;  /* 0x000000ffff867224 */ /* 0x000fe200078e0084 */
[----:B------:R-:W-:-:S04]  /*d310*/  UIMAD UR5, UR5, 0x30, URZ ;  /* 0x00000030050578a4 */ /* 0x000fc8000f8e023f */
[----:B------:R-:W-:Y:S01]  /*d320*/  UIADD3 UR10, UR19, UR5, URZ ;  /* 0x00000005130a7290 */ /* 0x000fe2000fffe03f */
[C---:B--2---:R-:W-:Y:S02]  /*d330*/  IADD3 R10, P0, R8.reuse, 0x40, RZ ;  /* 0x00000040080a7810 */ /* 0x044fe40007f1e0ff */
[C---:B------:R-:W-:Y:S01]  /*d340*/  IADD3 R0, P1, R8.reuse, 0x80, RZ ;  /* 0x0000008008007810 */ /* 0x040fe20007f3e0ff */
[----:B---3--:R-:W1:Y:S04]  /*d350*/  S2R R2, SR_TID.X ;  /* 0x0000000000027919 */ /* 0x008e680000002100 */
[--C-:B------:R-:W-:Y:S01]  /*d360*/  IMAD.X R9, RZ, RZ, R3.reuse, P1 ;  /* 0x000000ffff097224 */ /* 0x100fe200008e0603 */
[----:B------:R2:W-:Y:S04]  /*d370*/  STL [R1+0x6c], R10 ;  /* 0x00006c0a01007387 */ /* 0x0005e80000100800 */
[----:B------:R3:W-:Y:S01]  /*d380*/  STL [R1+0x64], R0 ;  /* 0x0000640001007387 */ /* 0x0007e20000100800 */
[----:B--2---:R-:W-:Y:S01]  /*d390*/  IMAD.X R10, RZ, RZ, R3, P0 ;  /* 0x000000ffff0a7224 */ /* 0x004fe200000e0603 */
[----:B---3--:R-:W-:-:S04]  /*d3a0*/  IADD3 R0, P0, R8, 0xc0, RZ ;  /* 0x000000c008007810 */ /* 0x008fc80007f1e0ff */
[----:B------:R-:W-:Y:S01]  /*d3b0*/  STL [R1+0x68], R10 ;  /* 0x0000680a01007387 */ /* 0x000fe20000100800 */
[----:B----4-:R-:W-:-:S03]  /*d3c0*/  IADD3 R8, P2, R6, 0x40, RZ ;  /* 0x0000004006087810 */ /* 0x010fc60007f5e0ff */
[----:B------:R2:W-:Y:S04]  /*d3d0*/  STL [R1+0x5c], R0 ;  /* 0x00005c0001007387 */ /* 0x0005e80000100800 */
[----:B------:R-:W-:Y:S04]  /*d3e0*/  STL [R1+0x60], R9 ;  /* 0x0000600901007387 */ /* 0x000fe80000100800 */
[----:B------:R-:W-:Y:S01]  /*d3f0*/  STL [R1+0x54], R8 ;  /* 0x0000540801007387 */ /* 0x000fe20000100800 */
[----:B--2---:R-:W-:Y:S01]  /*d400*/  IMAD.X R0, RZ, RZ, R3, P0 ;  /* 0x000000ffff007224 */ /* 0x004fe200000e0603 */
[----:B------:R-:W-:-:S04]  /*d410*/  IADD3 R3, P1, R6, 0x80, RZ ;  /* 0x0000008006037810 */ /* 0x000fc80007f3e0ff */
[----:B------:R2:W-:Y:S04]  /*d420*/  STL [R1+0x58], R0 ;  /* 0x0000580001007387 */ /* 0x0005e80000100800 */
[----:B------:R3:W-:Y:S04]  /*d430*/  STL [R1+0x2c], R3 ;  /* 0x00002c0301007387 */ /* 0x0007e80000100800 */
[----:B--2---:R-:W2:Y:S01]  /*d440*/  S2R R0, SR_TID.X ;  /* 0x0000000000007919 */ /* 0x004ea20000002100 */
[----:B---3--:R-:W-:-:S05]  /*d450*/  IMAD.X R3, RZ, RZ, R5, P2 ;  /* 0x000000ffff037224 */ /* 0x008fca00010e0605 */
[----:B------:R3:W-:Y:S01]  /*d460*/  STL [R1+0x50], R3 ;  /* 0x0000500301007387 */ /* 0x0007e20000100800 */
[----:B--2---:R-:W-:-:S04]  /*d470*/  SHF.R.S32.HI R0, RZ, 0x1f, R0 ;  /* 0x0000001fff007819 */ /* 0x004fc80000011400 */
[----:B-1----:R-:W-:Y:S02]  /*d480*/  LEA.HI R0, R0, R2, RZ, 0x3 ;  /* 0x0000000200007211 */ /* 0x002fe400078f18ff */
[----:B------:R-:W-:Y:S02]  /*d490*/  IADD3 R2, P0, R6, 0xc0, RZ ;  /* 0x000000c006027810 */ /* 0x000fe40007f1e0ff */
[----:B------:R-:W-:Y:S01]  /*d4a0*/  SHF.R.S32.HI R0, RZ, 0x3, R0 ;  /* 0x00000003ff007819 */ /* 0x000fe20000011400 */
[----:B---3--:R-:W-:Y:S02]  /*d4b0*/  IMAD.X R3, RZ, RZ, R5, P1 ;  /* 0x000000ffff037224 */ /* 0x008fe400008e0605 */
[----:B------:R1:W-:Y:S01]  /*d4c0*/  STL [R1+0x18], R2 ;  /* 0x0000180201007387 */ /* 0x0003e20000100800 */
[----:B------:R-:W-:-:S05]  /*d4d0*/  IADD3 R0, -R0, 0x30, RZ ;  /* 0x0000003000007810 */ /* 0x000fca0007ffe1ff */
[----:B------:R2:W-:Y:S01]  /*d4e0*/  STL [R1+0xc], R0 ;  /* 0x00000c0001007387 */ /* 0x0005e20000100800 */
[----:B-1----:R-:W-:Y:S02]  /*d4f0*/  IMAD.MOV.U32 R2, RZ, RZ, R133 ;  /* 0x000000ffff027224 */ /* 0x002fe400078e0085 */
[----:B--2---:R-:W-:-:S05]  /*d500*/  IMAD.X R0, RZ, RZ, R5, P0 ;  /* 0x000000ffff007224 */ /* 0x004fca00000e0605 */
[----:B------:R1:W-:Y:S04]  /*d510*/  STL [R1+0x14], R0 ;  /* 0x0000140001007387 */ /* 0x0003e80000100800 */
[----:B------:R1:W-:Y:S02]  /*d520*/  STL [R1+0x1c], R3 ;  /* 0x00001c0301007387 */ /* 0x0003e40000100800 */
.L_x_375:
[----:B------:R-:W2:Y:S01]  /*d530*/  LDL.64 R132, [R1+0x48] ;  /* 0x0000480001847983 */ /* 0x000ea20000100a00 */
[----:B------:R-:W-:Y:S01]  /*d540*/  USHF.R.S32.HI UR5, URZ, 0x1f, UR8 ;  /* 0x0000001f3f057899 */ /* 0x000fe20008011408 */
[----:B------:R-:W-:Y:S01]  /*d550*/  IMAD.MOV.U32 R24, RZ, RZ, c[0x0][0x208] ;  /* 0x00008200ff187624 */ /* 0x000fe200078e00ff */
[----:B------:R-:W-:Y:S01]  /*d560*/  UIMAD UR4, UR10, UR8, URZ ;  /* 0x000000080a0472a4 */ /* 0x000fe2000f8e023f */
[----:B------:R-:W-:Y:S01]  /*d570*/  IMAD.MOV.U32 R27, RZ, RZ, c[0x0][0x20c] ;  /* 0x00008300ff1b7624 */ /* 0x000fe200078e00ff */
[----:B------:R-:W-:Y:S01]  /*d580*/  UIMAD.WIDE.U32 UR20, UR18, UR8, URZ ;  /* 0x00000008121472a5 */ /* 0x000fe2000f8e003f */
[----:B------:R-:W3:Y:S01]  /*d590*/  LDL.64 R18, [R1+0x40] ;  /* 0x0000400001127983 */ /* 0x000ee20000100a00 */
[----:B------:R-:W-:Y:S01]  /*d5a0*/  UIMAD UR4, UR5, UR18, UR4 ;  /* 0x00000012050472a4 */ /* 0x000fe2000f8e0204 */
[----:B------:R-:W-:Y:S04]  /*d5b0*/  DEPBAR.LE SB0, 0x0 ;  /* 0x000080000000791a */ /* 0x000fe80000000000 */
[----:B------:R-:W4:Y:S01]  /*d5c0*/  LDL R22, [R1+0x6c] ;  /* 0x00006c0001167983 */ /* 0x000f220000100800 */
[----:B------:R-:W-:Y:S02]  /*d5d0*/  UIADD3 UR4, UR21, UR4, URZ ;  /* 0x0000000415047290 */ /* 0x000fe4000fffe03f */
[----:B------:R-:W-:Y:S03]  /*d5e0*/  UISETP.GT.AND UP0, UPT, UR8, UR9, UPT ;  /* 0x000000090800728c */ /* 0x000fe6000bf04270 */
[----:B------:R-:W4:Y:S06]  /*d5f0*/  LDL R17, [R1+0x68] ;  /* 0x0000680001117983 */ /* 0x000f2c0000100800 */
[----:B------:R-:W4:Y:S06]  /*d600*/  LDL R26, [R1+0x64] ;  /* 0x00006400011a7983 */ /* 0x000f2c0000100800 */
[----:B------:R-:W4:Y:S06]  /*d610*/  LDL R25, [R1+0x5c] ;  /* 0x00005c0001197983 */ /* 0x000f2c0000100800 */
[----:B------:R-:W4:Y:S06]  /*d620*/  LDL R174, [R1+0x60] ;  /* 0x0000600001ae7983 */ /* 0x000f2c0000100800 */
[----:B------:R-:W4:Y:S06]  /*d630*/  LDL R173, [R1+0x58] ;  /* 0x0000580001ad7983 */ /* 0x000f2c0000100800 */
[----:B------:R-:W4:Y:S06]  /*d640*/  LDL R23, [R1+0x28] ;  /* 0x0000280001177983 */ /* 0x000f2c0000100800 */
[----:B-1----:R1:W-:Y:S06]  /*d650*/  STL.64 [R1+0x90], R30 ;  /* 0x0000901e01007387 */ /* 0x0023ec0000100a00 */
[----:B------:R1:W-:Y:S06]  /*d660*/  STL.64 [R1+0x88], R28 ;  /* 0x0000881c01007387 */ /* 0x0003ec0000100a00 */
[----:B------:R-:W4:Y:S06]  /*d670*/  LDL R172, [R1] ;  /* 0x0000000001ac7983 */ /* 0x000f2c0000100800 */
[----:B------:R-:W-:Y:S06]  /*d680*/  BAR.SYNC.DEFER_BLOCKING 0x0 ;  /* 0x0000000000007b1d */ /* 0x000fec0000010000 */
[----:B-----5:R-:W1:Y:S06]  /*d690*/  LDSM.16.M88.4 R8, [R135+0x10100] ;  /* 0x010100008708783b */ /* 0x020e6c0000000200 */
[----:B------:R-:W-:Y:S06]  /*d6a0*/  LDSM.16.M88.4 R168, [R242] ;  /* 0x00000000f2a8783b */ /* 0x000fec0000000200 */
[----:B------:R-:W-:Y:S01]  /*d6b0*/  LDSM.16.M88.4 R176, [R252] ;  /* 0x00000000fcb0783b */ /* 0x000fe20000000200 */
[----:B-12---:R-:W-:Y:S04]  /*d6c0*/  IADD3 R0, P1, R132, UR20, RZ ;  /* 0x0000001484007c10 */ /* 0x006fe8000ff3e0ff */
[----:B---3--:R-:W-:Y:S02]  /*d6d0*/  IADD3.X R4, R19, UR4, RZ, P1, !PT ;  /* 0x0000000413047c10 */ /* 0x008fe40008ffe4ff */
[----:B------:R-:W-:Y:S02]  /*d6e0*/  LEA R14, P1, R0, c[0x0][0x1f8], 0x1 ;  /* 0x00007e00000e7a11 */ /* 0x000fe400078208ff */
[----:B----4-:R-:W-:Y:S02]  /*d6f0*/  IADD3 R3, P0, R22, UR20, RZ ;  /* 0x0000001416037c10 */ /* 0x010fe4000ff1e0ff */
[----:B------:R-:W-:Y:S02]  /*d700*/  LEA.HI.X R15, R0, c[0x0][0x1fc], R4, 0x1, P1 ;  /* 0x00007f00000f7a11 */ /* 0x000fe400008f0c04 */
[----:B------:R-:W-:Y:S02]  /*d710*/  IADD3.X R5, R17, UR4, RZ, P0, !PT ;  /* 0x0000000411057c10 */ /* 0x000fe400087fe4ff */
[C---:B------:R-:W-:Y:S02]  /*d720*/  LEA R12, P0, R3.reuse, c[0x0][0x1f8], 0x1 ;  /* 0x00007e00030c7a11 */ /* 0x040fe400078008ff */
[----:B------:R-:W-:Y:S02]  /*d730*/  IADD3 R0, P1, R26, UR20, RZ ;  /* 0x000000141a007c10 */ /* 0x000fe4000ff3e0ff */
[----:B------:R-:W-:Y:S02]  /*d740*/  LEA.HI.X R13, R3, c[0x0][0x1fc], R5, 0x1, P0 ;  /* 0x00007f00030d7a11 */ /* 0x000fe400000f0c05 */
[----:B------:R-:W-:Y:S02]  /*d750*/  LEA R6, P0, R0, c[0x0][0x1f8], 0x1 ;  /* 0x00007e0000067a11 */ /* 0x000fe400078008ff */
[----:B------:R-:W-:Y:S02]  /*d760*/  IADD3.X R3, R174, UR4, RZ, P1, !PT ;  /* 0x00000004ae037c10 */ /* 0x000fe40008ffe4ff */
[----:B------:R-:W-:Y:S02]  /*d770*/  IADD3 R4, P1, R25, UR20, RZ ;  /* 0x0000001419047c10 */ /* 0x000fe4000ff3e0ff */
[----:B------:R-:W-:Y:S02]  /*d780*/  LEA.HI.X R7, R0, c[0x0][0x1fc], R3, 0x1, P0 ;  /* 0x00007f0000077a11 */ /* 0x000fe400000f0c03 */
[----:B------:R-:W-:Y:S02]  /*d790*/  IADD3.X R16, R173, UR4, RZ, P1, !PT ;  /* 0x00000004ad107c10 */ /* 0x000fe40008ffe4ff */
[----:B------:R-:W-:Y:S02]  /*d7a0*/  LEA R20, P2, R4, c[0x0][0x1f8], 0x1 ;  /* 0x00007e0004147a11 */ /* 0x000fe400078408ff */
[----:B------:R-:W-:Y:S02]  /*d7b0*/  @!P3 LEA R0, P0, R24, UR20, 0x5 ;  /* 0x000000141800bc11 */ /* 0x000fe4000f8028ff */
[----:B------:R-:W-:Y:S02]  /*d7c0*/  LEA.HI.X R21, R4, c[0x0][0x1fc], R16, 0x1, P2 ;  /* 0x00007f0004157a11 */ /* 0x000fe400010f0c10 */
[----:B------:R-:W-:Y:S02]  /*d7d0*/  @!P3 LEA.HI.X R3, R24, UR4, R27, 0x5, P0 ;  /* 0x000000041803bc11 */ /* 0x000fe400080f2c1b */
[C---:B------:R-:W-:Y:S02]  /*d7e0*/  @!P3 IADD3 R5, P1, R0.reuse, R132, RZ ;  /* 0x000000840005b210 */ /* 0x040fe40007f3e0ff */
[----:B------:R-:W-:Y:S02]  /*d7f0*/  @!P3 IADD3 R4, P0, R0, R22, RZ ;  /* 0x000000160004b210 */ /* 0x000fe40007f1e0ff */
[----:B------:R-:W-:Y:S01]  /*d800*/  LOP3.LUT P2, RZ, R23, 0x1, RZ, 0xc0, !PT ;  /* 0x0000000117ff7812 */ /* 0x000fe2000784c0ff */
[----:B------:R-:W-:Y:S01]  /*d810*/  @!P3 IMAD.X R23, R3, 0x1, R19, P1 ;  /* 0x000000010317b824 */ /* 0x000fe200008e0613 */
[----:B------:R-:W-:Y:S01]  /*d820*/  @!P3 LEA R22, P1, R5, c[0x0][0x1f8], 0x1 ;  /* 0x00007e000516ba11 */ /* 0x000fe200078208ff */
[----:B------:R-:W-:Y:S01]  /*d830*/  @!P3 IMAD.X R24, R3, 0x1, R17, P0 ;  /* 0x000000010318b824 */ /* 0x000fe200000e0611 */
[C---:B------:R-:W-:Y:S01]  /*d840*/  @!P3 LEA R132, P0, R4.reuse, c[0x0][0x1f8], 0x1 ;  /* 0x00007e000484ba11 */ /* 0x040fe200078008ff */
[----:B------:R-:W1:Y:S01]  /*d850*/  LDSM.16.M88.4 R16, [R135+0x10900] ;  /* 0x010900008710783b */ /* 0x000e620000000200 */
[----:B------:R-:W-:Y:S02]  /*d860*/  @!P3 LEA.HI.X R23, R5, c[0x0][0x1fc], R23, 0x1, P1 ;  /* 0x00007f000517ba11 */ /* 0x000fe400008f0c17 */
[----:B------:R-:W-:Y:S02]  /*d870*/  @!P3 LEA.HI.X R133, R4, c[0x0][0x1fc], R24, 0x1, P0 ;  /* 0x00007f000485ba11 */ /* 0x000fe400000f0c18 */
[C---:B------:R-:W-:Y:S02]  /*d880*/  @!P3 IADD3 R4, P1, R0.reuse, R26, RZ ;  /* 0x0000001a0004b210 */ /* 0x040fe40007f3e0ff */
[----:B------:R-:W-:Y:S02]  /*d890*/  @!P3 IADD3 R0, P0, R0, R25, RZ ;  /* 0x000000190000b210 */ /* 0x000fe40007f1e0ff */
[----:B------:R-:W2:Y:S01]  /*d8a0*/  LDSM.16.M88.4 R24, [R135+0x11100] ;  /* 0x011100008718783b */ /* 0x000ea20000000200 */
[C---:B------:R-:W-:Y:S01]  /*d8b0*/  @!P3 IMAD.X R5, R3.reuse, 0x1, R174, P1 ;  /* 0x000000010305b824 */ /* 0x040fe200008e06ae */
[----:B------:R-:W-:Y:S01]  /*d8c0*/  @!P3 LEA R30, P1, R4, c[0x0][0x1f8], 0x1 ;  /* 0x00007e00041eba11 */ /* 0x000fe200078208ff */
[----:B------:R-:W-:Y:S01]  /*d8d0*/  @!P3 IMAD.X R3, R3, 0x1, R173, P0 ;  /* 0x000000010303b824 */ /* 0x000fe200000e06ad */
[----:B------:R-:W-:Y:S02]  /*d8e0*/  @!P3 LEA R28, P0, R0, c[0x0][0x1f8], 0x1 ;  /* 0x00007e00001cba11 */ /* 0x000fe400078008ff */
[----:B------:R-:W3:Y:S01]  /*d8f0*/  LDSM.16.M88.4 R172, [R172] ;  /* 0x00000000acac783b */ /* 0x000ee20000000200 */
[----:B------:R-:W-:Y:S02]  /*d900*/  @!P3 LEA.HI.X R31, R4, c[0x0][0x1fc], R5, 0x1, P1 ;  /* 0x00007f00041fba11 */ /* 0x000fe400008f0c05 */
[----:B------:R-:W-:Y:S02]  /*d910*/  @!P3 LEA.HI.X R29, R0, c[0x0][0x1fc], R3, 0x1, P0 ;  /* 0x00007f00001dba11 */ /* 0x000fe400000f0c03 */
[----:B------:R-:W-:Y:S01]  /*d920*/  PLOP3.LUT P0, PT, PT, PT, UP0, 0x40, 0x0 ;  /* 0x000000000000781c */ /* 0x000fe20003f0e808 */
[----:B------:R-:W4:Y:S06]  /*d930*/  LDL R3, [R1+0x4] ;  /* 0x0000040001037983 */ /* 0x000f2c0000100800 */
[----:B------:R-:W-:Y:S01]  /*d940*/  @!PT LDS RZ, [RZ] ;  /* 0x00000000fffff984 */ /* 0x000fe20000000800 */
[----:B------:R-:W-:Y:S01]  /*d950*/  @!PT LDS RZ, [RZ] ;  /* 0x00000000fffff984 */ /* 0x000fe20000000800 */
[----:B------:R-:W-:Y:S01]  /*d960*/  @!PT LDS RZ, [RZ] ;  /* 0x00000000fffff984 */ /* 0x000fe20000000800 */
[----:B----4-:R1:W-:Y:S06]  /*d970*/  LDGSTS.E.BYPASS.LTC128B.128 [R3+0x100], [R14.64], !P6 ;  /* 0x001000000e037fae */ /* 0x0103ec000f101d50 */
[----:B------:R1:W-:Y:S06]  /*d980*/  LDGSTS.E.BYPASS.LTC128B.128 [R3+0x1900], [R12.64], !P2 ;  /* 0x019000000c037fae */ /* 0x0003ec000d101d50 */
[----:B------:R4:W-:Y:S06]  /*d990*/  LDGSTS.E.BYPASS.LTC128B.128 [R3+0x3100], [R6.64], !P5 ;  /* 0x0310000006037fae */ /* 0x0009ec000e901d50 */
[----:B------:R2:W-:Y:S06]  /*d9a0*/  LDGSTS.E.BYPASS.LTC128B.128 [R3+0x4900], [R20.64], !P4 ;  /* 0x0490000014037fae */ /* 0x0005ec000e101d50 */
[----:B------:R2:W-:Y:S06]  /*d9b0*/  @!P3 LDGSTS.E.BYPASS.LTC128B.128 [R3+0x1100], [R22.64], !P6 ;  /* 0x011000001603bfae */ /* 0x0005ec000f101d50 */
[----:B------:R2:W-:Y:S06]  /*d9c0*/  @!P3 LDGSTS.E.BYPASS.LTC128B.128 [R3+0x2900], [R132.64], !P2 ;  /* 0x029000008403bfae */ /* 0x0005ec000d101d50 */
[----:B------:R2:W-:Y:S01]  /*d9d0*/  @!P3 LDGSTS.E.BYPASS.LTC128B.128 [R3+0x4100], [R30.64], !P5 ;  /* 0x041000001e03bfae */ /* 0x0005e2000e901d50 */
[C---:B----4-:R-:W-:Y:S05]  /*d9e0*/  HMMA.16816.F32 R4, R160.reuse, R8, RZ ;  /* 0x00000008a004723c */ /* 0x050fea00000018ff */
[----:B------:R4:W-:Y:S03]  /*d9f0*/  @!P3 LDGSTS.E.BYPASS.LTC128B.128 [R3+0x5900], [R28.64], !P4 ;  /* 0x059000001c03bfae */ /* 0x0009e6000e101d50 */
[C---:B------:R-:W-:Y:S03]  /*da00*/  HMMA.16816.F32 R8, R160.reuse, R10, RZ ;  /* 0x0000000aa008723c */ /* 0x040fe600000018ff */
[----:B------:R-:W0:Y:S05]  /*da10*/  LDGDEPBAR ;  /* 0x00000000000079af */ /* 0x000e2a0000000000 */
[C---:B-1----:R-:W-:Y:S08]  /*da20*/  HMMA.16816.F32 R12, R160.reuse, R16, RZ ;  /* 0x00000010a00c723c */ /* 0x042ff000000018ff */
[C---:B------:R-:W-:Y:S01]  /*da30*/  HMMA.16816.F32 R16, R160.reuse, R18, RZ ;  /* 0x00000012a010723c */ /* 0x040fe200000018ff */
[----:B--2---:R1:W5:Y:S06]  /*da40*/  LDL.LU.64 R30, [R1+0x90] ;  /* 0x00009000011e7983 */ /* 0x00436c0000300a00 */
[----:B----4-:R1:W5:Y:S01]  /*da50*/  LDL.LU.64 R28, [R1+0x88] ;  /* 0x00008800011c7983 */ /* 0x0103620000300a00 */
[C---:B------:R-:W-:Y:S08]  /*da60*/  HMMA.16816.F32 R20, R160.reuse, R24, RZ ;  /* 0x00000018a014723c */ /* 0x040ff000000018ff */
[----:B------:R-:W-:Y:S08]  /*da70*/  HMMA.16816.F32 R24, R160, R26, RZ ;  /* 0x0000001aa018723c */ /* 0x000ff000000018ff */
[C---:B------:R-:W-:Y:S08]  /*da80*/  HMMA.16816.F32 R4, R164.reuse, R168, R4 ;  /* 0x000000a8a404723c */ /* 0x040ff00000001804 */
[C---:B------:R-:W-:Y:S01]  /*da90*/  HMMA.16816.F32 R8, R164.reuse, R170, R8 ;  /* 0x000000aaa408723c */ /* 0x040fe20000001808 */
[----:B------:R-:W2:Y:S07]  /*daa0*/  LDSM.16.M88.4 R168, [R241+0x10100] ;  /* 0x01010000f1a8783b */ /* 0x000eae0000000200 */
[C---:B---3--:R-:W-:Y:S08]  /*dab0*/  HMMA.16816.F32 R12, R164.reuse, R172, R12 ;  /* 0x000000aca40c723c */ /* 0x048ff0000000180c */
[C---:B------:R-:W-:Y:S01]  /*dac0*/  HMMA.16816.F32 R16, R164.reuse, R174, R16 ;  /* 0x000000aea410723c */ /* 0x040fe20000001810 */
[----:B------:R-:W3:Y:S07]  /*dad0*/  LDSM.16.M88.4 R172, [R241+0x10900] ;  /* 0x01090000f1ac783b */ /* 0x000eee0000000200 */
[C---:B------:R-:W-:Y:S08]  /*dae0*/  HMMA.16816.F32 R20, R164.reuse, R176, R20 ;  /* 0x000000b0a414723c */ /* 0x040ff00000001814 */
[----:B------:R-:W-:Y:S01]  /*daf0*/  HMMA.16816.F32 R24, R164, R178, R24 ;  /* 0x000000b2a418723c */ /* 0x000fe20000001818 */
[----:B------:R-:W4:Y:S07]  /*db00*/  LDSM.16.M88.4 R176, [R241+0x11100] ;  /* 0x01110000f1b0783b */ /* 0x000f2e0000000200 */
[C---:B--2---:R-:W-:Y:S08]  /*db10*/  HMMA.16816.F32 R4, R180.reuse, R168, R4 ;  /* 0x000000a8b404723c */ /* 0x044ff00000001804 */
[C---:B------:R-:W-:Y:S01]  /*db20*/  HMMA.16816.F32 R8, R180.reuse, R170, R8 ;  /* 0x000000aab408723c */ /* 0x040fe20000001808 */
[----:B------:R-:W2:Y:S07]  /*db30*/  LDSM.16.M88.4 R168, [R238] ;  /* 0x00000000eea8783b */ /* 0x000eae0000000200 */
[C---:B---3--:R-:W-:Y:S08]  /*db40*/  HMMA.16816.F32 R12, R180.reuse, R172, R12 ;  /* 0x000000acb40c723c */ /* 0x048ff0000000180c */
[C---:B------:R-:W-:Y:S01]  /*db50*/  HMMA.16816.F32 R16, R180.reuse, R174, R16 ;  /* 0x000000aeb410723c */ /* 0x040fe20000001810 */
[----:B------:R-:W3:Y:S07]  /*db60*/  LDSM.16.M88.4 R172, [R238+0x800] ;  /* 0x00080000eeac783b */ /* 0x000eee0000000200 */
[C---:B----4-:R-:W-:Y:S08]  /*db70*/  HMMA.16816.F32 R20, R180.reuse, R176, R20 ;  /* 0x000000b0b414723c */ /* 0x050ff00000001814 */
[----:B------:R-:W-:Y:S01]  /*db80*/  HMMA.16816.F32 R24, R180, R178, R24 ;  /* 0x000000b2b418723c */ /* 0x000fe20000001818 */
[----:B------:R-:W4:Y:S07]  /*db90*/  LDSM.16.M88.4 R176, [R238+0x1000] ;  /* 0x00100000eeb0783b */ /* 0x000f2e0000000200 */
[C---:B--2---:R-:W-:Y:S08]  /*dba0*/  HMMA.16816.F32 R4, R184.reuse, R168, R4 ;  /* 0x000000a8b804723c */ /* 0x044ff00000001804 */
[C---:B------:R-:W-:Y:S01]  /*dbb0*/  HMMA.16816.F32 R8, R184.reuse, R170, R8 ;  /* 0x000000aab808723c */ /* 0x040fe20000001808 */
[----:B------:R-:W2:Y:S07]  /*dbc0*/  LDSM.16.M88.4 R168, [R135+0x11900] ;  /* 0x0119000087a8783b */ /* 0x000eae0000000200 */
        /* <DEDUP_REMOVED lines=8> */
[----:B------:R-:W2:Y:S07]  /*dc50*/  LDSM.16.M88.4 R168, [R251] ;  /* 0x00000000fba8783b */ /* 0x000eae0000000200 */
[C---:B---3--:R-:W-:Y:S08]  /*dc60*/  HMMA.16816.F32 R12, R188.reuse, R172, R12 ;  /* 0x000000acbc0c723c */ /* 0x048ff0000000180c */
[C---:B------:R-:W-:Y:S01]  /*dc70*/  HMMA.16816.F32 R16, R188.reuse, R174, R16 ;  /* 0x000000aebc10723c */ /* 0x040fe20000001810 */
[----:B------:R-:W3:Y:S07]  /*dc80*/  LDSM.16.M88.4 R172, [R250] ;  /* 0x00000000faac783b */ /* 0x000eee0000000200 */
[C---:B----4-:R-:W-:Y:S08]  /*dc90*/  HMMA.16816.F32 R20, R188.reuse, R176, R20 ;  /* 0x000000b0bc14723c */ /* 0x050ff00000001814 */
[----:B------:R-:W-:Y:S01]  /*dca0*/  HMMA.16816.F32 R24, R188, R178, R24 ;  /* 0x000000b2bc18723c */ /* 0x000fe20000001818 */
[----:B------:R-:W4:Y:S07]  /*dcb0*/  LDSM.16.M88.4 R176, [R249] ;  /* 0x00000000f9b0783b */ /* 0x000f2e0000000200 */
        /* <DEDUP_REMOVED lines=88> */
[----:B------:R-:W-:Y:S08]  /*e240*/  HMMA.16816.F32 R24, R228, R178, R24 ;  /* 0x000000b2e418723c */ /* 0x000ff00000001818 */
[C---:B--2---:R-:W-:Y:S08]  /*e250*/  HMMA.16816.F32 R4, R232.reuse, R168, R4 ;  /* 0x000000a8e804723c */ /* 0x044ff00000001804 */
[C---:B------:R-:W-:Y:S08]  /*e260*/  HMMA.16816.F32 R8, R232.reuse, R170, R8 ;  /* 0x000000aae808723c */ /* 0x040ff00000001808 */
[C---:B---3--:R-:W-:Y:S08]  /*e270*/  HMMA.16816.F32 R12, R232.reuse, R172, R12 ;  /* 0x000000ace80c723c */ /* 0x048ff0000000180c */
[----:B------:R-:W-:Y:S01]  /*e280*/  FMUL.FTZ R4, R4, c[0x0][0x320] ;  /* 0x0000c80004047a20 */ /* 0x000fe20000410000 */
[C---:B------:R-:W-:Y:S03]  /*e290*/  HMMA.16816.F32 R16, R232.reuse, R174, R16 ;  /* 0x000000aee810723c */ /* 0x040fe60000001810 */
[----:B------:R-:W2:Y:S01]  /*e2a0*/  MUFU.TANH R171, R4 ;  /* 0x0000000400ab7308 */ /* 0x000ea20000002400 */
[----:B------:R-:W-:Y:S02]  /*e2b0*/  FMUL.FTZ R5, R5, c[0x0][0x320] ;  /* 0x0000c80005057a20 */ /* 0x000fe40000410000 */
[----:B------:R-:W-:Y:S02]  /*e2c0*/  FMUL.FTZ R6, R6, c[0x0][0x320] ;  /* 0x0000c80006067a20 */ /* 0x000fe40000410000 */
[----:B------:R-:W-:Y:S04]  /*e2d0*/  FMUL.FTZ R7, R7, c[0x0][0x320] ;  /* 0x0000c80007077a20 */ /* 0x000fe80000410000 */
[----:B------:R-:W-:Y:S01]  /*e2e0*/  FMUL.FTZ R9, R9, c[0x0][0x320] ;  /* 0x0000c80009097a20 */ /* 0x000fe20000410000 */
[----:B------:R-:W3:Y:S01]  /*e2f0*/  MUFU.TANH R170, R5 ;  /* 0x0000000500aa7308 */ /* 0x000ee20000002400 */
[----:B------:R-:W-:Y:S02]  /*e300*/  FMUL.FTZ R11, R11, c[0x0][0x320] ;  /* 0x0000c8000b0b7a20 */ /* 0x000fe40000410000 */
[----:B------:R-:W-:Y:S02]  /*e310*/  FMUL.FTZ R12, R12, c[0x0][0x320] ;  /* 0x0000c8000c0c7a20 */ /* 0x000fe40000410000 */
[----:B------:R-:W-:Y:S02]  /*e320*/  FMUL.FTZ R13, R13, c[0x0][0x320] ;  /* 0x0000c8000d0d7a20 */ /* 0x000fe40000410000 */
[----:B------:R-:W-:Y:S02]  /*e330*/  FMUL.FTZ R14, R14, c[0x0][0x320] ;  /* 0x0000c8000e0e7a20 */ /* 0x000fe40000410000 */
[----:B------:R-:W-:Y:S01]  /*e340*/  FMUL.FTZ R8, R8, c[0x0][0x320] ;  /* 0x0000c80008087a20 */ /* 0x000fe20000410000 */
[----:B------:R-:W4:Y:S01]  /*e350*/  MUFU.TANH R179, R6 ;  /* 0x0000000600b37308 */ /* 0x000f220000002400 */
[----:B------:R-:W-:Y:S02]  /*e360*/  FMUL.FTZ R10, R10, c[0x0][0x320] ;  /* 0x0000c8000a0a7a20 */ /* 0x000fe40000410000 */
[----:B------:R-:W-:Y:S02]  /*e370*/  FMUL.FTZ R15, R15, c[0x0][0x320] ;  /* 0x0000c8000f0f7a20 */ /* 0x000fe40000410000 */
[----:B------:R-:W-:Y:S02]  /*e380*/  FMUL.FTZ R18, R18, c[0x0][0x320] ;  /* 0x0000c80012127a20 */ /* 0x000fe40000410000 */
[----:B------:R-:W-:Y:S03]  /*e390*/  FMUL.FTZ R19, R19, c[0x0][0x320] ;  /* 0x0000c80013137a20 */ /* 0x000fe60000410000 */
[----:B------:R1:W1:Y:S10]  /*e3a0*/  MUFU.TANH R178, R7 ;  /* 0x0000000700b27308 */ /* 0x0002740000002400 */
[----:B------:R-:W2:Y:S10]  /*e3b0*/  MUFU.TANH R168, R9 ;  /* 0x0000000900a87308 */ /* 0x000eb40000002400 */
[----:B------:R-:W2:Y:S01]  /*e3c0*/  MUFU.TANH R176, R11 ;  /* 0x0000000b00b07308 */ /* 0x000ea20000002400 */
[----:B-1----:R-:W1:Y:S01]  /*e3d0*/  LDSM.16.M88.4 R4, [R238+0x5800] ;  /* 0x00580000ee04783b */ /* 0x002e620000000200 */
[----:B------:R-:W-:Y:S08]  /*e3e0*/  DEPBAR.LE SB0, 0x0 ;  /* 0x000080000000791a */ /* 0x000ff00000000000 */
[----:B------:R-:W1:Y:S01]  /*e3f0*/  MUFU.TANH R133, R12 ;  /* 0x0000000c00857308 */ /* 0x000e620000002400 */
[----:B------:R-:W-:Y:S09]  /*e400*/  BAR.SYNC.DEFER_BLOCKING 0x0 ;  /* 0x0000000000007b1d */ /* 0x000ff20000010000 */
[----:B------:R1:W1:Y:S10]  /*e410*/  MUFU.TANH R132, R13 ;  /* 0x0000000d00847308 */ /* 0x0002740000002400 */
[----:B------:R2:W2:Y:S10]  /*e420*/  MUFU.TANH R175, R14 ;  /* 0x0000000e00af7308 */ /* 0x0004b40000002400 */
[----:B------:R3:W3:Y:S01]  /*e430*/  MUFU.TANH R169, R8 ;  /* 0x0000000800a97308 */ /* 0x0006e20000002400 */
[C---:B-1----:R-:W-:Y:S05]  /*e440*/  HMMA.16816.F32 R20, R232.reuse, R4, R20 ;  /* 0x00000004e814723c */ /* 0x042fea0000001814 */
[----:B------:R-:W-:Y:S04]  /*e450*/  FMUL.FTZ R13, R17, c[0x0][0x320] ;  /* 0x0000c800110d7a20 */ /* 0x000fe80000410000 */
[----:B------:R1:W1:Y:S01]  /*e460*/  MUFU.TANH R177, R10 ;  /* 0x0000000a00b17308 */ /* 0x0002620000002400 */
[----:B------:R-:W-:Y:S03]  /*e470*/  HMMA.16816.F32 R24, R232, R6, R24 ;  /* 0x00000006e818723c */ /* 0x000fe60000001818 */
[----:B--2---:R-:W-:Y:S06]  /*e480*/  FMUL.FTZ R14, R16, c[0x0][0x320] ;  /* 0x0000c800100e7a20 */ /* 0x004fec0000410000 */
[----:B------:R2:W1:Y:S05]  /*e490*/  MUFU.TANH R174, R15 ;  /* 0x0000000f00ae7308 */ /* 0x00046a0000002400 */
[----:B------:R-:W-:Y:S05]  /*e4a0*/  FMUL.FTZ R12, R20, c[0x0][0x320] ;  /* 0x0000c800140c7a20 */ /* 0x000fea0000410000 */
[----:B------:R-:W1:Y:S01]  /*e4b0*/  MUFU.TANH R14, R14 ;  /* 0x0000000e000e7308 */ /* 0x000e620000002400 */
[----:B------:R-:W-:Y:S02]  /*e4c0*/  FMUL.FTZ R11, R21, c[0x0][0x320] ;  /* 0x0000c800150b7a20 */ /* 0x000fe40000410000 */
[----:B------:R-:W-:Y:S02]  /*e4d0*/  FMUL.FTZ R22, R22, c[0x0][0x320] ;  /* 0x0000c80016167a20 */ /* 0x000fe40000410000 */
[----:B------:R-:W-:Y:S02]  /*e4e0*/  FMUL.FTZ R21, R23, c[0x0][0x320] ;  /* 0x0000c80017157a20 */ /* 0x000fe40000410000 */
[----:B------:R-:W-:Y:S02]  /*e4f0*/  FMUL.FTZ R9, R24, c[0x0][0x320] ;  /* 0x0000c80018097a20 */ /* 0x000fe40000410000 */
[----:B------:R-:W-:Y:S01]  /*e500*/  FMUL.FTZ R20, R25, c[0x0][0x320] ;  /* 0x0000c80019147a20 */ /* 0x000fe20000410000 */
[----:B------:R-:W1:Y:S01]  /*e510*/  MUFU.TANH R13, R13 ;  /* 0x0000000d000d7308 */ /* 0x000e620000002400 */
[----:B------:R-:W-:Y:S02]  /*e520*/  FMUL.FTZ R24, R26, c[0x0][0x320] ;  /* 0x0000c8001a187a20 */ /* 0x000fe40000410000 */
[----:B------:R-:W-:Y:S07]  /*e530*/  FMUL.FTZ R23, R27, c[0x0][0x320] ;  /* 0x0000c8001b177a20 */ /* 0x000fee0000410000 */
[----:B------:R2:W1:Y:S10]  /*e540*/  MUFU.TANH R173, R18 ;  /* 0x0000001200ad7308 */ /* 0x0004740000002400 */
        /* <DEDUP_REMOVED lines=10> */
[----:B--234-:R-:W2:Y:S01]  /*e5f0*/  LDL R25, [R1+0xc] ;  /* 0x00000c0001197983 */ /* 0x01cea20000100800 */
[----:B------:R-:W-:Y:S02]  /*e600*/  ULDC.64 UR4, c[0x0][0x1e0] ;  /* 0x0000780000047ab9 */ /* 0x000fe40000000a00 */
[----:B------:R-:W-:Y:S01]  /*e610*/  UIADD3 UR20, UR8, -0x1, URZ ;  /* 0xffffffff08147890 */ /* 0x000fe2000fffe03f */
[----:B------:R-:W3:Y:S03]  /*e620*/  LDL.64 R26, [R1+0x38] ;  /* 0x00003800011a7983 */ /* 0x000ee60000100a00 */
[----:B------:R-:W-:Y:S01]  /*e630*/  USHF.R.S32.HI UR11, URZ, 0x1f, UR20 ;  /* 0x0000001f3f0b7899 */ /* 0x000fe20008011414 */
[----:B------:R-:W4:Y:S01]  /*e640*/  LDL.64 R6, [R1+0x30] ;  /* 0x0000300001067983 */ /* 0x000f220000100a00 */
[----:B------:R-:W-:Y:S02]  /*e650*/  UIMAD.WIDE.U32 UR22, UR20, UR4, URZ ;  /* 0x00000004141672a5 */ /* 0x000fe4000f8e003f */
[----:B------:R-:W-:Y:S01]  /*e660*/  UIMAD UR11, UR11, UR4, URZ ;  /* 0x000000040b0b72a4 */ /* 0x000fe2000f8e023f */
[----:B------:R-:W3:Y:S03]  /*e670*/  LDL R8, [R1+0x4] ;  /* 0x0000040001087983 */ /* 0x000ee60000100800 */
[----:B------:R-:W-:Y:S01]  /*e680*/  UIMAD UR11, UR20, UR5, UR11 ;  /* 0x00000005140b72a4 */ /* 0x000fe2000f8e020b */
[----:B------:R-:W4:Y:S03]  /*e690*/  LDL R19, [R1+0x54] ;  /* 0x0000540001137983 */ /* 0x000f260000100800 */
[----:B------:R-:W-:Y:S01]  /*e6a0*/  UIADD3 UR11, UR23, UR11, URZ ;  /* 0x0000000b170b7290 */ /* 0x000fe2000fffe03f */
[----:B------:R-:W4:Y:S01]  /*e6b0*/  LDL R18, [R1+0x50] ;  /* 0x0000500001127983 */ /* 0x000f220000100800 */
[----:B------:R-:W-:Y:S02]  /*e6c0*/  UIMAD.WIDE.U32 UR22, UR22, 0x30, URZ ;  /* 0x00000030161678a5 */ /* 0x000fe4000f8e003f */
[----:B------:R-:W-:Y:S01]  /*e6d0*/  UIMAD UR4, UR11, 0x30, URZ ;  /* 0x000000300b0478a4 */ /* 0x000fe2000f8e023f */
[----:B------:R-:W4:Y:S03]  /*e6e0*/  LDL R17, [R1+0x2c] ;  /* 0x00002c0001117983 */ /* 0x000f260000100800 */
[----:B------:R-:W-:Y:S01]  /*e6f0*/  UIADD3 UR4, UR23, UR4, URZ ;  /* 0x0000000417047290 */ /* 0x000fe2000fffe03f */
[----:B------:R-:W4:Y:S04]  /*e700*/  LDL R16, [R1+0x1c] ;  /* 0x00001c0001107983 */ /* 0x000f280000100800 */
[----:B------:R-:W4:Y:S04]  /*e710*/  LDL R15, [R1+0x18] ;  /* 0x00001800010f7983 */ /* 0x000f280000100800 */
[----:B-1----:R-:W4:Y:S01]  /*e720*/  LDL R10, [R1+0x14] ;  /* 0x00001400010a7983 */ /* 0x002f220000100800 */
[----:B--2---:R-:W-:Y:S11]  /*e730*/  ISETP.GE.AND P0, PT, R25, 0x1, PT ;  /* 0x000000011900780c */ /* 0x004ff60003f06270 */
[----:B------:R-:W-:Y:S02]  /*e740*/  @!UPT UIADD3 URZ, URZ, URZ, URZ ;  /* 0x0000003f3f3ff290 */ /* 0x000fe4000fffe03f */
[----:B---3--:R-:W-:Y:S04]  /*e750*/  @P0 IADD3 R0, P1, R26, UR22, RZ ;  /* 0x000000161a000c10 */ /* 0x008fe8000ff3e0ff */
[----:B----4-:R-:W-:Y:S02]  /*e760*/  @P0 IADD3.X R3, R7, UR4, RZ, P1, !PT ;  /* 0x0000000407030c10 */ /* 0x010fe40008ffe4ff */
[C---:B------:R-:W-:Y:S04]  /*e770*/  @P0 LEA R4, P1, R0.reuse, c[0x0][0x1c8], 0x1 ;  /* 0x0000720000040a11 */ /* 0x040fe800078208ff */
[----:B------:R-:W-:Y:S02]  /*e780*/  @P0 LEA.HI.X R5, R0, c[0x0][0x1cc], R3, 0x1, P1 ;  /* 0x0000730000050a11 */ /* 0x000fe400008f0c03 */
[----:B------:R-:W-:Y:S03]  /*e790*/  @P0 IADD3 R0, P1, R19, UR22, RZ ;  /* 0x0000001613000c10 */ /* 0x000fe6000ff3e0ff */
[----:B------:R-:W-:Y:S01]  /*e7a0*/  @!PT LDS RZ, [RZ] ;  /* 0x00000000fffff984 */ /* 0x000fe20000000800 */
[----:B------:R-:W-:Y:S01]  /*e7b0*/  @!PT LDS RZ, [RZ] ;  /* 0x00000000fffff984 */ /* 0x000fe20000000800 */
[----:B------:R-:W-:Y:S01]  /*e7c0*/  @!PT LDS RZ, [RZ] ;  /* 0x00000000fffff984 */ /* 0x000fe20000000800 */
        /* <DEDUP_REMOVED lines=14> */
[----:B------:R1:W-:Y:S01]  /*e8b0*/  @P0 LDGSTS.E.BYPASS.LTC128B.128 [R8+0x14900], [R4.64], !P4 ;  /* 0x1490000004080fae */ /* 0x0003e2000e101d50 */
[----:B------:R-:W-:Y:S11]  /*e8c0*/  ISETP.GE.AND P0, PT, R25, 0x21, PT ;  /* 0x000000211900780c */ /* 0x000ff60003f06270 */
[----:B------:R-:W-:Y:S02]  /*e8d0*/  @!UPT UIADD3 URZ, URZ, URZ, URZ ;  /* 0x0000003f3f3ff290 */ /* 0x000fe4000fffe03f */
[----:B------:R-:W-:Y:S05]  /*e8e0*/  VOTEU.ANY UP0, P0 ;  /* 0x00000000003f7886 */ /* 0x000fea0000000100 */
[----:B------:R-:W-:Y:S04]  /*e8f0*/  @UP0 UIADD3 UR22, UP1, UR15, UR22, URZ ;  /* 0x000000160f160290 */ /* 0x000fe8000ff3e03f */
[----:B------:R-:W-:Y:S02]  /*e900*/  @UP0 UIADD3.X UR4, UR6, UR4, URZ, UP1, !UPT ;  /* 0x0000000406040290 */ /* 0x000fe40008ffe43f */
        /* <DEDUP_REMOVED lines=20> */
.L_x_366:
[----:B-1234-:R-:W2:Y:S01]  /*ea50*/  LDL R4, [R1+0x84] ;  /* 0x0000840001047983 */ /* 0x01eea20000100800 */
[----:B------:R-:W-:Y:S02]  /*ea60*/  UISETP.NE.AND UP1, UPT, UR14, URZ, UPT ;  /* 0x0000003f0e00728c */ /* 0x000fe4000bf25270 */
[----:B------:R-:W-:Y:S01]  /*ea70*/  UIMAD UR4, UR8, -0x30, URZ ;  /* 0xffffffd0080478a4 */ /* 0x000fe2000f8e023f */
[----:B------:R-:W3:Y:S01]  /*ea80*/  LDL R3, [R1+0x7c] ;  /* 0x00007c0001037983 */ /* 0x000ee20000100800 */
[----:B------:R-:W-:Y:S02]  /*ea90*/  UISETP.NE.AND UP0, UPT, UR13, URZ, UPT ;  /* 0x0000003f0d00728c */ /* 0x000fe4000bf05270 */
[----:B------:R-:W-:Y:S01]  /*eaa0*/  PLOP3.LUT P1, PT, PT, PT, UP1, 0x80, 0x0 ;  /* 0x000000000000781c */ /* 0x000fe20003f2f018 */
[----:B------:R-:W0:Y:S01]  /*eab0*/  LDGDEPBAR ;  /* 0x00000000000079af */ /* 0x000e220000000000 */
[----:B------:R-:W-:Y:S02]  /*eac0*/  PLOP3.LUT P0, PT, PT, PT, UP1, 0x80, 0x0 ;  /* 0x000000000000781c */ /* 0x000fe40003f0f018 */
[C---:B---3--:R-:W-:Y:S09]  /*ead0*/  IADD3 R10, -R3.reuse, UR4, RZ ;  /* 0x00000004030a7c10 */ /* 0x048ff2000fffe1ff */
[----:B--2---:R-:W-:Y:S04]  /*eae0*/  @P1 IMAD.HI.U32 R0, R4, c[0x0][0x2c8], RZ ;  /* 0x0000b20004001a27 */ /* 0x004fe800078e00ff */
[----:B------:R-:W-:Y:S01]  /*eaf0*/  IMAD.MOV.U32 R5, RZ, RZ, R4 ;  /* 0x000000ffff057224 */ /* 0x000fe200078e0004 */
[----:B------:R-:W-:Y:S01]  /*eb00*/  @P0 SHF.R.U32.HI R5, RZ, c[0x0][0x2cc], R0 ;  /* 0x0000b300ff050a19 */ /* 0x000fe20000011600 */
[----:B------:R-:W-:Y:S01]  /*eb10*/  IMAD.U32 R0, RZ, RZ, UR4 ;  /* 0x00000004ff007e24 */ /* 0x000fe2000f8e00ff */
[----:B------:R-:W-:Y:S03]  /*eb20*/  PLOP3.LUT P0, PT, PT, PT, UP0, 0x40, 0x0 ;  /* 0x000000000000781c */ /* 0x000fe60003f0e808 */
[----:B------:R-:W1:Y:S01]  /*eb30*/  SHFL.IDX PT, R4, R5, RZ, 0x1c1f ;  /* 0x001c1fff05047589 */ /* 0x000e6200000e0000 */
[----:B------:R-:W-:Y:S04]  /*eb40*/  IADD3 R0, -R3, 0x1, R0 ;  /* 0x0000000103007810 */ /* 0x000fe80007ffe100 */
[----:B------:R-:W-:Y:S04]  /*eb50*/  IADD3 R0, R0, c[0x0][0x1d0], RZ ;  /* 0x0000740000007a10 */ /* 0x000fe80007ffe0ff */
[----:B------:R-:W-:Y:S04]  /*eb60*/  IADD3 R0, R0, -c[0x0][0x168], RZ ;  /* 0x80005a0000007a10 */ /* 0x000fe80007ffe0ff */
[C---:B------:R-:W-:Y:S02]  /*eb70*/  IADD3 R7, R0.reuse, c[0x0][0x328], RZ ;  /* 0x0000ca0000077a10 */ /* 0x040fe40007ffe0ff */
[----:B------:R-:W-:Y:S03]  /*eb80*/  IADD3 R6, R0, UR7, RZ ;  /* 0x0000000700067c10 */ /* 0x000fe6000fffe0ff */
[--C-:B-1----:R-:W-:Y:S02]  /*eb90*/  IMAD.IADD R3, R7, 0x1, R4.reuse ;  /* 0x0000000107037824 */ /* 0x102fe400078e0204 */
        /* <DEDUP_REMOVED lines=16> */
.L_x_369:
[----:B------:R-:W-:Y:S04]  /*eca0*/  MOV R8, c[0x0][0x32c] ;  /* 0x0000cb0000087a02 */ /* 0x000fe80000000f00 */
[----:B------:R-:W-:Y:S11]  /*ecb0*/  ISETP.NE.AND P0, PT, R8, 0x1, PT ;  /* 0x000000010800780c */ /* 0x000ff60003f05270 */
[----:B------:R-:W-:Y:S02]  /*ecc0*/  @!UPT UIADD3 URZ, URZ, URZ, URZ ;  /* 0x0000003f3f3ff290 */ /* 0x000fe4000fffe03f */
[----:B------:R-:W-:Y:S05]  /*ecd0*/  @P0 IMAD.HI.U32 R8, R4, c[0x0][0x330], RZ ;  /* 0x0000cc0004080a27 */ /* 0x000fea00078e00ff */
[----:B------:R-:W-:Y:S02]  /*ece0*/  @P0 SHF.R.U32.HI R4, RZ, c[0x0][0x334], R8 ;  /* 0x0000cd00ff040a19 */ /* 0x000fe40000011608 */
.L_x_370:
[----:B------:R-:W-:Y:S05]  /*ecf0*/  BSYNC B0 ;  /* 0x0000000000007941 */ /* 0x000fea0003800000 */
.L_x_368:
[----:B------:R-:W-:Y:S05]  /*ed00*/  IMAD R4, R4, c[0x0][0x32c], R10 ;  /* 0x0000cb0004047a24 */ /* 0x000fea00078e020a */
[----:B------:R-:W-:Y:S02]  /*ed10*/  IMNMX R0, R0, R4, !PT ;  /* 0x0000000400007217 */ /* 0x000fe40007800200 */
[----:B------:R-:W-:Y:S04]  /*ed20*/  IADD3 R4, R4, c[0x0][0x32c], RZ ;  /* 0x0000cb0004047a10 */ /* 0x000fe80007ffe0ff */
[----:B------:R-:W-:Y:S02]  /*ed30*/  IMNMX R3, R3, R4, PT ;  /* 0x0000000403037217 */ /* 0x000fe40003800200 */
.L_x_367:
        /* <DEDUP_REMOVED lines=87> */
.L_x_373:
[----:B------:R-:W-:Y:S04]  /*f2b0*/  MOV R5, c[0x0][0x32c] ;  /* 0x0000cb0000057a02 */ /* 0x000fe80000000f00 */
[----:B------:R-:W-:Y:S11]  /*f2c0*/  ISETP.NE.AND P0, PT, R5, 0x1, PT ;  /* 0x000000010500780c */ /* 0x000ff60003f05270 */
[----:B------:R-:W-:Y:S02]  /*f2d0*/  @!UPT UIADD3 URZ, URZ, URZ, URZ ;  /* 0x0000003f3f3ff290 */ /* 0x000fe4000fffe03f */
[----:B------:R-:W-:Y:S05]  /*f2e0*/  @P0 IMAD.HI.U32 R5, R0, c[0x0][0x330], RZ ;  /* 0x0000cc0000050a27 */ /* 0x000fea00078e00ff */
[----:B------:R-:W-:Y:S02]  /*f2f0*/  @P0 SHF.R.U32.HI R0, RZ, c[0x0][0x334], R5 ;  /* 0x0000cd00ff000a19 */ /* 0x000fe40000011605 */
.L_x_374:
[----:B------:R-:W-:Y:S05]  /*f300*/  BSYNC B0 ;  /* 0x0000000000007941 */ /* 0x000fea0003800000 */
.L_x_372:
[----:B------:R-:W-:Y:S05]  /*f310*/  IMAD R0, R0, c[0x0][0x32c], R10 ;  /* 0x0000cb0000007a24 */ /* 0x000fea00078e020a */
[----:B------:R-:W-:Y:S02]  /*f320*/  IMNMX R3, R3, R0, !PT ;  /* 0x0000000003037217 */ /* 0x000fe40007800200 */
[----:B------:R-:W-:Y:S04]  /*f330*/  IADD3 R0, R0, c[0x0][0x32c], RZ ;  /* 0x0000cb0000007a10 */ /* 0x000fe80007ffe0ff */
[----:B------:R-:W-:Y:S02]  /*f340*/  IMNMX R4, R4, R0, PT ;  /* 0x0000000004047217 */ /* 0x000fe40003800200 */
.L_x_371:
[----:B------:R-:W-:Y:S01]  /*f350*/  FMNMX.FTZ R133, R8, R2, !PT ;  /* 0x0000000208857209 */ /* 0x000fe20007810000 */
[----:B------:R-:W2:Y:S01]  /*f360*/  LDL.LU R132, [R1+0x20] ;  /* 0x0000200001847983 */ /* 0x000ea20000300800 */
[----:B------:R-:W-:Y:S02]  /*f370*/  UP2UR UR4, UPR, URZ, 0x10 ;  /* 0x000000103f047883 */ /* 0x000fe40008000000 */
[----:B------:R-:W-:Y:S01]  /*f380*/  FMNMX.FTZ R133, R19, R133, !PT ;  /* 0x0000008513857209 */ /* 0x000fe20007810000 */
[----:B------:R-:W-:Y:S02]  /*f390*/  UISETP.NE.AND UP4, UPT, UR22, URZ, UPT ;  /* 0x0000003f1600728c */ /* 0x000fe4000bf85270 */
[----:B------:R-:W-:Y:S01]  /*f3a0*/  UP2UR UR22, UPR, URZ, 0x8 ;  /* 0x000000083f167883 */ /* 0x000fe20008000000 */
[----:B------:R-:W-:Y:S01]  /*f3b0*/  FMNMX.FTZ R133, R18, R133, !PT ;  /* 0x0000008512857209 */ /* 0x000fe20007810000 */
[----:B------:R-:W-:Y:S02]  /*f3c0*/  UISETP.NE.AND UP3, UPT, UR21, URZ, UPT ;  /* 0x0000003f1500728c */ /* 0x000fe4000bf65270 */
[----:B------:R-:W-:Y:S01]  /*f3d0*/  UP2UR UR21, UPR, URZ, 0x4 ;  /* 0x000000043f157883 */ /* 0x000fe20008000000 */
[----:B------:R-:W-:Y:S01]  /*f3e0*/  FMNMX.FTZ R133, R17, R133, !PT ;  /* 0x0000008511857209 */ /* 0x000fe20007810000 */
[----:B------:R-:W-:Y:S02]  /*f3f0*/  UISETP.NE.AND UP2, UPT, UR20, URZ, UPT ;  /* 0x0000003f1400728c */ /* 0x000fe4000bf45270 */
[----:B------:R-:W-:Y:S01]  /*f400*/  PLOP3.LUT P2, PT, PT, PT, UP3, 0x40, 0x0 ;  /* 0x000000000000781c */ /* 0x000fe20003f4e838 */
[----:B------:R-:W-:Y:S01]  /*f410*/  UP2UR UR20, UPR, URZ, 0x2 ;  /* 0x000000023f147883 */ /* 0x000fe20008000000 */
[----:B------:R-:W-:Y:S01]  /*f420*/  FMNMX.FTZ R133, R16, R133, !PT ;  /* 0x0000008510857209 */ /* 0x000fe20007810000 */
[----:B------:R-:W-:Y:S01]  /*f430*/  UISETP.NE.AND UP1, UPT, UR11, URZ, UPT ;  /* 0x0000003f0b00728c */ /* 0x000fe2000bf25270 */
[----:B------:R-:W-:Y:S01]  /*f440*/  PLOP3.LUT P1, PT, PT, PT, UP2, 0x40, 0x0 ;  /* 0x000000000000781c */ /* 0x000fe20003f2e828 */
[----:B------:R-:W-:Y:S01]  /*f450*/  UP2UR UR11, UPR, URZ, 0x1 ;  /* 0x000000013f0b7883 */ /* 0x000fe20008000000 */
[----:B------:R-:W-:Y:S01]  /*f460*/  FMNMX.FTZ R133, R15, R133, !PT ;  /* 0x000000850f857209 */ /* 0x000fe20007810000 */
[----:B------:R-:W-:Y:S02]  /*f470*/  UISETP.NE.AND UP0, UPT, UR5, URZ, UPT ;  /* 0x0000003f0500728c */ /* 0x000fe4000bf05270 */
[----:B------:R-:W-:Y:S01]  /*f480*/  UISETP.NE.AND UP2, UPT, UR21, URZ, UPT ;  /* 0x0000003f1500728c */ /* 0x000fe2000bf45270 */
[----:B------:R-:W-:Y:S01]  /*f490*/  FMNMX.FTZ R133, R14, R133, !PT ;  /* 0x000000850e857209 */ /* 0x000fe20007810000 */
[----:B------:R-:W-:Y:S03]  /*f4a0*/  UISETP.NE.AND UP3, UPT, UR22, URZ, UPT ;  /* 0x0000003f1600728c */ /* 0x000fe6000bf65270 */
        /* <DEDUP_REMOVED lines=23> */
[--C-:B------:R-:W-:Y:S01]  /*f620*/  FFMA.FTZ R8, R8, c[0x0][0x2d0], -R2.reuse ;  /* 0x0000b40008087a23 */ /* 0x100fe20000010802 */
[----:B------:R-:W-:Y:S01]  /*f630*/  FSEL R6, R179, -INF , !P0 ;  /* 0xff800000b3067808 */ /* 0x000fe20004000000 */
[--C-:B------:R-:W-:Y:S01]  /*f640*/  FFMA.FTZ R19, R19, c[0x0][0x2d0], -R2.reuse ;  /* 0x0000b40013137a23 */ /* 0x100fe20000010802 */
[----:B------:R-:W-:Y:S01]  /*f650*/  ISETP.GT.AND P0, PT, R3, 0x1, P2 ;  /* 0x000000010300780c */ /* 0x000fe20001704270 */
[--C-:B------:R-:W-:Y:S01]  /*f660*/  FFMA.FTZ R18, R18, c[0x0][0x2d0], -R2.reuse ;  /* 0x0000b40012127a23 */ /* 0x100fe20000010802 */
[----:B------:R-:W-:Y:S01]  /*f670*/  PLOP3.LUT P2, PT, PT, PT, UP1, 0x40, 0x0 ;  /* 0x000000000000781c */ /* 0x000fe20003f4e818 */
[--C-:B------:R-:W-:Y:S01]  /*f680*/  FFMA.FTZ R17, R17, c[0x0][0x2d0], -R2.reuse ;  /* 0x0000b40011117a23 */ /* 0x100fe20000010802 */
[----:B------:R-:W-:Y:S01]  /*f690*/  ISETP.LT.OR P0, PT, R4, 0x2, P0 ;  /* 0x000000020400780c */ /* 0x000fe20000701670 */
[--C-:B------:R-:W-:Y:S01]  /*f6a0*/  FFMA.FTZ R5, R16, c[0x0][0x2d0], -R2.reuse ;  /* 0x0000b40010057a23 */ /* 0x100fe20000010802 */
[----:B------:R-:W-:Y:S01]  /*f6b0*/  MUFU.EX2 R8, R8 ;  /* 0x0000000800087308 */ /* 0x000fe20000000800 */
[--C-:B------:R-:W-:Y:S01]  /*f6c0*/  FFMA.FTZ R20, R15, c[0x0][0x2d0], -R2.reuse ;  /* 0x0000b4000f147a23 */ /* 0x100fe20000010802 */
[----:B------:R-:W-:Y:S01]  /*f6d0*/  FSEL R7, R178, -INF , !P0 ;  /* 0xff800000b2077808 */ /* 0x000fe20004000000 */
[--C-:B------:R-:W-:Y:S01]  /*f6e0*/  FFMA.FTZ R14, R14, c[0x0][0x2d0], -R2.reuse ;  /* 0x0000b4000e0e7a23 */ /* 0x100fe20000010802 */
[----:B------:R-:W-:Y:S01]  /*f6f0*/  ISETP.GT.AND P0, PT, R3, 0x8, P1 ;  /* 0x000000080300780c */ /* 0x000fe20000f04270 */
[----:B------:R-:W-:Y:S01]  /*f700*/  FFMA.FTZ R15, R13, c[0x0][0x2d0], -R2 ;  /* 0x0000b4000d0f7a23 */ /* 0x000fe20000010802 */
[----:B------:R-:W-:Y:S01]  /*f710*/  PLOP3.LUT P1, PT, PT, PT, UP0, 0x40, 0x0 ;  /* 0x000000000000781c */ /* 0x000fe20003f2e808 */
[----:B------:R-:W-:Y:S01]  /*f720*/  UISETP.NE.AND UP1, UPT, UR20, URZ, UPT ;  /* 0x0000003f1400728c */ /* 0x000fe2000bf25270 */
[C---:B------:R-:W-:Y:S01]  /*f730*/  ISETP.LT.OR P0, PT, R4.reuse, 0x9, P0 ;  /* 0x000000090400780c */ /* 0x040fe20000701670 */
[----:B------:R-:W-:Y:S01]  /*f740*/  UISETP.NE.AND UP0, UPT, UR11, URZ, UPT ;  /* 0x0000003f0b00728c */ /* 0x000fe2000bf05270 */
[----:B------:R-:W1:Y:S01]  /*f750*/  MUFU.EX2 R2, R0 ;  /* 0x0000000000027308 */ /* 0x000e620000000800 */
[----:B------:R-:W-:Y:S02]  /*f760*/  MOV R11, R20 ;  /* 0x00000014000b7202 */ /* 0x000fe40000000f00 */
[----:B------:R-:W-:Y:S02]  /*f770*/  FSEL R10, R177, -INF , !P0 ;  /* 0xff800000b10a7808 */ /* 0x000fe40004000000 */
[C---:B------:R-:W-:Y:S02]  /*f780*/  ISETP.GT.AND P0, PT, R3.reuse, 0x9, P2 ;  /* 0x000000090300780c */ /* 0x040fe40001704270 */
[----:B------:R-:W-:Y:S02]  /*f790*/  PLOP3.LUT P2, PT, PT, PT, UP6, 0x40, 0x0 ;  /* 0x000000000000781c */ /* 0x000fe40003f4e868 */
[----:B------:R-:W-:Y:S01]  /*f7a0*/  ISETP.LT.OR P0, PT, R4, 0xa, P0 ;  /* 0x0000000a0400780c */ /* 0x000fe20000701670 */
[----:B------:R-:W3:Y:S03]  /*f7b0*/  MUFU.EX2 R19, R19 ;  /* 0x0000001300137308 */ /* 0x000ee60000000800 */
[----:B------:R-:W-:Y:S02]  /*f7c0*/  FSEL R171, R176, -INF , !P0 ;  /* 0xff800000b0ab7808 */ /* 0x000fe40004000000 */
[C---:B------:R-:W-:Y:S02]  /*f7d0*/  ISETP.GT.AND P0, PT, R3.reuse, 0x10, P1 ;  /* 0x000000100300780c */ /* 0x040fe40000f04270 */
[----:B------:R-:W-:Y:S02]  /*f7e0*/  PLOP3.LUT P1, PT, PT, PT, UP5, 0x40, 0x0 ;  /* 0x000000000000781c */ /* 0x000fe40003f2e858 */
[----:B------:R-:W-:Y:S01]  /*f7f0*/  ISETP.LT.OR P0, PT, R4, 0x11, P0 ;  /* 0x000000110400780c */ /* 0x000fe20000701670 */
[----:B------:R-:W-:Y:S01]  /*f800*/  MUFU.EX2 R18, R18 ;  /* 0x0000001200127308 */ /* 0x000fe20000000800 */
[----:B------:R-:W-:Y:S02]  /*f810*/  ISETP.GT.AND P1, PT, R3, 0x18, P1 ;  /* 0x000000180300780c */ /* 0x000fe40000f24270 */
[----:B------:R-:W-:Y:S01]  /*f820*/  FSEL R175, R175, -INF , !P0 ;  /* 0xff800000afaf7808 */ /* 0x000fe20004000000 */
[C---:B-1----:R-:W-:Y:S01]  /*f830*/  FMUL.FTZ R13, R2.reuse, R149 ;  /* 0x00000095020d7220 */ /* 0x042fe20000410000 */
[----:B------:R-:W-:Y:S01]  /*f840*/  ISETP.GT.AND P0, PT, R3, 0x11, P2 ;  /* 0x000000110300780c */ /* 0x000fe20001704270 */
[----:B------:R-:W-:Y:S01]  /*f850*/  FMUL.FTZ R16, R2, R144 ;  /* 0x0000009002107220 */ /* 0x000fe20000410000 */
[----:B------:R-:W-:Y:S01]  /*f860*/  ISETP.LT.OR P1, PT, R4, 0x19, P1 ;  /* 0x000000190400780c */ /* 0x000fe20000f21670 */
[----:B------:R-:W-:Y:S01]  /*f870*/  FMUL.FTZ R9, R2, R153 ;  /* 0x0000009902097220 */ /* 0x000fe20000410000 */
[----:B------:R-:W-:Y:S01]  /*f880*/  ISETP.LT.OR P0, PT, R4, 0x12, P0 ;  /* 0x000000120400780c */ /* 0x000fe20000701670 */
[----:B------:R-:W1:Y:S01]  /*f890*/  MUFU.EX2 R17, R17 ;  /* 0x0000001100117308 */ /* 0x000e620000000800 */
[----:B------:R-:W-:Y:S01]  /*f8a0*/  FSEL R173, R173, -INF , !P1 ;  /* 0xff800000adad7808 */ /* 0x000fe20004800000 */
[----:B------:R-:W-:Y:S01]  /*f8b0*/  FMUL.FTZ R12, R2, R148 ;  /* 0x00000094020c7220 */ /* 0x000fe20000410000 */
[----:B------:R-:W-:Y:S01]  /*f8c0*/  FSEL R174, R174, -INF , !P0 ;  /* 0xff800000aeae7808 */ /* 0x000fe20004000000 */
[C---:B------:R-:W-:Y:S01]  /*f8d0*/  FMUL.FTZ R20, R2.reuse, R140 ;  /* 0x0000008c02147220 */ /* 0x040fe20000410000 */
[----:B------:R-:W-:Y:S01]  /*f8e0*/  PLOP3.LUT P0, PT, PT, PT, UP4, 0x40, 0x0 ;  /* 0x000000000000781c */ /* 0x000fe20003f0e848 */
[C---:B-----5:R-:W-:Y:S01]  /*f8f0*/  FMUL.FTZ R28, R2.reuse, R28 ;  /* 0x0000001c021c7220 */ /* 0x060fe20000410000 */
[----:B------:R-:W-:Y:S01]  /*f900*/  PLOP3.LUT P1, PT, PT, PT, UP3, 0x40, 0x0 ;  /* 0x000000000000781c */ /* 0x000fe20003f2e838 */
[C---:B------:R-:W-:Y:S01]  /*f910*/  FMUL.FTZ R29, R2.reuse, R29 ;  /* 0x0000001d021d7220 */ /* 0x040fe20000410000 */
[C---:B------:R-:W-:Y:S01]  /*f920*/  ISETP.GT.AND P0, PT, R3.reuse, 0x19, P0 ;  /* 0x000000190300780c */ /* 0x040fe20000704270 */
[C---:B------:R-:W-:Y:S01]  /*f930*/  FMUL.FTZ R32, R2.reuse, R32 ;  /* 0x0000002002207220 */ /* 0x040fe20000410000 */
[C---:B------:R-:W-:Y:S01]  /*f940*/  ISETP.GT.AND P1, PT, R3.reuse, 0x20, P1 ;  /* 0x000000200300780c */ /* 0x040fe20000f24270 */
[----:B------:R-:W-:Y:S01]  /*f950*/  FMUL.FTZ R33, R2, R33 ;  /* 0x0000002102217220 */ /* 0x000fe20000410000 */
[----:B------:R-:W-:Y:S01]  /*f960*/  ISETP.LT.OR P0, PT, R4, 0x1a, P0 ;  /* 0x0000001a0400780c */ /* 0x000fe20000701670 */
[----:B------:R-:W-:Y:S01]  /*f970*/  FMUL.FTZ R36, R2, R36 ;  /* 0x0000002402247220 */ /* 0x000fe20000410000 */
[----:B------:R-:W-:Y:S01]  /*f980*/  ISETP.LT.OR P1, PT, R4, 0x21, P1 ;  /* 0x000000210400780c */ /* 0x000fe20000f21670 */
[----:B------:R-:W-:Y:S01]  /*f990*/  FMUL.FTZ R37, R2, R37 ;  /* 0x0000002502257220 */ /* 0x000fe20000410000 */
[----:B------:R-:W-:Y:S01]  /*f9a0*/  FSEL R172, R172, -INF , !P0 ;  /* 0xff800000acac7808 */ /* 0x000fe20004000000 */
[C---:B------:R-:W-:Y:S01]  /*f9b0*/  FMUL.FTZ R40, R2.reuse, R40 ;  /* 0x0000002802287220 */ /* 0x040fe20000410000 */
[----:B------:R-:W-:Y:S01]  /*f9c0*/  PLOP3.LUT P0, PT, PT, PT, UP2, 0x40, 0x0 ;  /* 0x000000000000781c */ /* 0x000fe20003f0e828 */
[----:B------:R-:W-:Y:S01]  /*f9d0*/  FMUL.FTZ R41, R2, R41 ;  /* 0x0000002902297220 */ /* 0x000fe20000410000 */
[----:B------:R-:W-:Y:S01]  /*f9e0*/  FSEL R177, R22, -INF , !P1 ;  /* 0xff80000016b17808 */ /* 0x000fe20004800000 */
[C---:B------:R-:W-:Y:S01]  /*f9f0*/  FMUL.FTZ R44, R2.reuse, R44 ;  /* 0x0000002c022c7220 */ /* 0x040fe20000410000 */
[C---:B------:R-:W-:Y:S01]  /*fa00*/  ISETP.GT.AND P0, PT, R3.reuse, 0x21, P0 ;  /* 0x000000210300780c */ /* 0x040fe20000704270 */
[C---:B------:R-:W-:Y:S01]  /*fa10*/  FMUL.FTZ R45, R2.reuse, R45 ;  /* 0x0000002d022d7220 */ /* 0x040fe20000410000 */
[----:B------:R-:W-:Y:S01]  /*fa20*/  PLOP3.LUT P1, PT, PT, PT, UP1, 0x40, 0x0 ;  /* 0x000000000000781c */ /* 0x000fe20003f2e818 */
[----:B------:R-:W-:Y:S01]  /*fa30*/  FMUL.FTZ R48, R2, R48 ;  /* 0x0000003002307220 */ /* 0x000fe20000410000 */
[----:B------:R-:W-:Y:S01]  /*fa40*/  ISETP.LT.OR P0, PT, R4, 0x22, P0 ;  /* 0x000000220400780c */ /* 0x000fe20000701670 */
[C---:B------:R-:W-:Y:S01]  /*fa50*/  FMUL.FTZ R49, R2.reuse, R49 ;  /* 0x0000003102317220 */ /* 0x040fe20000410000 */
[----:B------:R-:W-:Y:S01]  /*fa60*/  ISETP.GT.AND P1, PT, R3, 0x28, P1 ;  /* 0x000000280300780c */ /* 0x000fe20000f24270 */
[C---:B------:R-:W-:Y:S01]  /*fa70*/  FMUL.FTZ R52, R2.reuse, R52 ;  /* 0x0000003402347220 */ /* 0x040fe20000410000 */
[----:B------:R-:W-:Y:S01]  /*fa80*/  FSEL R178, R21, -INF , !P0 ;  /* 0xff80000015b27808 */ /* 0x000fe20004000000 */
[----:B------:R-:W-:Y:S01]  /*fa90*/  FMUL.FTZ R21, R2, R141 ;  /* 0x0000008d02157220 */ /* 0x000fe20000410000 */
[----:B------:R-:W-:Y:S01]  /*faa0*/  PLOP3.LUT P0, PT, PT, PT, UP0, 0x40, 0x0 ;  /* 0x000000000000781c */ /* 0x000fe20003f0e808 */
[----:B------:R-:W4:Y:S01]  /*fab0*/  LDL.LU R141, [R1+0x24] ;  /* 0x00002400018d7983 */ /* 0x000f220000300800 */
[----:B------:R-:W-:Y:S01]  /*fac0*/  ISETP.LT.OR P1, PT, R4, 0x29, P1 ;  /* 0x000000290400780c */ /* 0x000fe20000f21670 */
[C---:B------:R-:W-:Y:S01]  /*fad0*/  FMUL.FTZ R53, R2.reuse, R53 ;  /* 0x0000003502357220 */ /* 0x040fe20000410000 */
[----:B------:R-:W-:Y:S01]  /*fae0*/  ISETP.GT.AND P0, PT, R3, 0x29, P0 ;  /* 0x000000290300780c */ /* 0x000fe20000704270 */
[----:B------:R-:W-:Y:S01]  /*faf0*/  FMUL.FTZ R56, R2, R56 ;  /* 0x0000003802387220 */ /* 0x000fe20000410000 */
[----:B------:R-:W-:Y:S01]  /*fb00*/  FSEL R176, R24, -INF , !P1 ;  /* 0xff80000018b07808 */ /* 0x000fe20004800000 */
[----:B------:R-:W-:Y:S01]  /*fb10*/  FMUL.FTZ R24, R2, R136 ;  /* 0x0000008802187220 */ /* 0x000fe20000410000 */
[----:B------:R-:W-:Y:S01]  /*fb20*/  ISETP.LT.OR P0, PT, R4, 0x2a, P0 ;  /* 0x0000002a0400780c */ /* 0x000fe20000701670 */
[C---:B------:R-:W-:Y:S01]  /*fb30*/  FMUL.FTZ R57, R2.reuse, R57 ;  /* 0x0000003902397220 */ /* 0x040fe20000410000 */
[----:B------:R-:W-:Y:S01]  /*fb40*/  MOV R149, R169 ;  /* 0x000000a900957202 */ /* 0x000fe20000000f00 */
[C---:B------:R-:W-:Y:S01]  /*fb50*/  FMUL.FTZ R60, R2.reuse, R60 ;  /* 0x0000003c023c7220 */ /* 0x040fe20000410000 */
[----:B---3--:R-:W-:Y:S01]  /*fb60*/  F2FP.PACK_AB R168, R19, R8 ;  /* 0x0000000813a8723e */ /* 0x008fe200000000ff */
[C---:B------:R-:W-:Y:S01]  /*fb70*/  FMUL.FTZ R61, R2.reuse, R61 ;  /* 0x0000003d023d7220 */ /* 0x040fe20000410000 */
[----:B------:R-:W-:Y:S01]  /*fb80*/  MOV R153, R27 ;  /* 0x0000001b00997202 */ /* 0x000fe20000000f00 */
[C---:B------:R-:W-:Y:S01]  /*fb90*/  FMUL.FTZ R64, R2.reuse, R64 ;  /* 0x0000004002407220 */ /* 0x040fe20000410000 */
[----:B------:R-:W-:Y:S01]  /*fba0*/  MOV R148, R25 ;  /* 0x0000001900947202 */ /* 0x000fe20000000f00 */
[C---:B------:R-:W-:Y:S01]  /*fbb0*/  FMUL.FTZ R25, R2.reuse, R137 ;  /* 0x0000008902197220 */ /* 0x040fe20000410000 */
[----:B------:R-:W-:Y:S01]  /*fbc0*/  MOV R22, R5 ;  /* 0x0000000500167202 */ /* 0x000fe20000000f00 */
[C---:B------:R-:W-:Y:S01]  /*fbd0*/  FMUL.FTZ R5, R2.reuse, R157 ;  /* 0x0000009d02057220 */ /* 0x040fe20000410000 */
[----:B-1----:R-:W-:Y:S01]  /*fbe0*/  F2FP.PACK_AB R170, R17, R18 ;  /* 0x0000001211aa723e */ /* 0x002fe200000000ff */
[C---:B------:R-:W-:Y:S01]  /*fbf0*/  FMUL.FTZ R65, R2.reuse, R65 ;  /* 0x0000004102417220 */ /* 0x040fe20000410000 */
[----:B------:R-:W-:Y:S01]  /*fc00*/  MOV R140, R22 ;  /* 0x00000016008c7202 */ /* 0x000fe20000000f00 */
[C---:B------:R-:W-:Y:S01]  /*fc10*/  FMUL.FTZ R68, R2.reuse, R68 ;  /* 0x0000004402447220 */ /* 0x040fe20000410000 */
[----:B------:R-:W-:Y:S01]  /*fc20*/  MOV R157, R15 ;  /* 0x0000000f009d7202 */ /* 0x000fe20000000f00 */
[C---:B------:R-:W-:Y:S01]  /*fc30*/  FMUL.FTZ R69, R2.reuse, R69 ;  /* 0x0000004502457220 */ /* 0x040fe20000410000 */
[----:B------:R-:W-:Y:S01]  /*fc40*/  MUFU.EX2 R153, R153 ;  /* 0x0000009900997308 */ /* 0x000fe20000000800 */
[C---:B------:R-:W-:Y:S01]  /*fc50*/  FMUL.FTZ R72, R2.reuse, R72 ;  /* 0x0000004802487220 */ /* 0x040fe20000410000 */
[----:B------:R-:W-:Y:S01]  /*fc60*/  UISETP.GT.AND UP0, UPT, UR8, UR9, UPT ;  /* 0x000000090800728c */ /* 0x000fe2000bf04270 */
[C---:B------:R-:W-:Y:S01]  /*fc70*/  FMUL.FTZ R73, R2.reuse, R73 ;  /* 0x0000004902497220 */ /* 0x040fe20000410000 */
[----:B------:R-:W-:Y:S01]  /*fc80*/  UIADD3 UR8, UR8, -0x1, URZ ;  /* 0xffffffff08087890 */ /* 0x000fe2000fffe03f */
        /* <DEDUP_REMOVED lines=27> */
[C---:B--2---:R-:W-:Y:S01]  /*fe40*/  FFMA.FTZ R0, R2.reuse, R132, R8 ;  /* 0x0000008402007223 */ /* 0x044fe20000010008 */
[----:B------:R-:W-:Y:S01]  /*fe50*/  FSEL R132, R23, -INF , !P0 ;  /* 0xff80000017847808 */ /* 0x000fe20004000000 */
[----:B------:R-:W-:Y:S01]  /*fe60*/  FMUL.FTZ R8, R2, R152 ;  /* 0x0000009802087220 */ /* 0x000fe20000410000 */
[----:B------:R-:W-:Y:S01]  /*fe70*/  MOV R152, R26 ;  /* 0x0000001a00987202 */ /* 0x000fe20000000f00 */
[----:B------:R-:W-:Y:S01]  /*fe80*/  FADD.FTZ R4, R19, R0 ;  /* 0x0000000013047221 */ /* 0x000fe20000010000 */
[----:B------:R-:W-:Y:S01]  /*fe90*/  FMNMX.FTZ R0, R6, R134, !PT ;  /* 0x0000008606007209 */ /* 0x000fe20007810000 */
[C---:B------:R-:W-:Y:S02]  /*fea0*/  FMUL.FTZ R128, R2.reuse, R128 ;  /* 0x0000008002807220 */ /* 0x040fe40000410000 */
[----:B------:R-:W-:Y:S01]  /*feb0*/  FMUL.FTZ R129, R2, R129 ;  /* 0x0000008102817220 */ /* 0x000fe20000410000 */
[----:B------:R-:W-:Y:S01]  /*fec0*/  FMNMX.FTZ R0, R7, R0, !PT ;  /* 0x0000000007007209 */ /* 0x000fe20007810000 */
[----:B------:R-:W-:Y:S03]  /*fed0*/  MUFU.EX2 R152, R152 ;  /* 0x0000009800987308 */ /* 0x000fe60000000800 */
        /* <DEDUP_REMOVED lines=15> */
[C---:B------:R-:W-:Y:S01]  /*ffd0*/  FMUL.FTZ R4, R2.reuse, R156 ;  /* 0x0000009c02047220 */ /* 0x040fe20000410000 */
[----:B------:R-:W-:Y:S01]  /*ffe0*/  FSETP.NEU.FTZ.AND P0, PT, R3, -INF , PT ;  /* 0xff8000000300780b */ /* 0x000fe20003f1d000 */
[----:B------:R-:W-:Y:S01]  /*fff0*/  FADD.FTZ R179, R17, R0 ;  /* 0x0000000011b37221 */ /* 0x000fe20000010000 */
[----:B------:R-:W-:Y:S01]  /*10000*/  MOV R156, R14 ;  /* 0x0000000e009c7202 */ /* 0x000fe20000000f00 */
[----:B------:R-:W-:Y:S01]  /*10010*/  FMUL.FTZ R17, R2, R145 ;  /* 0x0000009102117220 */ /* 0x000fe20000410000 */
[C---:B------:R-:W-:Y:S02]  /*10020*/  FSEL R0, R3.reuse, RZ, P0 ;  /* 0x000000ff03007208 */ /* 0x040fe40000000000 */
[----:B------:R-:W-:Y:S02]  /*10030*/  MOV R145, R11 ;  /* 0x0000000b00917202 */ /* 0x000fe40000000f00 */
[----:B------:R-:W-:Y:S01]  /*10040*/  MUFU.EX2 R156, R156 ;  /* 0x0000009c009c7308 */ /* 0x000fe20000000800 */
[----:B------:R-:W-:Y:S02]  /*10050*/  FADD.FTZ R0, -R0, R134 ;  /* 0x0000008600007221 */ /* 0x000fe40000010100 */
[----:B------:R-:W-:Y:S02]  /*10060*/  FMUL.FTZ R134, R3, c[0x0][0x2d0] ;  /* 0x0000b40003867a20 */ /* 0x000fe40000410000 */
[----:B------:R-:W-:Y:S03]  /*10070*/  FMUL.FTZ R0, R0, c[0x0][0x2d0] ;  /* 0x0000b40000007a20 */ /* 0x000fe60000410000 */
[----:B------:R-:W-:Y:S02]  /*10080*/  FSEL R134, R134, RZ, P0 ;  /* 0x000000ff86867208 */ /* 0x000fe40000000000 */
[----:B------:R-:W-:Y:S01]  /*10090*/  MUFU.EX2 R145, R145 ;  /* 0x0000009100917308 */ /* 0x000fe20000000800 */
[----:B------:R-:W-:Y:S02]  /*100a0*/  PLOP3.LUT P0, PT, PT, PT, UP0, 0x80, 0x0 ;  /* 0x000000000000781c */ /* 0x000fe40003f0f008 */
[--C-:B------:R-:W-:Y:S02]  /*100b0*/  FFMA.FTZ R169, R6, c[0x0][0x2d0], -R134.reuse ;  /* 0x0000b40006a97a23 */ /* 0x100fe40000010886 */
[--C-:B------:R-:W-:Y:S02]  /*100c0*/  FFMA.FTZ R7, R7, c[0x0][0x2d0], -R134.reuse ;  /* 0x0000b40007077a23 */ /* 0x100fe40000010886 */
[--C-:B------:R-:W-:Y:S03]  /*100d0*/  FFMA.FTZ R2, R10, c[0x0][0x2d0], -R134.reuse ;  /* 0x0000b4000a027a23 */ /* 0x100fe60000010886 */
[----:B------:R-:W1:Y:S10]  /*100e0*/  MUFU.EX2 R0, R0 ;  /* 0x0000000000007308 */ /* 0x000e740000000800 */
[----:B------:R-:W4:Y:S10]  /*100f0*/  MUFU.EX2 R169, R169 ;  /* 0x000000a900a97308 */ /* 0x000f340000000800 */
[----:B------:R2:W3:Y:S01]  /*10100*/  MUFU.EX2 R144, R7 ;  /* 0x0000000700907308 */ /* 0x0004e20000000800 */
        /* <DEDUP_REMOVED lines=8> */
[C---:B------:R-:W-:Y:S02]  /*10190*/  FMUL.FTZ R10, R0.reuse, R154 ;  /* 0x0000009a000a7220 */ /* 0x040fe40000410000 */
[C---:B------:R-:W-:Y:S01]  /*101a0*/  FMUL.FTZ R14, R0.reuse, R150 ;  /* 0x00000096000e7220 */ /* 0x040fe20000410000 */
[----:B------:R-:W-:Y:S01]  /*101b0*/  MUFU.EX2 R154, R158 ;  /* 0x0000009e009a7308 */ /* 0x000fe20000000800 */
[C---:B------:R-:W-:Y:S02]  /*101c0*/  FMUL.FTZ R15, R0.reuse, R151 ;  /* 0x00000097000f7220 */ /* 0x040fe40000410000 */
[C---:B------:R-:W-:Y:S02]  /*101d0*/  FMUL.FTZ R18, R0.reuse, R146 ;  /* 0x0000009200127220 */ /* 0x040fe40000410000 */
[C---:B--2---:R-:W-:Y:S01]  /*101e0*/  FMUL.FTZ R7, R0.reuse, R159 ;  /* 0x0000009f00077220 */ /* 0x044fe20000410000 */
[----:B------:R-:W-:Y:S01]  /*101f0*/  MOV R159, R148 ;  /* 0x00000094009f7202 */ /* 0x000fe20000000f00 */
        /* <DEDUP_REMOVED lines=8> */
[----:B------:R2:W-:Y:S01]  /*10280*/  MUFU.EX2 R2, R140 ;  /* 0x0000008c00027308 */ /* 0x0005e20000000800 */
        /* <DEDUP_REMOVED lines=9> */
[----:B----4-:R-:W-:Y:S01]  /*10320*/  FFMA.FTZ R151, R0, R141, R169 ;  /* 0x0000008d00977223 */ /* 0x010fe200000100a9 */
[----:B---3--:R-:W-:Y:S01]  /*10330*/  F2FP.PACK_AB R169, R144, R169 ;  /* 0x000000a990a9723e */ /* 0x008fe200000000ff */
[C---:B------:R-:W-:Y:S02]  /*10340*/  FMUL.FTZ R59, R0.reuse, R59 ;  /* 0x0000003b003b7220 */ /* 0x040fe40000410000 */
[C---:B------:R-:W-:Y:S01]  /*10350*/  FMUL.FTZ R62, R0.reuse, R62 ;  /* 0x0000003e003e7220 */ /* 0x040fe20000410000 */
[----:B--2---:R-:W-:Y:S01]  /*10360*/  LDSM.16.MT88.4 R140, [R236+0x900] ;  /* 0x00090000ec8c783b */ /* 0x004fe20000004200 */
        /* <DEDUP_REMOVED lines=40> */
[----:B------:R2:W-:Y:S01]  /*105f0*/  MUFU.EX2 R149, R0 ;  /* 0x0000000000957308 */ /* 0x0005e20000000800 */
[C---:B-1----:R-:W-:Y:S08]  /*10600*/  HMMA.16816.F32 R4, R168.reuse, R136, R4 ;  /* 0x00000088a804723c */ /* 0x042ff00000001804 */
[C---:B------:R-:W-:Y:S01]  /*10610*/  HMMA.16816.F32 R8, R168.reuse, R138, R8 ;  /* 0x0000008aa808723c */ /* 0x040fe20000001808 */
[----:B------:R-:W1:Y:S03]  /*10620*/  LDSM.16.MT88.4 R136, [R237+0x100] ;  /* 0x00010000ed88783b */ /* 0x000e660000004200 */
[--C-:B--2---:R-:W-:Y:S04]  /*10630*/  FFMA.FTZ R0, R174, c[0x0][0x2d0], -R134.reuse ;  /* 0x0000b400ae007a23 */ /* 0x104fe80000010886 */
[----:B------:R2:W3:Y:S01]  /*10640*/  MUFU.EX2 R150, R0 ;  /* 0x0000000000967308 */ /* 0x0004e20000000800 */
[C---:B-1----:R-:W-:Y:S03]  /*10650*/  HMMA.16816.F32 R12, R168.reuse, R136, R12 ;  /* 0x00000088a80c723c */ /* 0x042fe6000000180c */
[--C-:B--2---:R-:W-:Y:S06]  /*10660*/  FFMA.FTZ R0, R173, c[0x0][0x2d0], -R134.reuse ;  /* 0x0000b400ad007a23 */ /* 0x104fec0000010886 */
[----:B------:R1:W-:Y:S01]  /*10670*/  MUFU.EX2 R148, R0 ;  /* 0x0000000000947308 */ /* 0x0003e20000000800 */
[C---:B------:R-:W-:Y:S01]  /*10680*/  HMMA.16816.F32 R16, R168.reuse, R138, R16 ;  /* 0x0000008aa810723c */ /* 0x040fe20000001810 */
[----:B------:R-:W2:Y:S02]  /*10690*/  LDSM.16.MT88.4 R136, [R240+0x100] ;  /* 0x00010000f088783b */ /* 0x000ea40000004200 */
        /* <DEDUP_REMOVED lines=54> */
[----:B------:R-:W-:Y:S01]  /*10a00*/  MOV R177, R154 ;  /* 0x0000009a00b17202 */ /* 0x000fe20000000f00 */
[----:B------:R-:W-:Y:S02]  /*10a10*/  FADD.FTZ R2, R149, R2 ;  /* 0x0000000295027221 */ /* 0x000fe40000010000 */
[C---:B------:R-:W-:Y:S01]  /*10a20*/  HMMA.16816.F32 R4, R136.reuse, R140, R4 ;  /* 0x0000008c8804723c */ /* 0x040fe20000001804 */
[----:B------:R2:W-:Y:S04]  /*10a30*/  MUFU.EX2 R172, R0 ;  /* 0x0000000000ac7308 */ /* 0x0005e80000000800 */
[----:B------:R-:W-:Y:S03]  /*10a40*/  FADD.FTZ R2, R150, R2 ;  /* 0x0000000296027221 */ /* 0x000fe60000010000 */
[C---:B------:R-:W-:Y:S01]  /*10a50*/  HMMA.16816.F32 R8, R136.reuse, R142, R8 ;  /* 0x0000008e8808723c */ /* 0x040fe20000001808 */
[----:B------:R-:W3:Y:S03]  /*10a60*/  LDSM.16.MT88.4 R140, [R237+0x900] ;  /* 0x00090000ed8c783b */ /* 0x000ee60000004200 */
[--C-:B--2---:R-:W-:Y:S01]  /*10a70*/  FFMA.FTZ R0, R178, c[0x0][0x2d0], -R134.reuse ;  /* 0x0000b400b2007a23 */ /* 0x104fe20000010886 */
[----:B------:R-:W-:Y:S03]  /*10a80*/  MOV R178, R153 ;  /* 0x0000009900b27202 */ /* 0x000fe60000000f00 */
[----:B------:R2:W4:Y:S01]  /*10a90*/  MUFU.EX2 R173, R0 ;  /* 0x0000000000ad7308 */ /* 0x0005220000000800 */
[----:B------:R-:W-:Y:S01]  /*10aa0*/  F2FP.PACK_AB R170, R177, R178 ;  /* 0x000000b2b1aa723e */ /* 0x000fe200000000ff */
[C---:B---3--:R-:W-:Y:S03]  /*10ab0*/  HMMA.16816.F32 R12, R136.reuse, R140, R12 ;  /* 0x0000008c880c723c */ /* 0x048fe6000000180c */
[--C-:B--2---:R-:W-:Y:S01]  /*10ac0*/  FFMA.FTZ R0, R176, c[0x0][0x2d0], -R134.reuse ;  /* 0x0000b400b0007a23 */ /* 0x104fe20000010886 */
[----:B------:R-:W-:Y:S01]  /*10ad0*/  MOV R176, R152 ;  /* 0x0000009800b07202 */ /* 0x000fe20000000f00 */
[----:B------:R-:W-:Y:S01]  /*10ae0*/  FFMA.FTZ R134, R132, c[0x0][0x2d0], -R134 ;  /* 0x0000b40084867a23 */ /* 0x000fe20000010886 */
[----:B------:R-:W-:Y:S02]  /*10af0*/  LDSM.16.MT88.4 R152, [R236+0x1100] ;  /* 0x00110000ec98783b */ /* 0x000fe40000004200 */
[C---:B------:R-:W-:Y:S01]  /*10b00*/  HMMA.16816.F32 R16, R136.reuse, R142, R16 ;  /* 0x0000008e8810723c */ /* 0x040fe20000001810 */
[----:B------:R2:W-:Y:S03]  /*10b10*/  MUFU.EX2 R132, R0 ;  /* 0x0000000000847308 */ /* 0x0005e60000000800 */
[----:B-1----:R-:W-:Y:S02]  /*10b20*/  F2FP.PACK_AB R168, R176, R179 ;  /* 0x000000b3b0a8723e */ /* 0x002fe400000000ff */
[----:B----4-:R-:W-:Y:S01]  /*10b30*/  F2FP.PACK_AB R169, R173, R172 ;  /* 0x000000acada9723e */ /* 0x010fe200000000ff */
[----:B------:R-:W1:Y:S04]  /*10b40*/  LDSM.16.MT88.4 R140, [R240+0x900] ;  /* 0x00090000f08c783b */ /* 0x000e680000004200 */
[----:B------:R-:W3:Y:S01]  /*10b50*/  MUFU.EX2 R134, R134 ;  /* 0x0000008600867308 */ /* 0x000ee20000000800 */
[----:B--2---:R-:W-:Y:S04]  /*10b60*/  FADD.FTZ R0, R156, R151 ;  /* 0x000000979c007221 */ /* 0x004fe80000010000 */
        /* <DEDUP_REMOVED lines=9> */
[C---:B-1----:R-:W-:Y:S03]  /*10c00*/  HMMA.16816.F32 R20, R136.reuse, R140, R20 ;  /* 0x0000008c8814723c */ /* 0x042fe60000001814 */
        /* <DEDUP_REMOVED lines=95> */
.L_x_365:
[----:B------:R-:W2:Y:S04]  /*11200*/  LDL.LU R3, [R1+0x20] ;  /* 0x0000200001037983 */ /* 0x000ea80000300800 */
[----:B-1----:R-:W3:Y:S01]  /*11210*/  LDL.LU R0, [R1+0x24] ;  /* 0x0000240001007983 */ /* 0x002ee20000300800 */
        /* <DEDUP_REMOVED lines=155> */
.L_x_333:
        /* <DEDUP_REMOVED lines=83> */
[----:B------:R-:W-:-:S04]  /*12100*/  IMAD.WIDE.U32 R2, R9, c[0x0][0x4c8], R2 ;  /* 0x0001320009027a25 */ /* 0x000fc800078e0002 */
        /* <DEDUP_REMOVED lines=11> */
[----:B------:R-:W-:Y:S01]  /*121c0*/  SHFL.IDX PT, R6, R6, 0x1, 0x1c1f ;  /* 0x003c1f0006067f89 */ /* 0x000fe200000e0000 */
[----:B------:R-:W-:-:S02]  /*121d0*/  LOP3.LUT P0, RZ, R14, 0x3, RZ, 0xc0, !PT ;  /* 0x000000030eff7812 */ /* 0x000fc4000780c0ff */
[----:B------:R-:W-:Y:S01]  /*121e0*/  IADD3 R3, R5, R0, RZ ;  /* 0x0000000005037210 */ /* 0x000fe20007ffe0ff */
[----:B------:R-:W-:Y:S01]  /*121f0*/  IMAD R0, R7, c[0x0][0x428], RZ ;  /* 0x00010a0007007a24 */ /* 0x000fe200078e02ff */
[----:B------:R-:W1:Y:S01]  /*12200*/  SHFL.IDX PT, R9, R2, RZ, 0x1c1f ;  /* 0x001c1fff02097589 */ /* 0x000e6200000e0000 */
[----:B------:R-:W-:Y:S02]  /*12210*/  IMAD R5, R20, c[0x0][0x388], RZ ;  /* 0x0000e20014057a24 */ /* 0x000fe400078e02ff */
        /* <DEDUP_REMOVED lines=16> */
[----:B------:R2:W3:Y:S02]  /*12320*/  SHFL.IDX PT, R2, R20, RZ, 0x1c1f ;  /* 0x001c1fff14027589 */ /* 0x0004e400000e0000 */
[----:B-1----:R-:W-:-:S02]  /*12330*/  P2R R16, PR, RZ, 0x2 ;  /* 0x00000002ff107803 */ /* 0x002fc40000000000 */
[----:B------:R2:W1:Y:S01]  /*12340*/  SHFL.IDX PT, R3, R19, RZ, 0x1c1f ;  /* 0x001c1fff13037589 */ /* 0x00046200000e0000 */
[----:B------:R-:W-:-:S04]  /*12350*/  SHF.L.U32 R0, R0, 0x1, RZ ;  /* 0x0000000100007819 */ /* 0x000fc800000006ff */
[----:B------:R-:W-:Y:S05]  /*12360*/  @P0 BRA `(.L_x_378) ;  /* 0x00000bd000000947 */ /* 0x000fea0003800000 */
[C---:B------:R-:W-:Y:S02]  /*12370*/  ISETP.GE.AND P0, PT, R0.reuse, c[0x0][0x3c8], PT ;  /* 0x0000f20000007a0c */ /* 0x040fe40003f06270 */
[C---:B------:R-:W-:Y:S02]  /*12380*/  IADD3 R5, R0.reuse, 0x8, RZ ;  /* 0x0000000800057810 */ /* 0x040fe40007ffe0ff */
[----:B------:R-:W-:Y:S02]  /*12390*/  IADD3 R4, R0, 0x10, RZ ;  /* 0x0000001000047810 */ /* 0x000fe40007ffe0ff */
[----:B------:R-:W-:Y:S02]  /*123a0*/  ISETP.GE.AND P5, PT, R5, c[0x0][0x3c8], PT ;  /* 0x0000f20005007a0c */ /* 0x000fe40003fa6270 */
[----:B------:R-:W-:Y:S02]  /*123b0*/  ISETP.GE.AND P4, PT, R4, c[0x0][0x3c8], PT ;  /* 0x0000f20004007a0c */ /* 0x000fe40003f86270 */
[----:B------:R-:W-:-:S02]  /*123c0*/  IADD3 R8, R0, 0x18, RZ ;  /* 0x0000001800087810 */ /* 0x000fc40007ffe0ff */
[C---:B------:R-:W-:Y:S01]  /*123d0*/  IADD3 R10, R0.reuse, 0x20, RZ ;  /* 0x00000020000a7810 */ /* 0x040fe20007ffe0ff */
[C---:B-123--:R-:W-:Y:S01]  /*123e0*/  @!P0 IMAD.WIDE R6, R0.reuse, 0x4, R2 ;  /* 0x0000000400068825 */ /* 0x04efe200078e0202 */
        /* <DEDUP_REMOVED lines=87> */
[----:B------:R-:W-:-:S02]  /*12960*/  IADD3 R13, R0, 0xa0, RZ ;  /* 0x000000a0000d7810 */ /* 0x000fc40007ffe0ff */
[----:B------:R-:W-:Y:S01]  /*12970*/  ISETP.GE.AND P5, PT, R12, c[0x0][0x3c8], PT ;  /* 0x0000f2000c007a0c */ /* 0x000fe20003fa6270 */
[----:B------:R2:W-:Y:S01]  /*12980*/  @!P4 ST.E.64 [R4.64], R60 ;  /* 0x0000003c0400c985 */ /* 0x0005e2000c101b10 */
        /* <DEDUP_REMOVED lines=91> */
.L_x_378:
[----:B------:R-:W-:Y:S05]  /*12f40*/  BSYNC B0 ;  /* 0x0000000000007941 */ /* 0x000fea0003800000 */
.L_x_377:
[----:B------:R-:W-:Y:S01]  /*12f50*/  ISETP.NE.AND P0, PT, R16, RZ, PT ;  /* 0x000000ff1000720c */ /* 0x000fe20003f05270 */
[----:B-1----:R1:W4:Y:S04]  /*12f60*/  SHFL.IDX PT, R3, R19, 0x1, 0x1c1f ;  /* 0x003c1f0013037f89 */ /* 0x00232800000e0000 */
[----:B---3--:R1:W3:Y:S08]  /*12f70*/  SHFL.IDX PT, R2, R20, 0x1, 0x1c1f ;  /* 0x003c1f0014027f89 */ /* 0x0082f000000e0000 */
        /* <DEDUP_REMOVED lines=12> */
[--C-:B---34-:R-:W-:Y:S01]  /*13040*/  @!P2 IMAD.WIDE R8, R0, 0x4, R2.reuse ;  /* 0x000000040008a825 */ /* 0x118fe200078e0202 */
[----:B------:R-:W-:Y:S02]  /*13050*/  @!P1 LOP3.LUT R5, R5, 0xfffffffe, RZ, 0xc0, !PT ;  /* 0xfffffffe05059812 */ /* 0x000fe400078ec0ff */
[----:B------:R-:W-:Y:S02]  /*13060*/  @!P0 LOP3.LUT R4, R4, 0xfffffffe, RZ, 0xc0, !PT ;  /* 0xfffffffe04048812 */ /* 0x000fe400078ec0ff */
[----:B------:R3:W-:Y:S01]  /*13070*/  @!P2 ST.E.64 [R8.64], R158 ;  /* 0x0000009e0800a985 */ /* 0x0007e2000c101b10 */
[----:B--2---:R-:W-:Y:S01]  /*13080*/  @!P1 IMAD.WIDE R6, R5, 0x4, R2 ;  /* 0x0000000405069825 */ /* 0x004fe200078e0202 */
        /* <DEDUP_REMOVED lines=11> */
[C---:B---3--:R-:W-:Y:S02]  /*13140*/  IADD3 R8, R0.reuse, 0x28, RZ ;  /* 0x0000002800087810 */ /* 0x048fe40007ffe0ff */
[----:B------:R-:W-:Y:S02]  /*13150*/  IADD3 R9, R0, 0x30, RZ ;  /* 0x0000003000097810 */ /* 0x000fe40007ffe0ff */
[----:B------:R-:W-:Y:S02]  /*13160*/  ISETP.GE.AND P4, PT, R8, c[0x0][0x3c8], PT ;  /* 0x0000f20008007a0c */ /* 0x000fe40003f86270 */
[----:B------:R-:W-:Y:S02]  /*13170*/  ISETP.GE.AND P3, PT, R9, c[0x0][0x3c8], PT ;  /* 0x0000f20009007a0c */ /* 0x000fe40003f66270 */
[----:B--2---:R-:W-:-:S02]  /*13180*/  @!P6 LEA.HI R4, R11, R11, RZ, 0x1 ;  /* 0x0000000b0b04e211 */ /* 0x004fc400078f08ff */
        /* <DEDUP_REMOVED lines=159> */
.L_x_376:
        /* <DEDUP_REMOVED lines=50> */
.L_x_379:
        /* <DEDUP_REMOVED lines=14> */
.L_x_5152:


//--------------------- .text._ZN7cutlass13device_kernelIN5flash19enable_sm80_to_sm89INS1_16FlashAttnFwdSm80INS1_25CollectiveMainloopFwdSm80ILi8ELi1ELb1EN4cute5tupleIJNS5_1CILi128EEENS7_ILi48EEENS7_ILi256EEEEEELi256ENS_6half_tEfNS_4arch4Sm80ELb0ELb1ELb1ELb1ELb0ELb0ELb1ELb1EEENS1_21CollectiveEpilogueFwdINS6_IJS8_SA_S9_EEENS6_IJNS7_ILi1EEESI_SI_EEESC_SE_Li256ELb1ELb1ELb1ELb0EEENS1_36VarlenDynamicPersistentTileSchedulerILi128ELi48ELi256ELi256ELb1ELb1ELb0ELb1ELb0ELb1EEEEEEEEEvNT_6ParamsE --------------------------
	.section	.text._ZN7cutlass13device_kernelIN5flash19enable_sm80_to_sm89INS1_16FlashAttnFwdSm80INS1_25CollectiveMainloopFwdSm80ILi8ELi1ELb1EN4cute5tupleIJNS5_1CILi128EEENS7_ILi48EEENS7_ILi256EEEEEELi256ENS_6half_tEfNS_4arch4Sm80ELb0ELb1ELb1ELb1ELb0ELb0ELb1ELb1EEENS1_21CollectiveEpilogueFwdINS6_IJS8_SA_S9_EEENS6_IJNS7_ILi1EEESI_SI_EEESC_SE_Li256ELb1ELb1ELb1ELb0EEENS1_36VarlenDynamicPersistentTileSchedulerILi128ELi48ELi256ELi256ELb1ELb1ELb0ELb1ELb0ELb1EEEEEEEEEvNT_6ParamsE,"ax",@progbits
	.sectioninfo	@"SHI_REGISTERS=255"
	.align	128
.text._ZN7cutlass13device_kernelIN5flash19enable_sm80_to_sm89INS1_16FlashAttnFwdSm80INS1_25CollectiveMainloopFwdSm80ILi8ELi1ELb1EN4cute5tupleIJNS5_1CILi128EEENS7_ILi48EEENS7_ILi256EEEEEELi256ENS_6half_tEfNS_4arch4Sm80ELb0ELb1ELb1ELb1ELb0ELb0ELb1ELb1EEENS1_21CollectiveEpilogueFwdINS6_IJS8_SA_S9_EEENS6_IJNS7_ILi1EEESI_SI_EEESC_SE_Li256ELb1ELb1ELb1ELb0EEENS1_36VarlenDynamicPersistentTileSchedulerILi128ELi48ELi256ELi256ELb1ELb1ELb0ELb1ELb0ELb1EEEEEEEEEvNT_6ParamsE:
        .type           _ZN7cutlass13device_kernelIN5flash19enable_sm80_to_sm89INS1_16FlashAttnFwdSm80INS1_25CollectiveMainloopFwdSm80ILi8ELi1ELb1EN4cute5tupleIJNS5_1CILi128EEENS7_ILi48EEENS7_ILi256EEEEEELi256ENS_6half_tEfNS_4arch4Sm80ELb0ELb1ELb1ELb1ELb0ELb0ELb1ELb1EEENS1_21CollectiveEpilogueFwdINS6_IJS8_SA_S9_EEENS6_IJNS7_ILi1EEESI_SI_EEESC_SE_Li256ELb1ELb1ELb1ELb0EEENS1_36VarlenDynamicPersistentTileSchedulerILi128ELi48ELi256ELi256ELb1ELb1ELb0ELb1ELb0ELb1EEEEEEEEEvNT_6ParamsE,@function
        .size           _ZN7cutlass13device_kernelIN5flash19enable_sm80_to_sm89INS1_16FlashAttnFwdSm80INS1_25CollectiveMainloopFwdSm80ILi8ELi1ELb1EN4cute5tupleIJNS5_1CILi128EEENS7_ILi48EEENS7_ILi256EEEEEELi256ENS_6half_tEfNS_4arch4Sm80ELb0ELb1ELb1ELb1ELb0ELb0ELb1ELb1EEENS1_21CollectiveEpilogueFwdINS6_IJS8_SA_S9_EEENS6_IJNS7_ILi1EEESI_SI_EEESC_SE_Li256ELb1ELb1ELb1ELb0EEENS1_36VarlenDynamicPersistentTileSchedulerILi128ELi48ELi256ELi256ELb1ELb1ELb0ELb1ELb0ELb1EEEEEEEEEvNT_6ParamsE,(.L_x_5153 - _ZN7cutlass13device_kernelIN5flash19enable_sm80_to_sm89INS1_16FlashAttnFwdSm80INS1_25CollectiveMainloopFwdSm80ILi8ELi1ELb1EN4cute5tupleIJNS5_1CILi128EEENS7_ILi48EEENS7_ILi256EEEEEELi256ENS_6half_tEfNS_4arch4Sm80ELb0ELb1ELb1ELb1ELb0ELb0ELb1ELb1EEENS1_21CollectiveEpilogueFwdINS6_IJS8_SA_S9_EEENS6_IJNS7_ILi1EEESI_SI_EEESC_SE_Li256ELb1ELb1ELb1ELb0EEENS1_36VarlenDynamicPersistentTileSchedulerILi128ELi48ELi256ELi256ELb1ELb1ELb0ELb1ELb0ELb1EEEEEEEEEvNT_6ParamsE)
        .other          _ZN7cutlass13device_kernelIN5flash19enable_sm80_to_sm89INS1_16FlashAttnFwdSm80INS1_25CollectiveMainloopFwdSm80ILi8ELi1ELb1EN4cute5tupleIJNS5_1CILi128EEENS7_ILi48EEENS7_ILi256EEEEEELi256ENS_6half_tEfNS_4arch4Sm80ELb0ELb1ELb1ELb1ELb0ELb0ELb1ELb1EEENS1_21CollectiveEpilogueFwdINS6_IJS8_SA_S9_EEENS6_IJNS7_ILi1EEESI_SI_EEESC_SE_Li256ELb1ELb1ELb1ELb0EEENS1_36VarlenDynamicPersistentTileSchedulerILi128ELi48ELi256ELi256ELb1ELb1ELb0ELb1ELb0ELb1EEEEEEEEEvNT_6ParamsE,@"STO_CUDA_ENTRY STV_DEFAULT"
_ZN7cutlass13device_kernelIN5flash19enable_sm80_to_sm89INS1_16FlashAttnFwdSm80INS1_25CollectiveMainloopFwdSm80ILi8ELi1ELb1EN4cute5tupleIJNS5_1CILi128EEENS7_ILi48EEENS7_ILi256EEEEEELi256ENS_6half_tEfNS_4arch4Sm80ELb0ELb1ELb1ELb1ELb0ELb0ELb1ELb1EEENS1_21CollectiveEpilogueFwdINS6_IJS8_SA_S9_EEENS6_IJNS7_ILi1EEESI_SI_EEESC_SE_Li256ELb1ELb1ELb1ELb0EEENS1_36VarlenDynamicPersistentTileSchedulerILi128ELi48ELi256ELi256ELb1ELb1ELb0ELb1ELb0ELb1EEEEEEEEEvNT_6ParamsE:
        /* <DEDUP_REMOVED lines=15> */
[----:B------:R-:W-:-:S03]  /*00f0*/  CS2R R8, SRZ ;  /* 0x0000000000087805 */ /* 0x000fc6000001ff00 */
[----:B------:R-:W-:-:S04]  /*0100*/  ISETP.NE.AND P6, PT, R13, 0x1f, PT ;  /* 0x0000001f0d00780c */ /* 0x000fc80003fc5270 */
[----:B------:R-:W-:-:S13]  /*0110*/  ISETP.GE.OR P0, PT, R13, c[0x0][0x53c], !P6 ;  /* 0x00014f000d007a0c */ /* 0x000fda0007706670 */
[----:B-1----:R-:W-:Y:S02]  /*0120*/  @!P0 IMAD.MOV.U32 R4, RZ, RZ, 0x4 ;  /* 0x00000004ff048424 */ /* 0x002fe400078e00ff */
[----:B------:R-:W-:Y:S02]  /*0130*/  @!P0 IMAD.MOV.U32 R2, RZ, RZ, 0x4 ;  /* 0x00000004ff028424 */ /* 0x000fe400078e00ff */
[----:B------:R-:W-:-:S04]  /*0140*/  @!P0 IMAD.WIDE.U32 R4, R13, R4, c[0x0][0x580] ;  /* 0x000160000d048625 */ /* 0x000fc800078e0004 */
[C---:B------:R-:W-:Y:S01]  /*0150*/  @!P0 IMAD.WIDE.U32 R2, R13.reuse, R2, c[0x0][0x578] ;  /* 0x00015e000d028625 */ /* 0x040fe200078e0002 */
[----:B------:R-:W2:Y:S04]  /*0160*/  @!P0 LDG.E R9, [R4.64] ;  /* 0x0000000604098981 */ /* 0x000ea8000c1e1900 */
[----:B------:R-:W2:Y:S01]  /*0170*/  @!P0 LDG.E R8, [R2.64] ;  /* 0x0000000602088981 */ /* 0x000ea2000c1e1900 */
[C---:B------:R-:W-:Y:S01]  /*0180*/  ISETP.NE.AND P5, PT, R13.reuse, RZ, PT ;  /* 0x000000ff0d00720c */ /* 0x040fe20003fa5270 */
[----:B------:R-:W1:Y:S01]  /*0190*/  S2UR UR4, SR_CTAID.X ;  /* 0x00000000000479c3 */ /* 0x000e620000002500 */
[C---:B------:R-:W-:Y:S01]  /*01a0*/  ISETP.GE.U32.AND P4, PT, R13.reuse, 0x2, PT ;  /* 0x000000020d00780c */ /* 0x040fe20003f86070 */
[----:B------:R-:W-:Y:S01]  /*01b0*/  IMAD.MOV.U32 R7, RZ, RZ, RZ ;  /* 0x000000ffff077224 */ /* 0x000fe200078e00ff */
        /* <DEDUP_REMOVED lines=26> */
.L_x_385:
[----:B------:R-:W-:-:S04]  /*0360*/  IADD3 R0, R7, 0x1f, RZ ;  /* 0x0000001f07007810 */ /* 0x000fc80007ffe0ff */
[----:B------:R-:W-:-:S13]  /*0370*/  ISETP.GE.AND P0, PT, R0, c[0x0][0x53c], PT ;  /* 0x00014f0000007a0c */ /* 0x000fda0003f06270 */
[----:B------:R-:W-:Y:S05]  /*0380*/  @P0 BRA `(.L_x_382) ;  /* 0x00000c4000000947 */ /* 0x000fea0003800000 */
[----:B------:R-:W-:Y:S01]  /*0390*/  MOV R7, R0 ;  /* 0x0000000000077202 */ /* 0x000fe20000000f00 */
[----:B------:R-:W-:-:S03]  /*03a0*/  CS2R R8, SRZ ;  /* 0x0000000000087805 */ /* 0x000fc6000001ff00 */
[----:B------:R-:W-:-:S04]  /*03b0*/  IADD3 R0, R13, R7, RZ ;  /* 0x000000070d007210 */ /* 0x000fc80007ffe0ff */
[----:B------:R-:W-:-:S13]  /*03c0*/  ISETP.GE.OR P0, PT, R0, c[0x0][0x53c], !P6 ;  /* 0x00014f0000007a0c */ /* 0x000fda0007706670 */
[----:B------:R-:W-:Y:S02]  /*03d0*/  @!P0 MOV R2, 0x4 ;  /* 0x0000000400028802 */ /* 0x000fe40000000f00 */
[----:B------:R-:W-:-:S03]  /*03e0*/  @!P0 MOV R3, 0x4 ;  /* 0x0000000400038802 */ /* 0x000fc60000000f00 */
[----:B------:R-:W-:-:S04]  /*03f0*/  @!P0 IMAD.WIDE R4, R0, R2, c[0x0][0x580] ;  /* 0x0001600000048625 */ /* 0x000fc800078e0202 */
[----:B------:R-:W-:Y:S01]  /*0400*/  @!P0 IMAD.WIDE R2, R0, R3, c[0x0][0x578] ;  /* 0x00015e0000028625 */ /* 0x000fe200078e0203 */
[----:B------:R-:W2:Y:S04]  /*0410*/  @!P0 LDG.E R9, [R4.64] ;  /* 0x0000000604098981 */ /* 0x000ea8000c1e1900 */
[----:B------:R-:W2:Y:S02]  /*0420*/  @!P0 LDG.E R8, [R2.64] ;  /* 0x0000000602088981 */ /* 0x000ea4000c1e1900 */
[----:B--2---:R-:W-:Y:S01]  /*0430*/  IMAD R5, R9, R8, RZ ;  /* 0x0000000809057224 */ /* 0x004fe200078e02ff */
[----:B------:R-:W-:Y:S05]  /*0440*/  BRA.DIV ~URZ, `(.L_x_383) ;  /* 0x000166927f007947 */ /* 0x000fea000b800000 */
[----:B------:R1:W2:Y:S02]  /*0450*/  SHFL.UP PT, R0, R5, 0x1, RZ ;  /* 0x0420000005007989 */ /* 0x0002a400000e00ff */
.L_x_522:
        /* <DEDUP_REMOVED lines=16> */
.L_x_523:
[----:B--2---:R-:W-:-:S05]  /*0560*/  IMAD R0, R0, c[0x0][0x538], RZ ;  /* 0x00014e0000007a24 */ /* 0x004fca00078e02ff */
[----:B------:R-:W-:-:S04]  /*0570*/  IADD3 R6, R0, R6, RZ ;  /* 0x0000000600067210 */ /* 0x000fc80007ffe0ff */
[----:B------:R-:W-:-:S13]  /*0580*/  ISETP.GT.AND P0, PT, R6, UR4, PT ;  /* 0x0000000406007c0c */ /* 0x000fda000bf04270 */
[----:B-1----:R-:W-:Y:S05]  /*0590*/  @!P0 BRA `(.L_x_385) ;  /* 0xfffffdc000008947 */ /* 0x002fea000383ffff */
.L_x_381:
[----:B------:R-:W-:-:S05]  /*05a0*/  IADD3 R11, -R0, R6, RZ ;  /* 0x00000006000b7210 */ /* 0x000fca0007ffe1ff */
[----:B------:R-:W-:-:S05]  /*05b0*/  IMAD R0, R4, c[0x0][0x538], R11 ;  /* 0x00014e0004007a24 */ /* 0x000fca00078e020b */
[----:B------:R-:W-:Y:S01]  /*05c0*/  ISETP.GT.AND P0, PT, R0, UR4, PT ;  /* 0x0000000400007c0c */ /* 0x000fe2000bf04270 */
[----:B------:R-:W-:-:S12]  /*05d0*/  BRA.DIV ~URZ, `(.L_x_386) ;  /* 0x000167127f007947 */ /* 0x000fd8000b800000 */
[----:B------:R-:W-:-:S04]  /*05e0*/  VOTE.ANY R10, PT, !P0 ;  /* 0x00000000000a7806 */ /* 0x000fc800040e0100 */
.L_x_524:
[----:B------:R-:W1:Y:S02]  /*05f0*/  POPC R6, R10 ;  /* 0x0000000a00067309 */ /* 0x000e640000000000 */
[----:B-1----:R-:W-:-:S05]  /*0600*/  IADD3 R0, R6, R7, RZ ;  /* 0x0000000706007210 */ /* 0x002fca0007ffe0ff */
[----:B------:R1:W-:Y:S01]  /*0610*/  STL [R1+0x7c], R0 ;  /* 0x00007c0001007387 */ /* 0x0003e20000100800 */
[----:B------:R-:W-:Y:S05]  /*0620*/  BRA.DIV ~URZ, `(.L_x_387) ;  /* 0x000167127f007947 */ /* 0x000fea000b800000 */
[----:B------:R2:W3:Y:S01]  /*0630*/  SHFL.IDX PT, R12, R9, R6, 0x1f ;  /* 0x00001f06090c7589 */ /* 0x0004e200000e0000 */
[----:B------:R-:W-:-:S03]  /*0640*/  MOV R7, RZ ;  /* 0x000000ff00077202 */ /* 0x000fc60000000f00 */
[----:B------:R2:W4:Y:S04]  /*0650*/  SHFL.IDX PT, R9, R8, R6, 0x1f ;  /* 0x00001f0608097589 */ /* 0x00052800000e0000 */
.L_x_525:
[----:B------:R-:W-:Y:S01]  /*0660*/  ISETP.NE.AND P0, PT, R10, RZ, PT ;  /* 0x000000ff0a00720c */ /* 0x000fe20003f05270 */
[----:B------:R-:W-:-:S12]  /*0670*/  BSSY B0, `(.L_x_388) ;  /* 0x0000005000007945 */ /* 0x000fd80003800000 */
[----:B------:R-:W-:Y:S05]  /*0680*/  @!P0 BRA `(.L_x_389) ;  /* 0x0000003000008947 */ /* 0x000fea0003800000 */
[----:B------:R-:W-:Y:S01]  /*0690*/  IADD3 R3, R6, -0x1, RZ ;  /* 0xffffffff06037810 */ /* 0x000fe20007ffe0ff */
[----:B------:R-:W-:Y:S05]  /*06a0*/  BRA.DIV ~URZ, `(.L_x_390) ;  /* 0x000167727f007947 */ /* 0x000fea000b800000 */
[----:B------:R1:W2:Y:S02]  /*06b0*/  SHFL.IDX PT, R7, R4, R3, 0x1f ;  /* 0x00001f0304077589 */ /* 0x0002a400000e0000 */
.L_x_389:
[----:B------:R-:W-:Y:S05]  /*06c0*/  BSYNC B0 ;  /* 0x0000000000007941 */ /* 0x000fea0003800000 */
.L_x_388:
[----:B-12---:R-:W-:Y:S01]  /*06d0*/  IMAD R0, R7, c[0x0][0x538], R11 ;  /* 0x00014e0007007a24 */ /* 0x006fe200078e020b */
[----:B----4-:R-:W-:Y:S01]  /*06e0*/  ISETP.NE.AND P0, PT, R9, 0x1, PT ;  /* 0x000000010900780c */ /* 0x010fe20003f05270 */
[----:B------:R-:W-:Y:S03]  /*06f0*/  BSSY B0, `(.L_x_391) ;  /* 0x0000089000007945 */ /* 0x000fe60003800000 */
[----:B------:R1:W-:Y:S01]  /*0700*/  STL [R1+0x70], R0 ;  /* 0x0000700001007387 */ /* 0x0003e20000100800 */
[----:B------:R-:W-:-:S08]  /*0710*/  IADD3 R11, -R0, UR4, RZ ;  /* 0x00000004000b7c10 */ /* 0x000fd0000fffe1ff */
[----:B------:R-:W-:Y:S05]  /*0720*/  @!P0 BRA `(.L_x_392) ;  /* 0x000003f000008947 */ /* 0x000fea0003800000 */
[-C--:B-1-3--:R-:W-:Y:S02]  /*0730*/  IABS R0, R12.reuse ;  /* 0x0000000c00007213 */ /* 0x08afe40000000000 */
[----:B------:R-:W-:-:S03]  /*0740*/  IABS R6, R12 ;  /* 0x0000000c00067213 */ /* 0x000fc60000000000 */
[----:B------:R-:W-:Y:S01]  /*0750*/  IMAD.MOV.U32 R5, RZ, RZ, R0 ;  /* 0x000000ffff057224 */ /* 0x000fe200078e0000 */
[----:B------:R-:W-:-:S03]  /*0760*/  IABS R0, R9 ;  /* 0x0000000900007213 */ /* 0x000fc60000000000 */
[----:B------:R-:W1:Y:S02]  /*0770*/  I2F.RP R2, R5 ;  /* 0x0000000500027306 */ /* 0x000e640000209400 */
[----:B------:R-:W-:Y:S01]  /*0780*/  IMAD.MOV.U32 R8, RZ, RZ, R0 ;  /* 0x000000ffff087224 */ /* 0x000fe200078e0000 */
[----:B------:R-:W-:-:S05]  /*0790*/  IABS R0, R11 ;  /* 0x0000000b00007213 */ /* 0x000fca0000000000 */
[----:B------:R-:W-:Y:S08]  /*07a0*/  I2F.RP R7, R8 ;  /* 0x0000000800077306 */ /* 0x000ff00000209400 */
[----:B-1----:R-:W1:Y:S02]  /*07b0*/  MUFU.RCP R2, R2 ;  /* 0x0000000200027308 */ /* 0x002e640000001000 */
[----:B-1----:R-:W-:-:S06]  /*07c0*/  IADD3 R2, R2, 0xffffffe, RZ ;  /* 0x0ffffffe02027810 */ /* 0x002fcc0007ffe0ff */
[----:B------:R-:W1:Y:S02]  /*07d0*/  F2I.FTZ.U32.TRUNC.NTZ R3, R2 ;  /* 0x0000000200037305 */ /* 0x000e64000021f000 */
[----:B-1----:R-:W-:-:S04]  /*07e0*/  IMAD.MOV R2, RZ, RZ, -R3 ;  /* 0x000000ffff027224 */ /* 0x002fc800078e0a03 */
[----:B------:R-:W-:Y:S02]  /*07f0*/  IMAD R4, R2, R5, RZ ;  /* 0x0000000502047224 */ /* 0x000fe400078e02ff */
[----:B------:R-:W-:-:S04]  /*0800*/  IMAD.MOV.U32 R2, RZ, RZ, RZ ;  /* 0x000000ffff027224 */ /* 0x000fc800078e00ff */
[----:B------:R-:W-:Y:S01]  /*0810*/  IMAD.HI.U32 R2, R3, R4, R2 ;  /* 0x0000000403027227 */ /* 0x000fe200078e0002 */
[----:B------:R-:W-:-:S03]  /*0820*/  MOV R3, R0 ;  /* 0x0000000000037202 */ /* 0x000fc60000000f00 */
[----:B------:R-:W-:Y:S02]  /*0830*/  IMAD.MOV R0, RZ, RZ, -R6 ;  /* 0x000000ffff007224 */ /* 0x000fe400078e0a06 */
        /* <DEDUP_REMOVED lines=28> */
[----:B------:R-:W-:-:S03]  /*0a00*/  IMAD.MOV R5, RZ, RZ, -R4 ;  /* 0x000000ffff057224 */ /* 0x000fc600078e0a04 */
        /* <DEDUP_REMOVED lines=10> */
[----:B------:R-:W-:-:S04]  /*0ab0*/  IMAD.MOV R2, RZ, RZ, -R0 ;  /* 0x000000ffff027224 */ /* 0x000fc800078e0a00 */
[C---:B------:R-:W-:Y:S01]  /*0ac0*/  IMAD R3, R9.reuse, R2, R4 ;  /* 0x0000000209037224 */ /* 0x040fe200078e0204 */
[----:B------:R-:W-:Y:S01]  /*0ad0*/  LEA R2, R9, R0, 0x18 ;  /* 0x0000000009027211 */ /* 0x000fe200078ec0ff */
[----:B------:R-:W-:-:S04]  /*0ae0*/  IMAD R0, R12, R5, R11 ;  /* 0x000000050c007224 */ /* 0x000fc800078e020b */
[----:B------:R-:W-:-:S05]  /*0af0*/  IMAD R2, R3, 0x10000, R2 ;  /* 0x0001000003027824 */ /* 0x000fca00078e0202 */
[----:B------:R1:W-:Y:S01]  /*0b00*/  STL [R1+0x78], R2 ;  /* 0x0000780201007387 */ /* 0x0003e20000100800 */
[----:B------:R-:W-:Y:S05]  /*0b10*/  BRA `(.L_x_393) ;  /* 0x0000046000007947 */ /* 0x000fea0003800000 */
.L_x_392:
[----:B------:R-:W2:Y:S01]  /*0b20*/  LDL R3, [R1+0x7c] ;  /* 0x00007c0001037983 */ /* 0x000ea20000100800 */
[----:B------:R-:W-:-:S04]  /*0b30*/  IMAD.MOV.U32 R2, RZ, RZ, 0x4 ;  /* 0x00000004ff027424 */ /* 0x000fc800078e00ff */
[----:B--2---:R-:W-:-:S05]  /*0b40*/  IMAD.WIDE R2, R3, R2, c[0x0][0x590] ;  /* 0x0001640003027625 */ /* 0x004fca00078e0202 */
[----:B------:R-:W2:Y:S02]  /*0b50*/  LDG.E R7, [R2.64] ;  /* 0x0000000602077981 */ /* 0x000ea4000c1e1900 */
[----:B--23--:R-:W-:-:S05]  /*0b60*/  IMAD R9, R7, R12, RZ ;  /* 0x0000000c07097224 */ /* 0x00cfca00078e02ff */
[-C--:B-1----:R-:W-:Y:S02]  /*0b70*/  IABS R0, R9.reuse ;  /* 0x0000000900007213 */ /* 0x082fe40000000000 */
[----:B------:R-:W-:-:S03]  /*0b80*/  IABS R8, R9 ;  /* 0x0000000900087213 */ /* 0x000fc60000000000 */
[----:B------:R-:W-:-:S04]  /*0b90*/  IMAD.MOV.U32 R6, RZ, RZ, R0 ;  /* 0x000000ffff067224 */ /* 0x000fc800078e0000 */
[----:B------:R-:W1:Y:S08]  /*0ba0*/  I2F.RP R2, R6 ;  /* 0x0000000600027306 */ /* 0x000e700000209400 */
[----:B-1----:R-:W1:Y:S02]  /*0bb0*/  MUFU.RCP R2, R2 ;  /* 0x0000000200027308 */ /* 0x002e640000001000 */
[----:B-1----:R-:W-:-:S06]  /*0bc0*/  IADD3 R2, R2, 0xffffffe, RZ ;  /* 0x0ffffffe02027810 */ /* 0x002fcc0007ffe0ff */
[----:B------:R-:W1:Y:S02]  /*0bd0*/  F2I.FTZ.U32.TRUNC.NTZ R3, R2 ;  /* 0x0000000200037305 */ /* 0x000e64000021f000 */
[----:B-1----:R-:W-:-:S04]  /*0be0*/  IMAD.MOV R0, RZ, RZ, -R3 ;  /* 0x000000ffff007224 */ /* 0x002fc800078e0a03 */
[----:B------:R-:W-:Y:S01]  /*0bf0*/  IMAD.MOV.U32 R2, RZ, RZ, R0 ;  /* 0x000000ffff027224 */ /* 0x000fe200078e0000 */
[----:B------:R-:W-:-:S03]  /*0c00*/  IABS R0, R11 ;  /* 0x0000000b00007213 */ /* 0x000fc60000000000 */
[----:B------:R-:W-:Y:S01]  /*0c10*/  IMAD R4, R2, R6, RZ ;  /* 0x0000000602047224 */ /* 0x000fe200078e02ff */
[----:B------:R-:W-:Y:S01]  /*0c20*/  MOV R5, R0 ;  /* 0x0000000000057202 */ /* 0x000fe20000000f00 */
[----:B------:R-:W-:-:S04]  /*0c30*/  IMAD.MOV.U32 R2, RZ, RZ, RZ ;  /* 0x000000ffff027224 */ /* 0x000fc800078e00ff */
[----:B------:R-:W-:-:S04]  /*0c40*/  IMAD.HI.U32 R0, R3, R4, R2 ;  /* 0x0000000403007227 */ /* 0x000fc800078e0002 */
[----:B------:R-:W-:Y:S02]  /*0c50*/  IMAD.MOV R2, RZ, RZ, -R8 ;  /* 0x000000ffff027224 */ /* 0x000fe400078e0a08 */
        /* <DEDUP_REMOVED lines=9> */
[----:B------:R-:W-:-:S04]  /*0cf0*/  @P2 IADD3 R0, R0, 0x1, RZ ;  /* 0x0000000100002810 */ /* 0x000fc80007ffe0ff */
[----:B------:R-:W-:-:S05]  /*0d00*/  MOV R4, R0 ;  /* 0x0000000000047202 */ /* 0x000fca0000000f00 */
[----:B------:R-:W-:Y:S01]  /*0d10*/  @!P1 IMAD.MOV R4, RZ, RZ, -R4 ;  /* 0x000000ffff049224 */ /* 0x000fe200078e0a04 */
[----:B------:R-:W-:-:S05]  /*0d20*/  @!P0 LOP3.LUT R4, RZ, R9, RZ, 0x33, !PT ;  /* 0x00000009ff048212 */ /* 0x000fca00078e33ff */
[----:B------:R-:W-:-:S05]  /*0d30*/  IMAD R10, R7, R4, RZ ;  /* 0x00000004070a7224 */ /* 0x000fca00078e02ff */
[----:B------:R-:W-:-:S04]  /*0d40*/  IADD3 R0, -R10, c[0x0][0x538], RZ ;  /* 0x00014e000a007a10 */ /* 0x000fc80007ffe1ff */
[----:B------:R-:W-:-:S04]  /*0d50*/  IMNMX R6, R7, R0, PT ;  /* 0x0000000007067217 */ /* 0x000fc80003800200 */
[----:B------:R-:W-:-:S05]  /*0d60*/  IABS R0, R6 ;  /* 0x0000000600007213 */ /* 0x000fca0000000000 */
[----:B------:R-:W-:-:S04]  /*0d70*/  IMAD.MOV.U32 R5, RZ, RZ, R0 ;  /* 0x000000ffff057224 */ /* 0x000fc800078e0000 */
[----:B------:R-:W1:Y:S08]  /*0d80*/  I2F.RP R2, R5 ;  /* 0x0000000500027306 */ /* 0x000e700000209400 */
[----:B-1----:R-:W1:Y:S02]  /*0d90*/  MUFU.RCP R2, R2 ;  /* 0x0000000200027308 */ /* 0x002e640000001000 */
[----:B-1----:R-:W-:-:S06]  /*0da0*/  IADD3 R2, R2, 0xffffffe, RZ ;  /* 0x0ffffffe02027810 */ /* 0x002fcc0007ffe0ff */
[----:B------:R1:W2:Y:S02]  /*0db0*/  F2I.FTZ.U32.TRUNC.NTZ R3, R2 ;  /* 0x0000000200037305 */ /* 0x0002a4000021f000 */
[----:B-1----:R-:W-:Y:S01]  /*0dc0*/  IMAD.MOV R2, RZ, RZ, -R4 ;  /* 0x000000ffff027224 */ /* 0x002fe200078e0a04 */
[----:B--2---:R-:W-:-:S03]  /*0dd0*/  IADD3 R0, RZ, -R3, RZ ;  /* 0x80000003ff007210 */ /* 0x004fc60007ffe0ff */
[----:B------:R-:W-:Y:S01]  /*0de0*/  IMAD R8, R9, R2, R11 ;  /* 0x0000000209087224 */ /* 0x000fe200078e020b */
[----:B------:R-:W-:Y:S01]  /*0df0*/  IABS R9, R6 ;  /* 0x0000000600097213 */ /* 0x000fe20000000000 */
[----:B------:R-:W-:-:S03]  /*0e00*/  IMAD.MOV.U32 R2, RZ, RZ, R0 ;  /* 0x000000ffff027224 */ /* 0x000fc600078e0000 */
[----:B------:R-:W-:Y:S01]  /*0e10*/  IABS R0, R8 ;  /* 0x0000000800007213 */ /* 0x000fe20000000000 */
[----:B------:R-:W-:Y:S02]  /*0e20*/  IMAD R7, R2, R5, RZ ;  /* 0x0000000502077224 */ /* 0x000fe400078e02ff */
[----:B------:R-:W-:Y:S02]  /*0e30*/  IMAD.MOV.U32 R2, RZ, RZ, RZ ;  /* 0x000000ffff027224 */ /* 0x000fe400078e00ff */
[----:B------:R-:W-:Y:S01]  /*0e40*/  IMAD.MOV.U32 R4, RZ, RZ, R0 ;  /* 0x000000ffff047224 */ /* 0x000fe200078e0000 */
[----:B------:R-:W-:Y:S01]  /*0e50*/  IADD3 R0, RZ, -R9, RZ ;  /* 0x80000009ff007210 */ /* 0x000fe20007ffe0ff */
[----:B------:R-:W-:-:S04]  /*0e60*/  IMAD.HI.U32 R3, R3, R7, R2 ;  /* 0x0000000703037227 */ /* 0x000fc800078e0002 */
[----:B------:R-:W-:Y:S02]  /*0e70*/  IMAD.MOV.U32 R2, RZ, RZ, R0 ;  /* 0x000000ffff027224 */ /* 0x000fe400078e0000 */
[----:B------:R-:W-:Y:S01]  /*0e80*/  IMAD.HI.U32 R0, R3, R4, RZ ;  /* 0x0000000403007227 */ /* 0x000fe200078e00ff */
[----:B------:R-:W-:-:S03]  /*0e90*/  IADD3 R3, R10, 0x1000000, R8 ;  /* 0x010000000a037810 */ /* 0x000fc60007ffe008 */
[----:B------:R-:W-:-:S05]  /*0ea0*/  IMAD R2, R0, R2, R4 ;  /* 0x0000000200027224 */ /* 0x000fca00078e0204 */
[----:B------:R-:W-:-:S13]  /*0eb0*/  ISETP.GT.U32.AND P0, PT, R5, R2, PT ;  /* 0x000000020500720c */ /* 0x000fda0003f04070 */
[----:B------:R-:W-:Y:S01]  /*0ec0*/  @!P0 IMAD.IADD R2, R2, 0x1, -R5 ;  /* 0x0000000102028824 */ /* 0x000fe200078e0a05 */
[----:B------:R-:W-:Y:S02]  /*0ed0*/  @!P0 IADD3 R0, R0, 0x1, RZ ;  /* 0x0000000100008810 */ /* 0x000fe40007ffe0ff */
[----:B------:R-:W-:Y:S02]  /*0ee0*/  ISETP.NE.AND P0, PT, R6, RZ, PT ;  /* 0x000000ff0600720c */ /* 0x000fe40003f05270 */
[----:B------:R-:W-:Y:S02]  /*0ef0*/  ISETP.GE.U32.AND P2, PT, R2, R5, PT ;  /* 0x000000050200720c */ /* 0x000fe40003f46070 */
[----:B------:R-:W-:-:S04]  /*0f00*/  LOP3.LUT R2, R8, R6, RZ, 0x3c, !PT ;  /* 0x0000000608027212 */ /* 0x000fc800078e3cff */
[----:B------:R-:W-:Y:S01]  /*0f10*/  ISETP.GE.AND P1, PT, R2, RZ, PT ;  /* 0x000000ff0200720c */ /* 0x000fe20003f26270 */
[----:B------:R-:W-:-:S06]  /*0f20*/  IMAD.MOV R2, RZ, RZ, -R6 ;  /* 0x000000ffff027224 */ /* 0x000fcc00078e0a06 */
[----:B------:R-:W-:-:S06]  /*0f30*/  @P2 IADD3 R0, R0, 0x1, RZ ;  /* 0x0000000100002810 */ /* 0x000fcc0007ffe0ff */
[----:B------:R-:W-:Y:S02]  /*0f40*/  @!P1 IADD3 R0, -R0, RZ, RZ ;  /* 0x000000ff00009210 */ /* 0x000fe40007ffe1ff */
[----:B------:R-:W-:-:S05]  /*0f50*/  @!P0 LOP3.LUT R0, RZ, R6, RZ, 0x33, !PT ;  /* 0x00000006ff008212 */ /* 0x000fca00078e33ff */
[----:B------:R-:W-:-:S05]  /*0f60*/  IMAD R2, R0, R2, R3 ;  /* 0x0000000200027224 */ /* 0x000fca00078e0203 */
[----:B------:R1:W-:Y:S02]  /*0f70*/  STL [R1+0x78], R2 ;  /* 0x0000780201007387 */ /* 0x0003e40000100800 */
.L_x_393:
[----:B------:R-:W-:Y:S05]  /*0f80*/  BSYNC B0 ;  /* 0x0000000000007941 */ /* 0x000fea0003800000 */
.L_x_391:
[----:B------:R-:W-:-:S04]  /*0f90*/  LOP3.LUT R0, RZ, R0, RZ, 0x33, !PT ;  /* 0x00000000ff007212 */ /* 0x000fc800078e33ff */
[----:B------:R-:W-:-:S05]  /*0fa0*/  IADD3 R0, R0, R12, RZ ;  /* 0x0000000c00007210 */ /* 0x000fca0007ffe0ff */
[----:B------:R2:W-:Y:S01]  /*0fb0*/  STL [R1+0x74], R0 ;  /* 0x0000740001007387 */ /* 0x0005e20000100800 */
[----:B------:R-:W-:Y:S05]  /*0fc0*/  BRA `(.L_x_394) ;  /* 0x0000006000007947 */ /* 0x000fea0003800000 */
.L_x_382:
[----:B------:R-:W-:Y:S01]  /*0fd0*/  MOV R0, UR4 ;  /* 0x0000000400007c02 */ /* 0x000fe20008000f00 */
[----:B------:R-:W-:Y:S04]  /*0fe0*/  STL [R1+0x74], RZ ;  /* 0x000074ff01007387 */ /* 0x000fe80000100800 */
[----:B------:R-:W-:Y:S04]  /*0ff0*/  STL [R1+0x78], RZ ;  /* 0x000078ff01007387 */ /* 0x000fe80000100800 */
[----:B------:R1:W-:Y:S02]  /*1000*/  STL [R1+0x70], R0 ;  /* 0x0000700001007387 */ /* 0x0003e40000100800 */
[----:B-1----:R-:W-:-:S05]  /*1010*/  MOV R0, c[0x0][0x53c] ;  /* 0x00014f0000007a02 */ /* 0x002fca0000000f00 */
[----:B------:R1:W-:Y:S02]  /*1020*/  STL [R1+0x7c], R0 ;  /* 0x00007c0001007387 */ /* 0x0003e40000100800 */
.L_x_394:
[----:B------:R-:W3:Y:S04]  /*1030*/  LDL R4, [R1+0x70] ;  /* 0x0000700001047983 */ /* 0x000ee80000100800 */
[----:B------:R-:W3:Y:S04]  /*1040*/  LDL R5, [R1+0x74] ;  /* 0x0000740001057983 */ /* 0x000ee80000100800 */
[----:B------:R-:W3:Y:S04]  /*1050*/  LDL R6, [R1+0x78] ;  /* 0x0000780001067983 */ /* 0x000ee80000100800 */
[----:B------:R-:W3:Y:S01]  /*1060*/  LDL R7, [R1+0x7c] ;  /* 0x00007c0001077983 */ /* 0x000ee20000100800 */
[----:B------:R-:W-:Y:S01]  /*1070*/  ISETP.NE.AND P0, PT, R13, RZ, PT ;  /* 0x000000ff0d00720c */ /* 0x000fe20003f05270 */
[----:B------:R-:W-:-:S12]  /*1080*/  WARPSYNC 0xffffffff ;  /* 0xffffffff00007948 */ /* 0x000fd80003800000 */
[----:B---3--:R3:W-:Y:S04]  /*1090*/  @!P0 STS.128 [0x1a080], R4 ;  /* 0x01a08004ff008388 */ /* 0x0087e80000000c00 */
[----:B------:R-:W-:Y:S06]  /*10a0*/  BAR.ARV 0x5, 0x100 ;  /* 0x0144000000007b1d */ /* 0x000fec0000002000 */
.L_x_380:
[----:B-12---:R-:W2:Y:S02]  /*10b0*/  LDL R0, [R1+0x7c] ;  /* 0x00007c0001007983 */ /* 0x006ea40000100800 */
[----:B--2---:R-:W-:-:S13]  /*10c0*/  ISETP.GE.AND P0, PT, R0, c[0x0][0x53c], PT ;  /* 0x00014f0000007a0c */ /* 0x004fda0003f06270 */
[----:B------:R-:W-:Y:S05]  /*10d0*/  @P0 EXIT ;  /* 0x000000000000094d */ /* 0x000fea0003800000 */
[----:B------:R-:W1:Y:S02]  /*10e0*/  S2R R17, SR_TID.X ;  /* 0x0000000000117919 */ /* 0x000e640000002100 */
[----:B-1-3--:R-:W-:-:S04]  /*10f0*/  SHF.R.S32.HI R7, RZ, 0x1f, R17 ;  /* 0x0000001fff077819 */ /* 0x00afc80000011411 */
[CC--:B------:R-:W-:Y:S02]  /*1100*/  LEA.HI R0, R7.reuse, R17.reuse, RZ, 0x4 ;  /* 0x0000001107007211 */ /* 0x0c0fe400078f20ff */
[-C--:B------:R-:W-:Y:S02]  /*1110*/  LEA.HI R14, R7, R17.reuse, RZ, 0x3 ;  /* 0x00000011070e7211 */ /* 0x080fe400078f18ff */
[----:B------:R-:W-:Y:S02]  /*1120*/  SHF.R.S32.HI R2, RZ, 0x4, R0 ;  /* 0x00000004ff027819 */ /* 0x000fe40000011400 */
[----:B------:R-:W-:Y:S02]  /*1130*/  SHF.R.S32.HI R4, RZ, 0x3, R14 ;  /* 0x00000003ff047819 */ /* 0x000fe4000001140e */
[----:B------:R-:W-:Y:S02]  /*1140*/  LOP3.LUT R3, R14, 0xfffffff8, RZ, 0xc0, !PT ;  /* 0xfffffff80e037812 */ /* 0x000fe400078ec0ff */
[----:B------:R-:W-:Y:S01]  /*1150*/  LOP3.LUT R6, R0, 0xfffffff0, RZ, 0xc0, !PT ;  /* 0xfffffff000067812 */ /* 0x000fe200078ec0ff */
[----:B------:R-:W-:Y:S01]  /*1160*/  IMAD.SHL.U32 R4, R4, 0x40, RZ ;  /* 0x0000004004047824 */ /* 0x000fe200078e00ff */
[----:B------:R-:W-:Y:S01]  /*1170*/  LEA.HI R0, R0, R2, RZ, 0x1 ;  /* 0x0000000200007211 */ /* 0x000fe200078f08ff */
[----:B------:R-:W-:Y:S01]  /*1180*/  IMAD.IADD R10, R17, 0x1, -R3 ;  /* 0x00000001110a7824 */ /* 0x000fe200078e0a03 */
[----:B------:R-:W-:-:S02]  /*1190*/  LEA.HI R15, R7, R17, RZ, 0x2 ;  /* 0x00000011070f7211 */ /* 0x000fc400078f10ff */
[----:B------:R-:W-:Y:S02]  /*11a0*/  LOP3.LUT R3, R0, 0xfffffffe, RZ, 0xc0, !PT ;  /* 0xfffffffe00037812 */ /* 0x000fe400078ec0ff */
[--C-:B------:R-:W-:Y:S02]  /*11b0*/  SHF.R.S32.HI R8, RZ, 0x2, R15.reuse ;  /* 0x00000002ff087819 */ /* 0x100fe4000001140f */
[----:B------:R-:W-:Y:S01]  /*11c0*/  SHF.R.S32.HI R5, RZ, 0x1f, R15 ;  /* 0x0000001fff057819 */ /* 0x000fe2000001140f */
[----:B------:R-:W-:Y:S01]  /*11d0*/  IMAD.IADD R11, R2, 0x1, -R3 ;  /* 0x00000001020b7824 */ /* 0x000fe200078e0a03 */
[----:B------:R-:W-:Y:S01]  /*11e0*/  LOP3.LUT R0, R4, 0x1c0, RZ, 0xc0, !PT ;  /* 0x000001c004007812 */ /* 0x000fe200078ec0ff */
[----:B------:R-:W-:Y:S01]  /*11f0*/  IMAD.SHL.U32 R4, R10, 0x8, RZ ;  /* 0x000000080a047824 */ /* 0x000fe200078e00ff */
[----:B------:R-:W-:Y:S01]  /*1200*/  LEA.HI R5, R5, R8, RZ, 0x3 ;  /* 0x0000000805057211 */ /* 0x000fe200078f18ff */
[----:B------:R-:W-:Y:S01]  /*1210*/  IMAD.IADD R2, R17, 0x1, -R6 ;  /* 0x0000000111027824 */ /* 0x000fe200078e0a06 */
[----:B------:R-:W-:-:S02]  /*1220*/  LEA.HI R6, R7, R17, RZ, 0x5 ;  /* 0x0000001107067211 */ /* 0x000fc400078f28ff */
[----:B------:R-:W-:Y:S02]  /*1230*/  LOP3.LUT R4, R0, 0x38, R4, 0xf8, !PT ;  /* 0x0000003800047812 */ /* 0x000fe400078ef804 */
[----:B------:R-:W-:Y:S02]  /*1240*/  SHF.R.U32.HI R0, RZ, 0x3, R0 ;  /* 0x00000003ff007819 */ /* 0x000fe40000011600 */
[----:B------:R-:W-:Y:S02]  /*1250*/  LOP3.LUT R3, R5, 0xfffffff8, RZ, 0xc0, !PT ;  /* 0xfffffff805037812 */ /* 0x000fe400078ec0ff */
[----:B------:R-:W-:Y:S02]  /*1260*/  SHF.R.S32.HI R5, RZ, 0x1f, R2 ;  /* 0x0000001fff057819 */ /* 0x000fe40000011402 */
[----:B------:R-:W-:Y:S01]  /*1270*/  LOP3.LUT R12, R4, R0, RZ, 0x3c, !PT ;  /* 0x00000000040c7212 */ /* 0x000fe200078e3cff */
[----:B------:R-:W-:Y:S01]  /*1280*/  IMAD.IADD R8, R8, 0x1, -R3 ;  /* 0x0000000108087824 */ /* 0x000fe200078e0a03 */
[----:B------:R-:W-:Y:S01]  /*1290*/  LOP3.LUT R0, R6, 0xffffffe0, RZ, 0xc0, !PT ;  /* 0xffffffe006007812 */ /* 0x000fe200078ec0ff */
[----:B------:R-:W-:Y:S01]  /*12a0*/  IMAD.SHL.U32 R3, R10, 0x40, RZ ;  /* 0x000000400a037824 */ /* 0x000fe200078e00ff */
[----:B------:R-:W-:-:S02]  /*12b0*/  LEA.HI R13, R5, R2, RZ, 0x3 ;  /* 0x00000002050d7211 */ /* 0x000fc400078f18ff */
[--C-:B------:R-:W-:Y:S02]  /*12c0*/  SHF.R.S32.HI R9, RZ, 0x5, R6.reuse ;  /* 0x00000005ff097819 */ /* 0x100fe40000011406 */
[----:B------:R-:W-:Y:S01]  /*12d0*/  SHF.R.S32.HI R4, RZ, 0x1f, R6 ;  /* 0x0000001fff047819 */ /* 0x000fe20000011406 */
[----:B------:R-:W-:Y:S01]  /*12e0*/  IMAD.IADD R6, R17, 0x1, -R0 ;  /* 0x0000000111067824 */ /* 0x000fe200078e0a00 */
[----:B------:R-:W-:Y:S02]  /*12f0*/  LOP3.LUT R5, R13, 0xfffffff8, RZ, 0xc0, !PT ;  /* 0xfffffff80d057812 */ /* 0x000fe400078ec0ff */
[----:B------:R-:W-:Y:S02]  /*1300*/  LOP3.LUT R0, R3, 0x1c0, RZ, 0xc0, !PT ;  /* 0x000001c003007812 */ /* 0x000fe400078ec0ff */
[----:B------:R-:W-:Y:S01]  /*1310*/  SHF.R.S32.HI R10, RZ, 0x1f, R6 ;  /* 0x0000001fff0a7819 */ /* 0x000fe20000011406 */
[----:B------:R-:W-:Y:S01]  /*1320*/  IMAD.IADD R5, R2, 0x1, -R5 ;  /* 0x0000000102057824 */ /* 0x000fe200078e0a05 */
[----:B------:R-:W-:-:S02]  /*1330*/  LEA.HI R2, R4, R9, RZ, 0x3 ;  /* 0x0000000904027211 */ /* 0x000fc400078f18ff */
[----:B------:R-:W-:Y:S02]  /*1340*/  LOP3.LUT R4, R0, 0x8, R14, 0xf8, !PT ;  /* 0x0000000800047812 */ /* 0x000fe400078ef80e */
[----:B------:R-:W-:Y:S02]  /*1350*/  SHF.R.U32.HI R3, RZ, 0x3, R0 ;  /* 0x00000003ff037819 */ /* 0x000fe40000011600 */
[----:B------:R-:W-:Y:S02]  /*1360*/  LEA.HI R7, R7, R17, RZ, 0x6 ;  /* 0x0000001107077211 */ /* 0x000fe400078f30ff */
[----:B------:R-:W-:Y:S02]  /*1370*/  LEA.HI R0, R10, R6, RZ, 0x2 ;  /* 0x000000060a007211 */ /* 0x000fe400078f10ff */
[----:B------:R-:W-:Y:S01]  /*1380*/  LOP3.LUT R2, R2, 0xffffff8, RZ, 0xc0, !PT ;  /* 0x0ffffff802027812 */ /* 0x000fe200078ec0ff */
[----:B------:R-:W-:Y:S01]  /*1390*/  IMAD.SHL.U32 R7, R7, 0x8, RZ ;  /* 0x0000000807077824 */ /* 0x000fe200078e00ff */
[----:B------:R-:W-:-:S02]  /*13a0*/  LOP3.LUT R10, R4, R3, RZ, 0x3c, !PT ;  /* 0x00000003040a7212 */ /* 0x000fc400078e3cff */
[----:B------:R-:W-:Y:S01]  /*13b0*/  SHF.R.S32.HI R3, RZ, 0x2, R0 ;  /* 0x00000002ff037819 */ /* 0x000fe20000011400 */
[----:B------:R-:W-:Y:S01]  /*13c0*/  IMAD.IADD R4, R9, 0x1, -R2 ;  /* 0x0000000109047824 */ /* 0x000fe200078e0a02 */
[----:B------:R-:W-:Y:S02]  /*13d0*/  LOP3.LUT R0, R0, 0x7ffffffc, RZ, 0xc0, !PT ;  /* 0x7ffffffc00007812 */ /* 0x000fe400078ec0ff */
[----:B------:R-:W-:Y:S01]  /*13e0*/  LOP3.LUT R2, R8, 0x1, RZ, 0xc0, !PT ;  /* 0x0000000108027812 */ /* 0x000fe200078ec0ff */
[----:B------:R-:W-:Y:S01]  /*13f0*/  IMAD R16, R4, 0x10, R3 ;  /* 0x0000001004107824 */ /* 0x000fe200078e0203 */
[----:B------:R-:W-:Y:S01]  /*1400*/  LOP3.LUT R14, R12, 0x7ffffe00, R7, 0xf8, !PT ;  /* 0x7ffffe000c0e7812 */ /* 0x000fe200078ef807 */
[----:B------:R-:W-:Y:S01]  /*1410*/  IMAD.IADD R12, R6, 0x1, -R0 ;  /* 0x00000001060c7824 */ /* 0x000fe200078e0a00 */
[----:B------:R-:W-:Y:S01]  /*1420*/  ISETP.NE.U32.AND P4, PT, R2, 0x1, PT ;  /* 0x000000010200780c */ /* 0x000fe20003f85070 */
[----:B------:R-:W-:Y:S01]  /*1430*/  IMAD.SHL.U32 R0, R5, 0x40, RZ ;  /* 0x0000004005007824 */ /* 0x000fe200078e00ff */
[----:B------:R-:W-:Y:S01]  /*1440*/  LOP3.LUT R2, R15, 0xfffffffc, RZ, 0xc0, !PT ;  /* 0xfffffffc0f027812 */ /* 0x000fe200078ec0ff */
[----:B------:R-:W-:Y:S01]  /*1450*/  IMAD.SHL.U32 R4, R11, 0x8, RZ ;  /* 0x000000080b047824 */ /* 0x000fe200078e00ff */
[----:B------:R-:W-:Y:S01]  /*1460*/  LOP3.LUT P3, RZ, R5, 0x2, RZ, 0xc0, !PT ;  /* 0x0000000205ff7812 */ /* 0x000fe2000786c0ff */
[----:B------:R-:W-:Y:S01]  /*1470*/  IMAD.SHL.U32 R14, R14, 0x2, RZ ;  /* 0x000000020e0e7824 */ /* 0x000fe200078e00ff */
[----:B------:R-:W-:Y:S01]  /*1480*/  LOP3.LUT R3, R0, 0x1c0, RZ, 0xc0, !PT ;  /* 0x000001c000037812 */ /* 0x000fe200078ec0ff */
[----:B------:R-:W-:Y:S01]  /*1490*/  IMAD.IADD R2, R17, 0x1, -R2 ;  /* 0x0000000111027824 */ /* 0x000fe200078e0a02 */
[----:B------:R-:W-:Y:S01]  /*14a0*/  LOP3.LUT P0, RZ, R5, 0x4, RZ, 0xc0, !PT ;  /* 0x0000000405ff7812 */ /* 0x000fe2000780c0ff */
[----:B------:R-:W-:Y:S01]  /*14b0*/  IMAD.SHL.U32 R5, R8, 0x40, RZ ;  /* 0x0000004008057824 */ /* 0x000fe200078e00ff */
[----:B------:R-:W-:Y:S01]  /*14c0*/  LOP3.LUT R6, R3, 0x8, R4, 0xf8, !PT ;  /* 0x0000000803067812 */ /* 0x000fe200078ef804 */
[----:B------:R-:W-:Y:S01]  /*14d0*/  IMAD R0, R11, 0x200, R10 ;  /* 0x000002000b007824 */ /* 0x000fe200078e020a */
[----:B------:R-:W-:Y:S01]  /*14e0*/  SHF.R.U32.HI R4, RZ, 0x3, R3 ;  /* 0x00000003ff047819 */ /* 0x000fe20000011603 */
[----:B------:R-:W-:Y:S01]  /*14f0*/  IMAD.MOV.U32 R10, RZ, RZ, 0x20 ;  /* 0x00000020ff0a7424 */ /* 0x000fe200078e00ff */
[----:B------:R-:W-:Y:S01]  /*1500*/  LEA.HI R3, R2, R2, RZ, 0x1 ;  /* 0x0000000202037211 */ /* 0x000fe200078f08ff */
[----:B------:R-:W-:Y:S01]  /*1510*/  IMAD.MOV.U32 R11, RZ, RZ, 0x40 ;  /* 0x00000040ff0b7424 */ /* 0x000fe200078e00ff */
[----:B------:R-:W-:Y:S01]  /*1520*/  LOP3.LUT R7, R6, R4, RZ, 0x3c, !PT ;  /* 0x0000000406077212 */ /* 0x000fe200078e3cff */
[----:B------:R-:W-:Y:S01]  /*1530*/  IMAD.MOV.U32 R6, RZ, RZ, 0x10 ;  /* 0x00000010ff067424 */ /* 0x000fe200078e00ff */
[----:B------:R-:W-:Y:S01]  /*1540*/  LOP3.LUT R3, R3, 0x1ffffffe, RZ, 0xc0, !PT ;  /* 0x1ffffffe03037812 */ /* 0x000fe200078ec0ff */
[----:B------:R-:W-:Y:S01]  /*1550*/  STL [R1+0xac], R16 ;  /* 0x0000ac1001007387 */ /* 0x000fe20000100800 */
[----:B------:R-:W-:Y:S01]  /*1560*/  LOP3.LUT R4, R5, 0x1c0, RZ, 0xc0, !PT ;  /* 0x000001c005047812 */ /* 0x000fe200078ec0ff */
[----:B------:R-:W-:Y:S01]  /*1570*/  IMAD R5, R9, 0x200, R2 ;  /* 0x0000020009057824 */ /* 0x000fe200078e0202 */
[----:B------:R-:W-:Y:S01]  /*1580*/  R2P PR, R8, 0x6 ;  /* 0x0000000608007804 */ /* 0x000fe20000000000 */
[----:B------:R-:W-:Y:S01]  /*1590*/  IMAD.IADD R8, R2, 0x1, -R3 ;  /* 0x0000000102087824 */ /* 0x000fe200078e0a03 */
[----:B------:R-:W-:Y:S01]  /*15a0*/  LEA.HI R2, R4, R4, RZ, 0x1d ;  /* 0x0000000404027211 */ /* 0x000fe200078fe8ff */
[----:B------:R-:W-:Y:S01]  /*15b0*/  STL [R1+0x18], R14 ;  /* 0x0000180e01007387 */ /* 0x000fe20000100800 */
[----:B------:R-:W-:Y:S01]  /*15c0*/  SEL R4, R6, 0xfffffff0, !P3 ;  /* 0xfffffff006047807 */ /* 0x000fe20005800000 */
[----:B------:R-:W-:Y:S01]  /*15d0*/  IMAD.SHL.U32 R6, R13, 0x40, RZ ;  /* 0x000000400d067824 */ /* 0x000fe200078e00ff */
[----:B------:R-:W-:Y:S01]  /*15e0*/  SEL R3, R10, 0xffffffe0, !P0 ;  /* 0xffffffe00a037807 */ /* 0x000fe20004000000 */
[----:B------:R-:W-:Y:S01]  /*15f0*/  IMAD.U32 R2, R5, 0x2, R2 ;  /* 0x0000000205027824 */ /* 0x000fe200078e0002 */
[----:B------:R-:W-:-:S02]  /*1600*/  SEL R5, R11, 0xffffffc0, !P2 ;  /* 0xffffffc00b057807 */ /* 0x000fc40005000000 */
[----:B------:R-:W-:Y:S01]  /*1610*/  LEA R135, R0, 0x14080, 0x1 ;  /* 0x0001408000877811 */ /* 0x000fe200078e08ff */
[----:B------:R-:W-:Y:S01]  /*1620*/  IMAD.IADD R4, R4, 0x1, R3 ;  /* 0x0000000104047824 */ /* 0x000fe200078e0203 */
[----:B------:R-:W-:Y:S01]  /*1630*/  LOP3.LUT R3, R7, 0x7ffffe00, R6, 0xf8, !PT ;  /* 0x7ffffe0007037812 */ /* 0x000fe200078ef806 */
[----:B------:R-:W-:Y:S01]  /*1640*/  IMAD.SHL.U32 R7, R12, 0x2, RZ ;  /* 0x000000020c077824 */ /* 0x000fe200078e00ff */
[----:B------:R-:W-:Y:S02]  /*1650*/  SEL R6, R10, 0xffffffe0, !P1 ;  /* 0xffffffe00a067807 */ /* 0x000fe40004800000 */
[----:B------:R-:W-:Y:S01]  /*1660*/  LEA R13, R2, 0x80, 0x1 ;  /* 0x00000080020d7811 */ /* 0x000fe200078e08ff */
[----:B------:R-:W-:Y:S01]  /*1670*/  IMAD R2, R8, 0x8, R16 ;  /* 0x0000000808027824 */ /* 0x000fe200078e0210 */
[----:B------:R1:W-:Y:S01]  /*1680*/  STL [R1+0x2c], R7 ;  /* 0x00002c0701007387 */ /* 0x0003e20000100800 */
[----:B------:R-:W-:Y:S02]  /*1690*/  LEA R238, R3, 0x4080, 0x1 ;  /* 0x0000408003ee7811 */ /* 0x000fe400078e08ff */
[C---:B------:R-:W-:Y:S01]  /*16a0*/  IADD3 R12, R13.reuse, -0x10, RZ ;  /* 0xfffffff00d0c7810 */ /* 0x040fe20007ffe0ff */
[C---:B------:R-:W-:Y:S01]  /*16b0*/  IMAD.IADD R8, R13.reuse, 0x1, R5 ;  /* 0x000000010d087824 */ /* 0x040fe200078e0205 */
[----:B------:R-:W-:Y:S01]  /*16c0*/  @P4 IADD3 R12, R13, 0x10, RZ ;  /* 0x000000100d0c4810 */ /* 0x000fe20007ffe0ff */
[----:B------:R-:W-:Y:S01]  /*16d0*/  STL [R1+0x88], R13 ;  /* 0x0000880d01007387 */ /* 0x000fe20000100800 */
[----:B------:R-:W-:-:S03]  /*16e0*/  SEL R0, R11, 0xffffffc0, !P0 ;  /* 0xffffffc00b007807 */ /* 0x000fc60004000000 */
[----:B------:R2:W-:Y:S02]  /*16f0*/  STL [R1+0x80], R2 ;  /* 0x0000800201007387 */ /* 0x0005e40000100800 */
[----:B------:R-:W-:Y:S02]  /*1700*/  IMAD.IADD R239, R238, 0x1, R0 ;  /* 0x00000001eeef7824 */ /* 0x000fe400078e0200 */
[----:B-1----:R-:W-:-:S04]  /*1710*/  IMAD.IADD R7, R13, 0x1, R6 ;  /* 0x000000010d077824 */ /* 0x002fc800078e0206 */
[----:B------:R-:W-:Y:S01]  /*1720*/  IMAD.IADD R3, R7, 0x1, R5 ;  /* 0x0000000107037824 */ /* 0x000fe200078e0205 */
[----:B------:R1:W-:Y:S04]  /*1730*/  STL [R1+0x94], R7 ;  /* 0x0000940701007387 */ /* 0x0003e80000100800 */
[----:B------:R3:W-:Y:S01]  /*1740*/  STL [R1+0xa4], R8 ;  /* 0x0000a40801007387 */ /* 0x0007e20000100800 */
[----:B--2---:R-:W-:-:S03]  /*1750*/  SEL R2, R10, 0xffffffe0, !P3 ;  /* 0xffffffe00a027807 */ /* 0x004fc60005800000 */
[----:B------:R-:W-:Y:S01]  /*1760*/  STL [R1+0x8c], R12 ;  /* 0x00008c0c01007387 */ /* 0x000fe20000100800 */
[--C-:B------:R-:W-:Y:S01]  /*1770*/  IADD3 R241, R0, R238, R2.reuse ;  /* 0x000000ee00f17210 */ /* 0x100fe20007ffe002 */
[----:B------:R-:W-:Y:S02]  /*1780*/  IMAD.IADD R240, R238, 0x1, R2 ;  /* 0x00000001eef07824 */ /* 0x000fe400078e0202 */
[----:B------:R2:W-:Y:S01]  /*1790*/  STL [R1+0xa0], R3 ;  /* 0x0000a00301007387 */ /* 0x0005e20000100800 */
[----:B-1----:R-:W-:Y:S02]  /*17a0*/  IMAD.IADD R7, R6, 0x1, R12 ;  /* 0x0000000106077824 */ /* 0x002fe400078e020c */
[----:B------:R-:W-:Y:S02]  /*17b0*/  IMAD R6, R9, 0x800, R238 ;  /* 0x0000080009067824 */ /* 0x000fe400078e02ee */
[----:B---3--:R-:W-:-:S05]  /*17c0*/  IMAD.IADD R8, R5, 0x1, R12 ;  /* 0x0000000105087824 */ /* 0x008fca00078e020c */
[----:B------:R-:W-:Y:S01]  /*17d0*/  STL [R1+0x9c], R8 ;  /* 0x00009c0801007387 */ /* 0x000fe20000100800 */
[----:B--2---:R-:W-:-:S03]  /*17e0*/  IMAD R3, R4, 0x2, R238 ;  /* 0x0000000204037824 */ /* 0x004fc600078e02ee */
[----:B------:R-:W-:Y:S01]  /*17f0*/  STL [R1+0x90], R7 ;  /* 0x0000900701007387 */ /* 0x000fe20000100800 */
[----:B------:R-:W-:-:S03]  /*1800*/  IMAD.IADD R4, R7, 0x1, R5 ;  /* 0x0000000107047824 */ /* 0x000fc600078e0205 */
[----:B------:R1:W-:Y:S04]  /*1810*/  STL [R1+0x4], R3 ;  /* 0x0000040301007387 */ /* 0x0003e80000100800 */
[----:B------:R2:W-:Y:S01]  /*1820*/  STL [R1+0x98], R4 ;  /* 0x0000980401007387 */ /* 0x0005e20000100800 */
[--C-:B-1----:R-:W-:Y:S02]  /*1830*/  IMAD.IADD R3, R2, 0x1, R6.reuse ;  /* 0x0000000102037824 */ /* 0x102fe400078e0206 */
[C---:B------:R-:W-:Y:S02]  /*1840*/  IMAD.IADD R2, R0.reuse, 0x1, R6 ;  /* 0x0000000100027824 */ /* 0x040fe400078e0206 */
[----:B------:R-:W-:Y:S01]  /*1850*/  IMAD.IADD R0, R0, 0x1, R3 ;  /* 0x0000000100007824 */ /* 0x000fe200078e0203 */
[----:B------:R2:W-:Y:S04]  /*1860*/  STL [R1+0x8], R3 ;  /* 0x0000080301007387 */ /* 0x0005e80000100800 */
[----:B------:R2:W-:Y:S04]  /*1870*/  STL [R1+0x10], R2 ;  /* 0x0000100201007387 */ /* 0x0005e80000100800 */
[----:B------:R2:W-:Y:S02]  /*1880*/  STL [R1+0xc], R0 ;  /* 0x00000c0001007387 */ /* 0x0005e40000100800 */
.L_x_521:
[----:B------:R-:W3:Y:S01]  /*1890*/  LDL R16, [R1+0x7c] ;  /* 0x00007c0001107983 */ /* 0x000ee20000100800 */
[----:B------:R-:W-:-:S02]  /*18a0*/  ISETP.NE.U32.AND P0, PT, RZ, c[0x0][0x370], PT ;  /* 0x0000dc00ff007a0c */ /* 0x000fc40003f05070 */
[----:B------:R-:W-:Y:S01]  /*18b0*/  ISETP.NE.U32.AND P2, PT, RZ, c[0x0][0x360], PT ;  /* 0x0000d800ff007a0c */ /* 0x000fe20003f45070 */
[----:B------:R-:W4:Y:S01]  /*18c0*/  LDL R15, [R1+0x78] ;  /* 0x00007800010f7983 */ /* 0x000f220000100800 */
[----:B------:R-:W-:Y:S02]  /*18d0*/  ISETP.NE.AND.EX P1, PT, RZ, c[0x0][0x374], PT, P0 ;  /* 0x0000dd00ff007a0c */ /* 0x000fe40003f25300 */
[----:B------:R-:W-:Y:S01]  /*18e0*/  ISETP.NE.AND.EX P0, PT, RZ, c[0x0][0x364], PT, P2 ;  /* 0x0000d900ff007a0c */ /* 0x000fe20003f05320 */
[----:B------:R-:W-:Y:S01]  /*18f0*/  IMAD.MOV.U32 R14, RZ, RZ, 0x4 ;  /* 0x00000004ff0e7424 */ /* 0x000fe200078e00ff */
[----:B------:R-:W-:Y:S02]  /*1900*/  ISETP.NE.U32.AND P3, PT, RZ, c[0x0][0x348], PT ;  /* 0x0000d200ff007a0c */ /* 0x000fe40003f65070 */
[----:B------:R-:W-:Y:S02]  /*1910*/  ISETP.NE.U32.AND P4, PT, RZ, c[0x0][0x350], PT ;  /* 0x0000d400ff007a0c */ /* 0x000fe40003f85070 */
[----:B------:R-:W-:-:S02]  /*1920*/  ISETP.NE.AND.EX P3, PT, RZ, c[0x0][0x34c], PT, P3 ;  /* 0x0000d300ff007a0c */ /* 0x000fc40003f65330 */
[----:B------:R-:W-:Y:S01]  /*1930*/  ISETP.NE.AND.EX P4, PT, RZ, c[0x0][0x354], PT, P4 ;  /* 0x0000d500ff007a0c */ /* 0x000fe20003f85340 */
[----:B--2---:R-:W-:Y:S01]  /*1940*/  IMAD.MOV.U32 R4, RZ, RZ, RZ ;  /* 0x000000ffff047224 */ /* 0x004fe200078e00ff */
[----:B------:R-:W-:-:S03]  /*1950*/  CS2R R12, SRZ ;  /* 0x00000000000c7805 */ /* 0x000fc6000001ff00 */
[----:B---3--:R-:W-:-:S05]  /*1960*/  @P0 IMAD.WIDE R8, R16, R14, c[0x0][0x360] ;  /* 0x0000d80010080625 */ /* 0x008fca00078e020e */
[----:B------:R-:W2:Y:S01]  /*1970*/  @P0 LDG.E R0, [R8.64] ;  /* 0x0000000608000981 */ /* 0x000ea2000c1e1900 */
[----:B------:R-:W-:-:S04]  /*1980*/  @P1 IMAD.WIDE R10, R16, R14, c[0x0][0x370] ;  /* 0x0000dc00100a1625 */ /* 0x000fc800078e020e */
[CC--:B------:R-:W-:Y:S01]  /*1990*/  IMAD.WIDE R6, R16.reuse, R14.reuse, c[0x0][0x348] ;  /* 0x0000d20010067625 */ /* 0x0c0fe200078e020e */
[----:B------:R1:W5:Y:S03]  /*19a0*/  @P1 LDG.E R4, [R10.64] ;  /* 0x000000060a041981 */ /* 0x000366000c1e1900 */
[----:B------:R-:W-:Y:S01]  /*19b0*/  IMAD.WIDE R2, R16, R14, c[0x0][0x350] ;  /* 0x0000d40010027625 */ /* 0x000fe200078e020e */
[----:B------:R1:W5:Y:S04]  /*19c0*/  @P3 LDG.E R13, [R6.64] ;  /* 0x00000006060d3981 */ /* 0x000368000c1e1900 */
[----:B------:R1:W5:Y:S01]  /*19d0*/  @P4 LDG.E R12, [R2.64] ;  /* 0x00000006020c4981 */ /* 0x000362000c1e1900 */
[----:B----4-:R-:W-:-:S05]  /*19e0*/  LOP3.LUT R29, R15, 0xffff, RZ, 0xc0, !PT ;  /* 0x0000ffff0f1d7812 */ /* 0x010fca00078ec0ff */
[----:B------:R1:W-:Y:S01]  /*19f0*/  STL [R1+0x84], R29 ;  /* 0x0000841d01007387 */ /* 0x0003e20000100800 */
[----:B------:R-:W-:Y:S03]  /*1a00*/  YIELD ;  /* 0x0000000000007946 */ /* 0x000fe60003800000 */
[----:B--2---:R1:W-:Y:S01]  /*1a10*/  @P0 STL [R1+0x34], R0 ;  /* 0x0000340001000387 */ /* 0x0043e20000100800 */
[----:B------:R-:W-:Y:S05]  /*1a20*/  @P0 BRA `(.L_x_395) ;  /* 0x0000007000000947 */ /* 0x000fea0003800000 */
[----:B-1----:R-:W-:-:S05]  /*1a30*/  MOV R0, c[0x0][0x168] ;  /* 0x00005a0000007a02 */ /* 0x002fca0000000f00 */
[----:B------:R1:W-:Y:S01]  /*1a40*/  STL [R1+0x34], R0 ;  /* 0x0000340001007387 */ /* 0x0003e20000100800 */
[----:B------:R-:W-:Y:S05]  /*1a50*/  @!P3 BRA `(.L_x_395) ;  /* 0x000000400000b947 */ /* 0x000fea0003800000 */
[----:B------:R-:W2:Y:S04]  /*1a60*/  LDG.E R5, [R6.64] ;  /* 0x0000000606057981 */ /* 0x000ea8000c1e1900 */
[----:B-1----:R-:W2:Y:S02]  /*1a70*/  LDG.E R0, [R6.64+0x4] ;  /* 0x0000040606007981 */ /* 0x002ea4000c1e1900 */
[----:B--2---:R-:W-:-:S05]  /*1a80*/  IADD3 R0, -R5, R0, RZ ;  /* 0x0000000005007210 */ /* 0x004fca0007ffe1ff */
[----:B------:R1:W-:Y:S02]  /*1a90*/  STL [R1+0x34], R0 ;  /* 0x0000340001007387 */ /* 0x0003e40000100800 */
.L_x_395:
[----:B------:R-:W-:-:S04]  /*1aa0*/  ISETP.NE.U32.AND P0, PT, RZ, c[0x0][0x368], PT ;  /* 0x0000da00ff007a0c */ /* 0x000fc80003f05070 */
[----:B------:R-:W-:-:S13]  /*1ab0*/  ISETP.NE.AND.EX P0, PT, RZ, c[0x0][0x36c], PT, P0 ;  /* 0x0000db00ff007a0c */ /* 0x000fda0003f05300 */
[----:B------:R-:W-:Y:S05]  /*1ac0*/  @!P0 BRA `(.L_x_396) ;  /* 0x0000003000008947 */ /* 0x000fea0003800000 */
[----:B-1----:R-:W-:-:S05]  /*1ad0*/  IMAD.WIDE R2, R16, R14, c[0x0][0x368] ;  /* 0x0000da0010027625 */ /* 0x002fca00078e020e */
[----:B------:R1:W5:Y:S01]  /*1ae0*/  LDG.E R0, [R2.64] ;  /* 0x0000000602007981 */ /* 0x000362000c1e1900 */
[----:B------:R-:W-:Y:S05]  /*1af0*/  BRA `(.L_x_397) ;  /* 0x0000005000007947 */ /* 0x000fea0003800000 */
.L_x_396:
[----:B-1----:R-:W-:Y:S01]  /*1b00*/  MOV R0, c[0x0][0x1d0] ;  /* 0x0000740000007a02 */ /* 0x002fe20000000f00 */
[----:B------:R-:W-:Y:S05]  /*1b10*/  @!P4 BRA `(.L_x_397) ;  /* 0x000000300000c947 */ /* 0x000fea0003800000 */
[----:B------:R-:W2:Y:S04]  /*1b20*/  LDG.E R5, [R2.64] ;  /* 0x0000000602057981 */ /* 0x000ea8000c1e1900 */
[----:B------:R-:W2:Y:S02]  /*1b30*/  LDG.E R0, [R2.64+0x4] ;  /* 0x0000040602007981 */ /* 0x000ea4000c1e1900 */
[----:B--2---:R-:W-:Y:S02]  /*1b40*/  IADD3 R0, -R5, R0, RZ ;  /* 0x0000000005007210 */ /* 0x004fe40007ffe1ff */
.L_x_397:
[----:B-1----:R-:W2:Y:S04]  /*1b50*/  LDL R3, [R1+0x34] ;  /* 0x0000340001037983 */ /* 0x002ea80000100800 */
[----:B------:R-:W3:Y:S04]  /*1b60*/  LDL.LU R2, [R1+0x74] ;  /* 0x0000740001027983 */ /* 0x000ee80000300800 */
[----:B------:R-:W4:Y:S01]  /*1b70*/  LDL.LU R28, [R1+0x14] ;  /* 0x00001400011c7983 */ /* 0x000f220000300800 */
[----:B------:R-:W-:-:S02]  /*1b80*/  IMAD.MOV.U32 R111, RZ, RZ, c[0x0][0x2c4] ;  /* 0x0000b100ff6f7624 */ /* 0x000fc400078e00ff */
[----:B------:R-:W-:Y:S02]  /*1b90*/  IMAD.MOV.U32 R110, RZ, RZ, c[0x0][0x32c] ;  /* 0x0000cb00ff6e7624 */ /* 0x000fe400078e00ff */
[--C-:B-----5:R-:W-:Y:S01]  /*1ba0*/  IMAD.IADD R122, R0, 0x1, -R4.reuse ;  /* 0x00000001007a7824 */ /* 0x120fe200078e0a04 */
[----:B------:R-:W-:Y:S01]  /*1bb0*/  ISETP.NE.AND P5, PT, R111, 0x1, PT ;  /* 0x000000016f00780c */ /* 0x000fe20003fa5270 */
[----:B------:R-:W-:Y:S01]  /*1bc0*/  IMAD.IADD R23, R12, 0x1, R4 ;  /* 0x000000010c177824 */ /* 0x000fe200078e0204 */
[----:B------:R-:W-:Y:S01]  /*1bd0*/  ISETP.GE.AND P1, PT, R110, 0x1, PT ;  /* 0x000000016e00780c */ /* 0x000fe20003f26270 */
[----:B--2---:R-:W-:Y:S02]  /*1be0*/  IMAD.MOV.U32 R114, RZ, RZ, R3 ;  /* 0x000000ffff727224 */ /* 0x004fe400078e0003 */
[----:B---3--:R-:W-:Y:S01]  /*1bf0*/  IMAD.SHL.U32 R115, R2, 0x80, RZ ;  /* 0x0000008002737824 */ /* 0x008fe200078e00ff */
[----:B----4-:R-:W-:-:S04]  /*1c00*/  LOP3.LUT R28, R28, 0xfffff7ff, RZ, 0xc0, !PT ;  /* 0xfffff7ff1c1c7812 */ /* 0x010fc800078ec0ff */
[----:B------:R1:W-:Y:S01]  /*1c10*/  STL [R1+0x68], R115 ;  /* 0x0000687301007387 */ /* 0x0003e20000100800 */
[----:B------:R-:W-:Y:S02]  /*1c20*/  IADD3 R2, R115, 0x7f, RZ ;  /* 0x0000007f73027810 */ /* 0x000fe40007ffe0ff */
[----:B------:R-:W-:Y:S01]  /*1c30*/  @P5 LOP3.LUT R28, R28, 0x800, RZ, 0xfc, !PT ;  /* 0x000008001c1c5812 */ /* 0x000fe200078efcff */
[----:B------:R1:W-:Y:S02]  /*1c40*/  STL [R1+0x38], R122 ;  /* 0x0000387a01007387 */ /* 0x0003e40000100800 */
[----:B------:R-:W-:Y:S01]  /*1c50*/  @P5 IMAD.HI.U32 R3, R2, c[0x0][0x2c8], RZ ;  /* 0x0000b20002035a27 */ /* 0x000fe200078e00ff */
[----:B------:R-:W-:-:S03]  /*1c60*/  LOP3.LUT R28, R28, 0xffffefff, RZ, 0xc0, !PT ;  /* 0xffffefff1c1c7812 */ /* 0x000fc600078ec0ff */
[----:B------:R-:W-:Y:S01]  /*1c70*/  IMAD.MOV.U32 R0, RZ, RZ, R2 ;  /* 0x000000ffff007224 */ /* 0x000fe200078e0002 */
[----:B------:R-:W-:Y:S02]  /*1c80*/  @P1 LOP3.LUT R28, R28, 0x1000, RZ, 0xfc, !PT ;  /* 0x000010001c1c1812 */ /* 0x000fe400078efcff */
[----:B------:R-:W-:Y:S02]  /*1c90*/  IADD3 R2, R122, 0x1, -R114 ;  /* 0x000000017a027810 */ /* 0x000fe40007ffe872 */
[----:B------:R-:W-:Y:S01]  /*1ca0*/  @P5 SHF.R.U32.HI R0, RZ, c[0x0][0x2cc], R3 ;  /* 0x0000b300ff005a19 */ /* 0x000fe20000011603 */
[----:B------:R1:W-:Y:S04]  /*1cb0*/  STL [R1+0x14], R28 ;  /* 0x0000141c01007387 */ /* 0x0003e80000100800 */
[----:B------:R-:W-:-:S05]  /*1cc0*/  IMAD.IADD R0, R2, 0x1, R0 ;  /* 0x0000000102007824 */ /* 0x000fca00078e0200 */
[----:B------:R-:W-:Y:S01]  /*1cd0*/  IADD3 R3, R0, c[0x0][0x328], RZ ;  /* 0x0000ca0000037a10 */ /* 0x000fe20007ffe0ff */
[----:B------:R-:W-:Y:S05]  /*1ce0*/  @!P1 BRA `(.L_x_398) ;  /* 0x0000010000009947 */ /* 0x000fea0003800000 */
[C---:B------:R-:W-:Y:S01]  /*1cf0*/  ISETP.GT.AND P0, PT, R0.reuse, RZ, PT ;  /* 0x000000ff0000720c */ /* 0x040fe20003f04270 */
[----:B------:R-:W-:Y:S01]  /*1d00*/  BSSY B0, `(.L_x_399) ;  /* 0x000000c000007945 */ /* 0x000fe20003800000 */
[----:B------:R-:W-:-:S11]  /*1d10*/  IADD3 R2, R0, -0x1, RZ ;  /* 0xffffffff00027810 */ /* 0x000fd60007ffe0ff */
[----:B------:R-:W-:Y:S05]  /*1d20*/  @P0 BRA `(.L_x_400) ;  /* 0x0000006000000947 */ /* 0x000fea0003800000 */
[----:B------:R-:W-:Y:S01]  /*1d30*/  ISETP.NE.AND P0, PT, R110, 0x1, PT ;  /* 0x000000016e00780c */ /* 0x000fe20003f05270 */
[----:B------:R-:W-:-:S12]  /*1d40*/  IMAD.MOV R0, RZ, RZ, -R0 ;  /* 0x000000ffff007224 */ /* 0x000fd800078e0a00 */
[----:B------:R-:W-:-:S05]  /*1d50*/  @P0 IMAD.HI.U32 R2, R0, c[0x0][0x330], RZ ;  /* 0x0000cc0000020a27 */ /* 0x000fca00078e00ff */
[----:B------:R-:W-:-:S04]  /*1d60*/  @P0 SHF.R.U32.HI R0, RZ, c[0x0][0x334], R2 ;  /* 0x0000cd00ff000a19 */ /* 0x000fc80000011602 */
[----:B------:R-:W-:Y:S01]  /*1d70*/  LOP3.LUT R2, RZ, R0, RZ, 0x33, !PT ;  /* 0x00000000ff027212 */ /* 0x000fe200078e33ff */
[----:B------:R-:W-:Y:S05]  /*1d80*/  BRA `(.L_x_401) ;  /* 0x0000003000007947 */ /* 0x000fea0003800000 */
.L_x_400:
[----:B------:R-:W-:-:S13]  /*1d90*/  ISETP.NE.AND P0, PT, R110, 0x1, PT ;  /* 0x000000016e00780c */ /* 0x000fda0003f05270 */
[----:B------:R-:W-:-:S05]  /*1da0*/  @P0 IMAD.HI.U32 R0, R2, c[0x0][0x330], RZ ;  /* 0x0000cc0002000a27 */ /* 0x000fca00078e00ff */
[----:B------:R-:W-:Y:S02]  /*1db0*/  @P0 SHF.R.U32.HI R2, RZ, c[0x0][0x334], R0 ;  /* 0x0000cd00ff020a19 */ /* 0x000fe40000011600 */
.L_x_401:
[----:B------:R-:W-:Y:S05]  /*1dc0*/  BSYNC B0 ;  /* 0x0000000000007941 */ /* 0x000fea0003800000 */
.L_x_399:
[----:B------:R-:W-:-:S05]  /*1dd0*/  IMAD R2, R2, R110, c[0x0][0x32c] ;  /* 0x0000cb0002027624 */ /* 0x000fca00078e026e */
[----:B------:R-:W-:-:S04]  /*1de0*/  IMNMX R3, R3, R2, PT ;  /* 0x0000000203037217 */ /* 0x000fc80003800200 */
.L_x_398:
[----:B------:R-:W-:Y:S01]  /*1df0*/  IADD3 R3, R3, 0x2f, RZ ;  /* 0x0000002f03037810 */ /* 0x000fe20007ffe0ff */
[----:B------:R-:W-:Y:S01]  /*1e00*/  @P5 IMAD.HI.U32 R4, R115, c[0x0][0x2c8], RZ ;  /* 0x0000b20073045a27 */ /* 0x000fe200078e00ff */
[----:B------:R-:W-:-:S03]  /*1e10*/  IADD3 R2, R122, 0x2f, RZ ;  /* 0x0000002f7a027810 */ /* 0x000fc60007ffe0ff */
[----:B------:R-:W-:-:S04]  /*1e20*/  IMAD.HI R6, R3, 0x2aaaaaab, RZ ;  /* 0x2aaaaaab03067827 */ /* 0x000fc800078e02ff */
[----:B------:R-:W-:Y:S01]  /*1e30*/  IMAD.HI R2, R2, 0x2aaaaaab, RZ ;  /* 0x2aaaaaab02027827 */ /* 0x000fe200078e02ff */
[----:B------:R-:W-:-:S03]  /*1e40*/  SHF.R.U32.HI R5, RZ, 0x1f, R6 ;  /* 0x0000001fff057819 */ /* 0x000fc60000011606 */
[----:B------:R-:W-:Y:S01]  /*1e50*/  IMAD.MOV.U32 R0, RZ, RZ, R115 ;  /* 0x000000ffff007224 */ /* 0x000fe200078e0073 */
[----:B------:R-:W-:Y:S01]  /*1e60*/  @P5 SHF.R.U32.HI R0, RZ, c[0x0][0x2cc], R4 ;  /* 0x0000b300ff005a19 */ /* 0x000fe20000011604 */
[----:B------:R-:W-:Y:S01]  /*1e70*/  IMAD.IADD R3, R122, 0x1, -R114 ;  /* 0x000000017a037824 */ /* 0x000fe200078e0a72 */
[----:B------:R-:W-:Y:S02]  /*1e80*/  SHF.R.U32.HI R4, RZ, 0x1f, R2 ;  /* 0x0000001fff047819 */ /* 0x000fe40000011602 */
[----:B------:R-:W-:Y:S01]  /*1e90*/  LEA.HI.SX32 R5, R6, R5, 0x1d ;  /* 0x0000000506057211 */ /* 0x000fe200078feaff */
[----:B------:R-:W-:Y:S01]  /*1ea0*/  IMAD.IADD R0, R3, 0x1, R0 ;  /* 0x0000000103007824 */ /* 0x000fe200078e0200 */
[----:B------:R-:W-:-:S04]  /*1eb0*/  LEA.HI.SX32 R3, R2, R4, 0x1d ;  /* 0x0000000402037211 */ /* 0x000fc800078feaff */
[----:B------:R-:W-:Y:S02]  /*1ec0*/  IADD3 R2, R0, -c[0x0][0x324], RZ ;  /* 0x8000c90000027a10 */ /* 0x000fe40007ffe0ff */
[----:B------:R-:W-:Y:S01]  /*1ed0*/  IMNMX R11, R3, R5, PT ;  /* 0x00000005030b7217 */ /* 0x000fe20003800200 */
[----:B------:R-:W-:Y:S05]  /*1ee0*/  @!P1 BRA `(.L_x_402) ;  /* 0x000000f000009947 */ /* 0x000fea0003800000 */
[----:B------:R-:W-:Y:S01]  /*1ef0*/  ISETP.GT.AND P0, PT, R0, -0x1, PT ;  /* 0xffffffff0000780c */ /* 0x000fe20003f04270 */
[----:B------:R-:W-:-:S12]  /*1f00*/  BSSY B0, `(.L_x_403) ;  /* 0x000000b000007945 */ /* 0x000fd80003800000 */
[----:B------:R-:W-:Y:S05]  /*1f10*/  @P0 BRA `(.L_x_404) ;  /* 0x0000006000000947 */ /* 0x000fea0003800000 */
[----:B------:R-:W-:Y:S02]  /*1f20*/  ISETP.NE.AND P0, PT, R110, 0x1, PT ;  /* 0x000000016e00780c */ /* 0x000fe40003f05270 */
[----:B------:R-:W-:-:S11]  /*1f30*/  LOP3.LUT R0, RZ, R0, RZ, 0x33, !PT ;  /* 0x00000000ff007212 */ /* 0x000fd600078e33ff */
[----:B------:R-:W-:-:S05]  /*1f40*/  @P0 IMAD.HI.U32 R3, R0, c[0x0][0x330], RZ ;  /* 0x0000cc0000030a27 */ /* 0x000fca00078e00ff */
[----:B------:R-:W-:-:S04]  /*1f50*/  @P0 SHF.R.U32.HI R0, RZ, c[0x0][0x334], R3 ;  /* 0x0000cd00ff000a19 */ /* 0x000fc80000011603 */
[----:B------:R-:W-:Y:S01]  /*1f60*/  LOP3.LUT R0, RZ, R0, RZ, 0x33, !PT ;  /* 0x00000000ff007212 */ /* 0x000fe200078e33ff */
[----:B------:R-:W-:Y:S05]  /*1f70*/  BRA `(.L_x_405) ;  /* 0x0000003000007947 */ /* 0x000fea0003800000 */
.L_x_404:
[----:B------:R-:W-:-:S13]  /*1f80*/  ISETP.NE.AND P0, PT, R110, 0x1, PT ;  /* 0x000000016e00780c */ /* 0x000fda0003f05270 */
[----:B------:R-:W-:-:S05]  /*1f90*/  @P0 IMAD.HI.U32 R3, R0, c[0x0][0x330], RZ ;  /* 0x0000cc0000030a27 */ /* 0x000fca00078e00ff */
[----:B------:R-:W-:Y:S02]  /*1fa0*/  @P0 SHF.R.U32.HI R0, RZ, c[0x0][0x334], R3 ;  /* 0x0000cd00ff000a19 */ /* 0x000fe40000011603 */
.L_x_405:
[----:B------:R-:W-:Y:S05]  /*1fb0*/  BSYNC B0 ;  /* 0x0000000000007941 */ /* 0x000fea0003800000 */
.L_x_403:
[----:B------:R-:W-:-:S05]  /*1fc0*/  IMAD R0, R0, c[0x0][0x32c], RZ ;  /* 0x0000cb0000007a24 */ /* 0x000fca00078e02ff */
[----:B------:R-:W-:-:S05]  /*1fd0*/  IMNMX R2, R2, R0, !PT ;  /* 0x0000000002027217 */ /* 0x000fca0007800200 */
.L_x_402:
[----:B------:R-:W-:Y:S01]  /*1fe0*/  IMAD.HI R2, R2, 0x2aaaaaab, RZ ;  /* 0x2aaaaaab02027827 */ /* 0x000fe200078e02ff */
[C---:B------:R-:W-:Y:S01]  /*1ff0*/  LOP3.LUT R3, R15.reuse, 0xff000000, RZ, 0xc0, !PT ;  /* 0xff0000000f037812 */ /* 0x040fe200078ec0ff */
[----:B------:R-:W-:Y:S03]  /*2000*/  BSSY B0, `(.L_x_406) ;  /* 0x000002d000007945 */ /* 0x000fe60003800000 */
[----:B------:R-:W-:Y:S02]  /*2010*/  SHF.R.U32.HI R0, RZ, 0x1f, R2 ;  /* 0x0000001fff007819 */ /* 0x000fe40000011602 */
[----:B------:R-:W-:Y:S02]  /*2020*/  SHF.R.U32.HI R3, RZ, 0x8, R3 ;  /* 0x00000008ff037819 */ /* 0x000fe40000011603 */
[----:B------:R-:W-:Y:S02]  /*2030*/  LEA.HI.SX32 R2, R2, R0, 0x1d ;  /* 0x0000000002027211 */ /* 0x000fe400078feaff */
[----:B------:R-:W-:-:S02]  /*2040*/  LOP3.LUT R0, R15, 0xff0000, RZ, 0xc0, !PT ;  /* 0x00ff00000f007812 */ /* 0x000fc400078ec0ff */
[----:B------:R-:W-:Y:S01]  /*2050*/  IMNMX R6, RZ, R2, !PT ;  /* 0x00000002ff067217 */ /* 0x000fe20007800200 */
[----:B------:R-:W-:Y:S01]  /*2060*/  IMAD.MOV.U32 R2, RZ, RZ, RZ ;  /* 0x000000ffff027224 */ /* 0x000fe200078e00ff */
[----:B------:R-:W-:Y:S02]  /*2070*/  LEA.HI R0, R0, R3, RZ, 0x10 ;  /* 0x0000000300007211 */ /* 0x000fe400078f80ff */
[----:B------:R-:W-:Y:S02]  /*2080*/  ISETP.GT.AND P0, PT, R11, R6, PT ;  /* 0x000000060b00720c */ /* 0x000fe40003f04270 */
[----:B------:R-:W-:Y:S02]  /*2090*/  LOP3.LUT R12, R0, 0xff, RZ, 0xc0, !PT ;  /* 0x000000ff000c7812 */ /* 0x000fe400078ec0ff */
[----:B------:R-:W-:-:S03]  /*20a0*/  SHF.R.U32.HI R5, RZ, 0x10, R0 ;  /* 0x00000010ff057819 */ /* 0x000fc60000011600 */
[----:B------:R2:W-:Y:S04]  /*20b0*/  STL [R1+0x78], R12 ;  /* 0x0000780c01007387 */ /* 0x0005e80000100800 */
[----:B------:R2:W-:Y:S02]  /*20c0*/  STL [R1+0x74], R5 ;  /* 0x0000740501007387 */ /* 0x0005e40000100800 */
[----:B------:R-:W-:Y:S05]  /*20d0*/  @!P0 BRA `(.L_x_407) ;  /* 0x000001f000008947 */ /* 0x000fea0003800000 */
[----:B------:R-:W-:-:S04]  /*20e0*/  ISETP.NE.AND P0, PT, R5, RZ, PT ;  /* 0x000000ff0500720c */ /* 0x000fc80003f05270 */
[----:B------:R-:W-:-:S04]  /*20f0*/  SEL R0, R5, c[0x0][0x338], P0 ;  /* 0x0000ce0005007a07 */ /* 0x000fc80000000000 */
[----:B------:R-:W-:Y:S02]  /*2100*/  IABS R3, R0 ;  /* 0x0000000000037213 */ /* 0x000fe40000000000 */
[----:B------:R-:W-:Y:S02]  /*2110*/  IADD3 R7, R0, -0x1, R11 ;  /* 0xffffffff00077810 */ /* 0x000fe40007ffe00b */
[----:B------:R-:W3:Y:S03]  /*2120*/  I2F.RP R2, R3 ;  /* 0x0000000300027306 */ /* 0x000ee60000209400 */
[----:B------:R-:W-:-:S05]  /*2130*/  IMAD.IADD R7, R7, 0x1, -R6 ;  /* 0x0000000107077824 */ /* 0x000fca00078e0a06 */
[----:B------:R-:W-:Y:S01]  /*2140*/  IABS R10, R7 ;  /* 0x00000007000a7213 */ /* 0x000fe20000000000 */
[----:B---3--:R-:W3:Y:S02]  /*2150*/  MUFU.RCP R2, R2 ;  /* 0x0000000200027308 */ /* 0x008ee40000001000 */
[----:B---3--:R-:W-:-:S06]  /*2160*/  IADD3 R2, R2, 0xffffffe, RZ ;  /* 0x0ffffffe02027810 */ /* 0x008fcc0007ffe0ff */
[----:B--2---:R-:W2:Y:S02]  /*2170*/  F2I.FTZ.U32.TRUNC.NTZ R5, R2 ;  /* 0x0000000200057305 */ /* 0x004ea4000021f000 */
[----:B--2---:R-:W-:-:S04]  /*2180*/  IMAD.MOV R2, RZ, RZ, -R5 ;  /* 0x000000ffff027224 */ /* 0x004fc800078e0a05 */
        /* <DEDUP_REMOVED lines=20> */
.L_x_407:
[----:B------:R-:W-:Y:S05]  /*22d0*/  BSYNC B0 ;  /* 0x0000000000007941 */ /* 0x000fea0003800000 */
.L_x_406:
[----:B------:R-:W-:Y:S01]  /*22e0*/  IMAD R126, R12, R2, R6 ;  /* 0x000000020c7e7224 */ /* 0x000fe200078e0206 */
        /* <DEDUP_REMOVED lines=72> */
[----:B---3--:R-:W-:Y:S01]  /*2770*/  ISETP.NE.U32.AND P1, PT, RZ, c[0x0][0x340], PT ;  /* 0x0000d000ff007a0c */ /* 0x008fe20003f25070 */
[----:B------:R-:W3:Y:S03]  /*2780*/  LDL R118, [R1+0x18] ;  /* 0x0000180001767983 */ /* 0x000ee60000100800 */
[----:B------:R-:W-:Y:S01]  /*2790*/  ISETP.NE.AND.EX P1, PT, RZ, c[0x0][0x344], PT, P1 ;  /* 0x0000d100ff007a0c */ /* 0x000fe20003f25310 */
[----:B------:R-:W4:-:S12]  /*27a0*/  S2R R4, SR_TID.X ;  /* 0x0000000000047919 */ /* 0x000f180000002100 */
[----:B------:R-:W-:-:S05]  /*27b0*/  @P1 IMAD.WIDE R2, R16, R14, c[0x0][0x340] ;  /* 0x0000d00010021625 */ /* 0x000fca00078e020e */
[----:B--2---:R5:W2:Y:S01]  /*27c0*/  @P1 LDG.E R9, [R2.64] ;  /* 0x0000000602091981 */ /* 0x004aa2000c1e1900 */
[----:B------:R-:W-:Y:S01]  /*27d0*/  SHF.R.S32.HI R0, RZ, 0x1f, R13 ;  /* 0x0000001fff007819 */ /* 0x000fe2000001140d */
[----:B------:R-:W-:Y:S01]  /*27e0*/  WARPSYNC 0xffffffff ;  /* 0xffffffff00007948 */ /* 0x000fe20003800000 */
[----:B------:R-:W-:Y:S01]  /*27f0*/  SHF.R.S32.HI R8, RZ, 0x1f, R16 ;  /* 0x0000001fff087819 */ /* 0x000fe20000011410 */
[----:B------:R-:W-:Y:S01]  /*2800*/  IMAD R18, R114, c[0x0][0x2c4], RZ ;  /* 0x0000b10072127a24 */ /* 0x000fe200078e02ff */
[----:B------:R-:W-:Y:S01]  /*2810*/  BAR.SYNC.DEFER_BLOCKING 0x0 ;  /* 0x0000000000007b1d */ /* 0x000fe20000010000 */
[----:B------:R-:W-:Y:S01]  /*2820*/  IMAD R0, R0, c[0x0][0x178], RZ ;  /* 0x00005e0000007a24 */ /* 0x000fe200078e02ff */
[----:B----4-:R-:W-:Y:S01]  /*2830*/  SHF.R.S32.HI R27, RZ, 0x1f, R4 ;  /* 0x0000001fff1b7819 */ /* 0x010fe20000011404 */
[----:B------:R-:W-:Y:S01]  /*2840*/  IMAD.MOV.U32 R123, RZ, RZ, R28 ;  /* 0x000000ffff7b7224 */ /* 0x000fe200078e001c */
[----:B------:R-:W-:Y:S01]  /*2850*/  SHF.R.S32.HI R119, RZ, 0x1f, R4 ;  /* 0x0000001fff777819 */ /* 0x000fe20000011404 */
[----:B------:R-:W-:Y:S01]  /*2860*/  IMAD R0, R13, c[0x0][0x17c], R0 ;  /* 0x00005f000d007a24 */ /* 0x000fe200078e0200 */
[----:B------:R-:W-:-:S02]  /*2870*/  LEA.HI R27, R27, R4, RZ, 0x3 ;  /* 0x000000041b1b7211 */ /* 0x000fc400078f18ff */
[----:B------:R-:W-:Y:S02]  /*2880*/  LEA.HI R119, R119, R4, RZ, 0x3 ;  /* 0x0000000477777211 */ /* 0x000fe400078f18ff */
[----:B------:R-:W-:Y:S02]  /*2890*/  LOP3.LUT R27, R27, 0xfffffff8, RZ, 0xc0, !PT ;  /* 0xfffffff81b1b7812 */ /* 0x000fe400078ec0ff */
[----:B------:R-:W-:Y:S02]  /*28a0*/  SHF.R.S32.HI R119, RZ, 0x3, R119 ;  /* 0x00000003ff777819 */ /* 0x000fe40000011477 */
[----:B------:R-:W-:Y:S01]  /*28b0*/  SEL R6, R8, RZ, !P3 ;  /* 0x000000ff08067207 */ /* 0x000fe20005800000 */
[----:B------:R-:W-:Y:S01]  /*28c0*/  IMAD.IADD R27, R4, 0x1, -R27 ;  /* 0x00000001041b7824 */ /* 0x000fe200078e0a1b */
[----:B------:R-:W-:Y:S01]  /*28d0*/  SEL R4, R16, RZ, !P3 ;  /* 0x000000ff10047207 */ /* 0x000fe20005800000 */
[----:B------:R-:W-:Y:S01]  /*28e0*/  IMAD.IADD R17, R119, 0x1, R115 ;  /* 0x0000000177117824 */ /* 0x000fe200078e0273 */
[----:B------:R-:W-:Y:S01]  /*28f0*/  IADD3 R77, R134, -0x1, RZ ;  /* 0xffffffff864d7810 */ /* 0x000fe20007ffe0ff */
[----:B------:R-:W-:-:S02]  /*2900*/  IMAD R5, R27, 0x20, R119 ;  /* 0x000000201b057824 */ /* 0x000fc400078e0277 */
[----:B-----5:R-:W-:-:S04]  /*2910*/  IMAD.WIDE.U32 R2, R13, c[0x0][0x178], RZ ;  /* 0x00005e000d027a25 */ /* 0x020fc800078e00ff */
[----:B------:R-:W-:Y:S02]  /*2920*/  IMAD.IADD R5, R115, 0x1, R5 ;  /* 0x0000000173057824 */ /* 0x000fe400078e0205 */
[----:B------:R-:W-:Y:S02]  /*2930*/  IMAD.IADD R3, R3, 0x1, R0 ;  /* 0x0000000103037824 */ /* 0x000fe400078e0200 */
[----:B------:R-:W-:-:S04]  /*2940*/  @P5 IMAD.HI.U32 R7, R5, c[0x0][0x2c8], RZ ;  /* 0x0000b20005075a27 */ /* 0x000fc800078e00ff */
[----:B------:R-:W-:-:S04]  /*2950*/  IMAD.WIDE.U32 R2, R29, c[0x0][0x1b8], R2 ;  /* 0x00006e001d027a25 */ /* 0x000fc800078e0002 */
[----:B------:R-:W-:Y:S01]  /*2960*/  IMAD.MOV.U32 R0, RZ, RZ, R5 ;  /* 0x000000ffff007224 */ /* 0x000fe200078e0005 */
[----:B------:R-:W-:Y:S01]  /*2970*/  @P5 SHF.R.U32.HI R0, RZ, c[0x0][0x2cc], R7 ;  /* 0x0000b300ff005a19 */ /* 0x000fe20000011607 */
[----:B------:R-:W-:Y:S02]  /*2980*/  IMAD R3, R29, c[0x0][0x1bc], R3 ;  /* 0x00006f001d037a24 */ /* 0x000fe400078e0203 */
[----:B------:R-:W-:Y:S01]  /*2990*/  IMAD R6, R6, c[0x0][0x1c0], RZ ;  /* 0x0000700006067a24 */ /* 0x000fe200078e02ff */
[----:B------:R-:W-:Y:S01]  /*29a0*/  SHF.R.S32.HI R7, RZ, 0x1f, R0 ;  /* 0x0000001fff077819 */ /* 0x000fe20000011400 */
[----:B------:R-:W-:-:S04]  /*29b0*/  IMAD.WIDE.U32 R2, R4, c[0x0][0x1c0], R2 ;  /* 0x0000700004027a25 */ /* 0x000fc800078e0002 */
[----:B------:R-:W-:Y:S02]  /*29c0*/  IMAD R6, R4, c[0x0][0x1c4], R6 ;  /* 0x0000710004067a24 */ /* 0x000fe400078e0206 */
[----:B------:R-:W-:Y:S02]  /*29d0*/  IMAD.MOV R4, RZ, RZ, -R0 ;  /* 0x000000ffff047224 */ /* 0x000fe400078e0a00 */
[----:B------:R-:W-:Y:S02]  /*29e0*/  IMAD.IADD R3, R3, 0x1, R6 ;  /* 0x0000000103037824 */ /* 0x000fe400078e0206 */
        /* <DEDUP_REMOVED lines=11> */
[----:B------:R-:W4:Y:S03]  /*2aa0*/  SHFL.IDX PT, R6, R14, RZ, 0x181f ;  /* 0x00181fff0e067589 */ /* 0x000f2600000e0000 */
[----:B------:R-:W-:Y:S01]  /*2ab0*/  LEA.HI.X R15, R2, c[0x0][0x164], R0, 0x1, P0 ;  /* 0x00005900020f7a11 */ /* 0x000fe200000f0c00 */
[----:B------:R-:W-:Y:S01]  /*2ac0*/  IMAD.SHL.U32 R2, R27, 0x8, RZ ;  /* 0x000000081b027824 */ /* 0x000fe200078e00ff */
[----:B------:R-:W-:-:S03]  /*2ad0*/  ISETP.GE.AND P0, PT, R17, R18, PT ;  /* 0x000000121100720c */ /* 0x000fc60003f06270 */
[----:B------:R-:W5:Y:S01]  /*2ae0*/  SHFL.IDX PT, R7, R15, RZ, 0x181f ;  /* 0x00181fff0f077589 */ /* 0x000f6200000e0000 */
[C---:B------:R-:W-:Y:S02]  /*2af0*/  IADD3 R0, R2.reuse, 0x40, RZ ;  /* 0x0000004002007810 */ /* 0x040fe40007ffe0ff */
[C---:B------:R-:W-:Y:S02]  /*2b00*/  IADD3 R25, R2.reuse, 0x80, RZ ;  /* 0x0000008002197810 */ /* 0x040fe40007ffe0ff */
[----:B------:R-:W-:Y:S02]  /*2b10*/  SHF.R.S32.HI R19, RZ, 0x1f, R0 ;  /* 0x0000001fff137819 */ /* 0x000fe40000011400 */
[----:B------:R-:W-:Y:S02]  /*2b20*/  IADD3 R24, R2, 0xc0, RZ ;  /* 0x000000c002187810 */ /* 0x000fe40007ffe0ff */
[----:B------:R-:W-:Y:S02]  /*2b30*/  SHF.R.S32.HI R3, RZ, 0x1f, R2 ;  /* 0x0000001fff037819 */ /* 0x000fe40000011402 */
[----:B------:R-:W-:-:S02]  /*2b40*/  ISETP.GE.AND P5, PT, R25, c[0x0][0x198], PT ;  /* 0x0000660019007a0c */ /* 0x000fc40003fa6270 */
[----:B------:R-:W-:Y:S02]  /*2b50*/  ISETP.GE.AND P6, PT, R24, c[0x0][0x198], PT ;  /* 0x0000660018007a0c */ /* 0x000fe40003fc6270 */
[----:B------:R-:W-:Y:S02]  /*2b60*/  SHF.R.S32.HI R22, RZ, 0x1f, R25 ;  /* 0x0000001fff167819 */ /* 0x000fe40000011419 */
[CC--:B----4-:R-:W-:Y:S02]  /*2b70*/  @!P0 LEA R12, P3, R0.reuse, R6.reuse, 0x1 ;  /* 0x00000006000c8211 */ /* 0x0d0fe400078608ff */
[----:B------:R-:W-:Y:S02]  /*2b80*/  @!P0 LEA R10, P2, R25, R6, 0x1 ;  /* 0x00000006190a8211 */ /* 0x000fe400078408ff */
[----:B------:R-:W-:Y:S02]  /*2b90*/  SHF.R.S32.HI R26, RZ, 0x1f, R24 ;  /* 0x0000001fff1a7819 */ /* 0x000fe40000011418 */
[----:B-----5:R-:W-:-:S02]  /*2ba0*/  @!P0 LEA.HI.X R13, R0, R7, R19, 0x1, P3 ;  /* 0x00000007000d8211 */ /* 0x020fc400018f0c13 */
[----:B------:R-:W-:Y:S02]  /*2bb0*/  ISETP.GE.AND P3, PT, R0, c[0x0][0x198], PT ;  /* 0x0000660000007a0c */ /* 0x000fe40003f66270 */
[----:B------:R-:W-:Y:S02]  /*2bc0*/  @!P0 LEA.HI.X R11, R25, R7, R22, 0x1, P2 ;  /* 0x00000007190b8211 */ /* 0x000fe400010f0c16 */
[--C-:B--2---:R-:W-:Y:S01]  /*2bd0*/  @P1 SHF.R.S32.HI R5, RZ, 0x1f, R9.reuse ;  /* 0x0000001fff051819 */ /* 0x104fe20000011409 */
[----:B------:R-:W-:Y:S02]  /*2be0*/  @P1 IMAD.MOV.U32 R4, RZ, RZ, R9 ;  /* 0x000000ffff041224 */ /* 0x000fe400078e0009 */
[----:B------:R-:W-:Y:S02]  /*2bf0*/  @!P1 IMAD.MOV.U32 R4, RZ, RZ, R16 ;  /* 0x000000ffff049224 */ /* 0x000fe400078e0010 */
[----:B------:R-:W-:Y:S01]  /*2c00*/  @!P1 IMAD.MOV.U32 R5, RZ, RZ, R8 ;  /* 0x000000ffff059224 */ /* 0x000fe200078e0008 */
[----:B------:R-:W-:Y:S01]  /*2c10*/  @!P0 LEA R8, P1, R2, R6, 0x1 ;  /* 0x0000000602088211 */ /* 0x000fe200078208ff */
[----:B------:R-:W-:Y:S01]  /*2c20*/  SHFL.IDX PT, R16, R14, 0x3, 0x181f ;  /* 0x00781f000e107f89 */ /* 0x000fe200000e0000 */
[----:B------:R-:W-:-:S02]  /*2c30*/  SEL R21, R4, RZ, !P4 ;  /* 0x000000ff04157207 */ /* 0x000fc40006000000 */
[----:B------:R-:W-:Y:S01]  /*2c40*/  SEL R20, R5, RZ, !P4 ;  /* 0x000000ff05147207 */ /* 0x000fe20006000000 */
[----:B------:R-:W2:Y:S01]  /*2c50*/  SHFL.IDX PT, R4, R14, 0x1, 0x181f ;  /* 0x00381f000e047f89 */ /* 0x000ea200000e0000 */
[C---:B------:R-:W-:Y:S02]  /*2c60*/  ISETP.GE.AND P4, PT, R2.reuse, c[0x0][0x198], PT ;  /* 0x0000660002007a0c */ /* 0x040fe40003f86270 */
[----:B------:R-:W-:Y:S01]  /*2c70*/  @!P0 LEA.HI.X R9, R2, R7, R3, 0x1, P1 ;  /* 0x0000000702098211 */ /* 0x000fe200008f0c03 */
[----:B------:R-:W4:Y:S01]  /*2c80*/  SHFL.IDX PT, R5, R15, 0x1, 0x181f ;  /* 0x00381f000f057f89 */ /* 0x000f2200000e0000 */
[----:B------:R-:W-:-:S04]  /*2c90*/  @!P0 LEA R6, P1, R24, R6, 0x1 ;  /* 0x0000000618068211 */ /* 0x000fc800078208ff */
[----:B------:R-:W-:-:S05]  /*2ca0*/  @!P0 LEA.HI.X R7, R24, R7, R26, 0x1, P1 ;  /* 0x0000000718078211 */ /* 0x000fca00008f0c1a */
[----:B---3--:R3:W-:Y:S04]  /*2cb0*/  @!P0 LDGSTS.E.BYPASS.LTC128B.128 [R118+0x4080], [R8.64], !P4 ;  /* 0x0408000008768fae */ /* 0x0087e8000e101d46 */
[----:B------:R5:W-:Y:S04]  /*2cc0*/  @!P0 LDGSTS.E.BYPASS.LTC128B.128 [R118+0x8080], [R12.64], !P3 ;  /* 0x080800000c768fae */ /* 0x000be8000d901d46 */
[----:B------:R1:W-:Y:S04]  /*2cd0*/  @!P0 LDGSTS.E.BYPASS.LTC128B.128 [R118+0xc080], [R10.64], !P5 ;  /* 0x0c0800000a768fae */ /* 0x0003e8000e901d46 */
[----:B------:R1:W-:Y:S01]  /*2ce0*/  @!P0 LDGSTS.E.BYPASS.LTC128B.128 [R118+0x10080], [R6.64], !P6 ;  /* 0x1008000006768fae */ /* 0x0003e2000f101d46 */
[----:B---3--:R-:W-:-:S04]  /*2cf0*/  IADD3 R8, R17, 0x20, RZ ;  /* 0x0000002011087810 */ /* 0x008fc80007ffe0ff */
[----:B------:R-:W-:-:S13]  /*2d00*/  ISETP.GE.AND P0, PT, R8, R18, PT ;  /* 0x000000120800720c */ /* 0x000fda0003f06270 */
[----:B--2---:R-:W-:-:S04]  /*2d10*/  @!P0 LEA R8, P1, R2, R4, 0x1 ;  /* 0x0000000402088211 */ /* 0x004fc800078208ff */
[----:B----4-:R-:W-:Y:S02]  /*2d20*/  @!P0 LEA.HI.X R9, R2, R5, R3, 0x1, P1 ;  /* 0x0000000502098211 */ /* 0x010fe400008f0c03 */
[----:B-----5:R-:W-:-:S03]  /*2d30*/  @!P0 LEA R12, P1, R0, R4, 0x1 ;  /* 0x00000004000c8211 */ /* 0x020fc600078208ff */
[----:B------:R2:W-:Y:S01]  /*2d40*/  @!P0 LDGSTS.E.BYPASS.LTC128B.128 [R118+0x5080], [R8.64], !P4 ;  /* 0x0508000008768fae */ /* 0x0005e2000e101d46 */
[----:B------:R-:W-:Y:S02]  /*2d50*/  @!P0 LEA.HI.X R13, R0, R5, R19, 0x1, P1 ;  /* 0x00000005000d8211 */ /* 0x000fe400008f0c13 */
[----:B-1----:R-:W-:-:S03]  /*2d60*/  @!P0 LEA R10, P1, R25, R4, 0x1 ;  /* 0x00000004190a8211 */ /* 0x002fc600078208ff */
[----:B------:R1:W-:Y:S01]  /*2d70*/  @!P0 LDGSTS.E.BYPASS.LTC128B.128 [R118+0x9080], [R12.64], !P3 ;  /* 0x090800000c768fae */ /* 0x0003e2000d901d46 */
[-C--:B------:R-:W-:Y:S02]  /*2d80*/  @!P0 LEA.HI.X R11, R25, R5.reuse, R22, 0x1, P1 ;  /* 0x00000005190b8211 */ /* 0x080fe400008f0c16 */
[C---:B------:R-:W-:Y:S02]  /*2d90*/  @!P0 LEA R6, P1, R24.reuse, R4, 0x1 ;  /* 0x0000000418068211 */ /* 0x040fe400078208ff */
[----:B------:R3:W4:Y:S02]  /*2da0*/  SHFL.IDX PT, R4, R14, 0x2, 0x181f ;  /* 0x00581f000e047f89 */ /* 0x00072400000e0000 */
[----:B------:R-:W-:Y:S02]  /*2db0*/  @!P0 LEA.HI.X R7, R24, R5, R26, 0x1, P1 ;  /* 0x0000000518078211 */ /* 0x000fe400008f0c1a */
[----:B------:R-:W5:Y:S04]  /*2dc0*/  SHFL.IDX PT, R5, R15, 0x2, 0x181f ;  /* 0x00581f000f057f89 */ /* 0x000f6800000e0000 */
[----:B------:R4:W-:Y:S04]  /*2dd0*/  @!P0 LDGSTS.E.BYPASS.LTC128B.128 [R118+0xd080], [R10.64], !P5 ;  /* 0x0d0800000a768fae */ /* 0x0009e8000e901d46 */
[----:B------:R1:W-:Y:S01]  /*2de0*/  @!P0 LDGSTS.E.BYPASS.LTC128B.128 [R118+0x11080], [R6.64], !P6 ;  /* 0x1108000006768fae */ /* 0x0003e2000f101d46 */
[----:B--2---:R-:W-:-:S03]  /*2df0*/  IADD3 R8, R17, 0x40, RZ ;  /* 0x0000004011087810 */ /* 0x004fc60007ffe0ff */
[----:B------:R-:W2:Y:S01]  /*2e00*/  SHFL.IDX PT, R15, R15, 0x3, 0x181f ;  /* 0x00781f000f0f7f89 */ /* 0x000ea200000e0000 */
[----:B------:R-:W-:Y:S01]  /*2e10*/  ISETP.GE.AND P0, PT, R8, R18, PT ;  /* 0x000000120800720c */ /* 0x000fe20003f06270 */
[----:B---3--:R-:W-:-:S04]  /*2e20*/  IMAD.MOV.U32 R14, RZ, RZ, 0x30 ;  /* 0x00000030ff0e7424 */ /* 0x008fc800078e00ff */
[----:B------:R-:W-:-:S04]  /*2e30*/  IMAD R14, R134, -0x30, R14 ;  /* 0xffffffd0860e7824 */ /* 0x000fc800078e020e */
[----:B------:R-:W-:-:S04]  /*2e40*/  IMAD.IADD R76, R122, 0x1, R14 ;  /* 0x000000017a4c7824 */ /* 0x000fc800078e020e */
[----:B----4-:R-:W-:-:S04]  /*2e50*/  @!P0 LEA R10, P1, R2, R4, 0x1 ;  /* 0x00000004020a8211 */ /* 0x010fc800078208ff */
[----:B-----5:R-:W-:Y:S02]  /*2e60*/  @!P0 LEA.HI.X R11, R2, R5, R3, 0x1, P1 ;  /* 0x00000005020b8211 */ /* 0x020fe400008f0c03 */
[----:B------:R-:W-:-:S03]  /*2e70*/  @!P0 LEA R8, P1, R0, R4, 0x1 ;  /* 0x0000000400088211 */ /* 0x000fc600078208ff */
[----:B------:R3:W-:Y:S01]  /*2e80*/  @!P0 LDGSTS.E.BYPASS.LTC128B.128 [R118+0x6080], [R10.64], !P4 ;  /* 0x060800000a768fae */ /* 0x0007e2000e101d46 */
[----:B------:R-:W-:Y:S02]  /*2e90*/  @!P0 LEA.HI.X R9, R0, R5, R19, 0x1, P1 ;  /* 0x0000000500098211 */ /* 0x000fe400008f0c13 */
[----:B-1----:R-:W-:-:S03]  /*2ea0*/  @!P0 LEA R6, P1, R25, R4, 0x1 ;  /* 0x0000000419068211 */ /* 0x002fc600078208ff */
[----:B------:R1:W-:Y:S01]  /*2eb0*/  @!P0 LDGSTS.E.BYPASS.LTC128B.128 [R118+0xa080], [R8.64], !P3 ;  /* 0x0a08000008768fae */ /* 0x0003e2000d901d46 */
[----:B------:R-:W-:Y:S02]  /*2ec0*/  @!P0 LEA.HI.X R7, R25, R5, R22, 0x1, P1 ;  /* 0x0000000519078211 */ /* 0x000fe400008f0c16 */
[----:B------:R-:W-:-:S03]  /*2ed0*/  @!P0 LEA R4, P1, R24, R4, 0x1 ;  /* 0x0000000418048211 */ /* 0x000fc600078208ff */
[----:B------:R4:W-:Y:S01]  /*2ee0*/  @!P0 LDGSTS.E.BYPASS.LTC128B.128 [R118+0xe080], [R6.64], !P5 ;  /* 0x0e08000006768fae */ /* 0x0009e2000e901d46 */
[----:B------:R-:W-:-:S05]  /*2ef0*/  @!P0 LEA.HI.X R5, R24, R5, R26, 0x1, P1 ;  /* 0x0000000518058211 */ /* 0x000fca00008f0c1a */
[----:B------:R5:W-:Y:S01]  /*2f00*/  @!P0 LDGSTS.E.BYPASS.LTC128B.128 [R118+0x12080], [R4.64], !P6 ;  /* 0x1208000004768fae */ /* 0x000be2000f101d46 */
[----:B----4-:R-:W-:Y:S02]  /*2f10*/  IADD3 R6, R17, 0x60, RZ ;  /* 0x0000006011067810 */ /* 0x010fe40007ffe0ff */
[----:B------:R-:W-:Y:S02]  /*2f20*/  SHF.R.S32.HI R17, RZ, 0x1f, R77 ;  /* 0x0000001fff117819 */ /* 0x000fe4000001144d */
[----:B------:R-:W-:Y:S02]  /*2f30*/  ISETP.GE.AND P1, PT, R6, R18, PT ;  /* 0x000000120600720c */ /* 0x000fe40003f26270 */
[----:B-----5:R-:W-:Y:S02]  /*2f40*/  SHF.R.S32.HI R5, RZ, 0x1f, R23 ;  /* 0x0000001fff057819 */ /* 0x020fe40000011417 */
[----:B------:R-:W-:-:S04]  /*2f50*/  IADD3 R4, P0, R119, R23, RZ ;  /* 0x0000001777047210 */ /* 0x000fc80007f1e0ff */
[----:B------:R-:W-:Y:S01]  /*2f60*/  LEA.HI.X.SX32 R5, R119, R5, 0x1, P0 ;  /* 0x0000000577057211 */ /* 0x000fe200000f0eff */
[----:B---3--:R-:W-:-:S04]  /*2f70*/  IMAD.WIDE.U32 R10, R4, c[0x0][0x1e0], R2 ;  /* 0x00007800040a7a25 */ /* 0x008fc800078e0002 */
[CC--:B------:R-:W-:Y:S01]  /*2f80*/  @!P1 LEA R6, P0, R2.reuse, R16.reuse, 0x1 ;  /* 0x0000001002069211 */ /* 0x0c0fe200078008ff */
[C---:B-1----:R-:W-:Y:S02]  /*2f90*/  IMAD R8, R5.reuse, c[0x0][0x1e0], RZ ;  /* 0x0000780005087a24 */ /* 0x042fe400078e02ff */
[----:B------:R-:W-:Y:S01]  /*2fa0*/  IMAD R5, R5, c[0x0][0x208], RZ ;  /* 0x0000820005057a24 */ /* 0x000fe200078e02ff */
[--C-:B--2---:R-:W-:Y:S01]  /*2fb0*/  @!P1 LEA.HI.X R7, R2, R15, R3.reuse, 0x1, P0 ;  /* 0x0000000f02079211 */ /* 0x104fe200000f0c03 */
[----:B------:R-:W-:Y:S01]  /*2fc0*/  IMAD R9, R4, c[0x0][0x1e4], R8 ;  /* 0x0000790004097a24 */ /* 0x000fe200078e0208 */
[----:B------:R-:W-:Y:S01]  /*2fd0*/  @!P1 LEA R8, P0, R0, R16, 0x1 ;  /* 0x0000001000089211 */ /* 0x000fe200078008ff */
[C---:B------:R-:W-:Y:S02]  /*2fe0*/  IMAD.WIDE.U32 R12, R4.reuse, c[0x0][0x208], R2 ;  /* 0x00008200040c7a25 */ /* 0x040fe400078e0002 */
[----:B------:R1:W-:Y:S02]  /*2ff0*/  @!P1 LDGSTS.E.BYPASS.LTC128B.128 [R118+0x7080], [R6.64], !P4 ;  /* 0x0708000006769fae */ /* 0x0003e4000e101d46 */
[----:B------:R-:W-:-:S02]  /*3000*/  IMAD R3, R4, c[0x0][0x20c], R5 ;  /* 0x0000830004037a24 */ /* 0x000fc400078e0205 */
[----:B------:R-:W-:Y:S02]  /*3010*/  IMAD.MOV.U32 R4, RZ, RZ, R12 ;  /* 0x000000ffff047224 */ /* 0x000fe400078e000c */
[----:B------:R-:W-:Y:S01]  /*3020*/  IMAD.IADD R5, R13, 0x1, R3 ;  /* 0x000000010d057824 */ /* 0x000fe200078e0203 */
[----:B------:R-:W-:Y:S01]  /*3030*/  IMNMX R3, R76, 0x30, PT ;  /* 0x000000304c037817 */ /* 0x000fe20003800200 */
[----:B------:R-:W-:-:S04]  /*3040*/  IMAD.WIDE.U32 R12, R77, c[0x0][0x1e0], RZ ;  /* 0x000078004d0c7a25 */ /* 0x000fc800078e00ff */
[----:B------:R-:W-:Y:S02]  /*3050*/  IMAD.IADD R3, R3, 0x1, -R119 ;  /* 0x0000000103037824 */ /* 0x000fe400078e0a77 */
[----:B------:R-:W-:-:S03]  /*3060*/  IMAD.WIDE.U32 R4, R29, c[0x0][0x210], R4 ;  /* 0x000084001d047a25 */ /* 0x000fc600078e0004 */
[----:B------:R-:W-:Y:S01]  /*3070*/  ISETP.GE.AND P2, PT, R3, 0x21, PT ;  /* 0x000000210300780c */ /* 0x000fe20003f46270 */
[----:B------:R-:W-:Y:S02]  /*3080*/  IMAD R5, R29, c[0x0][0x214], R5 ;  /* 0x000085001d057a24 */ /* 0x000fe400078e0205 */
[----:B-1----:R-:W-:Y:S01]  /*3090*/  IMAD.IADD R7, R11, 0x1, R9 ;  /* 0x000000010b077824 */ /* 0x002fe200078e0209 */
[----:B------:R-:W-:Y:S01]  /*30a0*/  @!P1 LEA.HI.X R9, R0, R15, R19, 0x1, P0 ;  /* 0x0000000f00099211 */ /* 0x000fe200000f0c13 */
[----:B------:R-:W-:Y:S02]  /*30b0*/  IMAD.MOV.U32 R6, RZ, RZ, R10 ;  /* 0x000000ffff067224 */ /* 0x000fe400078e000a */
[----:B------:R-:W-:Y:S02]  /*30c0*/  IMAD R11, R17, c[0x0][0x1e0], RZ ;  /* 0x00007800110b7a24 */ /* 0x000fe400078e02ff */
[----:B------:R1:W-:Y:S01]  /*30d0*/  @!P1 LDGSTS.E.BYPASS.LTC128B.128 [R118+0xb080], [R8.64], !P3 ;  /* 0x0b08000008769fae */ /* 0x0003e2000d901d46 */
[----:B------:R-:W-:Y:S01]  /*30e0*/  IMAD.WIDE.U32 R6, R29, c[0x0][0x1e8], R6 ;  /* 0x00007a001d067a25 */ /* 0x000fe200078e0006 */
[----:B------:R-:W-:-:S03]  /*30f0*/  ISETP.GE.AND P3, PT, R3, 0x1, PT ;  /* 0x000000010300780c */ /* 0x000fc60003f66270 */
[----:B------:R-:W-:Y:S02]  /*3100*/  IMAD R7, R29, c[0x0][0x1ec], R7 ;  /* 0x00007b001d077a24 */ /* 0x000fe400078e0207 */
[----:B------:R-:W-:Y:S02]  /*3110*/  IMAD R3, R20, c[0x0][0x1f0], RZ ;  /* 0x00007c0014037a24 */ /* 0x000fe400078e02ff */
[----:B------:R-:W-:-:S04]  /*3120*/  IMAD.WIDE.U32 R80, R21, c[0x0][0x1f0], R6 ;  /* 0x00007c0015507a25 */ /* 0x000fc800078e0006 */
[C---:B------:R-:W-:Y:S01]  /*3130*/  IMAD R6, R21.reuse, c[0x0][0x1f4], R3 ;  /* 0x00007d0015067a24 */ /* 0x040fe200078e0203 */
[----:B------:R-:W-:Y:S01]  /*3140*/  STL.64 [R1+0x50], R80 ;  /* 0x0000505001007387 */ /* 0x000fe20000100a00 */
[----:B------:R-:W-:-:S04]  /*3150*/  IMAD.WIDE.U32 R28, R21, c[0x0][0x218], R4 ;  /* 0x00008600151c7a25 */ /* 0x000fc800078e0004 */
[----:B------:R-:W-:Y:S02]  /*3160*/  IMAD.IADD R79, R81, 0x1, R6 ;  /* 0x00000001514f7824 */ /* 0x000fe400078e0206 */
[----:B------:R-:W-:Y:S02]  /*3170*/  IMAD.MOV.U32 R78, RZ, RZ, R80 ;  /* 0x000000ffff4e7224 */ /* 0x000fe400078e0050 */
[----:B------:R-:W-:Y:S02]  /*3180*/  IMAD R11, R77, c[0x0][0x1e4], R11 ;  /* 0x000079004d0b7a24 */ /* 0x000fe400078e020b */
[----:B------:R-:W-:Y:S01]  /*3190*/  IMAD.WIDE.U32 R6, R12, 0x30, R78 ;  /* 0x000000300c067825 */ /* 0x000fe200078e004e */
[----:B------:R-:W-:Y:S01]  /*31a0*/  STL.64 [R1+0x40], R78 ;  /* 0x0000404e01007387 */ /* 0x000fe20000100a00 */
[-C--:B-1----:R-:W-:Y:S02]  /*31b0*/  @!P1 LEA R8, P0, R25, R16.reuse, 0x1 ;  /* 0x0000001019089211 */ /* 0x082fe400078008ff */
[----:B------:R-:W-:Y:S01]  /*31c0*/  IMAD.IADD R3, R13, 0x1, R11 ;  /* 0x000000010d037824 */ /* 0x000fe200078e020b */
[----:B------:R-:W-:Y:S01]  /*31d0*/  STL.64 [R1+0x58], R28 ;  /* 0x0000581c01007387 */ /* 0x000fe20000100a00 */
[----:B------:R-:W-:Y:S01]  /*31e0*/  @!P1 LEA.HI.X R9, R25, R15, R22, 0x1, P0 ;  /* 0x0000000f19099211 */ /* 0x000fe200000f0c16 */
[----:B------:R-:W-:Y:S01]  /*31f0*/  IMAD.MOV.U32 R22, RZ, RZ, R28 ;  /* 0x000000ffff167224 */ /* 0x000fe200078e001c */
[----:B------:R-:W-:Y:S01]  /*3200*/  @!P1 LEA R10, P0, R24, R16, 0x1 ;  /* 0x00000010180a9211 */ /* 0x000fe200078008ff */
[----:B------:R-:W-:-:S02]  /*3210*/  IMAD R12, R17, c[0x0][0x208], RZ ;  /* 0x00008200110c7a24 */ /* 0x000fc400078e02ff */
[----:B------:R1:W-:Y:S01]  /*3220*/  @!P1 LDGSTS.E.BYPASS.LTC128B.128 [R118+0xf080], [R8.64], !P5 ;  /* 0x0f08000008769fae */ /* 0x0003e2000e901d46 */
[----:B------:R-:W-:Y:S01]  /*3230*/  @!P1 LEA.HI.X R11, R24, R15, R26, 0x1, P0 ;  /* 0x0000000f180b9211 */ /* 0x000fe200000f0c1a */
[----:B------:R-:W-:Y:S01]  /*3240*/  IMAD R3, R3, 0x30, RZ ;  /* 0x0000003003037824 */ /* 0x000fe200078e02ff */
[----:B------:R-:W-:Y:S01]  /*3250*/  @P3 LEA R4, P0, R6, c[0x0][0x1c8], 0x1 ;  /* 0x0000720006043a11 */ /* 0x000fe200078008ff */
[----:B------:R-:W-:Y:S02]  /*3260*/  IMAD.MOV.U32 R13, RZ, RZ, 0x20 ;  /* 0x00000020ff0d7424 */ /* 0x000fe400078e00ff */
[----:B------:R-:W-:Y:S01]  /*3270*/  IMAD.IADD R3, R7, 0x1, R3 ;  /* 0x0000000107037824 */ /* 0x000fe200078e0203 */
[----:B------:R2:W-:Y:S01]  /*3280*/  @!P1 LDGSTS.E.BYPASS.LTC128B.128 [R118+0x13080], [R10.64], !P6 ;  /* 0x130800000a769fae */ /* 0x0005e2000f101d46 */
[----:B------:R-:W-:-:S04]  /*3290*/  IMAD.WIDE.U32 R18, R13, c[0x0][0x1e0], RZ ;  /* 0x000078000d127a25 */ /* 0x000fc800078e00ff */
[----:B------:R-:W-:Y:S02]  /*32a0*/  IMAD R12, R77, c[0x0][0x20c], R12 ;  /* 0x000083004d0c7a24 */ /* 0x000fe400078e020c */
[----:B-1----:R-:W-:Y:S01]  /*32b0*/  IMAD R8, R20, c[0x0][0x218], RZ ;  /* 0x0000860014087a24 */ /* 0x002fe200078e02ff */
[----:B------:R-:W-:Y:S01]  /*32c0*/  LOP3.LUT R123, R123, 0xfffffbff, RZ, 0xc0, !PT ;  /* 0xfffffbff7b7b7812 */ /* 0x000fe200078ec0ff */
[----:B------:R-:W-:Y:S01]  /*32d0*/  IMAD R13, R13, c[0x0][0x1e4], RZ ;  /* 0x000079000d0d7a24 */ /* 0x000fe200078e02ff */
[----:B------:R-:W-:Y:S01]  /*32e0*/  ISETP.GE.AND P4, PT, R2, c[0x0][0x1d4], PT ;  /* 0x0000750002007a0c */ /* 0x000fe20003f86270 */
[----:B------:R-:W-:Y:S01]  /*32f0*/  IMAD R5, R21, c[0x0][0x21c], R8 ;  /* 0x0000870015057a24 */ /* 0x000fe200078e0208 */
[----:B------:R-:W-:Y:S01]  /*3300*/  ISETP.GE.AND P1, PT, R0, c[0x0][0x1d4], PT ;  /* 0x0000750000007a0c */ /* 0x000fe20003f26270 */
[----:B------:R-:W-:Y:S01]  /*3310*/  IMAD.WIDE.U32 R8, R77, c[0x0][0x208], RZ ;  /* 0x000082004d087a25 */ /* 0x000fe200078e00ff */
[----:B------:R-:W-:Y:S01]  /*3320*/  ISETP.GE.AND P6, PT, R25, c[0x0][0x1d4], PT ;  /* 0x0000750019007a0c */ /* 0x000fe20003fc6270 */
[----:B------:R-:W0:Y:S02]  /*3330*/  LDGDEPBAR ;  /* 0x00000000000079af */ /* 0x000e240000000000 */
[----:B------:R-:W-:Y:S01]  /*3340*/  IMAD.IADD R23, R29, 0x1, R5 ;  /* 0x000000011d177824 */ /* 0x000fe200078e0205 */
[----:B------:R-:W-:-:S02]  /*3350*/  @P3 LEA.HI.X R5, R6, c[0x0][0x1cc], R3, 0x1, P0 ;  /* 0x0000730006053a11 */ /* 0x000fc400000f0c03 */
[----:B------:R-:W-:Y:S01]  /*3360*/  @P2 IADD3 R7, P0, R6, R18, RZ ;  /* 0x0000001206072210 */ /* 0x000fe20007f1e0ff */
[----:B------:R-:W-:Y:S01]  /*3370*/  IMAD.IADD R6, R9, 0x1, R12 ;  /* 0x0000000109067824 */ /* 0x000fe200078e020c */
[----:B------:R1:W-:Y:S01]  /*3380*/  STL.64 [R1+0x48], R22 ;  /* 0x0000481601007387 */ /* 0x0003e20000100a00 */
[----:B------:R-:W-:-:S03]  /*3390*/  IMAD.WIDE.U32 R8, R8, 0x30, R22 ;  /* 0x0000003008087825 */ /* 0x000fc600078e0016 */
[----:B------:R-:W3:Y:S04]  /*33a0*/  LDL R17, [R1+0x8] ;  /* 0x0000080001117983 */ /* 0x000ee80000100800 */
[----:B------:R-:W4:Y:S04]  /*33b0*/  LDL R16, [R1+0x10] ;  /* 0x0000100001107983 */ /* 0x000f280000100800 */
[----:B------:R-:W5:Y:S01]  /*33c0*/  LDL R15, [R1+0xc] ;  /* 0x00000c00010f7983 */ /* 0x000f620000100800 */
[----:B------:R-:W-:Y:S01]  /*33d0*/  @P2 IADD3.X R12, R3, R19, R13, P0, !PT ;  /* 0x00000013030c2210 */ /* 0x000fe200007fe40d */
[----:B------:R-:W-:Y:S01]  /*33e0*/  IMAD R3, R6, 0x30, RZ ;  /* 0x0000003006037824 */ /* 0x000fe200078e02ff */
[----:B------:R-:W-:Y:S01]  /*33f0*/  @P2 LEA R6, P0, R7, c[0x0][0x1c8], 0x1 ;  /* 0x0000720007062a11 */ /* 0x000fe200078008ff */
[----:B------:R2:W-:Y:S01]  /*3400*/  @P3 LDGSTS.E.BYPASS.LTC128B.128 [R118+0x14080], [R4.64], !P4 ;  /* 0x1408000004763fae */ /* 0x0005e2000e101d46 */
[----:B------:R-:W-:Y:S01]  /*3410*/  SEL R2, RZ, 0xffffffff, P1 ;  /* 0xffffffffff027807 */ /* 0x000fe20000800000 */
[----:B------:R-:W-:Y:S01]  /*3420*/  IMAD.IADD R3, R9, 0x1, R3 ;  /* 0x0000000109037824 */ /* 0x000fe200078e0203 */
[----:B------:R-:W-:Y:S01]  /*3430*/  @P2 LEA.HI.X R7, R7, c[0x0][0x1cc], R12, 0x1, P0 ;  /* 0x0000730007072a11 */ /* 0x000fe200000f0c0c */
[----:B------:R2:W-:Y:S01]  /*3440*/  @P3 LDGSTS.E.BYPASS.LTC128B.128 [R118+0x15880], [R4.64+0x80], !P1 ;  /* 0x1588008004763fae */ /* 0x0005e2000c901d46 */
[----:B------:R-:W-:Y:S01]  /*3450*/  LEA R12, P0, R8, c[0x0][0x1f8], 0x1 ;  /* 0x00007e00080c7a11 */ /* 0x000fe200078008ff */
[----:B------:R-:W-:Y:S01]  /*3460*/  IMAD.SHL.U32 R2, R2, 0x2, RZ ;  /* 0x0000000202027824 */ /* 0x000fe200078e00ff */
[----:B------:R-:W-:Y:S01]  /*3470*/  IADD3 R242, R135, 0x20, RZ ;  /* 0x0000002087f27810 */ /* 0x000fe20007ffe0ff */
[----:B------:R2:W-:Y:S01]  /*3480*/  @P3 LDGSTS.E.BYPASS.LTC128B.128 [R118+0x17080], [R4.64+0x100], !P6 ;  /* 0x1708010004763fae */ /* 0x0005e2000f101d46 */
[----:B------:R-:W-:Y:S01]  /*3490*/  LEA.HI.X R13, R8, c[0x0][0x1fc], R3, 0x1, P0 ;  /* 0x00007f00080d7a11 */ /* 0x000fe200000f0c03 */
[----:B------:R-:W-:Y:S01]  /*34a0*/  IMAD.MOV.U32 R0, RZ, RZ, 0x40 ;  /* 0x00000040ff007424 */ /* 0x000fe200078e00ff */
[----:B------:R-:W-:Y:S01]  /*34b0*/  BSSY B0, `(.L_x_409) ;  /* 0x000014d000007945 */ /* 0x000fe20003800000 */
[----:B-1----:R-:W1:Y:S04]  /*34c0*/  S2R R22, SR_TID.X ;  /* 0x0000000000167919 */ /* 0x002e680000002100 */
[----:B------:R-:W2:Y:S01]  /*34d0*/  S2R R21, SR_TID.X ;  /* 0x0000000000157919 */ /* 0x000ea20000002100 */
[----:B-1----:R-:W-:-:S02]  /*34e0*/  ISETP.GT.AND P5, PT, R22, 0x7f, PT ;  /* 0x0000007f1600780c */ /* 0x002fc40003fa4270 */
[----:B--2---:R-:W-:-:S04]  /*34f0*/  SHF.R.S32.HI R20, RZ, 0x1f, R21 ;  /* 0x0000001fff147819 */ /* 0x004fc80000011415 */
[----:B------:R-:W-:-:S04]  /*3500*/  LEA.HI R20, R20, R21, RZ, 0x5 ;  /* 0x0000001514147211 */ /* 0x000fc800078f28ff */
[----:B------:R-:W-:-:S03]  /*3510*/  SHF.R.S32.HI R20, RZ, 0x5, R20 ;  /* 0x00000005ff147819 */ /* 0x000fc60000011414 */
[----:B------:R-:W-:Y:S01]  /*3520*/  @!P5 IMAD.MOV.U32 R3, RZ, RZ, c[0x0][0x208] ;  /* 0x00008200ff03d624 */ /* 0x000fe200078e00ff */
[----:B------:R-:W-:Y:S01]  /*3530*/  @P5 LOP3.LUT R123, R123, 0x400, RZ, 0xfc, !PT ;  /* 0x000004007b7b5812 */ /* 0x000fe200078efcff */
[----:B------:R-:W-:Y:S02]  /*3540*/  @!P5 IMAD.MOV.U32 R8, RZ, RZ, c[0x0][0x20c] ;  /* 0x00008300ff08d624 */ /* 0x000fe400078e00ff */
[----:B------:R-:W-:Y:S01]  /*3550*/  IMAD R20, R20, 0x800, R238 ;  /* 0x0000080014147824 */ /* 0x000fe200078e02ee */
[----:B------:R-:W-:Y:S02]  /*3560*/  @!P5 LEA R10, P0, R3, R12, 0x6 ;  /* 0x0000000c030ad211 */ /* 0x000fe400078030ff */
[----:B------:R-:W-:Y:S02]  /*3570*/  LOP3.LUT R123, R123, 0xfffffdff, RZ, 0xc0, !PT ;  /* 0xfffffdff7b7b7812 */ /* 0x000fe400078ec0ff */
[----:B------:R-:W-:Y:S02]  /*3580*/  @!P5 LEA.HI.X R11, R3, R13, R8, 0x6, P0 ;  /* 0x0000000d030bd211 */ /* 0x000fe400000f3408 */
[----:B------:R-:W-:-:S02]  /*3590*/  ISETP.GE.AND P5, PT, R24, c[0x0][0x1d4], PT ;  /* 0x0000750018007a0c */ /* 0x000fc40003fa6270 */
[----:B------:R-:W-:Y:S02]  /*35a0*/  LOP3.LUT P0, RZ, R27, 0x2, RZ, 0xc0, !PT ;  /* 0x000000021bff7812 */ /* 0x000fe4000780c0ff */
[----:B------:R-:W-:Y:S02]  /*35b0*/  SEL R3, RZ, 0x1, P4 ;  /* 0x00000001ff037807 */ /* 0x000fe40002000000 */
[----:B------:R-:W-:-:S04]  /*35c0*/  @P4 LOP3.LUT R123, R123, 0x200, RZ, 0xfc, !PT ;  /* 0x000002007b7b4812 */ /* 0x000fc800078efcff */
[----:B------:R-:W-:-:S03]  /*35d0*/  LOP3.LUT R123, R123, 0xfffffeff, RZ, 0xc0, !PT ;  /* 0xfffffeff7b7b7812 */ /* 0x000fc600078ec0ff */
[----:B------:R1:W-:Y:S01]  /*35e0*/  @P3 LDGSTS.E.BYPASS.LTC128B.128 [R118+0x18880], [R4.64+0x180], !P5 ;  /* 0x1888018004763fae */ /* 0x0003e2000e901d46 */
[----:B------:R-:W-:Y:S02]  /*35f0*/  @P1 LOP3.LUT R123, R123, 0x100, RZ, 0xfc, !PT ;  /* 0x000001007b7b1812 */ /* 0x000fe400078efcff */
[----:B------:R-:W-:Y:S01]  /*3600*/  @P0 IADD3 R242, R135, -0x20, RZ ;  /* 0xffffffe087f20810 */ /* 0x000fe20007ffe0ff */
[----:B------:R2:W-:Y:S01]  /*3610*/  @P2 LDGSTS.E.BYPASS.LTC128B.128 [R118+0x15080], [R6.64], !P4 ;  /* 0x1508000006762fae */ /* 0x0005e2000e101d46 */
[----:B------:R-:W-:Y:S02]  /*3620*/  LOP3.LUT P0, RZ, R27, 0x4, RZ, 0xc0, !PT ;  /* 0x000000041bff7812 */ /* 0x000fe4000780c0ff */
[----:B------:R-:W-:Y:S01]  /*3630*/  LOP3.LUT R123, R123, 0xffffff7f, RZ, 0xc0, !PT ;  /* 0xffffff7f7b7b7812 */ /* 0x000fe200078ec0ff */
[----:B------:R2:W-:Y:S01]  /*3640*/  @P2 LDGSTS.E.BYPASS.LTC128B.128 [R118+0x16880], [R6.64+0x80], !P1 ;  /* 0x1688008006762fae */ /* 0x0005e2000c901d46 */
[----:B------:R-:W-:Y:S02]  /*3650*/  SEL R0, R0, 0xffffffc0, !P0 ;  /* 0xffffffc000007807 */ /* 0x000fe40004000000 */
[----:B------:R-:W-:Y:S01]  /*3660*/  @P6 LOP3.LUT R123, R123, 0x80, RZ, 0xfc, !PT ;  /* 0x000000807b7b6812 */ /* 0x000fe200078efcff */
[----:B------:R2:W-:Y:S01]  /*3670*/  @P2 LDGSTS.E.BYPASS.LTC128B.128 [R118+0x18080], [R6.64+0x100], !P6 ;  /* 0x1808010006762fae */ /* 0x0005e2000f101d46 */
[C---:B------:R-:W-:Y:S01]  /*3680*/  IADD3 R252, R242.reuse, 0x800, RZ ;  /* 0x00000800f2fc7810 */ /* 0x040fe20007ffe0ff */
[--C-:B------:R-:W-:Y:S01]  /*3690*/  IMAD.IADD R237, R135, 0x1, R0.reuse ;  /* 0x0000000187ed7824 */ /* 0x100fe200078e0200 */
[----:B------:R-:W-:Y:S01]  /*36a0*/  LOP3.LUT R123, R123, 0xffffffbf, RZ, 0xc0, !PT ;  /* 0xffffffbf7b7b7812 */ /* 0x000fe200078ec0ff */
[----:B------:R2:W-:Y:S01]  /*36b0*/  @P2 LDGSTS.E.BYPASS.LTC128B.128 [R118+0x19880], [R6.64+0x180], !P5 ;  /* 0x1988018006762fae */ /* 0x0005e2000e901d46 */
[C---:B------:R-:W-:Y:S01]  /*36c0*/  IMAD.IADD R236, R242.reuse, 0x1, R0 ;  /* 0x00000001f2ec7824 */ /* 0x040fe200078e0200 */
[----:B------:R-:W-:-:S02]  /*36d0*/  IADD3 R251, R242, 0x4800, RZ ;  /* 0x00004800f2fb7810 */ /* 0x000fc40007ffe0ff */
[----:B------:R-:W0:Y:S01]  /*36e0*/  LDGDEPBAR ;  /* 0x00000000000079af */ /* 0x000e220000000000 */
[----:B------:R-:W-:Y:S02]  /*36f0*/  @P5 LOP3.LUT R123, R123, 0x40, RZ, 0xfc, !PT ;  /* 0x000000407b7b5812 */ /* 0x000fe400078efcff */
[C---:B------:R-:W-:Y:S02]  /*3700*/  IADD3 R250, R242.reuse, 0x5800, RZ ;  /* 0x00005800f2fa7810 */ /* 0x040fe40007ffe0ff */
[----:B------:R-:W-:Y:S01]  /*3710*/  IADD3 R249, R242, 0x5000, RZ ;  /* 0x00005000f2f97810 */ /* 0x000fe20007ffe0ff */
[----:B------:R-:W-:Y:S01]  /*3720*/  STL [R1+0x14], R123 ;  /* 0x0000147b01007387 */ /* 0x000fe20000100800 */
[----:B-1----:R-:W-:Y:S02]  /*3730*/  LOP3.LUT R4, R2, 0x2, R3, 0xe2, !PT ;  /* 0x0000000202047812 */ /* 0x002fe400078ee203 */
[----:B------:R-:W-:Y:S02]  /*3740*/  SEL R3, RZ, 0x4, P6 ;  /* 0x00000004ff037807 */ /* 0x000fe40003000000 */
[----:B------:R-:W-:-:S02]  /*3750*/  SEL R2, RZ, 0x8, P5 ;  /* 0x00000008ff027807 */ /* 0x000fc40002800000 */
[----:B------:R-:W-:Y:S02]  /*3760*/  IADD3 R248, R242, 0x3000, RZ ;  /* 0x00003000f2f87810 */ /* 0x000fe40007ffe0ff */
[----:B------:R-:W-:Y:S02]  /*3770*/  LOP3.LUT R3, R2, R4, R3, 0xfe, !PT ;  /* 0x0000000402037212 */ /* 0x000fe400078efe03 */
[----:B------:R-:W-:Y:S02]  /*3780*/  IADD3 R2, R14, R122, -R119 ;  /* 0x0000007a0e027210 */ /* 0x000fe40007ffe877 */
[C---:B------:R-:W-:Y:S02]  /*3790*/  LOP3.LUT P3, RZ, R3.reuse, 0x1, RZ, 0xc0, !PT ;  /* 0x0000000103ff7812 */ /* 0x040fe4000786c0ff */
[----:B------:R-:W-:Y:S02]  /*37a0*/  LOP3.LUT P2, RZ, R3, 0x2, RZ, 0xc0, !PT ;  /* 0x0000000203ff7812 */ /* 0x000fe4000784c0ff */
[----:B------:R-:W-:Y:S01]  /*37b0*/  ISETP.LT.OR P0, PT, R2, 0x1, !P3 ;  /* 0x000000010200780c */ /* 0x000fe20005f01670 */
[----:B------:R-:W-:-:S04]  /*37c0*/  DEPBAR.LE SB0, 0x1 ;  /* 0x000080400000791a */ /* 0x000fc80000000000 */
[----:B------:R-:W-:Y:S01]  /*37d0*/  BAR.SYNC.DEFER_BLOCKING 0x0 ;  /* 0x0000000000007b1d */ /* 0x000fe20000010000 */
[----:B------:R-:W-:Y:S02]  /*37e0*/  LOP3.LUT P1, RZ, R3, 0x4, RZ, 0xc0, !PT ;  /* 0x0000000403ff7812 */ /* 0x000fe4000782c0ff */
[C---:B------:R-:W-:Y:S02]  /*37f0*/  IADD3 R247, R242.reuse, 0x4000, RZ ;  /* 0x00004000f2f77810 */ /* 0x040fe40007ffe0ff */
[C---:B------:R-:W-:Y:S02]  /*3800*/  IADD3 R246, R242.reuse, 0x3800, RZ ;  /* 0x00003800f2f67810 */ /* 0x040fe40007ffe0ff */
[C---:B------:R-:W-:Y:S02]  /*3810*/  IADD3 R245, R242.reuse, 0x1800, RZ ;  /* 0x00001800f2f57810 */ /* 0x040fe40007ffe0ff */
[C---:B------:R-:W-:Y:S02]  /*3820*/  IADD3 R244, R242.reuse, 0x2800, RZ ;  /* 0x00002800f2f47810 */ /* 0x040fe40007ffe0ff */
[----:B------:R-:W-:Y:S01]  /*3830*/  IADD3 R243, R242, 0x2000, RZ ;  /* 0x00002000f2f37810 */ /* 0x000fe20007ffe0ff */
[----:B------:R-:W-:Y:S04]  /*3840*/  LDSM.16.M88.4 R160, [R20] ;  /* 0x0000000014a0783b */ /* 0x000fe80000000200 */
[----:B------:R-:W-:Y:S04]  /*3850*/  LDSM.16.M88.4 R188, [R20+0x4000] ;  /* 0x0040000014bc783b */ /* 0x000fe80000000200 */
[----:B------:R-:W-:Y:S04]  /*3860*/  LDSM.16.M88.4 R204, [R20+0x8000] ;  /* 0x0080000014cc783b */ /* 0x000fe80000000200 */
[----:B------:R-:W-:Y:S04]  /*3870*/  LDSM.16.M88.4 R220, [R20+0xc000] ;  /* 0x00c0000014dc783b */ /* 0x000fe80000000200 */
[----:B---3--:R-:W-:Y:S04]  /*3880*/  LDSM.16.M88.4 R164, [R17] ;  /* 0x0000000011a4783b */ /* 0x008fe80000000200 */
[----:B----4-:R-:W-:Y:S04]  /*3890*/  LDSM.16.M88.4 R180, [R16] ;  /* 0x0000000010b4783b */ /* 0x010fe80000000200 */
[----:B-----5:R-:W-:Y:S04]  /*38a0*/  LDSM.16.M88.4 R184, [R15] ;  /* 0x000000000fb8783b */ /* 0x020fe80000000200 */
        /* <DEDUP_REMOVED lines=12> */
[----:B------:R-:W2:Y:S04]  /*3970*/  LDSM.16.M88.4 R16, [R135] ;  /* 0x000000008710783b */ /* 0x000ea80000000200 */
[----:B------:R-:W-:Y:S04]  /*3980*/  LDSM.16.M88.4 R28, [R135+0x800] ;  /* 0x00080000871c783b */ /* 0x000fe80000000200 */
[----:B------:R-:W-:Y:S04]  /*3990*/  LDSM.16.M88.4 R32, [R135+0x1000] ;  /* 0x001000008720783b */ /* 0x000fe80000000200 */
[----:B------:R-:W1:Y:S04]  /*39a0*/  LDSM.16.M88.4 R24, [R242] ;  /* 0x00000000f218783b */ /* 0x000e680000000200 */
[----:B------:R-:W3:Y:S04]  /*39b0*/  LDSM.16.M88.4 R48, [R242+0x800] ;  /* 0x00080000f230783b */ /* 0x000ee80000000200 */
[----:B------:R-:W4:Y:S04]  /*39c0*/  LDSM.16.M88.4 R56, [R242+0x1000] ;  /* 0x00100000f238783b */ /* 0x000f280000000200 */
[----:B------:R-:W-:Y:S01]  /*39d0*/  @!PT LDS RZ, [RZ] ;  /* 0x00000000fffff984 */ /* 0x000fe20000000800 */
[----:B------:R-:W-:Y:S01]  /*39e0*/  @!PT LDS RZ, [RZ] ;  /* 0x00000000fffff984 */ /* 0x000fe20000000800 */
[----:B------:R-:W-:Y:S01]  /*39f0*/  @!PT LDS RZ, [RZ] ;  /* 0x00000000fffff984 */ /* 0x000fe20000000800 */
[----:B------:R5:W-:Y:S01]  /*3a00*/  LDGSTS.E.BYPASS.LTC128B.128 [R118+0x4080], [R12.64], !P0 ;  /* 0x040800000c767fae */ /* 0x000be2000c101d46 */
[----:B------:R-:W-:-:S13]  /*3a10*/  ISETP.LT.OR P0, PT, R2, 0x1, !P2 ;  /* 0x000000010200780c */ /* 0x000fda0005701670 */
[----:B------:R5:W-:Y:S01]  /*3a20*/  LDGSTS.E.BYPASS.LTC128B.128 [R118+0x5880], [R12.64+0x80], !P0 ;  /* 0x058800800c767fae */ /* 0x000be2000c101d46 */
[----:B------:R-:W-:Y:S01]  /*3a30*/  ISETP.LT.OR P0, PT, R2, 0x1, !P1 ;  /* 0x000000010200780c */ /* 0x000fe20004f01670 */
[C---:B--2---:R-:W-:Y:S08]  /*3a40*/  HMMA.16816.F32 R4, R160.reuse, R16, RZ ;  /* 0x00000010a004723c */ /* 0x044ff000000018ff */
[----:B------:R-:W-:Y:S04]  /*3a50*/  HMMA.16816.F32 R16, R160, R18, RZ ;  /* 0x00000012a010723c */ /* 0x000fe800000018ff */
[----:B------:R5:W-:Y:S01]  /*3a60*/  LDGSTS.E.BYPASS.LTC128B.128 [R118+0x7080], [R12.64+0x100], !P0 ;  /* 0x070801000c767fae */ /* 0x000be2000c101d46 */
[----:B------:R-:W-:-:S04]  /*3a70*/  LOP3.LUT P0, RZ, R3, 0x8, RZ, 0xc0, !PT ;  /* 0x0000000803ff7812 */ /* 0x000fc8000780c0ff */
[----:B------:R-:W-:-:S07]  /*3a80*/  ISETP.LT.OR P4, PT, R2, 0x1, !P0 ;  /* 0x000000010200780c */ /* 0x000fce0004781670 */
[C---:B-1----:R-:W-:Y:S06]  /*3a90*/  HMMA.16816.F32 R44, R164.reuse, R24, R4 ;  /* 0x00000018a42c723c */ /* 0x042fec0000001804 */
[----:B------:R5:W-:Y:S01]  /*3aa0*/  LDGSTS.E.BYPASS.LTC128B.128 [R118+0x8880], [R12.64+0x180], !P4 ;  /* 0x088801800c767fae */ /* 0x000be2000e101d46 */
[----:B------:R-:W-:Y:S01]  /*3ab0*/  ISETP.GT.AND P4, PT, R22, 0x7f, PT ;  /* 0x0000007f1600780c */ /* 0x000fe20003f84270 */
[----:B------:R-:W-:Y:S08]  /*3ac0*/  HMMA.16816.F32 R40, R164, R26, R16 ;  /* 0x0000001aa428723c */ /* 0x000ff00000001810 */
[----:B------:R-:W-:Y:S04]  /*3ad0*/  HMMA.16816.F32 R20, R160, R28, RZ ;  /* 0x0000001ca014723c */ /* 0x000fe800000018ff */
[----:B------:R-:W-:-:S02]  /*3ae0*/  @!P4 ISETP.LT.OR P3, PT, R2, 0x21, !P3 ;  /* 0x000000210200c80c */ /* 0x000fc40005f61670 */
[C---:B------:R-:W-:Y:S02]  /*3af0*/  @!P4 ISETP.LT.OR P2, PT, R2.reuse, 0x21, !P2 ;  /* 0x000000210200c80c */ /* 0x040fe40005741670 */
[C---:B------:R-:W-:Y:S01]  /*3b00*/  @!P4 ISETP.LT.OR P1, PT, R2.reuse, 0x21, !P1 ;  /* 0x000000210200c80c */ /* 0x040fe20004f21670 */
[----:B------:R-:W-:Y:S01]  /*3b10*/  HMMA.16816.F32 R4, R160, R30, RZ ;  /* 0x0000001ea004723c */ /* 0x000fe200000018ff */
[----:B------:R-:W-:-:S07]  /*3b20*/  @!P4 ISETP.LT.OR P0, PT, R2, 0x21, !P0 ;  /* 0x000000210200c80c */ /* 0x000fce0004701670 */
[----:B------:R1:W-:Y:S01]  /*3b30*/  @!P4 LDGSTS.E.BYPASS.LTC128B.128 [R118+0x5080], [R10.64], !P3 ;  /* 0x050800000a76cfae */ /* 0x0003e2000d901d46 */
[C---:B------:R-:W-:Y:S03]  /*3b40*/  HMMA.16816.F32 R16, R160.reuse, R32, RZ ;  /* 0x00000020a010723c */ /* 0x040fe600000018ff */
[----:B------:R1:W-:Y:S04]  /*3b50*/  @!P4 LDGSTS.E.BYPASS.LTC128B.128 [R118+0x6880], [R10.64+0x80], !P2 ;  /* 0x068800800a76cfae */ /* 0x0003e8000d101d46 */
[----:B------:R1:W-:Y:S01]  /*3b60*/  @!P4 LDGSTS.E.BYPASS.LTC128B.128 [R118+0x8080], [R10.64+0x100], !P1 ;  /* 0x080801000a76cfae */ /* 0x0003e2000c901d46 */
[----:B------:R-:W-:Y:S03]  /*3b70*/  HMMA.16816.F32 R24, R160, R34, RZ ;  /* 0x00000022a018723c */ /* 0x000fe600000018ff */
[----:B------:R1:W-:Y:S01]  /*3b80*/  @!P4 LDGSTS.E.BYPASS.LTC128B.128 [R118+0x9880], [R10.64+0x180], !P0 ;  /* 0x098801800a76cfae */ /* 0x0003e2000c101d46 */
[----:B------:R-:W-:-:S03]  /*3b90*/  ISETP.GT.AND P0, PT, R77, R126, PT ;  /* 0x0000007e4d00720c */ /* 0x000fc60003f04270 */
[----:B------:R-:W2:Y:S01]  /*3ba0*/  LDSM.16.M88.4 R36, [R237] ;  /* 0x00000000ed24783b */ /* 0x000ea20000000200 */
[C---:B---3--:R-:W-:Y:S03]  /*3bb0*/  HMMA.16816.F32 R4, R164.reuse, R50, R4 ;  /* 0x00000032a404723c */ /* 0x048fe60000001804 */
[----:B------:R-:W3:Y:S04]  /*3bc0*/  LDSM.16.M88.4 R52, [R237+0x800] ;  /* 0x00080000ed34783b */ /* 0x000ee80000000200 */
[----:B------:R-:W3:Y:S04]  /*3bd0*/  LDSM.16.M88.4 R32, [R237+0x1000] ;  /* 0x00100000ed20783b */ /* 0x000ee80000000200 */
[----:B------:R-:W3:Y:S04]  /*3be0*/  LDSM.16.M88.4 R60, [R236] ;  /* 0x00000000ec3c783b */ /* 0x000ee80000000200 */
[----:B------:R-:W3:Y:S01]  /*3bf0*/  LDSM.16.M88.4 R68, [R236+0x800] ;  /* 0x00080000ec44783b */ /* 0x000ee20000000200 */
[C---:B----4-:R-:W-:Y:S03]  /*3c00*/  HMMA.16816.F32 R24, R164.reuse, R58, R24 ;  /* 0x0000003aa418723c */ /* 0x050fe60000001818 */
[----:B------:R-:W-:Y:S04]  /*3c10*/  LDSM.16.M88.4 R64, [R135+0x2000] ;  /* 0x002000008740783b */ /* 0x000fe80000000200 */
[----:B------:R-:W0:Y:S01]  /*3c20*/  LDGDEPBAR ;  /* 0x00000000000079af */ /* 0x000e220000000000 */
[C---:B-1----:R-:W-:Y:S03]  /*3c30*/  HMMA.16816.F32 R8, R164.reuse, R48, R20 ;  /* 0x00000030a408723c */ /* 0x042fe60000001814 */
[----:B------:R-:W-:Y:S05]  /*3c40*/  LDSM.16.M88.4 R48, [R242+0x1800] ;  /* 0x00180000f230783b */ /* 0x000fea0000000200 */
[----:B------:R-:W-:Y:S01]  /*3c50*/  HMMA.16816.F32 R20, R164, R56, R16 ;  /* 0x00000038a414723c */ /* 0x000fe20000001810 */
[----:B------:R-:W1:Y:S04]  /*3c60*/  LDSM.16.M88.4 R16, [R236+0x1000] ;  /* 0x00100000ec10783b */ /* 0x000e680000000200 */
[----:B------:R-:W-:Y:S03]  /*3c70*/  LDSM.16.M88.4 R56, [R242+0x2000] ;  /* 0x00200000f238783b */ /* 0x000fe60000000200 */
[C---:B--2---:R-:W-:Y:S01]  /*3c80*/  HMMA.16816.F32 R28, R180.reuse, R36, R44 ;  /* 0x00000024b41c723c */ /* 0x044fe2000000182c */
[----:B------:R-:W2:Y:S07]  /*3c90*/  LDSM.16.M88.4 R44, [R135+0x1800] ;  /* 0x00180000872c783b */ /* 0x000eae0000000200 */
[C---:B------:R-:W-:Y:S01]  /*3ca0*/  HMMA.16816.F32 R36, R180.reuse, R38, R40 ;  /* 0x00000026b424723c */ /* 0x040fe20000001828 */
[----:B------:R-:W4:Y:S07]  /*3cb0*/  LDSM.16.M88.4 R40, [R135+0x2800] ;  /* 0x002800008728783b */ /* 0x000f2e0000000200 */
[C---:B---3--:R-:W-:Y:S08]  /*3cc0*/  HMMA.16816.F32 R8, R180.reuse, R52, R8 ;  /* 0x00000034b408723c */ /* 0x048ff00000001808 */
[C---:B------:R-:W-:Y:S01]  /*3cd0*/  HMMA.16816.F32 R4, R180.reuse, R54, R4 ;  /* 0x00000036b404723c */ /* 0x040fe20000001804 */
[----:B------:R-:W-:Y:S07]  /*3ce0*/  LDSM.16.M88.4 R52, [R236+0x1800] ;  /* 0x00180000ec34783b */ /* 0x000fee0000000200 */
[C---:B------:R-:W-:Y:S08]  /*3cf0*/  HMMA.16816.F32 R20, R180.reuse, R32, R20 ;  /* 0x00000020b414723c */ /* 0x040ff00000001814 */
[----:B------:R-:W-:Y:S01]  /*3d00*/  HMMA.16816.F32 R24, R180, R34, R24 ;  /* 0x00000022b418723c */ /* 0x000fe20000001818 */
[----:B------:R-:W3:Y:S07]  /*3d10*/  LDSM.16.M88.4 R32, [R242+0x2800] ;  /* 0x00280000f220783b */ /* 0x000eee0000000200 */
[C---:B------:R-:W-:Y:S08]  /*3d20*/  HMMA.16816.F32 R28, R184.reuse, R60, R28 ;  /* 0x0000003cb81c723c */ /* 0x040ff0000000181c */
[C---:B------:R-:W-:Y:S01]  /*3d30*/  HMMA.16816.F32 R36, R184.reuse, R62, R36 ;  /* 0x0000003eb824723c */ /* 0x040fe20000001824 */
[----:B------:R-:W-:Y:S07]  /*3d40*/  LDSM.16.M88.4 R60, [R135+0x3800] ;  /* 0x00380000873c783b */ /* 0x000fee0000000200 */
[C---:B------:R-:W-:Y:S08]  /*3d50*/  HMMA.16816.F32 R8, R184.reuse, R68, R8 ;  /* 0x00000044b808723c */ /* 0x040ff00000001808 */
[C---:B------:R-:W-:Y:S01]  /*3d60*/  HMMA.16816.F32 R4, R184.reuse, R70, R4 ;  /* 0x00000046b804723c */ /* 0x040fe20000001804 */
[----:B------:R-:W-:Y:S07]  /*3d70*/  LDSM.16.M88.4 R68, [R237+0x2000] ;  /* 0x00200000ed44783b */ /* 0x000fee0000000200 */
[C---:B-1----:R-:W-:Y:S08]  /*3d80*/  HMMA.16816.F32 R20, R184.reuse, R16, R20 ;  /* 0x00000010b814723c */ /* 0x042ff00000001814 */
[----:B------:R-:W-:Y:S08]  /*3d90*/  HMMA.16816.F32 R24, R184, R18, R24 ;  /* 0x00000012b818723c */ /* 0x000ff00000001818 */
[C---:B--2---:R-:W-:Y:S08]  /*3da0*/  HMMA.16816.F32 R28, R188.reuse, R44, R28 ;  /* 0x0000002cbc1c723c */ /* 0x044ff0000000181c */
[C---:B------:R-:W-:Y:S01]  /*3db0*/  HMMA.16816.F32 R36, R188.reuse, R46, R36 ;  /* 0x0000002ebc24723c */ /* 0x040fe20000001824 */
[----:B------:R-:W1:Y:S07]  /*3dc0*/  LDSM.16.M88.4 R44, [R237+0x1800] ;  /* 0x00180000ed2c783b */ /* 0x000e6e0000000200 */
[C---:B------:R-:W-:Y:S08]  /*3dd0*/  HMMA.16816.F32 R16, R188.reuse, R64, R8 ;  /* 0x00000040bc10723c */ /* 0x040ff00000001808 */
[C---:B------:R-:W-:Y:S01]  /*3de0*/  HMMA.16816.F32 R8, R188.reuse, R66, R4 ;  /* 0x00000042bc08723c */ /* 0x040fe20000001804 */
[----:B------:R-:W-:Y:S07]  /*3df0*/  LDSM.16.M88.4 R64, [R236+0x2000] ;  /* 0x00200000ec40783b */ /* 0x000fee0000000200 */
[C---:B----4-:R-:W-:Y:S08]  /*3e00*/  HMMA.16816.F32 R4, R188.reuse, R40, R20 ;  /* 0x00000028bc04723c */ /* 0x050ff00000001814 */
[----:B------:R-:W-:Y:S01]  /*3e10*/  HMMA.16816.F32 R24, R188, R42, R24 ;  /* 0x0000002abc18723c */ /* 0x000fe20000001818 */
[----:B------:R-:W2:Y:S07]  /*3e20*/  LDSM.16.M88.4 R40, [R237+0x2800] ;  /* 0x00280000ed28783b */ /* 0x000eae0000000200 */
[C---:B------:R-:W-:Y:S08]  /*3e30*/  HMMA.16816.F32 R28, R192.reuse, R48, R28 ;  /* 0x00000030c01c723c */ /* 0x040ff0000000181c */
[C---:B------:R-:W-:Y:S01]  /*3e40*/  HMMA.16816.F32 R36, R192.reuse, R50, R36 ;  /* 0x00000032c024723c */ /* 0x040fe20000001824 */
[----:B------:R-:W4:Y:S07]  /*3e50*/  LDSM.16.M88.4 R48, [R135+0x3000] ;  /* 0x003000008730783b */ /* 0x000f2e0000000200 */
[C---:B------:R-:W-:Y:S08]  /*3e60*/  HMMA.16816.F32 R20, R192.reuse, R56, R16 ;  /* 0x00000038c014723c */ /* 0x040ff00000001810 */
[C---:B------:R-:W-:Y:S01]  /*3e70*/  HMMA.16816.F32 R16, R192.reuse, R58, R8 ;  /* 0x0000003ac010723c */ /* 0x040fe20000001808 */
[----:B------:R-:W-:Y:S07]  /*3e80*/  LDSM.16.M88.4 R56, [R242+0x3800] ;  /* 0x00380000f238783b */ /* 0x000fee0000000200 */
[C---:B---3--:R-:W-:Y:S08]  /*3e90*/  HMMA.16816.F32 R8, R192.reuse, R32, R4 ;  /* 0x00000020c008723c */ /* 0x048ff00000001804 */
[----:B------:R-:W-:Y:S08]  /*3ea0*/  HMMA.16816.F32 R4, R192, R34, R24 ;  /* 0x00000022c004723c */ /* 0x000ff00000001818 */
[C---:B-1----:R-:W-:Y:S08]  /*3eb0*/  HMMA.16816.F32 R28, R196.reuse, R44, R28 ;  /* 0x0000002cc41c723c */ /* 0x042ff0000000181c */
[C---:B------:R-:W-:Y:S01]  /*3ec0*/  HMMA.16816.F32 R36, R196.reuse, R46, R36 ;  /* 0x0000002ec424723c */ /* 0x040fe20000001824 */
[----:B------:R-:W1:Y:S07]  /*3ed0*/  LDSM.16.M88.4 R44, [R236+0x2800] ;  /* 0x00280000ec2c783b */ /* 0x000e6e0000000200 */
[C---:B------:R-:W-:Y:S08]  /*3ee0*/  HMMA.16816.F32 R24, R196.reuse, R68, R20 ;  /* 0x00000044c418723c */ /* 0x040ff00000001814 */
[C---:B------:R-:W-:Y:S08]  /*3ef0*/  HMMA.16816.F32 R20, R196.reuse, R70, R16 ;  /* 0x00000046c414723c */ /* 0x040ff00000001810 */
[C---:B--2---:R-:W-:Y:S08]  /*3f00*/  HMMA.16816.F32 R16, R196.reuse, R40, R8 ;  /* 0x00000028c410723c */ /* 0x044ff00000001808 */
[----:B------:R-:W-:Y:S01]  /*3f10*/  HMMA.16816.F32 R8, R196, R42, R4 ;  /* 0x0000002ac408723c */ /* 0x000fe20000001804 */
[----:B------:R-:W-:Y:S07]  /*3f20*/  LDSM.16.M88.4 R40, [R135+0x4000] ;  /* 0x004000008728783b */ /* 0x000fee0000000200 */
[C---:B------:R-:W-:Y:S08]  /*3f30*/  HMMA.16816.F32 R4, R200.reuse, R52, R28 ;  /* 0x00000034c804723c */ /* 0x040ff0000000181c */
[C---:B------:R-:W-:Y:S01]  /*3f40*/  HMMA.16816.F32 R36, R200.reuse, R54, R36 ;  /* 0x00000036c824723c */ /* 0x040fe20000001824 */
[----:B------:R-:W2:Y:S07]  /*3f50*/  LDSM.16.M88.4 R52, [R242+0x3000] ;  /* 0x00300000f234783b */ /* 0x000eae0000000200 */
[----:B------:R-:W-:Y:S08]  /*3f60*/  HMMA.16816.F32 R32, R200, R64, R24 ;  /* 0x00000040c820723c */ /* 0x000ff00000001818 */
[----:B----4-:R-:W-:Y:S08]  /*3f70*/  HMMA.16816.F32 R4, R204, R48, R4 ;  /* 0x00000030cc04723c */ /* 0x010ff00000001804 */
[C---:B-1----:R-:W-:Y:S08]  /*3f80*/  HMMA.16816.F32 R24, R200.reuse, R44, R16 ;  /* 0x0000002cc818723c */ /* 0x042ff00000001810 */
[C---:B------:R-:W-:Y:S01]  /*3f90*/  HMMA.16816.F32 R28, R200.reuse, R66, R20 ;  /* 0x00000042c81c723c */ /* 0x040fe20000001814 */
[----:B------:R-:W-:Y:S07]  /*3fa0*/  LDSM.16.M88.4 R64, [R237+0x4000] ;  /* 0x00400000ed40783b */ /* 0x000fee0000000200 */
[----:B------:R-:W-:Y:S01]  /*3fb0*/  HMMA.16816.F32 R16, R200, R46, R8 ;  /* 0x0000002ec810723c */ /* 0x000fe20000001808 */
[----:B------:R-:W-:Y:S07]  /*3fc0*/  LDSM.16.M88.4 R44, [R242+0x4000] ;  /* 0x00400000f22c783b */ /* 0x000fee0000000200 */
[C---:B------:R-:W-:Y:S01]  /*3fd0*/  HMMA.16816.F32 R8, R204.reuse, R50, R36 ;  /* 0x00000032cc08723c */ /* 0x040fe20000001824 */
[----:B------:R-:W1:Y:S07]  /*3fe0*/  LDSM.16.M88.4 R48, [R237+0x3000] ;  /* 0x00300000ed30783b */ /* 0x000e6e0000000200 */
[----:B------:R-:W-:Y:S08]  /*3ff0*/  HMMA.16816.F32 R20, R204, R60, R32 ;  /* 0x0000003ccc14723c */ /* 0x000ff00000001820 */
[----:B--2---:R-:W-:Y:S08]  /*4000*/  HMMA.16816.F32 R4, R208, R52, R4 ;  /* 0x00000034d004723c */ /* 0x004ff00000001804 */
[C---:B------:R-:W-:Y:S01]  /*4010*/  HMMA.16816.F32 R32, R204.reuse, R62, R28 ;  /* 0x0000003ecc20723c */ /* 0x040fe2000000181c */
[----:B------:R-:W-:Y:S07]  /*4020*/  LDSM.16.M88.4 R60, [R135+0x5800] ;  /* 0x00580000873c783b */ /* 0x000fee0000000200 */
[C---:B------:R-:W-:Y:S08]  /*4030*/  HMMA.16816.F32 R28, R204.reuse, R40, R24 ;  /* 0x00000028cc1c723c */ /* 0x040ff00000001818 */
[----:B------:R-:W-:Y:S01]  /*4040*/  HMMA.16816.F32 R36, R204, R42, R16 ;  /* 0x0000002acc24723c */ /* 0x000fe20000001810 */
[----:B------:R-:W2:Y:S07]  /*4050*/  LDSM.16.M88.4 R40, [R236+0x3000] ;  /* 0x00300000ec28783b */ /* 0x000eae0000000200 */
[C---:B------:R-:W-:Y:S01]  /*4060*/  HMMA.16816.F32 R8, R208.reuse, R54, R8 ;  /* 0x00000036d008723c */ /* 0x040fe20000001808 */
[----:B------:R-:W-:Y:S07]  /*4070*/  LDSM.16.M88.4 R52, [R236+0x4800] ;  /* 0x00480000ec34783b */ /* 0x000fee0000000200 */
[----:B------:R-:W-:Y:S01]  /*4080*/  HMMA.16816.F32 R16, R208, R56, R20 ;  /* 0x00000038d010723c */ /* 0x000fe20000001814 */
[----:B------:R-:W3:Y:S07]  /*4090*/  LDSM.16.M88.4 R20, [R237+0x3800] ;  /* 0x00380000ed14783b */ /* 0x000eee0000000200 */
[----:B-1----:R-:W-:Y:S08]  /*40a0*/  HMMA.16816.F32 R4, R212, R48, R4 ;  /* 0x00000030d404723c */ /* 0x002ff00000001804 */
[C---:B------:R-:W-:Y:S08]  /*40b0*/  HMMA.16816.F32 R28, R208.reuse, R44, R28 ;  /* 0x0000002cd01c723c */ /* 0x040ff0000000181c */
[----:B------:R-:W-:Y:S01]  /*40c0*/  HMMA.16816.F32 R72, R208, R46, R36 ;  /* 0x0000002ed048723c */ /* 0x000fe20000001824 */
[----:B------:R-:W1:Y:S04]  /*40d0*/  LDSM.16.M88.4 R44, [R135+0x4800] ;  /* 0x00480000872c783b */ /* 0x000e680000000200 */
[----:B------:R-:W-:Y:S03]  /*40e0*/  LDSM.16.M88.4 R36, [R237+0x4800] ;  /* 0x00480000ed24783b */ /* 0x000fe60000000200 */
[----:B------:R-:W-:Y:S01]  /*40f0*/  HMMA.16816.F32 R8, R212, R50, R8 ;  /* 0x00000032d408723c */ /* 0x000fe20000001808 */
[----:B------:R-:W-:Y:S07]  /*4100*/  LDSM.16.M88.4 R48, [R242+0x5000] ;  /* 0x00500000f230783b */ /* 0x000fee0000000200 */
[----:B------:R-:W-:Y:S01]  /*4110*/  HMMA.16816.F32 R24, R208, R58, R32 ;  /* 0x0000003ad018723c */ /* 0x000fe20000001820 */
[----:B------:R-:W4:Y:S04]  /*4120*/  LDSM.16.M88.4 R32, [R236+0x3800] ;  /* 0x00380000ec20783b */ /* 0x000f280000000200 */
[----:B------:R-:W-:Y:S03]  /*4130*/  LDSM.16.M88.4 R56, [R135+0x5000] ;  /* 0x005000008738783b */ /* 0x000fe60000000200 */
[----:B--2---:R-:W-:Y:S08]  /*4140*/  HMMA.16816.F32 R4, R216, R40, R4 ;  /* 0x00000028d804723c */ /* 0x004ff00000001804 */
[C---:B------:R-:W-:Y:S01]  /*4150*/  HMMA.16816.F32 R68, R212.reuse, R64, R28 ;  /* 0x00000040d444723c */ /* 0x040fe2000000181c */
[----:B------:R-:W2:Y:S07]  /*4160*/  LDSM.16.M88.4 R28, [R242+0x4800] ;  /* 0x00480000f21c783b */ /* 0x000eae0000000200 */
[----:B---3--:R-:W-:Y:S08]  /*4170*/  HMMA.16816.F32 R16, R212, R20, R16 ;  /* 0x00000014d410723c */ /* 0x008ff00000001810 */
[----:B------:R-:W-:Y:S01]  /*4180*/  HMMA.16816.F32 R8, R216, R42, R8 ;  /* 0x0000002ad808723c */ /* 0x000fe20000001808 */
[----:B------:R-:W3:Y:S07]  /*4190*/  LDSM.16.M88.4 R40, [R236+0x4000] ;  /* 0x00400000ec28783b */ /* 0x000eee0000000200 */
[----:B-1----:R-:W-:Y:S08]  /*41a0*/  HMMA.16816.F32 R4, R220, R44, R4 ;  /* 0x0000002cdc04723c */ /* 0x002ff00000001804 */
[----:B------:R-:W-:Y:S08]  /*41b0*/  HMMA.16816.F32 R20, R212, R22, R24 ;  /* 0x00000016d414723c */ /* 0x000ff00000001818 */
[----:B----4-:R-:W-:Y:S08]  /*41c0*/  HMMA.16816.F32 R16, R216, R32, R16 ;  /* 0x00000020d810723c */ /* 0x010ff00000001810 */
[----:B------:R-:W-:Y:S01]  /*41d0*/  HMMA.16816.F32 R8, R220, R46, R8 ;  /* 0x0000002edc08723c */ /* 0x000fe20000001808 */
[----:B------:R-:W-:Y:S07]  /*41e0*/  LDSM.16.M88.4 R44, [R236+0x5000] ;  /* 0x00500000ec2c783b */ /* 0x000fee0000000200 */
[----:B--2---:R-:W-:Y:S08]  /*41f0*/  HMMA.16816.F32 R4, R224, R28, R4 ;  /* 0x0000001ce004723c */ /* 0x004ff00000001804 */
[----:B------:R-:W-:Y:S08]  /*4200*/  HMMA.16816.F32 R32, R216, R34, R20 ;  /* 0x00000022d820723c */ /* 0x000ff00000001814 */
[----:B------:R-:W-:Y:S08]  /*4210*/  HMMA.16816.F32 R24, R220, R56, R16 ;  /* 0x00000038dc18723c */ /* 0x000ff00000001810 */
[----:B------:R-:W-:Y:S08]  /*4220*/  HMMA.16816.F32 R16, R224, R30, R8 ;  /* 0x0000001ee010723c */ /* 0x000ff00000001808 */
[----:B------:R-:W-:Y:S01]  /*4230*/  HMMA.16816.F32 R8, R212, R66, R72 ;  /* 0x00000042d408723c */ /* 0x000fe20000001848 */
[----:B------:R-:W1:Y:S07]  /*4240*/  LDSM.16.M88.4 R64, [R237+0x5000] ;  /* 0x00500000ed40783b */ /* 0x000e6e0000000200 */
[----:B------:R-:W-:Y:S08]  /*4250*/  HMMA.16816.F32 R4, R228, R36, R4 ;  /* 0x00000024e404723c */ /* 0x000ff00000001804 */
[----:B---3--:R-:W-:Y:S08]  /*4260*/  HMMA.16816.F32 R20, R216, R40, R68 ;  /* 0x00000028d814723c */ /* 0x008ff00000001844 */
[----:B------:R-:W-:Y:S01]  /*4270*/  HMMA.16816.F32 R32, R220, R58, R32 ;  /* 0x0000003adc20723c */ /* 0x000fe20000001820 */
[----:B------:R-:W2:Y:S07]  /*4280*/  LDSM.16.M88.4 R56, [R242+0x5800] ;  /* 0x00580000f238783b */ /* 0x000eae0000000200 */
[----:B------:R-:W-:Y:S08]  /*4290*/  HMMA.16816.F32 R24, R224, R48, R24 ;  /* 0x00000030e018723c */ /* 0x000ff00000001818 */
[----:B------:R-:W-:Y:S08]  /*42a0*/  HMMA.16816.F32 R28, R228, R38, R16 ;  /* 0x00000026e41c723c */ /* 0x000ff00000001810 */
[----:B------:R-:W-:Y:S08]  /*42b0*/  HMMA.16816.F32 R36, R232, R52, R4 ;  /* 0x00000034e824723c */ /* 0x000ff00000001804 */
[----:B------:R-:W-:Y:S01]  /*42c0*/  HMMA.16816.F32 R8, R216, R42, R8 ;  /* 0x0000002ad808723c */ /* 0x000fe20000001808 */
[----:B------:R-:W3:Y:S07]  /*42d0*/  LDSM.16.M88.4 R40, [R237+0x5800] ;  /* 0x00580000ed28783b */ /* 0x000eee0000000200 */
[----:B------:R-:W-:Y:S08]  /*42e0*/  HMMA.16816.F32 R4, R220, R60, R20 ;  /* 0x0000003cdc04723c */ /* 0x000ff00000001814 */
[----:B------:R-:W-:Y:S01]  /*42f0*/  HMMA.16816.F32 R16, R224, R50, R32 ;  /* 0x00000032e010723c */ /* 0x000fe20000001820 */
[----:B------:R-:W-:Y:S01]  /*4300*/  FMUL.FTZ R0, R36, c[0x0][0x320] ;  /* 0x0000c80024007a20 */ /* 0x000fe20000410000 */
[----:B------:R-:W4:Y:S01]  /*4310*/  LDSM.16.M88.4 R32, [R236+0x5800] ;  /* 0x00580000ec20783b */ /* 0x000f220000000200 */
[----:B------:R-:W-:-:S04]  /*4320*/  DEPBAR.LE SB0, 0x0 ;  /* 0x000080000000791a */ /* 0x000fc80000000000 */
[----:B------:R2:W2:Y:S01]  /*4330*/  MUFU.TANH R51, R0 ;  /* 0x0000000000337308 */ /* 0x0004a20000002400 */
[----:B-1----:R-:W-:Y:S08]  /*4340*/  HMMA.16816.F32 R24, R228, R64, R24 ;  /* 0x00000040e418723c */ /* 0x002ff00000001818 */
[----:B------:R-:W-:Y:S01]  /*4350*/  HMMA.16816.F32 R28, R232, R54, R28 ;  /* 0x00000036e81c723c */ /* 0x000fe2000000181c */
[----:B--2---:R-:W-:-:S07]  /*4360*/  FMUL.FTZ R0, R37, c[0x0][0x320] ;  /* 0x0000c80025007a20 */ /* 0x004fce0000410000 */
[----:B------:R-:W-:Y:S01]  /*4370*/  HMMA.16816.F32 R20, R220, R62, R8 ;  /* 0x0000003edc14723c */ /* 0x000fe20000001808 */
[----:B------:R1:W2:Y:S07]  /*4380*/  MUFU.TANH R48, R0 ;  /* 0x0000000000307308 */ /* 0x0002ae0000002400 */
[----:B------:R-:W-:Y:S08]  /*4390*/  HMMA.16816.F32 R8, R224, R56, R4 ;  /* 0x00000038e008723c */ /* 0x000ff00000001804 */
[----:B------:R-:W-:Y:S01]  /*43a0*/  HMMA.16816.F32 R4, R228, R66, R16 ;  /* 0x00000042e404723c */ /* 0x000fe20000001810 */
[----:B-1----:R-:W-:-:S04]  /*43b0*/  FMUL.FTZ R0, R38, c[0x0][0x320] ;  /* 0x0000c80026007a20 */ /* 0x002fc80000410000 */
[----:B------:R1:W1:Y:S03]  /*43c0*/  MUFU.TANH R50, R0 ;  /* 0x0000000000327308 */ /* 0x0002660000002400 */
[----:B------:R-:W-:Y:S08]  /*43d0*/  HMMA.16816.F32 R24, R232, R44, R24 ;  /* 0x0000002ce818723c */ /* 0x000ff00000001818 */
[----:B------:R-:W-:Y:S01]  /*43e0*/  HMMA.16816.F32 R20, R224, R58, R20 ;  /* 0x0000003ae014723c */ /* 0x000fe20000001814 */
[----:B-1----:R-:W-:-:S07]  /*43f0*/  FMUL.FTZ R0, R39, c[0x0][0x320] ;  /* 0x0000c80027007a20 */ /* 0x002fce0000410000 */
[----:B---3--:R-:W-:Y:S01]  /*4400*/  HMMA.16816.F32 R16, R228, R40, R8 ;  /* 0x00000028e410723c */ /* 0x008fe20000001808 */
[----:B------:R1:W3:Y:S07]  /*4410*/  MUFU.TANH R49, R0 ;  /* 0x0000000000317308 */ /* 0x0002ee0000002400 */
[----:B------:R-:W-:Y:S08]  /*4420*/  HMMA.16816.F32 R4, R232, R46, R4 ;  /* 0x0000002ee804723c */ /* 0x000ff00000001804 */
[----:B------:R-:W-:Y:S01]  /*4430*/  HMMA.16816.F32 R8, R228, R42, R20 ;  /* 0x0000002ae408723c */ /* 0x000fe20000001814 */
[----:B-1----:R-:W-:-:S04]  /*4440*/  FMUL.FTZ R0, R28, c[0x0][0x320] ;  /* 0x0000c8001c007a20 */ /* 0x002fc80000410000 */
[----:B------:R1:W1:Y:S03]  /*4450*/  MUFU.TANH R44, R0 ;  /* 0x00000000002c7308 */ /* 0x0002660000002400 */
[----:B----4-:R-:W-:Y:S01]  /*4460*/  HMMA.16816.F32 R16, R232, R32, R16 ;  /* 0x00000020e810723c */ /* 0x010fe20000001810 */
[----:B-1----:R-:W-:-:S04]  /*4470*/  FMUL.FTZ R0, R29, c[0x0][0x320] ;  /* 0x0000c8001d007a20 */ /* 0x002fc80000410000 */
        /* <DEDUP_REMOVED lines=16> */
[----:B-----5:R1:W1:Y:S02]  /*4580*/  MUFU.TANH R13, R0 ;  /* 0x00000000000d7308 */ /* 0x0202640000002400 */
[----:B-1----:R-:W-:-:S06]  /*4590*/  FMUL.FTZ R0, R6, c[0x0][0x320] ;  /* 0x0000c80006007a20 */ /* 0x002fcc0000410000 */
[----:B------:R1:W1:Y:S02]  /*45a0*/  MUFU.TANH R32, R0 ;  /* 0x0000000000207308 */ /* 0x0002640000002400 */
[----:B-1----:R-:W-:Y:S02]  /*45b0*/  FMUL.FTZ R0, R7, c[0x0][0x320] ;  /* 0x0000c80007007a20 */ /* 0x002fe40000410000 */
[----:B------:R-:W-:Y:S04]  /*45c0*/  HMMA.16816.F32 R4, R232, R34, R8 ;  /* 0x00000022e804723c */ /* 0x000fe80000001808 */
[----:B------:R1:W1:Y:S02]  /*45d0*/  MUFU.TANH R31, R0 ;  /* 0x00000000001f7308 */ /* 0x0002640000002400 */
[----:B-1----:R-:W-:-:S06]  /*45e0*/  FMUL.FTZ R0, R16, c[0x0][0x320] ;  /* 0x0000c80010007a20 */ /* 0x002fcc0000410000 */
[----:B------:R1:W1:Y:S11]  /*45f0*/  MUFU.TANH R26, R0 ;  /* 0x00000000001a7308 */ /* 0x0002760000002400 */
[----:B------:R-:W-:Y:S01]  /*4600*/  @!UPT UIADD3 URZ, URZ, URZ, URZ ;  /* 0x0000003f3f3ff290 */ /* 0x000fe2000fffe03f */
[----:B------:R-:W-:Y:S02]  /*4610*/  FMUL.FTZ R2, R6, c[0x0][0x320] ;  /* 0x0000c80006027a20 */ /* 0x000fe40000410000 */
[----:B------:R-:W-:Y:S02]  /*4620*/  FMUL.FTZ R3, R7, c[0x0][0x320] ;  /* 0x0000c80007037a20 */ /* 0x000fe40000410000 */
[----:B------:R-:W2:Y:S01]  /*4630*/  MUFU.TANH R28, R2 ;  /* 0x00000002001c7308 */ /* 0x000ea20000002400 */
[----:B-1----:R-:W-:-:S07]  /*4640*/  FMUL.FTZ R0, R17, c[0x0][0x320] ;  /* 0x0000c80011007a20 */ /* 0x002fce0000410000 */
[----:B------:R-:W1:Y:S08]  /*4650*/  MUFU.TANH R27, R3 ;  /* 0x00000003001b7308 */ /* 0x000e700000002400 */
[----:B------:R5:W1:Y:S02]  /*4660*/  MUFU.TANH R25, R0 ;  /* 0x0000000000197308 */ /* 0x000a640000002400 */
[----:B-----5:R-:W-:-:S06]  /*4670*/  FMUL.FTZ R0, R18, c[0x0][0x320] ;  /* 0x0000c80012007a20 */ /* 0x020fcc0000410000 */
[----:B------:R5:W1:Y:S02]  /*4680*/  MUFU.TANH R30, R0 ;  /* 0x00000000001e7308 */ /* 0x000a640000002400 */
[----:B-----5:R-:W-:-:S06]  /*4690*/  FMUL.FTZ R0, R19, c[0x0][0x320] ;  /* 0x0000c80013007a20 */ /* 0x020fcc0000410000 */
[----:B------:R5:W1:Y:S02]  /*46a0*/  MUFU.TANH R29, R0 ;  /* 0x00000000001d7308 */ /* 0x000a640000002400 */
[----:B-----5:R-:W-:-:S06]  /*46b0*/  FMUL.FTZ R0, R4, c[0x0][0x320] ;  /* 0x0000c80004007a20 */ /* 0x020fcc0000410000 */
[----:B------:R5:W1:Y:S02]  /*46c0*/  MUFU.TANH R11, R0 ;  /* 0x00000000000b7308 */ /* 0x000a640000002400 */
[----:B-----5:R-:W-:-:S06]  /*46d0*/  FMUL.FTZ R0, R5, c[0x0][0x320] ;  /* 0x0000c80005007a20 */ /* 0x020fcc0000410000 */
[----:B------:R5:W1:Y:S02]  /*46e0*/  MUFU.TANH R24, R0 ;  /* 0x0000000000187308 */ /* 0x000a640000002400 */
[----:B-----5:R-:W-:-:S05]  /*46f0*/  IADD3 R0, R242, 0x1000, RZ ;  /* 0x00001000f2007810 */ /* 0x020fca0007ffe0ff */
[----:B------:R1:W-:Y:S04]  /*4700*/  STL [R1], R0 ;  /* 0x0000000001007387 */ /* 0x0003e80000100800 */
[----:B------:R-:W-:Y:S06]  /*4710*/  BAR.SYNC.DEFER_BLOCKING 0x0 ;  /* 0x0000000000007b1d */ /* 0x000fec0000010000 */
[----:B------:R-:W-:Y:S05]  /*4720*/  @!P0 BRA `(.L_x_410) ;  /* 0x0000025000008947 */ /* 0x000fea0003800000 */
[----:B--234-:R-:W-:Y:S02]  /*4730*/  IADD3 R4, -R119, 0x30, RZ ;  /* 0x0000003077047810 */ /* 0x01cfe40007ffe1ff */
[----:B-1----:R-:W-:-:S02]  /*4740*/  IADD3 R0, R134, -0x2, RZ ;  /* 0xfffffffe86007810 */ /* 0x002fc40007ffe0ff */
[----:B------:R-:W-:Y:S02]  /*4750*/  ISETP.GE.AND P0, PT, R4, 0x21, PT ;  /* 0x000000210400780c */ /* 0x000fe40003f06270 */
[----:B------:R-:W-:Y:S02]  /*4760*/  SHF.R.S32.HI R2, RZ, 0x1f, R0 ;  /* 0x0000001fff027819 */ /* 0x000fe40000011400 */
[C---:B------:R-:W-:Y:S02]  /*4770*/  LOP3.LUT P3, RZ, R123.reuse, 0x200, RZ, 0xc0, !PT ;  /* 0x000002007bff7812 */ /* 0x040fe4000786c0ff */
[----:B------:R-:W-:Y:S01]  /*4780*/  LOP3.LUT P4, RZ, R123, 0x100, RZ, 0xc0, !PT ;  /* 0x000001007bff7812 */ /* 0x000fe2000788c0ff */
[----:B------:R-:W-:-:S04]  /*4790*/  IMAD R2, R2, c[0x0][0x1e0], RZ ;  /* 0x0000780002027a24 */ /* 0x000fc800078e02ff */
[----:B------:R-:W-:Y:S02]  /*47a0*/  IMAD R5, R0, c[0x0][0x1e4], R2 ;  /* 0x0000790000057a24 */ /* 0x000fe400078e0202 */
[----:B------:R-:W-:Y:S02]  /*47b0*/  @P0 IMAD.MOV.U32 R6, RZ, RZ, c[0x0][0x1e0] ;  /* 0x00007800ff060624 */ /* 0x000fe400078e00ff */
[----:B------:R-:W-:Y:S02]  /*47c0*/  @P0 IMAD.MOV.U32 R3, RZ, RZ, 0x5 ;  /* 0x00000005ff030424 */ /* 0x000fe400078e00ff */
[----:B------:R-:W-:-:S03]  /*47d0*/  @P0 IMAD.SHL.U32 R2, R6, 0x20, RZ ;  /* 0x0000002006020824 */ /* 0x000fc600078e00ff */
[----:B------:R-:W-:Y:S01]  /*47e0*/  @P0 SHF.L.U64.HI R3, R6, R3, c[0x0][0x1e4] ;  /* 0x0000790006030619 */ /* 0x000fe20000010203 */
[----:B------:R-:W-:-:S04]  /*47f0*/  IMAD.WIDE.U32 R6, R0, c[0x0][0x1e0], RZ ;  /* 0x0000780000067a25 */ /* 0x000fc800078e00ff */
[----:B------:R-:W-:Y:S02]  /*4800*/  IMAD.IADD R0, R7, 0x1, R5 ;  /* 0x0000000107007824 */ /* 0x000fe400078e0205 */
[----:B------:R-:W-:-:S04]  /*4810*/  @P0 IMAD.WIDE.U32 R2, R6, 0x30, R2 ;  /* 0x0000003006020825 */ /* 0x000fc800078e0002 */
[----:B------:R-:W-:Y:S01]  /*4820*/  @P0 IMAD R5, R0, 0x30, RZ ;  /* 0x0000003000050824 */ /* 0x000fe200078e02ff */
[----:B------:R-:W-:-:S04]  /*4830*/  @P0 IADD3 R7, P1, R80, R2, RZ ;  /* 0x0000000250070210 */ /* 0x000fc80007f3e0ff */
[----:B------:R-:W-:Y:S02]  /*4840*/  @P0 IADD3.X R8, R79, R5, R3, P1, !PT ;  /* 0x000000054f080210 */ /* 0x000fe40000ffe403 */
[----:B------:R-:W-:-:S13]  /*4850*/  ISETP.GE.AND P1, PT, R4, 0x1, PT ;  /* 0x000000010400780c */ /* 0x000fda0003f26270 */
[----:B------:R-:W-:-:S04]  /*4860*/  @P1 IMAD.WIDE.U32 R2, R6, 0x30, R78 ;  /* 0x0000003006021825 */ /* 0x000fc800078e004e */
[----:B------:R-:W-:Y:S01]  /*4870*/  @P1 IMAD R0, R0, 0x30, RZ ;  /* 0x0000003000001824 */ /* 0x000fe200078e02ff */
[----:B------:R-:W-:-:S03]  /*4880*/  @P1 LEA R4, P2, R2, c[0x0][0x1c8], 0x1 ;  /* 0x0000720002041a11 */ /* 0x000fc600078408ff */
[----:B------:R-:W-:-:S05]  /*4890*/  @P1 IMAD.IADD R0, R3, 0x1, R0 ;  /* 0x0000000103001824 */ /* 0x000fca00078e0200 */
        /* <DEDUP_REMOVED lines=14> */
.L_x_410:
[----:B--234-:R-:W-:Y:S05]  /*4980*/  BSYNC B0 ;  /* 0x0000000000007941 */ /* 0x01cfea0003800000 */
.L_x_409:
[----:B-1----:R-:W2:Y:S04]  /*4990*/  LDL R0, [R1+0x80] ;  /* 0x0000800001007983 */ /* 0x002ea80000100800 */
[----:B------:R-:W3:Y:S01]  /*49a0*/  LDL R8, [R1+0x2c] ;  /* 0x00002c0001087983 */ /* 0x000ee20000100800 */
[----:B------:R-:W-:Y:S01]  /*49b0*/  ISETP.NE.AND P0, PT, R111, 0x1, PT ;  /* 0x000000016f00780c */ /* 0x000fe20003f05270 */
[----:B------:R-:W-:-:S02]  /*49c0*/  ULDC UR4, c[0x0][0x324] ;  /* 0x0000c90000047ab9 */ /* 0x000fc40000000800 */
[----:B------:R-:W-:Y:S01]  /*49d0*/  ULOP3.LUT UR4, URZ, UR4, URZ, 0x33, !UPT ;  /* 0x000000043f047292 */ /* 0x000fe2000f8e333f */
[----:B------:R-:W0:Y:S01]  /*49e0*/  LDGDEPBAR ;  /* 0x00000000000079af */ /* 0x000e220000000000 */
[----:B--2---:R-:W-:-:S08]  /*49f0*/  IMAD.IADD R0, R0, 0x1, R115 ;  /* 0x0000000100007824 */ /* 0x004fd000078e0273 */
[----:B------:R-:W-:Y:S01]  /*4a00*/  @P0 IMAD.HI.U32 R2, R0, c[0x0][0x2c8], RZ ;  /* 0x0000b20000020a27 */ /* 0x000fe200078e00ff */
[----:B---3--:R-:W-:-:S03]  /*4a10*/  IADD3 R7, -R8, R76, RZ ;  /* 0x0000004c08077210 */ /* 0x008fc60007ffe1ff */
[----:B------:R-:W-:Y:S01]  /*4a20*/  IMAD.MOV.U32 R4, RZ, RZ, R0 ;  /* 0x000000ffff047224 */ /* 0x000fe200078e0000 */
[----:B------:R-:W-:Y:S02]  /*4a30*/  @P0 SHF.R.U32.HI R4, RZ, c[0x0][0x2cc], R2 ;  /* 0x0000b300ff040a19 */ /* 0x000fe40000011602 */
[----:B------:R-:W-:Y:S01]  /*4a40*/  IADD3 R0, -R8, 0x1, R76 ;  /* 0x0000000108007810 */ /* 0x000fe20007ffe14c */
[----:B------:R-:W-:Y:S01]  /*4a50*/  IMAD.IADD R8, R14, 0x1, -R8 ;  /* 0x000000010e087824 */ /* 0x000fe200078e0a08 */
[----:B------:R-:W-:Y:S01]  /*4a60*/  ISETP.GE.AND P0, PT, R110, 0x1, PT ;  /* 0x000000016e00780c */ /* 0x000fe20003f06270 */
[----:B------:R-:W1:Y:S02]  /*4a70*/  SHFL.IDX PT, R3, R4, RZ, 0x1c1f ;  /* 0x001c1fff04037589 */ /* 0x000e6400000e0000 */
[----:B------:R-:W-:-:S05]  /*4a80*/  IMAD.IADD R0, R0, 0x1, -R114 ;  /* 0x0000000100007824 */ /* 0x000fca00078e0a72 */
[C---:B------:R-:W-:Y:S02]  /*4a90*/  IADD3 R5, R0.reuse, c[0x0][0x328], RZ ;  /* 0x0000ca0000057a10 */ /* 0x040fe40007ffe0ff */
[----:B------:R-:W-:-:S03]  /*4aa0*/  IADD3 R6, R0, UR4, RZ ;  /* 0x0000000400067c10 */ /* 0x000fc6000fffe0ff */
[----:B-1----:R-:W-:Y:S01]  /*4ab0*/  IMAD.IADD R2, R5, 0x1, R3 ;  /* 0x0000000105027824 */ /* 0x002fe200078e0203 */
[----:B------:R-:W-:-:S04]  /*4ac0*/  IADD3 R0, R6, R3, RZ ;  /* 0x0000000306007210 */ /* 0x000fc80007ffe0ff */
[----:B------:R-:W-:Y:S01]  /*4ad0*/  IMNMX R2, R7, R2, PT ;  /* 0x0000000207027217 */ /* 0x000fe20003800200 */
[----:B------:R-:W-:Y:S05]  /*4ae0*/  @!P0 BRA `(.L_x_411) ;  /* 0x0000012000008947 */ /* 0x000fea0003800000 */
[----:B------:R-:W-:Y:S01]  /*4af0*/  IADD3 R3, -R114, R122, R3 ;  /* 0x0000007a72037210 */ /* 0x000fe20007ffe103 */
[----:B------:R-:W-:Y:S03]  /*4b00*/  BSSY B0, `(.L_x_412) ;  /* 0x000000c000007945 */ /* 0x000fe60003800000 */
[----:B------:R-:W-:-:S13]  /*4b10*/  ISETP.GT.AND P0, PT, R3, -0x1, PT ;  /* 0xffffffff0300780c */ /* 0x000fda0003f04270 */
[----:B------:R-:W-:Y:S05]  /*4b20*/  @P0 BRA `(.L_x_413) ;  /* 0x0000006000000947 */ /* 0x000fea0003800000 */
[----:B------:R-:W-:Y:S02]  /*4b30*/  ISETP.NE.AND P0, PT, R110, 0x1, PT ;  /* 0x000000016e00780c */ /* 0x000fe40003f05270 */
[----:B------:R-:W-:-:S11]  /*4b40*/  LOP3.LUT R3, RZ, R3, RZ, 0x33, !PT ;  /* 0x00000003ff037212 */ /* 0x000fd600078e33ff */
[----:B------:R-:W-:-:S05]  /*4b50*/  @P0 IMAD.HI.U32 R9, R3, c[0x0][0x330], RZ ;  /* 0x0000cc0003090a27 */ /* 0x000fca00078e00ff */
[----:B------:R-:W-:-:S04]  /*4b60*/  @P0 SHF.R.U32.HI R3, RZ, c[0x0][0x334], R9 ;  /* 0x0000cd00ff030a19 */ /* 0x000fc80000011609 */
[----:B------:R-:W-:Y:S01]  /*4b70*/  LOP3.LUT R3, RZ, R3, RZ, 0x33, !PT ;  /* 0x00000003ff037212 */ /* 0x000fe200078e33ff */
[----:B------:R-:W-:Y:S05]  /*4b80*/  BRA `(.L_x_414) ;  /* 0x0000003000007947 */ /* 0x000fea0003800000 */
.L_x_413:
[----:B------:R-:W-:-:S13]  /*4b90*/  ISETP.NE.AND P0, PT, R110, 0x1, PT ;  /* 0x000000016e00780c */ /* 0x000fda0003f05270 */
[----:B------:R-:W-:-:S05]  /*4ba0*/  @P0 IMAD.HI.U32 R9, R3, c[0x0][0x330], RZ ;  /* 0x0000cc0003090a27 */ /* 0x000fca00078e00ff */
[----:B------:R-:W-:Y:S02]  /*4bb0*/  @P0 SHF.R.U32.HI R3, RZ, c[0x0][0x334], R9 ;  /* 0x0000cd00ff030a19 */ /* 0x000fe40000011609 */
.L_x_414:
[----:B------:R-:W-:Y:S05]  /*4bc0*/  BSYNC B0 ;  /* 0x0000000000007941 */ /* 0x000fea0003800000 */
.L_x_412:
[----:B------:R-:W-:-:S05]  /*4bd0*/  IMAD R3, R3, c[0x0][0x32c], R8 ;  /* 0x0000cb0003037a24 */ /* 0x000fca00078e0208 */
[----:B------:R-:W-:Y:S02]  /*4be0*/  IADD3 R9, R3, c[0x0][0x32c], RZ ;  /* 0x0000cb0003097a10 */ /* 0x000fe40007ffe0ff */
[----:B------:R-:W-:Y:S02]  /*4bf0*/  IMNMX R0, R0, R3, !PT ;  /* 0x0000000300007217 */ /* 0x000fe40007800200 */
[----:B------:R-:W-:Y:S02]  /*4c00*/  IMNMX R2, R2, R9, PT ;  /* 0x0000000902027217 */ /* 0x000fe40003800200 */
.L_x_411:
[C---:B------:R-:W-:Y:S01]  /*4c10*/  ISETP.GE.AND P0, PT, R14.reuse, 0x2, PT ;  /* 0x000000020e00780c */ /* 0x040fe20003f06270 */
[----:B------:R-:W1:Y:S01]  /*4c20*/  SHFL.IDX PT, R3, R4, 0x1, 0x1c1f ;  /* 0x003c1f0004037f89 */ /* 0x000e6200000e0000 */
[----:B------:R-:W-:Y:S02]  /*4c30*/  ISETP.GE.AND P1, PT, R14, 0x9, PT ;  /* 0x000000090e00780c */ /* 0x000fe40003f26270 */
[----:B------:R-:W-:Y:S02]  /*4c40*/  P2R R12, PR, RZ, 0x1 ;  /* 0x00000001ff0c7803 */ /* 0x000fe40000000000 */
[----:B------:R-:W-:-:S02]  /*4c50*/  ISETP.GT.AND P0, PT, R0, 0x1, !P0 ;  /* 0x000000010000780c */ /* 0x000fc40004704270 */
[----:B------:R-:W-:Y:S02]  /*4c60*/  P2R R20, PR, RZ, 0x2 ;  /* 0x00000002ff147803 */ /* 0x000fe40000000000 */
[----:B------:R-:W-:Y:S02]  /*4c70*/  ISETP.LT.OR P0, PT, R2, 0x2, P0 ;  /* 0x000000020200780c */ /* 0x000fe40000701670 */
[----:B------:R-:W-:Y:S02]  /*4c80*/  ISETP.GE.AND P6, PT, R14, 0x19, PT ;  /* 0x000000190e00780c */ /* 0x000fe40003fc6270 */
[----:B------:R-:W-:Y:S02]  /*4c90*/  FSEL R10, R48, -INF , !P0 ;  /* 0xff800000300a7808 */ /* 0x000fe40004000000 */
[----:B------:R-:W-:Y:S02]  /*4ca0*/  ISETP.GT.AND P0, PT, R0, 0x8, !P1 ;  /* 0x000000080000780c */ /* 0x000fe40004f04270 */
[----:B------:R-:W-:-:S02]  /*4cb0*/  ISETP.GE.AND P1, PT, R14, 0xa, PT ;  /* 0x0000000a0e00780c */ /* 0x000fc40003f26270 */
[----:B------:R-:W-:Y:S02]  /*4cc0*/  ISETP.LT.OR P0, PT, R2, 0x9, P0 ;  /* 0x000000090200780c */ /* 0x000fe40000701670 */
[----:B------:R-:W-:Y:S02]  /*4cd0*/  P2R R21, PR, RZ, 0x2 ;  /* 0x00000002ff157803 */ /* 0x000fe40000000000 */
[----:B------:R-:W-:Y:S02]  /*4ce0*/  FSEL R19, R44, -INF , !P0 ;  /* 0xff8000002c137808 */ /* 0x000fe40004000000 */
[----:B------:R-:W-:Y:S02]  /*4cf0*/  ISETP.GT.AND P0, PT, R0, 0x9, !P1 ;  /* 0x000000090000780c */ /* 0x000fe40004f04270 */
[----:B------:R-:W-:Y:S02]  /*4d00*/  ISETP.GE.AND P1, PT, R14, 0x11, PT ;  /* 0x000000110e00780c */ /* 0x000fe40003f26270 */
[----:B------:R-:W-:-:S02]  /*4d10*/  ISETP.LT.OR P0, PT, R2, 0xa, P0 ;  /* 0x0000000a0200780c */ /* 0x000fc40000701670 */
[----:B------:R-:W-:Y:S02]  /*4d20*/  P2R R22, PR, RZ, 0x2 ;  /* 0x00000002ff167803 */ /* 0x000fe40000000000 */
[----:B------:R-:W-:Y:S02]  /*4d30*/  FSEL R18, R39, -INF , !P0 ;  /* 0xff80000027127808 */ /* 0x000fe40004000000 */
[----:B------:R-:W-:Y:S02]  /*4d40*/  ISETP.GT.AND P0, PT, R0, 0x10, !P1 ;  /* 0x000000100000780c */ /* 0x000fe40004f04270 */
[----:B------:R-:W-:Y:S02]  /*4d50*/  ISETP.GE.AND P1, PT, R14, 0x12, PT ;  /* 0x000000120e00780c */ /* 0x000fe40003f26270 */
[----:B------:R-:W-:Y:S02]  /*4d60*/  ISETP.LT.OR P0, PT, R2, 0x11, P0 ;  /* 0x000000110200780c */ /* 0x000fe40000701670 */
[----:B------:R-:W-:-:S02]  /*4d70*/  ISETP.GE.AND P5, PT, R14, 0x1a, PT ;  /* 0x0000001a0e00780c */ /* 0x000fc40003fa6270 */
[----:B------:R-:W-:Y:S02]  /*4d80*/  FSEL R17, R37, -INF , !P0 ;  /* 0xff80000025117808 */ /* 0x000fe40004000000 */
[----:B------:R-:W-:Y:S02]  /*4d90*/  ISETP.GT.AND P0, PT, R0, 0x11, !P1 ;  /* 0x000000110000780c */ /* 0x000fe40004f04270 */
[----:B------:R-:W-:Y:S02]  /*4da0*/  ISETP.GE.AND P4, PT, R14, 0x21, PT ;  /* 0x000000210e00780c */ /* 0x000fe40003f86270 */
[----:B------:R-:W-:Y:S02]  /*4db0*/  ISETP.LT.OR P0, PT, R2, 0x12, P0 ;  /* 0x000000120200780c */ /* 0x000fe40000701670 */
[----:B------:R-:W-:Y:S02]  /*4dc0*/  ISETP.GE.AND P3, PT, R14, 0x22, PT ;  /* 0x000000220e00780c */ /* 0x000fe40003f66270 */
[----:B------:R-:W-:-:S02]  /*4dd0*/  FSEL R16, R36, -INF , !P0 ;  /* 0xff80000024107808 */ /* 0x000fc40004000000 */
[----:B------:R-:W-:Y:S02]  /*4de0*/  ISETP.GT.AND P0, PT, R0, 0x18, !P6 ;  /* 0x000000180000780c */ /* 0x000fe40007704270 */
[----:B------:R-:W-:Y:S02]  /*4df0*/  ISETP.GE.AND P2, PT, R14, 0x29, PT ;  /* 0x000000290e00780c */ /* 0x000fe40003f46270 */
[----:B------:R-:W-:Y:S02]  /*4e00*/  ISETP.LT.OR P0, PT, R2, 0x19, P0 ;  /* 0x000000190200780c */ /* 0x000fe40000701670 */
[----:B------:R-:W-:Y:S02]  /*4e10*/  P2R R23, PR, RZ, 0x2 ;  /* 0x00000002ff177803 */ /* 0x000fe40000000000 */
[----:B------:R-:W-:Y:S02]  /*4e20*/  FSEL R15, R15, -INF , !P0 ;  /* 0xff8000000f0f7808 */ /* 0x000fe40004000000 */
[----:B------:R-:W-:-:S02]  /*4e30*/  ISETP.GT.AND P0, PT, R0, 0x19, !P5 ;  /* 0x000000190000780c */ /* 0x000fc40006f04270 */
[----:B------:R-:W-:Y:S02]  /*4e40*/  ISETP.GE.AND P1, PT, R14, 0x1, PT ;  /* 0x000000010e00780c */ /* 0x000fe40003f26270 */
[----:B------:R-:W-:-:S04]  /*4e50*/  ISETP.LT.OR P0, PT, R2, 0x1a, P0 ;  /* 0x0000001a0200780c */ /* 0x000fc80000701670 */
[----:B------:R-:W-:Y:S02]  /*4e60*/  FSEL R13, R13, -INF , !P0 ;  /* 0xff8000000d0d7808 */ /* 0x000fe40004000000 */
[----:B------:R-:W-:-:S04]  /*4e70*/  ISETP.GT.AND P0, PT, R0, 0x20, !P4 ;  /* 0x000000200000780c */ /* 0x000fc80006704270 */
        /* <DEDUP_REMOVED lines=8> */
[----:B------:R-:W-:-:S04]  /*4f00*/  ISETP.GT.AND P0, PT, R0, RZ, !P1 ;  /* 0x000000ff0000720c */ /* 0x000fc80004f04270 */
[----:B------:R-:W-:-:S04]  /*4f10*/  ISETP.LT.OR P0, PT, R2, 0x1, P0 ;  /* 0x000000010200780c */ /* 0x000fc80000701670 */
[----:B------:R-:W-:Y:S02]  /*4f20*/  FSEL R11, R51, -INF , !P0 ;  /* 0xff800000330b7808 */ /* 0x000fe40004000000 */
[----:B------:R-:W-:-:S04]  /*4f30*/  ISETP.GE.AND P0, PT, R14, 0x2a, PT ;  /* 0x0000002a0e00780c */ /* 0x000fc80003f06270 */
[----:B------:R-:W-:Y:S02]  /*4f40*/  P2R R9, PR, RZ, 0x1 ;  /* 0x00000001ff097803 */ /* 0x000fe40000000000 */
[----:B------:R-:W-:Y:S01]  /*4f50*/  ISETP.GT.AND P0, PT, R0, 0x29, !P0 ;  /* 0x000000290000780c */ /* 0x000fe20004704270 */
[----:B-1----:R-:W-:-:S03]  /*4f60*/  IMAD.IADD R0, R6, 0x1, R3 ;  /* 0x0000000106007824 */ /* 0x002fc600078e0203 */
[----:B------:R-:W-:Y:S01]  /*4f70*/  ISETP.LT.OR P0, PT, R2, 0x2a, P0 ;  /* 0x0000002a0200780c */ /* 0x000fe20000701670 */
[----:B------:R-:W-:-:S03]  /*4f80*/  IMAD.IADD R2, R5, 0x1, R3 ;  /* 0x0000000105027824 */ /* 0x000fc600078e0203 */
[----:B------:R-:W-:Y:S02]  /*4f90*/  FSEL R92, R24, -INF , !P0 ;  /* 0xff800000185c7808 */ /* 0x000fe40004000000 */
[----:B------:R-:W-:Y:S02]  /*4fa0*/  ISETP.GE.AND P0, PT, R110, 0x1, PT ;  /* 0x000000016e00780c */ /* 0x000fe40003f06270 */
[----:B------:R-:W-:-:S11]  /*4fb0*/  IMNMX R2, R7, R2, PT ;  /* 0x0000000207027217 */ /* 0x000fd60003800200 */
        /* <DEDUP_REMOVED lines=11> */
.L_x_417:
[----:B------:R-:W-:-:S13]  /*5070*/  ISETP.NE.AND P0, PT, R110, 0x1, PT ;  /* 0x000000016e00780c */ /* 0x000fda0003f05270 */
[----:B------:R-:W-:-:S05]  /*5080*/  @P0 IMAD.HI.U32 R4, R3, c[0x0][0x330], RZ ;  /* 0x0000cc0003040a27 */ /* 0x000fca00078e00ff */
[----:B------:R-:W-:Y:S02]  /*5090*/  @P0 SHF.R.U32.HI R3, RZ, c[0x0][0x334], R4 ;  /* 0x0000cd00ff030a19 */ /* 0x000fe40000011604 */
.L_x_418:
[----:B------:R-:W-:Y:S05]  /*50a0*/  BSYNC B0 ;  /* 0x0000000000007941 */ /* 0x000fea0003800000 */
.L_x_416:
[----:B------:R-:W-:-:S05]  /*50b0*/  IMAD R3, R3, c[0x0][0x32c], R8 ;  /* 0x0000cb0003037a24 */ /* 0x000fca00078e0208 */
[----:B------:R-:W-:Y:S02]  /*50c0*/  IADD3 R4, R3, c[0x0][0x32c], RZ ;  /* 0x0000cb0003047a10 */ /* 0x000fe40007ffe0ff */
[----:B------:R-:W-:Y:S02]  /*50d0*/  IMNMX R0, R0, R3, !PT ;  /* 0x0000000300007217 */ /* 0x000fe40007800200 */
[----:B------:R-:W-:Y:S02]  /*50e0*/  IMNMX R2, R2, R4, PT ;  /* 0x0000000402027217 */ /* 0x000fe40003800200 */
.L_x_415:
[----:B------:R-:W-:Y:S01]  /*50f0*/  ISETP.GT.AND P0, PT, R0, RZ, !P1 ;  /* 0x000000ff0000720c */ /* 0x000fe20004f04270 */
[----:B------:R-:W2:Y:S01]  /*5100*/  LDL R36, [R1+0x4] ;  /* 0x0000040001247983 */ /* 0x000ea20000100800 */
[----:B------:R-:W-:Y:S02]  /*5110*/  ISETP.NE.AND P1, PT, R9, RZ, PT ;  /* 0x000000ff0900720c */ /* 0x000fe40003f25270 */
[----:B------:R-:W-:Y:S01]  /*5120*/  ISETP.LT.OR P0, PT, R2, 0x1, P0 ;  /* 0x000000010200780c */ /* 0x000fe20000701670 */
[----:B------:R-:W-:Y:S03]  /*5130*/  LDSM.16.MT88.4 R76, [R240+0x1800] ;  /* 0x00180000f04c783b */ /* 0x000fe60000004200 */
[----:B------:R-:W-:Y:S01]  /*5140*/  FSEL R4, R50, -INF , !P0 ;  /* 0xff80000032047808 */ /* 0x000fe20004000000 */
[----:B------:R-:W-:Y:S01]  /*5150*/  LDSM.16.MT88.4 R56, [R238+0x2000] ;  /* 0x00200000ee38783b */ /* 0x000fe20000004200 */
[----:B------:R-:W-:-:S03]  /*5160*/  ISETP.NE.AND P0, PT, R12, RZ, PT ;  /* 0x000000ff0c00720c */ /* 0x000fc60003f05270 */
[----:B------:R-:W-:Y:S01]  /*5170*/  LDSM.16.MT88.4 R84, [R240+0x2000] ;  /* 0x00200000f054783b */ /* 0x000fe20000004200 */
[----:B------:R-:W-:-:S03]  /*5180*/  ISETP.GT.AND P0, PT, R0, 0x1, !P0 ;  /* 0x000000010000780c */ /* 0x000fc60004704270 */
[----:B------:R-:W-:Y:S01]  /*5190*/  LDSM.16.MT88.4 R60, [R241+0x800] ;  /* 0x00080000f13c783b */ /* 0x000fe20000004200 */
[----:B------:R-:W-:-:S03]  /*51a0*/  ISETP.LT.OR P0, PT, R2, 0x2, P0 ;  /* 0x000000020200780c */ /* 0x000fc60000701670 */
[----:B------:R-:W-:Y:S01]  /*51b0*/  LDSM.16.MT88.4 R64, [R239+0x800] ;  /* 0x00080000ef40783b */ /* 0x000fe20000004200 */
[----:B------:R-:W-:Y:S02]  /*51c0*/  FSEL R3, R49, -INF , !P0 ;  /* 0xff80000031037808 */ /* 0x000fe40004000000 */
[----:B------:R-:W-:Y:S01]  /*51d0*/  ISETP.NE.AND P0, PT, R20, RZ, PT ;  /* 0x000000ff1400720c */ /* 0x000fe20003f05270 */
[----:B------:R-:W-:Y:S03]  /*51e0*/  LDSM.16.MT88.4 R48, [R238+0x1800] ;  /* 0x00180000ee30783b */ /* 0x000fe60000004200 */
[----:B------:R-:W-:Y:S01]  /*51f0*/  ISETP.GT.AND P0, PT, R0, 0x8, !P0 ;  /* 0x000000080000780c */ /* 0x000fe20004704270 */
[----:B------:R-:W-:Y:S03]  /*5200*/  LDSM.16.MT88.4 R72, [R240+0x800] ;  /* 0x00080000f048783b */ /* 0x000fe60000004200 */
[----:B------:R-:W-:Y:S01]  /*5210*/  ISETP.LT.OR P0, PT, R2, 0x9, P0 ;  /* 0x000000090200780c */ /* 0x000fe20000701670 */
[----:B------:R-:W-:Y:S03]  /*5220*/  LDSM.16.MT88.4 R68, [R241+0x1800] ;  /* 0x00180000f144783b */ /* 0x000fe60000004200 */
[----:B------:R-:W-:-:S02]  /*5230*/  FSEL R9, R45, -INF , !P0 ;  /* 0xff8000002d097808 */ /* 0x000fc40004000000 */
[----:B------:R-:W-:-:S04]  /*5240*/  ISETP.NE.AND P0, PT, R21, RZ, PT ;  /* 0x000000ff1500720c */ /* 0x000fc80003f05270 */
[----:B------:R-:W-:-:S04]  /*5250*/  ISETP.GT.AND P0, PT, R0, 0x9, !P0 ;  /* 0x000000090000780c */ /* 0x000fc80004704270 */
[----:B------:R-:W-:-:S04]  /*5260*/  ISETP.LT.OR P0, PT, R2, 0xa, P0 ;  /* 0x0000000a0200780c */ /* 0x000fc80000701670 */
[----:B------:R-:W-:Y:S02]  /*5270*/  FSEL R8, R40, -INF , !P0 ;  /* 0xff80000028087808 */ /* 0x000fe40004000000 */
[----:B------:R-:W-:-:S04]  /*5280*/  ISETP.NE.AND P0, PT, R22, RZ, PT ;  /* 0x000000ff1600720c */ /* 0x000fc80003f05270 */
[----:B------:R-:W-:-:S04]  /*5290*/  ISETP.GT.AND P0, PT, R0, 0x10, !P0 ;  /* 0x000000100000780c */ /* 0x000fc80004704270 */
[----:B------:R-:W-:-:S04]  /*52a0*/  ISETP.LT.OR P0, PT, R2, 0x11, P0 ;  /* 0x000000110200780c */ /* 0x000fc80000701670 */
[----:B------:R-:W-:Y:S02]  /*52b0*/  FSEL R7, R38, -INF , !P0 ;  /* 0xff80000026077808 */ /* 0x000fe40004000000 */
[----:B------:R-:W-:Y:S02]  /*52c0*/  ISETP.NE.AND P0, PT, R23, RZ, PT ;  /* 0x000000ff1700720c */ /* 0x000fe40003f05270 */
[----:B------:R-:W-:Y:S02]  /*52d0*/  LDSM.16.MT88.4 R20, [R239] ;  /* 0x00000000ef14783b */ /* 0x000fe40000004200 */
[----:B------:R-:W-:-:S04]  /*52e0*/  ISETP.GT.AND P0, PT, R0, 0x11, !P0 ;  /* 0x000000110000780c */ /* 0x000fc80004704270 */
[----:B------:R-:W-:-:S04]  /*52f0*/  ISETP.LT.OR P0, PT, R2, 0x12, P0 ;  /* 0x000000120200780c */ /* 0x000fc80000701670 */
[----:B------:R-:W-:Y:S02]  /*5300*/  FSEL R6, R33, -INF , !P0 ;  /* 0xff80000021067808 */ /* 0x000fe40004000000 */
[----:B------:R-:W-:-:S04]  /*5310*/  ISETP.GT.AND P0, PT, R0, 0x18, !P6 ;  /* 0x000000180000780c */ /* 0x000fc80007704270 */
[----:B------:R-:W-:-:S04]  /*5320*/  ISETP.LT.OR P0, PT, R2, 0x19, P0 ;  /* 0x000000190200780c */ /* 0x000fc80000701670 */
[----:B------:R-:W-:Y:S02]  /*5330*/  FSEL R5, R32, -INF , !P0 ;  /* 0xff80000020057808 */ /* 0x000fe40004000000 */
[----:B------:R-:W-:Y:S01]  /*5340*/  ISETP.GT.AND P0, PT, R0, 0x19, !P5 ;  /* 0x000000190000780c */ /* 0x000fe20006f04270 */
[----:B------:R-:W-:Y:S03]  /*5350*/  LDSM.16.MT88.4 R32, [R238] ;  /* 0x00000000ee20783b */ /* 0x000fe60000004200 */
        /* <DEDUP_REMOVED lines=11> */
[----:B------:R-:W-:Y:S01]  /*5410*/  ISETP.GT.AND P0, PT, R0, 0x29, !P1 ;  /* 0x000000290000780c */ /* 0x000fe20004f04270 */
[----:B------:R-:W-:Y:S01]  /*5420*/  LDSM.16.MT88.4 R28, [R238+0x800] ;  /* 0x00080000ee1c783b */ /* 0x000fe20000004200 */
[----:B------:R-:W-:Y:S02]  /*5430*/  FMNMX.FTZ R0, R11, R10, !PT ;  /* 0x0000000a0b007209 */ /* 0x000fe40007810000 */
[----:B------:R-:W-:Y:S02]  /*5440*/  ISETP.LT.OR P0, PT, R2, 0x2a, P0 ;  /* 0x0000002a0200780c */ /* 0x000fe40000701670 */
[----:B------:R-:W-:Y:S02]  /*5450*/  FMNMX.FTZ R0, R19, R0, !PT ;  /* 0x0000000013007209 */ /* 0x000fe40007810000 */
[----:B------:R-:W-:-:S02]  /*5460*/  FSEL R88, R27, -INF , !P0 ;  /* 0xff8000001b587808 */ /* 0x000fc40004000000 */
[----:B------:R-:W-:Y:S01]  /*5470*/  FMNMX.FTZ R0, R18, R0, !PT ;  /* 0x0000000012007209 */ /* 0x000fe20007810000 */
[----:B------:R-:W-:Y:S03]  /*5480*/  LDSM.16.MT88.4 R24, [R240] ;  /* 0x00000000f018783b */ /* 0x000fe60000004200 */
[----:B------:R-:W-:-:S04]  /*5490*/  FMNMX.FTZ R0, R17, R0, !PT ;  /* 0x0000000011007209 */ /* 0x000fc80007810000 */
[----:B------:R-:W-:-:S04]  /*54a0*/  FMNMX.FTZ R0, R16, R0, !PT ;  /* 0x0000000010007209 */ /* 0x000fc80007810000 */
[----:B------:R-:W-:-:S04]  /*54b0*/  FMNMX.FTZ R0, R15, R0, !PT ;  /* 0x000000000f007209 */ /* 0x000fc80007810000 */
[----:B------:R-:W-:-:S04]  /*54c0*/  FMNMX.FTZ R0, R13, R0, !PT ;  /* 0x000000000d007209 */ /* 0x000fc80007810000 */
[----:B------:R-:W-:-:S04]  /*54d0*/  FMNMX.FTZ R0, R95, R0, !PT ;  /* 0x000000005f007209 */ /* 0x000fc80007810000 */
[----:B------:R-:W-:-:S04]  /*54e0*/  FMNMX.FTZ R0, R94, R0, !PT ;  /* 0x000000005e007209 */ /* 0x000fc80007810000 */
[----:B------:R-:W-:-:S04]  /*54f0*/  FMNMX.FTZ R0, R93, R0, !PT ;  /* 0x000000005d007209 */ /* 0x000fc80007810000 */
[----:B------:R-:W-:-:S05]  /*5500*/  FMNMX.FTZ R0, R92, R0, !PT ;  /* 0x000000005c007209 */ /* 0x000fca0007810000 */
[----:B------:R-:W1:Y:S02]  /*5510*/  SHFL.BFLY PT, R2, R0, 0x2, 0x1f ;  /* 0x0c401f0000027f89 */ /* 0x000e6400000e0000 */
[----:B-1----:R-:W-:-:S05]  /*5520*/  FMNMX.FTZ R0, R0, R2, !PT ;  /* 0x0000000200007209 */ /* 0x002fca0007810000 */
[----:B------:R-:W1:Y:S02]  /*5530*/  SHFL.BFLY PT, R2, R0, 0x1, 0x1f ;  /* 0x0c201f0000027f89 */ /* 0x000e6400000e0000 */
[----:B-1----:R-:W-:Y:S02]  /*5540*/  FMNMX.FTZ R133, R0, R2, !PT ;  /* 0x0000000200857209 */ /* 0x002fe40007810000 */
[----:B------:R-:W-:Y:S02]  /*5550*/  FMNMX.FTZ R0, R4, R3, !PT ;  /* 0x0000000304007209 */ /* 0x000fe40007810000 */
[C---:B------:R-:W-:Y:S01]  /*5560*/  FSETP.NEU.FTZ.AND P0, PT, R133.reuse, -INF , PT ;  /* 0xff8000008500780b */ /* 0x040fe20003f1d000 */
[----:B------:R-:W-:Y:S01]  /*5570*/  FMUL.FTZ R2, R133, c[0x0][0x2d0] ;  /* 0x0000b40085027a20 */ /* 0x000fe20000410000 */
[----:B------:R-:W-:-:S04]  /*5580*/  FMNMX.FTZ R0, R9, R0, !PT ;  /* 0x0000000009007209 */ /* 0x000fc80007810000 */
[----:B------:R-:W-:Y:S02]  /*5590*/  FMNMX.FTZ R0, R8, R0, !PT ;  /* 0x0000000008007209 */ /* 0x000fe40007810000 */
[----:B------:R-:W-:Y:S02]  /*55a0*/  FSEL R2, R2, RZ, P0 ;  /* 0x000000ff02027208 */ /* 0x000fe40000000000 */
[----:B------:R-:W-:-:S03]  /*55b0*/  FMNMX.FTZ R0, R7, R0, !PT ;  /* 0x0000000007007209 */ /* 0x000fc60007810000 */
[--C-:B------:R-:W-:Y:S01]  /*55c0*/  FFMA.FTZ R10, R10, c[0x0][0x2d0], -R2.reuse ;  /* 0x0000b4000a0a7a23 */ /* 0x100fe20000010802 */
[----:B------:R-:W-:Y:S01]  /*55d0*/  FMNMX.FTZ R0, R6, R0, !PT ;  /* 0x0000000006007209 */ /* 0x000fe20007810000 */
[----:B------:R-:W-:Y:S02]  /*55e0*/  FFMA.FTZ R11, R11, c[0x0][0x2d0], -R2 ;  /* 0x0000b4000b0b7a23 */ /* 0x000fe40000010802 */
[----:B------:R1:W-:Y:S01]  /*55f0*/  MUFU.EX2 R100, R10 ;  /* 0x0000000a00647308 */ /* 0x0003e20000000800 */
[----:B------:R-:W-:-:S04]  /*5600*/  FMNMX.FTZ R0, R5, R0, !PT ;  /* 0x0000000005007209 */ /* 0x000fc80007810000 */
[----:B------:R-:W-:-:S03]  /*5610*/  FMNMX.FTZ R0, R12, R0, !PT ;  /* 0x000000000c007209 */ /* 0x000fc60007810000 */
[----:B------:R-:W-:Y:S01]  /*5620*/  MUFU.EX2 R101, R11 ;  /* 0x0000000b00657308 */ /* 0x000fe20000000800 */
[----:B------:R-:W-:-:S04]  /*5630*/  FMNMX.FTZ R0, R91, R0, !PT ;  /* 0x000000005b007209 */ /* 0x000fc80007810000 */
[----:B------:R-:W-:Y:S01]  /*5640*/  FMNMX.FTZ R0, R90, R0, !PT ;  /* 0x000000005a007209 */ /* 0x000fe20007810000 */
[----:B-1----:R-:W-:-:S03]  /*5650*/  FFMA.FTZ R10, R19, c[0x0][0x2d0], -R2 ;  /* 0x0000b400130a7a23 */ /* 0x002fc60000010802 */
[----:B------:R-:W-:Y:S01]  /*5660*/  FMNMX.FTZ R0, R89, R0, !PT ;  /* 0x0000000059007209 */ /* 0x000fe20007810000 */
[----:B------:R1:W-:Y:S03]  /*5670*/  MUFU.EX2 R102, R10 ;  /* 0x0000000a00667308 */ /* 0x0003e60000000800 */
[----:B------:R-:W-:-:S05]  /*5680*/  FMNMX.FTZ R0, R88, R0, !PT ;  /* 0x0000000058007209 */ /* 0x000fca0007810000 */
[----:B------:R-:W3:Y:S01]  /*5690*/  SHFL.BFLY PT, R14, R0, 0x2, 0x1f ;  /* 0x0c401f00000e7f89 */ /* 0x000ee200000e0000 */
[----:B-1----:R-:W-:-:S04]  /*56a0*/  FFMA.FTZ R10, R18, c[0x0][0x2d0], -R2 ;  /* 0x0000b400120a7a23 */ /* 0x002fc80000010802 */
[----:B------:R1:W-:Y:S01]  /*56b0*/  MUFU.EX2 R110, R10 ;  /* 0x0000000a006e7308 */ /* 0x0003e20000000800 */
[----:B---3--:R-:W-:Y:S01]  /*56c0*/  FMNMX.FTZ R0, R0, R14, !PT ;  /* 0x0000000e00007209 */ /* 0x008fe20007810000 */
[----:B--2---:R-:W-:Y:S04]  /*56d0*/  LDSM.16.MT88.4 R44, [R36] ;  /* 0x00000000242c783b */ /* 0x004fe80000004200 */
[----:B------:R-:W2:Y:S01]  /*56e0*/  SHFL.BFLY PT, R14, R0, 0x1, 0x1f ;  /* 0x0c201f00000e7f89 */ /* 0x000ea200000e0000 */
[----:B-1----:R-:W-:-:S04]  /*56f0*/  FFMA.FTZ R10, R17, c[0x0][0x2d0], -R2 ;  /* 0x0000b400110a7a23 */ /* 0x002fc80000010802 */
[----:B------:R1:W-:Y:S02]  /*5700*/  MUFU.EX2 R109, R10 ;  /* 0x0000000a006d7308 */ /* 0x0003e40000000800 */
[----:B-1----:R-:W-:Y:S01]  /*5710*/  FFMA.FTZ R10, R16, c[0x0][0x2d0], -R2 ;  /* 0x0000b400100a7a23 */ /* 0x002fe20000010802 */
[----:B--2---:R-:W-:-:S05]  /*5720*/  FMNMX.FTZ R132, R0, R14, !PT ;  /* 0x0000000e00847209 */ /* 0x004fca0007810000 */
[----:B------:R1:W-:Y:S01]  /*5730*/  MUFU.EX2 R116, R10 ;  /* 0x0000000a00747308 */ /* 0x0003e20000000800 */
[C---:B------:R-:W-:Y:S01]  /*5740*/  FSETP.NEU.FTZ.AND P0, PT, R132.reuse, -INF , PT ;  /* 0xff8000008400780b */ /* 0x040fe20003f1d000 */
[----:B------:R-:W-:-:S05]  /*5750*/  FMUL.FTZ R0, R132, c[0x0][0x2d0] ;  /* 0x0000b40084007a20 */ /* 0x000fca0000410000 */
[----:B------:R-:W-:-:S05]  /*5760*/  FSEL R0, R0, RZ, P0 ;  /* 0x000000ff00007208 */ /* 0x000fca0000000000 */
[--C-:B------:R-:W-:Y:S02]  /*5770*/  FFMA.FTZ R3, R3, c[0x0][0x2d0], -R0.reuse ;  /* 0x0000b40003037a23 */ /* 0x100fe40000010800 */
[----:B------:R-:W-:Y:S02]  /*5780*/  FFMA.FTZ R4, R4, c[0x0][0x2d0], -R0 ;  /* 0x0000b40004047a23 */ /* 0x000fe40000010800 */
[----:B------:R2:W-:Y:S01]  /*5790*/  MUFU.EX2 R108, R3 ;  /* 0x00000003006c7308 */ /* 0x0005e20000000800 */
[----:B-1----:R-:W-:-:S07]  /*57a0*/  FFMA.FTZ R10, R15, c[0x0][0x2d0], -R2 ;  /* 0x0000b4000f0a7a23 */ /* 0x002fce0000010802 */
[----:B------:R-:W1:Y:S01]  /*57b0*/  MUFU.EX2 R80, R4 ;  /* 0x0000000400507308 */ /* 0x000e620000000800 */
[----:B--2---:R-:W-:-:S07]  /*57c0*/  FFMA.FTZ R3, R9, c[0x0][0x2d0], -R0 ;  /* 0x0000b40009037a23 */ /* 0x004fce0000010800 */
[----:B------:R2:W-:Y:S01]  /*57d0*/  MUFU.EX2 R119, R10 ;  /* 0x0000000a00777308 */ /* 0x0005e20000000800 */
[----:B-1----:R-:W-:-:S07]  /*57e0*/  F2FP.PACK_AB R9, R108, R80 ;  /* 0x000000506c09723e */ /* 0x002fce00000000ff */
[----:B------:R1:W-:Y:S01]  /*57f0*/  MUFU.EX2 R111, R3 ;  /* 0x00000003006f7308 */ /* 0x0003e20000000800 */
[----:B------:R-:W-:Y:S01]  /*5800*/  F2FP.PACK_AB R4, R116, R109 ;  /* 0x0000006d7404723e */ /* 0x000fe200000000ff */
[----:B--2---:R-:W-:-:S06]  /*5810*/  FFMA.FTZ R10, R13, c[0x0][0x2d0], -R2 ;  /* 0x0000b4000d0a7a23 */ /* 0x004fcc0000010802 */
[----:B------:R2:W-:Y:S01]  /*5820*/  MUFU.EX2 R128, R10 ;  /* 0x0000000a00807308 */ /* 0x0005e20000000800 */
[----:B-1----:R-:W-:Y:S01]  /*5830*/  FFMA.FTZ R3, R8, c[0x0][0x2d0], -R0 ;  /* 0x0000b40008037a23 */ /* 0x002fe20000010800 */
[----:B------:R-:W-:-:S06]  /*5840*/  F2FP.PACK_AB R8, R100, R101 ;  /* 0x000000656408723e */ /* 0x000fcc00000000ff */
[----:B------:R1:W3:Y:S01]  /*5850*/  MUFU.EX2 R117, R3 ;  /* 0x0000000300757308 */ /* 0x0002e20000000800 */
[----:B--2---:R-:W-:Y:S01]  /*5860*/  F2FP.PACK_AB R10, R110, R102 ;  /* 0x000000666e0a723e */ /* 0x004fe200000000ff */
[----:B-1----:R-:W-:Y:S01]  /*5870*/  FFMA.FTZ R3, R7, c[0x0][0x2d0], -R0 ;  /* 0x0000b40007037a23 */ /* 0x002fe20000010800 */
[----:B---3--:R-:W-:-:S05]  /*5880*/  F2FP.PACK_AB R11, R117, R111 ;  /* 0x0000006f750b723e */ /* 0x008fca00000000ff */
[----:B------:R1:W-:Y:S02]  /*5890*/  MUFU.EX2 R118, R3 ;  /* 0x0000000300767308 */ /* 0x0003e40000000800 */
[C---:B------:R-:W-:Y:S08]  /*58a0*/  HMMA.16816.F32 R16, R8.reuse, R32, RZ ;  /* 0x000000200810723c */ /* 0x040ff000000018ff */
[----:B------:R-:W-:Y:S01]  /*58b0*/  HMMA.16816.F32 R36, R8, R20, RZ ;  /* 0x000000140824723c */ /* 0x000fe200000018ff */
[----:B-1----:R-:W-:Y:S01]  /*58c0*/  FFMA.FTZ R3, R6, c[0x0][0x2d0], -R0 ;  /* 0x0000b40006037a23 */ /* 0x002fe20000010800 */
[----:B------:R-:W-:-:S03]  /*58d0*/  F2FP.PACK_AB R6, R128, R119 ;  /* 0x000000778006723e */ /* 0x000fc600000000ff */
[----:B------:R1:W2:Y:S03]  /*58e0*/  MUFU.EX2 R81, R3 ;  /* 0x0000000300517308 */ /* 0x0002a60000000800 */
[C---:B------:R-:W-:Y:S08]  /*58f0*/  HMMA.16816.F32 R52, R8.reuse, R24, RZ ;  /* 0x000000180834723c */ /* 0x040ff000000018ff */
[----:B------:R-:W-:Y:S01]  /*5900*/  HMMA.16816.F32 R40, R8, R26, RZ ;  /* 0x0000001a0828723c */ /* 0x000fe200000018ff */
[----:B-1----:R-:W-:Y:S01]  /*5910*/  FFMA.FTZ R3, R5, c[0x0][0x2d0], -R0 ;  /* 0x0000b40005037a23 */ /* 0x002fe20000010800 */
[----:B--2---:R-:W-:-:S06]  /*5920*/  F2FP.PACK_AB R5, R81, R118 ;  /* 0x000000765105723e */ /* 0x004fcc00000000ff */
[----:B------:R-:W-:Y:S01]  /*5930*/  HMMA.16816.F32 R24, R8, R46, RZ ;  /* 0x0000002e0818723c */ /* 0x000fe200000018ff */
[----:B------:R1:W-:Y:S02]  /*5940*/  MUFU.EX2 R82, R3 ;  /* 0x0000000300527308 */ /* 0x0003e40000000800 */
[----:B-1----:R-:W-:-:S05]  /*5950*/  FFMA.FTZ R3, R12, c[0x0][0x2d0], -R0 ;  /* 0x0000b4000c037a23 */ /* 0x002fca0000010800 */
[C---:B------:R-:W-:Y:S01]  /*5960*/  HMMA.16816.F32 R12, R8.reuse, R34, RZ ;  /* 0x00000022080c723c */ /* 0x040fe200000018ff */
[----:B------:R-:W1:Y:S07]  /*5970*/  MUFU.EX2 R83, R3 ;  /* 0x0000000300537308 */ /* 0x000e6e0000000800 */
[C---:B------:R-:W-:Y:S08]  /*5980*/  HMMA.16816.F32 R32, R8.reuse, R22, RZ ;  /* 0x000000160820723c */ /* 0x040ff000000018ff */
[----:B------:R-:W-:Y:S01]  /*5990*/  HMMA.16816.F32 R20, R8, R48, RZ ;  /* 0x000000300814723c */ /* 0x000fe200000018ff */
[----:B-1----:R-:W-:-:S07]  /*59a0*/  F2FP.PACK_AB R7, R83, R82 ;  /* 0x000000525307723e */ /* 0x002fce00000000ff */
[----:B------:R-:W-:Y:S08]  /*59b0*/  HMMA.16816.F32 R144, R4, R30, R12 ;  /* 0x0000001e0490723c */ /* 0x000ff0000000180c */
[----:B------:R-:W-:Y:S08]  /*59c0*/  HMMA.16816.F32 R12, R8, R76, RZ ;  /* 0x0000004c080c723c */ /* 0x000ff000000018ff */
[----:B------:R-:W-:Y:S08]  /*59d0*/  HMMA.16816.F32 R156, R4, R28, R16 ;  /* 0x0000001c049c723c */ /* 0x000ff00000001810 */
[----:B------:R-:W-:Y:S01]  /*59e0*/  HMMA.16816.F32 R28, R8, R44, RZ ;  /* 0x0000002c081c723c */ /* 0x000fe200000018ff */
[----:B------:R-:W1:Y:S07]  /*59f0*/  LDSM.16.MT88.4 R44, [R239+0x1800] ;  /* 0x00180000ef2c783b */ /* 0x000e6e0000004200 */
[C---:B------:R-:W-:Y:S08]  /*5a00*/  HMMA.16816.F32 R20, R4.reuse, R56, R20 ;  /* 0x000000380414723c */ /* 0x040ff00000001814 */
[----:B------:R-:W-:Y:S08]  /*5a10*/  HMMA.16816.F32 R12, R4, R84, R12 ;  /* 0x00000054040c723c */ /* 0x000ff0000000180c */
[----:B------:R-:W-:Y:S01]  /*5a20*/  HMMA.16816.F32 R16, R8, R50, RZ ;  /* 0x000000320810723c */ /* 0x000fe200000018ff */
[----:B------:R-:W-:Y:S07]  /*5a30*/  LDSM.16.MT88.4 R48, [R240+0x3000] ;  /* 0x00300000f030783b */ /* 0x000fee0000004200 */
[----:B------:R-:W-:Y:S01]  /*5a40*/  IMAD.MOV.U32 R127, RZ, RZ, R20 ;  /* 0x000000ffff7f7224 */ /* 0x000fe200078e0014 */
[----:B------:R-:W-:Y:S01]  /*5a50*/  MOV R153, R23 ;  /* 0x0000001700997202 */ /* 0x000fe20000000f00 */
[----:B------:R-:W-:Y:S01]  /*5a60*/  IMAD.MOV.U32 R155, RZ, RZ, R21 ;  /* 0x000000ffff9b7224 */ /* 0x000fe200078e0015 */
[----:B------:R-:W-:Y:S01]  /*5a70*/  HMMA.16816.F32 R28, R4, R60, R28 ;  /* 0x0000003c041c723c */ /* 0x000fe2000000181c */
[----:B------:R-:W-:-:S02]  /*5a80*/  IMAD.MOV.U32 R154, RZ, RZ, R22 ;  /* 0x000000ffff9a7224 */ /* 0x000fc400078e0016 */
[----:B------:R-:W2:Y:S02]  /*5a90*/  LDSM.16.MT88.4 R20, [R239+0x2000] ;  /* 0x00200000ef14783b */ /* 0x000ea40000004200 */
[----:B------:R-:W-:Y:S01]  /*5aa0*/  IMAD.MOV.U32 R152, RZ, RZ, R12 ;  /* 0x000000ffff987224 */ /* 0x000fe200078e000c */
[----:B------:R-:W-:Y:S01]  /*5ab0*/  MOV R129, R15 ;  /* 0x0000000f00817202 */ /* 0x000fe20000000f00 */
[----:B------:R-:W-:Y:S01]  /*5ac0*/  IMAD.MOV.U32 R131, RZ, RZ, R13 ;  /* 0x000000ffff837224 */ /* 0x000fe200078e000d */
[----:B------:R-:W-:Y:S01]  /*5ad0*/  HMMA.16816.F32 R24, R4, R62, R24 ;  /* 0x0000003e0418723c */ /* 0x000fe20000001818 */
[----:B------:R-:W-:-:S07]  /*5ae0*/  IMAD.MOV.U32 R130, RZ, RZ, R14 ;  /* 0x000000ffff827224 */ /* 0x000fce00078e000e */
[----:B-1----:R-:W-:Y:S08]  /*5af0*/  HMMA.16816.F32 R12, R8, R44, RZ ;  /* 0x0000002c080c723c */ /* 0x002ff000000018ff */
[----:B------:R-:W-:Y:S01]  /*5b00*/  HMMA.16816.F32 R140, R4, R64, R36 ;  /* 0x00000040048c723c */ /* 0x000fe20000001824 */
[----:B------:R-:W1:Y:S01]  /*5b10*/  LDSM.16.MT88.4 R36, [R241+0x2000] ;  /* 0x00200000f124783b */ /* 0x000e620000004200 */
[----:B------:R-:W-:Y:S01]  /*5b20*/  IMAD.MOV.U32 R124, RZ, RZ, R31 ;  /* 0x000000ffff7c7224 */ /* 0x000fe200078e001f */
[----:B------:R-:W-:Y:S01]  /*5b30*/  MOV R120, R28 ;  /* 0x0000001c00787202 */ /* 0x000fe20000000f00 */
[----:B------:R-:W-:-:S02]  /*5b40*/  IMAD.MOV.U32 R123, RZ, RZ, R29 ;  /* 0x000000ffff7b7224 */ /* 0x000fc400078e001d */
[----:B------:R-:W-:Y:S02]  /*5b50*/  IMAD.MOV.U32 R121, RZ, RZ, R30 ;  /* 0x000000ffff797224 */ /* 0x000fe400078e001e */
[----:B------:R-:W-:Y:S01]  /*5b60*/  HMMA.16816.F32 R96, R4, R66, R32 ;  /* 0x000000420460723c */ /* 0x000fe20000001820 */
[----:B------:R-:W-:Y:S01]  /*5b70*/  IMAD.MOV.U32 R113, RZ, RZ, R25 ;  /* 0x000000ffff717224 */ /* 0x000fe200078e0019 */
[----:B------:R-:W-:Y:S01]  /*5b80*/  MOV R106, R24 ;  /* 0x00000018006a7202 */ /* 0x000fe20000000f00 */
[----:B------:R-:W-:Y:S02]  /*5b90*/  IMAD.MOV.U32 R112, RZ, RZ, R26 ;  /* 0x000000ffff707224 */ /* 0x000fe400078e001a */
[----:B------:R-:W-:-:S03]  /*5ba0*/  IMAD.MOV.U32 R107, RZ, RZ, R27 ;  /* 0x000000ffff6b7224 */ /* 0x000fc600078e001b */
[C---:B------:R-:W-:Y:S01]  /*5bb0*/  HMMA.16816.F32 R136, R4.reuse, R74, R40 ;  /* 0x0000004a0488723c */ /* 0x040fe20000001828 */
[----:B------:R-:W3:Y:S07]  /*5bc0*/  LDSM.16.MT88.4 R40, [R238+0x3000] ;  /* 0x00300000ee28783b */ /* 0x000eee0000004200 */
[C---:B------:R-:W-:Y:S01]  /*5bd0*/  HMMA.16816.F32 R16, R4.reuse, R58, R16 ;  /* 0x0000003a0410723c */ /* 0x040fe20000001810 */
[----:B------:R-:W4:Y:S07]  /*5be0*/  LDSM.16.MT88.4 R56, [R239+0x3000] ;  /* 0x00300000ef38783b */ /* 0x000f2e0000004200 */
[----:B--2---:R-:W-:Y:S01]  /*5bf0*/  HMMA.16816.F32 R60, R4, R20, R12 ;  /* 0x00000014043c723c */ /* 0x004fe2000000180c */
[----:B------:R-:W-:Y:S01]  /*5c00*/  IMAD.MOV.U32 R126, RZ, RZ, R99 ;  /* 0x000000ffff7e7224 */ /* 0x000fe200078e0063 */
[----:B------:R-:W-:Y:S01]  /*5c10*/  MOV R125, R96 ;  /* 0x00000060007d7202 */ /* 0x000fe20000000f00 */
[----:B------:R-:W-:-:S02]  /*5c20*/  IMAD.MOV.U32 R77, RZ, RZ, R97 ;  /* 0x000000ffff4d7224 */ /* 0x000fc400078e0061 */
[----:B------:R-:W-:-:S03]  /*5c30*/  IMAD.MOV.U32 R76, RZ, RZ, R98 ;  /* 0x000000ffff4c7224 */ /* 0x000fc600078e0062 */
[C---:B------:R-:W-:Y:S01]  /*5c40*/  HMMA.16816.F32 R32, R8.reuse, R46, RZ ;  /* 0x0000002e0820723c */ /* 0x040fe200000018ff */
[----:B------:R-:W2:Y:S07]  /*5c50*/  LDSM.16.MT88.4 R44, [R240+0x3800] ;  /* 0x00380000f02c783b */ /* 0x000eae0000004200 */
[----:B------:R-:W-:Y:S01]  /*5c60*/  HMMA.16816.F32 R28, R8, R68, RZ ;  /* 0x00000044081c723c */ /* 0x000fe200000018ff */
[----:B------:R-:W-:Y:S01]  /*5c70*/  IMAD.MOV.U32 R105, RZ, RZ, R17 ;  /* 0x000000ffff697224 */ /* 0x000fe200078e0011 */
[----:B------:R-:W-:Y:S01]  /*5c80*/  MOV R99, R16 ;  /* 0x0000001000637202 */ /* 0x000fe20000000f00 */
[----:B------:R-:W-:-:S02]  /*5c90*/  IMAD.MOV.U32 R104, RZ, RZ, R18 ;  /* 0x000000ffff687224 */ /* 0x000fc400078e0012 */
[----:B------:R-:W-:-:S03]  /*5ca0*/  IMAD.MOV.U32 R103, RZ, RZ, R19 ;  /* 0x000000ffff677224 */ /* 0x000fc600078e0013 */
[----:B------:R-:W-:Y:S01]  /*5cb0*/  HMMA.16816.F32 R24, R8, R70, RZ ;  /* 0x000000460818723c */ /* 0x000fe200000018ff */
[----:B------:R-:W-:Y:S01]  /*5cc0*/  IMAD.MOV.U32 R98, RZ, RZ, R61 ;  /* 0x000000ffff627224 */ /* 0x000fe200078e003d */
[----:B------:R-:W-:Y:S01]  /*5cd0*/  MOV R3, R60 ;  /* 0x0000003c00037202 */ /* 0x000fe20000000f00 */
[----:B------:R-:W-:Y:S02]  /*5ce0*/  IMAD.MOV.U32 R97, RZ, RZ, R62 ;  /* 0x000000ffff617224 */ /* 0x000fe400078e003e */
[----:B------:R-:W-:-:S03]  /*5cf0*/  IMAD.MOV.U32 R96, RZ, RZ, R63 ;  /* 0x000000ffff607224 */ /* 0x000fc600078e003f */
[----:B------:R-:W-:Y:S01]  /*5d00*/  HMMA.16816.F32 R148, R4, R72, R52 ;  /* 0x000000480494723c */ /* 0x000fe20000001834 */
[----:B------:R-:W5:Y:S07]  /*5d10*/  LDSM.16.MT88.4 R52, [R238+0x3800] ;  /* 0x00380000ee34783b */ /* 0x000f6e0000004200 */
[----:B------:R-:W-:Y:S08]  /*5d20*/  HMMA.16816.F32 R16, R8, R78, RZ ;  /* 0x0000004e0810723c */ /* 0x000ff000000018ff */
[C---:B------:R-:W-:Y:S01]  /*5d30*/  HMMA.16816.F32 R60, R4.reuse, R22, R32 ;  /* 0x00000016043c723c */ /* 0x040fe20000001820 */
[----:B------:R-:W2:Y:S07]  /*5d40*/  LDSM.16.MT88.4 R32, [R239+0x3800] ;  /* 0x00380000ef20783b */ /* 0x000eae0000004200 */
[C---:B-1----:R-:W-:Y:S08]  /*5d50*/  HMMA.16816.F32 R72, R4.reuse, R36, R28 ;  /* 0x000000240448723c */ /* 0x042ff0000000181c */
[----:B------:R-:W-:Y:S01]  /*5d60*/  HMMA.16816.F32 R68, R4, R38, R24 ;  /* 0x000000260444723c */ /* 0x000fe20000001818 */
[----:B------:R-:W1:Y:S07]  /*5d70*/  LDSM.16.MT88.4 R36, [R241+0x3000] ;  /* 0x00300000f124783b */ /* 0x000e6e0000004200 */
[C---:B------:R-:W-:Y:S07]  /*5d80*/  HMMA.16816.F32 R20, R8.reuse, R50, RZ ;  /* 0x000000320814723c */ /* 0x040fee00000018ff */
[----:B------:R-:W-:Y:S01]  /*5d90*/  IMAD.MOV.U32 R50, RZ, RZ, R104 ;  /* 0x000000ffff327224 */ /* 0x000fe200078e0068 */
[----:B---3--:R-:W-:Y:S01]  /*5da0*/  HMMA.16816.F32 R12, R8, R40, RZ ;  /* 0x00000028080c723c */ /* 0x008fe200000018ff */
[----:B------:R-:W-:-:S06]  /*5db0*/  MOV R51, R103 ;  /* 0x0000006700337202 */ /* 0x000fcc0000000f00 */
[----:B------:R-:W-:Y:S01]  /*5dc0*/  IMAD.MOV.U32 R40, RZ, RZ, R106 ;  /* 0x000000ffff287224 */ /* 0x000fe200078e006a */
[----:B------:R-:W-:Y:S01]  /*5dd0*/  HMMA.16816.F32 R64, R4, R86, R16 ;  /* 0x000000560440723c */ /* 0x000fe20000001810 */
[----:B------:R-:W-:-:S07]  /*5de0*/  IMAD.MOV.U32 R41, RZ, RZ, R113 ;  /* 0x000000ffff297224 */ /* 0x000fce00078e0071 */
[C---:B----4-:R-:W-:Y:S07]  /*5df0*/  HMMA.16816.F32 R16, R8.reuse, R56, RZ ;  /* 0x000000380810723c */ /* 0x050fee00000018ff */
[----:B------:R-:W-:Y:S01]  /*5e00*/  IMAD.MOV.U32 R57, RZ, RZ, R127 ;  /* 0x000000ffff397224 */ /* 0x000fe200078e007f */
[----:B------:R-:W-:Y:S01]  /*5e10*/  HMMA.16816.F32 R24, R8, R48, RZ ;  /* 0x000000300818723c */ /* 0x000fe200000018ff */
[----:B------:R-:W-:-:S06]  /*5e20*/  IMAD.MOV.U32 R56, RZ, RZ, R126 ;  /* 0x000000ffff387224 */ /* 0x000fcc00078e007e */
[----:B------:R-:W-:Y:S01]  /*5e30*/  IMAD.MOV.U32 R48, RZ, RZ, R99 ;  /* 0x000000ffff307224 */ /* 0x000fe200078e0063 */
[----:B--2---:R-:W-:Y:S01]  /*5e40*/  HMMA.16816.F32 R84, R4, R46, R20 ;  /* 0x0000002e0454723c */ /* 0x004fe20000001814 */
[----:B------:R-:W2:Y:S01]  /*5e50*/  LDSM.16.MT88.4 R20, [R241+0x3800] ;  /* 0x00380000f114783b */ /* 0x000ea20000004200 */
[----:B------:R-:W-:-:S05]  /*5e60*/  IMAD.MOV.U32 R49, RZ, RZ, R105 ;  /* 0x000000ffff317224 */ /* 0x000fca00078e0069 */
[----:B------:R-:W-:Y:S01]  /*5e70*/  IMAD.MOV.U32 R46, RZ, RZ, R123 ;  /* 0x000000ffff2e7224 */ /* 0x000fe200078e007b */
[----:B------:R-:W-:Y:S01]  /*5e80*/  HMMA.16816.F32 R28, R8, R42, RZ ;  /* 0x0000002a081c723c */ /* 0x000fe200000018ff */
[----:B------:R-:W-:-:S06]  /*5e90*/  MOV R47, R121 ;  /* 0x00000079002f7202 */ /* 0x000fcc0000000f00 */
[----:B------:R-:W-:Y:S01]  /*5ea0*/  MOV R43, R107 ;  /* 0x0000006b002b7202 */ /* 0x000fe20000000f00 */
[----:B-----5:R-:W-:Y:S01]  /*5eb0*/  HMMA.16816.F32 R176, R4, R52, R12 ;  /* 0x0000003404b0723c */ /* 0x020fe2000000180c */
[----:B------:R-:W-:-:S06]  /*5ec0*/  IMAD.MOV.U32 R42, RZ, RZ, R112 ;  /* 0x000000ffff2a7224 */ /* 0x000fcc00078e0070 */
[----:B------:R-:W-:Y:S01]  /*5ed0*/  IMAD.MOV.U32 R53, RZ, RZ, R98 ;  /* 0x000000ffff357224 */ /* 0x000fe200078e0062 */
[----:B------:R-:W-:Y:S01]  /*5ee0*/  HMMA.16816.F32 R12, R8, R58, RZ ;  /* 0x0000003a080c723c */ /* 0x000fe200000018ff */
[----:B------:R-:W-:Y:S02]  /*5ef0*/  IMAD.MOV.U32 R52, RZ, RZ, R3 ;  /* 0x000000ffff347224 */ /* 0x000fe400078e0003 */
[----:B------:R-:W-:-:S04]  /*5f00*/  FADD.FTZ R3, R101, R100 ;  /* 0x0000006465037221 */ /* 0x000fc80000010000 */
[----:B------:R-:W-:Y:S01]  /*5f10*/  IMAD.MOV.U32 R58, RZ, RZ, R77 ;  /* 0x000000ffff3a7224 */ /* 0x000fe200078e004d */
[----:B------:R-:W-:Y:S01]  /*5f20*/  HMMA.16816.F32 R168, R4, R32, R16 ;  /* 0x0000002004a8723c */ /* 0x000fe20000001810 */
[----:B------:R-:W-:Y:S01]  /*5f30*/  MOV R59, R76 ;  /* 0x0000004c003b7202 */ /* 0x000fe20000000f00 */
[----:B------:R-:W-:-:S04]  /*5f40*/  FADD.FTZ R3, R102, R3 ;  /* 0x0000000366037221 */ /* 0x000fc80000010000 */
[----:B------:R-:W-:Y:S02]  /*5f50*/  FADD.FTZ R3, R110, R3 ;  /* 0x000000036e037221 */ /* 0x000fe40000010000 */
[----:B------:R-:W-:Y:S01]  /*5f60*/  HMMA.16816.F32 R172, R4, R44, R24 ;  /* 0x0000002c04ac723c */ /* 0x000fe20000001818 */
[----:B------:R-:W3:Y:S01]  /*5f70*/  LDSM.16.MT88.4 R24, [R238+0x4800] ;  /* 0x00480000ee18783b */ /* 0x000ee20000004200 */
[----:B------:R-:W-:Y:S02]  /*5f80*/  IMAD.MOV.U32 R33, RZ, RZ, R120 ;  /* 0x000000ffff217224 */ /* 0x000fe400078e0078 */
[----:B------:R-:W-:Y:S02]  /*5f90*/  FFMA.FTZ R32, R89, c[0x0][0x2d0], -R0 ;  /* 0x0000b40059207a23 */ /* 0x000fe40000010800 */
[----:B------:R-:W-:Y:S02]  /*5fa0*/  IMAD.MOV.U32 R89, RZ, RZ, R58 ;  /* 0x000000ffff597224 */ /* 0x000fe400078e003a */
[----:B-1----:R-:W-:Y:S01]  /*5fb0*/  HMMA.16816.F32 R16, R8, R36, RZ ;  /* 0x000000240810723c */ /* 0x002fe200000018ff */
[----:B------:R-:W-:-:S02]  /*5fc0*/  IMAD.MOV.U32 R45, RZ, RZ, R125 ;  /* 0x000000ffff2d7224 */ /* 0x000fc400078e007d */
[----:B------:R-:W-:Y:S02]  /*5fd0*/  IMAD.MOV.U32 R44, RZ, RZ, R124 ;  /* 0x000000ffff2c7224 */ /* 0x000fe400078e007c */
[----:B------:R-:W-:Y:S02]  /*5fe0*/  IMAD.MOV.U32 R58, RZ, RZ, R130 ;  /* 0x000000ffff3a7224 */ /* 0x000fe400078e0082 */
[----:B------:R-:W-:Y:S01]  /*5ff0*/  MOV R37, R114 ;  /* 0x0000007200257202 */ /* 0x000fe20000000f00 */
[----:B------:R-:W-:Y:S01]  /*6000*/  HMMA.16816.F32 R76, R4, R54, R28 ;  /* 0x00000036044c723c */ /* 0x000fe2000000181c */
[----:B------:R-:W-:-:S06]  /*6010*/  MOV R36, R33 ;  /* 0x0000002100247202 */ /* 0x000fcc0000000f00 */
[----:B------:R-:W-:Y:S01]  /*6020*/  IMAD.MOV.U32 R54, RZ, RZ, R97 ;  /* 0x000000ffff367224 */ /* 0x000fe200078e0061 */
[----:B------:R-:W-:Y:S01]  /*6030*/  MOV R55, R96 ;  /* 0x0000006000377202 */ /* 0x000fe20000000f00 */
[--C-:B------:R-:W-:Y:S01]  /*6040*/  FFMA.FTZ R30, R95, c[0x0][0x2d0], -R2.reuse ;  /* 0x0000b4005f1e7a23 */ /* 0x100fe20000010802 */
[----:B------:R-:W-:Y:S01]  /*6050*/  HMMA.16816.F32 R96, R4, R34, R12 ;  /* 0x000000220460723c */ /* 0x000fe2000000180c */
[--C-:B------:R-:W-:Y:S02]  /*6060*/  FFMA.FTZ R29, R94, c[0x0][0x2d0], -R2.reuse ;  /* 0x0000b4005e1d7a23 */ /* 0x100fe40000010802 */
[----:B------:R-:W-:Y:S02]  /*6070*/  FFMA.FTZ R28, R93, c[0x0][0x2d0], -R2 ;  /* 0x0000b4005d1c7a23 */ /* 0x000fe40000010802 */
[----:B------:R-:W-:Y:S01]  /*6080*/  FFMA.FTZ R31, R88, c[0x0][0x2d0], -R0 ;  /* 0x0000b400581f7a23 */ /* 0x000fe20000010800 */
[----:B------:R-:W-:Y:S01]  /*6090*/  MOV R88, R45 ;  /* 0x0000002d00587202 */ /* 0x000fe20000000f00 */
[----:B------:R-:W-:Y:S01]  /*60a0*/  IMAD.MOV.U32 R34, RZ, RZ, R115 ;  /* 0x000000ffff227224 */ /* 0x000fe200078e0073 */
[----:B------:R-:W-:Y:S01]  /*60b0*/  HMMA.16816.F32 R12, R8, R38, RZ ;  /* 0x00000026080c723c */ /* 0x000fe200000018ff */
[----:B------:R-:W-:-:S02]  /*60c0*/  IMAD.MOV.U32 R35, RZ, RZ, R122 ;  /* 0x000000ffff237224 */ /* 0x000fc400078e007a */
[----:B------:R-:W-:Y:S02]  /*60d0*/  IMAD.MOV.U32 R95, RZ, RZ, R34 ;  /* 0x000000ffff5f7224 */ /* 0x000fe400078e0022 */
[----:B------:R-:W-:Y:S02]  /*60e0*/  IMAD.MOV.U32 R94, RZ, RZ, R35 ;  /* 0x000000ffff5e7224 */ /* 0x000fe400078e0023 */
[----:B------:R-:W-:Y:S01]  /*60f0*/  IMAD.MOV.U32 R39, RZ, RZ, R44 ;  /* 0x000000ffff277224 */ /* 0x000fe200078e002c */
[----:B--2---:R-:W-:Y:S01]  /*6100*/  HMMA.16816.F32 R124, R4, R20, R16 ;  /* 0x00000014047c723c */ /* 0x004fe20000001810 */
[----:B------:R-:W1:Y:S01]  /*6110*/  LDSM.16.MT88.4 R16, [R238+0x5000] ;  /* 0x00500000ee10783b */ /* 0x000e620000004200 */
[----:B------:R-:W-:Y:S01]  /*6120*/  IMAD.MOV.U32 R44, RZ, RZ, R57 ;  /* 0x000000ffff2c7224 */ /* 0x000fe200078e0039 */
[----:B------:R-:W-:Y:S01]  /*6130*/  MOV R57, R131 ;  /* 0x0000008300397202 */ /* 0x000fe20000000f00 */
[----:B------:R-:W-:Y:S02]  /*6140*/  IMAD.MOV.U32 R38, RZ, RZ, R47 ;  /* 0x000000ffff267224 */ /* 0x000fe400078e002f */
[----:B------:R-:W-:-:S02]  /*6150*/  IMAD.MOV.U32 R45, RZ, RZ, R155 ;  /* 0x000000ffff2d7224 */ /* 0x000fc400078e009b */
[----:B------:R-:W-:-:S08]  /*6160*/  IMAD.MOV.U32 R47, RZ, RZ, R153 ;  /* 0x000000ffff2f7224 */ /* 0x000fd000078e0099 */
[----:B------:R-:W-:Y:S01]  /*6170*/  HMMA.16816.F32 R104, R4, R22, R12 ;  /* 0x000000160468723c */ /* 0x000fe2000000180c */
[----:B------:R-:W2:Y:S07]  /*6180*/  LDSM.16.MT88.4 R20, [R240+0x4800] ;  /* 0x00480000f014783b */ /* 0x000eae0000004200 */
[----:B---3--:R-:W-:Y:S07]  /*6190*/  HMMA.16816.F32 R12, R8, R24, RZ ;  /* 0x00000018080c723c */ /* 0x008fee00000018ff */
[----:B------:R-:W-:Y:S01]  /*61a0*/  FFMA.FTZ R25, R91, c[0x0][0x2d0], -R0 ;  /* 0x0000b4005b197a23 */ /* 0x000fe20000010800 */
[----:B------:R-:W-:Y:S01]  /*61b0*/  MOV R91, R56 ;  /* 0x00000038005b7202 */ /* 0x000fe20000000f00 */
[----:B------:R-:W-:Y:S11]  /*61c0*/  IMAD.MOV.U32 R56, RZ, RZ, R152 ;  /* 0x000000ffff387224 */ /* 0x000ff600078e0098 */
[----:B------:R-:W-:Y:S04]  /*61d0*/  @!UPT UIADD3 URZ, URZ, URZ, URZ ;  /* 0x0000003f3f3ff290 */ /* 0x000fe8000fffe03f */
[----:B-1----:R-:W-:Y:S07]  /*61e0*/  HMMA.16816.F32 R100, R4, R16, R12 ;  /* 0x000000100464723c */ /* 0x002fee000000180c */
[----:B------:R-:W-:Y:S01]  /*61f0*/  FADD.FTZ R16, R109, R3 ;  /* 0x000000036d107221 */ /* 0x000fe20000010000 */
[----:B------:R-:W-:Y:S01]  /*6200*/  HMMA.16816.F32 R12, R8, R26, RZ ;  /* 0x0000001a080c723c */ /* 0x000fe200000018ff */
[----:B------:R-:W-:Y:S02]  /*6210*/  FADD.FTZ R3, R80, R108 ;  /* 0x0000006c50037221 */ /* 0x000fe40000010000 */
[----:B------:R-:W-:-:S02]  /*6220*/  FADD.FTZ R24, R116, R16 ;  /* 0x0000001074187221 */ /* 0x000fc40000010000 */
[----:B------:R-:W-:Y:S02]  /*6230*/  FADD.FTZ R3, R111, R3 ;  /* 0x000000036f037221 */ /* 0x000fe40000010000 */
[----:B------:R-:W-:Y:S02]  /*6240*/  FFMA.FTZ R27, R92, c[0x0][0x2d0], -R2 ;  /* 0x0000b4005c1b7a23 */ /* 0x000fe40000010802 */
[----:B------:R-:W-:Y:S02]  /*6250*/  FADD.FTZ R3, R117, R3 ;  /* 0x0000000375037221 */ /* 0x000fe40000010000 */
[----:B------:R-:W-:Y:S02]  /*6260*/  FFMA.FTZ R26, R90, c[0x0][0x2d0], -R0 ;  /* 0x0000b4005a1a7a23 */ /* 0x000fe40000010800 */
[----:B------:R-:W-:Y:S02]  /*6270*/  FADD.FTZ R2, R118, R3 ;  /* 0x0000000376027221 */ /* 0x000fe40000010000 */
[----:B------:R1:W-:Y:S01]  /*6280*/  MUFU.EX2 R0, R26 ;  /* 0x0000001a00007308 */ /* 0x0003e20000000800 */
[----:B------:R-:W-:-:S02]  /*6290*/  IMAD.MOV.U32 R90, RZ, RZ, R59 ;  /* 0x000000ffff5a7224 */ /* 0x000fc400078e003b */
[----:B------:R-:W-:Y:S02]  /*62a0*/  FADD.FTZ R2, R81, R2 ;  /* 0x0000000251027221 */ /* 0x000fe40000010000 */
[----:B------:R-:W-:Y:S02]  /*62b0*/  IMAD.MOV.U32 R59, RZ, RZ, R129 ;  /* 0x000000ffff3b7224 */ /* 0x000fe400078e0081 */
[----:B------:R-:W-:Y:S02]  /*62c0*/  IMAD.MOV.U32 R80, RZ, RZ, R37 ;  /* 0x000000ffff507224 */ /* 0x000fe400078e0025 */
[----:B------:R-:W-:Y:S01]  /*62d0*/  HMMA.16816.F32 R112, R4, R18, R12 ;  /* 0x000000120470723c */ /* 0x000fe2000000180c */
[----:B------:R-:W3:Y:S01]  /*62e0*/  LDSM.16.MT88.4 R16, [R240+0x5000] ;  /* 0x00500000f010783b */ /* 0x000ee20000004200 */
[----:B------:R-:W-:Y:S01]  /*62f0*/  IMAD.MOV.U32 R37, RZ, RZ, R46 ;  /* 0x000000ffff257224 */ /* 0x000fe200078e002e */
[----:B------:R-:W-:Y:S02]  /*6300*/  MOV R46, R154 ;  /* 0x0000009a002e7202 */ /* 0x000fe40000000f00 */
[----:B------:R-:W-:Y:S01]  /*6310*/  LDSM.16.MT88.4 R152, [R238+0x1000] ;  /* 0x00100000ee98783b */ /* 0x000fe20000004200 */
[----:B-1----:R-:W-:-:S02]  /*6320*/  IMAD.MOV.U32 R26, RZ, RZ, R80 ;  /* 0x000000ffff1a7224 */ /* 0x002fc400078e0050 */
[----:B--2---:R-:W-:Y:S11]  /*6330*/  HMMA.16816.F32 R12, R8, R20, RZ ;  /* 0x00000014080c723c */ /* 0x004ff600000018ff */
[----:B------:R-:W-:Y:S11]  /*6340*/  @!UPT UIADD3 URZ, URZ, URZ, URZ ;  /* 0x0000003f3f3ff290 */ /* 0x000ff6000fffe03f */
[----:B------:R-:W-:Y:S02]  /*6350*/  @!UPT UIADD3 URZ, URZ, URZ, URZ ;  /* 0x0000003f3f3ff290 */ /* 0x000fe4000fffe03f */
[----:B---3--:R-:W-:Y:S08]  /*6360*/  HMMA.16816.F32 R108, R4, R16, R12 ;  /* 0x00000010046c723c */ /* 0x008ff0000000180c */
[----:B------:R-:W-:Y:S01]  /*6370*/  HMMA.16816.F32 R12, R8, R22, RZ ;  /* 0x00000016080c723c */ /* 0x000fe200000018ff */
[----:B------:R-:W-:Y:S11]  /*6380*/  LDSM.16.MT88.4 R20, [R239+0x5000] ;  /* 0x00500000ef14783b */ /* 0x000ff60000004200 */
[----:B------:R-:W-:Y:S11]  /*6390*/  @!UPT UIADD3 URZ, URZ, URZ, URZ ;  /* 0x0000003f3f3ff290 */ /* 0x000ff6000fffe03f */
[----:B------:R-:W-:Y:S01]  /*63a0*/  @!UPT UIADD3 URZ, URZ, URZ, URZ ;  /* 0x0000003f3f3ff290 */ /* 0x000fe2000fffe03f */
[----:B------:R-:W-:Y:S01]  /*63b0*/  HMMA.16816.F32 R120, R4, R18, R12 ;  /* 0x000000120478723c */ /* 0x000fe2000000180c */
[----:B------:R-:W1:Y:S06]  /*63c0*/  LDSM.16.MT88.4 R16, [R239+0x4800] ;  /* 0x00480000ef10783b */ /* 0x000e6c0000004200 */
[----:B------:R-:W-:Y:S02]  /*63d0*/  FADD.FTZ R12, R119, R24 ;  /* 0x00000018770c7221 */ /* 0x000fe40000010000 */
[----:B------:R-:W-:Y:S02]  /*63e0*/  FADD.FTZ R24, R82, R2 ;  /* 0x0000000252187221 */ /* 0x000fe40000010000 */
[----:B------:R-:W-:Y:S01]  /*63f0*/  FADD.FTZ R3, R128, R12 ;  /* 0x0000000c80037221 */ /* 0x000fe20000010000 */
[----:B------:R-:W2:Y:S02]  /*6400*/  MUFU.EX2 R2, R25 ;  /* 0x0000001900027308 */ /* 0x000ea40000000800 */
[----:B--2---:R-:W-:-:S02]  /*6410*/  F2FP.PACK_AB R129, R0, R2 ;  /* 0x000000020081723e */ /* 0x004fc400000000ff */
[----:B------:R-:W-:Y:S01]  /*6420*/  MOV R25, R94 ;  /* 0x0000005e00197202 */ /* 0x000fe20000000f00 */
[----:B-1----:R-:W-:Y:S03]  /*6430*/  HMMA.16816.F32 R12, R8, R16, RZ ;  /* 0x00000010080c723c */ /* 0x002fe600000018ff */
[----:B------:R-:W1:Y:S08]  /*6440*/  MUFU.EX2 R17, R30 ;  /* 0x0000001e00117308 */ /* 0x000e700000000800 */
[----:B------:R-:W2:Y:S01]  /*6450*/  MUFU.EX2 R16, R29 ;  /* 0x0000001d00107308 */ /* 0x000ea20000000800 */
[----:B-1----:R-:W-:Y:S11]  /*6460*/  FADD.FTZ R3, R17, R3 ;  /* 0x0000000311037221 */ /* 0x002ff60000010000 */
[----:B------:R-:W-:Y:S01]  /*6470*/  @!UPT UIADD3 URZ, URZ, URZ, URZ ;  /* 0x0000003f3f3ff290 */ /* 0x000fe2000fffe03f */
[----:B------:R-:W-:Y:S01]  /*6480*/  HMMA.16816.F32 R116, R4, R20, R12 ;  /* 0x000000140474723c */ /* 0x000fe2000000180c */
[C---:B--2---:R-:W-:Y:S01]  /*6490*/  FADD.FTZ R3, R16.reuse, R3 ;  /* 0x0000000310037221 */ /* 0x044fe20000010000 */
[----:B------:R-:W-:-:S06]  /*64a0*/  F2FP.PACK_AB R128, R16, R17 ;  /* 0x000000111080723e */ /* 0x000fcc00000000ff */
[----:B------:R-:W-:Y:S01]  /*64b0*/  HMMA.16816.F32 R12, R8, R18, RZ ;  /* 0x00000012080c723c */ /* 0x000fe200000018ff */
[----:B------:R-:W1:Y:S08]  /*64c0*/  MUFU.EX2 R19, R28 ;  /* 0x0000001c00137308 */ /* 0x000e700000000800 */
[----:B------:R-:W2:Y:S01]  /*64d0*/  MUFU.EX2 R18, R27 ;  /* 0x0000001b00127308 */ /* 0x000ea20000000800 */
[----:B-1----:R-:W-:Y:S11]  /*64e0*/  FADD.FTZ R3, R19, R3 ;  /* 0x0000000313037221 */ /* 0x002ff60000010000 */
[----:B------:R-:W-:Y:S03]  /*64f0*/  @!UPT UIADD3 URZ, URZ, URZ, URZ ;  /* 0x0000003f3f3ff290 */ /* 0x000fe6000fffe03f */
[----:B------:R-:W-:Y:S01]  /*6500*/  HMMA.16816.F32 R20, R4, R22, R12 ;  /* 0x000000160414723c */ /* 0x000fe2000000180c */
[C---:B--2---:R-:W-:Y:S01]  /*6510*/  FADD.FTZ R3, R18.reuse, R3 ;  /* 0x0000000312037221 */ /* 0x044fe20000010000 */
[----:B------:R-:W-:Y:S02]  /*6520*/  F2FP.PACK_AB R130, R18, R19 ;  /* 0x000000131282723e */ /* 0x000fe400000000ff */
[----:B------:R-:W-:Y:S02]  /*6530*/  MOV R27, c[0x0][0x2c4] ;  /* 0x0000b100001b7a02 */ /* 0x000fe40000000f00 */
[----:B------:R1:W-:Y:S01]  /*6540*/  STL [R1+0x24], R3 ;  /* 0x0000240301007387 */ /* 0x0003e20000100800 */
[----:B------:R-:W-:Y:S01]  /*6550*/  FADD.FTZ R12, R83, R24 ;  /* 0x00000018530c7221 */ /* 0x000fe20000010000 */
[----:B------:R-:W-:Y:S01]  /*6560*/  ISETP.NE.AND P1, PT, R27, 0x1, PT ;  /* 0x000000011b00780c */ /* 0x000fe20003f25270 */
[----:B------:R-:W-:Y:S01]  /*6570*/  IMAD.MOV.U32 R24, RZ, RZ, R95 ;  /* 0x000000ffff187224 */ /* 0x000fe200078e005f */
[----:B------:R-:W-:Y:S01]  /*6580*/  LDSM.16.MT88.4 R80, [R240+0x4000] ;  /* 0x00400000f050783b */ /* 0x000fe20000004200 */
[----:B------:R-:W-:-:S02]  /*6590*/  FADD.FTZ R12, R2, R12 ;  /* 0x0000000c020c7221 */ /* 0x000fc40000010000 */
[----:B------:R2:W3:Y:S01]  /*65a0*/  MUFU.EX2 R2, R32 ;  /* 0x0000002000027308 */ /* 0x0004e20000000800 */
[----:B------:R-:W-:Y:S01]  /*65b0*/  IMAD.MOV.U32 R27, RZ, RZ, c[0x0][0x32c] ;  /* 0x0000cb00ff1b7624 */ /* 0x000fe200078e00ff */
[----:B--2---:R-:W2:Y:S01]  /*65c0*/  LDSM.16.MT88.4 R32, [R241+0x1000] ;  /* 0x00100000f120783b */ /* 0x004ea20000004200 */
[----:B-1----:R-:W-:-:S05]  /*65d0*/  FADD.FTZ R3, R0, R12 ;  /* 0x0000000c00037221 */ /* 0x002fca0000010000 */
[----:B------:R-:W1:Y:S01]  /*65e0*/  MUFU.EX2 R0, R31 ;  /* 0x0000001f00007308 */ /* 0x000e620000000800 */
[----:B------:R-:W4:Y:S01]  /*65f0*/  LDSM.16.MT88.4 R12, [R241+0x4800] ;  /* 0x00480000f10c783b */ /* 0x000f220000004200 */
[----:B---3--:R-:W-:Y:S01]  /*6600*/  FADD.FTZ R3, R2, R3 ;  /* 0x0000000302037221 */ /* 0x008fe20000010000 */
[----:B-1----:R-:W-:-:S03]  /*6610*/  F2FP.PACK_AB R131, R0, R2 ;  /* 0x000000020083723e */ /* 0x002fc600000000ff */
[----:B------:R-:W-:Y:S02]  /*6620*/  FADD.FTZ R3, R0, R3 ;  /* 0x0000000300037221 */ /* 0x000fe40000010000 */
[----:B------:R-:W-:-:S03]  /*6630*/  @P1 IMAD.HI.U32 R2, R24, c[0x0][0x2c8], RZ ;  /* 0x0000b20018021a27 */ /* 0x000fc600078e00ff */
[----:B------:R1:W-:Y:S01]  /*6640*/  STL [R1+0x28], R3 ;  /* 0x0000280301007387 */ /* 0x0003e20000100800 */
[C---:B------:R-:W-:Y:S01]  /*6650*/  HMMA.16816.F32 R156, R128.reuse, R152, R156 ;  /* 0x00000098809c723c */ /* 0x040fe2000000189c */
[----:B------:R-:W-:Y:S01]  /*6660*/  IMAD.MOV.U32 R0, RZ, RZ, R24 ;  /* 0x000000ffff007224 */ /* 0x000fe200078e0018 */
[----:B------:R-:W-:Y:S02]  /*6670*/  @P1 SHF.R.U32.HI R0, RZ, c[0x0][0x2cc], R2 ;  /* 0x0000b300ff001a19 */ /* 0x000fe40000011602 */
[----:B------:R-:W-:Y:S02]  /*6680*/  ISETP.GE.AND P1, PT, R27, 0x1, PT ;  /* 0x000000011b00780c */ /* 0x000fe40003f26270 */
[----:B------:R-:W-:Y:S02]  /*6690*/  IADD3 R2, R25, -R26, RZ ;  /* 0x8000001a19027210 */ /* 0x000fe40007ffe0ff */
[----:B------:R-:W-:Y:S01]  /*66a0*/  HMMA.16816.F32 R152, R128, R154, R144 ;  /* 0x0000009a8098723c */ /* 0x000fe20000001890 */
[----:B------:R-:W3:Y:S02]  /*66b0*/  LDSM.16.MT88.4 R144, [R240+0x1000] ;  /* 0x00100000f090783b */ /* 0x000ee40000004200 */
[----:B------:R-:W-:-:S05]  /*66c0*/  IMAD.IADD R0, R2, 0x1, R0 ;  /* 0x0000000102007824 */ /* 0x000fca00078e0200 */
[C---:B--2---:R-:W-:Y:S08]  /*66d0*/  HMMA.16816.F32 R28, R128.reuse, R32, R36 ;  /* 0x00000020801c723c */ /* 0x044ff00000001824 */
[----:B------:R-:W-:Y:S01]  /*66e0*/  HMMA.16816.F32 R32, R128, R34, R40 ;  /* 0x000000228020723c */ /* 0x000fe20000001828 */
[----:B------:R-:W2:Y:S01]  /*66f0*/  LDSM.16.MT88.4 R40, [R238+0x2800] ;  /* 0x00280000ee28783b */ /* 0x000ea20000004200 */
[----:B-1----:R-:W-:-:S06]  /*6700*/  IADD3 R3, R0, c[0x0][0x328], RZ ;  /* 0x0000ca0000037a10 */ /* 0x002fcc0007ffe0ff */
[C---:B----4-:R-:W-:Y:S08]  /*6710*/  HMMA.16816.F32 R16, R8.reuse, R12, RZ ;  /* 0x0000000c0810723c */ /* 0x050ff000000018ff */
[----:B------:R-:W-:Y:S01]  /*6720*/  HMMA.16816.F32 R8, R8, R14, RZ ;  /* 0x0000000e0808723c */ /* 0x000fe200000018ff */
[----:B------:R-:W1:Y:S07]  /*6730*/  LDSM.16.MT88.4 R12, [R241+0x5000] ;  /* 0x00500000f10c783b */ /* 0x000e6e0000004200 */
[C---:B---3--:R-:W-:Y:S08]  /*6740*/  HMMA.16816.F32 R148, R128.reuse, R144, R148 ;  /* 0x000000908094723c */ /* 0x048ff00000001894 */
[C---:B------:R-:W-:Y:S01]  /*6750*/  HMMA.16816.F32 R144, R128.reuse, R146, R136 ;  /* 0x000000928090723c */ /* 0x040fe20000001888 */
[----:B------:R-:W3:Y:S07]  /*6760*/  LDSM.16.MT88.4 R136, [R239+0x1000] ;  /* 0x00100000ef88783b */ /* 0x000eee0000004200 */
[C---:B--2---:R-:W-:Y:S08]  /*6770*/  HMMA.16816.F32 R36, R128.reuse, R40, R44 ;  /* 0x000000288024723c */ /* 0x044ff0000000182c */
[----:B------:R-:W-:Y:S01]  /*6780*/  HMMA.16816.F32 R40, R128, R42, R48 ;  /* 0x0000002a8028723c */ /* 0x000fe20000001830 */
[----:B------:R-:W2:Y:S07]  /*6790*/  LDSM.16.MT88.4 R48, [R240+0x2800] ;  /* 0x00280000f030783b */ /* 0x000eae0000004200 */
[C---:B-1----:R-:W-:Y:S08]  /*67a0*/  HMMA.16816.F32 R16, R4.reuse, R12, R16 ;  /* 0x0000000c0410723c */ /* 0x042ff00000001810 */
[----:B------:R-:W-:Y:S01]  /*67b0*/  HMMA.16816.F32 R8, R4, R14, R8 ;  /* 0x0000000e0408723c */ /* 0x000fe20000001808 */
[----:B------:R-:W-:Y:S07]  /*67c0*/  LDSM.16.MT88.4 R4, [R241+0x5800] ;  /* 0x00580000f104783b */ /* 0x000fee0000004200 */
[C---:B---3--:R-:W-:Y:S08]  /*67d0*/  HMMA.16816.F32 R140, R128.reuse, R136, R140 ;  /* 0x00000088808c723c */ /* 0x048ff0000000188c */
[C---:B------:R-:W-:Y:S01]  /*67e0*/  HMMA.16816.F32 R136, R128.reuse, R138, R88 ;  /* 0x0000008a8088723c */ /* 0x040fe20000001858 */
[----:B------:R-:W-:Y:S07]  /*67f0*/  LDSM.16.MT88.4 R88, [R239+0x4000] ;  /* 0x00400000ef58783b */ /* 0x000fee0000004200 */
[C---:B--2---:R-:W-:Y:S01]  /*6800*/  HMMA.16816.F32 R44, R128.reuse, R48, R56 ;  /* 0x00000030802c723c */ /* 0x044fe20000001838 */
        /* <DEDUP_REMOVED lines=8> */
[C---:B-1----:R-:W-:Y:S08]  /*6890*/  HMMA.16816.F32 R68, R128.reuse, R72, R176 ;  /* 0x000000488044723c */ /* 0x042ff000000018b0 */
[C---:B------:R-:W-:Y:S08]  /*68a0*/  HMMA.16816.F32 R72, R128.reuse, R74, R76 ;  /* 0x0000004a8048723c */ /* 0x040ff0000000184c */
[C---:B------:R-:W-:Y:S08]  /*68b0*/  HMMA.16816.F32 R76, R128.reuse, R80, R172 ;  /* 0x00000050804c723c */ /* 0x040ff000000018ac */
[C---:B------:R-:W-:Y:S08]  /*68c0*/  HMMA.16816.F32 R80, R128.reuse, R82, R84 ;  /* 0x000000528050723c */ /* 0x040ff00000001854 */
[C---:B------:R-:W-:Y:S08]  /*68d0*/  HMMA.16816.F32 R84, R128.reuse, R88, R168 ;  /* 0x000000588054723c */ /* 0x040ff000000018a8 */
[C---:B------:R-:W-:Y:S01]  /*68e0*/  HMMA.16816.F32 R88, R128.reuse, R90, R96 ;  /* 0x0000005a8058723c */ /* 0x040fe20000001860 */
[----:B------:R-:W1:Y:S07]  /*68f0*/  LDSM.16.MT88.4 R96, [R241+0x4000] ;  /* 0x00400000f160783b */ /* 0x000e6e0000004200 */
[C---:B-1----:R-:W-:Y:S08]  /*6900*/  HMMA.16816.F32 R92, R128.reuse, R96, R124 ;  /* 0x00000060805c723c */ /* 0x042ff0000000187c */
[C---:B------:R-:W-:Y:S01]  /*6910*/  HMMA.16816.F32 R96, R128.reuse, R98, R104 ;  /* 0x000000628060723c */ /* 0x040fe20000001868 */
[----:B------:R-:W1:Y:S07]  /*6920*/  LDSM.16.MT88.4 R104, [R238+0x5800] ;  /* 0x00580000ee68783b */ /* 0x000e6e0000004200 */
[----:B------:R-:W-:Y:S07]  /*6930*/  HMMA.16816.F32 R124, R128, R4, R16 ;  /* 0x00000004807c723c */ /* 0x000fee0000001810 */
[----:B------:R-:W-:-:S05]  /*6940*/  IADD3 R4, R134, -0x2, RZ ;  /* 0xfffffffe86047810 */ /* 0x000fca0007ffe0ff */
[----:B------:R-:W-:Y:S01]  /*6950*/  STL [R1+0x20], R4 ;  /* 0x0000200401007387 */ /* 0x000fe20000100800 */
        /* <DEDUP_REMOVED lines=8> */
[----:B------:R-:W-:Y:S01]  /*69e0*/  HMMA.16816.F32 R128, R128, R6, R8 ;  /* 0x000000068080723c */ /* 0x000fe20000001808 */
[----:B------:R-:W-:Y:S07]  /*69f0*/  @!P1 BRA `(.L_x_419) ;  /* 0x0000010000009947 */ /* 0x000fee0003800000 */
        /* <DEDUP_REMOVED lines=10> */
.L_x_421:
[----:B------:R-:W-:-:S13]  /*6aa0*/  ISETP.NE.AND P0, PT, R27, 0x1, PT ;  /* 0x000000011b00780c */ /* 0x000fda0003f05270 */
[----:B------:R-:W-:-:S05]  /*6ab0*/  @P0 IMAD.HI.U32 R0, R2, c[0x0][0x330], RZ ;  /* 0x0000cc0002000a27 */ /* 0x000fca00078e00ff */
[----:B------:R-:W-:Y:S02]  /*6ac0*/  @P0 SHF.R.U32.HI R2, RZ, c[0x0][0x334], R0 ;  /* 0x0000cd00ff020a19 */ /* 0x000fe40000011600 */
.L_x_422:
[----:B------:R-:W-:Y:S05]  /*6ad0*/  BSYNC B0 ;  /* 0x0000000000007941 */ /* 0x000fea0003800000 */
.L_x_420:
[----:B------:R-:W-:-:S05]  /*6ae0*/  IMAD R2, R2, R27, c[0x0][0x32c] ;  /* 0x0000cb0002027624 */ /* 0x000fca00078e021b */
[----:B------:R-:W-:-:S04]  /*6af0*/  IMNMX R3, R3, R2, PT ;  /* 0x0000000203037217 */ /* 0x000fc80003800200 */
.L_x_419:
[----:B------:R-:W2:Y:S01]  /*6b00*/  LDL R2, [R1+0x30] ;  /* 0x0000300001027983 */ /* 0x000ea20000100800 */
[----:B------:R-:W-:-:S05]  /*6b10*/  IMAD.HI R3, R3, 0x2aaaaaab, RZ ;  /* 0x2aaaaaab03037827 */ /* 0x000fca00078e02ff */
[----:B------:R-:W-:-:S04]  /*6b20*/  SHF.R.U32.HI R0, RZ, 0x1f, R3 ;  /* 0x0000001fff007819 */ /* 0x000fc80000011603 */
[----:B------:R-:W-:-:S04]  /*6b30*/  LEA.HI.SX32 R3, R3, R0, 0x1d ;  /* 0x0000000003037211 */ /* 0x000fc800078feaff */
[----:B--2---:R-:W-:-:S04]  /*6b40*/  IMNMX R2, R2, R3, !PT ;  /* 0x0000000302027217 */ /* 0x004fc80007800200 */
[----:B------:R-:W-:Y:S01]  /*6b50*/  ISETP.GE.AND P0, PT, R4, R2, PT ;  /* 0x000000020400720c */ /* 0x000fe20003f06270 */
[----:B------:R1:W-:-:S12]  /*6b60*/  STL [R1+0x60], R2 ;  /* 0x0000600201007387 */ /* 0x0003d80000100800 */
[----:B------:R-:W-:Y:S05]  /*6b70*/  @!P0 BRA `(.L_x_423) ;  /* 0x00003a2000008947 */ /* 0x000fea0003800000 */
[----:B------:R-:W-:Y:S02]  /*6b80*/  MOV R0, R4 ;  /* 0x0000000400007202 */ /* 0x000fe40000000f00 */
[----:B------:R-:W-:Y:S02]  /*6b90*/  MOV R134, R132 ;  /* 0x0000008400867202 */ /* 0x000fe40000000f00 */
[----:B-1----:R-:W-:Y:S01]  /*6ba0*/  MOV R2, R133 ;  /* 0x0000008500027202 */ /* 0x002fe20000000f00 */
[----:B------:R1:W-:Y:S04]  /*6bb0*/  STL [R1+0x1c], R0 ;  /* 0x00001c0001007387 */ /* 0x0003e80000100800 */
.L_x_436:
[----:B-1----:R-:W2:Y:S01]  /*6bc0*/  LDL R0, [R1] ;  /* 0x0000000001007983 */ /* 0x002ea20000100800 */
[----:B------:R-:W-:Y:S04]  /*6bd0*/  DEPBAR.LE SB0, 0x0 ;  /* 0x000080000000791a */ /* 0x000fe80000000000 */
[----:B------:R-:W3:Y:S01]  /*6be0*/  LDL R13, [R1+0x30] ;  /* 0x00003000010d7983 */ /* 0x000ee20000100800 */
[----:B------:R-:W-:Y:S01]  /*6bf0*/  WARPSYNC 0xffffffff ;  /* 0xffffffff00007948 */ /* 0x000fe20003800000 */
[----:B------:R-:W-:Y:S02]  /*6c00*/  BSSY B0, `(.L_x_424) ;  /* 0x0000034000007945 */ /* 0x000fe40003800000 */
[----:B------:R-:W3:Y:S04]  /*6c10*/  LDL R132, [R1+0x1c] ;  /* 0x00001c0001847983 */ /* 0x000ee80000100800 */
[----:B------:R-:W4:Y:S04]  /*6c20*/  LDL R133, [R1+0x14] ;  /* 0x0000140001857983 */ /* 0x000f280000100800 */
[----:B------:R-:W-:Y:S06]  /*6c30*/  BAR.SYNC.DEFER_BLOCKING 0x0 ;  /* 0x0000000000007b1d */ /* 0x000fec0000010000 */
[----:B------:R1:W1:Y:S04]  /*6c40*/  LDSM.16.M88.4 R8, [R135] ;  /* 0x000000008708783b */ /* 0x0002680000000200 */
[----:B------:R1:W1:Y:S04]  /*6c50*/  LDSM.16.M88.4 R16, [R135+0x800] ;  /* 0x000800008710783b */ /* 0x0002680000000200 */
[----:B------:R1:W1:Y:S04]  /*6c60*/  LDSM.16.M88.4 R24, [R135+0x1000] ;  /* 0x001000008718783b */ /* 0x0002680000000200 */
[----:B------:R1:W1:Y:S04]  /*6c70*/  LDSM.16.M88.4 R168, [R242] ;  /* 0x00000000f2a8783b */ /* 0x0002680000000200 */
[----:B------:R1:W1:Y:S01]  /*6c80*/  LDSM.16.M88.4 R172, [R252] ;  /* 0x00000000fcac783b */ /* 0x0002620000000200 */
[----:B---3--:R-:W-:Y:S03]  /*6c90*/  ISETP.GT.AND P0, PT, R13, R132, PT ;  /* 0x000000840d00720c */ /* 0x008fe60003f04270 */
[----:B--2---:R2:W3:Y:S01]  /*6ca0*/  LDSM.16.M88.4 R176, [R0] ;  /* 0x0000000000b0783b */ /* 0x0044e20000000200 */
[C---:B----4-:R-:W-:Y:S02]  /*6cb0*/  LOP3.LUT P6, RZ, R133.reuse, 0x100, RZ, 0xc0, !PT ;  /* 0x0000010085ff7812 */ /* 0x050fe400078cc0ff */
[C---:B------:R-:W-:Y:S02]  /*6cc0*/  LOP3.LUT P5, RZ, R133.reuse, 0x80, RZ, 0xc0, !PT ;  /* 0x0000008085ff7812 */ /* 0x040fe400078ac0ff */
[----:B------:R-:W-:Y:S05]  /*6cd0*/  LOP3.LUT P4, RZ, R133, 0x40, RZ, 0xc0, !PT ;  /* 0x0000004085ff7812 */ /* 0x000fea000788c0ff */
[----:B------:R-:W-:-:S05]  /*6ce0*/  @P0 BRA `(.L_x_425) ;  /* 0x0000025000000947 */ /* 0x000fca0003800000 */
[----:B-1----:R-:W4:Y:S01]  /*6cf0*/  LDL.64 R22, [R1+0x58] ;  /* 0x0000580001167983 */ /* 0x002f220000100a00 */
[----:B------:R-:W-:Y:S01]  /*6d00*/  LOP3.LUT P3, RZ, R133, 0x200, RZ, 0xc0, !PT ;  /* 0x0000020085ff7812 */ /* 0x000fe2000786c0ff */
[----:B------:R-:W-:Y:S01]  /*6d10*/  IMAD.WIDE.U32 R4, R132, c[0x0][0x208], RZ ;  /* 0x0000820084047a25 */ /* 0x000fe200078e00ff */
[----:B--2---:R-:W-:Y:S01]  /*6d20*/  SHF.R.S32.HI R0, RZ, 0x1f, R132 ;  /* 0x0000001fff007819 */ /* 0x004fe20000011484 */
[----:B------:R-:W2:Y:S04]  /*6d30*/  LDL.64 R20, [R1+0x48] ;  /* 0x0000480001147983 */ /* 0x000ea80000100a00 */
[----:B------:R-:W5:Y:S01]  /*6d40*/  LDL R14, [R1+0x18] ;  /* 0x00001800010e7983 */ /* 0x000f620000100800 */
[----:B------:R-:W-:Y:S03]  /*6d50*/  IMAD R0, R0, c[0x0][0x208], RZ ;  /* 0x0000820000007a24 */ /* 0x000fe600078e02ff */
[----:B------:R-:W1:Y:S01]  /*6d60*/  S2R R3, SR_TID.X ;  /* 0x0000000000037919 */ /* 0x000e620000002100 */
[----:B------:R-:W-:Y:S04]  /*6d70*/  IMAD R0, R132, c[0x0][0x20c], R0 ;  /* 0x0000830084007a24 */ /* 0x000fe800078e0200 */
[----:B------:R-:W-:Y:S02]  /*6d80*/  IMAD.IADD R0, R5, 0x1, R0 ;  /* 0x0000000105007824 */ /* 0x000fe400078e0200 */
[----:B------:R-:W-:Y:S01]  /*6d90*/  IMAD.WIDE.U32 R4, R4, 0x30, RZ ;  /* 0x0000003004047825 */ /* 0x000fe200078e00ff */
[----:B-1----:R-:W-:Y:S03]  /*6da0*/  ISETP.GT.AND P2, PT, R3, 0x7f, PT ;  /* 0x0000007f0300780c */ /* 0x002fe60003f44270 */
[----:B------:R-:W-:Y:S04]  /*6db0*/  IMAD R3, R0, 0x30, RZ ;  /* 0x0000003000037824 */ /* 0x000fe800078e02ff */
[----:B------:R-:W-:Y:S06]  /*6dc0*/  IMAD.IADD R3, R5, 0x1, R3 ;  /* 0x0000000105037824 */ /* 0x000fec00078e0203 */
[----:B------:R-:W-:Y:S05]  /*6dd0*/  @!P2 IMAD.MOV.U32 R0, RZ, RZ, c[0x0][0x208] ;  /* 0x00008200ff00a624 */ /* 0x000fea00078e00ff */
[-C--:B------:R-:W-:Y:S02]  /*6de0*/  @!P2 LEA R12, P0, R0, R4.reuse, 0x5 ;  /* 0x00000004000ca211 */ /* 0x080fe400078028ff */
[----:B----4-:R-:W-:Y:S01]  /*6df0*/  IADD3 R5, P1, R22, R4, RZ ;  /* 0x0000000416057210 */ /* 0x010fe20007f3e0ff */
[----:B------:R-:W-:Y:S05]  /*6e00*/  @!P2 IMAD.MOV.U32 R4, RZ, RZ, c[0x0][0x20c] ;  /* 0x00008300ff04a624 */ /* 0x000fea00078e00ff */
[----:B------:R-:W-:Y:S01]  /*6e10*/  @!P2 LEA.HI.X R4, R0, R3, R4, 0x5, P0 ;  /* 0x000000030004a211 */ /* 0x000fe200000f2c04 */
[----:B--2---:R-:W-:Y:S01]  /*6e20*/  IMAD.X R3, R3, 0x1, R21, P1 ;  /* 0x0000000103037824 */ /* 0x004fe200008e0615 */
[C---:B------:R-:W-:Y:S04]  /*6e30*/  LEA R6, P0, R5.reuse, c[0x0][0x1f8], 0x1 ;  /* 0x00007e0005067a11 */ /* 0x040fe800078008ff */
[----:B------:R-:W-:Y:S02]  /*6e40*/  LEA.HI.X R7, R5, c[0x0][0x1fc], R3, 0x1, P0 ;  /* 0x00007f0005077a11 */ /* 0x000fe400000f0c03 */
[----:B------:R-:W-:Y:S03]  /*6e50*/  @!P2 IADD3 R0, P0, R12, R22, RZ ;  /* 0x000000160c00a210 */ /* 0x000fe60007f1e0ff */
[----:B------:R-:W-:Y:S01]  /*6e60*/  @!PT LDS RZ, [RZ] ;  /* 0x00000000fffff984 */ /* 0x000fe20000000800 */
[----:B------:R-:W-:Y:S01]  /*6e70*/  @!PT LDS RZ, [RZ] ;  /* 0x00000000fffff984 */ /* 0x000fe20000000800 */
[----:B------:R-:W-:Y:S01]  /*6e80*/  @!PT LDS RZ, [RZ] ;  /* 0x00000000fffff984 */ /* 0x000fe20000000800 */
[----:B-----5:R1:W-:Y:S02]  /*6e90*/  LDGSTS.E.BYPASS.LTC128B.128 [R14+0x4080], [R6.64], !P3 ;  /* 0x04080000060e7fae */ /* 0x0203e4000d901d46 */
[----:B------:R-:W-:Y:S01]  /*6ea0*/  @!P2 IMAD.X R3, R4, 0x1, R21, P0 ;  /* 0x000000010403a824 */ /* 0x000fe200000e0615 */
[C---:B------:R-:W-:Y:S01]  /*6eb0*/  @!P2 LEA R4, P0, R0.reuse, c[0x0][0x1f8], 0x1 ;  /* 0x00007e000004aa11 */ /* 0x040fe200078008ff */
[----:B------:R1:W-:Y:S03]  /*6ec0*/  LDGSTS.E.BYPASS.LTC128B.128 [R14+0x5880], [R6.64+0x80], !P6 ;  /* 0x05880080060e7fae */ /* 0x0003e6000f101d46 */
[----:B------:R-:W-:Y:S01]  /*6ed0*/  @!P2 LEA.HI.X R5, R0, c[0x0][0x1fc], R3, 0x1, P0 ;  /* 0x00007f000005aa11 */ /* 0x000fe200000f0c03 */
[----:B------:R1:W-:Y:S04]  /*6ee0*/  LDGSTS.E.BYPASS.LTC128B.128 [R14+0x7080], [R6.64+0x100], !P5 ;  /* 0x07080100060e7fae */ /* 0x0003e8000e901d46 */
[----:B------:R1:W-:Y:S04]  /*6ef0*/  LDGSTS.E.BYPASS.LTC128B.128 [R14+0x8880], [R6.64+0x180], !P4 ;  /* 0x08880180060e7fae */ /* 0x0003e8000e101d46 */
[----:B------:R1:W-:Y:S04]  /*6f00*/  @!P2 LDGSTS.E.BYPASS.LTC128B.128 [R14+0x5080], [R4.64], !P3 ;  /* 0x05080000040eafae */ /* 0x0003e8000d901d46 */
[----:B------:R1:W-:Y:S04]  /*6f10*/  @!P2 LDGSTS.E.BYPASS.LTC128B.128 [R14+0x6880], [R4.64+0x80], !P6 ;  /* 0x06880080040eafae */ /* 0x0003e8000f101d46 */
[----:B------:R1:W-:Y:S04]  /*6f20*/  @!P2 LDGSTS.E.BYPASS.LTC128B.128 [R14+0x8080], [R4.64+0x100], !P5 ;  /* 0x08080100040eafae */ /* 0x0003e8000e901d46 */
[----:B------:R1:W-:Y:S02]  /*6f30*/  @!P2 LDGSTS.E.BYPASS.LTC128B.128 [R14+0x9880], [R4.64+0x180], !P4 ;  /* 0x09880180040eafae */ /* 0x0003e4000e101d46 */
.L_x_425:
[----:B-1----:R-:W-:Y:S05]  /*6f40*/  BSYNC B0 ;  /* 0x0000000000007941 */ /* 0x002fea0003800000 */
.L_x_424:
[C---:B------:R-:W-:Y:S01]  /*6f50*/  HMMA.16816.F32 R4, R160.reuse, R8, RZ ;  /* 0x00000008a004723c */ /* 0x040fe200000018ff */
[----:B------:R-:W0:Y:S01]  /*6f60*/  LDGDEPBAR ;  /* 0x00000000000079af */ /* 0x000e220000000000 */
[----:B------:R-:W-:Y:S02]  /*6f70*/  BSSY B0, `(.L_x_426) ;  /* 0x00000f1000007945 */ /* 0x000fe40003800000 */
[----:B------:R-:W-:Y:S04]  /*6f80*/  MOV R3, R13 ;  /* 0x0000000d00037202 */ /* 0x000fe80000000f00 */
[C---:B------:R-:W-:Y:S08]  /*6f90*/  HMMA.16816.F32 R8, R160.reuse, R10, RZ ;  /* 0x0000000aa008723c */ /* 0x040ff000000018ff */
[C---:B------:R-:W-:Y:S08]  /*6fa0*/  HMMA.16816.F32 R12, R160.reuse, R16, RZ ;  /* 0x00000010a00c723c */ /* 0x040ff000000018ff */
[C---:B------:R-:W-:Y:S08]  /*6fb0*/  HMMA.16816.F32 R16, R160.reuse, R18, RZ ;  /* 0x00000012a010723c */ /* 0x040ff000000018ff */
[C---:B------:R-:W-:Y:S08]  /*6fc0*/  HMMA.16816.F32 R20, R160.reuse, R24, RZ ;  /* 0x00000018a014723c */ /* 0x040ff000000018ff */
[----:B------:R-:W-:Y:S08]  /*6fd0*/  HMMA.16816.F32 R24, R160, R26, RZ ;  /* 0x0000001aa018723c */ /* 0x000ff000000018ff */
[C---:B------:R-:W-:Y:S08]  /*6fe0*/  HMMA.16816.F32 R4, R164.reuse, R168, R4 ;  /* 0x000000a8a404723c */ /* 0x040ff00000001804 */
[C---:B------:R-:W-:Y:S01]  /*6ff0*/  HMMA.16816.F32 R8, R164.reuse, R170, R8 ;  /* 0x000000aaa408723c */ /* 0x040fe20000001808 */
[----:B------:R-:W1:Y:S07]  /*7000*/  LDSM.16.M88.4 R168, [R237] ;  /* 0x00000000eda8783b */ /* 0x000e6e0000000200 */
[C---:B------:R-:W-:Y:S08]  /*7010*/  HMMA.16816.F32 R12, R164.reuse, R172, R12 ;  /* 0x000000aca40c723c */ /* 0x040ff0000000180c */
[C---:B------:R-:W-:Y:S01]  /*7020*/  HMMA.16816.F32 R16, R164.reuse, R174, R16 ;  /* 0x000000aea410723c */ /* 0x040fe20000001810 */
[----:B------:R-:W4:Y:S07]  /*7030*/  LDSM.16.M88.4 R172, [R237+0x800] ;  /* 0x00080000edac783b */ /* 0x000f2e0000000200 */
[C---:B---3--:R-:W-:Y:S08]  /*7040*/  HMMA.16816.F32 R20, R164.reuse, R176, R20 ;  /* 0x000000b0a414723c */ /* 0x048ff00000001814 */
[----:B------:R-:W-:Y:S08]  /*7050*/  HMMA.16816.F32 R24, R164, R178, R24 ;  /* 0x000000b2a418723c */ /* 0x000ff00000001818 */
[C---:B-1----:R-:W-:Y:S08]  /*7060*/  HMMA.16816.F32 R4, R180.reuse, R168, R4 ;  /* 0x000000a8b404723c */ /* 0x042ff00000001804 */
[C---:B------:R-:W-:Y:S01]  /*7070*/  HMMA.16816.F32 R8, R180.reuse, R170, R8 ;  /* 0x000000aab408723c */ /* 0x040fe20000001808 */
[----:B------:R-:W1:Y:S07]  /*7080*/  LDSM.16.M88.4 R168, [R237+0x1000] ;  /* 0x00100000eda8783b */ /* 0x000e6e0000000200 */
[C---:B----4-:R-:W-:Y:S08]  /*7090*/  HMMA.16816.F32 R12, R180.reuse, R172, R12 ;  /* 0x000000acb40c723c */ /* 0x050ff0000000180c */
[C---:B------:R-:W-:Y:S01]  /*70a0*/  HMMA.16816.F32 R16, R180.reuse, R174, R16 ;  /* 0x000000aeb410723c */ /* 0x040fe20000001810 */
[----:B------:R-:W3:Y:S07]  /*70b0*/  LDSM.16.M88.4 R172, [R236] ;  /* 0x00000000ecac783b */ /* 0x000eee0000000200 */
[C---:B-1----:R-:W-:Y:S08]  /*70c0*/  HMMA.16816.F32 R20, R180.reuse, R168, R20 ;  /* 0x000000a8b414723c */ /* 0x042ff00000001814 */
[----:B------:R-:W-:Y:S01]  /*70d0*/  HMMA.16816.F32 R24, R180, R170, R24 ;  /* 0x000000aab418723c */ /* 0x000fe20000001818 */
[----:B------:R-:W1:Y:S07]  /*70e0*/  LDSM.16.M88.4 R168, [R236+0x800] ;  /* 0x00080000eca8783b */ /* 0x000e6e0000000200 */
[C---:B---3--:R-:W-:Y:S08]  /*70f0*/  HMMA.16816.F32 R4, R184.reuse, R172, R4 ;  /* 0x000000acb804723c */ /* 0x048ff00000001804 */
[C---:B------:R-:W-:Y:S01]  /*7100*/  HMMA.16816.F32 R8, R184.reuse, R174, R8 ;  /* 0x000000aeb808723c */ /* 0x040fe20000001808 */
[----:B------:R-:W3:Y:S07]  /*7110*/  LDSM.16.M88.4 R172, [R236+0x1000] ;  /* 0x00100000ecac783b */ /* 0x000eee0000000200 */
[C---:B-1----:R-:W-:Y:S08]  /*7120*/  HMMA.16816.F32 R12, R184.reuse, R168, R12 ;  /* 0x000000a8b80c723c */ /* 0x042ff0000000180c */
[C---:B------:R-:W-:Y:S01]  /*7130*/  HMMA.16816.F32 R16, R184.reuse, R170, R16 ;  /* 0x000000aab810723c */ /* 0x040fe20000001810 */
[----:B------:R-:W1:Y:S07]  /*7140*/  LDSM.16.M88.4 R168, [R135+0x1800] ;  /* 0x0018000087a8783b */ /* 0x000e6e0000000200 */
[C---:B---3--:R-:W-:Y:S08]  /*7150*/  HMMA.16816.F32 R20, R184.reuse, R172, R20 ;  /* 0x000000acb814723c */ /* 0x048ff00000001814 */
[----:B------:R-:W-:Y:S01]  /*7160*/  HMMA.16816.F32 R24, R184, R174, R24 ;  /* 0x000000aeb818723c */ /* 0x000fe20000001818 */
[----:B------:R-:W3:Y:S07]  /*7170*/  LDSM.16.M88.4 R172, [R135+0x2000] ;  /* 0x0020000087ac783b */ /* 0x000eee0000000200 */
[C---:B-1----:R-:W-:Y:S08]  /*7180*/  HMMA.16816.F32 R4, R188.reuse, R168, R4 ;  /* 0x000000a8bc04723c */ /* 0x042ff00000001804 */
[C---:B------:R-:W-:Y:S01]  /*7190*/  HMMA.16816.F32 R8, R188.reuse, R170, R8 ;  /* 0x000000aabc08723c */ /* 0x040fe20000001808 */
[----:B------:R-:W1:Y:S07]  /*71a0*/  LDSM.16.M88.4 R168, [R135+0x2800] ;  /* 0x0028000087a8783b */ /* 0x000e6e0000000200 */
[C---:B---3--:R-:W-:Y:S08]  /*71b0*/  HMMA.16816.F32 R12, R188.reuse, R172, R12 ;  /* 0x000000acbc0c723c */ /* 0x048ff0000000180c */
[C---:B------:R-:W-:Y:S01]  /*71c0*/  HMMA.16816.F32 R16, R188.reuse, R174, R16 ;  /* 0x000000aebc10723c */ /* 0x040fe20000001810 */
[----:B------:R-:W3:Y:S07]  /*71d0*/  LDSM.16.M88.4 R172, [R245] ;  /* 0x00000000f5ac783b */ /* 0x000eee0000000200 */
[C---:B-1----:R-:W-:Y:S08]  /*71e0*/  HMMA.16816.F32 R20, R188.reuse, R168, R20 ;  /* 0x000000a8bc14723c */ /* 0x042ff00000001814 */
[----:B------:R-:W-:Y:S01]  /*71f0*/  HMMA.16816.F32 R24, R188, R170, R24 ;  /* 0x000000aabc18723c */ /* 0x000fe20000001818 */
[----:B------:R-:W1:Y:S07]  /*7200*/  LDSM.16.M88.4 R168, [R243] ;  /* 0x00000000f3a8783b */ /* 0x000e6e0000000200 */
[C---:B---3--:R-:W-:Y:S08]  /*7210*/  HMMA.16816.F32 R4, R192.reuse, R172, R4 ;  /* 0x000000acc004723c */ /* 0x048ff00000001804 */
[C---:B------:R-:W-:Y:S01]  /*7220*/  HMMA.16816.F32 R8, R192.reuse, R174, R8 ;  /* 0x000000aec008723c */ /* 0x040fe20000001808 */
[----:B------:R-:W3:Y:S07]  /*7230*/  LDSM.16.M88.4 R172, [R244] ;  /* 0x00000000f4ac783b */ /* 0x000eee0000000200 */
        /* <DEDUP_REMOVED lines=11> */
[----:B------:R-:W3:Y:S07]  /*72f0*/  LDSM.16.M88.4 R172, [R236+0x1800] ;  /* 0x00180000ecac783b */ /* 0x000eee0000000200 */
        /* <DEDUP_REMOVED lines=76> */
[C---:B------:R-:W-:Y:S11]  /*77c0*/  HMMA.16816.F32 R8, R232.reuse, R174, R8 ;  /* 0x000000aee808723c */ /* 0x040ff60000001808 */
[----:B------:R-:W-:Y:S05]  /*77d0*/  @!UPT UIADD3 URZ, URZ, URZ, URZ ;  /* 0x0000003f3f3ff290 */ /* 0x000fea000fffe03f */
[----:B--2---:R-:W-:Y:S04]  /*77e0*/  FMUL.FTZ R0, R4, c[0x0][0x320] ;  /* 0x0000c80004007a20 */ /* 0x004fe80000410000 */
[----:B------:R2:W-:Y:S04]  /*77f0*/  MUFU.TANH R174, R0 ;  /* 0x0000000000ae7308 */ /* 0x0005e80000002400 */
[----:B------:R-:W-:Y:S01]  /*7800*/  FMUL.FTZ R10, R10, c[0x0][0x320] ;  /* 0x0000c8000a0a7a20 */ /* 0x000fe20000410000 */
[C---:B-1----:R-:W-:Y:S03]  /*7810*/  HMMA.16816.F32 R12, R232.reuse, R168, R12 ;  /* 0x000000a8e80c723c */ /* 0x042fe6000000180c */
[----:B------:R-:W-:Y:S02]  /*7820*/  FMUL.FTZ R11, R11, c[0x0][0x320] ;  /* 0x0000c8000b0b7a20 */ /* 0x000fe40000410000 */
[----:B------:R1:W-:Y:S03]  /*7830*/  MUFU.TANH R178, R10 ;  /* 0x0000000a00b27308 */ /* 0x0003e60000002400 */
[C---:B------:R-:W-:Y:S07]  /*7840*/  HMMA.16816.F32 R16, R232.reuse, R170, R16 ;  /* 0x000000aae810723c */ /* 0x040fee0000001810 */
[----:B------:R-:W-:Y:S01]  /*7850*/  MUFU.TANH R169, R11 ;  /* 0x0000000b00a97308 */ /* 0x000fe20000002400 */
[----:B--2---:R-:W-:Y:S09]  /*7860*/  FMUL.FTZ R0, R5, c[0x0][0x320] ;  /* 0x0000c80005007a20 */ /* 0x004ff20000410000 */
[----:B------:R2:W-:Y:S01]  /*7870*/  MUFU.TANH R173, R0 ;  /* 0x0000000000ad7308 */ /* 0x0005e20000002400 */
[----:B-1----:R-:W-:Y:S01]  /*7880*/  MOV R10, R132 ;  /* 0x00000084000a7202 */ /* 0x002fe20000000f00 */
[----:B--2---:R-:W-:Y:S08]  /*7890*/  FMUL.FTZ R0, R6, c[0x0][0x320] ;  /* 0x0000c80006007a20 */ /* 0x004ff00000410000 */
[----:B------:R1:W2:Y:S02]  /*78a0*/  MUFU.TANH R4, R0 ;  /* 0x0000000000047308 */ /* 0x0002a40000002400 */
[----:B-1----:R-:W-:Y:S01]  /*78b0*/  FMUL.FTZ R0, R7, c[0x0][0x320] ;  /* 0x0000c80007007a20 */ /* 0x002fe20000410000 */
[----:B--2---:R-:W-:Y:S07]  /*78c0*/  STL [R1+0x20], R4 ;  /* 0x0000200401007387 */ /* 0x004fee0000100800 */
[----:B------:R1:W2:Y:S01]  /*78d0*/  MUFU.TANH R179, R0 ;  /* 0x0000000000b37308 */ /* 0x0002a20000002400 */
[----:B------:R-:W3:Y:S01]  /*78e0*/  LDSM.16.M88.4 R4, [R236+0x5800] ;  /* 0x00580000ec04783b */ /* 0x000ee20000000200 */
[----:B------:R-:W-:Y:S07]  /*78f0*/  DEPBAR.LE SB0, 0x0 ;  /* 0x000080000000791a */ /* 0x000fee0000000000 */
[----:B------:R-:W-:Y:S01]  /*7900*/  BAR.SYNC.DEFER_BLOCKING 0x0 ;  /* 0x0000000000007b1d */ /* 0x000fe20000010000 */
[----:B-1----:R-:W-:Y:S01]  /*7910*/  FMUL.FTZ R0, R8, c[0x0][0x320] ;  /* 0x0000c80008007a20 */ /* 0x002fe20000410000 */
[----:B------:R-:W-:Y:S01]  /*7920*/  MOV R8, R3 ;  /* 0x0000000300087202 */ /* 0x000fe20000000f00 */
[----:B------:R-:W-:Y:S03]  /*7930*/  FMUL.FTZ R3, R13, c[0x0][0x320] ;  /* 0x0000c8000d037a20 */ /* 0x000fe60000410000 */
[----:B------:R1:W4:Y:S10]  /*7940*/  MUFU.TANH R172, R0 ;  /* 0x0000000000ac7308 */ /* 0x0003340000002400 */
[----:B------:R-:W2:Y:S01]  /*7950*/  MUFU.TANH R132, R3 ;  /* 0x0000000300847308 */ /* 0x000ea20000002400 */
[C---:B---3--:R-:W-:Y:S08]  /*7960*/  HMMA.16816.F32 R20, R232.reuse, R4, R20 ;  /* 0x00000004e814723c */ /* 0x048ff00000001814 */
[----:B------:R-:W-:Y:S04]  /*7970*/  HMMA.16816.F32 R24, R232, R6, R24 ;  /* 0x00000006e818723c */ /* 0x000fe80000001818 */
[----:B-1----:R-:W-:Y:S01]  /*7980*/  FMUL.FTZ R0, R9, c[0x0][0x320] ;  /* 0x0000c80009007a20 */ /* 0x002fe20000410000 */
[----:B------:R-:W-:Y:S03]  /*7990*/  MOV R9, R133 ;  /* 0x0000008500097202 */ /* 0x000fe60000000f00 */
[----:B------:R1:W3:Y:S04]  /*79a0*/  MUFU.TANH R168, R0 ;  /* 0x0000000000a87308 */ /* 0x0002e80000002400 */
[----:B-1----:R-:W-:Y:S06]  /*79b0*/  FMUL.FTZ R0, R12, c[0x0][0x320] ;  /* 0x0000c8000c007a20 */ /* 0x002fec0000410000 */
[----:B------:R1:W1:Y:S02]  /*79c0*/  MUFU.TANH R133, R0 ;  /* 0x0000000000857308 */ /* 0x0002640000002400 */
[----:B-1----:R-:W-:Y:S08]  /*79d0*/  FMUL.FTZ R0, R14, c[0x0][0x320] ;  /* 0x0000c8000e007a20 */ /* 0x002ff00000410000 */
[----:B------:R1:W1:Y:S02]  /*79e0*/  MUFU.TANH R177, R0 ;  /* 0x0000000000b17308 */ /* 0x0002640000002400 */
[----:B-1----:R-:W-:Y:S08]  /*79f0*/  FMUL.FTZ R0, R15, c[0x0][0x320] ;  /* 0x0000c8000f007a20 */ /* 0x002ff00000410000 */
[----:B------:R1:W1:Y:S02]  /*7a00*/  MUFU.TANH R176, R0 ;  /* 0x0000000000b07308 */ /* 0x0002640000002400 */
[----:B-1----:R-:W-:Y:S01]  /*7a10*/  FMUL.FTZ R0, R16, c[0x0][0x320] ;  /* 0x0000c80010007a20 */ /* 0x002fe20000410000 */
[----:B------:R-:W-:Y:S07]  /*7a20*/  MOV R16, R9 ;  /* 0x0000000900107202 */ /* 0x000fee0000000f00 */
        /* <DEDUP_REMOVED lines=15> */
[----:B-1----:R-:W-:Y:S01]  /*7b20*/  FMUL.FTZ R0, R24, c[0x0][0x320] ;  /* 0x0000c80018007a20 */ /* 0x002fe20000410000 */
[----:B------:R-:W-:Y:S07]  /*7b30*/  MOV R24, R10 ;  /* 0x0000000a00187202 */ /* 0x000fee0000000f00 */
[----:B------:R1:W1:Y:S01]  /*7b40*/  MUFU.TANH R11, R0 ;  /* 0x00000000000b7308 */ /* 0x0002620000002400 */
[----:B------:R-:W-:Y:S01]  /*7b50*/  ISETP.GT.AND P0, PT, R24, R8, PT ;  /* 0x000000081800720c */ /* 0x000fe20003f04270 */
[----:B-1----:R-:W-:Y:S08]  /*7b60*/  FMUL.FTZ R0, R25, c[0x0][0x320] ;  /* 0x0000c80019007a20 */ /* 0x002ff00000410000 */
[----:B------:R1:W1:Y:S02]  /*7b70*/  MUFU.TANH R10, R0 ;  /* 0x00000000000a7308 */ /* 0x0002640000002400 */
[----:B-1----:R-:W-:Y:S08]  /*7b80*/  FMUL.FTZ R0, R26, c[0x0][0x320] ;  /* 0x0000c8001a007a20 */ /* 0x002ff00000410000 */
[----:B------:R1:W1:Y:S02]  /*7b90*/  MUFU.TANH R22, R0 ;  /* 0x0000000000167308 */ /* 0x0002640000002400 */
[----:B-1----:R-:W-:Y:S08]  /*7ba0*/  FMUL.FTZ R0, R27, c[0x0][0x320] ;  /* 0x0000c8001b007a20 */ /* 0x002ff00000410000 */
[----:B------:R1:W1:Y:S01]  /*7bb0*/  MUFU.TANH R21, R0 ;  /* 0x0000000000157308 */ /* 0x0002620000002400 */
[----:B------:R-:W-:-:S05]  /*7bc0*/  @!P0 BRA `(.L_x_427) ;  /* 0x000002b000008947 */ /* 0x000fca0003800000 */
[----:B--234-:R-:W2:Y:S01]  /*7bd0*/  LDL.64 R26, [R1+0x50] ;  /* 0x00005000011a7983 */ /* 0x01cea20000100a00 */
[----:B-1----:R-:W-:Y:S03]  /*7be0*/  IADD3 R0, R24, -0x1, RZ ;  /* 0xffffffff18007810 */ /* 0x002fe60007ffe0ff */
[----:B------:R-:W3:Y:S04]  /*7bf0*/  LDL.64 R18, [R1+0x40] ;  /* 0x0000400001127983 */ /* 0x000ee80000100a00 */
[----:B------:R-:W4:Y:S04]  /*7c00*/  LDL R8, [R1+0x18] ;  /* 0x0000180001087983 */ /* 0x000f280000100800 */
[----:B------:R-:W1:Y:S02]  /*7c10*/  S2R R3, SR_TID.X ;  /* 0x0000000000037919 */ /* 0x000e640000002100 */
[----:B-1----:R-:W-:Y:S04]  /*7c20*/  SHF.R.S32.HI R9, RZ, 0x1f, R3 ;  /* 0x0000001fff097819 */ /* 0x002fe80000011403 */
[----:B------:R-:W-:Y:S02]  /*7c30*/  LEA.HI R9, R9, R3, RZ, 0x3 ;  /* 0x0000000309097211 */ /* 0x000fe400078f18ff */
[----:B------:R-:W-:Y:S02]  /*7c40*/  SHF.R.S32.HI R3, RZ, 0x1f, R0 ;  /* 0x0000001fff037819 */ /* 0x000fe40000011400 */
[----:B------:R-:W-:Y:S03]  /*7c50*/  SHF.R.S32.HI R9, RZ, 0x3, R9 ;  /* 0x00000003ff097819 */ /* 0x000fe60000011409 */
[----:B------:R-:W-:Y:S01]  /*7c60*/  IMAD R3, R3, c[0x0][0x1e0], RZ ;  /* 0x0000780003037a24 */ /* 0x000fe200078e02ff */
[----:B------:R-:W-:Y:S03]  /*7c70*/  IADD3 R4, -R9, 0x30, RZ ;  /* 0x0000003009047810 */ /* 0x000fe60007ffe1ff */
[----:B------:R-:W-:Y:S01]  /*7c80*/  IMAD R3, R0, c[0x0][0x1e4], R3 ;  /* 0x0000790000037a24 */ /* 0x000fe200078e0203 */
        /* <DEDUP_REMOVED lines=19> */
[----:B------:R-:W-:Y:S05]  /*7dc0*/  @P1 LEA.HI.X R7, R3, c[0x0][0x1cc], R7, 0x1, P2 ;  /* 0x0000730003071a11 */ /* 0x000fea00010f0c07 */
[----:B------:R-:W-:Y:S01]  /*7dd0*/  @!PT LDS RZ, [RZ] ;  /* 0x00000000fffff984 */ /* 0x000fe20000000800 */
[----:B------:R-:W-:Y:S01]  /*7de0*/  @!PT LDS RZ, [RZ] ;  /* 0x00000000fffff984 */ /* 0x000fe20000000800 */
[----:B------:R-:W-:Y:S01]  /*7df0*/  @!PT LDS RZ, [RZ] ;  /* 0x00000000fffff984 */ /* 0x000fe20000000800 */
[----:B----4-:R1:W-:Y:S04]  /*7e00*/  @P1 LDGSTS.E.BYPASS.LTC128B.128 [R8+0x14080], [R6.64], !P3 ;  /* 0x1408000006081fae */ /* 0x0103e8000d901d46 */
[----:B------:R1:W-:Y:S04]  /*7e10*/  @P1 LDGSTS.E.BYPASS.LTC128B.128 [R8+0x15880], [R6.64+0x80], !P6 ;  /* 0x1588008006081fae */ /* 0x0003e8000f101d46 */
[----:B------:R1:W-:Y:S04]  /*7e20*/  @P1 LDGSTS.E.BYPASS.LTC128B.128 [R8+0x17080], [R6.64+0x100], !P5 ;  /* 0x1708010006081fae */ /* 0x0003e8000e901d46 */
[----:B------:R1:W-:Y:S04]  /*7e30*/  @P1 LDGSTS.E.BYPASS.LTC128B.128 [R8+0x18880], [R6.64+0x180], !P4 ;  /* 0x1888018006081fae */ /* 0x0003e8000e101d46 */
[----:B------:R1:W-:Y:S04]  /*7e40*/  @P0 LDGSTS.E.BYPASS.LTC128B.128 [R8+0x15080], [R4.64], !P3 ;  /* 0x1508000004080fae */ /* 0x0003e8000d901d46 */
[----:B------:R1:W-:Y:S04]  /*7e50*/  @P0 LDGSTS.E.BYPASS.LTC128B.128 [R8+0x16880], [R4.64+0x80], !P6 ;  /* 0x1688008004080fae */ /* 0x0003e8000f101d46 */
[----:B------:R1:W-:Y:S04]  /*7e60*/  @P0 LDGSTS.E.BYPASS.LTC128B.128 [R8+0x18080], [R4.64+0x100], !P5 ;  /* 0x1808010004080fae */ /* 0x0003e8000e901d46 */
[----:B------:R1:W-:Y:S02]  /*7e70*/  @P0 LDGSTS.E.BYPASS.LTC128B.128 [R8+0x19880], [R4.64+0x180], !P4 ;  /* 0x1988018004080fae */ /* 0x0003e4000e101d46 */
.L_x_427:
[----:B--234-:R-:W-:Y:S05]  /*7e80*/  BSYNC B0 ;  /* 0x0000000000007941 */ /* 0x01cfea0003800000 */
.L_x_426:
[----:B------:R-:W2:Y:S01]  /*7e90*/  LDL R3, [R1+0x68] ;  /* 0x0000680001037983 */ /* 0x000ea20000100800 */
[----:B-1----:R-:W-:Y:S01]  /*7ea0*/  IMAD.MOV.U32 R4, RZ, RZ, c[0x0][0x2c4] ;  /* 0x0000b100ff047624 */ /* 0x002fe200078e00ff */
[----:B------:R-:W-:Y:S02]  /*7eb0*/  ULDC UR4, c[0x0][0x324] ;  /* 0x0000c90000047ab9 */ /* 0x000fe40000000800 */
[----:B------:R-:W2:Y:S01]  /*7ec0*/  LDL R0, [R1+0x80] ;  /* 0x0000800001007983 */ /* 0x000ea20000100800 */
[----:B------:R-:W-:Y:S01]  /*7ed0*/  ULOP3.LUT UR4, URZ, UR4, URZ, 0x33, !UPT ;  /* 0x000000043f047292 */ /* 0x000fe2000f8e333f */
[----:B------:R-:W-:Y:S01]  /*7ee0*/  ISETP.NE.AND P0, PT, R4, 0x1, PT ;  /* 0x000000010400780c */ /* 0x000fe20003f05270 */
[----:B------:R-:W-:Y:S01]  /*7ef0*/  IMAD.MOV.U32 R4, RZ, RZ, c[0x0][0x32c] ;  /* 0x0000cb00ff047624 */ /* 0x000fe200078e00ff */
[----:B------:R-:W3:Y:S04]  /*7f00*/  LDL R25, [R1+0x2c] ;  /* 0x00002c0001197983 */ /* 0x000ee80000100800 */
[----:B------:R-:W4:Y:S04]  /*7f10*/  LDL R27, [R1+0x38] ;  /* 0x00003800011b7983 */ /* 0x000f280000100800 */
[----:B------:R-:W4:Y:S04]  /*7f20*/  LDL R26, [R1+0x34] ;  /* 0x00003400011a7983 */ /* 0x000f280000100800 */
[----:B------:R-:W0:Y:S01]  /*7f30*/  LDGDEPBAR ;  /* 0x00000000000079af */ /* 0x000e220000000000 */
[----:B--2---:R-:W-:Y:S04]  /*7f40*/  IMAD.IADD R6, R0, 0x1, R3 ;  /* 0x0000000100067824 */ /* 0x004fe800078e0203 */
[----:B------:R-:W-:Y:S05]  /*7f50*/  @P0 IMAD.HI.U32 R0, R6, c[0x0][0x2c8], RZ ;  /* 0x0000b20006000a27 */ /* 0x000fea00078e00ff */
[----:B------:R-:W-:Y:S01]  /*7f60*/  @P0 SHF.R.U32.HI R6, RZ, c[0x0][0x2cc], R0 ;  /* 0x0000b300ff060a19 */ /* 0x000fe20000011600 */
[----:B------:R-:W-:Y:S01]  /*7f70*/  IMAD R0, R24, -0x30, RZ ;  /* 0xffffffd018007824 */ /* 0x000fe200078e02ff */
[----:B------:R-:W-:Y:S03]  /*7f80*/  ISETP.GE.AND P0, PT, R4, 0x1, PT ;  /* 0x000000010400780c */ /* 0x000fe60003f06270 */
[----:B------:R-:W1:Y:S01]  /*7f90*/  SHFL.IDX PT, R5, R6, RZ, 0x1c1f ;  /* 0x001c1fff06057589 */ /* 0x000e6200000e0000 */
[----:B---3--:R-:W-:Y:S04]  /*7fa0*/  IADD3 R3, -R25, 0x1, R0 ;  /* 0x0000000119037810 */ /* 0x008fe80007ffe100 */
[----:B----4-:R-:W-:Y:S04]  /*7fb0*/  IADD3 R3, -R26, R3, R27 ;  /* 0x000000031a037210 */ /* 0x010fe80007ffe11b */
[C---:B------:R-:W-:Y:S02]  /*7fc0*/  IADD3 R8, R3.reuse, c[0x0][0x328], RZ ;  /* 0x0000ca0003087a10 */ /* 0x040fe40007ffe0ff */
[----:B------:R-:W-:Y:S03]  /*7fd0*/  IADD3 R7, R3, UR4, RZ ;  /* 0x0000000403077c10 */ /* 0x000fe6000fffe0ff */
[----:B-1----:R-:W-:Y:S02]  /*7fe0*/  IMAD.IADD R4, R8, 0x1, R5 ;  /* 0x0000000108047824 */ /* 0x002fe400078e0205 */
[----:B------:R-:W-:Y:S01]  /*7ff0*/  IMAD.IADD R3, R5, 0x1, R7 ;  /* 0x0000000105037824 */ /* 0x000fe200078e0207 */
[----:B------:R-:W-:-:S05]  /*8000*/  @!P0 BRA `(.L_x_428) ;  /* 0x0000018000008947 */ /* 0x000fca0003800000 */
[----:B------:R-:W-:Y:S01]  /*8010*/  IADD3 R5, -R26, R27, R5 ;  /* 0x0000001b1a057210 */ /* 0x000fe20007ffe105 */
[----:B------:R-:W-:Y:S03]  /*8020*/  BSSY B0, `(.L_x_429) ;  /* 0x0000011000007945 */ /* 0x000fe60003800000 */
        /* <DEDUP_REMOVED lines=11> */
.L_x_430:
[----:B------:R-:W-:Y:S04]  /*80e0*/  MOV R9, c[0x0][0x32c] ;  /* 0x0000cb0000097a02 */ /* 0x000fe80000000f00 */
[----:B------:R-:W-:Y:S11]  /*80f0*/  ISETP.NE.AND P0, PT, R9, 0x1, PT ;  /* 0x000000010900780c */ /* 0x000ff60003f05270 */
[----:B------:R-:W-:Y:S02]  /*8100*/  @!UPT UIADD3 URZ, URZ, URZ, URZ ;  /* 0x0000003f3f3ff290 */ /* 0x000fe4000fffe03f */
[----:B------:R-:W-:Y:S05]  /*8110*/  @P0 IMAD.HI.U32 R9, R5, c[0x0][0x330], RZ ;  /* 0x0000cc0005090a27 */ /* 0x000fea00078e00ff */
[----:B------:R-:W-:Y:S02]  /*8120*/  @P0 SHF.R.U32.HI R5, RZ, c[0x0][0x334], R9 ;  /* 0x0000cd00ff050a19 */ /* 0x000fe40000011609 */
.L_x_431:
[----:B------:R-:W-:Y:S05]  /*8130*/  BSYNC B0 ;  /* 0x0000000000007941 */ /* 0x000fea0003800000 */
.L_x_429:
[----:B------:R-:W-:Y:S04]  /*8140*/  IMAD.IADD R9, R0, 0x1, -R25 ;  /* 0x0000000100097824 */ /* 0x000fe800078e0a19 */
[----:B------:R-:W-:Y:S05]  /*8150*/  IMAD R5, R5, c[0x0][0x32c], R9 ;  /* 0x0000cb0005057a24 */ /* 0x000fea00078e0209 */
[----:B------:R-:W-:Y:S02]  /*8160*/  IMNMX R3, R3, R5, !PT ;  /* 0x0000000503037217 */ /* 0x000fe40007800200 */
[----:B------:R-:W-:Y:S04]  /*8170*/  IADD3 R5, R5, c[0x0][0x32c], RZ ;  /* 0x0000cb0005057a10 */ /* 0x000fe80007ffe0ff */
[----:B------:R-:W-:Y:S02]  /*8180*/  IMNMX R4, R4, R5, PT ;  /* 0x0000000504047217 */ /* 0x000fe40003800200 */
.L_x_428:
[----:B------:R-:W-:Y:S01]  /*8190*/  ISETP.GE.AND P0, PT, R0, 0x1, PT ;  /* 0x000000010000780c */ /* 0x000fe20003f06270 */
[----:B------:R-:W-:Y:S01]  /*81a0*/  IMAD.MOV.U32 R5, RZ, RZ, c[0x0][0x32c] ;  /* 0x0000cb00ff057624 */ /* 0x000fe200078e00ff */
[----:B------:R-:W-:Y:S02]  /*81b0*/  LOP3.LUT R16, R16, 0xffffffef, RZ, 0xc0, !PT ;  /* 0xffffffef10107812 */ /* 0x000fe400078ec0ff */
[C---:B------:R-:W-:Y:S02]  /*81c0*/  ISETP.GE.AND P1, PT, R0.reuse, 0x2, PT ;  /* 0x000000020000780c */ /* 0x040fe40003f26270 */
[C---:B------:R-:W-:Y:S02]  /*81d0*/  ISETP.GE.AND P6, PT, R0.reuse, 0x12, PT ;  /* 0x000000120000780c */ /* 0x040fe40003fc6270 */
[C---:B------:R-:W-:Y:S02]  /*81e0*/  ISETP.GE.AND P5, PT, R0.reuse, 0x19, PT ;  /* 0x000000190000780c */ /* 0x040fe40003fa6270 */
[C---:B------:R-:W-:Y:S02]  /*81f0*/  ISETP.GE.AND P4, PT, R0.reuse, 0x1a, PT ;  /* 0x0000001a0000780c */ /* 0x040fe40003f86270 */
[----:B------:R-:W-:Y:S02]  /*8200*/  ISETP.GE.AND P3, PT, R0, 0x21, PT ;  /* 0x000000210000780c */ /* 0x000fe40003f66270 */
[----:B------:R-:W-:Y:S02]  /*8210*/  @P0 LOP3.LUT R16, R16, 0x10, RZ, 0xfc, !PT ;  /* 0x0000001010100812 */ /* 0x000fe400078efcff */
[C---:B------:R-:W-:Y:S02]  /*8220*/  ISETP.GT.AND P0, PT, R3.reuse, RZ, !P0 ;  /* 0x000000ff0300720c */ /* 0x040fe40004704270 */
[----:B------:R-:W-:Y:S01]  /*8230*/  ISETP.GE.AND P2, PT, R0, 0x22, PT ;  /* 0x000000220000780c */ /* 0x000fe20003f46270 */
[----:B------:R1:W-:Y:S01]  /*8240*/  STL [R1+0x14], R16 ;  /* 0x0000141001007387 */ /* 0x0003e20000100800 */
[----:B------:R-:W-:Y:S04]  /*8250*/  ISETP.LT.OR P0, PT, R4, 0x1, P0 ;  /* 0x000000010400780c */ /* 0x000fe80000701670 */
[----:B------:R-:W-:Y:S01]  /*8260*/  FSEL R9, R174, -INF , !P0 ;  /* 0xff800000ae097808 */ /* 0x000fe20004000000 */
[----:B------:R-:W-:Y:S01]  /*8270*/  IMAD.MOV.U32 R174, RZ, RZ, R16 ;  /* 0x000000ffffae7224 */ /* 0x000fe200078e0010 */
[----:B------:R-:W-:Y:S04]  /*8280*/  ISETP.GT.AND P0, PT, R3, 0x1, !P1 ;  /* 0x000000010300780c */ /* 0x000fe80004f04270 */
[----:B------:R-:W-:Y:S02]  /*8290*/  LOP3.LUT R174, R174, 0xfffffff7, RZ, 0xc0, !PT ;  /* 0xfffffff7aeae7812 */ /* 0x000fe400078ec0ff */
[----:B------:R-:W-:Y:S02]  /*82a0*/  ISETP.LT.OR P0, PT, R4, 0x2, P0 ;  /* 0x000000020400780c */ /* 0x000fe40000701670 */
[----:B------:R-:W-:Y:S02]  /*82b0*/  @P1 LOP3.LUT R174, R174, 0x8, RZ, 0xfc, !PT ;  /* 0x00000008aeae1812 */ /* 0x000fe400078efcff */
[----:B------:R-:W-:Y:S02]  /*82c0*/  ISETP.GE.AND P1, PT, R0, 0x9, PT ;  /* 0x000000090000780c */ /* 0x000fe40003f26270 */
[----:B------:R-:W-:Y:S02]  /*82d0*/  LOP3.LUT R174, R174, 0xfffffffb, RZ, 0xc0, !PT ;  /* 0xfffffffbaeae7812 */ /* 0x000fe400078ec0ff */
[----:B------:R-:W-:Y:S02]  /*82e0*/  FSEL R20, R173, -INF , !P0 ;  /* 0xff800000ad147808 */ /* 0x000fe40004000000 */
[C---:B------:R-:W-:Y:S04]  /*82f0*/  ISETP.GT.AND P0, PT, R3.reuse, 0x8, !P1 ;  /* 0x000000080300780c */ /* 0x040fe80004f04270 */
[----:B------:R-:W-:Y:S03]  /*8300*/  ISETP.LT.OR P0, PT, R4, 0x9, P0 ;  /* 0x000000090400780c */ /* 0x000fe60000701670 */
[----:B------:R-:W-:Y:S02]  /*8310*/  @P1 LOP3.LUT R174, R174, 0x4, RZ, 0xfc, !PT ;  /* 0x00000004aeae1812 */ /* 0x000fe400078efcff */
[----:B------:R-:W-:Y:S02]  /*8320*/  ISETP.GE.AND P1, PT, R0, 0xa, PT ;  /* 0x0000000a0000780c */ /* 0x000fe40003f26270 */
[----:B------:R-:W-:Y:S02]  /*8330*/  FSEL R19, R172, -INF , !P0 ;  /* 0xff800000ac137808 */ /* 0x000fe40004000000 */
[----:B------:R-:W-:Y:S02]  /*8340*/  LOP3.LUT R174, R174, 0xfffffffd, RZ, 0xc0, !PT ;  /* 0xfffffffdaeae7812 */ /* 0x000fe400078ec0ff */
[C---:B------:R-:W-:Y:S04]  /*8350*/  ISETP.GT.AND P0, PT, R3.reuse, 0x9, !P1 ;  /* 0x000000090300780c */ /* 0x040fe80004f04270 */
[----:B------:R-:W-:Y:S03]  /*8360*/  ISETP.LT.OR P0, PT, R4, 0xa, P0 ;  /* 0x0000000a0400780c */ /* 0x000fe60000701670 */
[----:B------:R-:W-:Y:S02]  /*8370*/  @P1 LOP3.LUT R174, R174, 0x2, RZ, 0xfc, !PT ;  /* 0x00000002aeae1812 */ /* 0x000fe400078efcff */
[----:B------:R-:W-:Y:S02]  /*8380*/  ISETP.GE.AND P1, PT, R0, 0x11, PT ;  /* 0x000000110000780c */ /* 0x000fe40003f26270 */
[----:B------:R-:W-:Y:S02]  /*8390*/  FSEL R18, R168, -INF , !P0 ;  /* 0xff800000a8127808 */ /* 0x000fe40004000000 */
[----:B------:R-:W-:Y:S02]  /*83a0*/  ISETP.GT.AND P0, PT, R3, 0x10, !P1 ;  /* 0x000000100300780c */ /* 0x000fe40004f04270 */
[----:B------:R-:W-:Y:S02]  /*83b0*/  LOP3.LUT R174, R174, 0xfffffffe, RZ, 0xc0, !PT ;  /* 0xfffffffeaeae7812 */ /* 0x000fe400078ec0ff */
[----:B------:R-:W-:Y:S04]  /*83c0*/  ISETP.LT.OR P0, PT, R4, 0x11, P0 ;  /* 0x000000110400780c */ /* 0x000fe80000701670 */
[----:B------:R-:W-:Y:S02]  /*83d0*/  FSEL R17, R133, -INF , !P0 ;  /* 0xff80000085117808 */ /* 0x000fe40004000000 */
[C---:B------:R-:W-:Y:S02]  /*83e0*/  ISETP.GT.AND P0, PT, R3.reuse, 0x11, !P6 ;  /* 0x000000110300780c */ /* 0x040fe40007704270 */
[----:B------:R-:W-:Y:S02]  /*83f0*/  @P1 LOP3.LUT R174, R174, 0x1, RZ, 0xfc, !PT ;  /* 0x00000001aeae1812 */ /* 0x000fe400078efcff */
[----:B------:R-:W-:Y:S02]  /*8400*/  ISETP.LT.OR P0, PT, R4, 0x12, P0 ;  /* 0x000000120400780c */ /* 0x000fe40000701670 */
[----:B------:R-:W-:Y:S02]  /*8410*/  ISETP.GE.AND P1, PT, R0, 0x29, PT ;  /* 0x000000290000780c */ /* 0x000fe40003f26270 */
[----:B-1----:R-:W-:Y:S02]  /*8420*/  FSEL R16, R132, -INF , !P0 ;  /* 0xff80000084107808 */ /* 0x002fe40004000000 */
[----:B------:R-:W-:Y:S02]  /*8430*/  ISETP.GT.AND P0, PT, R3, 0x18, !P5 ;  /* 0x000000180300780c */ /* 0x000fe40006f04270 */
[----:B------:R-:W-:Y:S02]  /*8440*/  LOP3.LUT R174, R174, 0xffffffdf, RZ, 0xc0, !PT ;  /* 0xffffffdfaeae7812 */ /* 0x000fe400078ec0ff */
[C---:B------:R-:W-:Y:S04]  /*8450*/  ISETP.LT.OR P0, PT, R4.reuse, 0x19, P0 ;  /* 0x000000190400780c */ /* 0x040fe80000701670 */
[----:B------:R-:W-:Y:S02]  /*8460*/  FSEL R15, R15, -INF , !P0 ;  /* 0xff8000000f0f7808 */ /* 0x000fe40004000000 */
[C---:B------:R-:W-:Y:S04]  /*8470*/  ISETP.GT.AND P0, PT, R3.reuse, 0x19, !P4 ;  /* 0x000000190300780c */ /* 0x040fe80006704270 */
[----:B------:R-:W-:Y:S04]  /*8480*/  ISETP.LT.OR P0, PT, R4, 0x1a, P0 ;  /* 0x0000001a0400780c */ /* 0x000fe80000701670 */
[----:B------:R-:W-:Y:S02]  /*8490*/  FSEL R14, R14, -INF , !P0 ;  /* 0xff8000000e0e7808 */ /* 0x000fe40004000000 */
[----:B------:R-:W-:Y:S04]  /*84a0*/  ISETP.GT.AND P0, PT, R3, 0x20, !P3 ;  /* 0x000000200300780c */ /* 0x000fe80005f04270 */
[C---:B------:R-:W-:Y:S04]  /*84b0*/  ISETP.LT.OR P0, PT, R4.reuse, 0x21, P0 ;  /* 0x000000210400780c */ /* 0x040fe80000701670 */
[----:B------:R-:W-:Y:S02]  /*84c0*/  FSEL R13, R13, -INF , !P0 ;  /* 0xff8000000d0d7808 */ /* 0x000fe40004000000 */
[C---:B------:R-:W-:Y:S04]  /*84d0*/  ISETP.GT.AND P0, PT, R3.reuse, 0x21, !P2 ;  /* 0x000000210300780c */ /* 0x040fe80005704270 */
[----:B------:R-:W-:Y:S04]  /*84e0*/  ISETP.LT.OR P0, PT, R4, 0x22, P0 ;  /* 0x000000220400780c */ /* 0x000fe80000701670 */
[----:B------:R-:W-:Y:S02]  /*84f0*/  FSEL R12, R12, -INF , !P0 ;  /* 0xff8000000c0c7808 */ /* 0x000fe40004000000 */
[----:B------:R-:W-:Y:S04]  /*8500*/  ISETP.GT.AND P0, PT, R3, 0x28, !P1 ;  /* 0x000000280300780c */ /* 0x000fe80004f04270 */
[----:B------:R-:W-:Y:S04]  /*8510*/  ISETP.LT.OR P0, PT, R4, 0x29, P0 ;  /* 0x000000290400780c */ /* 0x000fe80000701670 */
[----:B------:R-:W-:Y:S02]  /*8520*/  FSEL R11, R11, -INF , !P0 ;  /* 0xff8000000b0b7808 */ /* 0x000fe40004000000 */
[----:B------:R-:W-:Y:S11]  /*8530*/  ISETP.GE.AND P0, PT, R0, 0x2a, PT ;  /* 0x0000002a0000780c */ /* 0x000ff60003f06270 */
[----:B------:R-:W-:Y:S02]  /*8540*/  @!UPT UIADD3 URZ, URZ, URZ, URZ ;  /* 0x0000003f3f3ff290 */ /* 0x000fe4000fffe03f */
[----:B------:R-:W-:Y:S02]  /*8550*/  @P0 LOP3.LUT R174, R174, 0x20, RZ, 0xfc, !PT ;  /* 0x00000020aeae0812 */ /* 0x000fe400078efcff */
[----:B------:R-:W-:Y:S03]  /*8560*/  ISETP.GT.AND P0, PT, R3, 0x29, !P0 ;  /* 0x000000290300780c */ /* 0x000fe60004704270 */
[----:B------:R-:W-:Y:S01]  /*8570*/  STL [R1+0x14], R174 ;  /* 0x000014ae01007387 */ /* 0x000fe20000100800 */
[----:B------:R-:W-:Y:S04]  /*8580*/  ISETP.LT.OR P0, PT, R4, 0x2a, P0 ;  /* 0x0000002a0400780c */ /* 0x000fe80000701670 */
[----:B------:R-:W-:Y:S02]  /*8590*/  FSEL R10, R10, -INF , !P0 ;  /* 0xff8000000a0a7808 */ /* 0x000fe40004000000 */
[----:B------:R-:W-:Y:S02]  /*85a0*/  ISETP.GE.AND P0, PT, R5, 0x1, PT ;  /* 0x000000010500780c */ /* 0x000fe40003f06270 */
[----:B------:R-:W1:Y:S02]  /*85b0*/  SHFL.IDX PT, R5, R6, 0x1, 0x1c1f ;  /* 0x003c1f0006057f89 */ /* 0x000e6400000e0000 */
[--C-:B-1----:R-:W-:Y:S02]  /*85c0*/  IMAD.IADD R4, R8, 0x1, R5.reuse ;  /* 0x0000000108047824 */ /* 0x102fe400078e0205 */
[----:B------:R-:W-:Y:S07]  /*85d0*/  IMAD.IADD R3, R7, 0x1, R5 ;  /* 0x0000000107037824 */ /* 0x000fee00078e0205 */
        /* <DEDUP_REMOVED lines=14> */
.L_x_434:
[----:B------:R-:W-:Y:S04]  /*86c0*/  MOV R6, c[0x0][0x32c] ;  /* 0x0000cb0000067a02 */ /* 0x000fe80000000f00 */
[----:B------:R-:W-:Y:S11]  /*86d0*/  ISETP.NE.AND P0, PT, R6, 0x1, PT ;  /* 0x000000010600780c */ /* 0x000ff60003f05270 */
[----:B------:R-:W-:Y:S02]  /*86e0*/  @!UPT UIADD3 URZ, URZ, URZ, URZ ;  /* 0x0000003f3f3ff290 */ /* 0x000fe4000fffe03f */
[----:B------:R-:W-:Y:S05]  /*86f0*/  @P0 IMAD.HI.U32 R6, R5, c[0x0][0x330], RZ ;  /* 0x0000cc0005060a27 */ /* 0x000fea00078e00ff */
[----:B------:R-:W-:Y:S02]  /*8700*/  @P0 SHF.R.U32.HI R5, RZ, c[0x0][0x334], R6 ;  /* 0x0000cd00ff050a19 */ /* 0x000fe40000011606 */
.L_x_435:
[----:B------:R-:W-:Y:S05]  /*8710*/  BSYNC B0 ;  /* 0x0000000000007941 */ /* 0x000fea0003800000 */
.L_x_433:
[----:B------:R-:W-:Y:S04]  /*8720*/  IMAD.IADD R0, R0, 0x1, -R25 ;  /* 0x0000000100007824 */ /* 0x000fe800078e0a19 */
[----:B------:R-:W-:Y:S05]  /*8730*/  IMAD R0, R5, c[0x0][0x32c], R0 ;  /* 0x0000cb0005007a24 */ /* 0x000fea00078e0200 */
[----:B------:R-:W-:Y:S02]  /*8740*/  IMNMX R3, R3, R0, !PT ;  /* 0x0000000003037217 */ /* 0x000fe40007800200 */
[----:B------:R-:W-:Y:S04]  /*8750*/  IADD3 R0, R0, c[0x0][0x32c], RZ ;  /* 0x0000cb0000007a10 */ /* 0x000fe80007ffe0ff */
[----:B------:R-:W-:Y:S02]  /*8760*/  IMNMX R4, R4, R0, PT ;  /* 0x0000000004047217 */ /* 0x000fe40003800200 */
.L_x_432:
[----:B------:R-:W-:Y:S01]  /*8770*/  FMNMX.FTZ R0, R9, R2, !PT ;  /* 0x0000000209007209 */ /* 0x000fe20007810000 */
[----:B------:R-:W2:Y:S01]  /*8780*/  LDL.LU R7, [R1+0x20] ;  /* 0x0000200001077983 */ /* 0x000ea20000300800 */
        /* <DEDUP_REMOVED lines=22> */
[----:B------:R-:W-:Y:S03]  /*88f0*/  LOP3.LUT P0, RZ, R174, 0x10, RZ, 0xc0, !PT ;  /* 0x00000010aeff7812 */ /* 0x000fe6000780c0ff */
[--C-:B------:R-:W-:Y:S01]  /*8900*/  FFMA.FTZ R168, R15, c[0x0][0x2d0], -R2.reuse ;  /* 0x0000b4000fa87a23 */ /* 0x100fe20000010802 */
[----:B------:R-:W-:Y:S01]  /*8910*/  ISETP.GT.AND P0, PT, R3, RZ, !P0 ;  /* 0x000000ff0300720c */ /* 0x000fe20004704270 */
[--C-:B------:R-:W-:Y:S02]  /*8920*/  FFMA.FTZ R15, R10, c[0x0][0x2d0], -R2.reuse ;  /* 0x0000b4000a0f7a23 */ /* 0x100fe40000010802 */
[----:B------:R-:W3:Y:S01]  /*8930*/  LDL.LU R10, [R1+0x24] ;  /* 0x00002400010a7983 */ /* 0x000ee20000300800 */
[----:B------:R-:W-:Y:S01]  /*8940*/  ISETP.LT.OR P0, PT, R4, 0x1, P0 ;  /* 0x000000010400780c */ /* 0x000fe20000701670 */
[--C-:B------:R-:W-:Y:S01]  /*8950*/  FFMA.FTZ R24, R17, c[0x0][0x2d0], -R2.reuse ;  /* 0x0000b40011187a23 */ /* 0x100fe20000010802 */
[----:B------:R-:W-:Y:S01]  /*8960*/  MOV R17, R6 ;  /* 0x0000000600117202 */ /* 0x000fe20000000f00 */
        /* <DEDUP_REMOVED lines=9> */
[----:B------:R-:W-:Y:S01]  /*8a00*/  FFMA.FTZ R20, R14, c[0x0][0x2d0], -R2 ;  /* 0x0000b4000e147a23 */ /* 0x000fe20000010802 */
[----:B------:R-:W-:Y:S01]  /*8a10*/  MOV R14, R17 ;  /* 0x00000011000e7202 */ /* 0x000fe20000000f00 */
[----:B------:R-:W1:Y:S02]  /*8a20*/  MUFU.EX2 R2, R0 ;  /* 0x0000000000027308 */ /* 0x000e640000000800 */
[C---:B-1----:R-:W-:Y:S01]  /*8a30*/  FMUL.FTZ R12, R2.reuse, R148 ;  /* 0x00000094020c7220 */ /* 0x042fe20000410000 */
[----:B------:R-:W-:Y:S01]  /*8a40*/  MOV R148, R26 ;  /* 0x0000001a00947202 */ /* 0x000fe20000000f00 */
[C---:B------:R-:W-:Y:S01]  /*8a50*/  FMUL.FTZ R13, R2.reuse, R149 ;  /* 0x00000095020d7220 */ /* 0x040fe20000410000 */
[----:B------:R-:W-:Y:S01]  /*8a60*/  MOV R149, R27 ;  /* 0x0000001b00957202 */ /* 0x000fe20000000f00 */
        /* <DEDUP_REMOVED lines=55> */
[----:B------:R-:W-:Y:S04]  /*8de0*/  LOP3.LUT P0, RZ, R174, 0x8, RZ, 0xc0, !PT ;  /* 0x00000008aeff7812 */ /* 0x000fe8000780c0ff */
[----:B------:R-:W-:Y:S04]  /*8df0*/  ISETP.GT.AND P0, PT, R3, 0x1, !P0 ;  /* 0x000000010300780c */ /* 0x000fe80004704270 */
[----:B------:R-:W-:Y:S04]  /*8e00*/  ISETP.LT.OR P0, PT, R4, 0x2, P0 ;  /* 0x000000020400780c */ /* 0x000fe80000701670 */
[----:B------:R-:W-:Y:S02]  /*8e10*/  FSEL R6, R179, -INF , !P0 ;  /* 0xff800000b3067808 */ /* 0x000fe40004000000 */
[----:B------:R-:W-:Y:S04]  /*8e20*/  LOP3.LUT P0, RZ, R174, 0x4, RZ, 0xc0, !PT ;  /* 0x00000004aeff7812 */ /* 0x000fe8000780c0ff */
[C---:B------:R-:W-:Y:S04]  /*8e30*/  ISETP.GT.AND P0, PT, R3.reuse, 0x8, !P0 ;  /* 0x000000080300780c */ /* 0x040fe80004704270 */
[----:B------:R-:W-:Y:S04]  /*8e40*/  ISETP.LT.OR P0, PT, R4, 0x9, P0 ;  /* 0x000000090400780c */ /* 0x000fe80000701670 */
[----:B------:R-:W-:Y:S02]  /*8e50*/  FSEL R7, R178, -INF , !P0 ;  /* 0xff800000b2077808 */ /* 0x000fe40004000000 */
[----:B------:R-:W-:Y:S04]  /*8e60*/  LOP3.LUT P0, RZ, R174, 0x2, RZ, 0xc0, !PT ;  /* 0x00000002aeff7812 */ /* 0x000fe8000780c0ff */
[----:B------:R-:W-:Y:S04]  /*8e70*/  ISETP.GT.AND P0, PT, R3, 0x9, !P0 ;  /* 0x000000090300780c */ /* 0x000fe80004704270 */
[----:B------:R-:W-:Y:S04]  /*8e80*/  ISETP.LT.OR P0, PT, R4, 0xa, P0 ;  /* 0x0000000a0400780c */ /* 0x000fe80000701670 */
[----:B------:R-:W-:Y:S02]  /*8e90*/  FSEL R169, R169, -INF , !P0 ;  /* 0xff800000a9a97808 */ /* 0x000fe40004000000 */
[----:B------:R-:W-:Y:S04]  /*8ea0*/  LOP3.LUT P0, RZ, R174, 0x1, RZ, 0xc0, !PT ;  /* 0x00000001aeff7812 */ /* 0x000fe8000780c0ff */
[----:B------:R-:W-:Y:S04]  /*8eb0*/  ISETP.GT.AND P0, PT, R3, 0x10, !P0 ;  /* 0x000000100300780c */ /* 0x000fe80004704270 */
[----:B------:R-:W-:Y:S04]  /*8ec0*/  ISETP.LT.OR P0, PT, R4, 0x11, P0 ;  /* 0x000000110400780c */ /* 0x000fe80000701670 */
[----:B------:R-:W-:Y:S02]  /*8ed0*/  FSEL R172, R177, -INF , !P0 ;  /* 0xff800000b1ac7808 */ /* 0x000fe40004000000 */
[C---:B------:R-:W-:Y:S02]  /*8ee0*/  ISETP.GT.AND P0, PT, R3.reuse, 0x11, !P6 ;  /* 0x000000110300780c */ /* 0x040fe40007704270 */
[----:B------:R-:W-:Y:S02]  /*8ef0*/  LOP3.LUT P6, RZ, R174, 0x20, RZ, 0xc0, !PT ;  /* 0x00000020aeff7812 */ /* 0x000fe400078cc0ff */
[----:B------:R-:W-:Y:S04]  /*8f00*/  ISETP.LT.OR P0, PT, R4, 0x12, P0 ;  /* 0x000000120400780c */ /* 0x000fe80000701670 */
[----:B------:R-:W-:Y:S02]  /*8f10*/  FSEL R173, R176, -INF , !P0 ;  /* 0xff800000b0ad7808 */ /* 0x000fe40004000000 */
[----:B------:R-:W-:Y:S04]  /*8f20*/  ISETP.GT.AND P0, PT, R3, 0x18, !P5 ;  /* 0x000000180300780c */ /* 0x000fe80006f04270 */
[C---:B------:R-:W-:Y:S04]  /*8f30*/  ISETP.LT.OR P0, PT, R4.reuse, 0x19, P0 ;  /* 0x000000190400780c */ /* 0x040fe80000701670 */
[----:B------:R-:W-:Y:S02]  /*8f40*/  FSEL R175, R175, -INF , !P0 ;  /* 0xff800000afaf7808 */ /* 0x000fe40004000000 */
[----:B------:R-:W-:Y:S04]  /*8f50*/  ISETP.GT.AND P0, PT, R3, 0x19, !P4 ;  /* 0x000000190300780c */ /* 0x000fe80006704270 */
[----:B------:R-:W-:Y:S04]  /*8f60*/  ISETP.LT.OR P0, PT, R4, 0x1a, P0 ;  /* 0x0000001a0400780c */ /* 0x000fe80000701670 */
[----:B------:R-:W-:Y:S02]  /*8f70*/  FSEL R174, R171, -INF , !P0 ;  /* 0xff800000abae7808 */ /* 0x000fe40004000000 */
[C---:B------:R-:W-:Y:S02]  /*8f80*/  ISETP.GT.AND P0, PT, R3.reuse, 0x20, !P3 ;  /* 0x000000200300780c */ /* 0x040fe40005f04270 */
[----:B------:R-:W-:Y:S01]  /*8f90*/  MOV R171, R20 ;  /* 0x0000001400ab7202 */ /* 0x000fe20000000f00 */
[----:B------:R-:W-:Y:S01]  /*8fa0*/  FMUL.FTZ R20, R2, R140 ;  /* 0x0000008c02147220 */ /* 0x000fe20000410000 */
[----:B------:R-:W-:Y:S04]  /*8fb0*/  ISETP.LT.OR P0, PT, R4, 0x21, P0 ;  /* 0x000000210400780c */ /* 0x000fe80000701670 */
[----:B------:R-:W-:Y:S02]  /*8fc0*/  FSEL R176, R170, -INF , !P0 ;  /* 0xff800000aab07808 */ /* 0x000fe40004000000 */
[----:B------:R-:W-:Y:S04]  /*8fd0*/  ISETP.GT.AND P0, PT, R3, 0x21, !P2 ;  /* 0x000000210300780c */ /* 0x000fe80005704270 */
[C---:B------:R-:W-:Y:S04]  /*8fe0*/  ISETP.LT.OR P0, PT, R4.reuse, 0x22, P0 ;  /* 0x000000220400780c */ /* 0x040fe80000701670 */
[----:B------:R-:W-:Y:S02]  /*8ff0*/  FSEL R177, R23, -INF , !P0 ;  /* 0xff80000017b17808 */ /* 0x000fe40004000000 */
[C---:B------:R-:W-:Y:S02]  /*9000*/  ISETP.GT.AND P0, PT, R3.reuse, 0x28, !P1 ;  /* 0x000000280300780c */ /* 0x040fe40004f04270 */
[----:B------:R-:W-:Y:S02]  /*9010*/  MOV R23, R168 ;  /* 0x000000a800177202 */ /* 0x000fe40000000f00 */
[----:B------:R-:W-:Y:S04]  /*9020*/  ISETP.LT.OR P0, PT, R4, 0x29, P0 ;  /* 0x000000290400780c */ /* 0x000fe80000701670 */
[----:B------:R-:W-:Y:S02]  /*9030*/  FSEL R178, R22, -INF , !P0 ;  /* 0xff80000016b27808 */ /* 0x000fe40004000000 */
[----:B------:R-:W-:Y:S02]  /*9040*/  ISETP.GT.AND P0, PT, R3, 0x29, !P6 ;  /* 0x000000290300780c */ /* 0x000fe40007704270 */
[----:B------:R-:W1:Y:S01]  /*9050*/  MUFU.EX2 R3, R8 ;  /* 0x0000000800037308 */ /* 0x000e620000000800 */
[----:B------:R-:W-:Y:S01]  /*9060*/  MOV R22, R25 ;  /* 0x0000001900167202 */ /* 0x000fe20000000f00 */
[----:B------:R-:W-:Y:S01]  /*9070*/  FMUL.FTZ R25, R2, R137 ;  /* 0x0000008902197220 */ /* 0x000fe20000410000 */
[----:B------:R-:W-:Y:S02]  /*9080*/  ISETP.LT.OR P0, PT, R4, 0x2a, P0 ;  /* 0x0000002a0400780c */ /* 0x000fe40000701670 */
[----:B------:R-:W-:Y:S02]  /*9090*/  MOV R145, R22 ;  /* 0x0000001600917202 */ /* 0x000fe40000000f00 */
[----:B------:R-:W-:Y:S01]  /*90a0*/  FSEL R132, R21, -INF , !P0 ;  /* 0xff80000015847808 */ /* 0x000fe20004000000 */
[C---:B------:R-:W-:Y:S01]  /*90b0*/  FMUL.FTZ R21, R2.reuse, R141 ;  /* 0x0000008d02157220 */ /* 0x040fe20000410000 */
[----:B------:R-:W-:Y:S01]  /*90c0*/  MOV R141, R11 ;  /* 0x0000000b008d7202 */ /* 0x000fe20000000f00 */
[----:B---3--:R-:W-:Y:S01]  /*90d0*/  FFMA.FTZ R0, R2, R10, R9 ;  /* 0x0000000a02007223 */ /* 0x008fe20000010009 */
[----:B------:R-:W-:Y:S10]  /*90e0*/  MUFU.EX2 R8, R18 ;  /* 0x0000001200087308 */ /* 0x000ff40000000800 */
[----:B------:R-:W-:Y:S01]  /*90f0*/  MUFU.EX2 R145, R145 ;  /* 0x0000009100917308 */ /* 0x000fe20000000800 */
[C---:B-1----:R-:W-:Y:S01]  /*9100*/  F2FP.PACK_AB R168, R3.reuse, R9 ;  /* 0x0000000903a8723e */ /* 0x042fe200000000ff */
[----:B------:R-:W-:Y:S01]  /*9110*/  FADD.FTZ R4, R3, R0 ;  /* 0x0000000003047221 */ /* 0x000fe20000010000 */
[----:B------:R-:W-:Y:S04]  /*9120*/  FMNMX.FTZ R0, R5, R134, !PT ;  /* 0x0000008605007209 */ /* 0x000fe80007810000 */
[----:B------:R-:W-:Y:S03]  /*9130*/  FMNMX.FTZ R0, R6, R0, !PT ;  /* 0x0000000006007209 */ /* 0x000fe60007810000 */
[----:B------:R-:W1:Y:S01]  /*9140*/  MUFU.EX2 R9, R19 ;  /* 0x0000001300097308 */ /* 0x000e620000000800 */
[----:B------:R-:W-:Y:S04]  /*9150*/  FMNMX.FTZ R0, R7, R0, !PT ;  /* 0x0000000007007209 */ /* 0x000fe80007810000 */
[----:B------:R-:W-:Y:S04]  /*9160*/  FMNMX.FTZ R0, R169, R0, !PT ;  /* 0x00000000a9007209 */ /* 0x000fe80007810000 */
[----:B------:R-:W-:Y:S04]  /*9170*/  FMNMX.FTZ R0, R172, R0, !PT ;  /* 0x00000000ac007209 */ /* 0x000fe80007810000 */
[----:B------:R-:W-:Y:S04]  /*9180*/  FMNMX.FTZ R0, R173, R0, !PT ;  /* 0x00000000ad007209 */ /* 0x000fe80007810000 */
[----:B------:R-:W-:Y:S04]  /*9190*/  FMNMX.FTZ R0, R175, R0, !PT ;  /* 0x00000000af007209 */ /* 0x000fe80007810000 */
[----:B------:R-:W-:Y:S01]  /*91a0*/  FMNMX.FTZ R0, R174, R0, !PT ;  /* 0x00000000ae007209 */ /* 0x000fe20007810000 */
[----:B-1----:R-:W-:Y:S01]  /*91b0*/  FADD.FTZ R4, R9, R4 ;  /* 0x0000000409047221 */ /* 0x002fe20000010000 */
[----:B------:R-:W-:Y:S01]  /*91c0*/  MOV R19, R24 ;  /* 0x0000001800137202 */ /* 0x000fe20000000f00 */
[----:B------:R-:W-:Y:S01]  /*91d0*/  FMUL.FTZ R24, R2, R136 ;  /* 0x0000008802187220 */ /* 0x000fe20000410000 */
[----:B------:R-:W-:Y:S01]  /*91e0*/  FMNMX.FTZ R0, R176, R0, !PT ;  /* 0x00000000b0007209 */ /* 0x000fe20007810000 */
[----:B------:R-:W2:Y:S01]  /*91f0*/  LDL.LU R136, [R1+0x28] ;  /* 0x0000280001887983 */ /* 0x000ea20000300800 */
[C---:B------:R-:W-:Y:S01]  /*9200*/  FADD.FTZ R179, R8.reuse, R4 ;  /* 0x0000000408b37221 */ /* 0x040fe20000010000 */
[----:B------:R-:W-:Y:S01]  /*9210*/  F2FP.PACK_AB R170, R8, R9 ;  /* 0x0000000908aa723e */ /* 0x000fe200000000ff */
[C---:B------:R-:W-:Y:S01]  /*9220*/  FMUL.FTZ R8, R2.reuse, R152 ;  /* 0x0000009802087220 */ /* 0x040fe20000410000 */
[----:B------:R-:W-:Y:S01]  /*9230*/  FMNMX.FTZ R0, R177, R0, !PT ;  /* 0x00000000b1007209 */ /* 0x000fe20007810000 */
[----:B------:R-:W-:Y:S01]  /*9240*/  FMUL.FTZ R9, R2, R153 ;  /* 0x0000009902097220 */ /* 0x000fe20000410000 */
[----:B------:R-:W-:Y:S02]  /*9250*/  MOV R153, R14 ;  /* 0x0000000e00997202 */ /* 0x000fe40000000f00 */
[----:B------:R-:W-:Y:S04]  /*9260*/  FMNMX.FTZ R0, R178, R0, !PT ;  /* 0x00000000b2007209 */ /* 0x000fe80007810000 */
[----:B------:R-:W-:Y:S05]  /*9270*/  FMNMX.FTZ R0, R132, R0, !PT ;  /* 0x0000000084007209 */ /* 0x000fea0007810000 */
[----:B------:R-:W1:Y:S02]  /*9280*/  SHFL.BFLY PT, R3, R0, 0x2, 0x1f ;  /* 0x0c401f0000037f89 */ /* 0x000e6400000e0000 */
[----:B-1----:R-:W-:Y:S06]  /*9290*/  FMNMX.FTZ R0, R0, R3, !PT ;  /* 0x0000000300007209 */ /* 0x002fec0007810000 */
[----:B------:R-:W1:Y:S02]  /*92a0*/  SHFL.BFLY PT, R3, R0, 0x1, 0x1f ;  /* 0x0c201f0000037f89 */ /* 0x000e6400000e0000 */
[----:B-1----:R-:W-:Y:S04]  /*92b0*/  FMNMX.FTZ R3, R0, R3, !PT ;  /* 0x0000000300037209 */ /* 0x002fe80007810000 */
[C---:B------:R-:W-:Y:S01]  /*92c0*/  FSETP.NEU.FTZ.AND P0, PT, R3.reuse, -INF , PT ;  /* 0xff8000000300780b */ /* 0x040fe20003f1d000 */
[C---:B------:R-:W-:Y:S03]  /*92d0*/  FMUL.FTZ R4, R3.reuse, c[0x0][0x2d0] ;  /* 0x0000b40003047a20 */ /* 0x040fe60000410000 */
[----:B------:R-:W-:Y:S05]  /*92e0*/  FSEL R0, R3, RZ, P0 ;  /* 0x000000ff03007208 */ /* 0x000fea0000000000 */
[----:B------:R-:W-:Y:S01]  /*92f0*/  FADD.FTZ R0, -R0, R134 ;  /* 0x0000008600007221 */ /* 0x000fe20000010100 */
[----:B------:R-:W-:Y:S01]  /*9300*/  FSEL R134, R4, RZ, P0 ;  /* 0x000000ff04867208 */ /* 0x000fe20000000000 */
[----:B------:R-:W-:Y:S01]  /*9310*/  FMUL.FTZ R4, R2, R156 ;  /* 0x0000009c02047220 */ /* 0x000fe20000410000 */
[----:B------:R-:W-:Y:S01]  /*9320*/  MOV R156, R23 ;  /* 0x00000017009c7202 */ /* 0x000fe20000000f00 */
[----:B------:R-:W-:Y:S02]  /*9330*/  FMUL.FTZ R0, R0, c[0x0][0x2d0] ;  /* 0x0000b40000007a20 */ /* 0x000fe40000410000 */
[--C-:B------:R-:W-:Y:S02]  /*9340*/  FFMA.FTZ R10, R5, c[0x0][0x2d0], -R134.reuse ;  /* 0x0000b400050a7a23 */ /* 0x100fe40000010886 */
[--C-:B------:R-:W-:Y:S01]  /*9350*/  FFMA.FTZ R6, R6, c[0x0][0x2d0], -R134.reuse ;  /* 0x0000b40006067a23 */ /* 0x100fe20000010886 */
[----:B------:R-:W-:Y:S01]  /*9360*/  MUFU.EX2 R156, R156 ;  /* 0x0000009c009c7308 */ /* 0x000fe20000000800 */
[----:B------:R-:W-:Y:S01]  /*9370*/  FMUL.FTZ R5, R2, R157 ;  /* 0x0000009d02057220 */ /* 0x000fe20000410000 */
[----:B------:R-:W-:Y:S01]  /*9380*/  MOV R157, R171 ;  /* 0x000000ab009d7202 */ /* 0x000fe20000000f00 */
[----:B------:R-:W-:Y:S07]  /*9390*/  FFMA.FTZ R2, R7, c[0x0][0x2d0], -R134 ;  /* 0x0000b40007027a23 */ /* 0x000fee0000010886 */
[----:B------:R-:W-:Y:S10]  /*93a0*/  MUFU.EX2 R140, R10 ;  /* 0x0000000a008c7308 */ /* 0x000ff40000000800 */
[----:B------:R-:W1:Y:S10]  /*93b0*/  MUFU.EX2 R0, R0 ;  /* 0x0000000000007308 */ /* 0x000e740000000800 */
[----:B------:R3:W4:Y:S10]  /*93c0*/  MUFU.EX2 R152, R6 ;  /* 0x0000000600987308 */ /* 0x0007340000000800 */
[----:B------:R-:W-:Y:S01]  /*93d0*/  MUFU.EX2 R157, R157 ;  /* 0x0000009d009d7308 */ /* 0x000fe20000000800 */
[C---:B-1----:R-:W-:Y:S02]  /*93e0*/  FMUL.FTZ R10, R0.reuse, R154 ;  /* 0x0000009a000a7220 */ /* 0x042fe40000410000 */
[----:B------:R-:W5:Y:S01]  /*93f0*/  LDL R154, [R1+0x4] ;  /* 0x00000400019a7983 */ /* 0x000f620000100800 */
[C---:B------:R-:W-:Y:S02]  /*9400*/  FMUL.FTZ R26, R0.reuse, R138 ;  /* 0x0000008a001a7220 */ /* 0x040fe40000410000 */
[C---:B------:R-:W-:Y:S02]  /*9410*/  FMUL.FTZ R27, R0.reuse, R139 ;  /* 0x0000008b001b7220 */ /* 0x040fe40000410000 */
[C---:B------:R-:W-:Y:S02]  /*9420*/  FMUL.FTZ R22, R0.reuse, R142 ;  /* 0x0000008e00167220 */ /* 0x040fe40000410000 */
[C---:B------:R-:W-:Y:S02]  /*9430*/  FMUL.FTZ R23, R0.reuse, R143 ;  /* 0x0000008f00177220 */ /* 0x040fe40000410000 */
[C---:B---3--:R-:W-:Y:S01]  /*9440*/  FMUL.FTZ R6, R0.reuse, R158 ;  /* 0x0000009e00067220 */ /* 0x048fe20000410000 */
[----:B------:R-:W-:Y:S01]  /*9450*/  MOV R158, R15 ;  /* 0x0000000f009e7202 */ /* 0x000fe20000000f00 */
[C---:B------:R-:W-:Y:S01]  /*9460*/  FMUL.FTZ R7, R0.reuse, R159 ;  /* 0x0000009f00077220 */ /* 0x040fe20000410000 */
[----:B------:R-:W-:Y:S01]  /*9470*/  MOV R159, R19 ;  /* 0x00000013009f7202 */ /* 0x000fe20000000f00 */
[C---:B------:R-:W-:Y:S01]  /*9480*/  FMUL.FTZ R11, R0.reuse, R155 ;  /* 0x0000009b000b7220 */ /* 0x040fe20000410000 */
[----:B------:R-:W-:Y:S01]  /*9490*/  MOV R155, R148 ;  /* 0x00000094009b7202 */ /* 0x000fe20000000f00 */
        /* <DEDUP_REMOVED lines=24> */
[----:B-1----:R-:W-:Y:S01]  /*9620*/  MOV R159, R141 ;  /* 0x0000008d009f7202 */ /* 0x002fe20000000f00 */
        /* <DEDUP_REMOVED lines=35> */
[----:B------:R-:W1:Y:S01]  /*9860*/  LDSM.16.MT88.4 R136, [R238] ;  /* 0x00000000ee88783b */ /* 0x000e620000004200 */
[----:B------:R-:W-:Y:S01]  /*9870*/  FFMA.FTZ R0, R169, c[0x0][0x2d0], -R134 ;  /* 0x0000b400a9007a23 */ /* 0x000fe20000010886 */
[C---:B----4-:R-:W-:Y:S01]  /*9880*/  F2FP.PACK_AB R169, R152.reuse, R140 ;  /* 0x0000008c98a9723e */ /* 0x050fe200000000ff */
[----:B------:R-:W-:Y:S02]  /*9890*/  FADD.FTZ R144, R152, R144 ;  /* 0x0000009098907221 */ /* 0x000fe40000010000 */
[----:B------:R-:W2:Y:S03]  /*98a0*/  MUFU.EX2 R146, R0 ;  /* 0x0000000000927308 */ /* 0x000ea60000000800 */
[----:B------:R-:W-:Y:S07]  /*98b0*/  LDSM.16.MT88.4 R140, [R238+0x800] ;  /* 0x00080000ee8c783b */ /* 0x000fee0000004200 */
[----:B------:R-:W-:Y:S01]  /*98c0*/  MUFU.EX2 R152, R158 ;  /* 0x0000009e00987308 */ /* 0x000fe20000000800 */
[----:B--2---:R-:W-:Y:S01]  /*98d0*/  F2FP.PACK_AB R171, R146, R147 ;  /* 0x0000009392ab723e */ /* 0x004fe200000000ff */
[--C-:B------:R-:W-:Y:S06]  /*98e0*/  FFMA.FTZ R0, R172, c[0x0][0x2d0], -R134.reuse ;  /* 0x0000b400ac007a23 */ /* 0x100fec0000010886 */
        /* <DEDUP_REMOVED lines=8> */
[----:B-----5:R1:W2:Y:S03]  /*9970*/  LDSM.16.MT88.4 R136, [R154] ;  /* 0x000000009a88783b */ /* 0x0202a60000004200 */
[----:B-1----:R-:W-:Y:S02]  /*9980*/  MOV R154, R149 ;  /* 0x00000095009a7202 */ /* 0x002fe40000000f00 */
[----:B------:R1:W-:Y:S02]  /*9990*/  MUFU.EX2 R149, R0 ;  /* 0x0000000000957308 */ /* 0x0003e40000000800 */
[C---:B--2---:R-:W-:Y:S08]  /*99a0*/  HMMA.16816.F32 R28, R168.reuse, R136, R28 ;  /* 0x00000088a81c723c */ /* 0x044ff0000000181c */
[C---:B------:R-:W-:Y:S01]  /*99b0*/  HMMA.16816.F32 R32, R168.reuse, R138, R32 ;  /* 0x0000008aa820723c */ /* 0x040fe20000001820 */
[----:B------:R-:W2:Y:S03]  /*99c0*/  LDSM.16.MT88.4 R136, [R238+0x1800] ;  /* 0x00180000ee88783b */ /* 0x000ea60000004200 */
[--C-:B-1----:R-:W-:Y:S04]  /*99d0*/  FFMA.FTZ R0, R173, c[0x0][0x2d0], -R134.reuse ;  /* 0x0000b400ad007a23 */ /* 0x102fe80000010886 */
[----:B------:R1:W3:Y:S04]  /*99e0*/  MUFU.EX2 R150, R0 ;  /* 0x0000000000967308 */ /* 0x0002e80000000800 */
[--C-:B-1----:R-:W-:Y:S06]  /*99f0*/  FFMA.FTZ R0, R175, c[0x0][0x2d0], -R134.reuse ;  /* 0x0000b400af007a23 */ /* 0x102fec0000010886 */
[----:B------:R-:W-:Y:S01]  /*9a00*/  MUFU.EX2 R175, R155 ;  /* 0x0000009b00af7308 */ /* 0x000fe20000000800 */
[C---:B--2---:R-:W-:Y:S09]  /*9a10*/  HMMA.16816.F32 R36, R168.reuse, R136, R36 ;  /* 0x00000088a824723c */ /* 0x044ff20000001824 */
[----:B------:R1:W-:Y:S01]  /*9a20*/  MUFU.EX2 R148, R0 ;  /* 0x0000000000947308 */ /* 0x0003e20000000800 */
[C---:B------:R-:W-:Y:S01]  /*9a30*/  HMMA.16816.F32 R40, R168.reuse, R138, R40 ;  /* 0x0000008aa828723c */ /* 0x040fe20000001828 */
[----:B------:R-:W2:Y:S02]  /*9a40*/  LDSM.16.MT88.4 R136, [R240+0x1800] ;  /* 0x00180000f088783b */ /* 0x000ea40000004200 */
[----:B-1----:R-:W-:Y:S06]  /*9a50*/  FFMA.FTZ R0, R174, c[0x0][0x2d0], -R134 ;  /* 0x0000b400ae007a23 */ /* 0x002fec0000010886 */
[----:B------:R1:W4:Y:S01]  /*9a60*/  MUFU.EX2 R174, R0 ;  /* 0x0000000000ae7308 */ /* 0x0003220000000800 */
[C---:B--2---:R-:W-:Y:S03]  /*9a70*/  HMMA.16816.F32 R44, R168.reuse, R136, R44 ;  /* 0x00000088a82c723c */ /* 0x044fe6000000182c */
[----:B-1----:R-:W-:Y:S05]  /*9a80*/  FADD.FTZ R0, R2, R179 ;  /* 0x000000b302007221 */ /* 0x002fea0000010000 */
[C---:B------:R-:W-:Y:S01]  /*9a90*/  HMMA.16816.F32 R48, R168.reuse, R138, R48 ;  /* 0x0000008aa830723c */ /* 0x040fe20000001830 */
[----:B------:R-:W1:Y:S01]  /*9aa0*/  LDSM.16.MT88.4 R136, [R239+0x1800] ;  /* 0x00180000ef88783b */ /* 0x000e620000004200 */
[----:B------:R-:W2:Y:S02]  /*9ab0*/  MUFU.EX2 R179, R154 ;  /* 0x0000009a00b37308 */ /* 0x000ea40000000800 */
[----:B------:R-:W-:Y:S02]  /*9ac0*/  FADD.FTZ R151, R145, R0 ;  /* 0x0000000091977221 */ /* 0x000fe40000010000 */
[----:B------:R-:W-:Y:S02]  /*9ad0*/  FADD.FTZ R0, R147, R144 ;  /* 0x0000009093007221 */ /* 0x000fe40000010000 */
        /* <DEDUP_REMOVED lines=31> */
[----:B---3--:R-:W-:Y:S01]  /*9cd0*/  F2FP.PACK_AB R137, R150, R149 ;  /* 0x000000959689723e */ /* 0x008fe200000000ff */
[----:B------:R-:W-:Y:S02]  /*9ce0*/  FADD.FTZ R2, R146, R0 ;  /* 0x0000000092027221 */ /* 0x000fe40000010000 */
[----:B------:R-:W-:Y:S01]  /*9cf0*/  F2FP.PACK_AB R138, R157, R156 ;  /* 0x0000009c9d8a723e */ /* 0x000fe200000000ff */
[----:B------:R-:W-:Y:S01]  /*9d00*/  FFMA.FTZ R0, R176, c[0x0][0x2d0], -R134 ;  /* 0x0000b400b0007a23 */ /* 0x000fe20000010886 */
[----:B----4-:R-:W-:Y:S03]  /*9d10*/  F2FP.PACK_AB R139, R174, R148 ;  /* 0x00000094ae8b723e */ /* 0x010fe600000000ff */
[----:B------:R-:W-:Y:S01]  /*9d20*/  MOV R176, R153 ;  /* 0x0000009900b07202 */ /* 0x000fe20000000f00 */
[----:B------:R1:W-:Y:S01]  /*9d30*/  MUFU.EX2 R172, R0 ;  /* 0x0000000000ac7308 */ /* 0x0003e20000000800 */
[----:B--2---:R-:W-:Y:S01]  /*9d40*/  F2FP.PACK_AB R168, R179, R175 ;  /* 0x000000afb3a8723e */ /* 0x004fe200000000ff */
[----:B------:R-:W-:Y:S01]  /*9d50*/  FADD.FTZ R2, R149, R2 ;  /* 0x0000000295027221 */ /* 0x000fe20000010000 */
[C---:B------:R-:W-:Y:S05]  /*9d60*/  HMMA.16816.F32 R4, R136.reuse, R140, R4 ;  /* 0x0000008c8804723c */ /* 0x040fea0000001804 */
[----:B------:R-:W-:Y:S03]  /*9d70*/  FADD.FTZ R2, R150, R2 ;  /* 0x0000000296027221 */ /* 0x000fe60000010000 */
[C---:B------:R-:W-:Y:S01]  /*9d80*/  HMMA.16816.F32 R8, R136.reuse, R142, R8 ;  /* 0x0000008e8808723c */ /* 0x040fe20000001808 */
[----:B------:R-:W2:Y:S03]  /*9d90*/  LDSM.16.MT88.4 R140, [R240+0x800] ;  /* 0x00080000f08c783b */ /* 0x000ea60000004200 */
[----:B------:R-:W-:Y:S04]  /*9da0*/  FADD.FTZ R2, R148, R2 ;  /* 0x0000000294027221 */ /* 0x000fe80000010000 */
[----:B------:R-:W-:Y:S04]  /*9db0*/  FADD.FTZ R2, R174, R2 ;  /* 0x00000002ae027221 */ /* 0x000fe80000010000 */
[--C-:B-1----:R-:W-:Y:S02]  /*9dc0*/  FFMA.FTZ R0, R177, c[0x0][0x2d0], -R134.reuse ;  /* 0x0000b400b1007a23 */ /* 0x102fe40000010886 */
[----:B------:R-:W3:Y:S02]  /*9dd0*/  LDL R177, [R1+0x60] ;  /* 0x0000600001b17983 */ /* 0x000ee40000100800 */
[----:B------:R1:W4:Y:S01]  /*9de0*/  MUFU.EX2 R173, R0 ;  /* 0x0000000000ad7308 */ /* 0x0003220000000800 */
[C---:B--2---:R-:W-:Y:S03]  /*9df0*/  HMMA.16816.F32 R12, R136.reuse, R140, R12 ;  /* 0x0000008c880c723c */ /* 0x044fe6000000180c */
[--C-:B-1----:R-:W-:Y:S01]  /*9e00*/  FFMA.FTZ R0, R178, c[0x0][0x2d0], -R134.reuse ;  /* 0x0000b400b2007a23 */ /* 0x102fe20000010886 */
[----:B------:R-:W-:Y:S01]  /*9e10*/  MOV R178, R152 ;  /* 0x0000009800b27202 */ /* 0x000fe20000000f00 */
[----:B------:R-:W-:Y:S01]  /*9e20*/  FFMA.FTZ R134, R132, c[0x0][0x2d0], -R134 ;  /* 0x0000b40084867a23 */ /* 0x000fe20000010886 */
[----:B------:R-:W-:Y:S01]  /*9e30*/  LDSM.16.MT88.4 R152, [R238+0x1000] ;  /* 0x00100000ee98783b */ /* 0x000fe20000004200 */
[----:B----4-:R-:W-:Y:S01]  /*9e40*/  F2FP.PACK_AB R169, R173, R172 ;  /* 0x000000acada9723e */ /* 0x010fe200000000ff */
[C---:B------:R-:W-:Y:S01]  /*9e50*/  HMMA.16816.F32 R16, R136.reuse, R142, R16 ;  /* 0x0000008e8810723c */ /* 0x040fe20000001810 */
[----:B------:R1:W-:Y:S05]  /*9e60*/  MUFU.EX2 R132, R0 ;  /* 0x0000000000847308 */ /* 0x0003ea0000000800 */
[----:B------:R-:W2:Y:S05]  /*9e70*/  LDSM.16.MT88.4 R140, [R239+0x800] ;  /* 0x00080000ef8c783b */ /* 0x000eaa0000004200 */
[----:B------:R-:W4:Y:S01]  /*9e80*/  MUFU.EX2 R134, R134 ;  /* 0x0000008600867308 */ /* 0x000f220000000800 */
[----:B-1----:R-:W-:Y:S04]  /*9e90*/  FADD.FTZ R0, R156, R151 ;  /* 0x000000979c007221 */ /* 0x002fe80000010000 */
[----:B------:R-:W-:Y:S04]  /*9ea0*/  FADD.FTZ R0, R157, R0 ;  /* 0x000000009d007221 */ /* 0x000fe80000010000 */
[----:B------:R-:W-:Y:S01]  /*9eb0*/  FADD.FTZ R0, R175, R0 ;  /* 0x00000000af007221 */ /* 0x000fe20000010000 */
[----:B----4-:R-:W-:Y:S01]  /*9ec0*/  F2FP.PACK_AB R171, R134, R132 ;  /* 0x0000008486ab723e */ /* 0x010fe200000000ff */
[C---:B--2---:R-:W-:Y:S08]  /*9ed0*/  HMMA.16816.F32 R20, R136.reuse, R140, R20 ;  /* 0x0000008c8814723c */ /* 0x044ff00000001814 */
        /* <DEDUP_REMOVED lines=13> */
[----:B------:R-:W1:Y:S02]  /*9fb0*/  LDSM.16.MT88.4 R140, [R241+0x2000] ;  /* 0x00200000f18c783b */ /* 0x000e640000004200 */
[----:B---3--:R-:W-:Y:S05]  /*9fc0*/  ISETP.GT.AND P0, PT, R176, R177, PT ;  /* 0x000000b1b000720c */ /* 0x008fea0003f04270 */
        /* <DEDUP_REMOVED lines=22> */
[----:B------:R-:W-:Y:S01]  /*a130*/  MOV R141, R145 ;  /* 0x00000091008d7202 */ /* 0x000fe20000000f00 */
[C---:B------:R-:W-:Y:S01]  /*a140*/  HMMA.16816.F32 R120, R136.reuse, R142, R120 ;  /* 0x0000008e8878723c */ /* 0x040fe20000001878 */
[----:B------:R-:W1:Y:S03]  /*a150*/  LDSM.16.MT88.4 R144, [R241+0x5000] ;  /* 0x00500000f190783b */ /* 0x000e660000004200 */
[-C--:B------:R-:W-:Y:S04]  /*a160*/  F2FP.PACK_AB R170, R178, R141.reuse ;  /* 0x0000008db2aa723e */ /* 0x080fe800000000ff */
        /* <DEDUP_REMOVED lines=10> */
[C---:B------:R-:W-:Y:S07]  /*a210*/  HMMA.16816.F32 R144, R168.reuse, R146, R16 ;  /* 0x00000092a890723c */ /* 0x040fee0000001810 */
[----:B------:R-:W-:Y:S02]  /*a220*/  MOV R19, R141 ;  /* 0x0000008d00137202 */ /* 0x000fe40000000f00 */
        /* <DEDUP_REMOVED lines=39> */
[----:B------:R-:W-:Y:S02]  /*a4a0*/  FADD.FTZ R2, R179, R0 ;  /* 0x00000000b3027221 */ /* 0x000fe40000010000 */
[----:B------:R-:W-:Y:S02]  /*a4b0*/  FADD.FTZ R0, R173, R4 ;  /* 0x00000004ad007221 */ /* 0x000fe40000010000 */
[----:B------:R-:W-:Y:S04]  /*a4c0*/  FADD.FTZ R2, R19, R2 ;  /* 0x0000000213027221 */ /* 0x000fe80000010000 */
[----:B------:R-:W-:Y:S01]  /*a4d0*/  FADD.FTZ R4, R178, R2 ;  /* 0x00000002b2047221 */ /* 0x000fe20000010000 */
[----:B------:R-:W-:Y:S01]  /*a4e0*/  IADD3 R2, R176, -0x1, RZ ;  /* 0xffffffffb0027810 */ /* 0x000fe20007ffe0ff */
[----:B------:R-:W-:Y:S01]  /*a4f0*/  FADD.FTZ R0, R132, R0 ;  /* 0x0000000084007221 */ /* 0x000fe20000010000 */
[-C--:B------:R-:W-:Y:S02]  /*a500*/  MOV R132, R3.reuse ;  /* 0x0000000300847202 */ /* 0x080fe40000000f00 */
[----:B------:R-:W-:Y:S01]  /*a510*/  STL [R1+0x24], R4 ;  /* 0x0000240401007387 */ /* 0x000fe20000100800 */
[----:B------:R-:W-:Y:S01]  /*a520*/  FADD.FTZ R0, R134, R0 ;  /* 0x0000000086007221 */ /* 0x000fe20000010000 */
[----:B------:R-:W-:Y:S04]  /*a530*/  MOV R134, R3 ;  /* 0x0000000300867202 */ /* 0x000fe80000000f00 */
[----:B------:R1:W-:Y:S04]  /*a540*/  STL [R1+0x28], R0 ;  /* 0x0000280001007387 */ /* 0x0003e80000100800 */
[----:B------:R2:W-:Y:S01]  /*a550*/  STL [R1+0x20], R2 ;  /* 0x0000200201007387 */ /* 0x0005e20000100800 */
[----:B-1----:R-:W-:Y:S02]  /*a560*/  MOV R0, R2 ;  /* 0x0000000200007202 */ /* 0x002fe40000000f00 */
[----:B--2---:R-:W-:Y:S03]  /*a570*/  MOV R2, R133 ;  /* 0x0000008500027202 */ /* 0x004fe60000000f00 */
[----:B------:R1:W-:Y:S01]  /*a580*/  STL [R1+0x1c], R0 ;  /* 0x00001c0001007387 */ /* 0x0003e20000100800 */
[----:B------:R-:W-:-:S05]  /*a590*/  @P0 BRA `(.L_x_436) ;  /* 0xffffc62000000947 */ /* 0x000fca000383ffff */
.L_x_423:
[----:B-1----:R-:W2:Y:S04]  /*a5a0*/  LDL R0, [R1+0x68] ;  /* 0x0000680001007983 */ /* 0x002ea80000100800 */
[----:B------:R-:W3:Y:S04]  /*a5b0*/  LDL R4, [R1+0x34] ;  /* 0x0000340001047983 */ /* 0x000ee80000100800 */
[----:B------:R-:W3:Y:S01]  /*a5c0*/  LDL R3, [R1+0x38] ;  /* 0x0000380001037983 */ /* 0x000ee20000100800 */
[----:B------:R-:W-:-:S05]  /*a5d0*/  IMAD.MOV.U32 R5, RZ, RZ, c[0x0][0x2c4] ;  /* 0x0000b100ff057624 */ /* 0x000fca00078e00ff */
[----:B------:R-:W-:Y:S01]  /*a5e0*/  ISETP.NE.AND P0, PT, R5, 0x1, PT ;  /* 0x000000010500780c */ /* 0x000fe20003f05270 */
[----:B------:R-:W-:Y:S01]  /*a5f0*/  IMAD.MOV.U32 R5, RZ, RZ, c[0x0][0x32c] ;  /* 0x0000cb00ff057624 */ /* 0x000fe200078e00ff */
[----:B--2---:R-:W-:-:S11]  /*a600*/  IADD3 R0, R0, 0x7f, RZ ;  /* 0x0000007f00007810 */ /* 0x004fd60007ffe0ff */
[----:B------:R-:W-:-:S05]  /*a610*/  @P0 IMAD.HI.U32 R2, R0, c[0x0][0x2c8], RZ ;  /* 0x0000b20000020a27 */ /* 0x000fca00078e00ff */
[----:B------:R-:W-:Y:S02]  /*a620*/  @P0 SHF.R.U32.HI R0, RZ, c[0x0][0x2cc], R2 ;  /* 0x0000b300ff000a19 */ /* 0x000fe40000011602 */
[----:B------:R-:W-:Y:S02]  /*a630*/  ISETP.GE.AND P0, PT, R5, 0x1, PT ;  /* 0x000000010500780c */ /* 0x000fe40003f06270 */
[----:B---3--:R-:W-:-:S05]  /*a640*/  IADD3 R2, R3, 0x1, -R4 ;  /* 0x0000000103027810 */ /* 0x008fca0007ffe804 */
[----:B------:R-:W-:-:S05]  /*a650*/  IMAD.IADD R0, R2, 0x1, R0 ;  /* 0x0000000102007824 */ /* 0x000fca00078e0200 */
[----:B------:R-:W-:Y:S01]  /*a660*/  IADD3 R2, R0, -c[0x0][0x324], RZ ;  /* 0x8000c90000027a10 */ /* 0x000fe20007ffe0ff */
[----:B------:R-:W-:Y:S05]  /*a670*/  @!P0 BRA `(.L_x_437) ;  /* 0x0000011000008947 */ /* 0x000fea0003800000 */
[----:B------:R-:W-:Y:S01]  /*a680*/  ISETP.GT.AND P0, PT, R0, -0x1, PT ;  /* 0xffffffff0000780c */ /* 0x000fe20003f04270 */
[----:B------:R-:W-:-:S12]  /*a690*/  BSSY B0, `(.L_x_438) ;  /* 0x000000d000007945 */ /* 0x000fd80003800000 */
        /* <DEDUP_REMOVED lines=8> */
.L_x_439:
[----:B------:R-:W-:-:S04]  /*a720*/  MOV R3, c[0x0][0x32c] ;  /* 0x0000cb0000037a02 */ /* 0x000fc80000000f00 */
[----:B------:R-:W-:-:S13]  /*a730*/  ISETP.NE.AND P0, PT, R3, 0x1, PT ;  /* 0x000000010300780c */ /* 0x000fda0003f05270 */
[----:B------:R-:W-:-:S05]  /*a740*/  @P0 IMAD.HI.U32 R3, R0, c[0x0][0x330], RZ ;  /* 0x0000cc0000030a27 */ /* 0x000fca00078e00ff */
[----:B------:R-:W-:Y:S02]  /*a750*/  @P0 SHF.R.U32.HI R0, RZ, c[0x0][0x334], R3 ;  /* 0x0000cd00ff000a19 */ /* 0x000fe40000011603 */
.L_x_440:
[----:B------:R-:W-:Y:S05]  /*a760*/  BSYNC B0 ;  /* 0x0000000000007941 */ /* 0x000fea0003800000 */
.L_x_438:
[----:B------:R-:W-:-:S05]  /*a770*/  IMAD R0, R0, c[0x0][0x32c], RZ ;  /* 0x0000cb0000007a24 */ /* 0x000fca00078e02ff */
[----:B------:R-:W-:Y:S02]  /*a780*/  IMNMX R2, R2, R0, !PT ;  /* 0x0000000002027217 */ /* 0x000fe40007800200 */
.L_x_437:
[----:B------:R-:W2:Y:S04]  /*a790*/  LDL R0, [R1+0x20] ;  /* 0x0000200001007983 */ /* 0x000ea80000100800 */
[----:B------:R-:W3:Y:S01]  /*a7a0*/  LDL R4, [R1+0x30] ;  /* 0x0000300001047983 */ /* 0x000ee20000100800 */
[----:B------:R-:W-:-:S05]  /*a7b0*/  IADD3 R2, R2, 0x2f, RZ ;  /* 0x0000002f02027810 */ /* 0x000fca0007ffe0ff */
[----:B------:R-:W-:-:S04]  /*a7c0*/  IMAD.HI R2, R2, 0x2aaaaaab, RZ ;  /* 0x2aaaaaab02027827 */ /* 0x000fc800078e02ff */
[----:B--2---:R-:W-:Y:S01]  /*a7d0*/  IMAD.MOV.U32 R3, RZ, RZ, R0 ;  /* 0x000000ffff037224 */ /* 0x004fe200078e0000 */
[----:B------:R-:W-:-:S04]  /*a7e0*/  SHF.R.U32.HI R0, RZ, 0x1f, R2 ;  /* 0x0000001fff007819 */ /* 0x000fc80000011602 */
[----:B------:R-:W-:-:S04]  /*a7f0*/  LEA.HI.SX32 R0, R2, R0, 0x1d ;  /* 0x0000000002007211 */ /* 0x000fc800078feaff */
[----:B---3--:R-:W-:-:S04]  /*a800*/  IMNMX R4, R4, R0, !PT ;  /* 0x0000000004047217 */ /* 0x008fc80007800200 */
[----:B------:R-:W-:Y:S01]  /*a810*/  ISETP.GE.AND P0, PT, R3, R4, PT ;  /* 0x000000040300720c */ /* 0x000fe20003f06270 */
[----:B------:R1:W-:-:S12]  /*a820*/  STL [R1+0x64], R4 ;  /* 0x0000640401007387 */ /* 0x0003d80000100800 */
[----:B------:R-:W-:Y:S05]  /*a830*/  @!P0 BRA `(.L_x_441) ;  /* 0x00002da000008947 */ /* 0x000fea0003800000 */
.L_x_446:
[----:B------:R-:W2:Y:S01]  /*a840*/  LDL R2, [R1] ;  /* 0x0000000001027983 */ /* 0x000ea20000100800 */
[----:B------:R-:W-:Y:S04]  /*a850*/  DEPBAR.LE SB0, 0x0 ;  /* 0x000080000000791a */ /* 0x000fe80000000000 */
[----:B------:R-:W3:Y:S01]  /*a860*/  LDL R134, [R1+0x20] ;  /* 0x0000200001867983 */ /* 0x000ee20000100800 */
[----:B------:R-:W-:Y:S01]  /*a870*/  WARPSYNC 0xffffffff ;  /* 0xffffffff00007948 */ /* 0x000fe20003800000 */
[----:B------:R-:W-:Y:S02]  /*a880*/  BSSY B0, `(.L_x_442) ;  /* 0x0000036000007945 */ /* 0x000fe40003800000 */
[----:B------:R-:W4:Y:S04]  /*a890*/  LDL R13, [R1+0x30] ;  /* 0x00003000010d7983 */ /* 0x000f280000100800 */
[----:B------:R-:W5:Y:S04]  /*a8a0*/  LDL R0, [R1+0x14] ;  /* 0x0000140001007983 */ /* 0x000f680000100800 */
[----:B------:R-:W-:Y:S06]  /*a8b0*/  BAR.SYNC.DEFER_BLOCKING 0x0 ;  /* 0x0000000000007b1d */ /* 0x000fec0000010000 */
[----:B------:R-:W1:Y:S04]  /*a8c0*/  LDSM.16.M88.4 R8, [R135] ;  /* 0x000000008708783b */ /* 0x000e680000000200 */
[----:B------:R-:W1:Y:S04]  /*a8d0*/  LDSM.16.M88.4 R16, [R135+0x800] ;  /* 0x000800008710783b */ /* 0x000e680000000200 */
[----:B------:R-:W1:Y:S04]  /*a8e0*/  LDSM.16.M88.4 R24, [R135+0x1000] ;  /* 0x001000008718783b */ /* 0x000e680000000200 */
[----:B------:R-:W1:Y:S04]  /*a8f0*/  LDSM.16.M88.4 R168, [R242] ;  /* 0x00000000f2a8783b */ /* 0x000e680000000200 */
[----:B------:R-:W1:Y:S04]  /*a900*/  LDSM.16.M88.4 R172, [R252] ;  /* 0x00000000fcac783b */ /* 0x000e680000000200 */
[----:B--2---:R2:W1:Y:S04]  /*a910*/  LDSM.16.M88.4 R176, [R2] ;  /* 0x0000000002b0783b */ /* 0x0044680000000200 */
[----:B---3--:R3:W-:Y:S01]  /*a920*/  STL [R1+0x60], R134 ;  /* 0x0000608601007387 */ /* 0x0087e20000100800 */
[----:B----4-:R-:W-:Y:S02]  /*a930*/  ISETP.GT.AND P0, PT, R13, R134, PT ;  /* 0x000000860d00720c */ /* 0x010fe40003f04270 */
[C---:B-----5:R-:W-:Y:S02]  /*a940*/  LOP3.LUT P6, RZ, R0.reuse, 0x100, RZ, 0xc0, !PT ;  /* 0x0000010000ff7812 */ /* 0x060fe400078cc0ff */
[C---:B------:R-:W-:Y:S02]  /*a950*/  LOP3.LUT P5, RZ, R0.reuse, 0x80, RZ, 0xc0, !PT ;  /* 0x0000008000ff7812 */ /* 0x040fe400078ac0ff */
[----:B------:R-:W-:Y:S01]  /*a960*/  LOP3.LUT P4, RZ, R0, 0x40, RZ, 0xc0, !PT ;  /* 0x0000004000ff7812 */ /* 0x000fe2000788c0ff */
[----:B--2---:R-:W-:Y:S06]  /*a970*/  IMAD.MOV.U32 R2, RZ, RZ, R133 ;  /* 0x000000ffff027224 */ /* 0x004fec00078e0085 */
[----:B------:R-:W-:-:S05]  /*a980*/  @P0 BRA `(.L_x_443) ;  /* 0x0000025000000947 */ /* 0x000fca0003800000 */
[----:B------:R-:W2:Y:S01]  /*a990*/  LDL.64 R22, [R1+0x58] ;  /* 0x0000580001167983 */ /* 0x000ea20000100a00 */
[----:B------:R-:W-:Y:S01]  /*a9a0*/  LOP3.LUT P3, RZ, R0, 0x200, RZ, 0xc0, !PT ;  /* 0x0000020000ff7812 */ /* 0x000fe2000786c0ff */
[----:B-1----:R-:W-:Y:S01]  /*a9b0*/  IMAD.WIDE.U32 R4, R134, c[0x0][0x208], RZ ;  /* 0x0000820086047a25 */ /* 0x002fe200078e00ff */
[----:B------:R-:W-:Y:S01]  /*a9c0*/  SHF.R.S32.HI R0, RZ, 0x1f, R134 ;  /* 0x0000001fff007819 */ /* 0x000fe20000011486 */
[----:B------:R-:W4:Y:S04]  /*a9d0*/  LDL.64 R20, [R1+0x48] ;  /* 0x0000480001147983 */ /* 0x000f280000100a00 */
        /* <DEDUP_REMOVED lines=11> */
[----:B--2---:R-:W-:Y:S01]  /*aa90*/  IADD3 R5, P1, R22, R4, RZ ;  /* 0x0000000416057210 */ /* 0x004fe20007f3e0ff */
[----:B------:R-:W-:Y:S05]  /*aaa0*/  @!P2 IMAD.MOV.U32 R4, RZ, RZ, c[0x0][0x20c] ;  /* 0x00008300ff04a624 */ /* 0x000fea00078e00ff */
[----:B------:R-:W-:Y:S01]  /*aab0*/  @!P2 LEA.HI.X R4, R0, R3, R4, 0x5, P0 ;  /* 0x000000030004a211 */ /* 0x000fe200000f2c04 */
[----:B----4-:R-:W-:Y:S01]  /*aac0*/  IMAD.X R3, R3, 0x1, R21, P1 ;  /* 0x0000000103037824 */ /* 0x010fe200008e0615 */
        /* <DEDUP_REMOVED lines=17> */
.L_x_443:
[----:B------:R-:W-:Y:S05]  /*abe0*/  BSYNC B0 ;  /* 0x0000000000007941 */ /* 0x000fea0003800000 */
.L_x_442:
[C---:B-1----:R-:W-:Y:S01]  /*abf0*/  HMMA.16816.F32 R4, R160.reuse, R8, RZ ;  /* 0x00000008a004723c */ /* 0x042fe200000018ff */
        /* <DEDUP_REMOVED lines=136> */
[----:B------:R-:W-:Y:S04]  /*b480*/  FMUL.FTZ R0, R4, c[0x0][0x320] ;  /* 0x0000c80004007a20 */ /* 0x000fe80000410000 */
[----:B------:R2:W-:Y:S04]  /*b490*/  MUFU.TANH R176, R0 ;  /* 0x0000000000b07308 */ /* 0x0005e80000002400 */
[----:B------:R-:W-:Y:S01]  /*b4a0*/  FMUL.FTZ R11, R11, c[0x0][0x320] ;  /* 0x0000c8000b0b7a20 */ /* 0x000fe20000410000 */
[C---:B-1----:R-:W-:Y:S03]  /*b4b0*/  HMMA.16816.F32 R12, R232.reuse, R168, R12 ;  /* 0x000000a8e80c723c */ /* 0x042fe6000000180c */
[----:B------:R-:W-:Y:S02]  /*b4c0*/  FMUL.FTZ R10, R10, c[0x0][0x320] ;  /* 0x0000c8000a0a7a20 */ /* 0x000fe40000410000 */
[----:B------:R-:W-:Y:S03]  /*b4d0*/  MUFU.TANH R177, R11 ;  /* 0x0000000b00b17308 */ /* 0x000fe60000002400 */
[C---:B------:R-:W-:Y:S07]  /*b4e0*/  HMMA.16816.F32 R16, R232.reuse, R170, R16 ;  /* 0x000000aae810723c */ /* 0x040fee0000001810 */
[----:B------:R-:W-:Y:S01]  /*b4f0*/  MUFU.TANH R178, R10 ;  /* 0x0000000a00b27308 */ /* 0x000fe20000002400 */
[----:B--2---:R-:W-:Y:S09]  /*b500*/  FMUL.FTZ R0, R5, c[0x0][0x320] ;  /* 0x0000c80005007a20 */ /* 0x004ff20000410000 */
[----:B------:R1:W-:Y:S02]  /*b510*/  MUFU.TANH R175, R0 ;  /* 0x0000000000af7308 */ /* 0x0003e40000002400 */
[----:B-1----:R-:W-:Y:S08]  /*b520*/  FMUL.FTZ R0, R6, c[0x0][0x320] ;  /* 0x0000c80006007a20 */ /* 0x002ff00000410000 */
[----:B------:R1:W-:Y:S02]  /*b530*/  MUFU.TANH R179, R0 ;  /* 0x0000000000b37308 */ /* 0x0003e40000002400 */
[----:B-1----:R-:W-:Y:S08]  /*b540*/  FMUL.FTZ R0, R7, c[0x0][0x320] ;  /* 0x0000c80007007a20 */ /* 0x002ff00000410000 */
[----:B------:R1:W2:Y:S02]  /*b550*/  MUFU.TANH R4, R0 ;  /* 0x0000000000047308 */ /* 0x0002a40000002400 */
[----:B-1----:R-:W-:Y:S01]  /*b560*/  FMUL.FTZ R0, R8, c[0x0][0x320] ;  /* 0x0000c80008007a20 */ /* 0x002fe20000410000 */
[----:B--2---:R-:W-:Y:S01]  /*b570*/  STL [R1+0x1c], R4 ;  /* 0x00001c0401007387 */ /* 0x004fe20000100800 */
[----:B------:R-:W-:Y:S01]  /*b580*/  MOV R8, R3 ;  /* 0x0000000300087202 */ /* 0x000fe20000000f00 */
[----:B------:R-:W-:Y:S05]  /*b590*/  FMUL.FTZ R3, R13, c[0x0][0x320] ;  /* 0x0000c8000d037a20 */ /* 0x000fea0000410000 */
[----:B------:R1:W2:Y:S01]  /*b5a0*/  MUFU.TANH R174, R0 ;  /* 0x0000000000ae7308 */ /* 0x0002a20000002400 */
[----:B------:R-:W4:Y:S01]  /*b5b0*/  LDSM.16.M88.4 R4, [R236+0x5800] ;  /* 0x00580000ec04783b */ /* 0x000f220000000200 */
[----:B------:R-:W-:Y:S07]  /*b5c0*/  DEPBAR.LE SB0, 0x0 ;  /* 0x000080000000791a */ /* 0x000fee0000000000 */
[----:B------:R-:W-:Y:S01]  /*b5d0*/  BAR.SYNC.DEFER_BLOCKING 0x0 ;  /* 0x0000000000007b1d */ /* 0x000fe20000010000 */
[----:B-1----:R-:W-:Y:S01]  /*b5e0*/  FMUL.FTZ R0, R9, c[0x0][0x320] ;  /* 0x0000c80009007a20 */ /* 0x002fe20000410000 */
[----:B------:R-:W-:Y:S04]  /*b5f0*/  MOV R9, R134 ;  /* 0x0000008600097202 */ /* 0x000fe80000000f00 */
[----:B---3--:R-:W1:Y:S10]  /*b600*/  MUFU.TANH R134, R3 ;  /* 0x0000000300867308 */ /* 0x008e740000002400 */
[----:B------:R3:W1:Y:S01]  /*b610*/  MUFU.TANH R172, R0 ;  /* 0x0000000000ac7308 */ /* 0x0006620000002400 */
[C---:B----4-:R-:W-:Y:S08]  /*b620*/  HMMA.16816.F32 R20, R232.reuse, R4, R20 ;  /* 0x00000004e814723c */ /* 0x050ff00000001814 */
[----:B------:R-:W-:Y:S04]  /*b630*/  HMMA.16816.F32 R24, R232, R6, R24 ;  /* 0x00000006e818723c */ /* 0x000fe80000001818 */
[----:B---3--:R-:W-:Y:S04]  /*b640*/  FMUL.FTZ R0, R12, c[0x0][0x320] ;  /* 0x0000c8000c007a20 */ /* 0x008fe80000410000 */
[----:B------:R3:W4:Y:S04]  /*b650*/  MUFU.TANH R168, R0 ;  /* 0x0000000000a87308 */ /* 0x0007280000002400 */
[----:B---3--:R-:W-:Y:S06]  /*b660*/  FMUL.FTZ R0, R14, c[0x0][0x320] ;  /* 0x0000c8000e007a20 */ /* 0x008fec0000410000 */
[----:B------:R3:W1:Y:S02]  /*b670*/  MUFU.TANH R173, R0 ;  /* 0x0000000000ad7308 */ /* 0x0006640000002400 */
[----:B---3--:R-:W-:Y:S08]  /*b680*/  FMUL.FTZ R0, R15, c[0x0][0x320] ;  /* 0x0000c8000f007a20 */ /* 0x008ff00000410000 */
        /* <DEDUP_REMOVED lines=11> */
[----:B---3--:R-:W-:Y:S01]  /*b740*/  FMUL.FTZ R0, R21, c[0x0][0x320] ;  /* 0x0000c80015007a20 */ /* 0x008fe20000410000 */
[----:B------:R-:W-:Y:S07]  /*b750*/  MOV R21, R9 ;  /* 0x0000000900157202 */ /* 0x000fee0000000f00 */
[----:B------:R3:W1:Y:S01]  /*b760*/  MUFU.TANH R12, R0 ;  /* 0x00000000000c7308 */ /* 0x0006620000002400 */
[----:B------:R-:W-:Y:S01]  /*b770*/  ISETP.GT.AND P0, PT, R21, R8, PT ;  /* 0x000000081500720c */ /* 0x000fe20003f04270 */
        /* <DEDUP_REMOVED lines=11> */
[----:B------:R3:W1:Y:S01]  /*b830*/  MUFU.TANH R3, R0 ;  /* 0x0000000000037308 */ /* 0x0006620000002400 */
[----:B------:R-:W-:-:S05]  /*b840*/  @!P0 BRA `(.L_x_445) ;  /* 0x000002c000008947 */ /* 0x000fca0003800000 */
[----:B--2-4-:R-:W2:Y:S01]  /*b850*/  LDL.64 R24, [R1+0x50] ;  /* 0x0000500001187983 */ /* 0x014ea20000100a00 */
[----:B---3--:R-:W-:Y:S03]  /*b860*/  IADD3 R0, R21, -0x1, RZ ;  /* 0xffffffff15007810 */ /* 0x008fe60007ffe0ff */
[----:B------:R-:W3:Y:S01]  /*b870*/  LDL.64 R22, [R1+0x40] ;  /* 0x0000400001167983 */ /* 0x000ee20000100a00 */
[----:B------:R-:W-:Y:S03]  /*b880*/  SHF.R.S32.HI R5, RZ, 0x1f, R0 ;  /* 0x0000001fff057819 */ /* 0x000fe60000011400 */
[----:B------:R-:W4:Y:S02]  /*b890*/  LDL R19, [R1+0x14] ;  /* 0x0000140001137983 */ /* 0x000f240000100800 */
[----:B------:R-:W-:Y:S02]  /*b8a0*/  IMAD R5, R5, c[0x0][0x1e0], RZ ;  /* 0x0000780005057a24 */ /* 0x000fe400078e02ff */
[----:B------:R-:W5:Y:S02]  /*b8b0*/  LDL R170, [R1+0x18] ;  /* 0x0000180001aa7983 */ /* 0x000f640000100800 */
[----:B------:R-:W-:Y:S02]  /*b8c0*/  IMAD R5, R0, c[0x0][0x1e4], R5 ;  /* 0x0000790000057a24 */ /* 0x000fe400078e0205 */
[----:B------:R-:W1:Y:S02]  /*b8d0*/  S2R R9, SR_TID.X ;  /* 0x0000000000097919 */ /* 0x000e640000002100 */
        /* <DEDUP_REMOVED lines=18> */
[----:B----4-:R-:W-:Y:S03]  /*ba00*/  LOP3.LUT P3, RZ, R19, 0x200, RZ, 0xc0, !PT ;  /* 0x0000020013ff7812 */ /* 0x010fe6000786c0ff */
        /* <DEDUP_REMOVED lines=8> */
[----:B-----5:R1:W-:Y:S04]  /*ba90*/  @P1 LDGSTS.E.BYPASS.LTC128B.128 [R170+0x14080], [R8.64], !P3 ;  /* 0x1408000008aa1fae */ /* 0x0203e8000d901d46 */
[----:B------:R1:W-:Y:S04]  /*baa0*/  @P1 LDGSTS.E.BYPASS.LTC128B.128 [R170+0x15880], [R8.64+0x80], !P6 ;  /* 0x1588008008aa1fae */ /* 0x0003e8000f101d46 */
[----:B------:R1:W-:Y:S04]  /*bab0*/  @P1 LDGSTS.E.BYPASS.LTC128B.128 [R170+0x17080], [R8.64+0x100], !P5 ;  /* 0x1708010008aa1fae */ /* 0x0003e8000e901d46 */
[----:B------:R1:W-:Y:S04]  /*bac0*/  @P1 LDGSTS.E.BYPASS.LTC128B.128 [R170+0x18880], [R8.64+0x180], !P4 ;  /* 0x1888018008aa1fae */ /* 0x0003e8000e101d46 */
[----:B------:R1:W-:Y:S04]  /*bad0*/  @P0 LDGSTS.E.BYPASS.LTC128B.128 [R170+0x15080], [R6.64], !P3 ;  /* 0x1508000006aa0fae */ /* 0x0003e8000d901d46 */
[----:B------:R1:W-:Y:S04]  /*bae0*/  @P0 LDGSTS.E.BYPASS.LTC128B.128 [R170+0x16880], [R6.64+0x80], !P6 ;  /* 0x1688008006aa0fae */ /* 0x0003e8000f101d46 */
[----:B------:R1:W-:Y:S04]  /*baf0*/  @P0 LDGSTS.E.BYPASS.LTC128B.128 [R170+0x18080], [R6.64+0x100], !P5 ;  /* 0x1808010006aa0fae */ /* 0x0003e8000e901d46 */
[----:B------:R1:W-:Y:S02]  /*bb00*/  @P0 LDGSTS.E.BYPASS.LTC128B.128 [R170+0x19880], [R6.64+0x180], !P4 ;  /* 0x1988018006aa0fae */ /* 0x0003e4000e101d46 */
.L_x_445:
[----:B--2-4-:R-:W-:Y:S05]  /*bb10*/  BSYNC B0 ;  /* 0x0000000000007941 */ /* 0x014fea0003800000 */
.L_x_444:
[----:B-1----:R-:W2:Y:S01]  /*bb20*/  LDL.LU R9, [R1+0x24] ;  /* 0x0000240001097983 */ /* 0x002ea20000300800 */
[----:B---3--:R-:W-:Y:S03]  /*bb30*/  FMNMX.FTZ R0, R176, R133, !PT ;  /* 0x00000085b0007209 */ /* 0x008fe60007810000 */
[----:B------:R-:W3:Y:S01]  /*bb40*/  LDL.LU R27, [R1+0x1c] ;  /* 0x00001c00011b7983 */ /* 0x000ee20000300800 */
[----:B------:R-:W-:Y:S03]  /*bb50*/  FMNMX.FTZ R0, R175, R0, !PT ;  /* 0x00000000af007209 */ /* 0x000fe60007810000 */
        /* <DEDUP_REMOVED lines=19> */
[----:B------:R1:W4:Y:S01]  /*bc90*/  MUFU.EX2 R6, R0 ;  /* 0x0000000000067308 */ /* 0x0003220000000800 */
        /* <DEDUP_REMOVED lines=11> */
[----:B------:R-:W5:Y:S01]  /*bd50*/  MUFU.EX2 R7, R7 ;  /* 0x0000000700077308 */ /* 0x000f620000000800 */
[----:B-1----:R-:W-:Y:S02]  /*bd60*/  FFMA.FTZ R0, R172, c[0x0][0x2d0], -R2 ;  /* 0x0000b400ac007a23 */ /* 0x002fe40000010802 */
[C---:B----4-:R-:W-:Y:S01]  /*bd70*/  FMUL.FTZ R13, R6.reuse, R149 ;  /* 0x00000095060d7220 */ /* 0x050fe20000410000 */
[----:B------:R-:W-:Y:S01]  /*bd80*/  MOV R149, R25 ;  /* 0x0000001900957202 */ /* 0x000fe20000000f00 */
[C---:B------:R-:W-:Y:S05]  /*bd90*/  FMUL.FTZ R25, R6.reuse, R137 ;  /* 0x0000008906197220 */ /* 0x040fea0000410000 */
[----:B------:R-:W-:Y:S01]  /*bda0*/  MUFU.EX2 R2, R0 ;  /* 0x0000000000027308 */ /* 0x000fe20000000800 */
[C---:B------:R-:W-:Y:S01]  /*bdb0*/  FMUL.FTZ R16, R6.reuse, R144 ;  /* 0x0000009006107220 */ /* 0x040fe20000410000 */
[----:B------:R-:W-:Y:S01]  /*bdc0*/  MOV R144, R26 ;  /* 0x0000001a00907202 */ /* 0x000fe20000000f00 */
[C---:B------:R-:W-:Y:S02]  /*bdd0*/  FMUL.FTZ R12, R6.reuse, R148 ;  /* 0x00000094060c7220 */ /* 0x040fe40000410000 */
[C---:B------:R-:W-:Y:S02]  /*bde0*/  FMUL.FTZ R28, R6.reuse, R28 ;  /* 0x0000001c061c7220 */ /* 0x040fe40000410000 */
[C---:B------:R-:W-:Y:S02]  /*bdf0*/  FMUL.FTZ R29, R6.reuse, R29 ;  /* 0x0000001d061d7220 */ /* 0x040fe40000410000 */
[C---:B------:R-:W-:Y:S01]  /*be00*/  FMUL.FTZ R32, R6.reuse, R32 ;  /* 0x0000002006207220 */ /* 0x040fe20000410000 */
[----:B------:R-:W1:Y:S01]  /*be10*/  MUFU.EX2 R5, R5 ;  /* 0x0000000500057308 */ /* 0x000e620000000800 */
[C---:B------:R-:W-:Y:S02]  /*be20*/  FMUL.FTZ R33, R6.reuse, R33 ;  /* 0x0000002106217220 */ /* 0x040fe40000410000 */
[C---:B------:R-:W-:Y:S01]  /*be30*/  FMUL.FTZ R36, R6.reuse, R36 ;  /* 0x0000002406247220 */ /* 0x040fe20000410000 */
[C---:B-----5:R-:W-:Y:S01]  /*be40*/  F2FP.PACK_AB R168, R7.reuse, R8 ;  /* 0x0000000807a8723e */ /* 0x060fe200000000ff */
        /* <DEDUP_REMOVED lines=54> */
[----:B---3--:R-:W-:Y:S04]  /*c1b0*/  FMNMX.FTZ R0, R27, R0, !PT ;  /* 0x000000001b007209 */ /* 0x008fe80007810000 */
        /* <DEDUP_REMOVED lines=19> */
[--C-:B------:R-:W-:Y:S01]  /*c2f0*/  FFMA.FTZ R179, R4, c[0x0][0x2d0], -R5.reuse ;  /* 0x0000b40004b37a23 */ /* 0x100fe20000010805 */
        /* <DEDUP_REMOVED lines=9> */
[C---:B------:R-:W-:Y:S01]  /*c390*/  FMUL.FTZ R17, R6.reuse, R145 ;  /* 0x0000009106117220 */ /* 0x040fe20000410000 */
[----:B------:R-:W-:Y:S01]  /*c3a0*/  MOV R145, R19 ;  /* 0x0000001300917202 */ /* 0x000fe20000000f00 */
[--C-:B------:R-:W-:Y:S02]  /*c3b0*/  FFMA.FTZ R173, R173, c[0x0][0x2d0], -R5.reuse ;  /* 0x0000b400adad7a23 */ /* 0x100fe40000010805 */
[----:B------:R-:W-:Y:S01]  /*c3c0*/  FFMA.FTZ R172, R171, c[0x0][0x2d0], -R5 ;  /* 0x0000b400abac7a23 */ /* 0x000fe20000010805 */
[----:B------:R-:W4:Y:S01]  /*c3d0*/  MUFU.EX2 R7, R7 ;  /* 0x0000000700077308 */ /* 0x000f220000000800 */
[C---:B------:R-:W-:Y:S01]  /*c3e0*/  FMUL.FTZ R5, R6.reuse, R157 ;  /* 0x0000009d06057220 */ /* 0x040fe20000410000 */
[----:B------:R-:W-:Y:S01]  /*c3f0*/  MOV R157, R21 ;  /* 0x00000015009d7202 */ /* 0x000fe20000000f00 */
[----:B------:R-:W-:Y:S01]  /*c400*/  FMUL.FTZ R21, R6, R141 ;  /* 0x0000008d06157220 */ /* 0x000fe20000410000 */
[----:B------:R-:W-:Y:S01]  /*c410*/  MOV R141, R10 ;  /* 0x0000000a008d7202 */ /* 0x000fe20000000f00 */
[C---:B-1----:R-:W-:Y:S02]  /*c420*/  FMUL.FTZ R26, R0.reuse, R138 ;  /* 0x0000008a001a7220 */ /* 0x042fe40000410000 */
[C---:B------:R-:W-:Y:S02]  /*c430*/  FMUL.FTZ R27, R0.reuse, R139 ;  /* 0x0000008b001b7220 */ /* 0x040fe40000410000 */
[C---:B------:R-:W-:Y:S02]  /*c440*/  FMUL.FTZ R18, R0.reuse, R146 ;  /* 0x0000009200127220 */ /* 0x040fe40000410000 */
[C---:B------:R-:W-:Y:S02]  /*c450*/  FMUL.FTZ R19, R0.reuse, R147 ;  /* 0x0000009300137220 */ /* 0x040fe40000410000 */
[----:B------:R-:W-:Y:S02]  /*c460*/  FMUL.FTZ R10, R0, R154 ;  /* 0x0000009a000a7220 */ /* 0x000fe40000410000 */
[C---:B---3--:R-:W-:Y:S01]  /*c470*/  FMUL.FTZ R8, R6.reuse, R152 ;  /* 0x0000009806087220 */ /* 0x048fe20000410000 */
[----:B------:R-:W-:Y:S01]  /*c480*/  MOV R152, R24 ;  /* 0x0000001800987202 */ /* 0x000fe20000000f00 */
[----:B------:R-:W-:Y:S02]  /*c490*/  FMUL.FTZ R24, R6, R136 ;  /* 0x0000008806187220 */ /* 0x000fe40000410000 */
[----:B------:R-:W1:Y:S01]  /*c4a0*/  LDSM.16.MT88.4 R136, [R238] ;  /* 0x00000000ee88783b */ /* 0x000e620000004200 */
[C---:B------:R-:W-:Y:S02]  /*c4b0*/  FMUL.FTZ R14, R0.reuse, R150 ;  /* 0x00000096000e7220 */ /* 0x040fe40000410000 */
[C---:B------:R-:W-:Y:S01]  /*c4c0*/  FMUL.FTZ R15, R0.reuse, R151 ;  /* 0x00000097000f7220 */ /* 0x040fe20000410000 */
[----:B------:R-:W-:Y:S01]  /*c4d0*/  MUFU.EX2 R150, R134 ;  /* 0x0000008600967308 */ /* 0x000fe20000000800 */
[----:B----4-:R-:W-:Y:S01]  /*c4e0*/  F2FP.PACK_AB R169, R7, R4 ;  /* 0x0000000407a9723e */ /* 0x010fe200000000ff */
        /* <DEDUP_REMOVED lines=42> */
[----:B---3--:R-:W-:Y:S01]  /*c790*/  MOV R179, R157 ;  /* 0x0000009d00b37202 */ /* 0x008fe20000000f00 */
[C---:B------:R-:W-:Y:S02]  /*c7a0*/  FMUL.FTZ R103, R0.reuse, R103 ;  /* 0x0000006700677220 */ /* 0x040fe40000410000 */
[C---:B------:R-:W-:Y:S01]  /*c7b0*/  FMUL.FTZ R106, R0.reuse, R106 ;  /* 0x0000006a006a7220 */ /* 0x040fe20000410000 */
[----:B------:R-:W-:Y:S01]  /*c7c0*/  IADD3 R179, R179, -0x1, RZ ;  /* 0xffffffffb3b37810 */ /* 0x000fe20007ffe0ff */
        /* <DEDUP_REMOVED lines=16> */
[----:B------:R-:W-:Y:S02]  /*c8d0*/  FADD.FTZ R3, R7, R3 ;  /* 0x0000000307037221 */ /* 0x000fe40000010000 */
[----:B------:R-:W-:Y:S02]  /*c8e0*/  FMUL.FTZ R7, R0, R159 ;  /* 0x0000009f00077220 */ /* 0x000fe40000410000 */
[----:B------:R-:W2:Y:S01]  /*c8f0*/  LDL R159, [R1+0x4] ;  /* 0x00000400019f7983 */ /* 0x000ea20000100800 */
[----:B------:R-:W-:Y:S01]  /*c900*/  FMUL.FTZ R9, R6, R153 ;  /* 0x0000009906097220 */ /* 0x000fe20000410000 */
[----:B------:R-:W-:Y:S01]  /*c910*/  MOV R153, R23 ;  /* 0x0000001700997202 */ /* 0x000fe20000000f00 */
[----:B------:R-:W-:Y:S02]  /*c920*/  FMUL.FTZ R23, R0, R143 ;  /* 0x0000008f00177220 */ /* 0x000fe40000410000 */
[----:B------:R-:W-:Y:S01]  /*c930*/  FMUL.FTZ R20, R6, R140 ;  /* 0x0000008c06147220 */ /* 0x000fe20000410000 */
[----:B------:R-:W-:Y:S01]  /*c940*/  MOV R140, R11 ;  /* 0x0000000b008c7202 */ /* 0x000fe20000000f00 */
[C---:B------:R-:W-:Y:S02]  /*c950*/  FMUL.FTZ R11, R0.reuse, R155 ;  /* 0x0000009b000b7220 */ /* 0x040fe40000410000 */
[C---:B------:R-:W-:Y:S01]  /*c960*/  FMUL.FTZ R6, R0.reuse, R158 ;  /* 0x0000009e00067220 */ /* 0x040fe20000410000 */
[----:B------:R-:W-:Y:S01]  /*c970*/  MOV R158, R22 ;  /* 0x00000016009e7202 */ /* 0x000fe20000000f00 */
[----:B------:R-:W-:Y:S01]  /*c980*/  FMUL.FTZ R22, R0, R142 ;  /* 0x0000008e00167220 */ /* 0x000fe20000410000 */
[----:B------:R-:W-:Y:S01]  /*c990*/  MOV R154, R140 ;  /* 0x0000008c009a7202 */ /* 0x000fe20000000f00 */
[----:B------:R-:W3:Y:S10]  /*c9a0*/  MUFU.EX2 R0, R132 ;  /* 0x0000008400007308 */ /* 0x000ef40000000800 */
[----:B------:R-:W4:Y:S10]  /*c9b0*/  MUFU.EX2 R132, R144 ;  /* 0x0000009000847308 */ /* 0x000f340000000800 */
[----:B------:R-:W-:Y:S01]  /*c9c0*/  MUFU.EX2 R144, R156 ;  /* 0x0000009c00907308 */ /* 0x000fe20000000800 */
[----:B---3--:R-:W-:Y:S01]  /*c9d0*/  F2FP.PACK_AB R171, R150, R0 ;  /* 0x0000000096ab723e */ /* 0x008fe200000000ff */
[----:B------:R-:W-:Y:S08]  /*c9e0*/  FADD.FTZ R148, R0, R3 ;  /* 0x0000000300947221 */ /* 0x000ff00000010000 */
[----:B------:R-:W3:Y:S01]  /*c9f0*/  MUFU.EX2 R3, R149 ;  /* 0x0000009500037308 */ /* 0x000ee20000000800 */
[C---:B-1----:R-:W-:Y:S05]  /*ca00*/  HMMA.16816.F32 R4, R168.reuse, R136, R4 ;  /* 0x00000088a804723c */ /* 0x042fea0000001804 */
[----:B----4-:R-:W-:Y:S01]  /*ca10*/  FADD.FTZ R0, R132, R154 ;  /* 0x0000009a84007221 */ /* 0x010fe20000010000 */
[----:B------:R-:W-:Y:S02]  /*ca20*/  MOV R154, R145 ;  /* 0x00000091009a7202 */ /* 0x000fe40000000f00 */
[C---:B------:R-:W-:Y:S01]  /*ca30*/  HMMA.16816.F32 R8, R168.reuse, R138, R8 ;  /* 0x0000008aa808723c */ /* 0x040fe20000001808 */
[----:B------:R-:W1:Y:S01]  /*ca40*/  LDSM.16.MT88.4 R136, [R240] ;  /* 0x00000000f088783b */ /* 0x000e620000004200 */
[----:B------:R-:W4:Y:S10]  /*ca50*/  MUFU.EX2 R149, R173 ;  /* 0x000000ad00957308 */ /* 0x000f340000000800 */
[----:B------:R-:W5:Y:S01]  /*ca60*/  MUFU.EX2 R156, R174 ;  /* 0x000000ae009c7308 */ /* 0x000f620000000800 */
[C---:B---3--:R-:W-:Y:S04]  /*ca70*/  FADD.FTZ R0, R3.reuse, R0 ;  /* 0x0000000003007221 */ /* 0x048fe80000010000 */
[----:B------:R-:W-:Y:S05]  /*ca80*/  FADD.FTZ R0, R144, R0 ;  /* 0x0000000090007221 */ /* 0x000fea0000010000 */
[----:B------:R-:W3:Y:S01]  /*ca90*/  MUFU.EX2 R174, R178 ;  /* 0x000000b200ae7308 */ /* 0x000ee20000000800 */
[C---:B------:R-:W-:Y:S01]  /*caa0*/  FADD.FTZ R0, R134.reuse, R0 ;  /* 0x0000000086007221 */ /* 0x040fe20000010000 */
[C---:B-1----:R-:W-:Y:S08]  /*cab0*/  HMMA.16816.F32 R12, R168.reuse, R136, R12 ;  /* 0x00000088a80c723c */ /* 0x042ff0000000180c */
[C---:B------:R-:W-:Y:S01]  /*cac0*/  HMMA.16816.F32 R16, R168.reuse, R138, R16 ;  /* 0x0000008aa810723c */ /* 0x040fe20000001810 */
[----:B------:R-:W1:Y:S07]  /*cad0*/  LDSM.16.MT88.4 R136, [R239] ;  /* 0x00000000ef88783b */ /* 0x000e6e0000004200 */
[C---:B-1----:R-:W-:Y:S08]  /*cae0*/  HMMA.16816.F32 R20, R168.reuse, R136, R20 ;  /* 0x00000088a814723c */ /* 0x042ff00000001814 */
[C---:B------:R-:W-:Y:S01]  /*caf0*/  HMMA.16816.F32 R24, R168.reuse, R138, R24 ;  /* 0x0000008aa818723c */ /* 0x040fe20000001818 */
[----:B--2---:R1:W2:Y:S03]  /*cb00*/  LDSM.16.MT88.4 R136, [R159] ;  /* 0x000000009f88783b */ /* 0x0042a60000004200 */
[----:B-1----:R-:W-:Y:S02]  /*cb10*/  MOV R159, R158 ;  /* 0x0000009e009f7202 */ /* 0x002fe40000000f00 */
[----:B------:R-:W-:Y:S03]  /*cb20*/  MOV R158, R141 ;  /* 0x0000008d009e7202 */ /* 0x000fe60000000f00 */
[----:B------:R-:W-:Y:S01]  /*cb30*/  LDSM.16.MT88.4 R140, [R238+0x800] ;  /* 0x00080000ee8c783b */ /* 0x000fe20000004200 */
[----:B------:R-:W1:Y:S01]  /*cb40*/  MUFU.EX2 R173, R158 ;  /* 0x0000009e00ad7308 */ /* 0x000e620000000800 */
        /* <DEDUP_REMOVED lines=38> */
[----:B------:R-:W-:Y:S01]  /*cdb0*/  HMMA.16816.F32 R128, R168, R138, R128 ;  /* 0x0000008aa880723c */ /* 0x000fe20000001880 */
[----:B------:R-:W2:Y:S03]  /*cdc0*/  MUFU.EX2 R132, R154 ;  /* 0x0000009a00847308 */ /* 0x000ea60000000800 */
[----:B----4-:R-:W-:Y:S03]  /*cdd0*/  F2FP.PACK_AB R137, R151, R149 ;  /* 0x000000959789723e */ /* 0x010fe600000000ff */
[----:B------:R-:W-:Y:S02]  /*cde0*/  F2FP.PACK_AB R138, R134, R144 ;  /* 0x00000090868a723e */ /* 0x000fe400000000ff */
[----:B------:R-:W4:Y:S02]  /*cdf0*/  LDSM.16.MT88.4 R144, [R240+0x800] ;  /* 0x00080000f090783b */ /* 0x000f240000004200 */
[----:B------:R-:W-:Y:S01]  /*ce00*/  MUFU.EX2 R134, R152 ;  /* 0x0000009800867308 */ /* 0x000fe20000000800 */
[----:B-----5:R-:W-:Y:S02]  /*ce10*/  F2FP.PACK_AB R139, R176, R156 ;  /* 0x0000009cb08b723e */ /* 0x020fe400000000ff */
[----:B---3--:R-:W-:Y:S02]  /*ce20*/  F2FP.PACK_AB R169, R175, R174 ;  /* 0x000000aeafa9723e */ /* 0x008fe400000000ff */
[----:B-1----:R-:W-:Y:S03]  /*ce30*/  F2FP.PACK_AB R171, R173, R172 ;  /* 0x000000acadab723e */ /* 0x002fe600000000ff */
[C---:B------:R-:W-:Y:S02]  /*ce40*/  HMMA.16816.F32 R4, R136.reuse, R140, R4 ;  /* 0x0000008c8804723c */ /* 0x040fe40000001804 */
[----:B------:R-:W1:Y:S03]  /*ce50*/  MUFU.EX2 R3, R159 ;  /* 0x0000009f00037308 */ /* 0x000e660000000800 */
[----:B--2---:R-:W-:Y:S03]  /*ce60*/  FADD.FTZ R0, R132, R0 ;  /* 0x0000000084007221 */ /* 0x004fe60000010000 */
[C---:B------:R-:W-:Y:S01]  /*ce70*/  HMMA.16816.F32 R8, R136.reuse, R142, R8 ;  /* 0x0000008e8808723c */ /* 0x040fe20000001808 */
[----:B------:R-:W2:Y:S03]  /*ce80*/  LDSM.16.MT88.4 R140, [R239+0x800] ;  /* 0x00080000ef8c783b */ /* 0x000ea60000004200 */
[C---:B-1----:R-:W-:Y:S01]  /*ce90*/  F2FP.PACK_AB R168, R3.reuse, R132 ;  /* 0x0000008403a8723e */ /* 0x042fe200000000ff */
[----:B------:R-:W-:Y:S01]  /*cea0*/  FADD.FTZ R0, R3, R0 ;  /* 0x0000000003007221 */ /* 0x000fe20000010000 */
[----:B------:R-:W-:Y:S01]  /*ceb0*/  MOV R132, R156 ;  /* 0x0000009c00847202 */ /* 0x000fe20000000f00 */
[----:B------:R-:W-:Y:S01]  /*cec0*/  FADD.FTZ R3, R150, R148 ;  /* 0x0000009496037221 */ /* 0x000fe20000010000 */
[C---:B----4-:R-:W-:Y:S08]  /*ced0*/  HMMA.16816.F32 R12, R136.reuse, R144, R12 ;  /* 0x00000090880c723c */ /* 0x050ff0000000180c */
        /* <DEDUP_REMOVED lines=39> */
[----:B------:R-:W2:Y:S07]  /*d150*/  MUFU.EX2 R140, R153 ;  /* 0x00000099008c7308 */ /* 0x000eae0000000800 */
[C---:B------:R-:W-:Y:S04]  /*d160*/  HMMA.16816.F32 R120, R136.reuse, R142, R120 ;  /* 0x0000008e8878723c */ /* 0x040fe80000001878 */
[----:B--2---:R-:W-:Y:S01]  /*d170*/  FADD.FTZ R0, R140, R0 ;  /* 0x000000008c007221 */ /* 0x004fe20000010000 */
[----:B------:R-:W2:Y:S01]  /*d180*/  LDSM.16.MT88.4 R152, [R238+0x1000] ;  /* 0x00100000ee98783b */ /* 0x000ea20000004200 */
[C---:B------:R-:W-:Y:S02]  /*d190*/  F2FP.PACK_AB R170, R134.reuse, R140 ;  /* 0x0000008c86aa723e */ /* 0x040fe400000000ff */
[----:B------:R-:W-:Y:S01]  /*d1a0*/  FADD.FTZ R0, R134, R0 ;  /* 0x0000000086007221 */ /* 0x000fe20000010000 */
[C---:B-1----:R-:W-:Y:S03]  /*d1b0*/  HMMA.16816.F32 R124, R136.reuse, R144, R124 ;  /* 0x00000090887c723c */ /* 0x042fe6000000187c */
[----:B------:R-:W-:Y:S01]  /*d1c0*/  MOV R134, R151 ;  /* 0x0000009700867202 */ /* 0x000fe20000000f00 */
[----:B------:R1:W-:Y:S04]  /*d1d0*/  STL [R1+0x24], R0 ;  /* 0x0000240001007387 */ /* 0x0003e80000100800 */
[----:B------:R-:W-:Y:S01]  /*d1e0*/  HMMA.16816.F32 R128, R136, R146, R128 ;  /* 0x000000928880723c */ /* 0x000fe20000001880 */
[----:B------:R-:W3:Y:S04]  /*d1f0*/  LDL R177, [R1+0x64] ;  /* 0x0000640001b17983 */ /* 0x000ee80000100800 */
[----:B------:R-:W3:Y:S04]  /*d200*/  LDL.LU R178, [R1+0x60] ;  /* 0x0000600001b27983 */ /* 0x000ee80000300800 */
[----:B------:R-:W4:Y:S08]  /*d210*/  LDSM.16.MT88.4 R144, [R240+0x1000] ;  /* 0x00100000f090783b */ /* 0x000f300000004200 */
[----:B------:R-:W5:Y:S01]  /*d220*/  LDSM.16.MT88.4 R136, [R239+0x1000] ;  /* 0x00100000ef88783b */ /* 0x000f620000004200 */
[----:B-1----:R-:W-:Y:S04]  /*d230*/  FADD.FTZ R0, R149, R3 ;  /* 0x0000000395007221 */ /* 0x002fe80000010000 */
[----:B------:R-:W-:Y:S01]  /*d240*/  FADD.FTZ R0, R134, R0 ;  /* 0x0000000086007221 */ /* 0x000fe20000010000 */
[C---:B--2---:R-:W-:Y:S02]  /*d250*/  HMMA.16816.F32 R156, R168.reuse, R152, R4 ;  /* 0x00000098a89c723c */ /* 0x044fe40000001804 */
[----:B------:R-:W1:Y:S03]  /*d260*/  LDSM.16.MT88.4 R4, [R241+0x1000] ;  /* 0x00100000f104783b */ /* 0x000e660000004200 */
[----:B------:R-:W-:Y:S01]  /*d270*/  FADD.FTZ R0, R132, R0 ;  /* 0x0000000084007221 */ /* 0x000fe20000010000 */
[----:B------:R-:W-:Y:S02]  /*d280*/  MOV R132, R2 ;  /* 0x0000000200847202 */ /* 0x000fe40000000f00 */
[C---:B------:R-:W-:Y:S02]  /*d290*/  HMMA.16816.F32 R152, R168.reuse, R154, R8 ;  /* 0x0000009aa898723c */ /* 0x040fe40000001808 */
[----:B------:R-:W2:Y:S02]  /*d2a0*/  LDSM.16.MT88.4 R8, [R238+0x2800] ;  /* 0x00280000ee08783b */ /* 0x000ea40000004200 */
[----:B------:R-:W-:Y:S04]  /*d2b0*/  FADD.FTZ R0, R176, R0 ;  /* 0x00000000b0007221 */ /* 0x000fe80000010000 */
[----:B------:R-:W-:Y:S04]  /*d2c0*/  FADD.FTZ R0, R174, R0 ;  /* 0x00000000ae007221 */ /* 0x000fe80000010000 */
[----:B------:R-:W-:Y:S01]  /*d2d0*/  FADD.FTZ R0, R175, R0 ;  /* 0x00000000af007221 */ /* 0x000fe20000010000 */
[C---:B----4-:R-:W-:Y:S01]  /*d2e0*/  HMMA.16816.F32 R148, R168.reuse, R144, R12 ;  /* 0x00000090a894723c */ /* 0x050fe2000000180c */
[----:B------:R-:W4:Y:S02]  /*d2f0*/  LDSM.16.MT88.4 R12, [R240+0x2800] ;  /* 0x00280000f00c783b */ /* 0x000f240000004200 */
[----:B------:R-:W-:Y:S04]  /*d300*/  FADD.FTZ R0, R172, R0 ;  /* 0x00000000ac007221 */ /* 0x000fe80000010000 */
[----:B------:R-:W-:Y:S01]  /*d310*/  FADD.FTZ R0, R173, R0 ;  /* 0x00000000ad007221 */ /* 0x000fe20000010000 */
[C---:B------:R-:W-:Y:S04]  /*d320*/  HMMA.16816.F32 R144, R168.reuse, R146, R16 ;  /* 0x00000092a890723c */ /* 0x040fe80000001810 */
[----:B------:R-:W-:Y:S04]  /*d330*/  STL [R1+0x28], R0 ;  /* 0x0000280001007387 */ /* 0x000fe80000100800 */
[C---:B-----5:R-:W-:Y:S01]  /*d340*/  HMMA.16816.F32 R140, R168.reuse, R136, R20 ;  /* 0x00000088a88c723c */ /* 0x060fe20000001814 */
[----:B------:R-:W-:Y:S07]  /*d350*/  STL [R1+0x20], R179 ;  /* 0x000020b301007387 */ /* 0x000fee0000100800 */
[C---:B------:R-:W-:Y:S08]  /*d360*/  HMMA.16816.F32 R136, R168.reuse, R138, R24 ;  /* 0x0000008aa888723c */ /* 0x040ff00000001818 */
[C---:B-1----:R-:W-:Y:S08]  /*d370*/  HMMA.16816.F32 R28, R168.reuse, R4, R28 ;  /* 0x00000004a81c723c */ /* 0x042ff0000000181c */
[C---:B------:R-:W-:Y:S01]  /*d380*/  HMMA.16816.F32 R32, R168.reuse, R6, R32 ;  /* 0x00000006a820723c */ /* 0x040fe20000001820 */
[----:B------:R-:W1:Y:S07]  /*d390*/  LDSM.16.MT88.4 R4, [R239+0x2800] ;  /* 0x00280000ef04783b */ /* 0x000e6e0000004200 */
[C---:B--2---:R-:W-:Y:S08]  /*d3a0*/  HMMA.16816.F32 R36, R168.reuse, R8, R36 ;  /* 0x00000008a824723c */ /* 0x044ff00000001824 */
[C---:B------:R-:W-:Y:S01]  /*d3b0*/  HMMA.16816.F32 R40, R168.reuse, R10, R40 ;  /* 0x0000000aa828723c */ /* 0x040fe20000001828 */
[----:B------:R-:W2:Y:S07]  /*d3c0*/  LDSM.16.MT88.4 R8, [R241+0x2800] ;  /* 0x00280000f108783b */ /* 0x000eae0000004200 */
[C---:B----4-:R-:W-:Y:S08]  /*d3d0*/  HMMA.16816.F32 R44, R168.reuse, R12, R44 ;  /* 0x0000000ca82c723c */ /* 0x050ff0000000182c */
[C---:B------:R-:W-:Y:S01]  /*d3e0*/  HMMA.16816.F32 R48, R168.reuse, R14, R48 ;  /* 0x0000000ea830723c */ /* 0x040fe20000001830 */
[----:B------:R-:W4:Y:S07]  /*d3f0*/  LDSM.16.MT88.4 R12, [R238+0x4000] ;  /* 0x00400000ee0c783b */ /* 0x000f2e0000004200 */
        /* <DEDUP_REMOVED lines=22> */
[C---:B------:R-:W-:Y:S08]  /*d560*/  HMMA.16816.F32 R112, R168.reuse, R10, R112 ;  /* 0x0000000aa870723c */ /* 0x040ff00000001870 */
[C---:B----4-:R-:W-:Y:S08]  /*d570*/  HMMA.16816.F32 R116, R168.reuse, R12, R116 ;  /* 0x0000000ca874723c */ /* 0x050ff00000001874 */
[C---:B------:R-:W-:Y:S08]  /*d580*/  HMMA.16816.F32 R120, R168.reuse, R14, R120 ;  /* 0x0000000ea878723c */ /* 0x040ff00000001878 */
[C---:B-1----:R-:W-:Y:S08]  /*d590*/  HMMA.16816.F32 R124, R168.reuse, R4, R124 ;  /* 0x00000004a87c723c */ /* 0x042ff0000000187c */
[----:B------:R-:W-:Y:S03]  /*d5a0*/  HMMA.16816.F32 R128, R168, R6, R128 ;  /* 0x00000006a880723c */ /* 0x000fe60000001880 */
[----:B---3--:R-:W-:Y:S11]  /*d5b0*/  ISETP.GT.AND P0, PT, R178, R177, PT ;  /* 0x000000b1b200720c */ /* 0x008ff60003f04270 */
[----:B------:R-:W-:Y:S02]  /*d5c0*/  @!UPT UIADD3 URZ, URZ, URZ, URZ ;  /* 0x0000003f3f3ff290 */ /* 0x000fe4000fffe03f */
[----:B------:R-:W-:-:S05]  /*d5d0*/  @P0 BRA `(.L_x_446) ;  /* 0xffffd26000000947 */ /* 0x000fca000383ffff */
.L_x_441:
[----:B------:R-:W2:Y:S04]  /*d5e0*/  LDL R2, [R1+0x30] ;  /* 0x0000300001027983 */ /* 0x000ea80000100800 */
[----:B------:R-:W2:Y:S02]  /*d5f0*/  LDL R0, [R1+0x20] ;  /* 0x0000200001007983 */ /* 0x000ea40000100800 */
[----:B--2---:R-:W-:-:S13]  /*d600*/  ISETP.GE.AND P0, PT, R0, R2, PT ;  /* 0x000000020000720c */ /* 0x004fda0003f06270 */
[----:B------:R-:W-:Y:S05]  /*d610*/  @!P0 BRA `(.L_x_447) ;  /* 0x00003a0000008947 */ /* 0x000fea0003800000 */
[----:B------:R-:W-:Y:S02]  /*d620*/  MOV R134, R132 ;  /* 0x0000008400867202 */ /* 0x000fe40000000f00 */
[----:B------:R-:W-:Y:S02]  /*d630*/  MOV R2, R133 ;  /* 0x0000008500027202 */ /* 0x000fe40000000f00 */
.L_x_458:
[----:B--2---:R-:W2:Y:S01]  /*d640*/  LDL R21, [R1+0x20] ;  /* 0x0000200001157983 */ /* 0x004ea20000100800 */
[----:B------:R-:W-:Y:S04]  /*d650*/  DEPBAR.LE SB0, 0x0 ;  /* 0x000080000000791a */ /* 0x000fe80000000000 */
[----:B------:R-:W-:Y:S01]  /*d660*/  WARPSYNC 0xffffffff ;  /* 0xffffffff00007948 */ /* 0x000fe20003800000 */
[----:B------:R-:W3:Y:S01]  /*d670*/  LDL.64 R10, [R1+0x58] ;  /* 0x00005800010a7983 */ /* 0x000ee20000100a00 */
[----:B------:R-:W-:Y:S05]  /*d680*/  BSSY B0, `(.L_x_448) ;  /* 0x0000125000007945 */ /* 0x000fea0003800000 */
[----:B------:R-:W4:Y:S06]  /*d690*/  LDL.64 R8, [R1+0x48] ;  /* 0x0000480001087983 */ /* 0x000f2c0000100a00 */
[----:B------:R-:W5:Y:S06]  /*d6a0*/  LDL R20, [R1+0x14] ;  /* 0x0000140001147983 */ /* 0x000f6c0000100800 */
[----:B------:R-:W3:Y:S06]  /*d6b0*/  LDL R14, [R1] ;  /* 0x00000000010e7983 */ /* 0x000eec0000100800 */
[----:B------:R-:W4:Y:S06]  /*d6c0*/  LDL R22, [R1+0x18] ;  /* 0x0000180001167983 */ /* 0x000f2c0000100800 */
[----:B------:R-:W1:Y:S06]  /*d6d0*/  S2R R3, SR_TID.X ;  /* 0x0000000000037919 */ /* 0x000e6c0000002100 */
[----:B------:R-:W-:Y:S06]  /*d6e0*/  BAR.SYNC.DEFER_BLOCKING 0x0 ;  /* 0x0000000000007b1d */ /* 0x000fec0000010000 */
[----:B------:R-:W-:Y:S06]  /*d6f0*/  LDSM.16.M88.4 R16, [R135+0x800] ;  /* 0x000800008710783b */ /* 0x000fec0000000200 */
[----:B------:R-:W-:Y:S06]  /*d700*/  LDSM.16.M88.4 R24, [R135+0x1000] ;  /* 0x001000008718783b */ /* 0x000fec0000000200 */
[----:B------:R-:W-:Y:S06]  /*d710*/  LDSM.16.M88.4 R168, [R242] ;  /* 0x00000000f2a8783b */ /* 0x000fec0000000200 */
[----:B------:R-:W-:Y:S01]  /*d720*/  LDSM.16.M88.4 R172, [R252] ;  /* 0x00000000fcac783b */ /* 0x000fe20000000200 */
[----:B-1----:R-:W-:Y:S11]  /*d730*/  ISETP.GT.AND P1, PT, R3, 0x7f, PT ;  /* 0x0000007f0300780c */ /* 0x002ff60003f24270 */
[----:B------:R-:W-:Y:S02]  /*d740*/  @!UPT UIADD3 URZ, URZ, URZ, URZ ;  /* 0x0000003f3f3ff290 */ /* 0x000fe4000fffe03f */
[----:B------:R-:W-:Y:S02]  /*d750*/  @!P1 MOV R6, c[0x0][0x20c] ;  /* 0x0000830000069a02 */ /* 0x000fe40000000f00 */
[----:B--2---:R-:W-:Y:S01]  /*d760*/  SHF.R.S32.HI R0, RZ, 0x1f, R21 ;  /* 0x0000001fff007819 */ /* 0x004fe20000011415 */
[C---:B------:R-:W-:Y:S04]  /*d770*/  IMAD.WIDE.U32 R4, R21.reuse, c[0x0][0x208], RZ ;  /* 0x0000820015047a25 */ /* 0x040fe800078e00ff */
[----:B------:R-:W-:Y:S04]  /*d780*/  IMAD R0, R0, c[0x0][0x208], RZ ;  /* 0x0000820000007a24 */ /* 0x000fe800078e02ff */
[----:B------:R-:W-:Y:S05]  /*d790*/  IMAD R0, R21, c[0x0][0x20c], R0 ;  /* 0x0000830015007a24 */ /* 0x000fea00078e0200 */
[----:B------:R-:W-:Y:S01]  /*d7a0*/  IADD3 R0, R5, R0, RZ ;  /* 0x0000000005007210 */ /* 0x000fe20007ffe0ff */
[----:B------:R-:W-:Y:S01]  /*d7b0*/  IMAD.WIDE.U32 R4, R4, 0x30, RZ ;  /* 0x0000003004047825 */ /* 0x000fe200078e00ff */
[----:B-----5:R-:W-:Y:S03]  /*d7c0*/  LOP3.LUT P2, RZ, R20, 0x200, RZ, 0xc0, !PT ;  /* 0x0000020014ff7812 */ /* 0x020fe6000784c0ff */
[----:B------:R-:W-:Y:S01]  /*d7d0*/  IMAD R3, R0, 0x30, RZ ;  /* 0x0000003000037824 */ /* 0x000fe200078e02ff */
[----:B------:R-:W-:Y:S02]  /*d7e0*/  @!P1 MOV R0, c[0x0][0x208] ;  /* 0x0000820000009a02 */ /* 0x000fe40000000f00 */
[----:B------:R-:W-:Y:S02]  /*d7f0*/  LOP3.LUT P6, RZ, R20, 0x100, RZ, 0xc0, !PT ;  /* 0x0000010014ff7812 */ /* 0x000fe400078cc0ff */
[----:B------:R-:W-:Y:S01]  /*d800*/  IADD3 R3, R5, R3, RZ ;  /* 0x0000000305037210 */ /* 0x000fe20007ffe0ff */
[----:B---3--:R-:W-:Y:S01]  /*d810*/  LDSM.16.M88.4 R176, [R14] ;  /* 0x000000000eb0783b */ /* 0x008fe20000000200 */
[-C--:B------:R-:W-:Y:S02]  /*d820*/  @!P1 LEA R5, P0, R0, R4.reuse, 0x5 ;  /* 0x0000000400059211 */ /* 0x080fe400078028ff */
[----:B------:R-:W-:Y:S02]  /*d830*/  LOP3.LUT P5, RZ, R20, 0x80, RZ, 0xc0, !PT ;  /* 0x0000008014ff7812 */ /* 0x000fe400078ac0ff */
[----:B------:R-:W-:Y:S02]  /*d840*/  @!P1 LEA.HI.X R6, R0, R3, R6, 0x5, P0 ;  /* 0x0000000300069211 */ /* 0x000fe400000f2c06 */
[----:B------:R-:W-:Y:S02]  /*d850*/  IADD3 R0, P0, R10, R4, RZ ;  /* 0x000000040a007210 */ /* 0x000fe40007f1e0ff */
[----:B------:R-:W-:Y:S02]  /*d860*/  LOP3.LUT P4, RZ, R20, 0x40, RZ, 0xc0, !PT ;  /* 0x0000004014ff7812 */ /* 0x000fe4000788c0ff */
[-C--:B----4-:R-:W-:Y:S02]  /*d870*/  IADD3.X R3, R3, R9.reuse, RZ, P0, !PT ;  /* 0x0000000903037210 */ /* 0x090fe400007fe4ff */
[C---:B------:R-:W-:Y:S04]  /*d880*/  LEA R12, P0, R0.reuse, c[0x0][0x1f8], 0x1 ;  /* 0x00007e00000c7a11 */ /* 0x040fe800078008ff */
[----:B------:R-:W-:Y:S02]  /*d890*/  LEA.HI.X R13, R0, c[0x0][0x1fc], R3, 0x1, P0 ;  /* 0x00007f00000d7a11 */ /* 0x000fe400000f0c03 */
[----:B------:R-:W-:Y:S04]  /*d8a0*/  @!P1 IADD3 R0, P0, R5, R10, RZ ;  /* 0x0000000a05009210 */ /* 0x000fe80007f1e0ff */
[----:B------:R-:W-:Y:S02]  /*d8b0*/  @!P1 IADD3.X R3, R6, R9, RZ, P0, !PT ;  /* 0x0000000906039210 */ /* 0x000fe400007fe4ff */
[----:B------:R-:W1:Y:S01]  /*d8c0*/  LDSM.16.M88.4 R8, [R135] ;  /* 0x000000008708783b */ /* 0x000e620000000200 */
[C---:B------:R-:W-:Y:S04]  /*d8d0*/  @!P1 LEA R132, P0, R0.reuse, c[0x0][0x1f8], 0x1 ;  /* 0x00007e0000849a11 */ /* 0x040fe800078008ff */
[----:B------:R-:W-:Y:S01]  /*d8e0*/  @!P1 LEA.HI.X R133, R0, c[0x0][0x1fc], R3, 0x1, P0 ;  /* 0x00007f0000859a11 */ /* 0x000fe200000f0c03 */
[----:B------:R-:W-:Y:S01]  /*d8f0*/  @!PT LDS RZ, [RZ] ;  /* 0x00000000fffff984 */ /* 0x000fe20000000800 */
[----:B------:R-:W-:Y:S01]  /*d900*/  @!PT LDS RZ, [RZ] ;  /* 0x00000000fffff984 */ /* 0x000fe20000000800 */
[----:B------:R-:W-:Y:S01]  /*d910*/  @!PT LDS RZ, [RZ] ;  /* 0x00000000fffff984 */ /* 0x000fe20000000800 */
[----:B------:R2:W-:Y:S01]  /*d920*/  LDGSTS.E.BYPASS.LTC128B.128 [R22+0x4080], [R12.64], !P2 ;  /* 0x040800000c167fae */ /* 0x0005e2000d101d46 */
[----:B------:R-:W-:Y:S02]  /*d930*/  MOV R0, R20 ;  /* 0x0000001400007202 */ /* 0x000fe40000000f00 */
[----:B------:R-:W-:Y:S03]  /*d940*/  MOV R3, R21 ;  /* 0x0000001500037202 */ /* 0x000fe60000000f00 */
[----:B------:R2:W-:Y:S06]  /*d950*/  LDGSTS.E.BYPASS.LTC128B.128 [R22+0x5880], [R12.64+0x80], !P6 ;  /* 0x058800800c167fae */ /* 0x0005ec000f101d46 */
[----:B------:R2:W-:Y:S06]  /*d960*/  LDGSTS.E.BYPASS.LTC128B.128 [R22+0x7080], [R12.64+0x100], !P5 ;  /* 0x070801000c167fae */ /* 0x0005ec000e901d46 */
[----:B------:R2:W-:Y:S06]  /*d970*/  LDGSTS.E.BYPASS.LTC128B.128 [R22+0x8880], [R12.64+0x180], !P4 ;  /* 0x088801800c167fae */ /* 0x0005ec000e101d46 */
[----:B------:R3:W-:Y:S06]  /*d980*/  @!P1 LDGSTS.E.BYPASS.LTC128B.128 [R22+0x5080], [R132.64], !P2 ;  /* 0x0508000084169fae */ /* 0x0007ec000d101d46 */
[----:B------:R3:W-:Y:S01]  /*d990*/  @!P1 LDGSTS.E.BYPASS.LTC128B.128 [R22+0x6880], [R132.64+0x80], !P6 ;  /* 0x0688008084169fae */ /* 0x0007e2000f101d46 */
[C---:B-1----:R-:W-:Y:S05]  /*d9a0*/  HMMA.16816.F32 R4, R160.reuse, R8, RZ ;  /* 0x00000008a004723c */ /* 0x042fea00000018ff */
[----:B------:R3:W-:Y:S03]  /*d9b0*/  @!P1 LDGSTS.E.BYPASS.LTC128B.128 [R22+0x8080], [R132.64+0x100], !P5 ;  /* 0x0808010084169fae */ /* 0x0007e6000e901d46 */
[C---:B------:R-:W-:Y:S03]  /*d9c0*/  HMMA.16816.F32 R8, R160.reuse, R10, RZ ;  /* 0x0000000aa008723c */ /* 0x040fe600000018ff */
[----:B------:R3:W-:Y:S06]  /*d9d0*/  @!P1 LDGSTS.E.BYPASS.LTC128B.128 [R22+0x9880], [R132.64+0x180], !P4 ;  /* 0x0988018084169fae */ /* 0x0007ec000e101d46 */
[----:B------:R-:W0:Y:S01]  /*d9e0*/  LDGDEPBAR ;  /* 0x00000000000079af */ /* 0x000e220000000000 */
[C---:B--2---:R-:W-:Y:S08]  /*d9f0*/  HMMA.16816.F32 R12, R160.reuse, R16, RZ ;  /* 0x00000010a00c723c */ /* 0x044ff000000018ff */
[C---:B------:R-:W-:Y:S08]  /*da00*/  HMMA.16816.F32 R16, R160.reuse, R18, RZ ;  /* 0x00000012a010723c */ /* 0x040ff000000018ff */
[C---:B---3--:R-:W-:Y:S08]  /*da10*/  HMMA.16816.F32 R20, R160.reuse, R24, RZ ;  /* 0x00000018a014723c */ /* 0x048ff000000018ff */
        /* <DEDUP_REMOVED lines=127> */
[C---:B------:R-:W-:Y:S07]  /*e210*/  HMMA.16816.F32 R8, R232.reuse, R174, R8 ;  /* 0x000000aee808723c */ /* 0x040fee0000001808 */
[----:B------:R-:W-:Y:S09]  /*e220*/  MOV R175, R0 ;  /* 0x0000000000af7202 */ /* 0x000ff20000000f00 */
        /* <DEDUP_REMOVED lines=11> */
[----:B------:R1:W2:Y:S02]  /*e2e0*/  MUFU.TANH R4, R0 ;  /* 0x0000000000047308 */ /* 0x0002a40000002400 */
[----:B-1----:R-:W-:Y:S01]  /*e2f0*/  FMUL.FTZ R0, R7, c[0x0][0x320] ;  /* 0x0000c80007007a20 */ /* 0x002fe20000410000 */
[----:B--2---:R-:W-:Y:S07]  /*e300*/  STL [R1+0x1c], R4 ;  /* 0x00001c0401007387 */ /* 0x004fee0000100800 */
[----:B------:R1:W2:Y:S01]  /*e310*/  MUFU.TANH R179, R0 ;  /* 0x0000000000b37308 */ /* 0x0002a20000002400 */
[----:B------:R-:W3:Y:S01]  /*e320*/  LDSM.16.M88.4 R4, [R236+0x5800] ;  /* 0x00580000ec04783b */ /* 0x000ee20000000200 */
[----:B------:R-:W-:Y:S05]  /*e330*/  DEPBAR.LE SB0, 0x0 ;  /* 0x000080000000791a */ /* 0x000fea0000000000 */
        /* <DEDUP_REMOVED lines=8> */
[----:B-1----:R-:W-:Y:S04]  /*e3c0*/  FMUL.FTZ R0, R9, c[0x0][0x320] ;  /* 0x0000c80009007a20 */ /* 0x002fe80000410000 */
        /* <DEDUP_REMOVED lines=24> */
[----:B-1----:R-:W-:Y:S02]  /*e550*/  FMUL.FTZ R0, R24, c[0x0][0x320] ;  /* 0x0000c80018007a20 */ /* 0x002fe40000410000 */
[----:B------:R-:W5:Y:S06]  /*e560*/  LDL R24, [R1+0x30] ;  /* 0x0000300001187983 */ /* 0x000f6c0000100800 */
[----:B------:R1:W1:Y:S02]  /*e570*/  MUFU.TANH R11, R0 ;  /* 0x00000000000b7308 */ /* 0x0002640000002400 */
[----:B-1----:R-:W-:Y:S01]  /*e580*/  FMUL.FTZ R0, R25, c[0x0][0x320] ;  /* 0x0000c80019007a20 */ /* 0x002fe20000410000 */
[----:B------:R-:W-:Y:S07]  /*e590*/  MOV R25, R8 ;  /* 0x0000000800197202 */ /* 0x000fee0000000f00 */
[----:B------:R1:W1:Y:S02]  /*e5a0*/  MUFU.TANH R10, R0 ;  /* 0x00000000000a7308 */ /* 0x0002640000002400 */
[----:B-1----:R-:W-:Y:S08]  /*e5b0*/  FMUL.FTZ R0, R26, c[0x0][0x320] ;  /* 0x0000c8001a007a20 */ /* 0x002ff00000410000 */
[----:B------:R1:W1:Y:S02]  /*e5c0*/  MUFU.TANH R22, R0 ;  /* 0x0000000000167308 */ /* 0x0002640000002400 */
[----:B-1----:R-:W-:Y:S08]  /*e5d0*/  FMUL.FTZ R0, R27, c[0x0][0x320] ;  /* 0x0000c8001b007a20 */ /* 0x002ff00000410000 */
[----:B------:R1:W1:Y:S01]  /*e5e0*/  MUFU.TANH R21, R0 ;  /* 0x0000000000157308 */ /* 0x0002620000002400 */
[----:B-----5:R-:W-:Y:S11]  /*e5f0*/  ISETP.GT.AND P0, PT, R25, R24, PT ;  /* 0x000000181900720c */ /* 0x020ff60003f04270 */
[----:B------:R-:W-:Y:S02]  /*e600*/  @!UPT UIADD3 URZ, URZ, URZ, URZ ;  /* 0x0000003f3f3ff290 */ /* 0x000fe4000fffe03f */
[----:B------:R-:W-:-:S05]  /*e610*/  @!P0 BRA `(.L_x_449) ;  /* 0x000002b000008947 */ /* 0x000fca0003800000 */
[----:B-1234-:R-:W2:Y:S01]  /*e620*/  LDL.64 R26, [R1+0x50] ;  /* 0x00005000011a7983 */ /* 0x01eea20000100a00 */
[----:B------:R-:W-:Y:S03]  /*e630*/  IADD3 R0, R25, -0x1, RZ ;  /* 0xffffffff19007810 */ /* 0x000fe60007ffe0ff */
        /* <DEDUP_REMOVED lines=41> */
.L_x_449:
[----:B-1234-:R-:W-:Y:S05]  /*e8d0*/  BSYNC B0 ;  /* 0x0000000000007941 */ /* 0x01efea0003800000 */
.L_x_448:
[----:B------:R-:W2:Y:S01]  /*e8e0*/  LDL R3, [R1+0x68] ;  /* 0x0000680001037983 */ /* 0x000ea20000100800 */
[----:B------:R-:W-:Y:S01]  /*e8f0*/  IMAD.MOV.U32 R4, RZ, RZ, c[0x0][0x2c4] ;  /* 0x0000b100ff047624 */ /* 0x000fe200078e00ff */
        /* <DEDUP_REMOVED lines=35> */
.L_x_452:
[----:B------:R-:W-:Y:S04]  /*eb30*/  MOV R9, c[0x0][0x32c] ;  /* 0x0000cb0000097a02 */ /* 0x000fe80000000f00 */
[----:B------:R-:W-:Y:S11]  /*eb40*/  ISETP.NE.AND P0, PT, R9, 0x1, PT ;  /* 0x000000010900780c */ /* 0x000ff60003f05270 */
[----:B------:R-:W-:Y:S02]  /*eb50*/  @!UPT UIADD3 URZ, URZ, URZ, URZ ;  /* 0x0000003f3f3ff290 */ /* 0x000fe4000fffe03f */
[----:B------:R-:W-:Y:S05]  /*eb60*/  @P0 IMAD.HI.U32 R9, R5, c[0x0][0x330], RZ ;  /* 0x0000cc0005090a27 */ /* 0x000fea00078e00ff */
[----:B------:R-:W-:Y:S02]  /*eb70*/  @P0 SHF.R.U32.HI R5, RZ, c[0x0][0x334], R9 ;  /* 0x0000cd00ff050a19 */ /* 0x000fe40000011609 */
.L_x_453:
[----:B------:R-:W-:Y:S05]  /*eb80*/  BSYNC B0 ;  /* 0x0000000000007941 */ /* 0x000fea0003800000 */
.L_x_451:
[----:B------:R-:W-:Y:S04]  /*eb90*/  IMAD.IADD R9, R0, 0x1, -R26 ;  /* 0x0000000100097824 */ /* 0x000fe800078e0a1a */
[----:B------:R-:W-:Y:S05]  /*eba0*/  IMAD R5, R5, c[0x0][0x32c], R9 ;  /* 0x0000cb0005057a24 */ /* 0x000fea00078e0209 */
[----:B------:R-:W-:Y:S02]  /*ebb0*/  IMNMX R3, R3, R5, !PT ;  /* 0x0000000503037217 */ /* 0x000fe40007800200 */
[----:B------:R-:W-:Y:S04]  /*ebc0*/  IADD3 R5, R5, c[0x0][0x32c], RZ ;  /* 0x0000cb0005057a10 */ /* 0x000fe80007ffe0ff */
[----:B------:R-:W-:Y:S02]  /*ebd0*/  IMNMX R4, R4, R5, PT ;  /* 0x0000000504047217 */ /* 0x000fe40003800200 */
.L_x_450:
        /* <DEDUP_REMOVED lines=70> */
[----:B------:R-:W2:Y:S01]  /*f040*/  LDL R173, [R1+0x38] ;  /* 0x0000380001ad7983 */ /* 0x000ea20000100800 */
[----:B------:R-:W-:Y:S01]  /*f050*/  BSSY B0, `(.L_x_455) ;  /* 0x0000012000007945 */ /* 0x000fe20003800000 */
[----:B--2---:R-:W-:Y:S04]  /*f060*/  IADD3 R5, -R27, R173, R5 ;  /* 0x000000ad1b057210 */ /* 0x004fe80007ffe105 */
        /* <DEDUP_REMOVED lines=11> */
.L_x_456:
[----:B------:R-:W-:Y:S04]  /*f120*/  MOV R6, c[0x0][0x32c] ;  /* 0x0000cb0000067a02 */ /* 0x000fe80000000f00 */
[----:B------:R-:W-:Y:S11]  /*f130*/  ISETP.NE.AND P0, PT, R6, 0x1, PT ;  /* 0x000000010600780c */ /* 0x000ff60003f05270 */
[----:B------:R-:W-:Y:S02]  /*f140*/  @!UPT UIADD3 URZ, URZ, URZ, URZ ;  /* 0x0000003f3f3ff290 */ /* 0x000fe4000fffe03f */
[----:B------:R-:W-:Y:S05]  /*f150*/  @P0 IMAD.HI.U32 R6, R5, c[0x0][0x330], RZ ;  /* 0x0000cc0005060a27 */ /* 0x000fea00078e00ff */
[----:B------:R-:W-:Y:S02]  /*f160*/  @P0 SHF.R.U32.HI R5, RZ, c[0x0][0x334], R6 ;  /* 0x0000cd00ff050a19 */ /* 0x000fe40000011606 */
.L_x_457:
[----:B------:R-:W-:Y:S05]  /*f170*/  BSYNC B0 ;  /* 0x0000000000007941 */ /* 0x000fea0003800000 */
.L_x_455:
[----:B------:R-:W-:Y:S04]  /*f180*/  IMAD.IADD R0, R0, 0x1, -R26 ;  /* 0x0000000100007824 */ /* 0x000fe800078e0a1a */
[----:B------:R-:W-:Y:S05]  /*f190*/  IMAD R0, R5, c[0x0][0x32c], R0 ;  /* 0x0000cb0005007a24 */ /* 0x000fea00078e0200 */
[----:B------:R-:W-:Y:S02]  /*f1a0*/  IMNMX R3, R3, R0, !PT ;  /* 0x0000000003037217 */ /* 0x000fe40007800200 */
[----:B------:R-:W-:Y:S04]  /*f1b0*/  IADD3 R0, R0, c[0x0][0x32c], RZ ;  /* 0x0000cb0000007a10 */ /* 0x000fe80007ffe0ff */
[----:B------:R-:W-:Y:S02]  /*f1c0*/  IMNMX R4, R4, R0, PT ;  /* 0x0000000004047217 */ /* 0x000fe40003800200 */
.L_x_454:
[----:B------:R-:W-:Y:S01]  /*f1d0*/  FMNMX.FTZ R0, R9, R2, !PT ;  /* 0x0000000209007209 */ /* 0x000fe20007810000 */
[----:B------:R-:W2:Y:S01]  /*f1e0*/  LDL.LU R132, [R1+0x1c] ;  /* 0x00001c0001847983 */ /* 0x000ea20000300800 */
[----:B------:R-:W-:Y:S02]  /*f1f0*/  MOV R6, R25 ;  /* 0x0000001900067202 */ /* 0x000fe40000000f00 */
        /* <DEDUP_REMOVED lines=40> */
[----:B------:R-:W-:Y:S01]  /*f480*/  FFMA.FTZ R20, R14, c[0x0][0x2d0], -R2 ;  /* 0x0000b4000e147a23 */ /* 0x000fe20000010802 */
[----:B------:R-:W-:Y:S02]  /*f490*/  MOV R14, R16 ;  /* 0x00000010000e7202 */ /* 0x000fe40000000f00 */
        /* <DEDUP_REMOVED lines=98> */
[----:B------:R-:W-:Y:S02]  /*fac0*/  ISETP.GT.AND P0, PT, R3, 0x29, !P6 ;  /* 0x000000290300780c */ /* 0x000fe40007704270 */
[----:B------:R-:W1:Y:S01]  /*fad0*/  MUFU.EX2 R3, R8 ;  /* 0x0000000800037308 */ /* 0x000e620000000800 */
[----:B------:R-:W-:Y:S02]  /*fae0*/  MOV R22, R168 ;  /* 0x000000a800167202 */ /* 0x000fe40000000f00 */
[----:B------:R-:W-:Y:S04]  /*faf0*/  ISETP.LT.OR P0, PT, R4, 0x2a, P0 ;  /* 0x0000002a0400780c */ /* 0x000fe80000701670 */
[----:B------:R-:W-:Y:S01]  /*fb00*/  FSEL R132, R21, -INF , !P0 ;  /* 0xff80000015847808 */ /* 0x000fe20004000000 */
[C---:B------:R-:W-:Y:S01]  /*fb10*/  FMUL.FTZ R21, R2.reuse, R141 ;  /* 0x0000008d02157220 */ /* 0x040fe20000410000 */
[----:B------:R-:W-:Y:S01]  /*fb20*/  MOV R141, R11 ;  /* 0x0000000b008d7202 */ /* 0x000fe20000000f00 */
[----:B------:R2:W-:Y:S01]  /*fb30*/  MUFU.EX2 R8, R18 ;  /* 0x0000001200087308 */ /* 0x0005e20000000800 */
[----:B---3--:R-:W-:Y:S04]  /*fb40*/  FFMA.FTZ R0, R2, R10, R9 ;  /* 0x0000000a02007223 */ /* 0x008fe80000010009 */
[----:B-1----:R-:W-:Y:S01]  /*fb50*/  FADD.FTZ R4, R3, R0 ;  /* 0x0000000003047221 */ /* 0x002fe20000010000 */
[----:B------:R-:W-:Y:S02]  /*fb60*/  FMNMX.FTZ R0, R5, R134, !PT ;  /* 0x0000008605007209 */ /* 0x000fe40007810000 */
[----:B------:R-:W-:Y:S02]  /*fb70*/  F2FP.PACK_AB R168, R3, R9 ;  /* 0x0000000903a8723e */ /* 0x000fe400000000ff */
[----:B------:R-:W-:Y:S01]  /*fb80*/  FMNMX.FTZ R0, R6, R0, !PT ;  /* 0x0000000006007209 */ /* 0x000fe20007810000 */
[----:B------:R-:W1:Y:S03]  /*fb90*/  MUFU.EX2 R9, R19 ;  /* 0x0000001300097308 */ /* 0x000e660000000800 */
[----:B------:R-:W-:Y:S02]  /*fba0*/  FMNMX.FTZ R0, R7, R0, !PT ;  /* 0x0000000007007209 */ /* 0x000fe40007810000 */
[----:B--2---:R-:W-:Y:S01]  /*fbb0*/  MOV R18, R24 ;  /* 0x0000001800127202 */ /* 0x004fe20000000f00 */
[----:B------:R-:W-:Y:S01]  /*fbc0*/  FMUL.FTZ R24, R2, R136 ;  /* 0x0000008802187220 */ /* 0x000fe20000410000 */
[----:B------:R-:W-:Y:S01]  /*fbd0*/  FMNMX.FTZ R0, R169, R0, !PT ;  /* 0x00000000a9007209 */ /* 0x000fe20007810000 */
[----:B------:R-:W2:Y:S03]  /*fbe0*/  LDL.LU R136, [R1+0x28] ;  /* 0x0000280001887983 */ /* 0x000ea60000300800 */
[----:B------:R-:W-:Y:S04]  /*fbf0*/  FMNMX.FTZ R0, R172, R0, !PT ;  /* 0x00000000ac007209 */ /* 0x000fe80007810000 */
[----:B------:R-:W-:Y:S04]  /*fc00*/  FMNMX.FTZ R0, R173, R0, !PT ;  /* 0x00000000ad007209 */ /* 0x000fe80007810000 */
[----:B------:R-:W-:Y:S04]  /*fc10*/  FMNMX.FTZ R0, R175, R0, !PT ;  /* 0x00000000af007209 */ /* 0x000fe80007810000 */
[----:B------:R-:W-:Y:S01]  /*fc20*/  FMNMX.FTZ R0, R174, R0, !PT ;  /* 0x00000000ae007209 */ /* 0x000fe20007810000 */
[----:B-1----:R-:W-:Y:S01]  /*fc30*/  FADD.FTZ R4, R9, R4 ;  /* 0x0000000409047221 */ /* 0x002fe20000010000 */
[----:B------:R-:W-:Y:S01]  /*fc40*/  F2FP.PACK_AB R170, R8, R9 ;  /* 0x0000000908aa723e */ /* 0x000fe200000000ff */
[----:B------:R-:W-:Y:S01]  /*fc50*/  FMUL.FTZ R9, R2, R153 ;  /* 0x0000009902097220 */ /* 0x000fe20000410000 */
[----:B------:R-:W-:Y:S01]  /*fc60*/  FMNMX.FTZ R0, R176, R0, !PT ;  /* 0x00000000b0007209 */ /* 0x000fe20007810000 */
[----:B------:R-:W-:Y:S01]  /*fc70*/  FADD.FTZ R179, R8, R4 ;  /* 0x0000000408b37221 */ /* 0x000fe20000010000 */
[----:B------:R-:W-:Y:S01]  /*fc80*/  MOV R19, R25 ;  /* 0x0000001900137202 */ /* 0x000fe20000000f00 */
[C---:B------:R-:W-:Y:S01]  /*fc90*/  FMUL.FTZ R8, R2.reuse, R152 ;  /* 0x0000009802087220 */ /* 0x040fe20000410000 */
[----:B------:R-:W-:Y:S01]  /*fca0*/  FMNMX.FTZ R0, R177, R0, !PT ;  /* 0x00000000b1007209 */ /* 0x000fe20007810000 */
[----:B------:R-:W-:Y:S01]  /*fcb0*/  FMUL.FTZ R25, R2, R137 ;  /* 0x0000008902197220 */ /* 0x000fe20000410000 */
[----:B------:R-:W-:Y:S02]  /*fcc0*/  MOV R145, R19 ;  /* 0x0000001300917202 */ /* 0x000fe40000000f00 */
[----:B------:R-:W-:Y:S02]  /*fcd0*/  FMNMX.FTZ R0, R178, R0, !PT ;  /* 0x00000000b2007209 */ /* 0x000fe40007810000 */
[----:B------:R-:W-:Y:S02]  /*fce0*/  MOV R153, R171 ;  /* 0x000000ab00997202 */ /* 0x000fe40000000f00 */
[----:B------:R-:W-:Y:S01]  /*fcf0*/  FMNMX.FTZ R0, R132, R0, !PT ;  /* 0x0000000084007209 */ /* 0x000fe20007810000 */
[----:B------:R-:W-:Y:S04]  /*fd00*/  MUFU.EX2 R145, R145 ;  /* 0x0000009100917308 */ /* 0x000fe80000000800 */
        /* <DEDUP_REMOVED lines=18> */
[----:B------:R-:W1:Y:S10]  /*fe30*/  MUFU.EX2 R0, R0 ;  /* 0x0000000000007308 */ /* 0x000e740000000800 */
[----:B------:R3:W2:Y:S10]  /*fe40*/  MUFU.EX2 R140, R10 ;  /* 0x0000000a008c7308 */ /* 0x0006b40000000800 */
[----:B------:R4:W2:Y:S01]  /*fe50*/  MUFU.EX2 R152, R6 ;  /* 0x0000000600987308 */ /* 0x0008a20000000800 */
[C---:B-1----:R-:W-:Y:S02]  /*fe60*/  FMUL.FTZ R11, R0.reuse, R155 ;  /* 0x0000009b000b7220 */ /* 0x042fe40000410000 */
[----:B------:R-:W5:Y:S01]  /*fe70*/  LDL R155, [R1+0x4] ;  /* 0x00000400019b7983 */ /* 0x000f620000100800 */
[C---:B------:R-:W-:Y:S02]  /*fe80*/  FMUL.FTZ R26, R0.reuse, R138 ;  /* 0x0000008a001a7220 */ /* 0x040fe40000410000 */
[C---:B------:R-:W-:Y:S04]  /*fe90*/  FMUL.FTZ R27, R0.reuse, R139 ;  /* 0x0000008b001b7220 */ /* 0x040fe80000410000 */
[----:B------:R-:W-:Y:S01]  /*fea0*/  MUFU.EX2 R157, R157 ;  /* 0x0000009d009d7308 */ /* 0x000fe20000000800 */
[C---:B------:R-:W-:Y:S02]  /*feb0*/  FMUL.FTZ R22, R0.reuse, R142 ;  /* 0x0000008e00167220 */ /* 0x040fe40000410000 */
[C---:B------:R-:W-:Y:S02]  /*fec0*/  FMUL.FTZ R23, R0.reuse, R143 ;  /* 0x0000008f00177220 */ /* 0x040fe40000410000 */
[C---:B------:R-:W-:Y:S01]  /*fed0*/  FMUL.FTZ R7, R0.reuse, R159 ;  /* 0x0000009f00077220 */ /* 0x040fe20000410000 */
[----:B------:R-:W-:Y:S01]  /*fee0*/  MOV R159, R15 ;  /* 0x0000000f009f7202 */ /* 0x000fe20000000f00 */
[C---:B---3--:R-:W-:Y:S01]  /*fef0*/  FMUL.FTZ R10, R0.reuse, R154 ;  /* 0x0000009a000a7220 */ /* 0x048fe20000410000 */
[----:B------:R-:W-:Y:S01]  /*ff00*/  MOV R154, R18 ;  /* 0x00000012009a7202 */ /* 0x000fe20000000f00 */
[C---:B------:R-:W-:Y:S02]  /*ff10*/  FMUL.FTZ R15, R0.reuse, R151 ;  /* 0x00000097000f7220 */ /* 0x040fe40000410000 */
[C---:B------:R-:W-:Y:S02]  /*ff20*/  FMUL.FTZ R18, R0.reuse, R146 ;  /* 0x0000009200127220 */ /* 0x040fe40000410000 */
[C---:B------:R-:W-:Y:S02]  /*ff30*/  FMUL.FTZ R19, R0.reuse, R147 ;  /* 0x0000009300137220 */ /* 0x040fe40000410000 */
[C---:B----4-:R-:W-:Y:S01]  /*ff40*/  FMUL.FTZ R6, R0.reuse, R158 ;  /* 0x0000009e00067220 */ /* 0x050fe20000410000 */
[----:B------:R-:W-:Y:S01]  /*ff50*/  MOV R158, R14 ;  /* 0x0000000e009e7202 */ /* 0x000fe20000000f00 */
        /* <DEDUP_REMOVED lines=59> */
[C---:B------:R-:W-:Y:S01]  /*10310*/  F2FP.PACK_AB R169, R152.reuse, R140 ;  /* 0x0000008c98a9723e */ /* 0x040fe200000000ff */
[----:B------:R-:W-:Y:S02]  /*10320*/  FADD.FTZ R144, R152, R144 ;  /* 0x0000009098907221 */ /* 0x000fe40000010000 */
[----:B------:R-:W2:Y:S03]  /*10330*/  MUFU.EX2 R146, R0 ;  /* 0x0000000000927308 */ /* 0x000ea60000000800 */
[----:B------:R-:W-:Y:S07]  /*10340*/  LDSM.16.MT88.4 R140, [R238+0x800] ;  /* 0x00080000ee8c783b */ /* 0x000fee0000004200 */
[----:B------:R-:W-:Y:S01]  /*10350*/  MUFU.EX2 R152, R159 ;  /* 0x0000009f00987308 */ /* 0x000fe20000000800 */
[----:B--2---:R-:W-:Y:S01]  /*10360*/  F2FP.PACK_AB R171, R146, R147 ;  /* 0x0000009392ab723e */ /* 0x004fe200000000ff */
[--C-:B------:R-:W-:Y:S01]  /*10370*/  FFMA.FTZ R0, R172, c[0x0][0x2d0], -R134.reuse ;  /* 0x0000b400ac007a23 */ /* 0x100fe20000010886 */
[----:B------:R-:W-:Y:S05]  /*10380*/  MOV R172, R148 ;  /* 0x0000009400ac7202 */ /* 0x000fea0000000f00 */
        /* <DEDUP_REMOVED lines=67> */
[----:B--2---:R-:W-:Y:S01]  /*107c0*/  F2FP.PACK_AB R168, R179, R175 ;  /* 0x000000afb3a8723e */ /* 0x004fe200000000ff */
[----:B------:R-:W-:Y:S01]  /*107d0*/  FADD.FTZ R2, R149, R2 ;  /* 0x0000000295027221 */ /* 0x000fe20000010000 */
[----:B------:R-:W-:Y:S01]  /*107e0*/  MOV R176, R158 ;  /* 0x0000009e00b07202 */ /* 0x000fe20000000f00 */
[----:B------:R1:W-:Y:S01]  /*107f0*/  MUFU.EX2 R172, R0 ;  /* 0x0000000000ac7308 */ /* 0x0003e20000000800 */
[C---:B------:R-:W-:Y:S05]  /*10800*/  HMMA.16816.F32 R4, R136.reuse, R140, R4 ;  /* 0x0000008c8804723c */ /* 0x040fea0000001804 */
[----:B------:R-:W-:Y:S03]  /*10810*/  FADD.FTZ R2, R150, R2 ;  /* 0x0000000296027221 */ /* 0x000fe60000010000 */
[C---:B------:R-:W-:Y:S01]  /*10820*/  HMMA.16816.F32 R8, R136.reuse, R142, R8 ;  /* 0x0000008e8808723c */ /* 0x040fe20000001808 */
[----:B------:R-:W2:Y:S03]  /*10830*/  LDSM.16.MT88.4 R140, [R240+0x800] ;  /* 0x00080000f08c783b */ /* 0x000ea60000004200 */
[----:B------:R-:W-:Y:S04]  /*10840*/  FADD.FTZ R2, R148, R2 ;  /* 0x0000000294027221 */ /* 0x000fe80000010000 */
[----:B------:R-:W-:Y:S04]  /*10850*/  FADD.FTZ R2, R174, R2 ;  /* 0x00000002ae027221 */ /* 0x000fe80000010000 */
[--C-:B-1----:R-:W-:Y:S01]  /*10860*/  FFMA.FTZ R0, R177, c[0x0][0x2d0], -R134.reuse ;  /* 0x0000b400b1007a23 */ /* 0x102fe20000010886 */
[----:B------:R-:W-:Y:S03]  /*10870*/  MOV R177, R153 ;  /* 0x0000009900b17202 */ /* 0x000fe60000000f00 */
[----:B------:R-:W1:Y:S01]  /*10880*/  MUFU.EX2 R173, R0 ;  /* 0x0000000000ad7308 */ /* 0x000e620000000800 */
[----:B------:R-:W-:Y:S01]  /*10890*/  ISETP.GT.AND P0, PT, R176, R177, PT ;  /* 0x000000b1b000720c */ /* 0x000fe20003f04270 */
[C---:B--2---:R-:W-:Y:S03]  /*108a0*/  HMMA.16816.F32 R12, R136.reuse, R140, R12 ;  /* 0x0000008c880c723c */ /* 0x044fe6000000180c */
[----:B-1----:R-:W-:Y:S01]  /*108b0*/  F2FP.PACK_AB R169, R173, R172 ;  /* 0x000000acada9723e */ /* 0x002fe200000000ff */
[--C-:B------:R-:W-:Y:S01]  /*108c0*/  FFMA.FTZ R0, R178, c[0x0][0x2d0], -R134.reuse ;  /* 0x0000b400b2007a23 */ /* 0x100fe20000010886 */
[----:B------:R-:W-:Y:S01]  /*108d0*/  MOV R178, R152 ;  /* 0x0000009800b27202 */ /* 0x000fe20000000f00 */
[----:B------:R-:W-:Y:S01]  /*108e0*/  FFMA.FTZ R134, R132, c[0x0][0x2d0], -R134 ;  /* 0x0000b40084867a23 */ /* 0x000fe20000010886 */
[----:B------:R-:W-:Y:S01]  /*108f0*/  LDSM.16.MT88.4 R152, [R238+0x1000] ;  /* 0x00100000ee98783b */ /* 0x000fe20000004200 */
[C---:B------:R-:W-:Y:S01]  /*10900*/  HMMA.16816.F32 R16, R136.reuse, R142, R16 ;  /* 0x0000008e8810723c */ /* 0x040fe20000001810 */
[----:B------:R1:W-:Y:S06]  /*10910*/  MUFU.EX2 R132, R0 ;  /* 0x0000000000847308 */ /* 0x0003ec0000000800 */
[----:B------:R-:W2:Y:S04]  /*10920*/  LDSM.16.MT88.4 R140, [R239+0x800] ;  /* 0x00080000ef8c783b */ /* 0x000ea80000004200 */
[----:B------:R-:W3:Y:S01]  /*10930*/  MUFU.EX2 R134, R134 ;  /* 0x0000008600867308 */ /* 0x000ee20000000800 */
[----:B-1----:R-:W-:Y:S04]  /*10940*/  FADD.FTZ R0, R156, R151 ;  /* 0x000000979c007221 */ /* 0x002fe80000010000 */
[----:B------:R-:W-:Y:S04]  /*10950*/  FADD.FTZ R0, R157, R0 ;  /* 0x000000009d007221 */ /* 0x000fe80000010000 */
[----:B------:R-:W-:Y:S01]  /*10960*/  FADD.FTZ R0, R175, R0 ;  /* 0x00000000af007221 */ /* 0x000fe20000010000 */
[----:B---3--:R-:W-:Y:S01]  /*10970*/  F2FP.PACK_AB R171, R134, R132 ;  /* 0x0000008486ab723e */ /* 0x008fe200000000ff */
        /* <DEDUP_REMOVED lines=95> */
[----:B------:R-:W-:Y:S02]  /*10f70*/  FADD.FTZ R4, R178, R2 ;  /* 0x00000002b2047221 */ /* 0x000fe40000010000 */
[----:B------:R-:W-:Y:S01]  /*10f80*/  FADD.FTZ R0, R132, R0 ;  /* 0x0000000084007221 */ /* 0x000fe20000010000 */
[-C--:B------:R-:W-:Y:S02]  /*10f90*/  MOV R132, R3.reuse ;  /* 0x0000000300847202 */ /* 0x080fe40000000f00 */
[----:B------:R-:W-:Y:S01]  /*10fa0*/  STL [R1+0x24], R4 ;  /* 0x0000240401007387 */ /* 0x000fe20000100800 */
[----:B------:R-:W-:Y:S01]  /*10fb0*/  FADD.FTZ R2, R134, R0 ;  /* 0x0000000086027221 */ /* 0x000fe20000010000 */
[----:B------:R-:W-:Y:S02]  /*10fc0*/  IADD3 R0, R176, -0x1, RZ ;  /* 0xffffffffb0007810 */ /* 0x000fe40007ffe0ff */
[----:B------:R-:W-:Y:S02]  /*10fd0*/  MOV R134, R3 ;  /* 0x0000000300867202 */ /* 0x000fe40000000f00 */
[----:B------:R1:W-:Y:S04]  /*10fe0*/  STL [R1+0x28], R2 ;  /* 0x0000280201007387 */ /* 0x0003e80000100800 */
[----:B------:R2:W-:Y:S01]  /*10ff0*/  STL [R1+0x20], R0 ;  /* 0x0000200001007387 */ /* 0x0005e20000100800 */
[----:B-1----:R-:W-:Y:S01]  /*11000*/  MOV R2, R133 ;  /* 0x0000008500027202 */ /* 0x002fe20000000f00 */
[----:B------:R-:W-:-:S05]  /*11010*/  @P0 BRA `(.L_x_458) ;  /* 0xffffc62000000947 */ /* 0x000fca000383ffff */
.L_x_447:
[----:B------:R-:W-:Y:S02]  /*11020*/  MOV R7, 0x1f ;  /* 0x0000001f00077802 */ /* 0x000fe40000000f00 */
[----:B------:R-:W-:Y:S01]  /*11030*/  MOV R6, 0xffffffff ;  /* 0xffffffff00067802 */ /* 0x000fe20000000f00 */
[----:B------:R-:W-:Y:S05]  /*11040*/  BRA.DIV ~URZ, `(.L_x_459) ;  /* 0x00005e327f007947 */ /* 0x000fea000b800000 */
[----:B------:R-:W3:Y:S04]  /*11050*/  LDL R2, [R1+0x24] ;  /* 0x0000240001027983 */ /* 0x000ee80000100800 */
[----:B--23--:R2:W3:Y:S02]  /*11060*/  SHFL.BFLY PT, R0, R2, 0x2, 0x1f ;  /* 0x0c401f0002007f89 */ /* 0x00c4e400000e0000 */
.L_x_526:
[----:B--2---:R-:W2:Y:S02]  /*11070*/  LDL.LU R2, [R1+0x24] ;  /* 0x0000240001027983 */ /* 0x004ea40000300800 */
[----:B--23--:R-:W-:Y:S01]  /*11080*/  FADD.FTZ R0, R0, R2 ;  /* 0x0000000200007221 */ /* 0x00cfe20000010000 */
[----:B------:R-:W-:Y:S05]  /*11090*/  BRA.DIV ~URZ, `(.L_x_460) ;  /* 0x00005e427f007947 */ /* 0x000fea000b800000 */
[----:B------:R-:W2:Y:S04]  /*110a0*/  LDL.LU R6, [R1+0x28] ;  /* 0x0000280001067983 */ /* 0x000ea80000300800 */
[----:B------:R-:W3:Y:S02]  /*110b0*/  SHFL.BFLY PT, R5, R0, 0x1, 0x1f ;  /* 0x0c201f0000057f89 */ /* 0x000ee400000e0000 */
[----:B---3--:R-:W-:-:S02]  /*110c0*/  FADD.FTZ R0, R0, R5 ;  /* 0x0000000500007221 */ /* 0x008fc40000010000 */
[----:B--2---:R-:W2:Y:S02]  /*110d0*/  SHFL.BFLY PT, R2, R6, 0x2, 0x1f ;  /* 0x0c401f0006027f89 */ /* 0x004ea400000e0000 */
[----:B-12---:R-:W-:-:S05]  /*110e0*/  FADD.FTZ R4, R2, R6 ;  /* 0x0000000602047221 */ /* 0x006fca0000010000 */
[----:B------:R1:W2:Y:S02]  /*110f0*/  SHFL.BFLY PT, R3, R4, 0x1, 0x1f ;  /* 0x0c201f0004037f89 */ /* 0x0002a400000e0000 */
.L_x_527:
[----:B------:R-:W-:Y:S01]  /*11100*/  FSETP.NE.FTZ.AND P1, PT, R0, RZ, PT ;  /* 0x000000ff0000720b */ /* 0x000fe20003f35000 */
[----:B--2---:R-:W-:Y:S01]  /*11110*/  FADD.FTZ R3, R3, R4 ;  /* 0x0000000403037221 */ /* 0x004fe20000010000 */
[----:B------:R-:W-:Y:S02]  /*11120*/  MOV R2, RZ ;  /* 0x000000ff00027202 */ /* 0x000fe40000000f00 */
[----:B------:R-:W-:Y:S02]  /*11130*/  MOV R24, 0xff800000 ;  /* 0xff80000000187802 */ /* 0x000fe40000000f00 */
[----:B------:R-:W-:Y:S02]  /*11140*/  FSETP.NE.FTZ.AND P0, PT, R3, RZ, PT ;  /* 0x000000ff0300720b */ /* 0x000fe40003f15000 */
[----:B------:R-:W-:-:S05]  /*11150*/  MOV R22, 0xff800000 ;  /* 0xff80000000167802 */ /* 0x000fca0000000f00 */
[----:B------:R-:W2:Y:S01]  /*11160*/  @P1 MUFU.RCP R2, R0 ;  /* 0x0000000000021308 */ /* 0x000ea20000001000 */
[----:B-1----:R-:W-:-:S05]  /*11170*/  @P1 MOV R4, 0x3f317218 ;  /* 0x3f31721800041802 */ /* 0x002fca0000000f00 */
[----:B------:R-:W-:Y:S02]  /*11180*/  @P1 FMUL.FTZ R4, R4, c[0x0][0x2d0] ;  /* 0x0000b40004041a20 */ /* 0x000fe40000410000 */
[----:B------:R1:W3:Y:S01]  /*11190*/  @P1 MUFU.LG2 R5, R0 ;  /* 0x0000000000051308 */ /* 0x0002e20000000c00 */
[C---:B--2---:R-:W-:Y:S02]  /*111a0*/  FMUL.FTZ R186, R2.reuse, R100 ;  /* 0x0000006402ba7220 */ /* 0x044fe40000410000 */
[C---:B------:R-:W-:Y:S02]  /*111b0*/  FMUL.FTZ R187, R2.reuse, R101 ;  /* 0x0000006502bb7220 */ /* 0x040fe40000410000 */
[C---:B------:R-:W-:Y:S02]  /*111c0*/  FMUL.FTZ R100, R2.reuse, R104 ;  /* 0x0000006802647220 */ /* 0x040fe40000410000 */
[C---:B------:R-:W-:Y:S01]  /*111d0*/  FMUL.FTZ R101, R2.reuse, R105 ;  /* 0x0000006902657220 */ /* 0x040fe20000410000 */
[----:B-1----:R-:W-:Y:S01]  /*111e0*/  MOV R0, RZ ;  /* 0x000000ff00007202 */ /* 0x002fe20000000f00 */
        /* <DEDUP_REMOVED lines=134> */
.L_x_408:
[----:B---3--:R3:W5:Y:S01]  /*11a50*/  LDL R6, [R1+0x70] ;  /* 0x0000700001067983 */ /* 0x0087620000100800 */
[----:B------:R-:W-:Y:S03]  /*11a60*/  BSSY B0, `(.L_x_461) ;  /* 0x0000012000007945 */ /* 0x000fe60003800000 */
[----:B------:R-:W4:Y:S02]  /*11a70*/  S2R R26, SR_TID.X ;  /* 0x00000000001a7919 */ /* 0x000f240000002100 */
[----:B----4-:R-:W-:-:S13]  /*11a80*/  LOP3.LUT P0, RZ, R26, 0xff, RZ, 0xc0, !PT ;  /* 0x000000ff1aff7812 */ /* 0x010fda000780c0ff */
[----:B------:R-:W-:Y:S05]  /*11a90*/  @P0 BRA `(.L_x_462) ;  /* 0x000000e000000947 */ /* 0x000fea0003800000 */
[----:B---3--:R-:W3:Y:S01]  /*11aa0*/  S2R R4, SR_LANEID ;  /* 0x0000000000047919 */ /* 0x008ee20000000000 */
[----:B------:R-:W-:Y:S01]  /*11ab0*/  VOTEU.ANY UR4, UPT, PT ;  /* 0x0000000000047886 */ /* 0x000fe200038e0100 */
[----:B--2---:R-:W-:Y:S01]  /*11ac0*/  IMAD.MOV.U32 R5, RZ, RZ, c[0x0][0x564] ;  /* 0x00015900ff057624 */ /* 0x004fe200078e00ff */
[----:B------:R-:W3:Y:S08]  /*11ad0*/  FLO.U32 R3, UR4 ;  /* 0x0000000400037d00 */ /* 0x000ef000080e0000 */
[----:B------:R-:W2:Y:S01]  /*11ae0*/  POPC R2, UR4 ;  /* 0x0000000400027d09 */ /* 0x000ea20008000000 */
[----:B---3--:R-:W-:Y:S01]  /*11af0*/  ISETP.EQ.U32.AND P0, PT, R3, R4, PT ;  /* 0x000000040300720c */ /* 0x008fe20003f02070 */
[----:B------:R-:W-:-:S12]  /*11b00*/  IMAD.MOV.U32 R4, RZ, RZ, c[0x0][0x560] ;  /* 0x00015800ff047624 */ /* 0x000fd800078e00ff */
[----:B--2---:R2:W3:Y:S04]  /*11b10*/  @P0 ATOMG.E.ADD.STRONG.GPU PT, R2, [R4.64], R2 ;  /* 0x00000002040209a8 */ /* 0x0044e800081ee1c6 */
[----:B--2---:R-:W2:Y:S04]  /*11b20*/  S2R R4, SR_LTMASK ;  /* 0x0000000000047919 */ /* 0x004ea80000003900 */
[----:B---3--:R2:W3:Y:S02]  /*11b30*/  SHFL.IDX PT, R3, R2, R3, 0x1f ;  /* 0x00001f0302037589 */ /* 0x0084e400000e0000 */
[----:B--2---:R-:W-:-:S06]  /*11b40*/  LOP3.LUT R2, R4, UR4, RZ, 0xc0, !PT ;  /* 0x0000000404027c12 */ /* 0x004fcc000f8ec0ff */
[----:B------:R-:W3:Y:S02]  /*11b50*/  POPC R2, R2 ;  /* 0x0000000200027309 */ /* 0x000ee40000000000 */
[----:B---3-5:R-:W-:-:S05]  /*11b60*/  IADD3 R6, R3, c[0x0][0xc], R2 ;  /* 0x0000030003067a10 */ /* 0x028fca0007ffe002 */
[----:B------:R2:W-:Y:S02]  /*11b70*/  STL [R1+0x70], R6 ;  /* 0x0000700601007387 */ /* 0x0005e40000100800 */
.L_x_462:
[----:B---3--:R-:W-:Y:S05]  /*11b80*/  BSYNC B0 ;  /* 0x0000000000007941 */ /* 0x008fea0003800000 */
.L_x_461:
[----:B------:R-:W-:Y:S01]  /*11b90*/  SHF.R.S32.HI R25, RZ, 0x1f, R26 ;  /* 0x0000001fff197819 */ /* 0x000fe2000001141a */
[----:B------:R-:W-:Y:S01]  /*11ba0*/  BSSY B1, `(.L_x_463) ;  /* 0x00003e0000017945 */ /* 0x000fe20003800000 */
[----:B------:R-:W-:Y:S01]  /*11bb0*/  PRMT R0, R0, 0x9910, RZ ;  /* 0x0000991000007816 */ /* 0x000fe200000000ff */
[----:B-----5:R-:W-:Y:S01]  /*11bc0*/  IMAD.MOV.U32 R111, RZ, RZ, R6 ;  /* 0x000000ffff6f7224 */ /* 0x020fe200078e0006 */
[----:B------:R-:W-:Y:S02]  /*11bd0*/  LEA.HI R25, R25, R26, RZ, 0x3 ;  /* 0x0000001a19197211 */ /* 0x000fe400078f18ff */
[----:B------:R-:W-:Y:S02]  /*11be0*/  ISETP.NE.AND P0, PT, R0, RZ, PT ;  /* 0x000000ff0000720c */ /* 0x000fe40003f05270 */
[----:B------:R-:W-:-:S05]  /*11bf0*/  LOP3.LUT R25, R25, 0xfffffff8, RZ, 0xc0, !PT ;  /* 0xfffffff819197812 */ /* 0x000fca00078ec0ff */
[----:B------:R-:W-:-:S04]  /*11c00*/  IMAD.IADD R25, R26, 0x1, -R25 ;  /* 0x000000011a197824 */ /* 0x000fc800078e0a19 */
[----:B------:R-:W-:-:S05]  /*11c10*/  IMAD.SHL.U32 R11, R25, 0x8, RZ ;  /* 0x00000008190b7824 */ /* 0x000fca00078e00ff */
[C---:B------:R-:W-:Y:S02]  /*11c20*/  IADD3 R34, R11.reuse, 0x40, RZ ;  /* 0x000000400b227810 */ /* 0x040fe40007ffe0ff */
[C---:B------:R-:W-:Y:S02]  /*11c30*/  IADD3 R32, R11.reuse, 0xc0, RZ ;  /* 0x000000c00b207810 */ /* 0x040fe40007ffe0ff */
[----:B------:R-:W-:Y:S01]  /*11c40*/  IADD3 R33, R11, 0x80, RZ ;  /* 0x000000800b217810 */ /* 0x000fe20007ffe0ff */
[----:B------:R-:W-:Y:S05]  /*11c50*/  @!P0 BRA `(.L_x_464) ;  /* 0x00002f4000008947 */ /* 0x000fea0003800000 */
[----:B------:R-:W3:Y:S04]  /*11c60*/  LDL R8, [R1+0x88] ;  /* 0x0000880001087983 */ /* 0x000ee80000100800 */
[----:B------:R-:W4:Y:S04]  /*11c70*/  LDL R13, [R1+0x8c] ;  /* 0x00008c00010d7983 */ /* 0x000f280000100800 */
[----:B--2---:R-:W2:Y:S04]  /*11c80*/  LDL R9, [R1+0x94] ;  /* 0x0000940001097983 */ /* 0x004ea80000100800 */
[----:B------:R-:W2:Y:S04]  /*11c90*/  LDL R12, [R1+0x90] ;  /* 0x00009000010c7983 */ /* 0x000ea80000100800 */
[----:B------:R-:W2:Y:S04]  /*11ca0*/  LDL R7, [R1+0xa4] ;  /* 0x0000a40001077983 */ /* 0x000ea80000100800 */
[----:B------:R-:W2:Y:S04]  /*11cb0*/  LDL R6, [R1+0x9c] ;  /* 0x00009c0001067983 */ /* 0x000ea80000100800 */
[----:B------:R-:W2:Y:S04]  /*11cc0*/  LDL R5, [R1+0xa0] ;  /* 0x0000a00001057983 */ /* 0x000ea80000100800 */
[----:B------:R-:W2:Y:S01]  /*11cd0*/  LDL R10, [R1+0x98] ;  /* 0x00009800010a7983 */ /* 0x000ea20000100800 */
[----:B------:R-:W-:Y:S01]  /*11ce0*/  WARPSYNC 0xffffffff ;  /* 0xffffffff00007948 */ /* 0x000fe20003800000 */
[----:B------:R-:W-:-:S02]  /*11cf0*/  F2FP.PACK_AB R0, R185, R184 ;  /* 0x000000b8b900723e */ /* 0x000fc400000000ff */
[----:B------:R-:W-:Y:S01]  /*11d00*/  BAR.SYNC.DEFER_BLOCKING 0x1, 0x100 ;  /* 0x0044000000007b1d */ /* 0x000fe20000010000 */
[----:B------:R-:W-:Y:S02]  /*11d10*/  F2FP.PACK_AB R2, R117, R116 ;  /* 0x000000747502723e */ /* 0x000fe400000000ff */
[----:B------:R-:W-:Y:S02]  /*11d20*/  F2FP.PACK_AB R3, R153, R152 ;  /* 0x000000989903723e */ /* 0x000fe400000000ff */
[----:B------:R-:W-:Y:S01]  /*11d30*/  F2FP.PACK_AB R4, R93, R92 ;  /* 0x0000005c5d04723e */ /* 0x000fe200000000ff */
[----:B---3--:R3:W-:Y:S04]  /*11d40*/  STS [R8], R0 ;  /* 0x0000000008007388 */ /* 0x0087e80000000800 */
[----:B------:R1:W-:Y:S04]  /*11d50*/  STS [R8+0x400], R2 ;  /* 0x0004000208007388 */ /* 0x0003e80000000800 */
[----:B----4-:R4:W-:Y:S01]  /*11d60*/  STS [R13], R3 ;  /* 0x000000030d007388 */ /* 0x0109e20000000800 */
[----:B---3--:R-:W-:-:S02]  /*11d70*/  F2FP.PACK_AB R0, R213, R212 ;  /* 0x000000d4d500723e */ /* 0x008fc400000000ff */
[----:B-1----:R-:W-:-:S03]  /*11d80*/  F2FP.PACK_AB R2, R149, R148 ;  /* 0x000000949502723e */ /* 0x002fc600000000ff */
[----:B------:R1:W-:Y:S01]  /*11d90*/  STS [R13+0x400], R0 ;  /* 0x000400000d007388 */ /* 0x0003e20000000800 */
[----:B----4-:R-:W-:-:S03]  /*11da0*/  F2FP.PACK_AB R3, R203, R202 ;  /* 0x000000cacb03723e */ /* 0x010fc600000000ff */
[----:B--2---:R2:W-:Y:S04]  /*11db0*/  STS [R9], R2 ;  /* 0x0000000209007388 */ /* 0x0045e80000000800 */
        /* <DEDUP_REMOVED lines=85> */
[----:B------:R-:W-:Y:S01]  /*12310*/  STS [R8+0xc000], R2 ;  /* 0x00c0000208007388 */ /* 0x000fe20000000800 */
[----:B-1----:R-:W-:Y:S02]  /*12320*/  F2FP.PACK_AB R0, R83, R82 ;  /* 0x000000525300723e */ /* 0x002fe400000000ff */
[----:B--2---:R-:W-:-:S03]  /*12330*/  F2FP.PACK_AB R3, R211, R210 ;  /* 0x000000d2d303723e */ /* 0x004fc600000000ff */
[----:B------:R1:W-:Y:S01]  /*12340*/  STS [R8+0xc400], R0 ;  /* 0x00c4000008007388 */ /* 0x0003e20000000800 */
[----:B---3--:R-:W-:-:S03]  /*12350*/  F2FP.PACK_AB R4, R101, R100 ;  /* 0x000000646504723e */ /* 0x008fc600000000ff */
[----:B-1----:R-:W2:Y:S01]  /*12360*/  LDL R8, [R1+0x7c] ;  /* 0x00007c0001087983 */ /* 0x002ea20000100800 */
[----:B------:R-:W-:Y:S02]  /*12370*/  F2FP.PACK_AB R2, R105, R104 ;  /* 0x000000686902723e */ /* 0x000fe400000000ff */
[----:B------:R-:W-:Y:S01]  /*12380*/  F2FP.PACK_AB R0, R107, R106 ;  /* 0x0000006a6b00723e */ /* 0x000fe200000000ff */
[----:B------:R1:W-:Y:S04]  /*12390*/  STS [R13+0xc000], R4 ;  /* 0x00c000040d007388 */ /* 0x0003e80000000800 */
[----:B------:R3:W-:Y:S04]  /*123a0*/  STS [R13+0xc400], R3 ;  /* 0x00c400030d007388 */ /* 0x0007e80000000800 */
[----:B------:R4:W-:Y:S04]  /*123b0*/  STS [R9+0xc000], R2 ;  /* 0x00c0000209007388 */ /* 0x0009e80000000800 */
[----:B------:R4:W-:Y:S01]  /*123c0*/  STS [R9+0xc400], R0 ;  /* 0x00c4000009007388 */ /* 0x0009e20000000800 */
[----:B-1----:R-:W-:-:S02]  /*123d0*/  F2FP.PACK_AB R4, R109, R108 ;  /* 0x0000006c6d04723e */ /* 0x002fc400000000ff */
[----:B---3--:R-:W-:-:S03]  /*123e0*/  F2FP.PACK_AB R3, R103, R102 ;  /* 0x000000666703723e */ /* 0x008fc600000000ff */
[----:B------:R1:W-:Y:S01]  /*123f0*/  STS [R12+0xc000], R4 ;  /* 0x00c000040c007388 */ /* 0x0003e20000000800 */
[----:B----4-:R-:W-:-:S03]  /*12400*/  F2FP.PACK_AB R2, R191, R190 ;  /* 0x000000bebf02723e */ /* 0x010fc600000000ff */
[----:B------:R3:W-:Y:S01]  /*12410*/  STS [R12+0xc400], R3 ;  /* 0x00c400030c007388 */ /* 0x0007e20000000800 */
[----:B------:R-:W-:-:S03]  /*12420*/  F2FP.PACK_AB R0, R99, R98 ;  /* 0x000000626300723e */ /* 0x000fc600000000ff */
[----:B------:R4:W-:Y:S04]  /*12430*/  STS [R7+0xc000], R2 ;  /* 0x00c0000207007388 */ /* 0x0009e80000000800 */
[----:B------:R4:W-:Y:S01]  /*12440*/  STS [R7+0xc400], R0 ;  /* 0x00c4000007007388 */ /* 0x0009e20000000800 */
[----:B------:R-:W-:Y:S02]  /*12450*/  ISETP.NE.U32.AND P0, PT, RZ, c[0x0][0x508], PT ;  /* 0x00014200ff007a0c */ /* 0x000fe40003f05070 */
[----:B------:R-:W-:Y:S01]  /*12460*/  ISETP.NE.U32.AND P2, PT, RZ, c[0x0][0x500], PT ;  /* 0x00014000ff007a0c */ /* 0x000fe20003f45070 */
[----:B------:R-:W2:Y:S01]  /*12470*/  LDL.LU R9, [R1+0x74] ;  /* 0x0000740001097983 */ /* 0x000ea20000300800 */
[----:B------:R-:W-:Y:S01]  /*12480*/  ISETP.NE.AND.EX P1, PT, RZ, c[0x0][0x50c], PT, P0 ;  /* 0x00014300ff007a0c */ /* 0x000fe20003f25300 */
[----:B------:R-:W-:Y:S01]  /*12490*/  IMAD.MOV.U32 R15, RZ, RZ, c[0x0][0x388] ;  /* 0x0000e200ff0f7624 */ /* 0x000fe200078e00ff */
[----:B------:R-:W-:-:S02]  /*124a0*/  ISETP.NE.AND.EX P2, PT, RZ, c[0x0][0x504], PT, P2 ;  /* 0x00014100ff007a0c */ /* 0x000fc40003f45320 */
[----:B-1----:R-:W-:Y:S02]  /*124b0*/  F2FP.PACK_AB R4, R189, R188 ;  /* 0x000000bcbd04723e */ /* 0x002fe400000000ff */
[----:B---3--:R-:W-:-:S03]  /*124c0*/  F2FP.PACK_AB R3, R91, R90 ;  /* 0x0000005a5b03723e */ /* 0x008fc600000000ff */
[----:B------:R1:W-:Y:S01]  /*124d0*/  STS [R6+0xc000], R4 ;  /* 0x00c0000406007388 */ /* 0x0003e20000000800 */
[----:B----4-:R-:W-:-:S03]  /*124e0*/  F2FP.PACK_AB R2, R113, R112 ;  /* 0x000000707102723e */ /* 0x010fc600000000ff */
[----:B------:R3:W-:Y:S01]  /*124f0*/  STS [R6+0xc400], R3 ;  /* 0x00c4000306007388 */ /* 0x0007e20000000800 */
[----:B------:R-:W-:-:S03]  /*12500*/  F2FP.PACK_AB R0, R87, R86 ;  /* 0x000000565700723e */ /* 0x000fc600000000ff */
[----:B------:R4:W-:Y:S04]  /*12510*/  STS [R5+0xc000], R2 ;  /* 0x00c0000205007388 */ /* 0x0009e80000000800 */
[----:B------:R4:W-:Y:S01]  /*12520*/  STS [R5+0xc400], R0 ;  /* 0x00c4000005007388 */ /* 0x0009e20000000800 */
[----:B-1----:R-:W-:Y:S01]  /*12530*/  IMAD.MOV.U32 R4, RZ, RZ, 0x4 ;  /* 0x00000004ff047424 */ /* 0x002fe200078e00ff */
[----:B---3--:R-:W-:Y:S01]  /*12540*/  F2FP.PACK_AB R3, R77, R76 ;  /* 0x0000004c4d03723e */ /* 0x008fe200000000ff */
[----:B----4-:R-:W-:-:S04]  /*12550*/  IMAD.MOV.U32 R2, RZ, RZ, RZ ;  /* 0x000000ffff027224 */ /* 0x010fc800078e00ff */
[----:B------:R1:W-:Y:S01]  /*12560*/  STS [R10+0xc000], R3 ;  /* 0x00c000030a007388 */ /* 0x0003e20000000800 */
[----:B------:R-:W-:-:S05]  /*12570*/  F2FP.PACK_AB R0, R79, R78 ;  /* 0x0000004e4f00723e */ /* 0x000fca00000000ff */
[----:B------:R3:W-:Y:S01]  /*12580*/  STS [R10+0xc400], R0 ;  /* 0x00c400000a007388 */ /* 0x0007e20000000800 */
[----:B--2---:R-:W-:-:S03]  /*12590*/  @P1 IMAD.WIDE R6, R8, R4, c[0x0][0x508] ;  /* 0x0001420008061625 */ /* 0x004fc600078e0204 */
[----:B------:R-:W-:Y:S01]  /*125a0*/  BAR.SYNC.DEFER_BLOCKING 0x1, 0x100 ;  /* 0x0044000000007b1d */ /* 0x000fe20000010000 */
[----:B------:R-:W-:-:S05]  /*125b0*/  IMAD.WIDE R4, R8, R4, c[0x0][0x500] ;  /* 0x0001400008047625 */ /* 0x000fca00078e0204 */
[----:B------:R3:W5:Y:S04]  /*125c0*/  @P1 LDG.E R15, [R6.64] ;  /* 0x00000006060f1981 */ /* 0x000768000c1e1900 */
[----:B------:R3:W5:Y:S01]  /*125d0*/  @P2 LDG.E R2, [R4.64] ;  /* 0x0000000604022981 */ /* 0x000762000c1e1900 */
[----:B------:R-:W-:-:S04]  /*125e0*/  ISETP.NE.AND P0, PT, R9, RZ, PT ;  /* 0x000000ff0900720c */ /* 0x000fc80003f05270 */
[----:B-1----:R-:W-:Y:S01]  /*125f0*/  SEL R3, R9, c[0x0][0x3d4], P0 ;  /* 0x0000f50009037a07 */ /* 0x002fe20000000000 */
[----:B------:R-:W-:Y:S05]  /*12600*/  @P1 BRA `(.L_x_465) ;  /* 0x0000004000001947 */ /* 0x000fea0003800000 */
[----:B---3--:R-:W-:Y:S05]  /*12610*/  @!P2 BRA `(.L_x_465) ;  /* 0x000000300000a947 */ /* 0x008fea0003800000 */
[----:B------:R1:W2:Y:S04]  /*12620*/  LDG.E R0, [R4.64] ;  /* 0x0000000604007981 */ /* 0x0002a8000c1e1900 */
[----:B-1----:R-:W2:Y:S02]  /*12630*/  LDG.E R4, [R4.64+0x4] ;  /* 0x0000040604047981 */ /* 0x002ea4000c1e1900 */
[----:B--2--5:R-:W-:Y:S02]  /*12640*/  IADD3 R15, -R0, R4, RZ ;  /* 0x00000004000f7210 */ /* 0x024fe40007ffe1ff */
.L_x_465:
[----:B---3--:R-:W2:Y:S04]  /*12650*/  LDL R4, [R1+0x80] ;  /* 0x0000800001047983 */ /* 0x008ea80000100800 */
[----:B------:R-:W2:Y:S04]  /*12660*/  LDL R114, [R1+0x68] ;  /* 0x0000680001727983 */ /* 0x000ea80000100800 */
[----:B------:R-:W3:Y:S01]  /*12670*/  LDL R23, [R1+0x84] ;  /* 0x0000840001177983 */ /* 0x000ee20000100800 */
[----:B------:R-:W-:Y:S01]  /*12680*/  IMAD.MOV.U32 R0, RZ, RZ, 0x368 ;  /* 0x00000368ff007424 */ /* 0x000fe200078e00ff */
[----:B------:R-:W-:-:S02]  /*12690*/  ISETP.GT.AND P2, PT, R3, 0x1, PT ;  /* 0x000000010300780c */ /* 0x000fc40003f44270 */
[----:B------:R-:W4:Y:S02]  /*126a0*/  LDL R13, [R1+0x78] ;  /* 0x00007800010d7983 */ /* 0x000f240000100800 */
[----:B------:R-:W-:-:S04]  /*126b0*/  SEL R0, R0, 0x328, P2 ;  /* 0x0000032800007807 */ /* 0x000fc80001000000 */
[----:B------:R1:W2:Y:S08]  /*126c0*/  LDC.64 R6, c[0x0][R0+0x170] ;  /* 0x00005c0000067b82 */ /* 0x0002b00000000a00 */
[----:B------:R1:W3:Y:S01]  /*126d0*/  LDC.64 R16, c[0x0][R0+0x168] ;  /* 0x00005a0000107b82 */ /* 0x0002e20000000a00 */
[----:B------:R-:W-:-:S04]  /*126e0*/  ISETP.NE.U32.AND P0, PT, RZ, c[0x0][0x500], PT ;  /* 0x00014000ff007a0c */ /* 0x000fc80003f05070 */
[----:B------:R-:W-:-:S03]  /*126f0*/  ISETP.NE.AND.EX P0, PT, RZ, c[0x0][0x504], PT, P0 ;  /* 0x00014100ff007a0c */ /* 0x000fc60003f05300 */
[----:B------:R1:W2:Y:S01]  /*12700*/  LDC.64 R18, c[0x0][R0+0x178] ;  /* 0x00005e0000127b82 */ /* 0x0002a20000000a00 */
[----:B------:R-:W-:-:S07]  /*12710*/  SHF.R.S32.HI R3, RZ, 0x1f, R8 ;  /* 0x0000001fff037819 */ /* 0x000fce0000011408 */
[----:B------:R1:W2:Y:S02]  /*12720*/  LDC.64 R20, c[0x0][R0+0x160] ;  /* 0x0000580000147b82 */ /* 0x0002a40000000a00 */
[----:B-1----:R-:W-:-:S05]  /*12730*/  IMAD.MOV.U32 R0, RZ, RZ, c[0x0][0x4e8] ;  /* 0x00013a00ff007624 */ /* 0x002fca00078e00ff */
[----:B------:R-:W-:Y:S02]  /*12740*/  ISETP.NE.AND P3, PT, R0, 0x1, PT ;  /* 0x000000010000780c */ /* 0x000fe40003f65270 */
[----:B------:R-:W-:Y:S01]  /*12750*/  SEL R0, R8, RZ, !P0 ;  /* 0x000000ff08007207 */ /* 0x000fe20004000000 */
[----:B--2---:R-:W-:Y:S01]  /*12760*/  IMAD.IADD R9, R4, 0x1, R114 ;  /* 0x0000000104097824 */ /* 0x004fe200078e0272 */
[----:B------:R-:W-:-:S03]  /*12770*/  SEL R4, R3, RZ, !P0 ;  /* 0x000000ff03047207 */ /* 0x000fc60004000000 */
[----:B------:R-:W-:-:S04]  /*12780*/  IMAD R3, R7, R0, RZ ;  /* 0x0000000007037224 */ /* 0x000fc800078e02ff */
[C---:B------:R-:W-:Y:S02]  /*12790*/  IMAD R12, R6.reuse, R4, R3 ;  /* 0x00000004060c7224 */ /* 0x040fe400078e0203 */
[----:B------:R-:W-:-:S04]  /*127a0*/  IMAD.WIDE.U32 R4, R6, R0, RZ ;  /* 0x0000000006047225 */ /* 0x000fc800078e00ff */
[----:B---3--:R-:W-:Y:S02]  /*127b0*/  IMAD.WIDE.U32 R6, R16, R23, RZ ;  /* 0x0000001710067225 */ /* 0x008fe400078e00ff */
[----:B------:R-:W2:Y:S02]  /*127c0*/  LDL R16, [R1+0xac] ;  /* 0x0000ac0001107983 */ /* 0x000ea40000100800 */
[----:B------:R-:W-:-:S04]  /*127d0*/  @P3 IMAD.HI.U32 R8, R9, c[0x0][0x4ec], RZ ;  /* 0x00013b0009083a27 */ /* 0x000fc800078e00ff */
[----:B------:R-:W-:Y:S01]  /*127e0*/  IMAD.MOV.U32 R3, RZ, RZ, R9 ;  /* 0x000000ffff037224 */ /* 0x000fe200078e0009 */
[----:B------:R-:W-:Y:S01]  /*127f0*/  @P3 SHF.R.U32.HI R3, RZ, c[0x0][0x4f0], R8 ;  /* 0x00013c00ff033a19 */ /* 0x000fe20000011608 */
[----:B------:R-:W-:Y:S01]  /*12800*/  IMAD R10, R17, R23, RZ ;  /* 0x00000017110a7224 */ /* 0x000fe200078e02ff */
[----:B----4-:R-:W-:Y:S01]  /*12810*/  SEL R8, R13, RZ, P2 ;  /* 0x000000ff0d087207 */ /* 0x010fe20001000000 */
[----:B------:R-:W-:Y:S01]  /*12820*/  IMAD.IADD R13, R5, 0x1, R12 ;  /* 0x00000001050d7824 */ /* 0x000fe200078e020c */
[----:B-----5:R-:W-:Y:S01]  /*12830*/  IADD3 R14, P1, P0, R4, R6, R2 ;  /* 0x00000006040e7210 */ /* 0x020fe2000783e002 */
        /* <DEDUP_REMOVED lines=18> */
[----:B------:R-:W-:Y:S01]  /*12960*/  SHF.R.S32.HI R8, RZ, 0x1f, R26 ;  /* 0x0000001fff087819 */ /* 0x000fe2000001141a */
        /* <DEDUP_REMOVED lines=9> */
[----:B------:R2:W-:Y:S01]  /*12a00*/  SHFL.IDX PT, R4, R3, 0x1, 0x1c1f ;  /* 0x003c1f0003047f89 */ /* 0x0005e200000e0000 */
[----:B------:R-:W-:-:S03]  /*12a10*/  IMAD R12, R15, c[0x0][0x4e8], RZ ;  /* 0x00013a000f0c7a24 */ /* 0x000fc600078e02ff */
[----:B------:R-:W3:Y:S01]  /*12a20*/  SHFL.IDX PT, R5, R5, 0x1, 0x1c1f ;  /* 0x003c1f0005057f89 */ /* 0x000ee200000e0000 */
[----:B------:R-:W-:Y:S01]  /*12a30*/  LOP3.LUT P0, RZ, R8, 0x3, RZ, 0xc0, !PT ;  /* 0x0000000308ff7812 */ /* 0x000fe2000780c0ff */
[----:B--2---:R-:W-:-:S05]  /*12a40*/  IMAD.IADD R3, R16, 0x1, R114 ;  /* 0x0000000110037824 */ /* 0x004fca00078e0272 */
        /* <DEDUP_REMOVED lines=9> */
[----:B------:R-:W2:Y:S01]  /*12ae0*/  LDL R13, [R1+0x18] ;  /* 0x00001800010d7983 */ /* 0x000ea20000100800 */
[----:B------:R-:W-:Y:S01]  /*12af0*/  SHF.R.S32.HI R35, RZ, 0x1f, R26 ;  /* 0x0000001fff237819 */ /* 0x000fe2000001141a */
[----:B------:R-:W-:Y:S01]  /*12b00*/  IMAD R10, R10, c[0x0][0x3a0], RZ ;  /* 0x0000e8000a0a7a24 */ /* 0x000fe200078e02ff */
[----:B-1----:R-:W-:Y:S01]  /*12b10*/  SHF.R.S32.HI R7, RZ, 0x1f, R0 ;  /* 0x0000001fff077819 */ /* 0x002fe20000011400 */
[----:B------:R-:W-:Y:S01]  /*12b20*/  IMAD.WIDE.U32 R4, R2, c[0x0][0x3a0], RZ ;  /* 0x0000e80002047a25 */ /* 0x000fe200078e00ff */
[----:B------:R-:W-:-:S03]  /*12b30*/  LEA.HI R35, R35, R26, RZ, 0x3 ;  /* 0x0000001a23237211 */ /* 0x000fc600078f18ff */
[----:B------:R-:W-:Y:S01]  /*12b40*/  IMAD R2, R2, c[0x0][0x3a4], R10 ;  /* 0x0000e90002027a24 */ /* 0x000fe200078e020a */
[----:B------:R-:W-:-:S04]  /*12b50*/  SHF.R.S32.HI R35, RZ, 0x3, R35 ;  /* 0x00000003ff237819 */ /* 0x000fc80000011423 */
[----:B------:R-:W-:Y:S02]  /*12b60*/  LEA R6, R25, R35, 0x5 ;  /* 0x0000002319067211 */ /* 0x000fe400078e28ff */
[----:B------:R-:W-:Y:S02]  /*12b70*/  IADD3 R3, R5, R2, RZ ;  /* 0x0000000205037210 */ /* 0x000fe40007ffe0ff */
[----:B------:R-:W-:Y:S02]  /*12b80*/  MOV R2, R4 ;  /* 0x0000000400027202 */ /* 0x000fe40000000f00 */
[----:B------:R-:W-:-:S03]  /*12b90*/  IADD3 R6, R114, R6, RZ ;  /* 0x0000000672067210 */ /* 0x000fc60007ffe0ff */
[----:B------:R-:W-:Y:S01]  /*12ba0*/  IMAD.WIDE.U32 R4, R23, c[0x0][0x3e8], R2 ;  /* 0x0000fa0017047a25 */ /* 0x000fe200078e0002 */
[----:B------:R-:W-:-:S03]  /*12bb0*/  MOV R2, R6 ;  /* 0x0000000600027202 */ /* 0x000fc60000000f00 */
[----:B------:R-:W-:Y:S02]  /*12bc0*/  IMAD R3, R7, c[0x0][0x3f0], RZ ;  /* 0x0000fc0007037a24 */ /* 0x000fe400078e02ff */
[----:B------:R-:W-:-:S04]  /*12bd0*/  @P3 IMAD.HI.U32 R7, R6, c[0x0][0x4ec], RZ ;  /* 0x00013b0006073a27 */ /* 0x000fc800078e00ff */
[----:B------:R-:W-:Y:S01]  /*12be0*/  IMAD R5, R23, c[0x0][0x3ec], R5 ;  /* 0x0000fb0017057a24 */ /* 0x000fe200078e0205 */
[----:B------:R-:W-:Y:S01]  /*12bf0*/  @P3 SHF.R.U32.HI R2, RZ, c[0x0][0x4f0], R7 ;  /* 0x00013c00ff023a19 */ /* 0x000fe20000011607 */
[C---:B------:R-:W-:Y:S02]  /*12c00*/  IMAD R8, R0.reuse, c[0x0][0x3f4], R3 ;  /* 0x0000fd0000087a24 */ /* 0x040fe400078e0203 */
[----:B------:R-:W-:Y:S01]  /*12c10*/  IMAD.WIDE.U32 R4, R0, c[0x0][0x3f0], R4 ;  /* 0x0000fc0000047a25 */ /* 0x000fe200078e0004 */
[----:B------:R-:W-:Y:S02]  /*12c20*/  SHF.R.S32.HI R3, RZ, 0x1f, R2 ;  /* 0x0000001fff037819 */ /* 0x000fe40000011402 */
[----:B------:R-:W-:Y:S02]  /*12c30*/  IADD3 R0, -R2, RZ, RZ ;  /* 0x000000ff02007210 */ /* 0x000fe40007ffe1ff */
[----:B------:R-:W-:Y:S01]  /*12c40*/  IADD3 R5, R5, R8, RZ ;  /* 0x0000000805057210 */ /* 0x000fe20007ffe0ff */
[----:B------:R-:W-:-:S02]  /*12c50*/  IMAD R3, R3, c[0x0][0x3e0], RZ ;  /* 0x0000f80003037a24 */ /* 0x000fc400078e02ff */
        /* <DEDUP_REMOVED lines=11> */
[----:B--2---:R-:W1:Y:S04]  /*12d10*/  LDS.128 R28, [R13+0x80] ;  /* 0x000080000d1c7984 */ /* 0x004e680000000c00 */
[----:B------:R-:W2:Y:S04]  /*12d20*/  LDS.128 R48, [R13+0x1080] ;  /* 0x001080000d307984 */ /* 0x000ea80000000c00 */
[----:B------:R-:W3:Y:S04]  /*12d30*/  LDS.128 R64, [R13+0x2080] ;  /* 0x002080000d407984 */ /* 0x000ee80000000c00 */
[----:B------:R-:W4:Y:S04]  /*12d40*/  LDS.128 R76, [R13+0x3080] ;  /* 0x003080000d4c7984 */ /* 0x000f280000000c00 */
[----:B------:R-:W1:Y:S04]  /*12d50*/  LDS.128 R24, [R13+0x4080] ;  /* 0x004080000d187984 */ /* 0x000e680000000c00 */
        /* <DEDUP_REMOVED lines=10> */
[----:B------:R5:W1:Y:S02]  /*12e00*/  LDS.128 R80, [R13+0xf080] ;  /* 0x00f080000d507984 */ /* 0x000a640000000c00 */
[----:B-----5:R-:W-:Y:S01]  /*12e10*/  IADD3 R13, R35, R114, RZ ;  /* 0x00000072230d7210 */ /* 0x020fe20007ffe0ff */
[----:B------:R-:W-:Y:S05]  /*12e20*/  BRA.DIV ~URZ, `(.L_x_467) ;  /* 0x000041c27f007947 */ /* 0x000fea000b800000 */
[----:B--234-:R2:W3:Y:S02]  /*12e30*/  SHFL.IDX PT, R10, R14, RZ, 0x181f ;  /* 0x00181fff0e0a7589 */ /* 0x01c4e400000e0000 */
.L_x_528:
[----:B------:R-:W-:Y:S05]  /*12e40*/  BRA.DIV ~URZ, `(.L_x_468) ;  /* 0x000042127f007947 */ /* 0x000fea000b800000 */
[----:B------:R4:W2:Y:S02]  /*12e50*/  SHFL.IDX PT, R0, R15, RZ, 0x181f ;  /* 0x00181fff0f007589 */ /* 0x0008a400000e0000 */
.L_x_529:
[----:B------:R-:W-:Y:S01]  /*12e60*/  ISETP.GE.AND P0, PT, R13, R12, PT ;  /* 0x0000000c0d00720c */ /* 0x000fe20003f06270 */
[----:B------:R-:W-:Y:S01]  /*12e70*/  BSSY B0, `(.L_x_469) ;  /* 0x0000016000007945 */ /* 0x000fe20003800000 */
[----:B------:R-:W-:-:S02]  /*12e80*/  SHF.R.S32.HI R86, RZ, 0x1f, R32 ;  /* 0x0000001fff567819 */ /* 0x000fc40000011420 */
[----:B------:R-:W-:Y:S02]  /*12e90*/  SHF.R.S32.HI R85, RZ, 0x1f, R11 ;  /* 0x0000001fff557819 */ /* 0x000fe4000001140b */
[----:B------:R-:W-:Y:S02]  /*12ea0*/  SHF.R.S32.HI R84, RZ, 0x1f, R34 ;  /* 0x0000001fff547819 */ /* 0x000fe40000011422 */
[----:B------:R-:W-:-:S05]  /*12eb0*/  SHF.R.S32.HI R35, RZ, 0x1f, R33 ;  /* 0x0000001fff237819 */ /* 0x000fca0000011421 */
        /* <DEDUP_REMOVED lines=11> */
[----:B-1----:R1:W-:Y:S01]  /*12f70*/  @!P3 ST.E.128 [R8.64], R28 ;  /* 0x0000001c0800b985 */ /* 0x0023e2000c101d06 */
[----:B------:R-:W-:-:S02]  /*12f80*/  @!P1 LEA.HI.X R5, R33, R10, R35, 0x1, P5 ;  /* 0x0000000a21059211 */ /* 0x000fc400028f0c23 */
[----:B------:R-:W-:Y:S01]  /*12f90*/  @!P0 LEA.HI.X R3, R32, R10, R86, 0x1, P4 ;  /* 0x0000000a20038211 */ /* 0x000fe200020f0c56 */
[----:B------:R1:W-:Y:S04]  /*12fa0*/  @!P2 ST.E.128 [R6.64], R24 ;  /* 0x000000180600a985 */ /* 0x0003e8000c101d06 */
[----:B------:R1:W-:Y:S04]  /*12fb0*/  @!P1 ST.E.128 [R4.64], R20 ;  /* 0x0000001404009985 */ /* 0x0003e8000c101d06 */
[----:B------:R1:W-:Y:S02]  /*12fc0*/  @!P0 ST.E.128 [R2.64], R16 ;  /* 0x0000001002008985 */ /* 0x0003e4000c101d06 */
.L_x_470:
[----:B------:R-:W-:Y:S05]  /*12fd0*/  BSYNC B0 ;  /* 0x0000000000007941 */ /* 0x000fea0003800000 */
.L_x_469:
[----:B------:R-:W-:Y:S05]  /*12fe0*/  BRA.DIV ~URZ, `(.L_x_471) ;  /* 0x000040d27f007947 */ /* 0x000fea000b800000 */
[----:B---3--:R3:W4:Y:S04]  /*12ff0*/  SHFL.IDX PT, R10, R14, 0x1, 0x181f ;  /* 0x00381f000e0a7f89 */ /* 0x00872800000e0000 */
[----:B--2---:R3:W2:Y:S02]  /*13000*/  SHFL.IDX PT, R0, R15, 0x1, 0x181f ;  /* 0x00381f000f007f89 */ /* 0x0046a400000e0000 */
.L_x_530:
[----:B-1----:R-:W-:Y:S01]  /*13010*/  IADD3 R2, R13, 0x20, RZ ;  /* 0x000000200d027810 */ /* 0x002fe20007ffe0ff */
        /* <DEDUP_REMOVED lines=16> */
[----:B------:R1:W-:Y:S04]  /*13120*/  @!P2 ST.E.128 [R6.64], R44 ;  /* 0x0000002c0600a985 */ /* 0x0003e8000c101d06 */
[----:B------:R1:W-:Y:S04]  /*13130*/  @!P1 ST.E.128 [R4.64], R40 ;  /* 0x0000002804009985 */ /* 0x0003e8000c101d06 */
[----:B------:R1:W-:Y:S02]  /*13140*/  @!P0 ST.E.128 [R2.64], R36 ;  /* 0x0000002402008985 */ /* 0x0003e4000c101d06 */
.L_x_473:
[----:B------:R-:W-:Y:S05]  /*13150*/  BSYNC B0 ;  /* 0x0000000000007941 */ /* 0x000fea0003800000 */
.L_x_472:
[----:B------:R-:W-:Y:S05]  /*13160*/  BRA.DIV ~URZ, `(.L_x_474) ;  /* 0x000040127f007947 */ /* 0x000fea000b800000 */
[----:B----4-:R4:W1:Y:S02]  /*13170*/  SHFL.IDX PT, R10, R14, 0x2, 0x181f ;  /* 0x00581f000e0a7f89 */ /* 0x01086400000e0000 */
.L_x_531:
[----:B------:R-:W-:Y:S05]  /*13180*/  BRA.DIV ~URZ, `(.L_x_475) ;  /* 0x000040627f007947 */ /* 0x000fea000b800000 */
[----:B--2---:R2:W3:Y:S02]  /*13190*/  SHFL.IDX PT, R0, R15, 0x2, 0x181f ;  /* 0x00581f000f007f89 */ /* 0x0044e400000e0000 */
.L_x_532:
        /* <DEDUP_REMOVED lines=8> */
[-C--:B---3--:R-:W-:Y:S02]  /*13220*/  @!P3 LEA R8, P4, R11, R0.reuse, 0x1 ;  /* 0x000000000b08b211 */ /* 0x088fe400078808ff */
[-C--:B------:R-:W-:Y:S02]  /*13230*/  @!P2 LEA R6, P6, R34, R0.reuse, 0x1 ;  /* 0x000000002206a211 */ /* 0x080fe400078c08ff */
[----:B------:R-:W-:Y:S02]  /*13240*/  @!P1 LEA R4, P5, R33, R0, 0x1 ;  /* 0x0000000021049211 */ /* 0x000fe400078a08ff */
[----:B------:R-:W-:Y:S02]  /*13250*/  @!P3 LEA.HI.X R9, R11, R10, R85, 0x1, P4 ;  /* 0x0000000a0b09b211 */ /* 0x000fe400020f0c55 */
        /* <DEDUP_REMOVED lines=8> */
.L_x_477:
[----:B------:R-:W-:Y:S05]  /*132e0*/  BSYNC B0 ;  /* 0x0000000000007941 */ /* 0x000fea0003800000 */
.L_x_476:
[----:B------:R-:W-:Y:S05]  /*132f0*/  BRA.DIV ~URZ, `(.L_x_478) ;  /* 0x00003f527f007947 */ /* 0x000fea000b800000 */
[----:B-1----:R1:W2:Y:S04]  /*13300*/  SHFL.IDX PT, R8, R14, 0x3, 0x181f ;  /* 0x00781f000e087f89 */ /* 0x0022a800000e0000 */
[----:B---3--:R1:W3:Y:S02]  /*13310*/  SHFL.IDX PT, R0, R15, 0x3, 0x181f ;  /* 0x00781f000f007f89 */ /* 0x0082e400000e0000 */
.L_x_533:
[----:B------:R-:W-:-:S04]  /*13320*/  IADD3 R2, R13, 0x60, RZ ;  /* 0x000000600d027810 */ /* 0x000fc80007ffe0ff */
[----:B------:R-:W-:-:S13]  /*13330*/  ISETP.GE.AND P0, PT, R2, R12, PT ;  /* 0x0000000c0200720c */ /* 0x000fda0003f06270 */
[----:B------:R-:W-:Y:S05]  /*13340*/  @P0 BRA `(.L_x_479) ;  /* 0x0000265000000947 */ /* 0x000fea0003800000 */
[----:B------:R-:W-:Y:S02]  /*13350*/  ISETP.GE.AND P2, PT, R11, c[0x0][0x3c8], PT ;  /* 0x0000f2000b007a0c */ /* 0x000fe40003f46270 */
[----:B------:R-:W-:Y:S02]  /*13360*/  ISETP.GE.AND P1, PT, R34, c[0x0][0x3c8], PT ;  /* 0x0000f20022007a0c */ /* 0x000fe40003f26270 */
[----:B------:R-:W-:-:S09]  /*13370*/  ISETP.GE.AND P0, PT, R33, c[0x0][0x3c8], PT ;  /* 0x0000f20021007a0c */ /* 0x000fd20003f06270 */
[-C--:B---3--:R-:W-:Y:S02]  /*13380*/  @!P2 LEA R6, P5, R11, R0.reuse, 0x1 ;  /* 0x000000000b06a211 */ /* 0x088fe400078a08ff */
[CC--:B------:R-:W-:Y:S02]  /*13390*/  @!P1 LEA R4, P4, R34.reuse, R0.reuse, 0x1 ;  /* 0x0000000022049211 */ /* 0x0c0fe400078808ff */
[----:B------:R-:W-:Y:S02]  /*133a0*/  @!P0 LEA R2, P3, R33, R0, 0x1 ;  /* 0x0000000021028211 */ /* 0x000fe400078608ff */
[-C--:B--2---:R-:W-:Y:S02]  /*133b0*/  @!P2 LEA.HI.X R7, R11, R8.reuse, R85, 0x1, P5 ;  /* 0x000000080b07a211 */ /* 0x084fe400028f0c55 */
[-C--:B------:R-:W-:Y:S02]  /*133c0*/  @!P1 LEA.HI.X R5, R34, R8.reuse, R84, 0x1, P4 ;  /* 0x0000000822059211 */ /* 0x080fe400020f0c54 */
[----:B------:R-:W-:Y:S01]  /*133d0*/  @!P0 LEA.HI.X R3, R33, R8, R35, 0x1, P3 ;  /* 0x0000000821038211 */ /* 0x000fe200018f0c23 */
[----:B------:R2:W-:Y:S04]  /*133e0*/  @!P2 ST.E.128 [R6.64], R76 ;  /* 0x0000004c0600a985 */ /* 0x0005e8000c101d06 */
[----:B------:R2:W-:Y:S04]  /*133f0*/  @!P1 ST.E.128 [R4.64], R72 ;  /* 0x0000004804009985 */ /* 0x0005e8000c101d06 */
[----:B------:R2:W-:Y:S01]  /*13400*/  @!P0 ST.E.128 [R2.64], R68 ;  /* 0x0000004402008985 */ /* 0x0005e2000c101d06 */
[----:B------:R-:W-:-:S13]  /*13410*/  ISETP.GE.AND P0, PT, R32, c[0x0][0x3c8], PT ;  /* 0x0000f20020007a0c */ /* 0x000fda0003f06270 */
[----:B------:R-:W-:Y:S05]  /*13420*/  @P0 BRA `(.L_x_479) ;  /* 0x0000257000000947 */ /* 0x000fea0003800000 */
[----:B--2---:R-:W-:-:S04]  /*13430*/  LEA R2, P0, R32, R0, 0x1 ;  /* 0x0000000020027211 */ /* 0x004fc800078008ff */
[----:B------:R-:W-:-:S05]  /*13440*/  LEA.HI.X R3, R32, R8, R86, 0x1, P0 ;  /* 0x0000000820037211 */ /* 0x000fca00000f0c56 */
[----:B------:R2:W-:Y:S01]  /*13450*/  ST.E.128 [R2.64], R80 ;  /* 0x0000005002007985 */ /* 0x0005e2000c101d06 */
[----:B------:R-:W-:Y:S05]  /*13460*/  BRA `(.L_x_479) ;  /* 0x0000253000007947 */ /* 0x000fea0003800000 */
.L_x_466:
[----:B-1----:R-:W2:Y:S04]  /*13470*/  LDL.LU R7, [R1+0x84] ;  /* 0x0000840001077983 */ /* 0x002ea80000300800 */
[----:B------:R-:W3:Y:S01]  /*13480*/  LDL.LU R6, [R1+0x78] ;  /* 0x0000780001067983 */ /* 0x000ee20000300800 */
[----:B------:R-:W-:Y:S02]  /*13490*/  IMAD R10, R10, c[0x0][0x408], RZ ;  /* 0x000102000a0a7a24 */ /* 0x000fe400078e02ff */
[----:B------:R-:W-:-:S04]  /*134a0*/  IMAD.WIDE.U32 R4, R2, c[0x0][0x408], RZ ;  /* 0x0001020002047a25 */ /* 0x000fc800078e00ff */
[----:B------:R-:W-:-:S05]  /*134b0*/  IMAD R2, R2, c[0x0][0x40c], R10 ;  /* 0x0001030002027a24 */ /* 0x000fca00078e020a */
[----:B------:R-:W-:Y:S02]  /*134c0*/  IADD3 R3, R5, R2, RZ ;  /* 0x0000000205037210 */ /* 0x000fe40007ffe0ff */
[----:B------:R-:W-:Y:S02]  /*134d0*/  MOV R2, R4 ;  /* 0x0000000400027202 */ /* 0x000fe40000000f00 */
[----:B------:R-:W-:-:S05]  /*134e0*/  SHF.R.S32.HI R5, RZ, 0x1f, R0 ;  /* 0x0000001fff057819 */ /* 0x000fca0000011400 */
[----:B------:R-:W-:Y:S02]  /*134f0*/  IMAD R4, R5, c[0x0][0x440], RZ ;  /* 0x0001100005047a24 */ /* 0x000fe400078e02ff */
[----:B------:R-:W-:-:S04]  /*13500*/  @P3 IMAD.HI.U32 R5, R9, c[0x0][0x4ec], RZ ;  /* 0x00013b0009053a27 */ /* 0x000fc800078e00ff */
[----:B------:R-:W-:Y:S02]  /*13510*/  IMAD R4, R0, c[0x0][0x444], R4 ;  /* 0x0001110000047a24 */ /* 0x000fe400078e0204 */
[----:B--2---:R-:W-:-:S04]  /*13520*/  IMAD.WIDE.U32 R2, R7, c[0x0][0x438], R2 ;  /* 0x00010e0007027a25 */ /* 0x004fc800078e0002 */
[----:B------:R-:W-:-:S04]  /*13530*/  IMAD R3, R7, c[0x0][0x43c], R3 ;  /* 0x00010f0007037a24 */ /* 0x000fc800078e0203 */
[----:B------:R-:W-:Y:S01]  /*13540*/  IMAD.WIDE.U32 R2, R0, c[0x0][0x440], R2 ;  /* 0x0001100000027a25 */ /* 0x000fe200078e0002 */
[----:B------:R-:W-:Y:S02]  /*13550*/  MOV R0, R9 ;  /* 0x0000000900007202 */ /* 0x000fe40000000f00 */
[----:B------:R-:W-:Y:S02]  /*13560*/  @P3 SHF.R.U32.HI R0, RZ, c[0x0][0x4f0], R5 ;  /* 0x00013c00ff003a19 */ /* 0x000fe40000011605 */
        /* <DEDUP_REMOVED lines=19> */
.L_x_534:
[----:B------:R-:W-:Y:S05]  /*136a0*/  BRA.DIV ~URZ, `(.L_x_481) ;  /* 0x00003cd27f007947 */ /* 0x000fea000b800000 */
[----:B------:R3:W4:Y:S02]  /*136b0*/  SHFL.IDX PT, R0, R14, RZ, 0x1c1f ;  /* 0x001c1fff0e007589 */ /* 0x00072400000e0000 */
.L_x_535:
        /* <DEDUP_REMOVED lines=69> */
[----:B------:R-:W-:-:S05]  /*13b10*/  ISETP.GE.AND P6, PT, R41, c[0x0][0x3c8], PT ;  /* 0x0000f20029007a0c */ /* 0x000fca0003fc6270 */
[----:B----4-:R-:W-:Y:S02]  /*13b20*/  @!P1 IMAD.MOV.U32 R6, RZ, RZ, R0 ;  /* 0x000000ffff069224 */ /* 0x010fe400078e0000 */
[----:B--2---:R-:W-:Y:S01]  /*13b30*/  @!P1 IMAD.MOV.U32 R7, RZ, RZ, R4 ;  /* 0x000000ffff079224 */ /* 0x004fe200078e0004 */
[----:B------:R-:W-:-:S03]  /*13b40*/  @!P0 LEA R2, P2, R13, R0, 0x2 ;  /* 0x000000000d028211 */ /* 0x000fc600078410ff */
[----:B------:R-:W-:Y:S01]  /*13b50*/  @!P1 IMAD.WIDE R6, R5, 0x4, R6 ;  /* 0x0000000405069825 */ /* 0x000fe200078e0206 */
[----:B------:R-:W-:Y:S02]  /*13b60*/  @!P0 LEA.HI.X R3, R13, R4, R15, 0x2, P2 ;  /* 0x000000040d038211 */ /* 0x000fe400010f140f */
[----:B------:R-:W-:Y:S02]  /*13b70*/  ISETP.GE.AND P2, PT, R18, c[0x0][0x3c8], PT ;  /* 0x0000f20012007a0c */ /* 0x000fe40003f46270 */
[----:B------:R2:W-:Y:S01]  /*13b80*/  @!P1 ST.E.64 [R6.64], R184 ;  /* 0x000000b806009985 */ /* 0x0005e2000c101b06 */
[----:B------:R-:W-:-:S03]  /*13b90*/  ISETP.GE.AND P1, PT, R19, c[0x0][0x3c8], PT ;  /* 0x0000f20013007a0c */ /* 0x000fc60003f26270 */
[----:B------:R4:W-:Y:S01]  /*13ba0*/  @!P0 ST.E.64 [R2.64], R152 ;  /* 0x0000009802008985 */ /* 0x0009e2000c101b06 */
[CC--:B--2---:R-:W-:Y:S02]  /*13bb0*/  @!P3 LEA R6, P5, R17.reuse, R0.reuse, 0x2 ;  /* 0x000000001106b211 */ /* 0x0c4fe400078a10ff */
[C---:B----4-:R-:W-:Y:S02]  /*13bc0*/  @!P4 LEA R2, P0, R16.reuse, R0, 0x2 ;  /* 0x000000001002c211 */ /* 0x050fe400078010ff */
[-C--:B------:R-:W-:Y:S02]  /*13bd0*/  @!P3 LEA.HI.X R7, R17, R4.reuse, R47, 0x2, P5 ;  /* 0x000000041107b211 */ /* 0x080fe400028f142f */
[----:B------:R-:W-:-:S03]  /*13be0*/  @!P4 LEA.HI.X R3, R16, R4, R46, 0x2, P0 ;  /* 0x000000041003c211 */ /* 0x000fc600000f142e */
[----:B------:R2:W-:Y:S01]  /*13bf0*/  @!P3 ST.E.64 [R6.64], R148 ;  /* 0x000000940600b985 */ /* 0x0005e2000c101b06 */
[----:B------:R-:W-:-:S03]  /*13c00*/  ISETP.GE.AND P3, PT, R20, c[0x0][0x3c8], PT ;  /* 0x0000f20014007a0c */ /* 0x000fc60003f66270 */
[----:B------:R4:W-:Y:S01]  /*13c10*/  @!P4 ST.E.64 [R2.64], R144 ;  /* 0x000000900200c985 */ /* 0x0009e2000c101b06 */
[----:B------:R-:W-:Y:S02]  /*13c20*/  ISETP.GE.AND P4, PT, R21, c[0x0][0x3c8], PT ;  /* 0x0000f20015007a0c */ /* 0x000fe40003f86270 */
        /* <DEDUP_REMOVED lines=75> */
[----:B------:R-:W-:Y:S02]  /*140e0*/  @!P4 LEA.HI.X R3, R37, R4, R67, 0x2, P0 ;  /* 0x000000042503c211 */ /* 0x000fe400000f1443 */
[----:B------:R-:W-:Y:S01]  /*140f0*/  @!P2 LEA R8, P0, R38, R0, 0x2 ;  /* 0x000000002608a211 */ /* 0x000fe200078010ff */
[----:B------:R2:W-:Y:S01]  /*14100*/  @!P3 ST.E.64 [R6.64], R92 ;  /* 0x0000005c0600b985 */ /* 0x0005e2000c101b06 */
[----:B------:R-:W-:-:S02]  /*14110*/  ISETP.GE.AND P5, PT, R40, c[0x0][0x3c8], PT ;  /* 0x0000f20028007a0c */ /* 0x000fc40003fa6270 */
[----:B------:R-:W-:Y:S01]  /*14120*/  @!P2 LEA.HI.X R9, R38, R4, R68, 0x2, P0 ;  /* 0x000000042609a211 */ /* 0x000fe200000f1444 */
[----:B------:R4:W-:Y:S01]  /*14130*/  @!P4 ST.E.64 [R2.64], R96 ;  /* 0x000000600200c985 */ /* 0x0009e2000c101b06 */
[----:B------:R-:W-:-:S03]  /*14140*/  ISETP.GE.AND P4, PT, R42, c[0x0][0x3c8], PT ;  /* 0x0000f2002a007a0c */ /* 0x000fc60003f86270 */
[----:B------:R-:W-:Y:S01]  /*14150*/  @!P2 ST.E.64 [R8.64], R186 ;  /* 0x000000ba0800a985 */ /* 0x000fe2000c101b06 */
[----:B------:R-:W-:Y:S02]  /*14160*/  ISETP.GE.AND P2, PT, R43, c[0x0][0x3c8], PT ;  /* 0x0000f2002b007a0c */ /* 0x000fe40003f46270 */
[-C--:B--2---:R-:W-:Y:S02]  /*14170*/  @!P6 LEA R6, P0, R41, R0.reuse, 0x2 ;  /* 0x000000002906e211 */ /* 0x084fe400078010ff */
[----:B----4-:R-:W-:Y:S02]  /*14180*/  @!P1 LEA R2, P3, R39, R0, 0x2 ;  /* 0x0000000027029211 */ /* 0x010fe400078610ff */
[-C--:B------:R-:W-:Y:S02]  /*14190*/  @!P6 LEA.HI.X R7, R41, R4.reuse, R71, 0x2, P0 ;  /* 0x000000042907e211 */ /* 0x080fe400000f1447 */
[----:B------:R-:W-:Y:S02]  /*141a0*/  @!P1 LEA.HI.X R3, R39, R4, R69, 0x2, P3 ;  /* 0x0000000427039211 */ /* 0x000fe400018f1445 */
[----:B------:R-:W-:-:S03]  /*141b0*/  ISETP.GE.AND P0, PT, R45, c[0x0][0x3c8], PT ;  /* 0x0000f2002d007a0c */ /* 0x000fc60003f06270 */
        /* <DEDUP_REMOVED lines=18> */
.L_x_483:
[----:B------:R-:W-:Y:S05]  /*142e0*/  BSYNC B0 ;  /* 0x0000000000007941 */ /* 0x000fea0003800000 */
.L_x_482:
[----:B------:R-:W-:Y:S05]  /*142f0*/  BRA.DIV ~URZ, `(.L_x_484) ;  /* 0x000030e27f007947 */ /* 0x000fea000b800000 */
[----:B--2---:R2:W1:Y:S04]  /*14300*/  SHFL.IDX PT, R4, R12, 0x1, 0x1c1f ;  /* 0x003c1f000c047f89 */ /* 0x00446800000e0000 */
[----:B----4-:R2:W4:Y:S02]  /*14310*/  SHFL.IDX PT, R0, R14, 0x1, 0x1c1f ;  /* 0x003c1f000e007f89 */ /* 0x01052400000e0000 */
.L_x_536:
        /* <DEDUP_REMOVED lines=136> */
.L_x_464:
[----:B------:R-:W3:Y:S04]  /*14ba0*/  LDL.LU R0, [R1+0x74] ;  /* 0x0000740001007983 */ /* 0x000ee80000300800 */
[----:B------:R-:W4:Y:S01]  /*14bb0*/  LDL R7, [R1+0x7c] ;  /* 0x00007c0001077983 */ /* 0x000f220000100800 */
[----:B------:R-:W-:Y:S01]  /*14bc0*/  ISETP.NE.U32.AND P0, PT, RZ, c[0x0][0x508], PT ;  /* 0x00014200ff007a0c */ /* 0x000fe20003f05070 */
[----:B------:R-:W-:Y:S01]  /*14bd0*/  IMAD.MOV.U32 R4, RZ, RZ, 0x4 ;  /* 0x00000004ff047424 */ /* 0x000fe200078e00ff */
[----:B------:R-:W-:Y:S01]  /*14be0*/  ISETP.NE.U32.AND P2, PT, RZ, c[0x0][0x500], PT ;  /* 0x00014000ff007a0c */ /* 0x000fe20003f45070 */
[----:B------:R-:W-:Y:S01]  /*14bf0*/  IMAD.MOV.U32 R20, RZ, RZ, c[0x0][0x388] ;  /* 0x0000e200ff147624 */ /* 0x000fe200078e00ff */
[----:B------:R-:W-:Y:S01]  /*14c00*/  ISETP.NE.AND.EX P0, PT, RZ, c[0x0][0x50c], PT, P0 ;  /* 0x00014300ff007a0c */ /* 0x000fe20003f05300 */
[----:B--2---:R-:W-:Y:S01]  /*14c10*/  IMAD.MOV.U32 R6, RZ, RZ, RZ ;  /* 0x000000ffff067224 */ /* 0x004fe200078e00ff */
[----:B------:R-:W-:Y:S01]  /*14c20*/  ISETP.NE.AND.EX P2, PT, RZ, c[0x0][0x504], PT, P2 ;  /* 0x00014100ff007a0c */ /* 0x000fe20003f45320 */
[----:B----4-:R-:W-:-:S10]  /*14c30*/  IMAD.WIDE R2, R7, R4, c[0x0][0x500] ;  /* 0x0001400007027625 */ /* 0x010fd400078e0204 */
[----:B------:R-:W-:Y:S02]  /*14c40*/  @P0 IMAD.WIDE R4, R7, R4, c[0x0][0x508] ;  /* 0x0001420007040625 */ /* 0x000fe400078e0204 */
[----:B------:R2:W5:Y:S04]  /*14c50*/  @P2 LDG.E R6, [R2.64] ;  /* 0x0000000602062981 */ /* 0x000568000c1e1900 */
[----:B------:R2:W5:Y:S01]  /*14c60*/  @P0 LDG.E R20, [R4.64] ;  /* 0x0000000604140981 */ /* 0x000562000c1e1900 */
[----:B---3--:R-:W-:-:S04]  /*14c70*/  ISETP.NE.AND P1, PT, R0, RZ, PT ;  /* 0x000000ff0000720c */ /* 0x008fc80003f25270 */
[----:B------:R-:W-:Y:S01]  /*14c80*/  SEL R19, R0, c[0x0][0x3d4], P1 ;  /* 0x0000f50000137a07 */ /* 0x000fe20000800000 */
[----:B------:R-:W-:Y:S05]  /*14c90*/  @P0 BRA `(.L_x_485) ;  /* 0x0000004000000947 */ /* 0x000fea0003800000 */
[----:B------:R-:W-:Y:S05]  /*14ca0*/  @!P2 BRA `(.L_x_485) ;  /* 0x000000300000a947 */ /* 0x000fea0003800000 */
[----:B------:R3:W4:Y:S04]  /*14cb0*/  LDG.E R0, [R2.64] ;  /* 0x0000000602007981 */ /* 0x000728000c1e1900 */
[----:B--23--:R-:W4:Y:S02]  /*14cc0*/  LDG.E R2, [R2.64+0x4] ;  /* 0x0000040602027981 */ /* 0x00cf24000c1e1900 */
[----:B----45:R-:W-:Y:S02]  /*14cd0*/  IADD3 R20, -R0, R2, RZ ;  /* 0x0000000200147210 */ /* 0x030fe40007ffe1ff */
.L_x_485:
[----:B--2---:R-:W2:Y:S01]  /*14ce0*/  S2R R3, SR_TID.X ;  /* 0x0000000000037919 */ /* 0x004ea20000002100 */
[----:B------:R-:W-:Y:S01]  /*14cf0*/  SHF.R.S32.HI R0, RZ, 0x1f, R7 ;  /* 0x0000001fff007819 */ /* 0x000fe20000011407 */
[----:B------:R-:W-:Y:S01]  /*14d00*/  BSSY B0, `(.L_x_486) ;  /* 0x0000038000007945 */ /* 0x000fe20003800000 */
[----:B-----5:R-:W-:-:S02]  /*14d10*/  SHF.R.S32.HI R18, RZ, 0x1f, R6 ;  /* 0x0000001fff127819 */ /* 0x020fc40000011406 */
[----:B------:R-:W-:Y:S02]  /*14d20*/  SEL R16, R7, RZ, !P2 ;  /* 0x000000ff07107207 */ /* 0x000fe40005000000 */
[----:B------:R-:W-:Y:S02]  /*14d30*/  SEL R21, R0, RZ, !P2 ;  /* 0x000000ff00157207 */ /* 0x000fe40005000000 */
[----:B--2---:R-:W-:-:S13]  /*14d40*/  ISETP.GT.AND P0, PT, R3, 0x7f, PT ;  /* 0x0000007f0300780c */ /* 0x004fda0003f04270 */
[----:B------:R-:W-:Y:S05]  /*14d50*/  @P0 BRA `(.L_x_487) ;  /* 0x0000032000000947 */ /* 0x000fea0003800000 */
[----:B------:R-:W2:Y:S01]  /*14d60*/  LDL R2, [R1+0x68] ;  /* 0x0000680001027983 */ /* 0x000ea20000100800 */
[----:B------:R-:W-:Y:S01]  /*14d70*/  IMAD R0, R20, c[0x0][0x4e8], RZ ;  /* 0x00013a0014007a24 */ /* 0x000fe200078e02ff */
[----:B--2---:R-:W-:-:S04]  /*14d80*/  IADD3 R10, R2, R3, RZ ;  /* 0x00000003020a7210 */ /* 0x004fc80007ffe0ff */
[----:B------:R-:W-:-:S13]  /*14d90*/  ISETP.GE.AND P0, PT, R10, R0, PT ;  /* 0x000000000a00720c */ /* 0x000fda0003f06270 */
[----:B------:R-:W-:Y:S05]  /*14da0*/  @P0 BRA `(.L_x_487) ;  /* 0x000002d000000947 */ /* 0x000fea0003800000 */
[----:B------:R-:W2:Y:S04]  /*14db0*/  LDL R2, [R1+0x84] ;  /* 0x0000840001027983 */ /* 0x000ea80000100800 */
[----:B------:R-:W3:Y:S01]  /*14dc0*/  LDL.LU R22, [R1+0x78] ;  /* 0x0000780001167983 */ /* 0x000ee20000300800 */
[----:B------:R-:W-:Y:S01]  /*14dd0*/  IMAD.MOV.U32 R0, RZ, RZ, 0x368 ;  /* 0x00000368ff007424 */ /* 0x000fe200078e00ff */
[----:B------:R-:W-:-:S04]  /*14de0*/  ISETP.GT.AND P2, PT, R19, 0x1, PT ;  /* 0x000000011300780c */ /* 0x000fc80003f44270 */
[----:B------:R-:W-:-:S04]  /*14df0*/  SEL R0, R0, 0x328, P2 ;  /* 0x0000032800007807 */ /* 0x000fc80001000000 */
[----:B------:R4:W5:Y:S08]  /*14e00*/  LDC.64 R8, c[0x0][R0+0x170] ;  /* 0x00005c0000087b82 */ /* 0x0009700000000a00 */
[----:B------:R4:W2:Y:S08]  /*14e10*/  LDC.64 R4, c[0x0][R0+0x168] ;  /* 0x00005a0000047b82 */ /* 0x0008b00000000a00 */
[----:B------:R4:W1:Y:S08]  /*14e20*/  LDC.64 R14, c[0x0][R0+0x178] ;  /* 0x00005e00000e7b82 */ /* 0x0008700000000a00 */
[----:B------:R4:W1:Y:S02]  /*14e30*/  LDC.64 R12, c[0x0][R0+0x160] ;  /* 0x00005800000c7b82 */ /* 0x0008640000000a00 */
[----:B----4-:R-:W-:-:S02]  /*14e40*/  IMAD.MOV.U32 R0, RZ, RZ, c[0x0][0x4e8] ;  /* 0x00013a00ff007624 */ /* 0x010fc400078e00ff */
[----:B-----5:R-:W-:-:S03]  /*14e50*/  IMAD R7, R9, R16, RZ ;  /* 0x0000001009077224 */ /* 0x020fc600078e02ff */
[----:B------:R-:W-:Y:S02]  /*14e60*/  ISETP.NE.AND P0, PT, R0, 0x1, PT ;  /* 0x000000010000780c */ /* 0x000fe40003f05270 */
[----:B------:R-:W-:-:S11]  /*14e70*/  MOV R0, R10 ;  /* 0x0000000a00007202 */ /* 0x000fd60000000f00 */
[----:B------:R-:W-:-:S05]  /*14e80*/  @P0 IMAD.HI.U32 R17, R10, c[0x0][0x4ec], RZ ;  /* 0x00013b000a110a27 */ /* 0x000fca00078e00ff */
[----:B------:R-:W-:Y:S01]  /*14e90*/  @P0 SHF.R.U32.HI R0, RZ, c[0x0][0x4f0], R17 ;  /* 0x00013c00ff000a19 */ /* 0x000fe20000011611 */
[-C--:B--2---:R-:W-:Y:S02]  /*14ea0*/  IMAD R9, R5, R2.reuse, RZ ;  /* 0x0000000205097224 */ /* 0x084fe400078e02ff */
[----:B------:R-:W-:-:S04]  /*14eb0*/  IMAD.WIDE.U32 R4, R4, R2, RZ ;  /* 0x0000000204047225 */ /* 0x000fc800078e00ff */
[----:B------:R-:W-:-:S04]  /*14ec0*/  IMAD.WIDE.U32 R2, R8, R16, RZ ;  /* 0x0000001008027225 */ /* 0x000fc800078e00ff */
[----:B------:R-:W-:Y:S01]  /*14ed0*/  IMAD R8, R8, R21, R7 ;  /* 0x0000001508087224 */ /* 0x000fe200078e0207 */
[----:B---3--:R-:W-:Y:S01]  /*14ee0*/  SEL R7, R22, RZ, P2 ;  /* 0x000000ff16077207 */ /* 0x008fe20001000000 */
[----:B------:R-:W-:Y:S01]  /*14ef0*/  IMAD.IADD R9, R5, 0x1, R9 ;  /* 0x0000000105097824 */ /* 0x000fe200078e0209 */
[----:B------:R-:W-:Y:S01]  /*14f00*/  IADD3 R17, P1, P0, R2, R4, R6 ;  /* 0x0000000402117210 */ /* 0x000fe2000783e006 */
[----:B------:R-:W-:Y:S01]  /*14f10*/  IMAD.MOV R2, RZ, RZ, -R0 ;  /* 0x000000ffff027224 */ /* 0x000fe200078e0a00 */
[----:B------:R-:W-:Y:S01]  /*14f20*/  IADD3 R3, R3, R8, RZ ;  /* 0x0000000803037210 */ /* 0x000fe20007ffe0ff */
[-C--:B-1----:R-:W-:Y:S02]  /*14f30*/  IMAD R8, R15, R7.reuse, RZ ;  /* 0x000000070f087224 */ /* 0x082fe400078e02ff */
[----:B------:R-:W-:Y:S01]  /*14f40*/  IMAD.WIDE.U32 R4, R14, R7, RZ ;  /* 0x000000070e047225 */ /* 0x000fe200078e00ff */
[----:B------:R-:W-:Y:S02]  /*14f50*/  IADD3.X R9, R3, R9, R18, P1, P0 ;  /* 0x0000000903097210 */ /* 0x000fe40000fe0412 */
[----:B------:R-:W-:Y:S01]  /*14f60*/  SHF.R.S32.HI R3, RZ, 0x1f, R0 ;  /* 0x0000001fff037819 */ /* 0x000fe20000011400 */
[----:B------:R-:W-:Y:S01]  /*14f70*/  IMAD R2, R2, c[0x0][0x4e8], R10 ;  /* 0x00013a0002027a24 */ /* 0x000fe200078e020a */
[----:B------:R-:W-:Y:S01]  /*14f80*/  IADD3 R5, R5, R8, RZ ;  /* 0x0000000805057210 */ /* 0x000fe20007ffe0ff */
[----:B------:R-:W-:Y:S01]  /*14f90*/  IMAD.MOV.U32 R8, RZ, RZ, c[0x0][0x4a8] ;  /* 0x00012a00ff087624 */ /* 0x000fe200078e00ff */
[----:B------:R-:W-:Y:S01]  /*14fa0*/  IADD3 R4, P1, P0, R0, R17, R4 ;  /* 0x0000001100047210 */ /* 0x000fe2000783e004 */
[----:B------:R-:W-:Y:S01]  /*14fb0*/  IMAD R0, R13, R2, RZ ;  /* 0x000000020d007224 */ /* 0x000fe200078e02ff */
[----:B------:R-:W-:-:S02]  /*14fc0*/  SHF.R.S32.HI R7, RZ, 0x1f, R2 ;  /* 0x0000001fff077819 */ /* 0x000fc40000011402 */
        /* <DEDUP_REMOVED lines=11> */
.L_x_487:
[----:B------:R-:W-:Y:S05]  /*15080*/  BSYNC B0 ;  /* 0x0000000000007941 */ /* 0x000fea0003800000 */
.L_x_486:
        /* <DEDUP_REMOVED lines=19> */
[----:B------:R-:W-:Y:S01]  /*151c0*/  IADD3 R14, R8, R9, RZ ;  /* 0x00000009080e7210 */ /* 0x000fe20007ffe0ff */
[----:B------:R-:W-:Y:S02]  /*151d0*/  IMAD R6, R6, c[0x0][0x3a4], R0 ;  /* 0x0000e90006067a24 */ /* 0x000fe400078e0200 */
[----:B------:R-:W-:-:S03]  /*151e0*/  IMAD.IADD R4, R9, 0x1, R4 ;  /* 0x0000000109047824 */ /* 0x000fc600078e0204 */
        /* <DEDUP_REMOVED lines=25> */
.L_x_537:
[----:B------:R-:W-:Y:S05]  /*15380*/  BRA.DIV ~URZ, `(.L_x_489) ;  /* 0x000021827f007947 */ /* 0x000fea000b800000 */
[----:B------:R3:W4:Y:S02]  /*15390*/  SHFL.IDX PT, R0, R15, RZ, 0x181f ;  /* 0x00181fff0f007589 */ /* 0x00072400000e0000 */
.L_x_538:
[----:B------:R-:W-:Y:S01]  /*153a0*/  IMAD R13, R20, c[0x0][0x4e8], RZ ;  /* 0x00013a00140d7a24 */ /* 0x000fe200078e02ff */
[----:B------:R-:W-:Y:S01]  /*153b0*/  BSSY B0, `(.L_x_490) ;  /* 0x0000017000007945 */ /* 0x000fe20003800000 */
[----:B------:R-:W-:Y:S02]  /*153c0*/  SHF.R.S32.HI R19, RZ, 0x1f, R32 ;  /* 0x0000001fff137819 */ /* 0x000fe40000011420 */
[----:B------:R-:W-:Y:S02]  /*153d0*/  SHF.R.S32.HI R16, RZ, 0x1f, R11 ;  /* 0x0000001fff107819 */ /* 0x000fe4000001140b */
[----:B------:R-:W-:Y:S02]  /*153e0*/  ISETP.GE.AND P0, PT, R14, R13, PT ;  /* 0x0000000d0e00720c */ /* 0x000fe40003f06270 */
[----:B------:R-:W-:Y:S02]  /*153f0*/  SHF.R.S32.HI R18, RZ, 0x1f, R34 ;  /* 0x0000001fff127819 */ /* 0x000fe40000011422 */
[----:B------:R-:W-:-:S09]  /*15400*/  SHF.R.S32.HI R17, RZ, 0x1f, R33 ;  /* 0x0000001fff117819 */ /* 0x000fd20000011421 */
        /* <DEDUP_REMOVED lines=17> */
.L_x_491:
[----:B------:R-:W-:Y:S05]  /*15520*/  BSYNC B0 ;  /* 0x0000000000007941 */ /* 0x000fea0003800000 */
.L_x_490:
[----:B------:R-:W-:Y:S05]  /*15530*/  BRA.DIV ~URZ, `(.L_x_492) ;  /* 0x000020327f007947 */ /* 0x000fea000b800000 */
[----:B--2---:R2:W1:Y:S04]  /*15540*/  SHFL.IDX PT, R10, R12, 0x1, 0x181f ;  /* 0x00381f000c0a7f89 */ /* 0x00446800000e0000 */
[----:B----4-:R2:W4:Y:S02]  /*15550*/  SHFL.IDX PT, R0, R15, 0x1, 0x181f ;  /* 0x00381f000f007f89 */ /* 0x01052400000e0000 */
.L_x_539:
        /* <DEDUP_REMOVED lines=20> */
.L_x_494:
[----:B------:R-:W-:Y:S05]  /*156a0*/  BSYNC B0 ;  /* 0x0000000000007941 */ /* 0x000fea0003800000 */
.L_x_493:
[----:B------:R-:W-:Y:S05]  /*156b0*/  BRA.DIV ~URZ, `(.L_x_495) ;  /* 0x00001f727f007947 */ /* 0x000fea000b800000 */
[----:B-1----:R1:W2:Y:S02]  /*156c0*/  SHFL.IDX PT, R10, R12, 0x2, 0x181f ;  /* 0x00581f000c0a7f89 */ /* 0x0022a400000e0000 */
.L_x_540:
[----:B------:R-:W-:Y:S05]  /*156d0*/  BRA.DIV ~URZ, `(.L_x_496) ;  /* 0x00001fc27f007947 */ /* 0x000fea000b800000 */
[----:B----4-:R4:W1:Y:S02]  /*156e0*/  SHFL.IDX PT, R0, R15, 0x2, 0x181f ;  /* 0x00581f000f007f89 */ /* 0x01086400000e0000 */
.L_x_541:
        /* <DEDUP_REMOVED lines=20> */
.L_x_498:
[----:B------:R-:W-:Y:S05]  /*15830*/  BSYNC B0 ;  /* 0x0000000000007941 */ /* 0x000fea0003800000 */
.L_x_497:
[----:B------:R-:W-:Y:S05]  /*15840*/  BRA.DIV ~URZ, `(.L_x_499) ;  /* 0x00001eb27f007947 */ /* 0x000fea000b800000 */
[----:B--2---:R2:W3:Y:S04]  /*15850*/  SHFL.IDX PT, R10, R12, 0x3, 0x181f ;  /* 0x00781f000c0a7f89 */ /* 0x0044e800000e0000 */
[----:B-1----:R2:W1:Y:S02]  /*15860*/  SHFL.IDX PT, R0, R15, 0x3, 0x181f ;  /* 0x00781f000f007f89 */ /* 0x00246400000e0000 */
.L_x_542:
[----:B------:R-:W-:-:S04]  /*15870*/  IADD3 R2, R14, 0x60, RZ ;  /* 0x000000600e027810 */ /* 0x000fc80007ffe0ff */
[----:B------:R-:W-:-:S13]  /*15880*/  ISETP.GE.AND P0, PT, R2, R13, PT ;  /* 0x0000000d0200720c */ /* 0x000fda0003f06270 */
[----:B------:R-:W-:Y:S05]  /*15890*/  @P0 BRA `(.L_x_479) ;  /* 0x0000010000000947 */ /* 0x000fea0003800000 */
[----:B------:R-:W-:Y:S02]  /*158a0*/  ISETP.GE.AND P3, PT, R11, c[0x0][0x3c8], PT ;  /* 0x0000f2000b007a0c */ /* 0x000fe40003f66270 */
[----:B------:R-:W-:Y:S02]  /*158b0*/  ISETP.GE.AND P2, PT, R34, c[0x0][0x3c8], PT ;  /* 0x0000f20022007a0c */ /* 0x000fe40003f46270 */
[----:B------:R-:W-:Y:S02]  /*158c0*/  ISETP.GE.AND P1, PT, R33, c[0x0][0x3c8], PT ;  /* 0x0000f20021007a0c */ /* 0x000fe40003f26270 */
[----:B------:R-:W-:-:S07]  /*158d0*/  ISETP.GE.AND P0, PT, R32, c[0x0][0x3c8], PT ;  /* 0x0000f20020007a0c */ /* 0x000fce0003f06270 */
[CC--:B-1----:R-:W-:Y:S02]  /*158e0*/  @!P3 LEA R8, P4, R11.reuse, R0.reuse, 0x1 ;  /* 0x000000000b08b211 */ /* 0x0c2fe400078808ff */
[----:B------:R-:W-:Y:S02]  /*158f0*/  @!P2 LEA R6, P6, R34, R0, 0x1 ;  /* 0x000000002206a211 */ /* 0x000fe400078c08ff */
[----:B---3--:R-:W-:Y:S02]  /*15900*/  @!P3 LEA.HI.X R9, R11, R10, R16, 0x1, P4 ;  /* 0x0000000a0b09b211 */ /* 0x008fe400020f0c10 */
[-C--:B------:R-:W-:Y:S02]  /*15910*/  @!P1 LEA R4, P5, R33, R0.reuse, 0x1 ;  /* 0x0000000021049211 */ /* 0x080fe400078a08ff */
[----:B------:R-:W-:Y:S01]  /*15920*/  @!P0 LEA R2, P4, R32, R0, 0x1 ;  /* 0x0000000020028211 */ /* 0x000fe200078808ff */
[----:B------:R1:W-:Y:S01]  /*15930*/  @!P3 ST.E.128 [R8.64], RZ ;  /* 0x000000ff0800b985 */ /* 0x0003e2000c101d06 */
[----:B------:R-:W-:-:S02]  /*15940*/  @!P2 LEA.HI.X R7, R34, R10, R18, 0x1, P6 ;  /* 0x0000000a2207a211 */ /* 0x000fc400030f0c12 */
[-C--:B------:R-:W-:Y:S02]  /*15950*/  @!P1 LEA.HI.X R5, R33, R10.reuse, R17, 0x1, P5 ;  /* 0x0000000a21059211 */ /* 0x080fe400028f0c11 */
[----:B------:R-:W-:Y:S01]  /*15960*/  @!P0 LEA.HI.X R3, R32, R10, R19, 0x1, P4 ;  /* 0x0000000a20038211 */ /* 0x000fe200020f0c13 */
[----:B------:R1:W-:Y:S04]  /*15970*/  @!P2 ST.E.128 [R6.64], RZ ;  /* 0x000000ff0600a985 */ /* 0x0003e8000c101d06 */
[----:B------:R1:W-:Y:S04]  /*15980*/  @!P1 ST.E.128 [R4.64], RZ ;  /* 0x000000ff04009985 */ /* 0x0003e8000c101d06 */
[----:B------:R1:W-:Y:S02]  /*15990*/  @!P0 ST.E.128 [R2.64], RZ ;  /* 0x000000ff02008985 */ /* 0x0003e4000c101d06 */
.L_x_479:
[----:B------:R-:W-:Y:S05]  /*159a0*/  BSYNC B1 ;  /* 0x0000000000017941 */ /* 0x000fea0003800000 */
.L_x_463:
[----:B-1-34-:R-:W3:Y:S02]  /*159b0*/  LDL R0, [R1+0xa8] ;  /* 0x0000a80001007983 */ /* 0x01aee40000100800 */
[----:B---3--:R-:W-:-:S13]  /*159c0*/  ISETP.NE.AND P0, PT, R0, RZ, PT ;  /* 0x000000ff0000720c */ /* 0x008fda0003f05270 */
[----:B------:R-:W-:Y:S01]  /*159d0*/  @P0 WARPSYNC 0xffffffff ;  /* 0xffffffff00000948 */ /* 0x000fe20003800000 */
[----:B------:R-:W-:Y:S06]  /*159e0*/  @P0 BAR.SYNC.DEFER_BLOCKING 0x5, 0x100 ;  /* 0x0144000000000b1d */ /* 0x000fec0000010000 */
[----:B--2---:R-:W1:Y:S04]  /*159f0*/  @P0 LDS.128 R4, [0x1a080] ;  /* 0x01a08000ff040984 */ /* 0x004e680000000c00 */
[----:B-1----:R1:W-:Y:S04]  /*15a00*/  @P0 STL.64 [R1+0x70], R4 ;  /* 0x0000700401000387 */ /* 0x0023e80000100a00 */
[----:B------:R1:W-:Y:S04]  /*15a10*/  @P0 STL.64 [R1+0x78], R6 ;  /* 0x0000780601000387 */ /* 0x0003e80000100a00 */
[----:B------:R-:W-:Y:S06]  /*15a20*/  @P0 BAR.ARV 0x4, 0x100 ;  /* 0x0104000000000b1d */ /* 0x000fec0000002000 */
[----:B------:R-:W-:Y:S05]  /*15a30*/  @P0 BRA `(.L_x_500) ;  /* 0x0000105000000947 */ /* 0x000fea0003800000 */
[----:B------:R-:W2:Y:S01]  /*15a40*/  S2R R0, SR_TID.X ;  /* 0x0000000000007919 */ /* 0x000ea20000002100 */
[----:B-1----:R-:W-:Y:S01]  /*15a50*/  IMAD.MOV.U32 R7, RZ, RZ, RZ ;  /* 0x000000ffff077224 */ /* 0x002fe200078e00ff */
[----:B--2---:R-:W-:-:S04]  /*15a60*/  LOP3.LUT R14, R0, 0x1f, RZ, 0xc0, !PT ;  /* 0x0000001f000e7812 */ /* 0x004fc800078ec0ff */
[----:B------:R-:W-:Y:S01]  /*15a70*/  ISETP.NE.AND P6, PT, R14, 0x1f, PT ;  /* 0x0000001f0e00780c */ /* 0x000fe20003fc5270 */
[----:B------:R-:W-:Y:S10]  /*15a80*/  BRA.DIV ~URZ, `(.L_x_501) ;  /* 0x00001d327f007947 */ /* 0x000ff4000b800000 */
[----:B------:R1:W2:Y:S02]  /*15a90*/  SHFL.IDX PT, R9, R111, RZ, 0x1f ;  /* 0x00001fff6f097589 */ /* 0x0002a400000e0000 */
.L_x_543:
[----:B------:R-:W-:Y:S05]  /*15aa0*/  BRA.DIV ~URZ, `(.L_x_502) ;  /* 0x00001d827f007947 */ /* 0x000fea000b800000 */
[----:B------:R3:W4:Y:S02]  /*15ab0*/  SHFL.IDX PT, R8, R111, 0x1, 0x1f ;  /* 0x00201f006f087f89 */ /* 0x00072400000e0000 */
.L_x_544:
        /* <DEDUP_REMOVED lines=18> */
[----:B------:R1:W3:Y:S02]  /*15be0*/  SHFL.UP PT, R4, R0, 0x1, RZ ;  /* 0x0420000000047989 */ /* 0x0002e400000e00ff */
.L_x_545:
        /* <DEDUP_REMOVED lines=16> */
.L_x_546:
[----:B---3--:R-:W-:Y:S01]  /*15cf0*/  IMAD R0, R0, c[0x0][0x538], RZ ;  /* 0x00014e0000007a24 */ /* 0x008fe200078e02ff */
[----:B------:R-:W-:Y:S04]  /*15d00*/  BSSY B1, `(.L_x_505) ;  /* 0x00000cf000017945 */ /* 0x000fe80003800000 */
[----:B----4-:R-:W-:-:S04]  /*15d10*/  IADD3 R8, R0, R8, RZ ;  /* 0x0000000800087210 */ /* 0x010fc80007ffe0ff */
[----:B--2---:R-:W-:-:S13]  /*15d20*/  ISETP.GT.AND P0, PT, R8, R9, PT ;  /* 0x000000090800720c */ /* 0x004fda0003f04270 */
[----:B------:R-:W-:Y:S05]  /*15d30*/  @P0 BRA `(.L_x_506) ;  /* 0x0000025000000947 */ /* 0x000fea0003800000 */
.L_x_510:
[----:B------:R-:W2:Y:S02]  /*15d40*/  LDL.LU R0, [R1+0x7c] ;  /* 0x00007c0001007983 */ /* 0x000ea40000300800 */
[----:B--2---:R-:W-:-:S04]  /*15d50*/  IADD3 R0, R0, 0x1f, RZ ;  /* 0x0000001f00007810 */ /* 0x004fc80007ffe0ff */
[----:B------:R-:W-:-:S13]  /*15d60*/  ISETP.GE.AND P0, PT, R0, c[0x0][0x53c], PT ;  /* 0x00014f0000007a0c */ /* 0x000fda0003f06270 */
[----:B------:R-:W-:Y:S05]  /*15d70*/  @P0 BRA `(.L_x_507) ;  /* 0x00000c2000000947 */ /* 0x000fea0003800000 */
[----:B------:R2:W-:Y:S01]  /*15d80*/  STL [R1+0x7c], R0 ;  /* 0x00007c0001007387 */ /* 0x0005e20000100800 */
[----:B------:R-:W-:Y:S01]  /*15d90*/  CS2R R6, SRZ ;  /* 0x0000000000067805 */ /* 0x000fe2000001ff00 */
[----:B--2---:R-:W-:-:S04]  /*15da0*/  IADD3 R0, R0, R14, RZ ;  /* 0x0000000e00007210 */ /* 0x004fc80007ffe0ff */
[----:B------:R-:W-:-:S13]  /*15db0*/  ISETP.GE.OR P0, PT, R0, c[0x0][0x53c], !P6 ;  /* 0x00014f0000007a0c */ /* 0x000fda0007706670 */
[----:B------:R-:W-:Y:S02]  /*15dc0*/  @!P0 MOV R2, 0x4 ;  /* 0x0000000400028802 */ /* 0x000fe40000000f00 */
[----:B------:R-:W-:-:S03]  /*15dd0*/  @!P0 MOV R3, 0x4 ;  /* 0x0000000400038802 */ /* 0x000fc60000000f00 */
[----:B-1----:R-:W-:-:S04]  /*15de0*/  @!P0 IMAD.WIDE R4, R0, R2, c[0x0][0x580] ;  /* 0x0001600000048625 */ /* 0x002fc800078e0202 */
[----:B------:R-:W-:Y:S01]  /*15df0*/  @!P0 IMAD.WIDE R2, R0, R3, c[0x0][0x578] ;  /* 0x00015e0000028625 */ /* 0x000fe200078e0203 */
[----:B------:R-:W2:Y:S04]  /*15e00*/  @!P0 LDG.E R6, [R4.64] ;  /* 0x0000000604068981 */ /* 0x000ea8000c1e1900 */
[----:B------:R-:W2:Y:S02]  /*15e10*/  @!P0 LDG.E R7, [R2.64] ;  /* 0x0000000602078981 */ /* 0x000ea4000c1e1900 */
[----:B--2---:R-:W-:Y:S01]  /*15e20*/  IMAD R0, R7, R6, RZ ;  /* 0x0000000607007224 */ /* 0x004fe200078e02ff */
[----:B------:R-:W-:Y:S05]  /*15e30*/  BRA.DIV ~URZ, `(.L_x_508) ;  /* 0x00001c427f007947 */ /* 0x000fea000b800000 */
[----:B------:R1:W2:Y:S02]  /*15e40*/  SHFL.UP PT, R2, R0, 0x1, RZ ;  /* 0x0420000000027989 */ /* 0x0002a400000e00ff */
.L_x_547:
        /* <DEDUP_REMOVED lines=16> */
.L_x_548:
[----:B--2---:R-:W-:-:S05]  /*15f50*/  IMAD R0, R0, c[0x0][0x538], RZ ;  /* 0x00014e0000007a24 */ /* 0x004fca00078e02ff */
[----:B------:R-:W-:-:S04]  /*15f60*/  IADD3 R8, R0, R8, RZ ;  /* 0x0000000800087210 */ /* 0x000fc80007ffe0ff */
[----:B------:R-:W-:-:S13]  /*15f70*/  ISETP.GT.AND P0, PT, R8, R9, PT ;  /* 0x000000090800720c */ /* 0x000fda0003f04270 */
[----:B-1----:R-:W-:Y:S05]  /*15f80*/  @!P0 BRA `(.L_x_510) ;  /* 0xfffffdb000008947 */ /* 0x002fea000383ffff */
.L_x_506:
[----:B------:R-:W-:-:S05]  /*15f90*/  IADD3 R11, -R0, R8, RZ ;  /* 0x00000008000b7210 */ /* 0x000fca0007ffe1ff */
[----:B------:R-:W-:-:S05]  /*15fa0*/  IMAD R0, R4, c[0x0][0x538], R11 ;  /* 0x00014e0004007a24 */ /* 0x000fca00078e020b */
[----:B------:R-:W-:Y:S01]  /*15fb0*/  ISETP.GT.AND P0, PT, R0, R9, PT ;  /* 0x000000090000720c */ /* 0x000fe20003f04270 */
[----:B------:R-:W-:-:S12]  /*15fc0*/  BRA.DIV ~URZ, `(.L_x_511) ;  /* 0x00001ca27f007947 */ /* 0x000fd8000b800000 */
[----:B------:R-:W-:-:S03]  /*15fd0*/  VOTE.ANY R10, PT, !P0 ;  /* 0x00000000000a7806 */ /* 0x000fc600040e0100 */
.L_x_549:
[----:B------:R-:W2:Y:S01]  /*15fe0*/  LDL.LU R0, [R1+0x7c] ;  /* 0x00007c0001007983 */ /* 0x000ea20000300800 */
[----:B------:R-:W2:Y:S02]  /*15ff0*/  POPC R8, R10 ;  /* 0x0000000a00087309 */ /* 0x000ea40000000000 */
[----:B--2---:R-:W-:-:S05]  /*16000*/  IADD3 R0, R8, R0, RZ ;  /* 0x0000000008007210 */ /* 0x004fca0007ffe0ff */
[----:B------:R2:W-:Y:S01]  /*16010*/  STL [R1+0x7c], R0 ;  /* 0x00007c0001007387 */ /* 0x0005e20000100800 */
[----:B------:R-:W-:Y:S05]  /*16020*/  BRA.DIV ~URZ, `(.L_x_512) ;  /* 0x00001c927f007947 */ /* 0x000fea000b800000 */
[----:B------:R3:W4:Y:S04]  /*16030*/  SHFL.IDX PT, R12, R6, R8, 0x1f ;  /* 0x00001f08060c7589 */ /* 0x00072800000e0000 */
[----:B------:R3:W1:Y:S02]  /*16040*/  SHFL.IDX PT, R7, R7, R8, 0x1f ;  /* 0x00001f0807077589 */ /* 0x00066400000e0000 */
.L_x_550:
[----:B------:R-:W-:Y:S01]  /*16050*/  ISETP.NE.AND P0, PT, R10, RZ, PT ;  /* 0x000000ff0a00720c */ /* 0x000fe20003f05270 */
[----:B------:R-:W-:-:S12]  /*16060*/  BSSY B0, `(.L_x_513) ;  /* 0x0000005000007945 */ /* 0x000fd80003800000 */
[----:B------:R-:W-:Y:S05]  /*16070*/  @!P0 BRA `(.L_x_514) ;  /* 0x0000003000008947 */ /* 0x000fea0003800000 */
[----:B------:R-:W-:Y:S01]  /*16080*/  IADD3 R3, R8, -0x1, RZ ;  /* 0xffffffff08037810 */ /* 0x000fe20007ffe0ff */
[----:B------:R-:W-:Y:S05]  /*16090*/  BRA.DIV ~URZ, `(.L_x_515) ;  /* 0x00001cf27f007947 */ /* 0x000fea000b800000 */
[----:B------:R2:W3:Y:S02]  /*160a0*/  SHFL.IDX PT, R13, R4, R3, 0x1f ;  /* 0x00001f03040d7589 */ /* 0x0004e400000e0000 */
.L_x_514:
[----:B------:R-:W-:Y:S05]  /*160b0*/  BSYNC B0 ;  /* 0x0000000000007941 */ /* 0x000fea0003800000 */
.L_x_513:
[----:B--23--:R-:W-:Y:S01]  /*160c0*/  IMAD R0, R13, c[0x0][0x538], R11 ;  /* 0x00014e000d007a24 */ /* 0x00cfe200078e020b */
[----:B-1----:R-:W-:Y:S01]  /*160d0*/  ISETP.NE.AND P0, PT, R7, 0x1, PT ;  /* 0x000000010700780c */ /* 0x002fe20003f05270 */
[----:B------:R-:W-:Y:S03]  /*160e0*/  BSSY B0, `(.L_x_516) ;  /* 0x0000087000007945 */ /* 0x000fe60003800000 */
[----:B------:R1:W-:Y:S01]  /*160f0*/  STL [R1+0x70], R0 ;  /* 0x0000700001007387 */ /* 0x0003e20000100800 */
[----:B------:R-:W-:-:S08]  /*16100*/  IADD3 R9, -R0, R9, RZ ;  /* 0x0000000900097210 */ /* 0x000fd00007ffe1ff */
[----:B------:R-:W-:Y:S05]  /*16110*/  @!P0 BRA `(.L_x_517) ;  /* 0x000003e000008947 */ /* 0x000fea0003800000 */
[-C--:B----4-:R-:W-:Y:S02]  /*16120*/  IABS R2, R12.reuse ;  /* 0x0000000c00027213 */ /* 0x090fe40000000000 */
[----:B------:R-:W-:Y:S02]  /*16130*/  IABS R8, R12 ;  /* 0x0000000c00087213 */ /* 0x000fe40000000000 */
[----:B-1----:R-:W1:Y:S08]  /*16140*/  I2F.RP R0, R2 ;  /* 0x0000000200007306 */ /* 0x002e700000209400 */
[----:B-1----:R-:W1:Y:S02]  /*16150*/  MUFU.RCP R0, R0 ;  /* 0x0000000000007308 */ /* 0x002e640000001000 */
[----:B-1----:R-:W-:-:S06]  /*16160*/  IADD3 R0, R0, 0xffffffe, RZ ;  /* 0x0ffffffe00007810 */ /* 0x002fcc0007ffe0ff */
[----:B------:R-:W1:Y:S02]  /*16170*/  F2I.FTZ.U32.TRUNC.NTZ R5, R0 ;  /* 0x0000000000057305 */ /* 0x000e64000021f000 */
[----:B-1----:R-:W-:Y:S01]  /*16180*/  IMAD.MOV R3, RZ, RZ, -R5 ;  /* 0x000000ffff037224 */ /* 0x002fe200078e0a05 */
[----:B------:R-:W-:-:S03]  /*16190*/  IABS R0, R7 ;  /* 0x0000000700007213 */ /* 0x000fc60000000000 */
[----:B------:R-:W-:Y:S01]  /*161a0*/  IMAD.MOV.U32 R4, RZ, RZ, R3 ;  /* 0x000000ffff047224 */ /* 0x000fe200078e0003 */
[----:B------:R-:W-:Y:S01]  /*161b0*/  IABS R3, R9 ;  /* 0x0000000900037213 */ /* 0x000fe20000000000 */
[----:B------:R-:W-:Y:S02]  /*161c0*/  IMAD.MOV.U32 R6, RZ, RZ, R0 ;  /* 0x000000ffff067224 */ /* 0x000fe400078e0000 */
[----:B------:R-:W-:Y:S02]  /*161d0*/  IMAD R0, R4, R2, RZ ;  /* 0x0000000204007224 */ /* 0x000fe400078e02ff */
[----:B------:R-:W-:Y:S01]  /*161e0*/  IMAD.MOV.U32 R4, RZ, RZ, RZ ;  /* 0x000000ffff047224 */ /* 0x000fe200078e00ff */
[----:B------:R-:W1:Y:S03]  /*161f0*/  I2F.RP R10, R6 ;  /* 0x00000006000a7306 */ /* 0x000e660000209400 */
[----:B------:R-:W-:-:S04]  /*16200*/  IMAD.HI.U32 R5, R5, R0, R4 ;  /* 0x0000000005057227 */ /* 0x000fc800078e0004 */
[----:B------:R-:W-:-:S05]  /*16210*/  IMAD.MOV R0, RZ, RZ, -R8 ;  /* 0x000000ffff007224 */ /* 0x000fca00078e0a08 */
[----:B------:R-:W-:Y:S01]  /*16220*/  MOV R4, R0 ;  /* 0x0000000000047202 */ /* 0x000fe20000000f00 */
[----:B------:R-:W-:-:S04]  /*16230*/  IMAD.HI.U32 R0, R5, R3, RZ ;  /* 0x0000000305007227 */ /* 0x000fc800078e00ff */
[----:B------:R-:W-:Y:S02]  /*16240*/  IMAD R3, R0, R4, R3 ;  /* 0x0000000400037224 */ /* 0x000fe400078e0203 */
[----:B-1----:R-:W1:Y:S03]  /*16250*/  MUFU.RCP R4, R10 ;  /* 0x0000000a00047308 */ /* 0x002e660000001000 */
        /* <DEDUP_REMOVED lines=9> */
[----:B------:R-:W-:Y:S01]  /*162f0*/  @P2 IADD3 R0, R0, 0x1, RZ ;  /* 0x0000000100002810 */ /* 0x000fe20007ffe0ff */
[----:B-1----:R-:W-:-:S06]  /*16300*/  IMAD.MOV R2, RZ, RZ, -R3 ;  /* 0x000000ffff027224 */ /* 0x002fcc00078e0a03 */
[----:B------:R-:W-:Y:S01]  /*16310*/  @!P1 IMAD.MOV R0, RZ, RZ, -R0 ;  /* 0x000000ffff009224 */ /* 0x000fe200078e0a00 */
[----:B------:R-:W-:Y:S02]  /*16320*/  @!P0 LOP3.LUT R0, RZ, R12, RZ, 0x33, !PT ;  /* 0x0000000cff008212 */ /* 0x000fe400078e33ff */
[----:B------:R-:W-:Y:S02]  /*16330*/  MOV R4, R2 ;  /* 0x0000000200047202 */ /* 0x000fe40000000f00 */
[----:B------:R-:W-:Y:S02]  /*16340*/  IABS R2, R7 ;  /* 0x0000000700027213 */ /* 0x000fe40000000000 */
[----:B------:R-:W-:Y:S01]  /*16350*/  IABS R8, R0 ;  /* 0x0000000000087213 */ /* 0x000fe20000000000 */
[----:B------:R-:W-:Y:S02]  /*16360*/  IMAD R4, R4, R6, RZ ;  /* 0x0000000604047224 */ /* 0x000fe400078e02ff */
[----:B------:R-:W-:-:S02]  /*16370*/  IMAD.MOV R5, RZ, RZ, -R2 ;  /* 0x000000ffff057224 */ /* 0x000fc400078e0a02 */
[----:B------:R-:W-:-:S04]  /*16380*/  IMAD.MOV.U32 R2, RZ, RZ, RZ ;  /* 0x000000ffff027224 */ /* 0x000fc800078e00ff */
[----:B------:R-:W-:Y:S01]  /*16390*/  IMAD.HI.U32 R2, R3, R4, R2 ;  /* 0x0000000403027227 */ /* 0x000fe200078e0002 */
[----:B------:R-:W-:-:S03]  /*163a0*/  MOV R4, R5 ;  /* 0x0000000500047202 */ /* 0x000fc60000000f00 */
[----:B------:R-:W-:-:S04]  /*163b0*/  IMAD.MOV.U32 R3, RZ, RZ, R8 ;  /* 0x000000ffff037224 */ /* 0x000fc800078e0008 */
[----:B------:R-:W-:-:S04]  /*163c0*/  IMAD.HI.U32 R2, R2, R3, RZ ;  /* 0x0000000302027227 */ /* 0x000fc800078e00ff */
[----:B------:R-:W-:Y:S01]  /*163d0*/  IMAD R3, R2, R4, R3 ;  /* 0x0000000402037224 */ /* 0x000fe200078e0203 */
[----:B------:R-:W-:-:S04]  /*163e0*/  IADD3 R4, -R0, RZ, RZ ;  /* 0x000000ff00047210 */ /* 0x000fc80007ffe1ff */
        /* <DEDUP_REMOVED lines=9> */
[----:B------:R-:W-:-:S05]  /*16480*/  @!P0 LOP3.LUT R2, RZ, R7, RZ, 0x33, !PT ;  /* 0x00000007ff028212 */ /* 0x000fca00078e33ff */
[----:B------:R-:W-:-:S04]  /*16490*/  IMAD.MOV R3, RZ, RZ, -R2 ;  /* 0x000000ffff037224 */ /* 0x000fc800078e0a02 */
[C---:B------:R-:W-:Y:S02]  /*164a0*/  IMAD R3, R7.reuse, R3, R0 ;  /* 0x0000000307037224 */ /* 0x040fe400078e0200 */
[----:B------:R-:W-:Y:S02]  /*164b0*/  IMAD R0, R7, 0x1000000, R2 ;  /* 0x0100000007007824 */ /* 0x000fe400078e0202 */
[----:B------:R-:W-:Y:S02]  /*164c0*/  IMAD R2, R12, R4, R9 ;  /* 0x000000040c027224 */ /* 0x000fe400078e0209 */
[----:B------:R-:W-:-:S05]  /*164d0*/  IMAD R0, R3, 0x10000, R0 ;  /* 0x0001000003007824 */ /* 0x000fca00078e0200 */
[----:B------:R1:W-:Y:S01]  /*164e0*/  STL [R1+0x78], R0 ;  /* 0x0000780001007387 */ /* 0x0003e20000100800 */
[----:B------:R-:W-:Y:S05]  /*164f0*/  BRA `(.L_x_518) ;  /* 0x0000045000007947 */ /* 0x000fea0003800000 */
.L_x_517:
[----:B-1----:R-:W2:Y:S01]  /*16500*/  LDL R0, [R1+0x7c] ;  /* 0x00007c0001007983 */ /* 0x002ea20000100800 */
[----:B------:R-:W-:-:S04]  /*16510*/  IMAD.MOV.U32 R2, RZ, RZ, 0x4 ;  /* 0x00000004ff027424 */ /* 0x000fc800078e00ff */
[----:B--2---:R-:W-:-:S05]  /*16520*/  IMAD.WIDE R2, R0, R2, c[0x0][0x590] ;  /* 0x0001640000027625 */ /* 0x004fca00078e0202 */
[----:B------:R-:W2:Y:S02]  /*16530*/  LDG.E R4, [R2.64] ;  /* 0x0000000602047981 */ /* 0x000ea4000c1e1900 */
[----:B--2-4-:R-:W-:-:S05]  /*16540*/  IMAD R8, R4, R12, RZ ;  /* 0x0000000c04087224 */ /* 0x014fca00078e02ff */
[-C--:B------:R-:W-:Y:S02]  /*16550*/  IABS R0, R8.reuse ;  /* 0x0000000800007213 */ /* 0x080fe40000000000 */
        /* <DEDUP_REMOVED lines=10> */
[----:B------:R-:W-:Y:S01]  /*16600*/  MOV R2, RZ ;  /* 0x000000ff00027202 */ /* 0x000fe20000000f00 */
[----:B------:R-:W-:-:S04]  /*16610*/  IMAD.MOV.U32 R6, RZ, RZ, R0 ;  /* 0x000000ffff067224 */ /* 0x000fc800078e0000 */
        /* <DEDUP_REMOVED lines=11> */
[----:B------:R-:W-:-:S05]  /*166d0*/  @P2 IADD3 R0, R0, 0x1, RZ ;  /* 0x0000000100002810 */ /* 0x000fca0007ffe0ff */
[----:B------:R-:W-:-:S05]  /*166e0*/  IMAD.MOV.U32 R2, RZ, RZ, R0 ;  /* 0x000000ffff027224 */ /* 0x000fca00078e0000 */
[----:B------:R-:W-:Y:S02]  /*166f0*/  @!P1 IADD3 R2, -R2, RZ, RZ ;  /* 0x000000ff02029210 */ /* 0x000fe40007ffe1ff */
[----:B------:R-:W-:-:S05]  /*16700*/  @!P0 LOP3.LUT R2, RZ, R8, RZ, 0x33, !PT ;  /* 0x00000008ff028212 */ /* 0x000fca00078e33ff */
[----:B------:R-:W-:Y:S02]  /*16710*/  IMAD R10, R4, R2, RZ ;  /* 0x00000002040a7224 */ /* 0x000fe400078e02ff */
[----:B------:R-:W-:-:S03]  /*16720*/  IMAD.MOV R2, RZ, RZ, -R2 ;  /* 0x000000ffff027224 */ /* 0x000fc600078e0a02 */
[----:B------:R-:W-:Y:S01]  /*16730*/  IADD3 R0, -R10, c[0x0][0x538], RZ ;  /* 0x00014e000a007a10 */ /* 0x000fe20007ffe1ff */
[----:B------:R-:W-:-:S03]  /*16740*/  IMAD R5, R8, R2, R9 ;  /* 0x0000000208057224 */ /* 0x000fc600078e0209 */
[----:B------:R-:W-:Y:S02]  /*16750*/  IMNMX R0, R4, R0, PT ;  /* 0x0000000004007217 */ /* 0x000fe40003800200 */
[----:B------:R-:W-:Y:S02]  /*16760*/  IABS R2, R5 ;  /* 0x0000000500027213 */ /* 0x000fe40000000000 */
        /* <DEDUP_REMOVED lines=8> */
[----:B------:R-:W-:Y:S01]  /*167f0*/  IMAD R7, R6, R4, RZ ;  /* 0x0000000406077224 */ /* 0x000fe200078e02ff */
[----:B------:R-:W-:Y:S01]  /*16800*/  MOV R6, R2 ;  /* 0x0000000200067202 */ /* 0x000fe20000000f00 */
[----:B------:R-:W-:-:S04]  /*16810*/  IMAD.MOV.U32 R2, RZ, RZ, RZ ;  /* 0x000000ffff027224 */ /* 0x000fc800078e00ff */
[----:B------:R-:W-:-:S04]  /*16820*/  IMAD.HI.U32 R7, R3, R7, R2 ;  /* 0x0000000703077227 */ /* 0x000fc800078e0002 */
[----:B------:R-:W-:-:S04]  /*16830*/  IMAD.MOV R2, RZ, RZ, -R8 ;  /* 0x000000ffff027224 */ /* 0x000fc800078e0a08 */
[----:B------:R-:W-:Y:S02]  /*16840*/  IMAD.MOV.U32 R3, RZ, RZ, R2 ;  /* 0x000000ffff037224 */ /* 0x000fe400078e0002 */
[----:B------:R-:W-:-:S04]  /*16850*/  IMAD.HI.U32 R2, R7, R6, RZ ;  /* 0x0000000607027227 */ /* 0x000fc800078e00ff */
[----:B------:R-:W-:-:S05]  /*16860*/  IMAD R3, R2, R3, R6 ;  /* 0x0000000302037224 */ /* 0x000fca00078e0206 */
[----:B------:R-:W-:-:S13]  /*16870*/  ISETP.GT.U32.AND P0, PT, R4, R3, PT ;  /* 0x000000030400720c */ /* 0x000fda0003f04070 */
[-C--:B------:R-:W-:Y:S02]  /*16880*/  @!P0 IADD3 R3, R3, -R4.reuse, RZ ;  /* 0x8000000403038210 */ /* 0x080fe40007ffe0ff */
[----:B------:R-:W-:Y:S02]  /*16890*/  @!P0 IADD3 R2, R2, 0x1, RZ ;  /* 0x0000000102028810 */ /* 0x000fe40007ffe0ff */
[----:B------:R-:W-:Y:S02]  /*168a0*/  ISETP.GE.U32.AND P2, PT, R3, R4, PT ;  /* 0x000000040300720c */ /* 0x000fe40003f46070 */
[----:B------:R-:W-:Y:S02]  /*168b0*/  LOP3.LUT R3, R5, R0, RZ, 0x3c, !PT ;  /* 0x0000000005037212 */ /* 0x000fe400078e3cff */
[----:B------:R-:W-:Y:S02]  /*168c0*/  ISETP.NE.AND P0, PT, R0, RZ, PT ;  /* 0x000000ff0000720c */ /* 0x000fe40003f05270 */
[----:B------:R-:W-:Y:S01]  /*168d0*/  ISETP.GE.AND P1, PT, R3, RZ, PT ;  /* 0x000000ff0300720c */ /* 0x000fe20003f26270 */
[----:B------:R-:W-:Y:S01]  /*168e0*/  IMAD.MOV R3, RZ, RZ, -R0 ;  /* 0x000000ffff037224 */ /* 0x000fe200078e0a00 */
[----:B------:R-:W-:-:S05]  /*168f0*/  IADD3 R5, R10, 0x1000000, R5 ;  /* 0x010000000a057810 */ /* 0x000fca0007ffe005 */
[----:B------:R-:W-:-:S06]  /*16900*/  @P2 IADD3 R2, R2, 0x1, RZ ;  /* 0x0000000102022810 */ /* 0x000fcc0007ffe0ff */
[----:B------:R-:W-:Y:S01]  /*16910*/  @!P1 IMAD.MOV R2, RZ, RZ, -R2 ;  /* 0x000000ffff029224 */ /* 0x000fe200078e0a02 */
[----:B------:R-:W-:-:S05]  /*16920*/  @!P0 LOP3.LUT R2, RZ, R0, RZ, 0x33, !PT ;  /* 0x00000000ff028212 */ /* 0x000fca00078e33ff */
[----:B------:R-:W-:-:S05]  /*16930*/  IMAD R0, R2, R3, R5 ;  /* 0x0000000302007224 */ /* 0x000fca00078e0205 */
[----:B------:R1:W-:Y:S02]  /*16940*/  STL [R1+0x78], R0 ;  /* 0x0000780001007387 */ /* 0x0003e40000100800 */
.L_x_518:
[----:B------:R-:W-:Y:S05]  /*16950*/  BSYNC B0 ;  /* 0x0000000000007941 */ /* 0x000fea0003800000 */
.L_x_516:
[----:B------:R-:W-:-:S04]  /*16960*/  LOP3.LUT R2, RZ, R2, RZ, 0x33, !PT ;  /* 0x00000002ff027212 */ /* 0x000fc800078e33ff */
[----:B-1----:R-:W-:-:S05]  /*16970*/  IADD3 R0, R2, R12, RZ ;  /* 0x0000000c02007210 */ /* 0x002fca0007ffe0ff */
[----:B------:R1:W-:Y:S01]  /*16980*/  STL [R1+0x74], R0 ;  /* 0x0000740001007387 */ /* 0x0003e20000100800 */
[----:B------:R-:W-:Y:S05]  /*16990*/  BRA `(.L_x_519) ;  /* 0x0000005000007947 */ /* 0x000fea0003800000 */
.L_x_507:
[----:B------:R-:W-:Y:S01]  /*169a0*/  MOV R0, c[0x0][0x53c] ;  /* 0x00014f0000007a02 */ /* 0x000fe20000000f00 */
[----:B------:R2:W-:Y:S04]  /*169b0*/  STL [R1+0x70], R9 ;  /* 0x0000700901007387 */ /* 0x0005e80000100800 */
[----:B------:R2:W-:Y:S04]  /*169c0*/  STL [R1+0x74], RZ ;  /* 0x000074ff01007387 */ /* 0x0005e80000100800 */
[----:B------:R2:W-:Y:S04]  /*169d0*/  STL [R1+0x78], RZ ;  /* 0x000078ff01007387 */ /* 0x0005e80000100800 */
[----:B------:R2:W-:Y:S02]  /*169e0*/  STL [R1+0x7c], R0 ;  /* 0x00007c0001007387 */ /* 0x0005e40000100800 */
.L_x_519:
[----:B------:R-:W-:Y:S05]  /*169f0*/  BSYNC B1 ;  /* 0x0000000000017941 */ /* 0x000fea0003800000 */
.L_x_505:
[----:B-1----:R-:W3:Y:S04]  /*16a00*/  LDL R4, [R1+0x70] ;  /* 0x0000700001047983 */ /* 0x002ee80000100800 */
[----:B------:R-:W3:Y:S04]  /*16a10*/  LDL R5, [R1+0x74] ;  /* 0x0000740001057983 */ /* 0x000ee80000100800 */
[----:B------:R-:W3:Y:S04]  /*16a20*/  LDL R6, [R1+0x78] ;  /* 0x0000780001067983 */ /* 0x000ee80000100800 */
[----:B------:R-:W3:Y:S01]  /*16a30*/  LDL R7, [R1+0x7c] ;  /* 0x00007c0001077983 */ /* 0x000ee20000100800 */
[----:B------:R-:W-:Y:S03]  /*16a40*/  WARPSYNC 0xffffffff ;  /* 0xffffffff00007948 */ /* 0x000fe60003800000 */
[----:B------:R-:W-:Y:S01]  /*16a50*/  BAR.SYNC.DEFER_BLOCKING 0x4, 0x100 ;  /* 0x0104000000007b1d */ /* 0x000fe20000010000 */
[----:B------:R-:W-:-:S13]  /*16a60*/  ISETP.NE.AND P0, PT, R14, RZ, PT ;  /* 0x000000ff0e00720c */ /* 0x000fda0003f05270 */
[----:B---3--:R1:W-:Y:S04]  /*16a70*/  @!P0 STS.128 [0x1a080], R4 ;  /* 0x01a08004ff008388 */ /* 0x0083e80000000c00 */
[----:B------:R-:W-:Y:S06]  /*16a80*/  BAR.ARV 0x5, 0x100 ;  /* 0x0144000000007b1d */ /* 0x000fec0000002000 */
.L_x_500:
[----:B--2---:R-:W2:Y:S02]  /*16a90*/  LDL R0, [R1+0x7c] ;  /* 0x00007c0001007983 */ /* 0x004ea40000100800 */
[----:B--2---:R-:W-:-:S13]  /*16aa0*/  ISETP.GE.AND P0, PT, R0, c[0x0][0x53c], PT ;  /* 0x00014f0000007a0c */ /* 0x004fda0003f06270 */
[----:B-1----:R-:W-:Y:S01]  /*16ab0*/  @P0 CALL.REL.NOINC `(.L_x_520) ;  /* 0x0000001000000944 */ /* 0x002fe20003c00000 */
[----:B------:R-:W-:Y:S05]  /*16ac0*/  BRA `(.L_x_521) ;  /* 0xfffeadc000007947 */ /* 0x000fea000383ffff */
.L_x_520:
[----:B------:R-:W-:Y:S05]  /*16ad0*/  EXIT ;  /* 0x000000000000794d */ /* 0x000fea0003800000 */
.L_x_383:
[----:B------:R-:W-:Y:S01]  /*16ae0*/  IMAD.MOV.U32 R0, RZ, RZ, R5 ;  /* 0x000000ffff007224 */ /* 0x000fe200078e0005 */
[----:B------:R-:W-:Y:S02]  /*16af0*/  MOV R2, 0x1 ;  /* 0x0000000100027802 */ /* 0x000fe40000000f00 */
[----:B------:R-:W-:Y:S02]  /*16b00*/  MOV R3, 0x16b20 ;  /* 0x00016b2000037802 */ /* 0x000fe40000000f00 */
[----:B------:R-:W-:Y:S05]  /*16b10*/  CALL.REL.NOINC `($__internal_10_$__cuda_sm70_shflsync_up_p) ;  /* 0x0000137000007944 */ /* 0x000fea0003c00000 */
[----:B------:R-:W-:Y:S01]  /*16b20*/  MOV R0, R4 ;  /* 0x0000000400007202 */ /* 0x000fe20000000f00 */
[----:B------:R-:W-:Y:S05]  /*16b30*/  BRA `(.L_x_522) ;  /* 0xfffe992000007947 */ /* 0x000fea000383ffff */
.L_x_384:
[----:B------:R-:W-:Y:S01]  /*16b40*/  IMAD.MOV.U32 R0, RZ, RZ, R5 ;  /* 0x000000ffff007224 */ /* 0x000fe200078e0005 */
[----:B------:R-:W-:Y:S02]  /*16b50*/  MOV R2, 0x2 ;  /* 0x0000000200027802 */ /* 0x000fe40000000f00 */
[----:B------:R-:W-:Y:S02]  /*16b60*/  MOV R3, 0x16b80 ;  /* 0x00016b8000037802 */ /* 0x000fe40000000f00 */
[----:B------:R-:W-:Y:S05]  /*16b70*/  CALL.REL.NOINC `($__internal_10_$__cuda_sm70_shflsync_up_p) ;  /* 0x0000131000007944 */ /* 0x000fea0003c00000 */
[----:B------:R-:W-:Y:S01]  /*16b80*/  SEL R0, R4, RZ, P4 ;  /* 0x000000ff04007207 */ /* 0x000fe20002000000 */
[----:B------:R-:W-:Y:S01]  /*16b90*/  IMAD.MOV.U32 R2, RZ, RZ, 0x4 ;  /* 0x00000004ff027424 */ /* 0x000fe200078e00ff */
[----:B------:R-:W-:-:S03]  /*16ba0*/  MOV R3, 0x16bd0 ;  /* 0x00016bd000037802 */ /* 0x000fc60000000f00 */
[----:B------:R-:W-:Y:S02]  /*16bb0*/  IMAD.IADD R0, R5, 0x1, R0 ;  /* 0x0000000105007824 */ /* 0x000fe400078e0200 */
        /* <DEDUP_REMOVED lines=14> */
[----:B------:R-:W-:Y:S01]  /*16ca0*/  IMAD.IADD R4, R0, 0x1, R4 ;  /* 0x0000000100047824 */ /* 0x000fe200078e0204 */
[----:B------:R-:W-:-:S03]  /*16cb0*/  MOV R0, 0x1f ;  /* 0x0000001f00007802 */ /* 0x000fc60000000f00 */
[----:B------:R-:W-:Y:S02]  /*16cc0*/  IMAD.MOV.U32 R5, RZ, RZ, R4 ;  /* 0x000000ffff057224 */ /* 0x000fe400078e0004 */
[----:B------:R-:W-:Y:S05]  /*16cd0*/  CALL.REL.NOINC `($__internal_9_$__cuda_sm70_shflsync_idx_p) ;  /* 0x0000116000007944 */ /* 0x000fea0003c00000 */
[----:B------:R-:W-:Y:S05]  /*16ce0*/  BRA `(.L_x_523) ;  /* 0xfffe987000007947 */ /* 0x000fea000383ffff */
.L_x_386:
[----:B------:R-:W-:Y:S02]  /*16cf0*/  SEL R0, RZ, 0x1, P0 ;  /* 0x00000001ff007807 */ /* 0x000fe40000000000 */
[----:B------:R-:W-:Y:S02]  /*16d00*/  MOV R2, 0x16d20 ;  /* 0x00016d2000027802 */ /* 0x000fe40000000f00 */
[----:B------:R-:W-:Y:S05]  /*16d10*/  CALL.REL.NOINC `($__internal_11_$__cuda_sm70_votesync_ballot) ;  /* 0x000011e000007944 */ /* 0x000fea0003c00000 */
[----:B------:R-:W-:Y:S01]  /*16d20*/  MOV R10, R0 ;  /* 0x00000000000a7202 */ /* 0x000fe20000000f00 */
[----:B------:R-:W-:Y:S05]  /*16d30*/  BRA `(.L_x_524) ;  /* 0xfffe98b000007947 */ /* 0x000fea000383ffff */
.L_x_387:
[----:B------:R-:W-:Y:S01]  /*16d40*/  IMAD.MOV.U32 R5, RZ, RZ, R9 ;  /* 0x000000ffff057224 */ /* 0x000fe200078e0009 */
[----:B------:R-:W-:Y:S01]  /*16d50*/  MOV R3, R6 ;  /* 0x0000000600037202 */ /* 0x000fe20000000f00 */
[----:B-1----:R-:W-:Y:S01]  /*16d60*/  IMAD.MOV.U32 R0, RZ, RZ, 0x1f ;  /* 0x0000001fff007424 */ /* 0x002fe200078e00ff */
[----:B------:R-:W-:Y:S02]  /*16d70*/  MOV R2, 0x16d90 ;  /* 0x00016d9000027802 */ /* 0x000fe40000000f00 */
[----:B------:R-:W-:Y:S05]  /*16d80*/  CALL.REL.NOINC `($__internal_9_$__cuda_sm70_shflsync_idx_p) ;  /* 0x000010b000007944 */ /* 0x000fea0003c00000 */
[----:B------:R-:W-:Y:S01]  /*16d90*/  IMAD.MOV.U32 R12, RZ, RZ, R0 ;  /* 0x000000ffff0c7224 */ /* 0x000fe200078e0000 */
[----:B------:R-:W-:Y:S01]  /*16da0*/  MOV R5, R8 ;  /* 0x0000000800057202 */ /* 0x000fe20000000f00 */
[----:B------:R-:W-:Y:S01]  /*16db0*/  IMAD.MOV.U32 R7, RZ, RZ, RZ ;  /* 0x000000ffff077224 */ /* 0x000fe200078e00ff */
[----:B------:R-:W-:Y:S01]  /*16dc0*/  MOV R3, R6 ;  /* 0x0000000600037202 */ /* 0x000fe20000000f00 */
[----:B------:R-:W-:Y:S01]  /*16dd0*/  IMAD.MOV.U32 R0, RZ, RZ, 0x1f ;  /* 0x0000001fff007424 */ /* 0x000fe200078e00ff */
[----:B------:R-:W-:-:S02]  /*16de0*/  MOV R2, 0x16e00 ;  /* 0x00016e0000027802 */ /* 0x000fc40000000f00 */
[----:B------:R-:W-:Y:S05]  /*16df0*/  CALL.REL.NOINC `($__internal_9_$__cuda_sm70_shflsync_idx_p) ;  /* 0x0000104000007944 */ /* 0x000fea0003c00000 */
[----:B------:R-:W-:Y:S01]  /*16e00*/  MOV R9, R0 ;  /* 0x0000000000097202 */ /* 0x000fe20000000f00 */
[----:B------:R-:W-:Y:S05]  /*16e10*/  BRA `(.L_x_525) ;  /* 0xfffe984000007947 */ /* 0x000fea000383ffff */
.L_x_390:
[----:B------:R-:W-:Y:S01]  /*16e20*/  IMAD.MOV.U32 R5, RZ, RZ, R4 ;  /* 0x000000ffff057224 */ /* 0x000fe200078e0004 */
[----:B-1----:R-:W-:-:S02]  /*16e30*/  MOV R0, 0x1f ;  /* 0x0000001f00007802 */ /* 0x002fc40000000f00 */
[----:B------:R-:W-:Y:S02]  /*16e40*/  MOV R2, 0x16e60 ;  /* 0x00016e6000027802 */ /* 0x000fe40000000f00 */
[----:B--234-:R-:W-:Y:S05]  /*16e50*/  CALL.REL.NOINC `($__internal_9_$__cuda_sm70_shflsync_idx_p) ;  /* 0x00000fe000007944 */ /* 0x01cfea0003c00000 */
[----:B------:R-:W-:Y:S01]  /*16e60*/  MOV R7, R0 ;  /* 0x0000000000077202 */ /* 0x000fe20000000f00 */
[----:B------:R-:W-:Y:S05]  /*16e70*/  BRA `(.L_x_389) ;  /* 0xfffe984000007947 */ /* 0x000fea000383ffff */
.L_x_459:
[----:B------:R3:W5:Y:S01]  /*16e80*/  LDL R2, [R1+0x24] ;  /* 0x0000240001027983 */ /* 0x0007620000100800 */
[----:B------:R-:W-:Y:S02]  /*16e90*/  MOV R5, 0x2 ;  /* 0x0000000200057802 */ /* 0x000fe40000000f00 */
[----:B------:R-:W-:Y:S02]  /*16ea0*/  MOV R3, 0x16ec0 ;  /* 0x00016ec000037802 */ /* 0x000fe40000000f00 */
[----:B-123-5:R-:W-:Y:S05]  /*16eb0*/  CALL.REL.NOINC `($__internal_8_$__cuda_sm70_shflsync_bfly_p) ;  /* 0x00000f3000007944 */ /* 0x02efea0003c00000 */
[----:B------:R-:W-:Y:S01]  /*16ec0*/  MOV R0, R5 ;  /* 0x0000000500007202 */ /* 0x000fe20000000f00 */
[----:B------:R-:W-:Y:S05]  /*16ed0*/  BRA `(.L_x_526) ;  /* 0xffffa19000007947 */ /* 0x000fea000383ffff */
.L_x_460:
[----:B------:R-:W-:Y:S01]  /*16ee0*/  IMAD.MOV.U32 R2, RZ, RZ, R0 ;  /* 0x000000ffff027224 */ /* 0x000fe200078e0000 */
[----:B------:R-:W-:Y:S02]  /*16ef0*/  MOV R5, 0x1 ;  /* 0x0000000100057802 */ /* 0x000fe40000000f00 */
[----:B------:R-:W-:Y:S02]  /*16f00*/  MOV R3, 0x16f20 ;  /* 0x00016f2000037802 */ /* 0x000fe40000000f00 */
[----:B-1----:R-:W-:Y:S05]  /*16f10*/  CALL.REL.NOINC `($__internal_8_$__cuda_sm70_shflsync_bfly_p) ;  /* 0x00000ed000007944 */ /* 0x002fea0003c00000 */
[----:B------:R1:W5:Y:S01]  /*16f20*/  LDL R2, [R1+0x28] ;  /* 0x0000280001027983 */ /* 0x0003620000100800 */
[----:B------:R-:W-:Y:S01]  /*16f30*/  FADD.FTZ R0, R0, R5 ;  /* 0x0000000500007221 */ /* 0x000fe20000010000 */
[----:B------:R-:W-:-:S02]  /*16f40*/  MOV R5, 0x2 ;  /* 0x0000000200057802 */ /* 0x000fc40000000f00 */
[----:B------:R-:W-:Y:S02]  /*16f50*/  MOV R3, 0x16f70 ;  /* 0x00016f7000037802 */ /* 0x000fe40000000f00 */
[----:B-1---5:R-:W-:Y:S05]  /*16f60*/  CALL.REL.NOINC `($__internal_8_$__cuda_sm70_shflsync_bfly_p) ;  /* 0x00000e8000007944 */ /* 0x022fea0003c00000 */
[----:B------:R-:W2:Y:S01]  /*16f70*/  LDL.LU R2, [R1+0x28] ;  /* 0x0000280001027983 */ /* 0x000ea20000300800 */
[----:B------:R-:W-:Y:S01]  /*16f80*/  MOV R3, 0x16fd0 ;  /* 0x00016fd000037802 */ /* 0x000fe20000000f00 */
[----:B--2---:R-:W-:Y:S01]  /*16f90*/  FADD.FTZ R4, R2, R5 ;  /* 0x0000000502047221 */ /* 0x004fe20000010000 */
[----:B------:R-:W-:-:S04]  /*16fa0*/  MOV R5, 0x1 ;  /* 0x0000000100057802 */ /* 0x000fc80000000f00 */
[----:B------:R-:W-:Y:S02]  /*16fb0*/  MOV R2, R4 ;  /* 0x0000000400027202 */ /* 0x000fe40000000f00 */
[----:B------:R-:W-:Y:S05]  /*16fc0*/  CALL.REL.NOINC `($__internal_8_$__cuda_sm70_shflsync_bfly_p) ;  /* 0x00000e2000007944 */ /* 0x000fea0003c00000 */
[----:B------:R-:W-:Y:S01]  /*16fd0*/  MOV R3, R5 ;  /* 0x0000000500037202 */ /* 0x000fe20000000f00 */
[----:B------:R-:W-:Y:S05]  /*16fe0*/  BRA `(.L_x_527) ;  /* 0xffffa11000007947 */ /* 0x000fea000383ffff */
.L_x_467:
[----:B--234-:R-:W-:Y:S01]  /*16ff0*/  IMAD.MOV.U32 R5, RZ, RZ, R14 ;  /* 0x000000ffff057224 */ /* 0x01cfe200078e000e */
[----:B------:R-:W-:Y:S01]  /*17000*/  MOV R3, RZ ;  /* 0x000000ff00037202 */ /* 0x000fe20000000f00 */
[----:B------:R-:W-:Y:S01]  /*17010*/  IMAD.MOV.U32 R0, RZ, RZ, 0x181f ;  /* 0x0000181fff007424 */ /* 0x000fe200078e00ff */
[----:B------:R-:W-:Y:S02]  /*17020*/  MOV R2, 0x17040 ;  /* 0x0001704000027802 */ /* 0x000fe40000000f00 */
[----:B-1----:R-:W-:Y:S05]  /*17030*/  CALL.REL.NOINC `($__internal_9_$__cuda_sm70_shflsync_idx_p) ;  /* 0x00000e0000007944 */ /* 0x002fea0003c00000 */
[----:B------:R-:W-:Y:S01]  /*17040*/  MOV R10, R0 ;  /* 0x00000000000a7202 */ /* 0x000fe20000000f00 */
[----:B------:R-:W-:Y:S05]  /*17050*/  BRA `(.L_x_528) ;  /* 0xffffbde000007947 */ /* 0x000fea000383ffff */
.L_x_468:
[----:B------:R-:W-:Y:S01]  /*17060*/  IMAD.MOV.U32 R5, RZ, RZ, R15 ;  /* 0x000000ffff057224 */ /* 0x000fe200078e000f */
[----:B------:R-:W-:Y:S01]  /*17070*/  MOV R3, RZ ;  /* 0x000000ff00037202 */ /* 0x000fe20000000f00 */
[----:B------:R-:W-:Y:S01]  /*17080*/  IMAD.MOV.U32 R0, RZ, RZ, 0x181f ;  /* 0x0000181fff007424 */ /* 0x000fe200078e00ff */
[----:B------:R-:W-:Y:S02]  /*17090*/  MOV R2, 0x170b0 ;  /* 0x000170b000027802 */ /* 0x000fe40000000f00 */
[----:B-123--:R-:W-:Y:S05]  /*170a0*/  CALL.REL.NOINC `($__internal_9_$__cuda_sm70_shflsync_idx_p) ;  /* 0x00000d9000007944 */ /* 0x00efea0003c00000 */
[----:B------:R-:W-:Y:S05]  /*170b0*/  BRA `(.L_x_529) ;  /* 0xffffbda000007947 */ /* 0x000fea000383ffff */
.L_x_471:
[----:B-1----:R-:W-:Y:S01]  /*170c0*/  IMAD.MOV.U32 R5, RZ, RZ, R14 ;  /* 0x000000ffff057224 */ /* 0x002fe200078e000e */
[----:B------:R-:W-:Y:S01]  /*170d0*/  MOV R3, 0x1 ;  /* 0x0000000100037802 */ /* 0x000fe20000000f00 */
[----:B--2---:R-:W-:Y:S01]  /*170e0*/  IMAD.MOV.U32 R0, RZ, RZ, 0x181f ;  /* 0x0000181fff007424 */ /* 0x004fe200078e00ff */
[----:B------:R-:W-:-:S02]  /*170f0*/  MOV R2, 0x17110 ;  /* 0x0001711000027802 */ /* 0x000fc40000000f00 */
[----:B---34-:R-:W-:Y:S05]  /*17100*/  CALL.REL.NOINC `($__internal_9_$__cuda_sm70_shflsync_idx_p) ;  /* 0x00000d3000007944 */ /* 0x018fea0003c00000 */
[----:B------:R-:W-:Y:S01]  /*17110*/  IMAD.MOV.U32 R10, RZ, RZ, R0 ;  /* 0x000000ffff0a7224 */ /* 0x000fe200078e0000 */
[----:B------:R-:W-:Y:S01]  /*17120*/  MOV R3, 0x1 ;  /* 0x0000000100037802 */ /* 0x000fe20000000f00 */
[----:B------:R-:W-:Y:S01]  /*17130*/  IMAD.MOV.U32 R5, RZ, RZ, R15 ;  /* 0x000000ffff057224 */ /* 0x000fe200078e000f */
[----:B------:R-:W-:-:S02]  /*17140*/  MOV R0, 0x181f ;  /* 0x0000181f00007802 */ /* 0x000fc40000000f00 */
[----:B------:R-:W-:Y:S02]  /*17150*/  MOV R2, 0x17170 ;  /* 0x0001717000027802 */ /* 0x000fe40000000f00 */
[----:B------:R-:W-:Y:S05]  /*17160*/  CALL.REL.NOINC `($__internal_9_$__cuda_sm70_shflsync_idx_p) ;  /* 0x00000cd000007944 */ /* 0x000fea0003c00000 */
[----:B------:R-:W-:Y:S05]  /*17170*/  BRA `(.L_x_530) ;  /* 0xffffbe9000007947 */ /* 0x000fea000383ffff */
.L_x_474:
[----:B-1----:R-:W-:Y:S01]  /*17180*/  IMAD.MOV.U32 R5, RZ, RZ, R14 ;  /* 0x000000ffff057224 */ /* 0x002fe200078e000e */
[----:B------:R-:W-:Y:S01]  /*17190*/  MOV R3, 0x2 ;  /* 0x0000000200037802 */ /* 0x000fe20000000f00 */
[----:B--2---:R-:W-:Y:S01]  /*171a0*/  IMAD.MOV.U32 R0, RZ, RZ, 0x181f ;  /* 0x0000181fff007424 */ /* 0x004fe200078e00ff */
[----:B------:R-:W-:Y:S02]  /*171b0*/  MOV R2, 0x171d0 ;  /* 0x000171d000027802 */ /* 0x000fe40000000f00 */
[----:B---34-:R-:W-:Y:S05]  /*171c0*/  CALL.REL.NOINC `($__internal_9_$__cuda_sm70_shflsync_idx_p) ;  /* 0x00000c7000007944 */ /* 0x018fea0003c00000 */
[----:B------:R-:W-:Y:S01]  /*171d0*/  MOV R10, R0 ;  /* 0x00000000000a7202 */ /* 0x000fe20000000f00 */
[----:B------:R-:W-:Y:S05]  /*171e0*/  BRA `(.L_x_531) ;  /* 0xffffbf9000007947 */ /* 0x000fea000383ffff */
.L_x_475:
[----:B-1----:R-:W-:Y:S01]  /*171f0*/  IMAD.MOV.U32 R5, RZ, RZ, R15 ;  /* 0x000000ffff057224 */ /* 0x002fe200078e000f */
[----:B------:R-:W-:Y:S01]  /*17200*/  MOV R3, 0x2 ;  /* 0x0000000200037802 */ /* 0x000fe20000000f00 */
[----:B--2---:R-:W-:Y:S01]  /*17210*/  IMAD.MOV.U32 R0, RZ, RZ, 0x181f ;  /* 0x0000181fff007424 */ /* 0x004fe200078e00ff */
[----:B------:R-:W-:Y:S02]  /*17220*/  MOV R2, 0x17240 ;  /* 0x0001724000027802 */ /* 0x000fe40000000f00 */
[----:B---34-:R-:W-:Y:S05]  /*17230*/  CALL.REL.NOINC `($__internal_9_$__cuda_sm70_shflsync_idx_p) ;  /* 0x00000c0000007944 */ /* 0x018fea0003c00000 */
[----:B------:R-:W-:Y:S05]  /*17240*/  BRA `(.L_x_532) ;  /* 0xffffbf5000007947 */ /* 0x000fea000383ffff */
.L_x_478:
[----:B-1----:R-:W-:Y:S01]  /*17250*/  IMAD.MOV.U32 R5, RZ, RZ, R14 ;  /* 0x000000ffff057224 */ /* 0x002fe200078e000e */
[----:B------:R-:W-:Y:S01]  /*17260*/  MOV R3, 0x3 ;  /* 0x0000000300037802 */ /* 0x000fe20000000f00 */
[----:B---3--:R-:W-:Y:S01]  /*17270*/  IMAD.MOV.U32 R0, RZ, RZ, 0x181f ;  /* 0x0000181fff007424 */ /* 0x008fe200078e00ff */
[----:B------:R-:W-:-:S02]  /*17280*/  MOV R2, 0x172a0 ;  /* 0x000172a000027802 */ /* 0x000fc40000000f00 */
[----:B--2-4-:R-:W-:Y:S05]  /*17290*/  CALL.REL.NOINC `($__internal_9_$__cuda_sm70_shflsync_idx_p) ;  /* 0x00000ba000007944 */ /* 0x014fea0003c00000 */
[----:B------:R-:W-:Y:S01]  /*172a0*/  IMAD.MOV.U32 R8, RZ, RZ, R0 ;  /* 0x000000ffff087224 */ /* 0x000fe200078e0000 */
[----:B------:R-:W-:Y:S01]  /*172b0*/  MOV R3, 0x3 ;  /* 0x0000000300037802 */ /* 0x000fe20000000f00 */
[----:B------:R-:W-:Y:S01]  /*172c0*/  IMAD.MOV.U32 R5, RZ, RZ, R15 ;  /* 0x000000ffff057224 */ /* 0x000fe200078e000f */
[----:B------:R-:W-:-:S02]  /*172d0*/  MOV R0, 0x181f ;  /* 0x0000181f00007802 */ /* 0x000fc40000000f00 */
[----:B------:R-:W-:Y:S02]  /*172e0*/  MOV R2, 0x17300 ;  /* 0x0001730000027802 */ /* 0x000fe40000000f00 */
[----:B------:R-:W-:Y:S05]  /*172f0*/  CALL.REL.NOINC `($__internal_9_$__cuda_sm70_shflsync_idx_p) ;  /* 0x00000b4000007944 */ /* 0x000fea0003c00000 */
[----:B------:R-:W-:Y:S05]  /*17300*/  BRA `(.L_x_533) ;  /* 0xffffc01000007947 */ /* 0x000fea000383ffff */
.L_x_480:
[----:B------:R-:W-:Y:S01]  /*17310*/  IMAD.MOV.U32 R5, RZ, RZ, R12 ;  /* 0x000000ffff057224 */ /* 0x000fe200078e000c */
[----:B------:R-:W-:Y:S01]  /*17320*/  MOV R3, RZ ;  /* 0x000000ff00037202 */ /* 0x000fe20000000f00 */
[----:B------:R-:W-:Y:S01]  /*17330*/  IMAD.MOV.U32 R0, RZ, RZ, 0x1c1f ;  /* 0x00001c1fff007424 */ /* 0x000fe200078e00ff */
[----:B------:R-:W-:Y:S02]  /*17340*/  MOV R2, 0x17360 ;  /* 0x0001736000027802 */ /* 0x000fe40000000f00 */
[----:B------:R-:W-:Y:S05]  /*17350*/  CALL.REL.NOINC `($__internal_9_$__cuda_sm70_shflsync_idx_p) ;  /* 0x00000ae000007944 */ /* 0x000fea0003c00000 */
[----:B------:R-:W-:Y:S01]  /*17360*/  MOV R4, R0 ;  /* 0x0000000000047202 */ /* 0x000fe20000000f00 */
[----:B------:R-:W-:Y:S05]  /*17370*/  BRA `(.L_x_534) ;  /* 0xffffc32000007947 */ /* 0x000fea000383ffff */
.L_x_481:
[----:B------:R-:W-:Y:S01]  /*17380*/  IMAD.MOV.U32 R5, RZ, RZ, R14 ;  /* 0x000000ffff057224 */ /* 0x000fe200078e000e */
[----:B------:R-:W-:Y:S01]  /*17390*/  MOV R3, RZ ;  /* 0x000000ff00037202 */ /* 0x000fe20000000f00 */
[----:B------:R-:W-:Y:S01]  /*173a0*/  IMAD.MOV.U32 R0, RZ, RZ, 0x1c1f ;  /* 0x00001c1fff007424 */ /* 0x000fe200078e00ff */
[----:B------:R-:W-:Y:S02]  /*173b0*/  MOV R2, 0x173d0 ;  /* 0x000173d000027802 */ /* 0x000fe40000000f00 */
[----:B-12---:R-:W-:Y:S05]  /*173c0*/  CALL.REL.NOINC `($__internal_9_$__cuda_sm70_shflsync_idx_p) ;  /* 0x00000a7000007944 */ /* 0x006fea0003c00000 */
[----:B------:R-:W-:Y:S05]  /*173d0*/  BRA `(.L_x_535) ;  /* 0xffffc2e000007947 */ /* 0x000fea000383ffff */
.L_x_484:
[----:B------:R-:W-:Y:S01]  /*173e0*/  IMAD.MOV.U32 R5, RZ, RZ, R12 ;  /* 0x000000ffff057224 */ /* 0x000fe200078e000c */
[----:B----4-:R-:W-:Y:S01]  /*173f0*/  MOV R3, 0x1 ;  /* 0x0000000100037802 */ /* 0x010fe20000000f00 */
[----:B------:R-:W-:Y:S01]  /*17400*/  IMAD.MOV.U32 R0, RZ, RZ, 0x1c1f ;  /* 0x00001c1fff007424 */ /* 0x000fe200078e00ff */
[----:B------:R-:W-:-:S02]  /*17410*/  MOV R2, 0x17430 ;  /* 0x0001743000027802 */ /* 0x000fc40000000f00 */
[----:B-123--:R-:W-:Y:S05]  /*17420*/  CALL.REL.NOINC `($__internal_9_$__cuda_sm70_shflsync_idx_p) ;  /* 0x00000a1000007944 */ /* 0x00efea0003c00000 */
[----:B------:R-:W-:Y:S01]  /*17430*/  IMAD.MOV.U32 R4, RZ, RZ, R0 ;  /* 0x000000ffff047224 */ /* 0x000fe200078e0000 */
[----:B------:R-:W-:Y:S01]  /*17440*/  MOV R3, 0x1 ;  /* 0x0000000100037802 */ /* 0x000fe20000000f00 */
[----:B------:R-:W-:Y:S01]  /*17450*/  IMAD.MOV.U32 R5, RZ, RZ, R14 ;  /* 0x000000ffff057224 */ /* 0x000fe200078e000e */
[----:B------:R-:W-:-:S02]  /*17460*/  MOV R0, 0x1c1f ;  /* 0x00001c1f00007802 */ /* 0x000fc40000000f00 */
[----:B------:R-:W-:Y:S02]  /*17470*/  MOV R2, 0x17490 ;  /* 0x0001749000027802 */ /* 0x000fe40000000f00 */
[----:B------:R-:W-:Y:S05]  /*17480*/  CALL.REL.NOINC `($__internal_9_$__cuda_sm70_shflsync_idx_p) ;  /* 0x000009b000007944 */ /* 0x000fea0003c00000 */
[----:B------:R-:W-:Y:S05]  /*17490*/  BRA `(.L_x_536) ;  /* 0xffffce8000007947 */ /* 0x000fea000383ffff */
.L_x_488:
[----:B------:R-:W-:Y:S01]  /*174a0*/  IMAD.MOV.U32 R5, RZ, RZ, R12 ;  /* 0x000000ffff057224 */ /* 0x000fe200078e000c */
[----:B------:R-:W-:Y:S01]  /*174b0*/  MOV R3, RZ ;  /* 0x000000ff00037202 */ /* 0x000fe20000000f00 */
[----:B------:R-:W-:Y:S01]  /*174c0*/  IMAD.MOV.U32 R0, RZ, RZ, 0x181f ;  /* 0x0000181fff007424 */ /* 0x000fe200078e00ff */
[----:B------:R-:W-:Y:S02]  /*174d0*/  MOV R2, 0x174f0 ;  /* 0x000174f000027802 */ /* 0x000fe40000000f00 */
[----:B------:R-:W-:Y:S05]  /*174e0*/  CALL.REL.NOINC `($__internal_9_$__cuda_sm70_shflsync_idx_p) ;  /* 0x0000095000007944 */ /* 0x000fea0003c00000 */
[----:B------:R-:W-:Y:S01]  /*174f0*/  MOV R10, R0 ;  /* 0x00000000000a7202 */ /* 0x000fe20000000f00 */
[----:B------:R-:W-:Y:S05]  /*17500*/  BRA `(.L_x_537) ;  /* 0xffffde7000007947 */ /* 0x000fea000383ffff */
.L_x_489:
[----:B------:R-:W-:Y:S01]  /*17510*/  IMAD.MOV.U32 R5, RZ, RZ, R15 ;  /* 0x000000ffff057224 */ /* 0x000fe200078e000f */
[----:B------:R-:W-:Y:S01]  /*17520*/  MOV R3, RZ ;  /* 0x000000ff00037202 */ /* 0x000fe20000000f00 */
[----:B------:R-:W-:Y:S01]  /*17530*/  IMAD.MOV.U32 R0, RZ, RZ, 0x181f ;  /* 0x0000181fff007424 */ /* 0x000fe200078e00ff */
[----:B------:R-:W-:Y:S02]  /*17540*/  MOV R2, 0x17560 ;  /* 0x0001756000027802 */ /* 0x000fe40000000f00 */
[----:B-12---:R-:W-:Y:S05]  /*17550*/  CALL.REL.NOINC `($__internal_9_$__cuda_sm70_shflsync_idx_p) ;  /* 0x000008e000007944 */ /* 0x006fea0003c00000 */
[----:B------:R-:W-:Y:S05]  /*17560*/  BRA `(.L_x_538) ;  /* 0xffffde3000007947 */ /* 0x000fea000383ffff */
.L_x_492:
[----:B--2---:R-:W-:Y:S01]  /*17570*/  IMAD.MOV.U32 R5, RZ, RZ, R12 ;  /* 0x000000ffff057224 */ /* 0x004fe200078e000c */
[----:B------:R-:W-:Y:S01]  /*17580*/  MOV R3, 0x1 ;  /* 0x0000000100037802 */ /* 0x000fe20000000f00 */
[----:B----4-:R-:W-:Y:S01]  /*17590*/  IMAD.MOV.U32 R0, RZ, RZ, 0x181f ;  /* 0x0000181fff007424 */ /* 0x010fe200078e00ff */
[----:B------:R-:W-:-:S02]  /*175a0*/  MOV R2, 0x175c0 ;  /* 0x000175c000027802 */ /* 0x000fc40000000f00 */
[----:B-1-3--:R-:W-:Y:S05]  /*175b0*/  CALL.REL.NOINC `($__internal_9_$__cuda_sm70_shflsync_idx_p) ;  /* 0x0000088000007944 */ /* 0x00afea0003c00000 */
[----:B------:R-:W-:Y:S01]  /*175c0*/  IMAD.MOV.U32 R10, RZ, RZ, R0 ;  /* 0x000000ffff0a7224 */ /* 0x000fe200078e0000 */
[----:B------:R-:W-:Y:S01]  /*175d0*/  MOV R3, 0x1 ;  /* 0x0000000100037802 */ /* 0x000fe20000000f00 */
[----:B------:R-:W-:Y:S01]  /*175e0*/  IMAD.MOV.U32 R5, RZ, RZ, R15 ;  /* 0x000000ffff057224 */ /* 0x000fe200078e000f */
[----:B------:R-:W-:-:S02]  /*175f0*/  MOV R0, 0x181f ;  /* 0x0000181f00007802 */ /* 0x000fc40000000f00 */
[----:B------:R-:W-:Y:S02]  /*17600*/  MOV R2, 0x17620 ;  /* 0x0001762000027802 */ /* 0x000fe40000000f00 */
[----:B------:R-:W-:Y:S05]  /*17610*/  CALL.REL.NOINC `($__internal_9_$__cuda_sm70_shflsync_idx_p) ;  /* 0x0000082000007944 */ /* 0x000fea0003c00000 */
[----:B------:R-:W-:Y:S05]  /*17620*/  BRA `(.L_x_539) ;  /* 0xffffdf3000007947 */ /* 0x000fea000383ffff */
.L_x_495:
[----:B-1----:R-:W-:Y:S01]  /*17630*/  IMAD.MOV.U32 R5, RZ, RZ, R12 ;  /* 0x000000ffff057224 */ /* 0x002fe200078e000c */
[----:B------:R-:W-:Y:S01]  /*17640*/  MOV R3, 0x2 ;  /* 0x0000000200037802 */ /* 0x000fe20000000f00 */
[----:B----4-:R-:W-:Y:S01]  /*17650*/  IMAD.MOV.U32 R0, RZ, RZ, 0x181f ;  /* 0x0000181fff007424 */ /* 0x010fe200078e00ff */
[----:B------:R-:W-:Y:S02]  /*17660*/  MOV R2, 0x17680 ;  /* 0x0001768000027802 */ /* 0x000fe40000000f00 */
[----:B--23--:R-:W-:Y:S05]  /*17670*/  CALL.REL.NOINC `($__internal_9_$__cuda_sm70_shflsync_idx_p) ;  /* 0x000007c000007944 */ /* 0x00cfea0003c00000 */
[----:B------:R-:W-:Y:S01]  /*17680*/  MOV R10, R0 ;  /* 0x00000000000a7202 */ /* 0x000fe20000000f00 */
[----:B------:R-:W-:Y:S05]  /*17690*/  BRA `(.L_x_540) ;  /* 0xffffe03000007947 */ /* 0x000fea000383ffff */
.L_x_496:
[----:B------:R-:W-:Y:S01]  /*176a0*/  IMAD.MOV.U32 R5, RZ, RZ, R15 ;  /* 0x000000ffff057224 */ /* 0x000fe200078e000f */
[----:B------:R-:W-:Y:S01]  /*176b0*/  MOV R3, 0x2 ;  /* 0x0000000200037802 */ /* 0x000fe20000000f00 */
[----:B----4-:R-:W-:Y:S01]  /*176c0*/  IMAD.MOV.U32 R0, RZ, RZ, 0x181f ;  /* 0x0000181fff007424 */ /* 0x010fe200078e00ff */
[----:B------:R-:W-:Y:S02]  /*176d0*/  MOV R2, 0x176f0 ;  /* 0x000176f000027802 */ /* 0x000fe40000000f00 */
[----:B-123--:R-:W-:Y:S05]  /*176e0*/  CALL.REL.NOINC `($__internal_9_$__cuda_sm70_shflsync_idx_p) ;  /* 0x0000075000007944 */ /* 0x00efea0003c00000 */
[----:B------:R-:W-:Y:S05]  /*176f0*/  BRA `(.L_x_541) ;  /* 0xffffdff000007947 */ /* 0x000fea000383ffff */
.L_x_499:
[----:B-1----:R-:W-:Y:S01]  /*17700*/  IMAD.MOV.U32 R5, RZ, RZ, R12 ;  /* 0x000000ffff057224 */ /* 0x002fe200078e000c */
[----:B------:R-:W-:Y:S01]  /*17710*/  MOV R3, 0x3 ;  /* 0x0000000300037802 */ /* 0x000fe20000000f00 */
[----:B------:R-:W-:Y:S01]  /*17720*/  IMAD.MOV.U32 R0, RZ, RZ, 0x181f ;  /* 0x0000181fff007424 */ /* 0x000fe200078e00ff */
[----:B------:R-:W-:-:S02]  /*17730*/  MOV R2, 0x17750 ;  /* 0x0001775000027802 */ /* 0x000fc40000000f00 */
[----:B--234-:R-:W-:Y:S05]  /*17740*/  CALL.REL.NOINC `($__internal_9_$__cuda_sm70_shflsync_idx_p) ;  /* 0x000006f000007944 */ /* 0x01cfea0003c00000 */
[----:B------:R-:W-:Y:S01]  /*17750*/  IMAD.MOV.U32 R10, RZ, RZ, R0 ;  /* 0x000000ffff0a7224 */ /* 0x000fe200078e0000 */
[----:B------:R-:W-:Y:S01]  /*17760*/  MOV R3, 0x3 ;  /* 0x0000000300037802 */ /* 0x000fe20000000f00 */
[----:B------:R-:W-:Y:S01]  /*17770*/  IMAD.MOV.U32 R5, RZ, RZ, R15 ;  /* 0x000000ffff057224 */ /* 0x000fe200078e000f */
[----:B------:R-:W-:-:S02]  /*17780*/  MOV R0, 0x181f ;  /* 0x0000181f00007802 */ /* 0x000fc40000000f00 */
[----:B------:R-:W-:Y:S02]  /*17790*/  MOV R2, 0x177b0 ;  /* 0x000177b000027802 */ /* 0x000fe40000000f00 */
[----:B------:R-:W-:Y:S05]  /*177a0*/  CALL.REL.NOINC `($__internal_9_$__cuda_sm70_shflsync_idx_p) ;  /* 0x0000069000007944 */ /* 0x000fea0003c00000 */
[----:B------:R-:W-:Y:S05]  /*177b0*/  BRA `(.L_x_542) ;  /* 0xffffe0b000007947 */ /* 0x000fea000383ffff */
.L_x_501:
[----:B------:R-:W-:Y:S01]  /*177c0*/  IMAD.MOV.U32 R5, RZ, RZ, R111 ;  /* 0x000000ffff057224 */ /* 0x000fe200078e006f */
[----:B------:R-:W-:Y:S01]  /*177d0*/  MOV R3, RZ ;  /* 0x000000ff00037202 */ /* 0x000fe20000000f00 */
[----:B------:R-:W-:Y:S01]  /*177e0*/  IMAD.MOV.U32 R0, RZ, RZ, 0x1f ;  /* 0x0000001fff007424 */ /* 0x000fe200078e00ff */
[----:B------:R-:W-:Y:S02]  /*177f0*/  MOV R2, 0x17810 ;  /* 0x0001781000027802 */ /* 0x000fe40000000f00 */
[----:B------:R-:W-:Y:S05]  /*17800*/  CALL.REL.NOINC `($__internal_9_$__cuda_sm70_shflsync_idx_p) ;  /* 0x0000063000007944 */ /* 0x000fea0003c00000 */
[----:B------:R-:W-:Y:S01]  /*17810*/  MOV R9, R0 ;  /* 0x0000000000097202 */ /* 0x000fe20000000f00 */
[----:B------:R-:W-:Y:S05]  /*17820*/  BRA `(.L_x_543) ;  /* 0xffffe27000007947 */ /* 0x000fea000383ffff */
.L_x_502:
[----:B------:R-:W-:Y:S01]  /*17830*/  IMAD.MOV.U32 R5, RZ, RZ, R111 ;  /* 0x000000ffff057224 */ /* 0x000fe200078e006f */
[----:B------:R-:W-:Y:S01]  /*17840*/  MOV R3, 0x1 ;  /* 0x0000000100037802 */ /* 0x000fe20000000f00 */
[----:B------:R-:W-:Y:S01]  /*17850*/  IMAD.MOV.U32 R0, RZ, RZ, 0x1f ;  /* 0x0000001fff007424 */ /* 0x000fe200078e00ff */
[----:B------:R-:W-:Y:S02]  /*17860*/  MOV R2, 0x17880 ;  /* 0x0001788000027802 */ /* 0x000fe40000000f00 */
[----:B-12---:R-:W-:Y:S05]  /*17870*/  CALL.REL.NOINC `($__internal_9_$__cuda_sm70_shflsync_idx_p) ;  /* 0x000005c000007944 */ /* 0x006fea0003c00000 */
[----:B------:R-:W-:Y:S01]  /*17880*/  MOV R8, R0 ;  /* 0x0000000000087202 */ /* 0x000fe20000000f00 */
[----:B------:R-:W-:Y:S05]  /*17890*/  BRA `(.L_x_544) ;  /* 0xffffe22000007947 */ /* 0x000fea000383ffff */
.L_x_503:
[----:B------:R-:W-:Y:S02]  /*178a0*/  MOV R2, 0x1 ;  /* 0x0000000100027802 */ /* 0x000fe40000000f00 */
[----:B------:R-:W-:-:S02]  /*178b0*/  MOV R3, 0x178d0 ;  /* 0x000178d000037802 */ /* 0x000fc40000000f00 */
[----:B-1234-:R-:W-:Y:S05]  /*178c0*/  CALL.REL.NOINC `($__internal_10_$__cuda_sm70_shflsync_up_p) ;  /* 0x000005c000007944 */ /* 0x01efea0003c00000 */
[----:B------:R-:W-:Y:S05]  /*178d0*/  BRA `(.L_x_545) ;  /* 0xffffe31000007947 */ /* 0x000fea000383ffff */
.L_x_504:
[----:B------:R-:W-:Y:S02]  /*178e0*/  MOV R2, 0x2 ;  /* 0x0000000200027802 */ /* 0x000fe40000000f00 */
[----:B------:R-:W-:-:S02]  /*178f0*/  MOV R3, 0x17910 ;  /* 0x0001791000037802 */ /* 0x000fc40000000f00 */
[----:B--2-4-:R-:W-:Y:S05]  /*17900*/  CALL.REL.NOINC `($__internal_10_$__cuda_sm70_shflsync_up_p) ;  /* 0x0000058000007944 */ /* 0x014fea0003c00000 */
[----:B------:R-:W-:Y:S01]  /*17910*/  SEL R3, R4, RZ, P1 ;  /* 0x000000ff04037207 */ /* 0x000fe20000800000 */
[----:B------:R-:W-:-:S04]  /*17920*/  IMAD.MOV.U32 R2, RZ, RZ, 0x4 ;  /* 0x00000004ff027424 */ /* 0x000fc800078e00ff */
[----:B------:R-:W-:Y:S01]  /*17930*/  IMAD.IADD R0, R0, 0x1, R3 ;  /* 0x0000000100007824 */ /* 0x000fe200078e0203 */
        /* <DEDUP_REMOVED lines=20> */
.L_x_508:
[----:B------:R-:W-:Y:S02]  /*17a80*/  MOV R2, 0x1 ;  /* 0x0000000100027802 */ /* 0x000fe40000000f00 */
[----:B------:R-:W-:Y:S02]  /*17a90*/  MOV R3, 0x17ab0 ;  /* 0x00017ab000037802 */ /* 0x000fe40000000f00 */
[----:B------:R-:W-:Y:S05]  /*17aa0*/  CALL.REL.NOINC `($__internal_10_$__cuda_sm70_shflsync_up_p) ;  /* 0x000003e000007944 */ /* 0x000fea0003c00000 */
[----:B------:R-:W-:Y:S01]  /*17ab0*/  MOV R2, R4 ;  /* 0x0000000400027202 */ /* 0x000fe20000000f00 */
[----:B------:R-:W-:Y:S05]  /*17ac0*/  BRA `(.L_x_547) ;  /* 0xffffe38000007947 */ /* 0x000fea000383ffff */
.L_x_509:
        /* <DEDUP_REMOVED lines=26> */
.L_x_511:
[----:B------:R-:W-:Y:S02]  /*17c70*/  SEL R0, RZ, 0x1, P0 ;  /* 0x00000001ff007807 */ /* 0x000fe40000000000 */
[----:B------:R-:W-:Y:S02]  /*17c80*/  MOV R2, 0x17ca0 ;  /* 0x00017ca000027802 */ /* 0x000fe40000000f00 */
[----:B-1----:R-:W-:Y:S05]  /*17c90*/  CALL.REL.NOINC `($__internal_11_$__cuda_sm70_votesync_ballot) ;  /* 0x0000026000007944 */ /* 0x002fea0003c00000 */
[----:B------:R-:W-:Y:S01]  /*17ca0*/  MOV R10, R0 ;  /* 0x00000000000a7202 */ /* 0x000fe20000000f00 */
[----:B------:R-:W-:Y:S05]  /*17cb0*/  BRA `(.L_x_549) ;  /* 0xffffe32000007947 */ /* 0x000fea000383ffff */
.L_x_512:
[----:B------:R-:W-:Y:S01]  /*17cc0*/  IMAD.MOV.U32 R5, RZ, RZ, R6 ;  /* 0x000000ffff057224 */ /* 0x000fe200078e0006 */
[----:B------:R-:W-:Y:S01]  /*17cd0*/  MOV R3, R8 ;  /* 0x0000000800037202 */ /* 0x000fe20000000f00 */
[----:B--2---:R-:W-:Y:S01]  /*17ce0*/  IMAD.MOV.U32 R0, RZ, RZ, 0x1f ;  /* 0x0000001fff007424 */ /* 0x004fe200078e00ff */
[----:B------:R-:W-:Y:S02]  /*17cf0*/  MOV R2, 0x17d10 ;  /* 0x00017d1000027802 */ /* 0x000fe40000000f00 */
[----:B-1----:R-:W-:Y:S05]  /*17d00*/  CALL.REL.NOINC `($__internal_9_$__cuda_sm70_shflsync_idx_p) ;  /* 0x0000013000007944 */ /* 0x002fea0003c00000 */
[----:B------:R-:W-:Y:S01]  /*17d10*/  IMAD.MOV.U32 R12, RZ, RZ, R0 ;  /* 0x000000ffff0c7224 */ /* 0x000fe200078e0000 */
[----:B------:R-:W-:Y:S01]  /*17d20*/  MOV R3, R8 ;  /* 0x0000000800037202 */ /* 0x000fe20000000f00 */
[----:B------:R-:W-:Y:S01]  /*17d30*/  IMAD.MOV.U32 R5, RZ, RZ, R7 ;  /* 0x000000ffff057224 */ /* 0x000fe200078e0007 */
[----:B------:R-:W-:Y:S02]  /*17d40*/  MOV R0, 0x1f ;  /* 0x0000001f00007802 */ /* 0x000fe40000000f00 */
[----:B------:R-:W-:-:S02]  /*17d50*/  MOV R2, 0x17d70 ;  /* 0x00017d7000027802 */ /* 0x000fc40000000f00 */
[----:B------:R-:W-:Y:S05]  /*17d60*/  CALL.REL.NOINC `($__internal_9_$__cuda_sm70_shflsync_idx_p) ;  /* 0x000000d000007944 */ /* 0x000fea0003c00000 */
[----:B------:R-:W-:Y:S01]  /*17d70*/  MOV R7, R0 ;  /* 0x0000000000077202 */ /* 0x000fe20000000f00 */
[----:B------:R-:W-:Y:S05]  /*17d80*/  BRA `(.L_x_550) ;  /* 0xffffe2c000007947 */ /* 0x000fea000383ffff */
.L_x_515:
[----:B------:R-:W-:Y:S01]  /*17d90*/  IMAD.MOV.U32 R5, RZ, RZ, R4 ;  /* 0x000000ffff057224 */ /* 0x000fe200078e0004 */
[----:B--2---:R-:W-:-:S02]  /*17da0*/  MOV R0, 0x1f ;  /* 0x0000001f00007802 */ /* 0x004fc40000000f00 */
[----:B------:R-:W-:Y:S02]  /*17db0*/  MOV R2, 0x17dd0 ;  /* 0x00017dd000027802 */ /* 0x000fe40000000f00 */
[----:B-1-34-:R-:W-:Y:S05]  /*17dc0*/  CALL.REL.NOINC `($__internal_9_$__cuda_sm70_shflsync_idx_p) ;  /* 0x0000007000007944 */ /* 0x01afea0003c00000 */
[----:B------:R-:W-:Y:S01]  /*17dd0*/  MOV R13, R0 ;  /* 0x00000000000d7202 */ /* 0x000fe20000000f00 */
[----:B------:R-:W-:Y:S05]  /*17de0*/  BRA `(.L_x_514) ;  /* 0xffffe2c000007947 */ /* 0x000fea000383ffff */
        .weak           $__internal_8_$__cuda_sm70_shflsync_bfly_p
        .type           $__internal_8_$__cuda_sm70_shflsync_bfly_p,@function
        .size           $__internal_8_$__cuda_sm70_shflsync_bfly_p,($__internal_9_$__cuda_sm70_shflsync_idx_p - $__internal_8_$__cuda_sm70_shflsync_bfly_p)
$__internal_8_$__cuda_sm70_shflsync_bfly_p:
[----:B------:R-:W-:Y:S04]  /*17df0*/  WARPSYNC R6 ;  /* 0x0000000600007348 */ /* 0x000fe80003800000 */
[----:B------:R1:W2:Y:S02]  /*17e00*/  SHFL.BFLY PT, R5, R2, R5, R7 ;  /* 0x0c00000502057389 */ /* 0x0002a400000e0007 */
[----:B-1----:R-:W-:Y:S02]  /*17e10*/  MOV R2, R3 ;  /* 0x0000000300027202 */ /* 0x002fe40000000f00 */
[----:B------:R-:W-:-:S04]  /*17e20*/  MOV R3, 0x0 ;  /* 0x0000000000037802 */ /* 0x000fc80000000f00 */
[----:B--2---:R-:W-:Y:S05]  /*17e30*/  RET.REL.NODEC R2 `(_ZN7cutlass13device_kernelIN5flash19enable_sm80_to_sm89INS1_16FlashAttnFwdSm80INS1_25CollectiveMainloopFwdSm80ILi8ELi1ELb1EN4cute5tupleIJNS5_1CILi128EEENS7_ILi48EEENS7_ILi256EEEEEELi256ENS_6half_tEfNS_4arch4Sm80ELb0ELb1ELb1ELb1ELb0ELb0ELb1ELb1EEENS1_21CollectiveEpilogueFwdINS6_IJS8_SA_S9_EEENS6_IJNS7_ILi1EEESI_SI_EEESC_SE_Li256ELb1ELb1ELb1ELb0EEENS1_36VarlenDynamicPersistentTileSchedulerILi128ELi48ELi256ELi256ELb1ELb1ELb0ELb1ELb0ELb1EEEEEEEEEvNT_6ParamsE) ;  /* 0xfffe81c002007950 */ /* 0x004fea0003c3ffff */
        .weak           $__internal_9_$__cuda_sm70_shflsync_idx_p
        .type           $__internal_9_$__cuda_sm70_shflsync_idx_p,@function
        .size           $__internal_9_$__cuda_sm70_shflsync_idx_p,($__internal_10_$__cuda_sm70_shflsync_up_p - $__internal_9_$__cuda_sm70_shflsync_idx_p)
$__internal_9_$__cuda_sm70_shflsync_idx_p:
[----:B------:R-:W-:-:S04]  /*17e40*/  MOV R114, 0xffffffff ;  /* 0xffffffff00727802 */ /* 0x000fc80000000f00 */
[----:B------:R-:W-:Y:S04]  /*17e50*/  WARPSYNC R114 ;  /* 0x0000007200007348 */ /* 0x000fe80003800000 */
[----:B------:R1:W2:Y:S02]  /*17e60*/  SHFL.IDX PT, R0, R5, R3, R0 ;  /* 0x0000000305007389 */ /* 0x0002a400000e0000 */
[----:B-1----:R-:W-:-:S04]  /*17e70*/  MOV R3, 0x0 ;  /* 0x0000000000037802 */ /* 0x002fc80000000f00 */
[----:B--2---:R-:W-:Y:S05]  /*17e80*/  RET.REL.NODEC R2 `(_ZN7cutlass13device_kernelIN5flash19enable_sm80_to_sm89INS1_16FlashAttnFwdSm80INS1_25CollectiveMainloopFwdSm80ILi8ELi1ELb1EN4cute5tupleIJNS5_1CILi128EEENS7_ILi48EEENS7_ILi256EEEEEELi256ENS_6half_tEfNS_4arch4Sm80ELb0ELb1ELb1ELb1ELb0ELb0ELb1ELb1EEENS1_21CollectiveEpilogueFwdINS6_IJS8_SA_S9_EEENS6_IJNS7_ILi1EEESI_SI_EEESC_SE_Li256ELb1ELb1ELb1ELb0EEENS1_36VarlenDynamicPersistentTileSchedulerILi128ELi48ELi256ELi256ELb1ELb1ELb0ELb1ELb0ELb1EEEEEEEEEvNT_6ParamsE) ;  /* 0xfffe817002007950 */ /* 0x004fea0003c3ffff */
        .weak           $__internal_10_$__cuda_sm70_shflsync_up_p
        .type           $__internal_10_$__cuda_sm70_shflsync_up_p,@function
        .size           $__internal_10_$__cuda_sm70_shflsync_up_p,($__internal_11_$__cuda_sm70_votesync_ballot - $__internal_10_$__cuda_sm70_shflsync_up_p)
$__internal_10_$__cuda_sm70_shflsync_up_p:
[----:B------:R-:W-:Y:S02]  /*17e90*/  IMAD.MOV.U32 R4, RZ, RZ, RZ ;  /* 0x000000ffff047224 */ /* 0x000fe400078e00ff */
[----:B------:R-:W-:-:S04]  /*17ea0*/  IMAD.MOV.U32 R10, RZ, RZ, -0x1 ;  /* 0xffffffffff0a7424 */ /* 0x000fc800078e00ff */
[----:B------:R-:W-:Y:S04]  /*17eb0*/  WARPSYNC R10 ;  /* 0x0000000a00007348 */ /* 0x000fe80003800000 */
[----:B------:R1:W2:Y:S02]  /*17ec0*/  SHFL.UP PT, R4, R0, R2, R4 ;  /* 0x0400000200047389 */ /* 0x0002a400000e0004 */
[----:B-1----:R-:W-:Y:S02]  /*17ed0*/  MOV R2, R3 ;  /* 0x0000000300027202 */ /* 0x002fe40000000f00 */
[----:B------:R-:W-:-:S04]  /*17ee0*/  MOV R3, 0x0 ;  /* 0x0000000000037802 */ /* 0x000fc80000000f00 */
[----:B--2---:R-:W-:Y:S05]  /*17ef0*/  RET.REL.NODEC R2 `(_ZN7cutlass13device_kernelIN5flash19enable_sm80_to_sm89INS1_16FlashAttnFwdSm80INS1_25CollectiveMainloopFwdSm80ILi8ELi1ELb1EN4cute5tupleIJNS5_1CILi128EEENS7_ILi48EEENS7_ILi256EEEEEELi256ENS_6half_tEfNS_4arch4Sm80ELb0ELb1ELb1ELb1ELb0ELb0ELb1ELb1EEENS1_21CollectiveEpilogueFwdINS6_IJS8_SA_S9_EEENS6_IJNS7_ILi1EEESI_SI_EEESC_SE_Li256ELb1ELb1ELb1ELb0EEENS1_36VarlenDynamicPersistentTileSchedulerILi128ELi48ELi256ELi256ELb1ELb1ELb0ELb1ELb0ELb1EEEEEEEEEvNT_6ParamsE) ;  /* 0xfffe810002007950 */ /* 0x004fea0003c3ffff */
        .weak           $__internal_11_$__cuda_sm70_votesync_ballot
        .type           $__internal_11_$__cuda_sm70_votesync_ballot,@function
        .size           $__internal_11_$__cuda_sm70_votesync_ballot,(.L_x_5153 - $__internal_11_$__cuda_sm70_votesync_ballot)
$__internal_11_$__cuda_sm70_votesync_ballot:
[----:B------:R-:W-:Y:S01]  /*17f00*/  ISETP.NE.U32.AND P0, PT, R0, 0x1, PT ;  /* 0x000000010000780c */ /* 0x000fe20003f05070 */
[----:B------:R-:W-:-:S04]  /*17f10*/  IMAD.MOV.U32 R3, RZ, RZ, -0x1 ;  /* 0xffffffffff037424 */ /* 0x000fc800078e00ff */
[----:B------:R-:W-:Y:S08]  /*17f20*/  WARPSYNC R3 ;  /* 0x0000000300007348 */ /* 0x000ff00003800000 */
[----:B------:R-:W-:-:S04]  /*17f30*/  VOTE.ANY R0, PT, !P0 ;  /* 0x0000000000007806 */ /* 0x000fc800040e0100 */
[----:B------:R-:W-:Y:S01]  /*17f40*/  LOP3.LUT R0, R0, R3, RZ, 0xc0, !PT ;  /* 0x0000000300007212 */ /* 0x000fe200078ec0ff */
[----:B------:R-:W-:-:S04]  /*17f50*/  IMAD.MOV.U32 R3, RZ, RZ, 0x0 ;  /* 0x00000000ff037424 */ /* 0x000fc800078e00ff */
[----:B------:R-:W-:Y:S05]  /*17f60*/  RET.REL.NODEC R2 `(_ZN7cutlass13device_kernelIN5flash19enable_sm80_to_sm89INS1_16FlashAttnFwdSm80INS1_25CollectiveMainloopFwdSm80ILi8ELi1ELb1EN4cute5tupleIJNS5_1CILi128EEENS7_ILi48EEENS7_ILi256EEEEEELi256ENS_6half_tEfNS_4arch4Sm80ELb0ELb1ELb1ELb1ELb0ELb0ELb1ELb1EEENS1_21CollectiveEpilogueFwdINS6_IJS8_SA_S9_EEENS6_IJNS7_ILi1EEESI_SI_EEESC_SE_Li256ELb1ELb1ELb1ELb0EEENS1_36VarlenDynamicPersistentTileSchedulerILi128ELi48ELi256ELi256ELb1ELb1ELb0ELb1ELb0ELb1EEEEEEEEEvNT_6ParamsE) ;  /* 0xfffe809002007950 */ /* 0x000fea0003c3ffff */
.L_x_551:
        /* <DEDUP_REMOVED lines=9> */
.L_x_5153:


//--------------------- .text._ZN7cutlass13device_kernelIN5flash19enable_sm80_to_sm89INS1_16FlashAttnFwdSm80INS1_25CollectiveMainloopFwdSm80ILi8ELi1ELb0EN4cute5tupleIJNS5_1CILi128EEENS7_ILi32EEENS7_ILi256EEEEEELi256ENS_6half_tEfNS_4arch4Sm80ELb0ELb1ELb1ELb1ELb0ELb1ELb1ELb1EEENS1_21CollectiveEpilogueFwdINS6_IJS8_SA_S9_EEENS6_IJNS7_ILi1EEESI_SI_EEESC_SE_Li256ELb1ELb1ELb1ELb0EEENS1_36VarlenDynamicPersistentTileSchedulerILi128ELi32ELi256ELi256ELb1ELb1ELb0ELb1ELb0ELb1EEEEEEEEEvNT_6ParamsE --------------------------
	.section	.text._ZN7cutlass13device_kernelIN5flash19enable_sm80_to_sm89INS1_16FlashAttnFwdSm80INS1_25CollectiveMainloopFwdSm80ILi8ELi1ELb0EN4cute5tupleIJNS5_1CILi128EEENS7_ILi32EEENS7_ILi256EEEEEELi256ENS_6half_tEfNS_4arch4Sm80ELb0ELb1ELb1ELb1ELb0ELb1ELb1ELb1EEENS1_21CollectiveEpilogueFwdINS6_IJS8_SA_S9_EEENS6_IJNS7_ILi1EEESI_SI_EEESC_SE_Li256ELb1ELb1ELb1ELb0EEENS1_36VarlenDynamicPersistentTileSchedulerILi128ELi32ELi256ELi256ELb1ELb1ELb0ELb1ELb0ELb1EEEEEEEEEvNT_6ParamsE,"ax",@progbits
	.sectioninfo	@"SHI_REGISTERS=255"
	.align	128
.text._ZN7cutlass13device_kernelIN5flash19enable_sm80_to_sm89INS1_16FlashAttnFwdSm80INS1_25CollectiveMainloopFwdSm80ILi8ELi1ELb0EN4cute5tupleIJNS5_1CILi128EEENS7_ILi32EEENS7_ILi256EEEEEELi256ENS_6half_tEfNS_4arch4Sm80ELb0ELb1ELb1ELb1ELb0ELb1ELb1ELb1EEENS1_21CollectiveEpilogueFwdINS6_IJS8_SA_S9_EEENS6_IJNS7_ILi1EEESI_SI_EEESC_SE_Li256ELb1ELb1ELb1ELb0EEENS1_36VarlenDynamicPersistentTileSchedulerILi128ELi32ELi256ELi256ELb1ELb1ELb0ELb1ELb0ELb1EEEEEEEEEvNT_6ParamsE:
        .type           _ZN7cutlass13device_kernelIN5flash19enable_sm80_to_sm89INS1_16FlashAttnFwdSm80INS1_25CollectiveMainloopFwdSm80ILi8ELi1ELb0EN4cute5tupleIJNS5_1CILi128EEENS7_ILi32EEENS7_ILi256EEEEEELi256ENS_6half_tEfNS_4arch4Sm80ELb0ELb1ELb1ELb1ELb0ELb1ELb1ELb1EEENS1_21CollectiveEpilogueFwdINS6_IJS8_SA_S9_EEENS6_IJNS7_ILi1EEESI_SI_EEESC_SE_Li256ELb1ELb1ELb1ELb0EEENS1_36VarlenDynamicPersistentTileSchedulerILi128ELi32ELi256ELi256ELb1ELb1ELb0ELb1ELb0ELb1EEEEEEEEEvNT_6ParamsE,@function
        .size           _ZN7cutlass13device_kernelIN5flash19enable_sm80_to_sm89INS1_16FlashAttnFwdSm80INS1_25CollectiveMainloopFwdSm80ILi8ELi1ELb0EN4cute5tupleIJNS5_1CILi128EEENS7_ILi32EEENS7_ILi256EEEEEELi256ENS_6half_tEfNS_4arch4Sm80ELb0ELb1ELb1ELb1ELb0ELb1ELb1ELb1EEENS1_21CollectiveEpilogueFwdINS6_IJS8_SA_S9_EEENS6_IJNS7_ILi1EEESI_SI_EEESC_SE_Li256ELb1ELb1ELb1ELb0EEENS1_36VarlenDynamicPersistentTileSchedulerILi128ELi32ELi256ELi256ELb1ELb1ELb0ELb1ELb0ELb1EEEEEEEEEvNT_6ParamsE,(.L_x_5158 - _ZN7cutlass13device_kernelIN5flash19enable_sm80_to_sm89INS1_16FlashAttnFwdSm80INS1_25CollectiveMainloopFwdSm80ILi8ELi1ELb0EN4cute5tupleIJNS5_1CILi128EEENS7_ILi32EEENS7_ILi256EEEEEELi256ENS_6half_tEfNS_4arch4Sm80ELb0ELb1ELb1ELb1ELb0ELb1ELb1ELb1EEENS1_21CollectiveEpilogueFwdINS6_IJS8_SA_S9_EEENS6_IJNS7_ILi1EEESI_SI_EEESC_SE_Li256ELb1ELb1ELb1ELb0EEENS1_36VarlenDynamicPersistentTileSchedulerILi128ELi32ELi256ELi256ELb1ELb1ELb0ELb1ELb0ELb1EEEEEEEEEvNT_6ParamsE)
        .other          _ZN7cutlass13device_kernelIN5flash19enable_sm80_to_sm89INS1_16FlashAttnFwdSm80INS1_25CollectiveMainloopFwdSm80ILi8ELi1ELb0EN4cute5tupleIJNS5_1CILi128EEENS7_ILi32EEENS7_ILi256EEEEEELi256ENS_6half_tEfNS_4arch4Sm80ELb0ELb1ELb1ELb1ELb0ELb1ELb1ELb1EEENS1_21CollectiveEpilogueFwdINS6_IJS8_SA_S9_EEENS6_IJNS7_ILi1EEESI_SI_EEESC_SE_Li256ELb1ELb1ELb1ELb0EEENS1_36VarlenDynamicPersistentTileSchedulerILi128ELi32ELi256ELi256ELb1ELb1ELb0ELb1ELb0ELb1EEEEEEEEEvNT_6ParamsE,@"STO_CUDA_ENTRY STV_DEFAULT"
_ZN7cutlass13device_kernelIN5flash19enable_sm80_to_sm89INS1_16FlashAttnFwdSm80INS1_25CollectiveMainloopFwdSm80ILi8ELi1ELb0EN4cute5tupleIJNS5_1CILi128EEENS7_ILi32EEENS7_ILi256EEEEEELi256ENS_6half_tEfNS_4arch4Sm80ELb0ELb1ELb1ELb1ELb0ELb1ELb1ELb1EEENS1_21CollectiveEpilogueFwdINS6_IJS8_SA_S9_EEENS6_IJNS7_ILi1EEESI_SI_EEESC_SE_Li256ELb1ELb1ELb1ELb0EEENS1_36VarlenDynamicPersistentTileSchedulerILi128ELi32ELi256ELi256ELb1ELb1ELb0ELb1ELb0ELb1EEEEEEEEEvNT_6ParamsE:
        /* <DEDUP_REMOVED lines=13> */
[----:B------:R-:W-:-:S02]  /*00d0*/  IMAD.MOV.U32 R10, RZ, RZ, RZ ;  /* 0x000000ffff0a7224 */ /* 0x000fc400078e00ff */
[----:B------:R-:W-:Y:S01]  /*00e0*/  IMAD.MOV.U32 R8, RZ, RZ, RZ ;  /* 0x000000ffff087224 */ /* 0x000fe200078e00ff */
        /* <DEDUP_REMOVED lines=13> */
[----:B------:R-:W-:Y:S02]  /*01c0*/  ISETP.GE.U32.AND P1, PT, R13, 0x10, PT ;  /* 0x000000100d00780c */ /* 0x000fe40003f26070 */
[----:B------:R-:W-:Y:S01]  /*01d0*/  MOV R7, RZ ;  /* 0x000000ff00077202 */ /* 0x000fe20000000f00 */
[----:B---3--:R-:W-:-:S05]  /*01e0*/  IMAD R4, R10, R8, RZ ;  /* 0x000000080a047224 */ /* 0x008fca00078e02ff */
[----:B------:R-:W3:Y:S02]  /*01f0*/  SHFL.UP PT, R0, R4, 0x1, RZ ;  /* 0x0420000004007989 */ /* 0x000ee400000e00ff */
[----:B---3--:R-:W-:-:S05]  /*0200*/  SEL R0, R0, RZ, P5 ;  /* 0x000000ff00007207 */ /* 0x008fca0002800000 */
[----:B------:R-:W-:-:S05]  /*0210*/  IMAD.IADD R4, R4, 0x1, R0 ;  /* 0x0000000104047824 */ /* 0x000fca00078e0200 */
[----:B------:R-:W3:Y:S02]  /*0220*/  SHFL.UP PT, R0, R4, 0x2, RZ ;  /* 0x0440000004007989 */ /* 0x000ee400000e00ff */
[----:B---3--:R-:W-:-:S04]  /*0230*/  SEL R0, R0, RZ, P4 ;  /* 0x000000ff00007207 */ /* 0x008fc80002000000 */
[----:B------:R-:W-:-:S05]  /*0240*/  IADD3 R4, R4, R0, RZ ;  /* 0x0000000004047210 */ /* 0x000fca0007ffe0ff */
        /* <DEDUP_REMOVED lines=16> */
.L_x_557:
        /* <DEDUP_REMOVED lines=17> */
.L_x_790:
        /* <DEDUP_REMOVED lines=16> */
.L_x_791:
[----:B---3--:R-:W-:-:S05]  /*0560*/  IMAD R0, R0, c[0x0][0x538], RZ ;  /* 0x00014e0000007a24 */ /* 0x008fca00078e02ff */
[----:B------:R-:W-:-:S04]  /*0570*/  IADD3 R6, R0, R6, RZ ;  /* 0x0000000600067210 */ /* 0x000fc80007ffe0ff */
[----:B------:R-:W-:-:S13]  /*0580*/  ISETP.GT.AND P0, PT, R6, UR4, PT ;  /* 0x0000000406007c0c */ /* 0x000fda000bf04270 */
[----:B-12---:R-:W-:Y:S05]  /*0590*/  @!P0 BRA `(.L_x_557) ;  /* 0xfffffdb000008947 */ /* 0x006fea000383ffff */
.L_x_553:
[----:B------:R-:W-:-:S05]  /*05a0*/  IADD3 R12, -R0, R6, RZ ;  /* 0x00000006000c7210 */ /* 0x000fca0007ffe1ff */
[----:B------:R-:W-:-:S05]  /*05b0*/  IMAD R0, R4, c[0x0][0x538], R12 ;  /* 0x00014e0004007a24 */ /* 0x000fca00078e020c */
[----:B------:R-:W-:Y:S01]  /*05c0*/  ISETP.GT.AND P0, PT, R0, UR4, PT ;  /* 0x0000000400007c0c */ /* 0x000fe2000bf04270 */
[----:B------:R-:W-:-:S12]  /*05d0*/  BRA.DIV ~URZ, `(.L_x_558) ;  /* 0x0001efd27f007947 */ /* 0x000fd8000b800000 */
[----:B------:R-:W-:-:S04]  /*05e0*/  VOTE.ANY R11, PT, !P0 ;  /* 0x00000000000b7806 */ /* 0x000fc800040e0100 */
.L_x_792:
[----:B------:R-:W1:Y:S02]  /*05f0*/  POPC R0, R11 ;  /* 0x0000000b00007309 */ /* 0x000e640000000000 */
[----:B-12---:R-:W-:Y:S01]  /*0600*/  IADD3 R235, R0, R7, RZ ;  /* 0x0000000700eb7210 */ /* 0x006fe20007ffe0ff */
[----:B------:R-:W-:Y:S05]  /*0610*/  BRA.DIV ~URZ, `(.L_x_559) ;  /* 0x0001efe27f007947 */ /* 0x000fea000b800000 */
[----:B------:R1:W2:Y:S01]  /*0620*/  SHFL.IDX PT, R233, R10, R0, 0x1f ;  /* 0x00001f000ae97589 */ /* 0x0002a200000e0000 */
[----:B------:R-:W-:-:S03]  /*0630*/  MOV R6, RZ ;  /* 0x000000ff00067202 */ /* 0x000fc60000000f00 */
[----:B------:R1:W3:Y:S04]  /*0640*/  SHFL.IDX PT, R10, R8, R0, 0x1f ;  /* 0x00001f00080a7589 */ /* 0x0002e800000e0000 */
.L_x_793:
[----:B------:R-:W-:Y:S01]  /*0650*/  ISETP.NE.AND P0, PT, R11, RZ, PT ;  /* 0x000000ff0b00720c */ /* 0x000fe20003f05270 */
[----:B------:R-:W-:-:S12]  /*0660*/  BSSY B0, `(.L_x_560) ;  /* 0x0000005000007945 */ /* 0x000fd80003800000 */
[----:B------:R-:W-:Y:S05]  /*0670*/  @!P0 BRA `(.L_x_561) ;  /* 0x0000003000008947 */ /* 0x000fea0003800000 */
[----:B------:R-:W-:Y:S01]  /*0680*/  IADD3 R5, R0, -0x1, RZ ;  /* 0xffffffff00057810 */ /* 0x000fe20007ffe0ff */
[----:B------:R-:W-:Y:S05]  /*0690*/  BRA.DIV ~URZ, `(.L_x_562) ;  /* 0x0001f0427f007947 */ /* 0x000fea000b800000 */
[----:B------:R4:W1:Y:S02]  /*06a0*/  SHFL.IDX PT, R6, R4, R5, 0x1f ;  /* 0x00001f0504067589 */ /* 0x00086400000e0000 */
.L_x_561:
[----:B------:R-:W-:Y:S05]  /*06b0*/  BSYNC B0 ;  /* 0x0000000000007941 */ /* 0x000fea0003800000 */
.L_x_560:
[----:B---3--:R-:W-:Y:S01]  /*06c0*/  ISETP.NE.AND P0, PT, R10, 0x1, PT ;  /* 0x000000010a00780c */ /* 0x008fe20003f05270 */
[----:B-1----:R-:W-:Y:S01]  /*06d0*/  IMAD R232, R6, c[0x0][0x538], R12 ;  /* 0x00014e0006e87a24 */ /* 0x002fe200078e020c */
[----:B------:R-:W-:Y:S04]  /*06e0*/  BSSY B0, `(.L_x_563) ;  /* 0x0000085000007945 */ /* 0x000fe80003800000 */
[----:B------:R-:W-:-:S07]  /*06f0*/  IADD3 R9, -R232, UR4, RZ ;  /* 0x00000004e8097c10 */ /* 0x000fce000fffe1ff */
[----:B------:R-:W-:Y:S05]  /*0700*/  @!P0 BRA `(.L_x_564) ;  /* 0x000003e000008947 */ /* 0x000fea0003800000 */
[-C--:B--2---:R-:W-:Y:S02]  /*0710*/  IABS R0, R233.reuse ;  /* 0x000000e900007213 */ /* 0x084fe40000000000 */
[----:B------:R-:W-:-:S03]  /*0720*/  IABS R6, R233 ;  /* 0x000000e900067213 */ /* 0x000fc60000000000 */
[----:B----4-:R-:W-:Y:S01]  /*0730*/  IMAD.MOV.U32 R5, RZ, RZ, R0 ;  /* 0x000000ffff057224 */ /* 0x010fe200078e0000 */
        /* <DEDUP_REMOVED lines=57> */
[----:B------:R-:W-:Y:S01]  /*0ad0*/  IMAD R234, R3, 0x10000, R2 ;  /* 0x0001000003ea7824 */ /* 0x000fe200078e0202 */
[----:B------:R-:W-:Y:S05]  /*0ae0*/  BRA `(.L_x_565) ;  /* 0x0000044000007947 */ /* 0x000fea0003800000 */
.L_x_564:
[----:B------:R-:W-:-:S04]  /*0af0*/  IMAD.MOV.U32 R2, RZ, RZ, 0x4 ;  /* 0x00000004ff027424 */ /* 0x000fc800078e00ff */
[----:B------:R-:W-:-:S05]  /*0b00*/  IMAD.WIDE R2, R235, R2, c[0x0][0x590] ;  /* 0x00016400eb027625 */ /* 0x000fca00078e0202 */
[----:B------:R-:W3:Y:S02]  /*0b10*/  LDG.E R7, [R2.64] ;  /* 0x0000000602077981 */ /* 0x000ee4000c1e1900 */
[----:B--23--:R-:W-:-:S05]  /*0b20*/  IMAD R11, R7, R233, RZ ;  /* 0x000000e9070b7224 */ /* 0x00cfca00078e02ff */
        /* <DEDUP_REMOVED lines=10> */
[----:B----4-:R-:W-:Y:S01]  /*0bd0*/  IMAD R4, R2, R6, RZ ;  /* 0x0000000602047224 */ /* 0x010fe200078e02ff */
        /* <DEDUP_REMOVED lines=52> */
[----:B------:R-:W-:Y:S02]  /*0f20*/  IMAD R234, R0, R2, R3 ;  /* 0x0000000200ea7224 */ /* 0x000fe400078e0203 */
.L_x_565:
[----:B------:R-:W-:Y:S05]  /*0f30*/  BSYNC B0 ;  /* 0x0000000000007941 */ /* 0x000fea0003800000 */
.L_x_563:
[----:B------:R-:W-:-:S04]  /*0f40*/  LOP3.LUT R0, RZ, R0, RZ, 0x33, !PT ;  /* 0x00000000ff007212 */ /* 0x000fc800078e33ff */
[----:B------:R-:W-:Y:S01]  /*0f50*/  IADD3 R233, R0, R233, RZ ;  /* 0x000000e900e97210 */ /* 0x000fe20007ffe0ff */
[----:B------:R-:W-:Y:S05]  /*0f60*/  BRA `(.L_x_566) ;  /* 0x0000004000007947 */ /* 0x000fea0003800000 */
.L_x_554:
[----:B--2---:R-:W-:Y:S01]  /*0f70*/  IMAD.MOV.U32 R233, RZ, RZ, RZ ;  /* 0x000000ffffe97224 */ /* 0x004fe200078e00ff */
[----:B------:R-:W-:Y:S01]  /*0f80*/  MOV R234, RZ ;  /* 0x000000ff00ea7202 */ /* 0x000fe20000000f00 */
[----:B------:R-:W-:Y:S01]  /*0f90*/  IMAD.U32 R232, RZ, RZ, UR4 ;  /* 0x00000004ffe87e24 */ /* 0x000fe2000f8e00ff */
[----:B------:R-:W-:Y:S02]  /*0fa0*/  MOV R235, c[0x0][0x53c] ;  /* 0x00014f0000eb7a02 */ /* 0x000fe40000000f00 */
.L_x_566:
[----:B------:R-:W-:Y:S01]  /*0fb0*/  ISETP.NE.AND P0, PT, R13, RZ, PT ;  /* 0x000000ff0d00720c */ /* 0x000fe20003f05270 */
[----:B------:R-:W-:-:S12]  /*0fc0*/  WARPSYNC 0xffffffff ;  /* 0xffffffff00007948 */ /* 0x000fd80003800000 */
[----:B------:R1:W-:Y:S04]  /*0fd0*/  @!P0 STS.128 [0x20080], R232 ;  /* 0x020080e8ff008388 */ /* 0x0003e80000000c00 */
[----:B------:R-:W-:Y:S06]  /*0fe0*/  BAR.ARV 0x5, 0x100 ;  /* 0x0144000000007b1d */ /* 0x000fec0000002000 */
.L_x_552:
[----:B-12---:R-:W-:-:S13]  /*0ff0*/  ISETP.GE.AND P0, PT, R235, c[0x0][0x53c], PT ;  /* 0x00014f00eb007a0c */ /* 0x006fda0003f06270 */
[----:B------:R-:W-:Y:S05]  /*1000*/  @P0 EXIT ;  /* 0x000000000000094d */ /* 0x000fea0003800000 */
[----:B------:R-:W1:Y:S02]  /*1010*/  S2R R14, SR_TID.X ;  /* 0x00000000000e7919 */ /* 0x000e640000002100 */
[----:B-1----:R-:W-:-:S04]  /*1020*/  SHF.R.S32.HI R12, RZ, 0x1f, R14 ;  /* 0x0000001fff0c7819 */ /* 0x002fc8000001140e */
[CC--:B------:R-:W-:Y:S02]  /*1030*/  LEA.HI R2, R12.reuse, R14.reuse, RZ, 0x4 ;  /* 0x0000000e0c027211 */ /* 0x0c0fe400078f20ff */
[CC--:B------:R-:W-:Y:S02]  /*1040*/  LEA.HI R9, R12.reuse, R14.reuse, RZ, 0x3 ;  /* 0x0000000e0c097211 */ /* 0x0c0fe400078f18ff */
[----:B------:R-:W-:Y:S02]  /*1050*/  SHF.R.S32.HI R3, RZ, 0x4, R2 ;  /* 0x00000004ff037819 */ /* 0x000fe40000011402 */
[----:B------:R-:W-:Y:S02]  /*1060*/  LEA.HI R13, R12, R14, RZ, 0x2 ;  /* 0x0000000e0c0d7211 */ /* 0x000fe400078f10ff */
[----:B------:R-:W-:Y:S02]  /*1070*/  LEA.HI R0, R2, R3, RZ, 0x1 ;  /* 0x0000000302007211 */ /* 0x000fe400078f08ff */
[----:B------:R-:W-:-:S02]  /*1080*/  SHF.R.S32.HI R214, RZ, 0x3, R9 ;  /* 0x00000003ffd67819 */ /* 0x000fc40000011409 */
[----:B------:R-:W-:Y:S02]  /*1090*/  LOP3.LUT R0, R0, 0xfffffffe, RZ, 0xc0, !PT ;  /* 0xfffffffe00007812 */ /* 0x000fe400078ec0ff */
[--C-:B------:R-:W-:Y:S02]  /*10a0*/  SHF.R.S32.HI R6, RZ, 0x2, R13.reuse ;  /* 0x00000002ff067819 */ /* 0x100fe4000001140d */
[----:B------:R-:W-:Y:S01]  /*10b0*/  LOP3.LUT R4, R9, 0xfffffff8, RZ, 0xc0, !PT ;  /* 0xfffffff809047812 */ /* 0x000fe200078ec0ff */
[----:B------:R-:W-:Y:S01]  /*10c0*/  IMAD.IADD R11, R3, 0x1, -R0 ;  /* 0x00000001030b7824 */ /* 0x000fe200078e0a00 */
[----:B------:R-:W-:Y:S02]  /*10d0*/  SHF.R.S32.HI R3, RZ, 0x1f, R13 ;  /* 0x0000001fff037819 */ /* 0x000fe4000001140d */
[----:B------:R-:W-:Y:S01]  /*10e0*/  LOP3.LUT R0, R2, 0xfffffff0, RZ, 0xc0, !PT ;  /* 0xfffffff002007812 */ /* 0x000fe200078ec0ff */
[----:B------:R-:W-:Y:S01]  /*10f0*/  IMAD.SHL.U32 R2, R214, 0x40, RZ ;  /* 0x00000040d6027824 */ /* 0x000fe200078e00ff */
[----:B------:R-:W-:Y:S01]  /*1100*/  LEA.HI R3, R3, R6, RZ, 0x3 ;  /* 0x0000000603037211 */ /* 0x000fe200078f18ff */
[----:B------:R-:W-:-:S02]  /*1110*/  IMAD.IADD R237, R14, 0x1, -R4 ;  /* 0x000000010eed7824 */ /* 0x000fc400078e0a04 */
[----:B------:R-:W-:Y:S01]  /*1120*/  IMAD.IADD R0, R14, 0x1, -R0 ;  /* 0x000000010e007824 */ /* 0x000fe200078e0a00 */
[----:B------:R-:W-:Y:S01]  /*1130*/  LOP3.LUT R3, R3, 0xfffffff8, RZ, 0xc0, !PT ;  /* 0xfffffff803037812 */ /* 0x000fe200078ec0ff */
[C---:B------:R-:W-:Y:S01]  /*1140*/  IMAD.SHL.U32 R136, R237.reuse, 0x8, RZ ;  /* 0x00000008ed887824 */ /* 0x040fe200078e00ff */
[----:B------:R-:W-:Y:S01]  /*1150*/  LOP3.LUT R2, R2, 0x1c0, RZ, 0xc0, !PT ;  /* 0x000001c002027812 */ /* 0x000fe200078ec0ff */
[C---:B------:R-:W-:Y:S01]  /*1160*/  IMAD.SHL.U32 R7, R237.reuse, 0x40, RZ ;  /* 0x00000040ed077824 */ /* 0x040fe200078e00ff */
[----:B------:R-:W-:Y:S01]  /*1170*/  SHF.R.S32.HI R10, RZ, 0x1f, R0 ;  /* 0x0000001fff0a7819 */ /* 0x000fe20000011400 */
[----:B------:R-:W-:Y:S01]  /*1180*/  IMAD.IADD R6, R6, 0x1, -R3 ;  /* 0x0000000106067824 */ /* 0x000fe200078e0a03 */
[----:B------:R-:W-:Y:S01]  /*1190*/  SHF.R.U32.HI R5, RZ, 0x3, R2 ;  /* 0x00000003ff057819 */ /* 0x000fe20000011602 */
[----:B------:R-:W-:Y:S01]  /*11a0*/  IMAD.SHL.U32 R156, R237, 0x4, RZ ;  /* 0x00000004ed9c7824 */ /* 0x000fe200078e00ff */
[----:B------:R-:W-:Y:S02]  /*11b0*/  LOP3.LUT R4, R2, 0x38, R136, 0xf8, !PT ;  /* 0x0000003802047812 */ /* 0x000fe400078ef888 */
[----:B------:R-:W-:-:S02]  /*11c0*/  LEA.HI R3, R12, R14, RZ, 0x6 ;  /* 0x0000000e0c037211 */ /* 0x000fc400078f30ff */
[----:B------:R-:W-:Y:S02]  /*11d0*/  LOP3.LUT R2, R7, 0x1c0, RZ, 0xc0, !PT ;  /* 0x000001c007027812 */ /* 0x000fe400078ec0ff */
[----:B------:R-:W-:Y:S01]  /*11e0*/  LEA.HI R10, R10, R0, RZ, 0x3 ;  /* 0x000000000a0a7211 */ /* 0x000fe200078f18ff */
[----:B------:R-:W-:Y:S01]  /*11f0*/  IMAD.SHL.U32 R3, R3, 0x8, RZ ;  /* 0x0000000803037824 */ /* 0x000fe200078e00ff */
[----:B------:R-:W-:Y:S02]  /*1200*/  LOP3.LUT R8, R4, R5, RZ, 0x3c, !PT ;  /* 0x0000000504087212 */ /* 0x000fe400078e3cff */
[----:B------:R-:W-:Y:S02]  /*1210*/  LOP3.LUT R4, R2, 0x8, R9, 0xf8, !PT ;  /* 0x0000000802047812 */ /* 0x000fe400078ef809 */
[----:B------:R-:W-:Y:S02]  /*1220*/  LOP3.LUT R5, R10, 0xfffffff8, RZ, 0xc0, !PT ;  /* 0xfffffff80a057812 */ /* 0x000fe400078ec0ff */
[----:B------:R-:W-:-:S02]  /*1230*/  SHF.R.U32.HI R2, RZ, 0x3, R2 ;  /* 0x00000003ff027819 */ /* 0x000fc40000011602 */
[----:B------:R-:W-:Y:S01]  /*1240*/  LEA.HI R9, R12, R14, RZ, 0x5 ;  /* 0x0000000e0c097211 */ /* 0x000fe200078f28ff */
[----:B------:R-:W-:Y:S01]  /*1250*/  IMAD.IADD R7, R0, 0x1, -R5 ;  /* 0x0000000100077824 */ /* 0x000fe200078e0a05 */
[----:B------:R-:W-:Y:S02]  /*1260*/  LOP3.LUT R12, R4, R2, RZ, 0x3c, !PT ;  /* 0x00000002040c7212 */ /* 0x000fe400078e3cff */
[----:B------:R-:W-:Y:S02]  /*1270*/  LOP3.LUT R3, R3, 0xfffffe00, RZ, 0xc0, !PT ;  /* 0xfffffe0003037812 */ /* 0x000fe400078ec0ff */
[--C-:B------:R-:W-:Y:S02]  /*1280*/  SHF.R.S32.HI R2, RZ, 0x5, R9.reuse ;  /* 0x00000005ff027819 */ /* 0x100fe40000011409 */
[----:B------:R-:W-:Y:S02]  /*1290*/  SHF.R.S32.HI R0, RZ, 0x1f, R9 ;  /* 0x0000001fff007819 */ /* 0x000fe40000011409 */
[----:B------:R-:W-:-:S02]  /*12a0*/  LOP3.LUT R5, R13, 0xfffffffc, RZ, 0xc0, !PT ;  /* 0xfffffffc0d057812 */ /* 0x000fc400078ec0ff */
[----:B------:R-:W-:Y:S02]  /*12b0*/  LOP3.LUT R4, R9, 0xffffffe0, RZ, 0xc0, !PT ;  /* 0xffffffe009047812 */ /* 0x000fe400078ec0ff */
[----:B------:R-:W-:Y:S02]  /*12c0*/  LOP3.LUT R218, R8, R3, RZ, 0xfc, !PT ;  /* 0x0000000308da7212 */ /* 0x000fe400078efcff */
[----:B------:R-:W-:Y:S01]  /*12d0*/  LEA.HI R3, R0, R2, RZ, 0x3 ;  /* 0x0000000200037211 */ /* 0x000fe200078f18ff */
[----:B------:R-:W-:Y:S01]  /*12e0*/  IMAD.IADD R0, R14, 0x1, -R5 ;  /* 0x000000010e007824 */ /* 0x000fe200078e0a05 */
[----:B------:R-:W-:Y:S01]  /*12f0*/  LOP3.LUT R5, R6, 0x1, RZ, 0xc0, !PT ;  /* 0x0000000106057812 */ /* 0x000fe200078ec0ff */
[----:B------:R-:W-:Y:S01]  /*1300*/  IMAD.IADD R14, R14, 0x1, -R4 ;  /* 0x000000010e0e7824 */ /* 0x000fe200078e0a04 */
[----:B------:R-:W-:Y:S01]  /*1310*/  LOP3.LUT R4, R3, 0xffffff8, RZ, 0xc0, !PT ;  /* 0x0ffffff803047812 */ /* 0x000fe200078ec0ff */
[----:B------:R-:W-:Y:S01]  /*1320*/  IMAD.SHL.U32 R218, R218, 0x2, RZ ;  /* 0x00000002dada7824 */ /* 0x000fe200078e00ff */
[----:B------:R-:W-:Y:S01]  /*1330*/  ISETP.NE.U32.AND P0, PT, R5, 0x1, PT ;  /* 0x000000010500780c */ /* 0x000fe20003f05070 */
[----:B------:R-:W-:Y:S01]  /*1340*/  IMAD.SHL.U32 R5, R11, 0x8, RZ ;  /* 0x000000080b057824 */ /* 0x000fe200078e00ff */
[----:B------:R-:W-:Y:S01]  /*1350*/  LEA.HI R3, R0, R0, RZ, 0x1 ;  /* 0x0000000000037211 */ /* 0x000fe200078f08ff */
[----:B------:R-:W-:Y:S01]  /*1360*/  IMAD.IADD R9, R2, 0x1, -R4 ;  /* 0x0000000102097824 */ /* 0x000fe200078e0a04 */
[C---:B------:R-:W-:Y:S01]  /*1370*/  R2P PR, R6.reuse, 0x6 ;  /* 0x0000000606007804 */ /* 0x040fe20000000000 */
[----:B------:R-:W-:Y:S01]  /*1380*/  IMAD.SHL.U32 R4, R6, 0x40, RZ ;  /* 0x0000004006047824 */ /* 0x000fe200078e00ff */
[----:B------:R-:W-:Y:S01]  /*1390*/  LOP3.LUT R3, R3, 0x1ffffffe, RZ, 0xc0, !PT ;  /* 0x1ffffffe03037812 */ /* 0x000fe200078ec0ff */
[----:B------:R-:W-:Y:S01]  /*13a0*/  IMAD.SHL.U32 R6, R2, 0x400, RZ ;  /* 0x0000040002067824 */ /* 0x000fe200078e00ff */
[----:B------:R-:W-:-:S02]  /*13b0*/  SHF.R.S32.HI R8, RZ, 0x1f, R14 ;  /* 0x0000001fff087819 */ /* 0x000fc4000001140e */
[----:B------:R-:W-:Y:S01]  /*13c0*/  LOP3.LUT R2, R4, 0x1c0, RZ, 0xc0, !PT ;  /* 0x000001c004027812 */ /* 0x000fe200078ec0ff */
[----:B------:R-:W-:Y:S01]  /*13d0*/  IMAD R4, R0, 0x2, R6 ;  /* 0x0000000200047824 */ /* 0x000fe200078e0206 */
[----:B------:R-:W-:Y:S01]  /*13e0*/  LEA.HI R8, R8, R14, RZ, 0x2 ;  /* 0x0000000e08087211 */ /* 0x000fe200078f10ff */
[----:B------:R-:W-:Y:S01]  /*13f0*/  IMAD.IADD R226, R0, 0x1, -R3 ;  /* 0x0000000100e27824 */ /* 0x000fe200078e0a03 */
[----:B------:R-:W-:Y:S01]  /*1400*/  LEA.HI R2, R2, R2, RZ, 0x1d ;  /* 0x0000000202027211 */ /* 0x000fe200078fe8ff */
[C---:B------:R-:W-:Y:S01]  /*1410*/  IMAD.SHL.U32 R0, R7.reuse, 0x40, RZ ;  /* 0x0000004007007824 */ /* 0x040fe200078e00ff */
[----:B------:R-:W-:Y:S02]  /*1420*/  SHF.R.S32.HI R3, RZ, 0x2, R8 ;  /* 0x00000002ff037819 */ /* 0x000fe40000011408 */
[----:B------:R-:W-:Y:S01]  /*1430*/  LOP3.LUT P4, RZ, R7, 0x2, RZ, 0xc0, !PT ;  /* 0x0000000207ff7812 */ /* 0x000fe2000788c0ff */
[----:B------:R-:W-:Y:S01]  /*1440*/  IMAD.IADD R2, R4, 0x1, R2 ;  /* 0x0000000104027824 */ /* 0x000fe200078e0202 */
[----:B------:R-:W-:Y:S01]  /*1450*/  LOP3.LUT R0, R0, 0x1c0, RZ, 0xc0, !PT ;  /* 0x000001c000007812 */ /* 0x000fe200078ec0ff */
[----:B------:R-:W-:Y:S01]  /*1460*/  IMAD R13, R9, 0x10, R3 ;  /* 0x00000010090d7824 */ /* 0x000fe200078e0203 */
[----:B------:R-:W-:Y:S01]  /*1470*/  LOP3.LUT P3, RZ, R7, 0x4, RZ, 0xc0, !PT ;  /* 0x0000000407ff7812 */ /* 0x000fe2000786c0ff */
[----:B------:R-:W-:Y:S01]  /*1480*/  IMAD.SHL.U32 R238, R2, 0x2, RZ ;  /* 0x0000000202ee7824 */ /* 0x000fe200078e00ff */
[----:B------:R-:W-:Y:S01]  /*1490*/  LOP3.LUT R3, R0, 0x8, R5, 0xf8, !PT ;  /* 0x0000000800037812 */ /* 0x000fe200078ef805 */
[----:B------:R-:W-:Y:S01]  /*14a0*/  IMAD.SHL.U32 R4, R10, 0x40, RZ ;  /* 0x000000400a047824 */ /* 0x000fe200078e00ff */
[----:B------:R-:W-:Y:S01]  /*14b0*/  SHF.R.U32.HI R0, RZ, 0x3, R0 ;  /* 0x00000003ff007819 */ /* 0x000fe20000011600 */
[----:B------:R1:W-:Y:S01]  /*14c0*/  STL [R1+0x4], R13 ;  /* 0x0000040d01007387 */ /* 0x0003e20000100800 */
[C---:B------:R-:W-:Y:S01]  /*14d0*/  IADD3 R5, R238.reuse, 0x80, RZ ;  /* 0x00000080ee057810 */ /* 0x040fe20007ffe0ff */
[----:B------:R-:W-:Y:S01]  /*14e0*/  IMAD R2, R11, 0x200, R12 ;  /* 0x000002000b027824 */ /* 0x000fe200078e020c */
[----:B------:R-:W-:Y:S01]  /*14f0*/  IADD3 R239, R238, 0x70, RZ ;  /* 0x00000070eeef7810 */ /* 0x000fe20007ffe0ff */
[----:B------:R-:W-:Y:S01]  /*1500*/  IMAD.MOV.U32 R7, RZ, RZ, 0x20 ;  /* 0x00000020ff077424 */ /* 0x000fe200078e00ff */
[----:B------:R-:W-:Y:S01]  /*1510*/  @P0 IADD3 R239, R5, 0x10, RZ ;  /* 0x0000001005ef0810 */ /* 0x000fe20007ffe0ff */
[----:B------:R-:W-:Y:S01]  /*1520*/  IMAD.MOV.U32 R9, RZ, RZ, 0x40 ;  /* 0x00000040ff097424 */ /* 0x000fe200078e00ff */
[----:B------:R-:W-:Y:S01]  /*1530*/  LOP3.LUT R5, R8, 0x7ffffffc, RZ, 0xc0, !PT ;  /* 0x7ffffffc08057812 */ /* 0x000fe200078ec0ff */
[----:B------:R-:W-:Y:S01]  /*1540*/  IMAD R226, R226, 0x8, R13 ;  /* 0x00000008e2e27824 */ /* 0x000fe200078e020d */
[----:B------:R-:W-:-:S02]  /*1550*/  LOP3.LUT R0, R3, R0, RZ, 0x3c, !PT ;  /* 0x0000000003007212 */ /* 0x000fc400078e3cff */
[----:B------:R-:W-:Y:S01]  /*1560*/  LOP3.LUT R4, R4, 0xfffffe00, RZ, 0xc0, !PT ;  /* 0xfffffe0004047812 */ /* 0x000fe200078ec0ff */
[----:B------:R-:W-:Y:S01]  /*1570*/  IMAD.IADD R210, R14, 0x1, -R5 ;  /* 0x000000010ed27824 */ /* 0x000fe200078e0a05 */
[----:B------:R-:W-:Y:S02]  /*1580*/  LEA R178, R2, 0xc080, 0x1 ;  /* 0x0000c08002b27811 */ /* 0x000fe400078e08ff */
[-C--:B------:R-:W-:Y:S01]  /*1590*/  IADD3 R3, R0, R4.reuse, R6 ;  /* 0x0000000400037210 */ /* 0x080fe20007ffe006 */
[----:B------:R-:W-:Y:S01]  /*15a0*/  IMAD.SHL.U32 R210, R210, 0x2, RZ ;  /* 0x00000002d2d27824 */ /* 0x000fe200078e00ff */
[----:B------:R-:W-:Y:S02]  /*15b0*/  LOP3.LUT R4, R0, R4, RZ, 0xfc, !PT ;  /* 0x0000000400047212 */ /* 0x000fe400078efcff */
[----:B------:R-:W-:Y:S02]  /*15c0*/  IADD3 R0, R156, 0x40, RZ ;  /* 0x000000409c007810 */ /* 0x000fe40007ffe0ff */
[----:B------:R-:W-:-:S02]  /*15d0*/  SEL R5, R7, 0xffffffe0, !P1 ;  /* 0xffffffe007057807 */ /* 0x000fc40004800000 */
[----:B------:R-:W-:Y:S01]  /*15e0*/  SEL R2, R7, 0xffffffe0, !P4 ;  /* 0xffffffe007027807 */ /* 0x000fe20006000000 */
[----:B------:R-:W-:Y:S01]  /*15f0*/  IMAD.IADD R138, R156, 0x1, R0 ;  /* 0x000000019c8a7824 */ /* 0x000fe200078e0200 */
[----:B------:R-:W-:Y:S01]  /*1600*/  LEA R183, R3, 0x10080, 0x1 ;  /* 0x0001008003b77811 */ /* 0x000fe200078e08ff */
[----:B------:R-:W-:Y:S01]  /*1610*/  IMAD.IADD R241, R238, 0x1, R5 ;  /* 0x00000001eef17824 */ /* 0x000fe200078e0205 */
[----:B------:R-:W-:Y:S01]  /*1620*/  LEA R179, R4, 0x8080, 0x1 ;  /* 0x0000808004b37811 */ /* 0x000fe200078e08ff */
[----:B------:R-:W-:Y:S01]  /*1630*/  IMAD.IADD R240, R5, 0x1, R239 ;  /* 0x0000000105f07824 */ /* 0x000fe200078e02ef */
[----:B------:R-:W-:Y:S01]  /*1640*/  SEL R6, R9, 0xffffffc0, !P2 ;  /* 0xffffffc009067807 */ /* 0x000fe20005000000 */
[----:B------:R-:W-:Y:S01]  /*1650*/  IMAD.IADD R184, R183, 0x1, R2 ;  /* 0x00000001b7b87824 */ /* 0x000fe200078e0202 */
[----:B------:R-:W-:Y:S01]  /*1660*/  SEL R0, R9, 0xffffffc0, !P3 ;  /* 0xffffffc009007807 */ /* 0x000fe20005800000 */
[----:B------:R-:W-:Y:S01]  /*1670*/  IMAD.IADD R180, R2, 0x1, R179 ;  /* 0x0000000102b47824 */ /* 0x000fe200078e02b3 */
[----:B------:R-:W-:Y:S01]  /*1680*/  SHF.R.S32.HI R7, RZ, 0x1f, R210 ;  /* 0x0000001fff077819 */ /* 0x000fe200000114d2 */
[--C-:B------:R-:W-:Y:S01]  /*1690*/  IMAD.IADD R245, R238, 0x1, R6.reuse ;  /* 0x00000001eef57824 */ /* 0x100fe200078e0206 */
[----:B------:R-:W-:Y:S01]  /*16a0*/  IADD3 R10, R210, 0x8, RZ ;  /* 0x00000008d20a7810 */ /* 0x000fe20007ffe0ff */
[----:B------:R-:W-:Y:S01]  /*16b0*/  IMAD.IADD R244, R6, 0x1, R241 ;  /* 0x0000000106f47824 */ /* 0x000fe200078e02f1 */
[----:B------:R-:W-:Y:S01]  /*16c0*/  IADD3 R9, R210, 0x10, RZ ;  /* 0x00000010d2097810 */ /* 0x000fe20007ffe0ff */
[----:B------:R-:W-:Y:S01]  /*16d0*/  IMAD.IADD R243, R6, 0x1, R239 ;  /* 0x0000000106f37824 */ /* 0x000fe200078e02ef */
[----:B------:R-:W-:Y:S01]  /*16e0*/  IADD3 R8, R210, 0x18, RZ ;  /* 0x00000018d2087810 */ /* 0x000fe20007ffe0ff */
[----:B------:R-:W-:Y:S01]  /*16f0*/  IMAD.IADD R242, R240, 0x1, R6 ;  /* 0x00000001f0f27824 */ /* 0x000fe200078e0206 */
[C---:B------:R-:W-:Y:S01]  /*1700*/  IADD3 R7, R210.reuse, 0x20, RZ ;  /* 0x00000020d2077810 */ /* 0x040fe20007ffe0ff */
[--C-:B------:R-:W-:Y:S01]  /*1710*/  IMAD.IADD R186, R183, 0x1, R0.reuse ;  /* 0x00000001b7ba7824 */ /* 0x100fe200078e0200 */
[----:B------:R-:W-:Y:S01]  /*1720*/  IADD3 R252, R210, 0x28, RZ ;  /* 0x00000028d2fc7810 */ /* 0x000fe20007ffe0ff */
[----:B------:R-:W-:Y:S01]  /*1730*/  IMAD.IADD R182, R0, 0x1, R179 ;  /* 0x0000000100b67824 */ /* 0x000fe200078e02b3 */
[----:B------:R-:W-:Y:S01]  /*1740*/  IADD3 R251, R210, 0x30, RZ ;  /* 0x00000030d2fb7810 */ /* 0x000fe20007ffe0ff */
[----:B------:R-:W-:Y:S01]  /*1750*/  IMAD.IADD R185, R184, 0x1, R0 ;  /* 0x00000001b8b97824 */ /* 0x000fe200078e0200 */
[----:B------:R-:W-:Y:S01]  /*1760*/  IADD3 R250, R210, 0x38, RZ ;  /* 0x00000038d2fa7810 */ /* 0x000fe20007ffe0ff */
[----:B------:R-:W-:Y:S01]  /*1770*/  IMAD.IADD R181, R0, 0x1, R180 ;  /* 0x0000000100b57824 */ /* 0x000fe200078e02b4 */
[----:B------:R-:W-:-:S02]  /*1780*/  IADD3 R249, R210, 0x40, RZ ;  /* 0x00000040d2f97810 */ /* 0x000fc40007ffe0ff */
[----:B------:R-:W-:Y:S02]  /*1790*/  SHF.R.S32.HI R12, RZ, 0x1f, R10 ;  /* 0x0000001fff0c7819 */ /* 0x000fe4000001140a */
[----:B------:R-:W-:Y:S02]  /*17a0*/  SHF.R.S32.HI R11, RZ, 0x1f, R9 ;  /* 0x0000001fff0b7819 */ /* 0x000fe40000011409 */
[----:B------:R-:W-:Y:S02]  /*17b0*/  SHF.R.S32.HI R10, RZ, 0x1f, R8 ;  /* 0x0000001fff0a7819 */ /* 0x000fe40000011408 */
[----:B------:R-:W-:Y:S02]  /*17c0*/  SHF.R.S32.HI R9, RZ, 0x1f, R7 ;  /* 0x0000001fff097819 */ /* 0x000fe40000011407 */
[----:B------:R-:W-:Y:S02]  /*17d0*/  SHF.R.S32.HI R8, RZ, 0x1f, R252 ;  /* 0x0000001fff087819 */ /* 0x000fe400000114fc */
[----:B------:R-:W-:-:S02]  /*17e0*/  SHF.R.S32.HI R7, RZ, 0x1f, R251 ;  /* 0x0000001fff077819 */ /* 0x000fc400000114fb */
[C---:B------:R-:W-:Y:S02]  /*17f0*/  IADD3 R159, R156.reuse, 0x20, RZ ;  /* 0x000000209c9f7810 */ /* 0x040fe40007ffe0ff */
[----:B------:R-:W-:Y:S02]  /*1800*/  IADD3 R158, R156, 0x60, RZ ;  /* 0x000000609c9e7810 */ /* 0x000fe40007ffe0ff */
[C---:B------:R-:W-:Y:S02]  /*1810*/  IADD3 R216, R136.reuse, 0x80, RZ ;  /* 0x0000008088d87810 */ /* 0x040fe40007ffe0ff */
[----:B------:R-:W-:Y:S02]  /*1820*/  IADD3 R217, R136, 0xc0, RZ ;  /* 0x000000c088d97810 */ /* 0x000fe40007ffe0ff */
[----:B------:R-:W-:Y:S02]  /*1830*/  IADD3 R246, R210, 0x48, RZ ;  /* 0x00000048d2f67810 */ /* 0x000fe40007ffe0ff */
[----:B------:R-:W-:-:S02]  /*1840*/  SHF.R.S32.HI R8, RZ, 0x1f, R250 ;  /* 0x0000001fff087819 */ /* 0x000fc400000114fa */
[----:B-1----:R-:W-:Y:S02]  /*1850*/  SHF.R.S32.HI R7, RZ, 0x1f, R249 ;  /* 0x0000001fff077819 */ /* 0x002fe400000114f9 */
.L_x_789:
[----:B------:R-:W-:Y:S01]  /*1860*/  ISETP.NE.U32.AND P0, PT, RZ, c[0x0][0x370], PT ;  /* 0x0000dc00ff007a0c */ /* 0x000fe20003f05070 */
[----:B------:R-:W-:Y:S01]  /*1870*/  IMAD.MOV.U32 R15, RZ, RZ, 0x4 ;  /* 0x00000004ff0f7424 */ /* 0x000fe200078e00ff */
[----:B------:R-:W-:Y:S01]  /*1880*/  ISETP.NE.U32.AND P1, PT, RZ, c[0x0][0x360], PT ;  /* 0x0000d800ff007a0c */ /* 0x000fe20003f25070 */
[----:B------:R-:W-:Y:S01]  /*1890*/  CS2R R116, SRZ ;  /* 0x0000000000747805 */ /* 0x000fe2000001ff00 */
[----:B------:R-:W-:Y:S01]  /*18a0*/  ISETP.NE.AND.EX P2, PT, RZ, c[0x0][0x374], PT, P0 ;  /* 0x0000dd00ff007a0c */ /* 0x000fe20003f45300 */
[----:B------:R-:W-:Y:S01]  /*18b0*/  IMAD.MOV.U32 R115, RZ, RZ, RZ ;  /* 0x000000ffff737224 */ /* 0x000fe200078e00ff */
[----:B------:R-:W-:Y:S01]  /*18c0*/  ISETP.NE.AND.EX P0, PT, RZ, c[0x0][0x364], PT, P1 ;  /* 0x0000d900ff007a0c */ /* 0x000fe20003f05310 */
[----:B------:R-:W-:Y:S01]  /*18d0*/  IMAD.MOV.U32 R13, RZ, RZ, RZ ;  /* 0x000000ffff0d7224 */ /* 0x000fe200078e00ff */
[----:B------:R-:W-:Y:S01]  /*18e0*/  ISETP.NE.U32.AND P3, PT, RZ, c[0x0][0x350], PT ;  /* 0x0000d400ff007a0c */ /* 0x000fe20003f65070 */
[----:B------:R-:W-:Y:S01]  /*18f0*/  IMAD.WIDE R6, R235, R15, c[0x0][0x348] ;  /* 0x0000d200eb067625 */ /* 0x000fe200078e020f */
[----:B------:R-:W-:-:S02]  /*1900*/  ISETP.NE.U32.AND P1, PT, RZ, c[0x0][0x348], PT ;  /* 0x0000d200ff007a0c */ /* 0x000fc40003f25070 */
[----:B------:R-:W-:Y:S01]  /*1910*/  ISETP.NE.U32.AND P4, PT, RZ, c[0x0][0x358], PT ;  /* 0x0000d600ff007a0c */ /* 0x000fe20003f85070 */
[CC--:B------:R-:W-:Y:S01]  /*1920*/  IMAD.WIDE R4, R235.reuse, R15.reuse, c[0x0][0x350] ;  /* 0x0000d400eb047625 */ /* 0x0c0fe200078e020f */
[----:B------:R-:W-:Y:S02]  /*1930*/  ISETP.NE.AND.EX P5, PT, RZ, c[0x0][0x354], PT, P3 ;  /* 0x0000d500ff007a0c */ /* 0x000fe40003fa5330 */
[----:B------:R-:W-:Y:S01]  /*1940*/  ISETP.NE.AND.EX P1, PT, RZ, c[0x0][0x34c], PT, P1 ;  /* 0x0000d300ff007a0c */ /* 0x000fe20003f25310 */
[CC--:B------:R-:W-:Y:S01]  /*1950*/  @P2 IMAD.WIDE R10, R235.reuse, R15.reuse, c[0x0][0x370] ;  /* 0x0000dc00eb0a2625 */ /* 0x0c0fe200078e020f */
[----:B------:R-:W-:Y:S01]  /*1960*/  ISETP.NE.AND.EX P3, PT, RZ, c[0x0][0x35c], PT, P4 ;  /* 0x0000d700ff007a0c */ /* 0x000fe20003f65340 */
[----:B------:R-:W-:Y:S01]  /*1970*/  YIELD ;  /* 0x0000000000007946 */ /* 0x000fe20003800000 */
[----:B------:R-:W-:Y:S01]  /*1980*/  P2R R14, PR, RZ, 0x20 ;  /* 0x00000020ff0e7803 */ /* 0x000fe20000000000 */
[CC--:B------:R-:W-:Y:S01]  /*1990*/  @P0 IMAD.WIDE R8, R235.reuse, R15.reuse, c[0x0][0x360] ;  /* 0x0000d800eb080625 */ /* 0x0c0fe200078e020f */
[----:B------:R1:W5:Y:S03]  /*19a0*/  @P2 LDG.E R117, [R10.64] ;  /* 0x000000060a752981 */ /* 0x000366000c1e1900 */
[----:B------:R-:W-:Y:S01]  /*19b0*/  IMAD.WIDE R2, R235, R15, c[0x0][0x358] ;  /* 0x0000d600eb027625 */ /* 0x000fe200078e020f */
[----:B------:R1:W5:Y:S04]  /*19c0*/  @P0 LDG.E R213, [R8.64] ;  /* 0x0000000608d50981 */ /* 0x000368000c1e1900 */
[----:B------:R1:W5:Y:S04]  /*19d0*/  @P1 LDG.E R115, [R6.64] ;  /* 0x0000000606731981 */ /* 0x000368000c1e1900 */
[----:B------:R1:W5:Y:S04]  /*19e0*/  @P5 LDG.E R116, [R4.64] ;  /* 0x0000000604745981 */ /* 0x000368000c1e1900 */
[----:B------:R1:W5:Y:S01]  /*19f0*/  @P3 LDG.E R13, [R2.64] ;  /* 0x00000006020d3981 */ /* 0x000362000c1e1900 */
[----:B------:R-:W-:Y:S01]  /*1a00*/  LOP3.LUT R227, R234, 0xffff, RZ, 0xc0, !PT ;  /* 0x0000ffffeae37812 */ /* 0x000fe200078ec0ff */
[----:B------:R-:W-:Y:S05]  /*1a10*/  @P0 BRA `(.L_x_567) ;  /* 0x0000005000000947 */ /* 0x000fea0003800000 */
[----:B-----5:R-:W-:Y:S01]  /*1a20*/  MOV R213, c[0x0][0x168] ;  /* 0x00005a0000d57a02 */ /* 0x020fe20000000f00 */
[----:B------:R-:W-:Y:S05]  /*1a30*/  @!P1 BRA `(.L_x_567) ;  /* 0x0000003000009947 */ /* 0x000fea0003800000 */
[----:B-1----:R-:W2:Y:S04]  /*1a40*/  LDG.E R8, [R6.64] ;  /* 0x0000000606087981 */ /* 0x002ea8000c1e1900 */
[----:B------:R-:W2:Y:S02]  /*1a50*/  LDG.E R0, [R6.64+0x4] ;  /* 0x0000040606007981 */ /* 0x000ea4000c1e1900 */
[----:B--2---:R-:W-:-:S02]  /*1a60*/  IADD3 R213, -R8, R0, RZ ;  /* 0x0000000008d57210 */ /* 0x004fc40007ffe1ff */
.L_x_567:
[----:B------:R-:W-:-:S04]  /*1a70*/  ISETP.NE.U32.AND P0, PT, RZ, c[0x0][0x368], PT ;  /* 0x0000da00ff007a0c */ /* 0x000fc80003f05070 */
[----:B------:R-:W-:-:S13]  /*1a80*/  ISETP.NE.AND.EX P0, PT, RZ, c[0x0][0x36c], PT, P0 ;  /* 0x0000db00ff007a0c */ /* 0x000fda0003f05300 */
[----:B------:R-:W-:Y:S05]  /*1a90*/  @!P0 BRA `(.L_x_568) ;  /* 0x0000003000008947 */ /* 0x000fea0003800000 */
[----:B-1----:R-:W-:-:S05]  /*1aa0*/  IMAD.WIDE R4, R235, R15, c[0x0][0x368] ;  /* 0x0000da00eb047625 */ /* 0x002fca00078e020f */
[----:B------:R1:W5:Y:S01]  /*1ab0*/  LDG.E R12, [R4.64] ;  /* 0x00000006040c7981 */ /* 0x000362000c1e1900 */
[----:B------:R-:W-:Y:S05]  /*1ac0*/  BRA `(.L_x_569) ;  /* 0x0000005000007947 */ /* 0x000fea0003800000 */
.L_x_568:
[----:B------:R-:W-:Y:S01]  /*1ad0*/  MOV R12, c[0x0][0x1d0] ;  /* 0x00007400000c7a02 */ /* 0x000fe20000000f00 */
[----:B------:R-:W-:Y:S05]  /*1ae0*/  @!P5 BRA `(.L_x_569) ;  /* 0x000000300000d947 */ /* 0x000fea0003800000 */
[----:B-1----:R-:W2:Y:S04]  /*1af0*/  LDG.E R6, [R4.64] ;  /* 0x0000000604067981 */ /* 0x002ea8000c1e1900 */
[----:B------:R-:W2:Y:S02]  /*1b00*/  LDG.E R0, [R4.64+0x4] ;  /* 0x0000040604007981 */ /* 0x000ea4000c1e1900 */
[----:B--2---:R-:W-:Y:S02]  /*1b10*/  IADD3 R12, -R6, R0, RZ ;  /* 0x00000000060c7210 */ /* 0x004fe40007ffe1ff */
.L_x_569:
[----:B-1----:R1:W2:Y:S04]  /*1b20*/  @P3 LDG.E R5, [R2.64] ;  /* 0x0000000602053981 */ /* 0x0022a8000c1e1900 */
[----:B------:R1:W2:Y:S01]  /*1b30*/  @P3 LDG.E R4, [R2.64+0x4] ;  /* 0x0000040602043981 */ /* 0x0002a2000c1e1900 */
[----:B------:R-:W-:Y:S01]  /*1b40*/  ISETP.NE.U32.AND P0, PT, RZ, c[0x0][0x378], PT ;  /* 0x0000de00ff007a0c */ /* 0x000fe20003f05070 */
[----:B------:R-:W-:-:S02]  /*1b50*/  IMAD.MOV.U32 R0, RZ, RZ, c[0x0][0x2c4] ;  /* 0x0000b100ff007624 */ /* 0x000fc400078e00ff */
[----:B-----5:R-:W-:Y:S01]  /*1b60*/  IMAD.MOV.U32 R112, RZ, RZ, R12 ;  /* 0x000000ffff707224 */ /* 0x020fe200078e000c */
[----:B------:R-:W-:Y:S02]  /*1b70*/  ISETP.NE.AND.EX P0, PT, RZ, c[0x0][0x37c], PT, P0 ;  /* 0x0000df00ff007a0c */ /* 0x000fe40003f05300 */
[----:B------:R-:W-:Y:S01]  /*1b80*/  ISETP.NE.AND P2, PT, R0, 0x1, PT ;  /* 0x000000010000780c */ /* 0x000fe20003f45270 */
[----:B------:R-:W-:Y:S02]  /*1b90*/  IMAD.SHL.U32 R225, R233, 0x80, RZ ;  /* 0x00000080e9e17824 */ /* 0x000fe400078e00ff */
[----:B------:R-:W-:Y:S02]  /*1ba0*/  IMAD.MOV.U32 R66, RZ, RZ, c[0x0][0x228] ;  /* 0x00008a00ff427624 */ /* 0x000fe400078e00ff */
[----:B------:R-:W-:Y:S01]  /*1bb0*/  IMAD.IADD R11, R12, 0x1, -R117 ;  /* 0x000000010c0b7824 */ /* 0x000fe200078e0a75 */
[----:B------:R-:W-:Y:S01]  /*1bc0*/  IADD3 R0, R225, 0x7f, RZ ;  /* 0x0000007fe1007810 */ /* 0x000fe20007ffe0ff */
[----:B------:R-:W-:Y:S01]  /*1bd0*/  IMAD.MOV.U32 R6, RZ, RZ, c[0x0][0x32c] ;  /* 0x0000cb00ff067624 */ /* 0x000fe200078e00ff */
[----:B------:R-:W-:-:S03]  /*1be0*/  LOP3.LUT R215, R215, 0xffffffdf, RZ, 0xc0, !PT ;  /* 0xffffffdfd7d77812 */ /* 0x000fc600078ec0ff */
[----:B-1----:R-:W-:Y:S01]  /*1bf0*/  @P0 IMAD.WIDE R2, R235, R15, c[0x0][0x378] ;  /* 0x0000de00eb020625 */ /* 0x002fe200078e020f */
[----:B------:R-:W-:-:S04]  /*1c00*/  ISETP.GE.AND P1, PT, R6, 0x1, PT ;  /* 0x000000010600780c */ /* 0x000fc80003f26270 */
[----:B------:R1:W5:Y:S01]  /*1c10*/  @P0 LDG.E R112, [R2.64] ;  /* 0x0000000602700981 */ /* 0x000362000c1e1900 */
[----:B------:R-:W-:-:S04]  /*1c20*/  @P2 LOP3.LUT R215, R215, 0x20, RZ, 0xfc, !PT ;  /* 0x00000020d7d72812 */ /* 0x000fc800078efcff */
[----:B------:R-:W-:-:S04]  /*1c30*/  LOP3.LUT R215, R215, 0xffffffbf, RZ, 0xc0, !PT ;  /* 0xffffffbfd7d77812 */ /* 0x000fc800078ec0ff */
[----:B------:R-:W-:Y:S01]  /*1c40*/  @P1 LOP3.LUT R215, R215, 0x40, RZ, 0xfc, !PT ;  /* 0x00000040d7d71812 */ /* 0x000fe200078efcff */
[----:B-1----:R-:W-:-:S05]  /*1c50*/  @P2 IMAD.HI.U32 R3, R0, c[0x0][0x2c8], RZ ;  /* 0x0000b20000032a27 */ /* 0x002fca00078e00ff */
[----:B------:R-:W-:Y:S01]  /*1c60*/  @P2 SHF.R.U32.HI R0, RZ, c[0x0][0x2cc], R3 ;  /* 0x0000b300ff002a19 */ /* 0x000fe20000011603 */
[----:B--2---:R-:W-:-:S04]  /*1c70*/  @P3 IMAD.IADD R66, R4, 0x1, -R5 ;  /* 0x0000000104423824 */ /* 0x004fc800078e0a05 */
[----:B------:R-:W-:-:S05]  /*1c80*/  IMAD.IADD R212, R11, 0x1, R66 ;  /* 0x000000010bd47824 */ /* 0x000fca00078e0242 */
[C---:B------:R-:W-:Y:S02]  /*1c90*/  IADD3 R2, R212.reuse, 0x1f, RZ ;  /* 0x0000001fd4027810 */ /* 0x040fe40007ffe0ff */
[----:B------:R-:W-:Y:S02]  /*1ca0*/  IADD3 R3, R212, 0x1, -R213 ;  /* 0x00000001d4037810 */ /* 0x000fe40007ffe8d5 */
[----:B------:R-:W-:-:S03]  /*1cb0*/  SHF.R.S32.HI R4, RZ, 0x1f, R2 ;  /* 0x0000001fff047819 */ /* 0x000fc60000011402 */
[----:B------:R-:W-:Y:S01]  /*1cc0*/  IMAD.IADD R0, R3, 0x1, R0 ;  /* 0x0000000103007824 */ /* 0x000fe200078e0200 */
[----:B------:R-:W-:-:S04]  /*1cd0*/  LEA.HI R2, R4, R2, RZ, 0x5 ;  /* 0x0000000204027211 */ /* 0x000fc800078f28ff */
[----:B------:R-:W-:Y:S02]  /*1ce0*/  IADD3 R3, R0, c[0x0][0x328], RZ ;  /* 0x0000ca0000037a10 */ /* 0x000fe40007ffe0ff */
[----:B------:R-:W-:Y:S01]  /*1cf0*/  SHF.R.S32.HI R123, RZ, 0x5, R2 ;  /* 0x00000005ff7b7819 */ /* 0x000fe20000011402 */
        /* <DEDUP_REMOVED lines=11> */
.L_x_572:
[----:B------:R-:W-:-:S13]  /*1db0*/  ISETP.NE.AND P0, PT, R6, 0x1, PT ;  /* 0x000000010600780c */ /* 0x000fda0003f05270 */
[----:B------:R-:W-:-:S05]  /*1dc0*/  @P0 IMAD.HI.U32 R0, R2, c[0x0][0x330], RZ ;  /* 0x0000cc0002000a27 */ /* 0x000fca00078e00ff */
[----:B------:R-:W-:Y:S02]  /*1dd0*/  @P0 SHF.R.U32.HI R2, RZ, c[0x0][0x334], R0 ;  /* 0x0000cd00ff020a19 */ /* 0x000fe40000011600 */
.L_x_573:
[----:B------:R-:W-:Y:S05]  /*1de0*/  BSYNC B0 ;  /* 0x0000000000007941 */ /* 0x000fea0003800000 */
.L_x_571:
[----:B------:R-:W-:-:S05]  /*1df0*/  IMAD R2, R2, R6, c[0x0][0x32c] ;  /* 0x0000cb0002027624 */ /* 0x000fca00078e0206 */
[----:B------:R-:W-:-:S04]  /*1e00*/  IMNMX R3, R3, R2, PT ;  /* 0x0000000203037217 */ /* 0x000fc80003800200 */
.L_x_570:
[----:B------:R-:W-:Y:S01]  /*1e10*/  IADD3 R3, R3, 0x1f, RZ ;  /* 0x0000001f03037810 */ /* 0x000fe20007ffe0ff */
[----:B------:R-:W-:-:S03]  /*1e20*/  @P2 IMAD.HI.U32 R2, R225, c[0x0][0x2c8], RZ ;  /* 0x0000b200e1022a27 */ /* 0x000fc600078e00ff */
[----:B------:R-:W-:Y:S01]  /*1e30*/  SHF.R.S32.HI R4, RZ, 0x1f, R3 ;  /* 0x0000001fff047819 */ /* 0x000fe20000011403 */
[----:B------:R-:W-:Y:S01]  /*1e40*/  IMAD.MOV.U32 R0, RZ, RZ, R225 ;  /* 0x000000ffff007224 */ /* 0x000fe200078e00e1 */
[----:B------:R-:W-:Y:S01]  /*1e50*/  @P2 SHF.R.U32.HI R0, RZ, c[0x0][0x2cc], R2 ;  /* 0x0000b300ff002a19 */ /* 0x000fe20000011602 */
[----:B------:R-:W-:Y:S01]  /*1e60*/  IMAD.IADD R122, R212, 0x1, -R213 ;  /* 0x00000001d47a7824 */ /* 0x000fe200078e0ad5 */
[----:B------:R-:W-:-:S03]  /*1e70*/  LEA.HI R3, R4, R3, RZ, 0x5 ;  /* 0x0000000304037211 */ /* 0x000fc600078f28ff */
[----:B------:R-:W-:Y:S01]  /*1e80*/  IMAD.IADD R0, R122, 0x1, R0 ;  /* 0x000000017a007824 */ /* 0x000fe200078e0200 */
[----:B------:R-:W-:-:S04]  /*1e90*/  SHF.R.S32.HI R3, RZ, 0x5, R3 ;  /* 0x00000005ff037819 */ /* 0x000fc80000011403 */
        /* <DEDUP_REMOVED lines=12> */
.L_x_576:
[----:B------:R-:W-:-:S13]  /*1f60*/  ISETP.NE.AND P0, PT, R6, 0x1, PT ;  /* 0x000000010600780c */ /* 0x000fda0003f05270 */
[----:B------:R-:W-:-:S05]  /*1f70*/  @P0 IMAD.HI.U32 R3, R0, c[0x0][0x330], RZ ;  /* 0x0000cc0000030a27 */ /* 0x000fca00078e00ff */
[----:B------:R-:W-:Y:S02]  /*1f80*/  @P0 SHF.R.U32.HI R0, RZ, c[0x0][0x334], R3 ;  /* 0x0000cd00ff000a19 */ /* 0x000fe40000011603 */
.L_x_577:
[----:B------:R-:W-:Y:S05]  /*1f90*/  BSYNC B0 ;  /* 0x0000000000007941 */ /* 0x000fea0003800000 */
.L_x_575:
[----:B------:R-:W-:-:S05]  /*1fa0*/  IMAD R0, R0, c[0x0][0x32c], RZ ;  /* 0x0000cb0000007a24 */ /* 0x000fca00078e02ff */
[----:B------:R-:W-:-:S04]  /*1fb0*/  IMNMX R2, R2, R0, !PT ;  /* 0x0000000002027217 */ /* 0x000fc80007800200 */
.L_x_574:
[----:B------:R-:W-:Y:S01]  /*1fc0*/  SHF.R.S32.HI R0, RZ, 0x1f, R2 ;  /* 0x0000001fff007819 */ /* 0x000fe20000011402 */
[----:B------:R-:W-:Y:S01]  /*1fd0*/  BSSY B0, `(.L_x_578) ;  /* 0x000002d000007945 */ /* 0x000fe20003800000 */
[----:B------:R-:W-:Y:S02]  /*1fe0*/  LOP3.LUT R3, R234, 0xff000000, RZ, 0xc0, !PT ;  /* 0xff000000ea037812 */ /* 0x000fe400078ec0ff */
[----:B------:R-:W-:Y:S02]  /*1ff0*/  LEA.HI R0, R0, R2, RZ, 0x5 ;  /* 0x0000000200007211 */ /* 0x000fe400078f28ff */
[----:B------:R-:W-:Y:S02]  /*2000*/  LOP3.LUT R4, R234, 0xff0000, RZ, 0xc0, !PT ;  /* 0x00ff0000ea047812 */ /* 0x000fe400078ec0ff */
[----:B------:R-:W-:Y:S02]  /*2010*/  SHF.R.S32.HI R0, RZ, 0x5, R0 ;  /* 0x00000005ff007819 */ /* 0x000fe40000011400 */
[----:B------:R-:W-:-:S02]  /*2020*/  SHF.R.U32.HI R2, RZ, 0x8, R3 ;  /* 0x00000008ff027819 */ /* 0x000fc40000011603 */
[----:B------:R-:W-:Y:S01]  /*2030*/  IMNMX R5, RZ, R0, !PT ;  /* 0x00000000ff057217 */ /* 0x000fe20007800200 */
[----:B------:R-:W-:Y:S01]  /*2040*/  IMAD.MOV.U32 R0, RZ, RZ, RZ ;  /* 0x000000ffff007224 */ /* 0x000fe200078e00ff */
[----:B------:R-:W-:Y:S02]  /*2050*/  LEA.HI R2, R4, R2, RZ, 0x10 ;  /* 0x0000000204027211 */ /* 0x000fe400078f80ff */
[----:B------:R-:W-:Y:S02]  /*2060*/  ISETP.GT.AND P0, PT, R8, R5, PT ;  /* 0x000000050800720c */ /* 0x000fe40003f04270 */
[----:B------:R-:W-:Y:S02]  /*2070*/  SHF.R.U32.HI R247, RZ, 0x10, R2 ;  /* 0x00000010fff77819 */ /* 0x000fe40000011602 */
[----:B------:R-:W-:Y:S02]  /*2080*/  LOP3.LUT R248, R2, 0xff, RZ, 0xc0, !PT ;  /* 0x000000ff02f87812 */ /* 0x000fe400078ec0ff */
[----:B------:R-:W-:-:S04]  /*2090*/  ISETP.NE.AND P1, PT, R247, RZ, PT ;  /* 0x000000fff700720c */ /* 0x000fc80003f25270 */
[----:B------:R-:W-:-:S03]  /*20a0*/  SEL R111, R247, c[0x0][0x338], P1 ;  /* 0x0000ce00f76f7a07 */ /* 0x000fc60000800000 */
[----:B------:R-:W-:Y:S05]  /*20b0*/  @!P0 BRA `(.L_x_579) ;  /* 0x000001e000008947 */ /* 0x000fea0003800000 */
[----:B------:R-:W-:-:S05]  /*20c0*/  IABS R0, R111 ;  /* 0x0000006f00007213 */ /* 0x000fca0000000000 */
[----:B------:R-:W-:-:S04]  /*20d0*/  IMAD.MOV.U32 R4, RZ, RZ, R0 ;  /* 0x000000ffff047224 */ /* 0x000fc800078e0000 */
[----:B------:R-:W1:Y:S08]  /*20e0*/  I2F.RP R2, R4 ;  /* 0x0000000400027306 */ /* 0x000e700000209400 */
[----:B-1----:R-:W1:Y:S02]  /*20f0*/  MUFU.RCP R2, R2 ;  /* 0x0000000200027308 */ /* 0x002e640000001000 */
[----:B-1----:R-:W-:-:S06]  /*2100*/  IADD3 R2, R2, 0xffffffe, RZ ;  /* 0x0ffffffe02027810 */ /* 0x002fcc0007ffe0ff */
[----:B------:R1:W2:Y:S02]  /*2110*/  F2I.FTZ.U32.TRUNC.NTZ R3, R2 ;  /* 0x0000000200037305 */ /* 0x0002a4000021f000 */
[----:B-1----:R-:W-:Y:S01]  /*2120*/  IADD3 R2, R111, -0x1, R8 ;  /* 0xffffffff6f027810 */ /* 0x002fe20007ffe008 */
[----:B--2---:R-:W-:-:S04]  /*2130*/  IMAD.MOV R0, RZ, RZ, -R3 ;  /* 0x000000ffff007224 */ /* 0x004fc800078e0a03 */
[----:B------:R-:W-:Y:S01]  /*2140*/  IMAD.MOV.U32 R7, RZ, RZ, R0 ;  /* 0x000000ffff077224 */ /* 0x000fe200078e0000 */
[----:B------:R-:W-:Y:S01]  /*2150*/  IABS R0, R111 ;  /* 0x0000006f00007213 */ /* 0x000fe20000000000 */
[----:B------:R-:W-:Y:S01]  /*2160*/  IMAD.IADD R6, R2, 0x1, -R5 ;  /* 0x0000000102067824 */ /* 0x000fe200078e0a05 */
[----:B------:R-:W-:Y:S01]  /*2170*/  MOV R2, RZ ;  /* 0x000000ff00027202 */ /* 0x000fe20000000f00 */
[----:B------:R-:W-:Y:S02]  /*2180*/  IMAD R7, R7, R4, RZ ;  /* 0x0000000407077224 */ /* 0x000fe400078e02ff */
[----:B------:R-:W-:Y:S01]  /*2190*/  IMAD.MOV R9, RZ, RZ, -R0 ;  /* 0x000000ffff097224 */ /* 0x000fe200078e0a00 */
[----:B------:R-:W-:Y:S01]  /*21a0*/  IABS R10, R6 ;  /* 0x00000006000a7213 */ /* 0x000fe20000000000 */
[----:B------:R-:W-:-:S04]  /*21b0*/  IMAD.HI.U32 R0, R3, R7, R2 ;  /* 0x0000000703007227 */ /* 0x000fc800078e0002 */
[----:B------:R-:W-:Y:S02]  /*21c0*/  IMAD.MOV.U32 R2, RZ, RZ, R10 ;  /* 0x000000ffff027224 */ /* 0x000fe400078e000a */
        /* <DEDUP_REMOVED lines=9> */
[----:B------:R-:W-:-:S07]  /*2260*/  ISETP.GE.AND P1, PT, R2, RZ, PT ;  /* 0x000000ff0200720c */ /* 0x000fce0003f26270 */
[----:B------:R-:W-:-:S06]  /*2270*/  @P2 IADD3 R0, R0, 0x1, RZ ;  /* 0x0000000100002810 */ /* 0x000fcc0007ffe0ff */
[----:B------:R-:W-:Y:S01]  /*2280*/  @!P1 IMAD.MOV R0, RZ, RZ, -R0 ;  /* 0x000000ffff009224 */ /* 0x000fe200078e0a00 */
[----:B------:R-:W-:Y:S02]  /*2290*/  @!P0 LOP3.LUT R0, RZ, R111, RZ, 0x33, !PT ;  /* 0x0000006fff008212 */ /* 0x000fe400078e33ff */
.L_x_579:
[----:B------:R-:W-:Y:S05]  /*22a0*/  BSYNC B0 ;  /* 0x0000000000007941 */ /* 0x000fea0003800000 */
.L_x_578:
[----:B------:R-:W-:Y:S01]  /*22b0*/  IMAD R2, R248, R0, R5 ;  /* 0x00000000f8027224 */ /* 0x000fe200078e0205 */
        /* <DEDUP_REMOVED lines=34> */
[----:B------:R-:W-:Y:S01]  /*24e0*/  IMAD.MOV.U32 R120, RZ, RZ, 0x5 ;  /* 0x00000005ff787424 */ /* 0x000fe200078e00ff */
[----:B------:R-:W-:Y:S01]  /*24f0*/  SHF.R.S32.HI R137, RZ, 0x1f, R136 ;  /* 0x0000001fff897819 */ /* 0x000fe20000011488 */
[----:B------:R-:W-:Y:S01]  /*2500*/  IMAD.MOV.U32 R130, RZ, RZ, c[0x0][0x27c] ;  /* 0x00009f00ff827624 */ /* 0x000fe200078e00ff */
[----:B------:R-:W-:Y:S01]  /*2510*/  LEA.HI.X.SX32 R106, R13, R19, 0x1, P0 ;  /* 0x000000130d6a7211 */ /* 0x000fe200000f0eff */
[----:B------:R-:W-:Y:S01]  /*2520*/  IMAD.WIDE.U32 R128, R214, c[0x0][0x1e0], RZ ;  /* 0x00007800d6807a25 */ /* 0x000fe200078e00ff */
[----:B------:R-:W-:Y:S02]  /*2530*/  IADD3 R48, R0, -0x1, RZ ;  /* 0xffffffff00307810 */ /* 0x000fe40007ffe0ff */
[----:B------:R-:W-:Y:S01]  /*2540*/  SHF.R.S32.HI R8, RZ, 0x1f, R235 ;  /* 0x0000001fff087819 */ /* 0x000fe200000114eb */
[----:B------:R-:W-:Y:S01]  /*2550*/  IMAD R4, R106, c[0x0][0x238], RZ ;  /* 0x00008e006a047a24 */ /* 0x000fe200078e02ff */
[----:B------:R-:W-:Y:S01]  /*2560*/  SEL R10, R235, RZ, !P3 ;  /* 0x000000ffeb0a7207 */ /* 0x000fe20005800000 */
[----:B------:R-:W-:Y:S01]  /*2570*/  IMAD R0, R48, -0x20, R102 ;  /* 0xffffffe030007824 */ /* 0x000fe200078e0266 */
[----:B------:R-:W-:Y:S01]  /*2580*/  SEL R11, R8, RZ, !P3 ;  /* 0x000000ff080b7207 */ /* 0x000fe20005800000 */
[----:B------:R-:W-:Y:S01]  /*2590*/  IMAD R4, R103, c[0x0][0x23c], R4 ;  /* 0x00008f0067047a24 */ /* 0x000fe200078e0204 */
[----:B------:R-:W-:-:S02]  /*25a0*/  MOV R127, c[0x0][0x238] ;  /* 0x00008e00007f7a02 */ /* 0x000fc40000000f00 */
[----:B------:R-:W-:Y:S01]  /*25b0*/  ISETP.GT.AND P0, PT, R0, RZ, PT ;  /* 0x000000ff0000720c */ /* 0x000fe20003f04270 */
[----:B------:R-:W-:Y:S01]  /*25c0*/  IMAD R0, R11, c[0x0][0x248], RZ ;  /* 0x000092000b007a24 */ /* 0x000fe200078e02ff */
[C---:B------:R-:W-:Y:S02]  /*25d0*/  SHF.L.U64.HI R121, R127.reuse, R120, c[0x0][0x23c] ;  /* 0x00008f007f797619 */ /* 0x040fe40000010278 */
[----:B------:R-:W-:Y:S01]  /*25e0*/  SHF.L.U32 R127, R127, 0x5, RZ ;  /* 0x000000057f7f7819 */ /* 0x000fe200000006ff */
[----:B-1----:R-:W-:Y:S01]  /*25f0*/  IMAD.WIDE.U32 R2, R103, c[0x0][0x238], R136 ;  /* 0x00008e0067027a25 */ /* 0x002fe200078e0088 */
[----:B------:R-:W-:Y:S02]  /*2600*/  ISETP.GE.AND P6, PT, R136, c[0x0][0x1d4], PT ;  /* 0x0000750088007a0c */ /* 0x000fe40003fc6270 */
[----:B------:R-:W-:Y:S01]  /*2610*/  ISETP.GE.AND P5, PT, R138, c[0x0][0x1d4], PT ;  /* 0x000075008a007a0c */ /* 0x000fe20003fa6270 */
[----:B------:R-:W-:Y:S01]  /*2620*/  IMAD.IADD R3, R3, 0x1, R4 ;  /* 0x0000000103037824 */ /* 0x000fe200078e0204 */
[----:B------:R-:W-:Y:S01]  /*2630*/  ISETP.GE.AND P4, PT, R216, c[0x0][0x1d4], PT ;  /* 0x00007500d8007a0c */ /* 0x000fe20003f86270 */
[----:B------:R-:W-:Y:S01]  /*2640*/  IMAD R4, R10, c[0x0][0x24c], R0 ;  /* 0x000093000a047a24 */ /* 0x000fe200078e0200 */
[----:B------:R-:W-:Y:S01]  /*2650*/  ISETP.GE.AND P3, PT, R217, c[0x0][0x1d4], PT ;  /* 0x00007500d9007a0c */ /* 0x000fe20003f66270 */
[----:B------:R-:W-:Y:S01]  /*2660*/  IMAD.WIDE.U32 R2, R227, c[0x0][0x240], R2 ;  /* 0x00009000e3027a25 */ /* 0x000fe200078e0002 */
[----:B------:R-:W-:-:S02]  /*2670*/  SHF.R.S32.HI R157, RZ, 0x1f, R156 ;  /* 0x0000001fff9d7819 */ /* 0x000fc4000001149c */
[----:B-----5:R-:W-:Y:S01]  /*2680*/  SHF.R.S32.HI R20, RZ, 0x1f, R112 ;  /* 0x0000001fff147819 */ /* 0x020fe20000011470 */
[----:B------:R-:W-:Y:S02]  /*2690*/  IMAD R3, R227, c[0x0][0x244], R3 ;  /* 0x00009100e3037a24 */ /* 0x000fe400078e0203 */
[----:B------:R-:W-:Y:S02]  /*26a0*/  @P0 IMAD R0, R121, R48, RZ ;  /* 0x0000003079000224 */ /* 0x000fe400078e02ff */
[----:B------:R-:W-:Y:S01]  /*26b0*/  IMAD.WIDE.U32 R80, R10, c[0x0][0x248], R2 ;  /* 0x000092000a507a25 */ /* 0x000fe200078e0002 */
[----:B------:R-:W-:-:S03]  /*26c0*/  @P0 SHF.R.S32.HI R2, RZ, 0x1f, R48 ;  /* 0x0000001fff020819 */ /* 0x000fc60000011430 */
[----:B------:R-:W-:Y:S01]  /*26d0*/  IMAD.IADD R71, R81, 0x1, R4 ;  /* 0x0000000151477824 */ /* 0x000fe200078e0204 */
[----:B------:R-:W-:Y:S01]  /*26e0*/  @P0 MOV R70, R80 ;  /* 0x0000005000460202 */ /* 0x000fe20000000f00 */
[----:B------:R-:W-:-:S04]  /*26f0*/  @P0 IMAD R0, R2, R127, R0 ;  /* 0x0000007f02000224 */ /* 0x000fc800078e0200 */
[----:B------:R-:W-:-:S04]  /*2700*/  @P0 IMAD.WIDE.U32 R6, R48, R127, R70 ;  /* 0x0000007f30060225 */ /* 0x000fc800078e0046 */
[----:B------:R-:W-:Y:S01]  /*2710*/  @P0 IMAD.IADD R0, R7, 0x1, R0 ;  /* 0x0000000107000824 */ /* 0x000fe200078e0200 */
[----:B------:R-:W-:-:S04]  /*2720*/  @P0 LEA R2, P1, R6, c[0x0][0x220], 0x1 ;  /* 0x0000880006020a11 */ /* 0x000fc800078208ff */
[----:B------:R-:W-:Y:S01]  /*2730*/  @P0 LEA.HI.X R3, R6, c[0x0][0x224], R0, 0x1, P1 ;  /* 0x0000890006030a11 */ /* 0x000fe200008f0c00 */
[----:B------:R-:W-:Y:S01]  /*2740*/  IMAD.IADD R0, R12, 0x1, R116 ;  /* 0x000000010c007824 */ /* 0x000fe200078e0274 */
[----:B------:R-:W-:-:S03]  /*2750*/  ISETP.GE.AND P1, PT, R136, c[0x0][0x27c], PT ;  /* 0x00009f0088007a0c */ /* 0x000fc60003f26270 */
[----:B------:R-:W-:Y:S01]  /*2760*/  @!PT LDS RZ, [RZ] ;  /* 0x00000000fffff984 */ /* 0x000fe20000000800 */
[----:B------:R-:W-:Y:S01]  /*2770*/  @!PT LDS RZ, [RZ] ;  /* 0x00000000fffff984 */ /* 0x000fe20000000800 */
[----:B------:R-:W-:Y:S01]  /*2780*/  @!PT LDS RZ, [RZ] ;  /* 0x00000000fffff984 */ /* 0x000fe20000000800 */
[----:B------:R1:W-:Y:S01]  /*2790*/  @P0 LDGSTS.E.BYPASS.LTC128B.128 [R196+0xc080], [R2.64], !P6 ;  /* 0x0c08000002c40fae */ /* 0x0003e2000f101d46 */
[----:B------:R-:W-:-:S03]  /*27a0*/  SHF.R.S32.HI R7, RZ, 0x1f, R0 ;  /* 0x0000001fff077819 */ /* 0x000fc60000011400 */
[----:B------:R1:W-:Y:S02]  /*27b0*/  @P0 LDGSTS.E.BYPASS.LTC128B.128 [R196+0xd080], [R2.64+0x80], !P5 ;  /* 0x0d08008002c40fae */ /* 0x0003e4000e901d46 */
[----:B------:R-:W-:Y:S02]  /*27c0*/  IMAD R6, R7, c[0x0][0x1e0], RZ ;  /* 0x0000780007067a24 */ /* 0x000fe400078e02ff */
[----:B------:R1:W-:Y:S02]  /*27d0*/  @P0 LDGSTS.E.BYPASS.LTC128B.128 [R196+0xe080], [R2.64+0x100], !P4 ;  /* 0x0e08010002c40fae */ /* 0x0003e4000e101d46 */
[C---:B------:R-:W-:Y:S02]  /*27e0*/  IMAD R6, R0.reuse, c[0x0][0x1e4], R6 ;  /* 0x0000790000067a24 */ /* 0x040fe400078e0206 */
[----:B------:R1:W-:Y:S04]  /*27f0*/  @P0 LDGSTS.E.BYPASS.LTC128B.128 [R196+0xf080], [R2.64+0x180], !P3 ;  /* 0x0f08018002c40fae */ /* 0x0003e8000d901d46 */
[----:B------:R-:W0:Y:S01]  /*2800*/  LDGDEPBAR ;  /* 0x00000000000079af */ /* 0x000e220000000000 */
[----:B------:R-:W-:Y:S01]  /*2810*/  WARPSYNC 0xffffffff ;  /* 0xffffffff00007948 */ /* 0x000fe20003800000 */
[----:B-1----:R-:W-:-:S05]  /*2820*/  IMAD.WIDE.U32 R2, R0, c[0x0][0x1e0], RZ ;  /* 0x0000780000027a25 */ /* 0x002fca00078e00ff */
[----:B------:R-:W-:-:S05]  /*2830*/  IADD3 R3, R3, R6, RZ ;  /* 0x0000000603037210 */ /* 0x000fca0007ffe0ff */
[----:B------:R-:W-:-:S04]  /*2840*/  IMAD.WIDE.U32 R2, R227, c[0x0][0x1e8], R2 ;  /* 0x00007a00e3027a25 */ /* 0x000fc800078e0002 */
[----:B------:R-:W-:Y:S01]  /*2850*/  IMAD R3, R227, c[0x0][0x1ec], R3 ;  /* 0x00007b00e3037a24 */ /* 0x000fe200078e0203 */
[----:B--2---:R-:W-:Y:S02]  /*2860*/  @P2 SHF.R.S32.HI R5, RZ, 0x1f, R9 ;  /* 0x0000001fff052819 */ /* 0x004fe40000011409 */
[----:B------:R-:W-:Y:S01]  /*2870*/  @P2 MOV R4, R9 ;  /* 0x0000000900042202 */ /* 0x000fe20000000f00 */
[----:B------:R-:W-:Y:S01]  /*2880*/  @!P2 IMAD.MOV.U32 R4, RZ, RZ, R235 ;  /* 0x000000ffff04a224 */ /* 0x000fe200078e00eb */
[----:B------:R-:W-:Y:S02]  /*2890*/  @!P2 MOV R5, R8 ;  /* 0x000000080005a202 */ /* 0x000fe40000000f00 */
[----:B------:R-:W-:-:S04]  /*28a0*/  ISETP.NE.AND P2, PT, R14, RZ, PT ;  /* 0x000000ff0e00720c */ /* 0x000fc80003f45270 */
[----:B------:R-:W-:Y:S02]  /*28b0*/  SEL R8, R5, RZ, !P2 ;  /* 0x000000ff05087207 */ /* 0x000fe40005000000 */
[----:B------:R-:W-:Y:S01]  /*28c0*/  SEL R14, R4, RZ, !P2 ;  /* 0x000000ff040e7207 */ /* 0x000fe20005000000 */
[----:B------:R-:W-:Y:S02]  /*28d0*/  IMAD R4, R19, c[0x0][0x1e0], RZ ;  /* 0x0000780013047a24 */ /* 0x000fe400078e02ff */
[----:B------:R-:W-:Y:S02]  /*28e0*/  IMAD R5, R8, c[0x0][0x1f0], RZ ;  /* 0x00007c0008057a24 */ /* 0x000fe400078e02ff */
[----:B------:R-:W-:-:S04]  /*28f0*/  IMAD.WIDE.U32 R64, R14, c[0x0][0x1f0], R2 ;  /* 0x00007c000e407a25 */ /* 0x000fc800078e0002 */
[----:B------:R-:W-:Y:S01]  /*2900*/  IMAD R2, R14, c[0x0][0x1f4], R5 ;  /* 0x00007d000e027a24 */ /* 0x000fe200078e0205 */
[----:B------:R-:W-:Y:S01]  /*2910*/  SHF.L.U32 R5, R130, 0x1, RZ ;  /* 0x0000000182057819 */ /* 0x000fe200000006ff */
[----:B------:R-:W-:-:S03]  /*2920*/  IMAD R4, R214, c[0x0][0x1e4], R4 ;  /* 0x00007900d6047a24 */ /* 0x000fc600078e0204 */
[----:B------:R-:W-:Y:S01]  /*2930*/  IADD3 R63, R65, R2, RZ ;  /* 0x00000002413f7210 */ /* 0x000fe20007ffe0ff */
[----:B------:R-:W-:Y:S02]  /*2940*/  IMAD.IADD R104, R129, 0x1, R4 ;  /* 0x0000000181687824 */ /* 0x000fe400078e0204 */
[--C-:B------:R-:W-:Y:S01]  /*2950*/  IADD3 R110, P2, P0, R64, R128, R136.reuse ;  /* 0x00000080406e7210 */ /* 0x100fe2000785e088 */
[----:B------:R-:W-:Y:S01]  /*2960*/  IMAD.WIDE.U32 R2, R227, c[0x0][0x260], R136 ;  /* 0x00009800e3027a25 */ /* 0x000fe200078e0088 */
[----:B------:R-:W-:Y:S01]  /*2970*/  IADD3 R17, -R5, c[0x0][0x1d4], RZ ;  /* 0x0000750005117a10 */ /* 0x000fe20007ffe1ff */
[----:B------:R-:W-:Y:S01]  /*2980*/  BAR.SYNC.DEFER_BLOCKING 0x0 ;  /* 0x0000000000007b1d */ /* 0x000fe20000010000 */
[----:B------:R-:W-:Y:S01]  /*2990*/  IADD3.X R109, R63, R104, R137, P2, P0 ;  /* 0x000000683f6d7210 */ /* 0x000fe200017e0489 */
[----:B------:R-:W-:Y:S01]  /*29a0*/  IMAD.MOV.U32 R4, RZ, RZ, R2 ;  /* 0x000000ffff047224 */ /* 0x000fe200078e0002 */
[----:B------:R-:W-:Y:S01]  /*29b0*/  IADD3 R108, P0, R214, R0, RZ ;  /* 0x00000000d66c7210 */ /* 0x000fe20007f1e0ff */
[----:B------:R-:W-:Y:S01]  /*29c0*/  IMAD R0, R11, c[0x0][0x268], RZ ;  /* 0x00009a000b007a24 */ /* 0x000fe200078e02ff */
[-C--:B------:R-:W-:Y:S01]  /*29d0*/  SEL R16, R5, R17.reuse, !P1 ;  /* 0x0000001105107207 */ /* 0x080fe20004800000 */
[----:B------:R-:W-:Y:S01]  /*29e0*/  IMAD R8, R8, c[0x0][0x218], RZ ;  /* 0x0000860008087a24 */ /* 0x000fe200078e02ff */
[----:B------:R-:W-:Y:S01]  /*29f0*/  SEL R15, RZ, c[0x0][0x27c], !P1 ;  /* 0x00009f00ff0f7a07 */ /* 0x000fe20004800000 */
[C---:B------:R-:W-:Y:S01]  /*2a00*/  IMAD.X R107, R19.reuse, 0x1, R7, P0 ;  /* 0x00000001136b7824 */ /* 0x040fe200000e0607 */
[----:B------:R-:W-:Y:S01]  /*2a10*/  ISETP.GE.AND P0, PT, R138, c[0x0][0x27c], PT ;  /* 0x00009f008a007a0c */ /* 0x000fe20003f06270 */
[----:B------:R-:W-:Y:S01]  /*2a20*/  IMAD R22, R10, c[0x0][0x26c], R0 ;  /* 0x00009b000a167a24 */ /* 0x000fe200078e0200 */
[----:B------:R-:W-:Y:S01]  /*2a30*/  ULDC.U8 UR4, c[0x0][0x298] ;  /* 0x0000a60000047ab9 */ /* 0x000fe20000000000 */
[----:B------:R-:W-:Y:S01]  /*2a40*/  IMAD R0, R19, c[0x0][0x290], RZ ;  /* 0x0000a40013007a24 */ /* 0x000fe200078e02ff */
[----:B------:R-:W-:Y:S01]  /*2a50*/  SEL R17, R5, R17, !P0 ;  /* 0x0000001105117207 */ /* 0x000fe20004000000 */
[C---:B------:R-:W-:Y:S01]  /*2a60*/  IMAD R5, R227.reuse, c[0x0][0x264], R3 ;  /* 0x00009900e3057a24 */ /* 0x040fe200078e0203 */
[----:B------:R-:W-:Y:S01]  /*2a70*/  SEL R18, RZ, c[0x0][0x27c], !P0 ;  /* 0x00009f00ff127a07 */ /* 0x000fe20004000000 */
[----:B------:R-:W-:Y:S01]  /*2a80*/  IMAD.WIDE.U32 R6, R227, c[0x0][0x210], R136 ;  /* 0x00008400e3067a25 */ /* 0x000fe200078e0088 */
[----:B------:R-:W-:-:S02]  /*2a90*/  ISETP.GE.AND P0, PT, R130, 0x1, PT ;  /* 0x000000018200780c */ /* 0x000fc40003f06270 */
[----:B------:R-:W-:Y:S01]  /*2aa0*/  ISETP.NE.AND P0, PT, RZ, UR4, PT ;  /* 0x00000004ff007c0c */ /* 0x000fe2000bf05270 */
[----:B------:R-:W-:-:S03]  /*2ab0*/  IMAD.WIDE.U32 R84, R10, c[0x0][0x268], R4 ;  /* 0x00009a000a547a25 */ /* 0x000fc600078e0004 */
[----:B------:R-:W-:Y:S01]  /*2ac0*/  P2R R88, PR, RZ, 0x1 ;  /* 0x00000001ff587803 */ /* 0x000fe20000000000 */
[----:B------:R-:W-:Y:S02]  /*2ad0*/  IMAD R9, R19, c[0x0][0x280], RZ ;  /* 0x0000a00013097a24 */ /* 0x000fe400078e02ff */
[----:B------:R-:W-:-:S04]  /*2ae0*/  IMAD.WIDE.U32 R4, R214, c[0x0][0x290], R136 ;  /* 0x0000a400d6047a25 */ /* 0x000fc800078e0088 */
[C---:B------:R-:W-:Y:S02]  /*2af0*/  IMAD R0, R214.reuse, c[0x0][0x294], R0 ;  /* 0x0000a500d6007a24 */ /* 0x040fe400078e0200 */
[----:B------:R-:W-:-:S04]  /*2b00*/  IMAD.WIDE.U32 R10, R214, c[0x0][0x290], R156 ;  /* 0x0000a400d60a7a25 */ /* 0x000fc800078e009c */
[----:B------:R-:W-:Y:S02]  /*2b10*/  IMAD R3, R227, c[0x0][0x214], R7 ;  /* 0x00008500e3037a24 */ /* 0x000fe400078e0207 */
[----:B------:R-:W-:Y:S02]  /*2b20*/  IMAD.MOV.U32 R2, RZ, RZ, R6 ;  /* 0x000000ffff027224 */ /* 0x000fe400078e0006 */
[----:B------:R-:W-:Y:S02]  /*2b30*/  IMAD R21, R14, c[0x0][0x21c], R8 ;  /* 0x000087000e157a24 */ /* 0x000fe400078e0208 */
[----:B------:R-:W-:-:S04]  /*2b40*/  IMAD.WIDE.U32 R6, R214, c[0x0][0x280], R136 ;  /* 0x0000a000d6067a25 */ /* 0x000fc800078e0088 */
[C---:B------:R-:W-:Y:S02]  /*2b50*/  IMAD R8, R214.reuse, c[0x0][0x284], R9 ;  /* 0x0000a100d6087a24 */ /* 0x040fe400078e0209 */
[----:B------:R-:W-:-:S04]  /*2b60*/  IMAD.WIDE.U32 R12, R214, c[0x0][0x280], R156 ;  /* 0x0000a000d60c7a25 */ /* 0x000fc800078e009c */
[----:B------:R-:W-:Y:S02]  /*2b70*/  IMAD.IADD R9, R5, 0x1, R0 ;  /* 0x0000000105097824 */ /* 0x000fe400078e0200 */
[----:B------:R-:W-:Y:S01]  /*2b80*/  IMAD.IADD R5, R0, 0x1, R11 ;  /* 0x0000000100057824 */ /* 0x000fe200078e020b */
[----:B------:R-:W-:Y:S01]  /*2b90*/  IADD3 R11, R136, R15, RZ ;  /* 0x0000000f880b7210 */ /* 0x000fe20007ffe0ff */
[----:B------:R-:W-:Y:S01]  /*2ba0*/  IMAD.WIDE.U32 R82, R14, c[0x0][0x218], R2 ;  /* 0x000086000e527a25 */ /* 0x000fe200078e0002 */
[----:B------:R-:W-:Y:S02]  /*2bb0*/  SHF.R.S32.HI R14, RZ, 0x1f, R16 ;  /* 0x0000001fff0e7819 */ /* 0x000fe40000011410 */
[----:B------:R-:W-:Y:S01]  /*2bc0*/  SHF.R.S32.HI R15, RZ, 0x1f, R17 ;  /* 0x0000001fff0f7819 */ /* 0x000fe20000011411 */
[----:B------:R-:W-:Y:S02]  /*2bd0*/  IMAD.IADD R7, R7, 0x1, R8 ;  /* 0x0000000107077824 */ /* 0x000fe400078e0208 */
[----:B------:R-:W-:Y:S01]  /*2be0*/  IMAD.IADD R3, R8, 0x1, R13 ;  /* 0x0000000108037824 */ /* 0x000fe200078e020d */
[----:B------:R-:W-:Y:S01]  /*2bf0*/  LEA.HI R15, R15, R17, RZ, 0x4 ;  /* 0x000000110f0f7211 */ /* 0x000fe200078f20ff */
[----:B------:R-:W-:-:S02]  /*2c00*/  IMAD.MOV.U32 R8, RZ, RZ, R4 ;  /* 0x000000ffff087224 */ /* 0x000fc400078e0004 */
[----:B------:R-:W-:Y:S01]  /*2c10*/  IMAD.MOV.U32 R4, RZ, RZ, R10 ;  /* 0x000000ffff047224 */ /* 0x000fe200078e000a */
[----:B------:R-:W-:Y:S01]  /*2c20*/  SHF.R.S32.HI R10, RZ, 0x1f, R11 ;  /* 0x0000001fff0a7819 */ /* 0x000fe2000001140b */
[----:B------:R-:W-:Y:S02]  /*2c30*/  IMAD.IADD R0, R138, 0x1, R18 ;  /* 0x000000018a007824 */ /* 0x000fe400078e0212 */
[----:B------:R-:W-:Y:S01]  /*2c40*/  IMAD.MOV.U32 R2, RZ, RZ, R12 ;  /* 0x000000ffff027224 */ /* 0x000fe200078e000c */
[CC--:B------:R-:W-:Y:S01]  /*2c50*/  LEA.HI R12, R10.reuse, R11.reuse, RZ, 0x3 ;  /* 0x0000000b0a0c7211 */ /* 0x0c0fe200078f18ff */
[----:B------:R-:W-:Y:S01]  /*2c60*/  IMAD.MOV.U32 R124, RZ, RZ, c[0x0][0x290] ;  /* 0x0000a400ff7c7624 */ /* 0x000fe200078e00ff */
[----:B------:R-:W-:Y:S01]  /*2c70*/  SHF.R.S32.HI R13, RZ, 0x1f, R0 ;  /* 0x0000001fff0d7819 */ /* 0x000fe20000011400 */
[----:B------:R-:W-:Y:S01]  /*2c80*/  IMAD.MOV.U32 R125, RZ, RZ, c[0x0][0x280] ;  /* 0x0000a000ff7d7624 */ /* 0x000fe200078e00ff */
[----:B------:R-:W-:Y:S01]  /*2c90*/  LEA.HI R18, R10, R11, RZ, 0x6 ;  /* 0x0000000b0a127211 */ /* 0x000fe200078f30ff */
[----:B------:R-:W-:Y:S01]  /*2ca0*/  IMAD.MOV.U32 R126, RZ, RZ, c[0x0][0x1e0] ;  /* 0x00007800ff7e7624 */ /* 0x000fe200078e00ff */
[----:B------:R-:W-:Y:S01]  /*2cb0*/  LEA.HI R10, R14, R16, RZ, 0x4 ;  /* 0x000000100e0a7211 */ /* 0x000fe200078f20ff */
[----:B------:R-:W-:Y:S01]  /*2cc0*/  IMAD.WIDE.U32 R72, R112, c[0x0][0x280], R2 ;  /* 0x0000a00070487a25 */ /* 0x000fe200078e0002 */
[----:B------:R-:W-:-:S02]  /*2cd0*/  LEA.HI R11, R13, R0, RZ, 0x3 ;  /* 0x000000000d0b7211 */ /* 0x000fc400078f18ff */
[----:B------:R-:W-:Y:S01]  /*2ce0*/  LEA.HI R16, R13, R0, RZ, 0x6 ;  /* 0x000000000d107211 */ /* 0x000fe200078f30ff */
[----:B------:R-:W-:Y:S01]  /*2cf0*/  IMAD.SHL.U32 R14, R18, 0x20, RZ ;  /* 0x00000020120e7824 */ /* 0x000fe200078e00ff */
[----:B------:R-:W-:Y:S01]  /*2d00*/  SHF.R.S32.HI R0, RZ, 0x4, R10 ;  /* 0x00000004ff007819 */ /* 0x000fe2000001140a */
[----:B------:R-:W-:Y:S01]  /*2d10*/  IMAD.WIDE.U32 R78, R112, c[0x0][0x290], R8 ;  /* 0x0000a400704e7a25 */ /* 0x000fe200078e0008 */
[----:B------:R-:W-:Y:S02]  /*2d20*/  SHF.R.S32.HI R13, RZ, 0x4, R15 ;  /* 0x00000004ff0d7819 */ /* 0x000fe4000001140f */
[----:B------:R-:W-:Y:S01]  /*2d30*/  LEA.HI.SX32 R10, R12, R0, 0x1d ;  /* 0x000000000c0a7211 */ /* 0x000fe200078feaff */
[----:B------:R-:W-:Y:S01]  /*2d40*/  IMAD.WIDE.U32 R76, R112, c[0x0][0x280], R6 ;  /* 0x0000a000704c7a25 */ /* 0x000fe200078e0006 */
[----:B------:R-:W-:Y:S02]  /*2d50*/  LEA.HI.SX32 R0, R11, R13, 0x1d ;  /* 0x0000000d0b007211 */ /* 0x000fe400078feaff */
[----:B------:R-:W-:Y:S01]  /*2d60*/  LOP3.LUT R19, R14, 0x7ffff800, RZ, 0xc0, !PT ;  /* 0x7ffff8000e137812 */ /* 0x000fe200078ec0ff */
[----:B------:R-:W-:Y:S01]  /*2d70*/  IMAD.SHL.U32 R67, R10, 0x8, RZ ;  /* 0x000000080a437824 */ /* 0x000fe200078e00ff */
[----:B------:R-:W-:Y:S01]  /*2d80*/  SHF.R.S32.HI R14, RZ, 0x1f, R0 ;  /* 0x0000001fff0e7819 */ /* 0x000fe20000011400 */
[----:B------:R-:W-:Y:S01]  /*2d90*/  IMAD.WIDE.U32 R74, R112, c[0x0][0x290], R4 ;  /* 0x0000a400704a7a25 */ /* 0x000fe200078e0004 */
[----:B------:R-:W-:-:S02]  /*2da0*/  SHF.R.S32.HI R13, RZ, 0x1f, R10 ;  /* 0x0000001fff0d7819 */ /* 0x000fc4000001140a */
[----:B------:R-:W-:Y:S01]  /*2db0*/  LOP3.LUT R15, R113, 0x38, R12, 0xf8, !PT ;  /* 0x00000038710f7812 */ /* 0x000fe200078ef80c */
[----:B------:R-:W-:Y:S01]  /*2dc0*/  IMAD.IADD R101, R85, 0x1, R22 ;  /* 0x0000000155657824 */ /* 0x000fe200078e0216 */
[----:B------:R-:W-:Y:S01]  /*2dd0*/  LEA.HI R14, R14, R0, RZ, 0x3 ;  /* 0x000000000e0e7211 */ /* 0x000fe200078f18ff */
[----:B------:R-:W-:Y:S01]  /*2de0*/  IMAD.IADD R100, R83, 0x1, R21 ;  /* 0x0000000153647824 */ /* 0x000fe200078e0215 */
[----:B------:R-:W-:Y:S02]  /*2df0*/  LEA.HI R13, R13, R10, RZ, 0x3 ;  /* 0x0000000a0d0d7211 */ /* 0x000fe400078f18ff */
        /* <DEDUP_REMOVED lines=18> */
[----:B------:R-:W-:Y:S01]  /*2f20*/  IMAD R10, R112, c[0x0][0x294], R0 ;  /* 0x0000a500700a7a24 */ /* 0x000fe200078e0200 */
        /* <DEDUP_REMOVED lines=10> */
[CC--:B------:R-:W-:Y:S01]  /*2fd0*/  SHF.L.U64.HI R119, R125.reuse, R120.reuse, c[0x0][0x284] ;  /* 0x0000a1007d777619 */ /* 0x0c0fe20000010278 */
        /* <DEDUP_REMOVED lines=12> */
.L_x_599:
[-C--:B------:R-:W-:Y:S01]  /*30a0*/  IMAD R0, R120, R48.reuse, RZ ;  /* 0x0000003078007224 */ /* 0x080fe200078e02ff */
[----:B------:R-:W-:Y:S01]  /*30b0*/  SHF.R.S32.HI R62, RZ, 0x1f, R48 ;  /* 0x0000001fff3e7819 */ /* 0x000fe20000011430 */
[----:B------:R-:W-:Y:S01]  /*30c0*/  IMAD.WIDE.U32 R10, R126, R48, RZ ;  /* 0x000000307e0a7225 */ /* 0x000fe200078e00ff */
[----:B------:R-:W-:Y:S04]  /*30d0*/  DEPBAR.LE SB0, 0x0 ;  /* 0x000080000000791a */ /* 0x000fe80000000000 */
[----:B------:R-:W-:Y:S01]  /*30e0*/  WARPSYNC 0xffffffff ;  /* 0xffffffff00007948 */ /* 0x000fe20003800000 */
[----:B------:R-:W-:Y:S01]  /*30f0*/  BAR.SYNC.DEFER_BLOCKING 0x0 ;  /* 0x0000000000007b1d */ /* 0x000fe20000010000 */
[----:B------:R-:W-:Y:S01]  /*3100*/  ISETP.GE.AND P1, PT, R130, 0x1, PT ;  /* 0x000000018200780c */ /* 0x000fe20003f26270 */
[----:B------:R-:W-:Y:S04]  /*3110*/  IMAD R0, R62, R126, R0 ;  /* 0x0000007e3e007224 */ /* 0x000fe800078e0200 */
[----:B------:R-:W-:Y:S01]  /*3120*/  IMAD.IADD R18, R11, 0x1, R0 ;  /* 0x000000010b127824 */ /* 0x000fe200078e0200 */
[----:B------:R-:W-:Y:S05]  /*3130*/  IADD3 R0, P0, R110, R10, RZ ;  /* 0x0000000a6e007210 */ /* 0x000fea0007f1e0ff */
        /* <DEDUP_REMOVED lines=9> */
[-C--:B------:R-:W-:Y:S03]  /*31d0*/  IMAD.WIDE.U32 R8, R125, R48.reuse, RZ ;  /* 0x000000307d087225 */ /* 0x080fe600078e00ff */
[----:B------:R-:W-:Y:S01]  /*31e0*/  IMNMX R20, R3, 0x20, PT ;  /* 0x0000002003147817 */ /* 0x000fe20003800200 */
[----:B------:R-:W-:Y:S04]  /*31f0*/  IMAD.WIDE.U32 R16, R124, R48, RZ ;  /* 0x000000307c107225 */ /* 0x000fe800078e00ff */
[C---:B------:R-:W-:Y:S02]  /*3200*/  IMAD R2, R62.reuse, R125, R2 ;  /* 0x0000007d3e027224 */ /* 0x040fe400078e0202 */
[----:B------:R-:W-:Y:S03]  /*3210*/  IMAD R0, R62, R124, R0 ;  /* 0x0000007c3e007224 */ /* 0x000fe600078e0200 */
[----:B------:R-:W-:Y:S02]  /*3220*/  IADD3 R21, R9, R2, RZ ;  /* 0x0000000209157210 */ /* 0x000fe40007ffe0ff */
[----:B------:R-:W-:Y:S01]  /*3230*/  IADD3 R34, R17, R0, RZ ;  /* 0x0000000011227210 */ /* 0x000fe20007ffe0ff */
[----:B------:R-:W-:-:S05]  /*3240*/  @!P1 BRA `(.L_x_583) ;  /* 0x0000125000009947 */ /* 0x000fca0003800000 */
[----:B------:R-:W-:Y:S01]  /*3250*/  ISETP.GE.AND P1, PT, R214, R20, PT ;  /* 0x00000014d600720c */ /* 0x000fe20003f26270 */
[----:B------:R-:W-:Y:S01]  /*3260*/  BSSY B0, `(.L_x_584) ;  /* 0x000002b000007945 */ /* 0x000fe20003800000 */
[----:B------:R-:W-:Y:S01]  /*3270*/  IADD3 R19, R156, 0x40, RZ ;  /* 0x000000409c137810 */ /* 0x000fe20007ffe0ff */
[----:B------:R-:W-:Y:S01]  /*3280*/  CS2R R32, SRZ ;  /* 0x0000000000207805 */ /* 0x000fe2000001ff00 */
[----:B------:R-:W-:Y:S01]  /*3290*/  CS2R R30, SRZ ;  /* 0x00000000001e7805 */ /* 0x000fe2000001ff00 */
[----:B------:R-:W-:Y:S01]  /*32a0*/  CS2R R28, SRZ ;  /* 0x00000000001c7805 */ /* 0x000fe2000001ff00 */
[----:B------:R-:W-:Y:S01]  /*32b0*/  CS2R R22, SRZ ;  /* 0x0000000000167805 */ /* 0x000fe2000001ff00 */
[----:B------:R-:W-:Y:S01]  /*32c0*/  CS2R R14, SRZ ;  /* 0x00000000000e7805 */ /* 0x000fe2000001ff00 */
[----:B------:R-:W-:Y:S01]  /*32d0*/  CS2R R12, SRZ ;  /* 0x00000000000c7805 */ /* 0x000fe2000001ff00 */
[----:B------:R-:W-:Y:S01]  /*32e0*/  CS2R R6, SRZ ;  /* 0x0000000000067805 */ /* 0x000fe2000001ff00 */
[----:B------:R-:W-:Y:S03]  /*32f0*/  CS2R R2, SRZ ;  /* 0x0000000000027805 */ /* 0x000fe6000001ff00 */
        /* <DEDUP_REMOVED lines=33> */
.L_x_585:
[----:B------:R-:W-:Y:S05]  /*3510*/  BSYNC B0 ;  /* 0x0000000000007941 */ /* 0x000fea0003800000 */
.L_x_584:
        /* <DEDUP_REMOVED lines=36> */
[----:B------:R-:W-:Y:S02]  /*3760*/  @!P0 HADD2.F32 R25, -RZ, R25.H0_H0 ;  /* 0x20000019ff198230 */ /* 0x000fe40000004100 */
        /* <DEDUP_REMOVED lines=11> */
[----:B------:R-:W-:Y:S02]  /*3820*/  @!P0 FFMA.FTZ R42, R2, R23, -R37 ;  /* 0x00000017022a8223 */ /* 0x000fe40000010825 */
        /* <DEDUP_REMOVED lines=9> */
[-C--:B------:R-:W-:Y:S01]  /*38c0*/  @!P0 FMUL.FTZ R40, R22, R16.reuse ;  /* 0x0000001016288220 */ /* 0x080fe20000410000 */
[----:B------:R-:W-:Y:S01]  /*38d0*/  @!P0 HADD2.F32 R23, -RZ, R26.H0_H0 ;  /* 0x2000001aff178230 */ /* 0x000fe20000004100 */
[----:B------:R-:W-:Y:S01]  /*38e0*/  @!P0 F2FP.PACK_AB R2, R2, R41 ;  /* 0x000000290202823e */ /* 0x000fe200000000ff */
[----:B------:R-:W-:Y:S01]  /*38f0*/  @!P0 HADD2.F32 R26, -RZ, R3.H1_H1 ;  /* 0x30000003ff1a8230 */ /* 0x000fe20000004100 */
[C---:B------:R-:W-:Y:S02]  /*3900*/  @!P0 FMUL.FTZ R3, R4.reuse, R16 ;  /* 0x0000001004038220 */ /* 0x040fe40000410000 */
[----:B------:R-:W-:Y:S01]  /*3910*/  @!P0 FFMA.FTZ R40, R4, R23, -R40 ;  /* 0x0000001704288223 */ /* 0x000fe20000010828 */
[----:B------:R-:W-:Y:S01]  /*3920*/  @!P0 MOV R9, R2 ;  /* 0x0000000200098202 */ /* 0x000fe20000000f00 */
[-C--:B------:R-:W-:Y:S02]  /*3930*/  @!P0 FMUL.FTZ R37, R26, R17.reuse ;  /* 0x000000111a258220 */ /* 0x080fe40000410000 */
[C---:B------:R-:W-:Y:S02]  /*3940*/  @!P0 FMUL.FTZ R4, R5.reuse, R17 ;  /* 0x0000001105048220 */ /* 0x040fe40000410000 */
        /* <DEDUP_REMOVED lines=10> */
.L_x_588:
[----:B------:R-:W-:Y:S05]  /*39f0*/  BSYNC B0 ;  /* 0x0000000000007941 */ /* 0x000fea0003800000 */
.L_x_587:
        /* <DEDUP_REMOVED lines=43> */
[-C--:B------:R-:W-:Y:S02]  /*3cb0*/  @!P0 FFMA.FTZ R6, R6, R22.reuse, -R4 ;  /* 0x0000001606068223 */ /* 0x080fe40000010804 */
[-C--:B------:R-:W-:Y:S02]  /*3cc0*/  @!P0 FMUL.FTZ R4, R5, R7.reuse ;  /* 0x0000000705048220 */ /* 0x080fe40000410000 */
        /* <DEDUP_REMOVED lines=11> */
.L_x_590:
[----:B------:R-:W-:Y:S05]  /*3d80*/  BSYNC B0 ;  /* 0x0000000000007941 */ /* 0x000fea0003800000 */
.L_x_589:
        /* <DEDUP_REMOVED lines=56> */
.L_x_592:
[----:B------:R-:W-:Y:S05]  /*4110*/  BSYNC B0 ;  /* 0x0000000000007941 */ /* 0x000fea0003800000 */
.L_x_591:
        /* <DEDUP_REMOVED lines=56> */
.L_x_583:
        /* <DEDUP_REMOVED lines=31> */
.L_x_594:
[----:B------:R-:W-:Y:S05]  /*4690*/  BSYNC B0 ;  /* 0x0000000000007941 */ /* 0x000fea0003800000 */
.L_x_593:
        /* <DEDUP_REMOVED lines=137> */
.L_x_596:
[----:B------:R-:W-:Y:S05]  /*4f30*/  BSYNC B0 ;  /* 0x0000000000007941 */ /* 0x000fea0003800000 */
.L_x_595:
[----:B------:R-:W-:Y:S11]  /*4f40*/  ISETP.GE.AND P0, PT, R138, c[0x0][0x1d4], PT ;  /* 0x000075008a007a0c */ /* 0x000ff60003f06270 */
[----:B------:R-:W-:Y:S02]  /*4f50*/  @!UPT UIADD3 URZ, URZ, URZ, URZ ;  /* 0x0000003f3f3ff290 */ /* 0x000fe4000fffe03f */
[----:B------:R-:W-:-:S05]  /*4f60*/  @P0 BRA `(.L_x_586) ;  /* 0x0000087000000947 */ /* 0x000fca0003800000 */
[----:B------:R-:W-:Y:S01]  /*4f70*/  LDS.128 R32, [R87+0xc080] ;  /* 0x00c0800057207984 */ /* 0x000fe20000000c00 */
[----:B------:R-:W-:Y:S04]  /*4f80*/  IADD3 R0, P1, P0, R64, R59, R69 ;  /* 0x0000003b40007210 */ /* 0x000fe8000783e045 */
[----:B------:R-:W-:Y:S02]  /*4f90*/  IADD3.X R2, R63, R58, R95, P1, P0 ;  /* 0x0000003a3f027210 */ /* 0x000fe40000fe045f */
[C---:B-1----:R-:W-:Y:S01]  /*4fa0*/  LEA R40, P0, R0.reuse, c[0x0][0x1c8], 0x1 ;  /* 0x0000720000287a11 */ /* 0x042fe200078008ff */
[----:B------:R-:W1:Y:S03]  /*4fb0*/  LDS.128 R16, [R90+0xc080] ;  /* 0x00c080005a107984 */ /* 0x000e660000000c00 */
[----:B------:R-:W-:Y:S02]  /*4fc0*/  LEA.HI.X R41, R0, c[0x0][0x1cc], R2, 0x1, P0 ;  /* 0x0000730000297a11 */ /* 0x000fe400000f0c02 */
[----:B------:R-:W-:Y:S11]  /*4fd0*/  ISETP.GE.AND P0, PT, R138, c[0x0][0x27c], PT ;  /* 0x00009f008a007a0c */ /* 0x000ff60003f06270 */
[----:B------:R-:W-:Y:S02]  /*4fe0*/  @!UPT UIADD3 URZ, URZ, URZ, URZ ;  /* 0x0000003f3f3ff290 */ /* 0x000fe4000fffe03f */
[--C-:B------:R-:W-:Y:S01]  /*4ff0*/  @!P0 SHF.R.U32.HI R8, RZ, 0x10, R13.reuse ;  /* 0x00000010ff088819 */ /* 0x100fe2000001160d */
[--C-:B------:R-:W-:Y:S01]  /*5000*/  @!P0 HADD2.F32 R0, -RZ, R22.reuse.H0_H0 ;  /* 0x20000016ff008230 */ /* 0x100fe20000004100 */
[----:B------:R-:W-:Y:S01]  /*5010*/  @!P0 SHF.R.U64 R7, R12, 0x10, R13 ;  /* 0x000000100c078819 */ /* 0x000fe2000000120d */
[----:B------:R-:W-:Y:S01]  /*5020*/  @!P0 HADD2.F32 R3, -RZ, R22.H1_H1 ;  /* 0x30000016ff038230 */ /* 0x000fe20000004100 */
[--C-:B------:R-:W-:Y:S01]  /*5030*/  @!P0 SHF.R.U64 R11, R14, 0x10, R15.reuse ;  /* 0x000000100e0b8819 */ /* 0x100fe2000000120f */
[--C-:B------:R-:W-:Y:S01]  /*5040*/  @!P0 HADD2.F32 R12, -RZ, R46.reuse.H0_H0 ;  /* 0x2000002eff0c8230 */ /* 0x100fe20000004100 */
[----:B------:R-:W-:Y:S01]  /*5050*/  @!P0 SHF.R.U32.HI R9, RZ, 0x10, R15 ;  /* 0x00000010ff098819 */ /* 0x000fe2000001160f */
[----:B------:R-:W-:Y:S01]  /*5060*/  @!P0 HADD2.F32 R15, -RZ, R46.H1_H1 ;  /* 0x3000002eff0f8230 */ /* 0x000fe20000004100 */
[--C-:B------:R-:W-:Y:S01]  /*5070*/  @!P0 SHF.R.U32.HI R21, RZ, 0x10, R37.reuse ;  /* 0x00000010ff158819 */ /* 0x100fe20000011625 */
[----:B------:R-:W-:Y:S01]  /*5080*/  @!P0 HADD2.F32 R7, -RZ, R7.H0_H0 ;  /* 0x20000007ff078230 */ /* 0x000fe20000004100 */
[----:B------:R-:W-:Y:S01]  /*5090*/  @!P0 SHF.R.U64 R25, R36, 0x10, R37 ;  /* 0x0000001024198819 */ /* 0x000fe20000001225 */
[----:B------:R-:W-:Y:S01]  /*50a0*/  @!P0 HADD2.F32 R11, -RZ, R11.H0_H0 ;  /* 0x2000000bff0b8230 */ /* 0x000fe20000004100 */
[--C-:B------:R-:W-:Y:S01]  /*50b0*/  @!P0 SHF.R.U32.HI R29, RZ, 0x10, R39.reuse ;  /* 0x00000010ff1d8819 */ /* 0x100fe20000011627 */
[----:B------:R-:W-:Y:S01]  /*50c0*/  @!P0 HADD2.F32 R21, -RZ, R21.H0_H0 ;  /* 0x20000015ff158230 */ /* 0x000fe20000004100 */
[----:B------:R-:W-:Y:S01]  /*50d0*/  @!P0 SHF.R.U64 R30, R38, 0x10, R39 ;  /* 0x00000010261e8819 */ /* 0x000fe20000001227 */
[----:B------:R-:W-:Y:S02]  /*50e0*/  @!P0 HADD2.F32 R27, -RZ, R47.H0_H0 ;  /* 0x2000002fff1b8230 */ /* 0x000fe40000004100 */
[----:B------:R-:W-:Y:S01]  /*50f0*/  @!P0 HADD2.F32 R29, -RZ, R29.H0_H0 ;  /* 0x2000001dff1d8230 */ /* 0x000fe20000004100 */
[----:B-1----:R-:W-:Y:S02]  /*5100*/  @!P0 MOV R6, R16 ;  /* 0x0000001000068202 */ /* 0x002fe40000000f00 */
[----:B------:R-:W-:Y:S02]  /*5110*/  @!P0 MOV R24, R32 ;  /* 0x0000002000188202 */ /* 0x000fe40000000f00 */
[----:B------:R-:W-:Y:S01]  /*5120*/  @!P0 MOV R13, R33 ;  /* 0x00000021000d8202 */ /* 0x000fe20000000f00 */
[----:B------:R-:W-:Y:S01]  /*5130*/  @!P0 HADD2.F32 R2, -RZ, R6.H0_H0 ;  /* 0x20000006ff028230 */ /* 0x000fe20000004100 */
[----:B------:R-:W-:Y:S01]  /*5140*/  @!P0 MOV R5, R17 ;  /* 0x0000001100058202 */ /* 0x000fe20000000f00 */
[--C-:B------:R-:W-:Y:S02]  /*5150*/  @!P0 HADD2.F32 R10, -RZ, R24.reuse.H0_H0 ;  /* 0x20000018ff0a8230 */ /* 0x100fe40000004100 */
[----:B------:R-:W-:Y:S02]  /*5160*/  @!P0 HADD2.F32 R14, -RZ, R13.H0_H0 ;  /* 0x2000000dff0e8230 */ /* 0x000fe40000004100 */
[--C-:B------:R-:W-:Y:S01]  /*5170*/  @!P0 HADD2.F32 R4, -RZ, R5.reuse.H0_H0 ;  /* 0x20000005ff048230 */ /* 0x100fe20000004100 */
[-C--:B------:R-:W-:Y:S02]  /*5180*/  @!P0 FMUL.FTZ R22, R10, R0.reuse ;  /* 0x000000000a168220 */ /* 0x080fe40000410000 */
[----:B------:R-:W-:Y:S02]  /*5190*/  @!P0 FMUL.FTZ R0, R2, R0 ;  /* 0x0000000002008220 */ /* 0x000fe40000410000 */
[-C--:B------:R-:W-:Y:S02]  /*51a0*/  @!P0 FMUL.FTZ R20, R14, R3.reuse ;  /* 0x000000030e148220 */ /* 0x080fe40000410000 */
[-C--:B------:R-:W-:Y:S01]  /*51b0*/  @!P0 FFMA.FTZ R42, R2, R12.reuse, -R22 ;  /* 0x0000000c022a8223 */ /* 0x080fe20000010816 */
[----:B------:R-:W-:Y:S01]  /*51c0*/  @!P0 HADD2.F32 R2, -RZ, R5.H1_H1 ;  /* 0x30000005ff028230 */ /* 0x000fe20000004100 */
[----:B------:R-:W-:Y:S01]  /*51d0*/  @!P0 FFMA.FTZ R0, R10, R12, R0 ;  /* 0x0000000c0a008223 */ /* 0x000fe20000010000 */
[----:B------:R-:W-:Y:S01]  /*51e0*/  @!P0 HADD2.F32 R12, -RZ, R24.H1_H1 ;  /* 0x30000018ff0c8230 */ /* 0x000fe20000004100 */
[C---:B------:R-:W-:Y:S01]  /*51f0*/  @!P0 FMUL.FTZ R3, R4.reuse, R3 ;  /* 0x0000000304038220 */ /* 0x040fe20000410000 */
[----:B------:R-:W-:Y:S01]  /*5200*/  @!P0 HADD2.F32 R5, -RZ, R6.H1_H1 ;  /* 0x30000006ff058230 */ /* 0x000fe20000004100 */
[----:B------:R-:W-:Y:S01]  /*5210*/  @!P0 FFMA.FTZ R39, R4, R15, -R20 ;  /* 0x0000000f04278223 */ /* 0x000fe20000010814 */
[----:B------:R-:W-:Y:S01]  /*5220*/  @!P0 HADD2.F32 R20, -RZ, R13.H1_H1 ;  /* 0x3000000dff148230 */ /* 0x000fe20000004100 */
[----:B------:R-:W-:Y:S01]  /*5230*/  @!P0 FMUL.FTZ R6, R12, R7 ;  /* 0x000000070c068220 */ /* 0x000fe20000410000 */
[----:B------:R-:W-:Y:S01]  /*5240*/  @!P0 HADD2.F32 R4, -RZ, R8.H0_H0 ;  /* 0x20000008ff048230 */ /* 0x000fe20000004100 */
[----:B------:R-:W-:Y:S01]  /*5250*/  @!P0 IMAD.MOV.U32 R10, RZ, RZ, R35 ;  /* 0x000000ffff0a8224 */ /* 0x000fe200078e0023 */
[----:B------:R-:W-:Y:S02]  /*5260*/  @!P0 HADD2.F32 R13, -RZ, R25.H0_H0 ;  /* 0x20000019ff0d8230 */ /* 0x000fe40000004100 */
[----:B------:R-:W-:Y:S01]  /*5270*/  @!P0 HADD2.F32 R25, -RZ, R30.H0_H0 ;  /* 0x2000001eff198230 */ /* 0x000fe20000004100 */
[-C--:B------:R-:W-:Y:S01]  /*5280*/  @!P0 FMUL.FTZ R8, R20, R4.reuse ;  /* 0x0000000414088220 */ /* 0x080fe20000410000 */
[--C-:B------:R-:W-:Y:S01]  /*5290*/  @!P0 HADD2.F32 R26, -RZ, R10.reuse.H0_H0 ;  /* 0x2000000aff1a8230 */ /* 0x100fe20000004100 */
[C---:B------:R-:W-:Y:S01]  /*52a0*/  @!P0 FMUL.FTZ R4, R2.reuse, R4 ;  /* 0x0000000402048220 */ /* 0x040fe20000410000 */
[----:B------:R-:W-:Y:S01]  /*52b0*/  @!P0 HADD2.F32 R28, -RZ, R10.H1_H1 ;  /* 0x3000000aff1c8230 */ /* 0x000fe20000004100 */
[----:B------:R-:W-:Y:S01]  /*52c0*/  @!P0 FFMA.FTZ R38, R2, R21, -R8 ;  /* 0x0000001502268223 */ /* 0x000fe20000010808 */
[----:B------:R-:W-:Y:S01]  /*52d0*/  @!P0 HADD2.F32 R8, -RZ, R9.H0_H0 ;  /* 0x20000009ff088230 */ /* 0x000fe20000004100 */
[C---:B------:R-:W-:Y:S01]  /*52e0*/  @!P0 FMUL.FTZ R2, R5.reuse, R7 ;  /* 0x0000000705028220 */ /* 0x040fe20000410000 */
[----:B------:R-:W-:Y:S01]  /*52f0*/  @!P0 HADD2.F32 R7, -RZ, R23.H0_H0 ;  /* 0x20000017ff078230 */ /* 0x000fe20000004100 */
[----:B------:R-:W-:Y:S01]  /*5300*/  @!P0 FFMA.FTZ R37, R5, R13, -R6 ;  /* 0x0000000d05258223 */ /* 0x000fe20000010806 */
[----:B------:R-:W-:Y:S01]  /*5310*/  @!P0 MOV R5, R19 ;  /* 0x0000001300058202 */ /* 0x000fe20000000f00 */
[----:B------:R-:W-:Y:S02]  /*5320*/  @!P0 FMUL.FTZ R10, R28, R8 ;  /* 0x000000081c0a8220 */ /* 0x000fe40000410000 */
[----:B------:R-:W-:Y:S02]  /*5330*/  @!P0 FMUL.FTZ R9, R26, R7 ;  /* 0x000000071a098220 */ /* 0x000fe40000410000 */
[----:B------:R-:W-:Y:S01]  /*5340*/  @!P0 FFMA.FTZ R2, R12, R13, R2 ;  /* 0x0000000d0c028223 */ /* 0x000fe20000010002 */
[--C-:B------:R-:W-:Y:S01]  /*5350*/  @!P0 HADD2.F32 R6, -RZ, R5.reuse.H0_H0 ;  /* 0x20000005ff068230 */ /* 0x100fe20000004100 */
[----:B------:R-:W-:Y:S01]  /*5360*/  @!P0 FFMA.FTZ R3, R14, R15, R3 ;  /* 0x0000000f0e038223 */ /* 0x000fe20000010003 */
[----:B------:R-:W-:Y:S01]  /*5370*/  @!P0 F2FP.PACK_AB R12, R37, R42 ;  /* 0x0000002a250c823e */ /* 0x000fe200000000ff */
[----:B------:R-:W-:Y:S01]  /*5380*/  @!P0 FFMA.FTZ R4, R20, R21, R4 ;  /* 0x0000001514048223 */ /* 0x000fe20000010004 */
[----:B------:R-:W-:Y:S01]  /*5390*/  @!P0 F2FP.PACK_AB R13, R38, R39 ;  /* 0x00000027260d823e */ /* 0x000fe200000000ff */
[C---:B------:R-:W-:Y:S01]  /*53a0*/  @!P0 FFMA.FTZ R36, R6.reuse, R27, -R9 ;  /* 0x0000001b06248223 */ /* 0x040fe20000010809 */
[----:B------:R-:W-:Y:S01]  /*53b0*/  @!P0 MOV R9, R34 ;  /* 0x0000002200098202 */ /* 0x000fe20000000f00 */
[----:B------:R-:W-:Y:S01]  /*53c0*/  @!P0 FMUL.FTZ R7, R6, R7 ;  /* 0x0000000706078220 */ /* 0x000fe20000410000 */
[----:B------:R-:W-:Y:S01]  /*53d0*/  @!P0 MOV R6, R18 ;  /* 0x0000001200068202 */ /* 0x000fe20000000f00 */
[----:B------:R-:W-:Y:S01]  /*53e0*/  @!P0 IMAD.MOV.U32 R16, RZ, RZ, R12 ;  /* 0x000000ffff108224 */ /* 0x000fe200078e000c */
[----:B------:R-:W-:Y:S01]  /*53f0*/  @!P0 MOV R17, R13 ;  /* 0x0000000d00118202 */ /* 0x000fe20000000f00 */
[----:B------:R-:W-:Y:S01]  /*5400*/  @!P0 HADD2.F32 R5, -RZ, R5.H1_H1 ;  /* 0x30000005ff058230 */ /* 0x000fe20000004100 */
[----:B------:R-:W-:Y:S01]  /*5410*/  @!P0 F2FP.PACK_AB R3, R4, R3 ;  /* 0x000000030403823e */ /* 0x000fe200000000ff */
[--C-:B------:R-:W-:Y:S02]  /*5420*/  @!P0 HADD2.F32 R24, -RZ, R9.reuse.H1_H1 ;  /* 0x30000009ff188230 */ /* 0x100fe40000004100 */
[----:B------:R-:W-:Y:S01]  /*5430*/  @!P0 HADD2.F32 R22, -RZ, R9.H0_H0 ;  /* 0x20000009ff168230 */ /* 0x000fe20000004100 */
[C---:B------:R-:W-:Y:S01]  /*5440*/  @!P0 FMUL.FTZ R8, R5.reuse, R8 ;  /* 0x0000000805088220 */ /* 0x040fe20000410000 */
[--C-:B------:R-:W-:Y:S01]  /*5450*/  @!P0 HADD2.F32 R9, -RZ, R6.reuse.H1_H1 ;  /* 0x30000006ff098230 */ /* 0x100fe20000004100 */
[----:B------:R-:W-:Y:S01]  /*5460*/  @!P0 FFMA.FTZ R31, R5, R29, -R10 ;  /* 0x0000001d051f8223 */ /* 0x000fe2000001080a */
[----:B------:R-:W-:Y:S01]  /*5470*/  @!P0 MOV R33, R3 ;  /* 0x0000000300218202 */ /* 0x000fe20000000f00 */
[----:B------:R-:W-:Y:S01]  /*5480*/  @!P0 FMUL.FTZ R30, R24, R11 ;  /* 0x0000000b181e8220 */ /* 0x000fe20000410000 */
[----:B------:R-:W-:Y:S02]  /*5490*/  @!P0 HADD2.F32 R5, -RZ, R23.H1_H1 ;  /* 0x30000017ff058230 */ /* 0x000fe40000004100 */
[----:B------:R-:W-:Y:S01]  /*54a0*/  @!P0 HADD2.F32 R23, -RZ, R47.H1_H1 ;  /* 0x3000002fff178230 */ /* 0x000fe20000004100 */
[C---:B------:R-:W-:Y:S01]  /*54b0*/  @!P0 FFMA.FTZ R30, R9.reuse, R25, -R30 ;  /* 0x00000019091e8223 */ /* 0x040fe2000001081e */
[----:B------:R-:W-:Y:S01]  /*54c0*/  @!P0 HADD2.F32 R10, -RZ, R6.H0_H0 ;  /* 0x20000006ff0a8230 */ /* 0x000fe20000004100 */
[-C--:B------:R-:W-:Y:S04]  /*54d0*/  @!P0 FMUL.FTZ R6, R22, R5.reuse ;  /* 0x0000000516068220 */ /* 0x080fe80000410000 */
[C---:B------:R-:W-:Y:S02]  /*54e0*/  @!P0 FMUL.FTZ R5, R10.reuse, R5 ;  /* 0x000000050a058220 */ /* 0x040fe40000410000 */
[----:B------:R-:W-:Y:S02]  /*54f0*/  @!P0 FFMA.FTZ R10, R10, R23, -R6 ;  /* 0x000000170a0a8223 */ /* 0x000fe40000010806 */
[----:B------:R-:W-:Y:S01]  /*5500*/  @!P0 FMUL.FTZ R6, R9, R11 ;  /* 0x0000000b09068220 */ /* 0x000fe20000410000 */
[----:B------:R-:W-:Y:S01]  /*5510*/  @!P0 F2FP.PACK_AB R11, R31, R36 ;  /* 0x000000241f0b823e */ /* 0x000fe200000000ff */
[----:B------:R-:W-:Y:S01]  /*5520*/  @!P0 FFMA.FTZ R5, R22, R23, R5 ;  /* 0x0000001716058223 */ /* 0x000fe20000010005 */
[----:B------:R-:W-:Y:S01]  /*5530*/  @!P0 F2FP.PACK_AB R10, R30, R10 ;  /* 0x0000000a1e0a823e */ /* 0x000fe200000000ff */
[----:B------:R-:W-:Y:S01]  /*5540*/  @!P0 FFMA.FTZ R6, R24, R25, R6 ;  /* 0x0000001918068223 */ /* 0x000fe20000010006 */
[----:B------:R-:W-:Y:S01]  /*5550*/  @!P0 MOV R19, R11 ;  /* 0x0000000b00138202 */ /* 0x000fe20000000f00 */
[----:B------:R-:W-:Y:S01]  /*5560*/  @!P0 FFMA.FTZ R7, R26, R27, R7 ;  /* 0x0000001b1a078223 */ /* 0x000fe20000010007 */
        /* <DEDUP_REMOVED lines=18> */
.L_x_582:
        /* <DEDUP_REMOVED lines=21> */
.L_x_586:
[----:B------:R-:W-:Y:S05]  /*57e0*/  BSYNC B1 ;  /* 0x0000000000017941 */ /* 0x000fea0003800000 */
.L_x_581:
[----:B------:R-:W-:Y:S01]  /*57f0*/  IMAD.SHL.U32 R0, R48, 0x20, RZ ;  /* 0x0000002030007824 */ /* 0x000fe200078e00ff */
[----:B------:R-:W-:Y:S03]  /*5800*/  BSSY B0, `(.L_x_597) ;  /* 0x0000035000007945 */ /* 0x000fe60003800000 */
[----:B-12--5:R-:W-:Y:S01]  /*5810*/  IMAD.IADD R2, R102, 0x1, -R0 ;  /* 0x0000000166027824 */ /* 0x026fe200078e0a00 */
[----:B------:R-:W-:Y:S04]  /*5820*/  IADD3 R0, -R0, R66, RZ ;  /* 0x0000004200007210 */ /* 0x000fe80007ffe1ff */
[----:B------:R-:W-:Y:S02]  /*5830*/  ISETP.GE.AND P0, PT, R2, 0x1, PT ;  /* 0x000000010200780c */ /* 0x000fe40003f06270 */
[----:B------:R-:W-:Y:S11]  /*5840*/  IMNMX R0, R0, 0x20, PT ;  /* 0x0000002000007817 */ /* 0x000ff60003800200 */
[C---:B------:R-:W-:Y:S02]  /*5850*/  @P0 LEA R4, P1, R48.reuse, R103, 0x5 ;  /* 0x0000006730040211 */ /* 0x040fe400078228ff */
[----:B------:R-:W-:Y:S02]  /*5860*/  @P0 MOV R3, R101 ;  /* 0x0000006500030202 */ /* 0x000fe40000000f00 */
[----:B------:R-:W-:Y:S05]  /*5870*/  @P0 LEA.HI.X R2, R48, R106, R62, 0x5, P1 ;  /* 0x0000006a30020211 */ /* 0x000fea00008f2c3e */
[----:B------:R-:W-:Y:S02]  /*5880*/  @P0 IMAD R5, R2, c[0x0][0x258], RZ ;  /* 0x0000960002050a24 */ /* 0x000fe400078e02ff */
[----:B------:R-:W-:Y:S04]  /*5890*/  @P0 IMAD.MOV.U32 R2, RZ, RZ, R84 ;  /* 0x000000ffff020224 */ /* 0x000fe800078e0054 */
[C---:B------:R-:W-:Y:S04]  /*58a0*/  @P0 IMAD.WIDE.U32 R2, R4.reuse, c[0x0][0x258], R2 ;  /* 0x0000960004020a25 */ /* 0x040fe800078e0002 */
[----:B------:R-:W-:Y:S04]  /*58b0*/  @P0 IMAD R4, R4, c[0x0][0x25c], R5 ;  /* 0x0000970004040a24 */ /* 0x000fe800078e0205 */
        /* <DEDUP_REMOVED lines=41> */
.L_x_598:
[----:B-1----:R-:W-:Y:S05]  /*5b50*/  BSYNC B0 ;  /* 0x0000000000007941 */ /* 0x002fea0003800000 */
.L_x_597:
        /* <DEDUP_REMOVED lines=22> */
.L_x_580:
[----:B------:R-:W-:Y:S01]  /*5cc0*/  IMAD.MOV.U32 R0, RZ, RZ, c[0x0][0x2c4] ;  /* 0x0000b100ff007624 */ /* 0x000fe200078e00ff */
[----:B------:R-:W-:Y:S01]  /*5cd0*/  IADD3 R2, R212, 0x1, -R213 ;  /* 0x00000001d4027810 */ /* 0x000fe20007ffe8d5 */
[----:B-1----:R-:W-:-:S02]  /*5ce0*/  IMAD.MOV.U32 R4, RZ, RZ, c[0x0][0x32c] ;  /* 0x0000cb00ff047624 */ /* 0x002fc400078e00ff */
[----:B------:R-:W-:Y:S01]  /*5cf0*/  IMAD.IADD R11, R116, 0x1, R117 ;  /* 0x00000001740b7824 */ /* 0x000fe200078e0275 */
[----:B------:R-:W-:Y:S02]  /*5d00*/  ISETP.NE.AND P3, PT, R0, 0x1, PT ;  /* 0x000000010000780c */ /* 0x000fe40003f65270 */
[----:B------:R-:W-:Y:S02]  /*5d10*/  IADD3 R0, R225, 0x7f, RZ ;  /* 0x0000007fe1007810 */ /* 0x000fe40007ffe0ff */
[----:B------:R-:W-:-:S09]  /*5d20*/  ISETP.GE.AND P1, PT, R4, 0x1, PT ;  /* 0x000000010400780c */ /* 0x000fd20003f26270 */
[----:B------:R-:W-:-:S05]  /*5d30*/  @P3 IMAD.HI.U32 R3, R0, c[0x0][0x2c8], RZ ;  /* 0x0000b20000033a27 */ /* 0x000fca00078e00ff */
[----:B------:R-:W-:-:S05]  /*5d40*/  @P3 SHF.R.U32.HI R0, RZ, c[0x0][0x2cc], R3 ;  /* 0x0000b300ff003a19 */ /* 0x000fca0000011603 */
[----:B------:R-:W-:-:S05]  /*5d50*/  IMAD.IADD R0, R2, 0x1, R0 ;  /* 0x0000000102007824 */ /* 0x000fca00078e0200 */
[----:B------:R-:W-:Y:S01]  /*5d60*/  IADD3 R3, R0, c[0x0][0x328], RZ ;  /* 0x0000ca0000037a10 */ /* 0x000fe20007ffe0ff */
[----:B------:R-:W-:Y:S05]  /*5d70*/  @!P1 BRA `(.L_x_600) ;  /* 0x0000011000009947 */ /* 0x000fea0003800000 */
[C---:B------:R-:W-:Y:S01]  /*5d80*/  ISETP.GT.AND P0, PT, R0.reuse, RZ, PT ;  /* 0x000000ff0000720c */ /* 0x040fe20003f04270 */
[----:B------:R-:W-:Y:S01]  /*5d90*/  BSSY B0, `(.L_x_601) ;  /* 0x000000d000007945 */ /* 0x000fe20003800000 */
[----:B------:R-:W-:Y:S01]  /*5da0*/  IADD3 R2, R0, -0x1, RZ ;  /* 0xffffffff00027810 */ /* 0x000fe20007ffe0ff */
[----:B------:R-:W-:-:S10]  /*5db0*/  IMAD.MOV.U32 R4, RZ, RZ, c[0x0][0x32c] ;  /* 0x0000cb00ff047624 */ /* 0x000fd400078e00ff */
[----:B------:R-:W-:Y:S05]  /*5dc0*/  @P0 BRA `(.L_x_602) ;  /* 0x0000006000000947 */ /* 0x000fea0003800000 */
[----:B------:R-:W-:Y:S01]  /*5dd0*/  ISETP.NE.AND P0, PT, R4, 0x1, PT ;  /* 0x000000010400780c */ /* 0x000fe20003f05270 */
[----:B------:R-:W-:-:S12]  /*5de0*/  IMAD.MOV R0, RZ, RZ, -R0 ;  /* 0x000000ffff007224 */ /* 0x000fd800078e0a00 */
[----:B------:R-:W-:-:S05]  /*5df0*/  @P0 IMAD.HI.U32 R2, R0, c[0x0][0x330], RZ ;  /* 0x0000cc0000020a27 */ /* 0x000fca00078e00ff */
[----:B------:R-:W-:-:S04]  /*5e00*/  @P0 SHF.R.U32.HI R0, RZ, c[0x0][0x334], R2 ;  /* 0x0000cd00ff000a19 */ /* 0x000fc80000011602 */
[----:B------:R-:W-:Y:S01]  /*5e10*/  LOP3.LUT R2, RZ, R0, RZ, 0x33, !PT ;  /* 0x00000000ff027212 */ /* 0x000fe200078e33ff */
[----:B------:R-:W-:Y:S05]  /*5e20*/  BRA `(.L_x_603) ;  /* 0x0000003000007947 */ /* 0x000fea0003800000 */
.L_x_602:
[----:B------:R-:W-:-:S13]  /*5e30*/  ISETP.NE.AND P0, PT, R4, 0x1, PT ;  /* 0x000000010400780c */ /* 0x000fda0003f05270 */
[----:B------:R-:W-:-:S05]  /*5e40*/  @P0 IMAD.HI.U32 R0, R2, c[0x0][0x330], RZ ;  /* 0x0000cc0002000a27 */ /* 0x000fca00078e00ff */
[----:B------:R-:W-:Y:S02]  /*5e50*/  @P0 SHF.R.U32.HI R2, RZ, c[0x0][0x334], R0 ;  /* 0x0000cd00ff020a19 */ /* 0x000fe40000011600 */
.L_x_603:
[----:B------:R-:W-:Y:S05]  /*5e60*/  BSYNC B0 ;  /* 0x0000000000007941 */ /* 0x000fea0003800000 */
.L_x_601:
[----:B------:R-:W-:-:S05]  /*5e70*/  IMAD R2, R2, R4, c[0x0][0x32c] ;  /* 0x0000cb0002027624 */ /* 0x000fca00078e0204 */
[----:B------:R-:W-:-:S04]  /*5e80*/  IMNMX R3, R3, R2, PT ;  /* 0x0000000203037217 */ /* 0x000fc80003800200 */
.L_x_600:
[----:B------:R-:W-:Y:S01]  /*5e90*/  IADD3 R3, R3, 0x1f, RZ ;  /* 0x0000001f03037810 */ /* 0x000fe20007ffe0ff */
[----:B------:R-:W-:-:S03]  /*5ea0*/  @P3 IMAD.HI.U32 R2, R225, c[0x0][0x2c8], RZ ;  /* 0x0000b200e1023a27 */ /* 0x000fc600078e00ff */
[----:B------:R-:W-:Y:S01]  /*5eb0*/  SHF.R.S32.HI R4, RZ, 0x1f, R3 ;  /* 0x0000001fff047819 */ /* 0x000fe20000011403 */
[----:B------:R-:W-:Y:S01]  /*5ec0*/  IMAD.MOV.U32 R0, RZ, RZ, R225 ;  /* 0x000000ffff007224 */ /* 0x000fe200078e00e1 */
[----:B------:R-:W-:Y:S02]  /*5ed0*/  @P3 SHF.R.U32.HI R0, RZ, c[0x0][0x2cc], R2 ;  /* 0x0000b300ff003a19 */ /* 0x000fe40000011602 */
        /* <DEDUP_REMOVED lines=16> */
.L_x_606:
[----:B------:R-:W-:-:S04]  /*5fe0*/  MOV R3, c[0x0][0x32c] ;  /* 0x0000cb0000037a02 */ /* 0x000fc80000000f00 */
[----:B------:R-:W-:-:S13]  /*5ff0*/  ISETP.NE.AND P0, PT, R3, 0x1, PT ;  /* 0x000000010300780c */ /* 0x000fda0003f05270 */
[----:B------:R-:W-:-:S05]  /*6000*/  @P0 IMAD.HI.U32 R3, R0, c[0x0][0x330], RZ ;  /* 0x0000cc0000030a27 */ /* 0x000fca00078e00ff */
[----:B------:R-:W-:Y:S02]  /*6010*/  @P0 SHF.R.U32.HI R0, RZ, c[0x0][0x334], R3 ;  /* 0x0000cd00ff000a19 */ /* 0x000fe40000011603 */
.L_x_607:
[----:B------:R-:W-:Y:S05]  /*6020*/  BSYNC B0 ;  /* 0x0000000000007941 */ /* 0x000fea0003800000 */
.L_x_605:
[----:B------:R-:W-:-:S05]  /*6030*/  IMAD R0, R0, c[0x0][0x32c], RZ ;  /* 0x0000cb0000007a24 */ /* 0x000fca00078e02ff */
[----:B------:R-:W-:-:S04]  /*6040*/  IMNMX R2, R2, R0, !PT ;  /* 0x0000000002027217 */ /* 0x000fc80007800200 */
.L_x_604:
[----:B------:R-:W-:Y:S01]  /*6050*/  SHF.R.S32.HI R0, RZ, 0x1f, R2 ;  /* 0x0000001fff007819 */ /* 0x000fe20000011402 */
[----:B------:R-:W-:Y:S03]  /*6060*/  BSSY B0, `(.L_x_608) ;  /* 0x0000025000007945 */ /* 0x000fe60003800000 */
[----:B------:R-:W-:-:S04]  /*6070*/  LEA.HI R0, R0, R2, RZ, 0x5 ;  /* 0x0000000200007211 */ /* 0x000fc800078f28ff */
[----:B------:R-:W-:-:S04]  /*6080*/  SHF.R.S32.HI R0, RZ, 0x5, R0 ;  /* 0x00000005ff007819 */ /* 0x000fc80000011400 */
[----:B------:R-:W-:Y:S01]  /*6090*/  IMNMX R5, RZ, R0, !PT ;  /* 0x00000000ff057217 */ /* 0x000fe20007800200 */
[----:B------:R-:W-:-:S03]  /*60a0*/  IMAD.MOV.U32 R0, RZ, RZ, RZ ;  /* 0x000000ffff007224 */ /* 0x000fc600078e00ff */
[----:B------:R-:W-:-:S13]  /*60b0*/  ISETP.GT.AND P0, PT, R7, R5, PT ;  /* 0x000000050700720c */ /* 0x000fda0003f04270 */
        /* <DEDUP_REMOVED lines=31> */
.L_x_609:
[----:B------:R-:W-:Y:S05]  /*62b0*/  BSYNC B0 ;  /* 0x0000000000007941 */ /* 0x000fea0003800000 */
.L_x_608:
[----:B------:R-:W-:Y:S01]  /*62c0*/  IMAD R209, R248, R0, R5 ;  /* 0x00000000f8d17224 */ /* 0x000fe200078e0205 */
        /* <DEDUP_REMOVED lines=75> */
[----:B------:R1:W2:Y:S01]  /*6780*/  @P1 LDG.E R19, [R2.64] ;  /* 0x0000000602131981 */ /* 0x0002a2000c1e1900 */
[----:B------:R-:W-:Y:S01]  /*6790*/  SHF.R.S32.HI R0, RZ, 0x1f, R115 ;  /* 0x0000001fff007819 */ /* 0x000fe20000011473 */
[----:B------:R-:W-:Y:S01]  /*67a0*/  IMAD R5, R237, 0x20, R214 ;  /* 0x00000020ed057824 */ /* 0x000fe200078e02d6 */
[----:B------:R-:W-:Y:S01]  /*67b0*/  ISETP.NE.U32.AND P0, PT, RZ, c[0x0][0x348], PT ;  /* 0x0000d200ff007a0c */ /* 0x000fe20003f05070 */
[----:B------:R-:W-:Y:S01]  /*67c0*/  IMAD.MOV.U32 R14, RZ, RZ, R136 ;  /* 0x000000ffff0e7224 */ /* 0x000fe200078e0088 */
[----:B------:R-:W-:Y:S01]  /*67d0*/  SHF.R.S32.HI R18, RZ, 0x1f, R235 ;  /* 0x0000001fff127819 */ /* 0x000fe200000114eb */
[----:B------:R-:W-:Y:S01]  /*67e0*/  IMAD R0, R0, c[0x0][0x178], RZ ;  /* 0x00005e0000007a24 */ /* 0x000fe200078e02ff */
[----:B------:R-:W-:Y:S01]  /*67f0*/  ISETP.NE.AND.EX P0, PT, RZ, c[0x0][0x34c], PT, P0 ;  /* 0x0000d300ff007a0c */ /* 0x000fe20003f05300 */
[----:B------:R-:W-:Y:S01]  /*6800*/  IMAD.IADD R5, R225, 0x1, R5 ;  /* 0x00000001e1057824 */ /* 0x000fe200078e0205 */
[----:B------:R-:W-:Y:S01]  /*6810*/  SHF.R.S32.HI R9, RZ, 0x1f, R214 ;  /* 0x0000001fff097819 */ /* 0x000fe200000114d6 */
[----:B------:R-:W-:Y:S01]  /*6820*/  IMAD R0, R115, c[0x0][0x17c], R0 ;  /* 0x00005f0073007a24 */ /* 0x000fe200078e0200 */
[----:B------:R-:W-:Y:S01]  /*6830*/  SEL R6, R18, RZ, !P0 ;  /* 0x000000ff12067207 */ /* 0x000fe20004000000 */
[----:B------:R-:W-:Y:S01]  /*6840*/  @P3 IMAD.HI.U32 R7, R5, c[0x0][0x2c8], RZ ;  /* 0x0000b20005073a27 */ /* 0x000fe200078e00ff */
[----:B------:R-:W-:-:S02]  /*6850*/  SEL R4, R235, RZ, !P0 ;  /* 0x000000ffeb047207 */ /* 0x000fc40004000000 */
[----:B------:R-:W-:Y:S01]  /*6860*/  ISETP.GE.AND P6, PT, R138, c[0x0][0x1d4], PT ;  /* 0x000075008a007a0c */ /* 0x000fe20003fc6270 */
[----:B------:R-:W-:Y:S01]  /*6870*/  IMAD R6, R6, c[0x0][0x1c0], RZ ;  /* 0x0000700006067a24 */ /* 0x000fe200078e02ff */
[----:B------:R-:W-:Y:S02]  /*6880*/  SHF.R.S32.HI R15, RZ, 0x1f, R136 ;  /* 0x0000001fff0f7819 */ /* 0x000fe40000011488 */
[----:B------:R-:W-:Y:S01]  /*6890*/  ISETP.GE.AND P2, PT, R136, c[0x0][0x1d4], PT ;  /* 0x0000750088007a0c */ /* 0x000fe20003f46270 */
[----:B------:R-:W-:Y:S01]  /*68a0*/  IMAD R6, R4, c[0x0][0x1c4], R6 ;  /* 0x0000710004067a24 */ /* 0x000fe200078e0206 */
[----:B------:R-:W-:Y:S02]  /*68b0*/  ISETP.GE.AND P5, PT, R216, c[0x0][0x1d4], PT ;  /* 0x00007500d8007a0c */ /* 0x000fe40003fa6270 */
[----:B------:R-:W-:Y:S01]  /*68c0*/  ISETP.GE.AND P4, PT, R217, c[0x0][0x1d4], PT ;  /* 0x00007500d9007a0c */ /* 0x000fe20003f86270 */
[----:B-1----:R-:W-:Y:S01]  /*68d0*/  IMAD.WIDE.U32 R2, R115, c[0x0][0x178], RZ ;  /* 0x00005e0073027a25 */ /* 0x002fe200078e00ff */
[----:B------:R-:W-:-:S02]  /*68e0*/  LOP3.LUT R215, R215, 0xfffffffe, RZ, 0xc0, !PT ;  /* 0xfffffffed7d77812 */ /* 0x000fc400078ec0ff */
[----:B------:R-:W-:Y:S02]  /*68f0*/  IADD3 R108, R236, -0x1, RZ ;  /* 0xffffffffec6c7810 */ /* 0x000fe40007ffe0ff */
[----:B------:R-:W-:Y:S01]  /*6900*/  IADD3 R3, R3, R0, RZ ;  /* 0x0000000003037210 */ /* 0x000fe20007ffe0ff */
[----:B------:R-:W-:Y:S01]  /*6910*/  IMAD.MOV.U32 R0, RZ, RZ, R5 ;  /* 0x000000ffff007224 */ /* 0x000fe200078e0005 */
[----:B------:R-:W-:Y:S02]  /*6920*/  @P3 SHF.R.U32.HI R0, RZ, c[0x0][0x2cc], R7 ;  /* 0x0000b300ff003a19 */ /* 0x000fe40000011607 */
[----:B------:R-:W-:Y:S01]  /*6930*/  @P2 LOP3.LUT R215, R215, 0x1, RZ, 0xfc, !PT ;  /* 0x00000001d7d72812 */ /* 0x000fe200078efcff */
[C---:B------:R-:W-:Y:S01]  /*6940*/  IMAD.WIDE.U32 R2, R227.reuse, c[0x0][0x1b8], R2 ;  /* 0x00006e00e3027a25 */ /* 0x040fe200078e0002 */
[----:B------:R-:W-:Y:S02]  /*6950*/  SHF.R.S32.HI R8, RZ, 0x1f, R0 ;  /* 0x0000001fff087819 */ /* 0x000fe40000011400 */
[----:B------:R-:W-:Y:S01]  /*6960*/  IADD3 R7, -R0, RZ, RZ ;  /* 0x000000ff00077210 */ /* 0x000fe20007ffe1ff */
[----:B------:R-:W-:Y:S01]  /*6970*/  IMAD R3, R227, c[0x0][0x1bc], R3 ;  /* 0x00006f00e3037a24 */ /* 0x000fe200078e0203 */
[----:B------:R-:W-:Y:S01]  /*6980*/  LOP3.LUT R215, R215, 0xfffffffd, RZ, 0xc0, !PT ;  /* 0xfffffffdd7d77812 */ /* 0x000fe200078ec0ff */
[----:B------:R-:W-:Y:S01]  /*6990*/  IMAD R8, R8, c[0x0][0x1b0], RZ ;  /* 0x00006c0008087a24 */ /* 0x000fe200078e02ff */
[----:B------:R-:W-:Y:S01]  /*69a0*/  ISETP.GE.AND P3, PT, R138, c[0x0][0x198], PT ;  /* 0x000066008a007a0c */ /* 0x000fe20003f66270 */
[----:B------:R-:W-:Y:S01]  /*69b0*/  IMAD.WIDE.U32 R2, R4, c[0x0][0x1c0], R2 ;  /* 0x0000700004027a25 */ /* 0x000fe200078e0002 */
[----:B------:R-:W-:-:S03]  /*69c0*/  IADD3 R4, P0, R214, R11, RZ ;  /* 0x0000000bd6047210 */ /* 0x000fc60007f1e0ff */
[----:B------:R-:W-:Y:S01]  /*69d0*/  IMAD.IADD R3, R3, 0x1, R6 ;  /* 0x0000000103037824 */ /* 0x000fe200078e0206 */
[----:B------:R-:W-:Y:S01]  /*69e0*/  LEA.HI.X.SX32 R6, R11, R9, 0x1, P0 ;  /* 0x000000090b067211 */ /* 0x000fe200000f0eff */
[----:B------:R-:W-:Y:S02]  /*69f0*/  IMAD R5, R7, c[0x0][0x2c4], R5 ;  /* 0x0000b10007057a24 */ /* 0x000fe400078e0205 */
[C---:B------:R-:W-:Y:S02]  /*6a00*/  IMAD R12, R0.reuse, c[0x0][0x1b4], R8 ;  /* 0x00006d00000c7a24 */ /* 0x040fe400078e0208 */
[----:B------:R-:W-:Y:S01]  /*6a10*/  IMAD.WIDE.U32 R2, R0, c[0x0][0x1b0], R2 ;  /* 0x00006c0000027a25 */ /* 0x000fe200078e0002 */
[----:B------:R-:W-:-:S03]  /*6a20*/  SHF.R.S32.HI R11, RZ, 0x1f, R5 ;  /* 0x0000001fff0b7819 */ /* 0x000fc60000011405 */
[C---:B------:R-:W-:Y:S01]  /*6a30*/  IMAD R0, R6.reuse, c[0x0][0x1e0], RZ ;  /* 0x0000780006007a24 */ /* 0x040fe200078e02ff */
[----:B------:R-:W-:Y:S01]  /*6a40*/  IADD3 R3, R3, R12, RZ ;  /* 0x0000000c03037210 */ /* 0x000fe20007ffe0ff */
[----:B------:R-:W-:Y:S02]  /*6a50*/  IMAD R10, R6, c[0x0][0x208], RZ ;  /* 0x00008200060a7a24 */ /* 0x000fe400078e02ff */
[C---:B------:R-:W-:Y:S01]  /*6a60*/  IMAD R13, R4.reuse, c[0x0][0x1e4], R0 ;  /* 0x00007900040d7a24 */ /* 0x040fe200078e0200 */
[----:B------:R-:W-:Y:S01]  /*6a70*/  SEL R0, RZ, 0xffffffff, P6 ;  /* 0xffffffffff007807 */ /* 0x000fe20003000000 */
[----:B------:R-:W-:-:S04]  /*6a80*/  IMAD.WIDE.U32 R6, R4, c[0x0][0x1e0], R14 ;  /* 0x0000780004067a25 */ /* 0x000fc800078e000e */
[----:B------:R-:W-:-:S04]  /*6a90*/  IMAD.WIDE.U32 R8, R4, c[0x0][0x208], R14 ;  /* 0x0000820004087a25 */ /* 0x000fc800078e000e */
[----:B------:R-:W-:Y:S01]  /*6aa0*/  IMAD R12, R4, c[0x0][0x20c], R10 ;  /* 0x00008300040c7a24 */ /* 0x000fe200078e020a */
[----:B------:R-:W-:Y:S01]  /*6ab0*/  SEL R10, RZ, 0x1, P2 ;  /* 0x00000001ff0a7807 */ /* 0x000fe20001000000 */
[----:B------:R-:W-:Y:S01]  /*6ac0*/  IMAD R4, R11, c[0x0][0x1a8], RZ ;  /* 0x00006a000b047a24 */ /* 0x000fe200078e02ff */
[----:B------:R-:W-:Y:S01]  /*6ad0*/  ISETP.GE.AND P2, PT, R216, c[0x0][0x198], PT ;  /* 0x00006600d8007a0c */ /* 0x000fe20003f46270 */
[----:B------:R-:W-:Y:S02]  /*6ae0*/  IMAD.SHL.U32 R0, R0, 0x2, RZ ;  /* 0x0000000200007824 */ /* 0x000fe400078e00ff */
[C---:B------:R-:W-:Y:S02]  /*6af0*/  IMAD R4, R5.reuse, c[0x0][0x1ac], R4 ;  /* 0x00006b0005047a24 */ /* 0x040fe400078e0204 */
[----:B------:R-:W-:Y:S01]  /*6b00*/  IMAD.WIDE.U32 R2, R5, c[0x0][0x1a8], R2 ;  /* 0x00006a0005027a25 */ /* 0x000fe200078e0002 */
[----:B------:R-:W-:Y:S02]  /*6b10*/  LOP3.LUT R10, R0, 0x2, R10, 0xe2, !PT ;  /* 0x00000002000a7812 */ /* 0x000fe400078ee20a */
[----:B------:R-:W-:Y:S01]  /*6b20*/  IADD3 R5, R9, R12, RZ ;  /* 0x0000000c09057210 */ /* 0x000fe20007ffe0ff */
[----:B------:R-:W-:Y:S01]  /*6b30*/  IMAD.IADD R0, R3, 0x1, R4 ;  /* 0x0000000103007824 */ /* 0x000fe200078e0204 */
[C---:B------:R-:W-:Y:S01]  /*6b40*/  LEA R17, P0, R2.reuse, c[0x0][0x160], 0x1 ;  /* 0x0000580002117a11 */ /* 0x040fe200078008ff */
[----:B------:R-:W-:Y:S01]  /*6b50*/  IMAD.IADD R7, R7, 0x1, R13 ;  /* 0x0000000107077824 */ /* 0x000fe200078e020d */
[----:B------:R-:W-:Y:S01]  /*6b60*/  SEL R9, RZ, 0x4, P5 ;  /* 0x00000004ff097807 */ /* 0x000fe20002800000 */
[----:B------:R-:W-:Y:S01]  /*6b70*/  IMAD.MOV.U32 R4, RZ, RZ, R8 ;  /* 0x000000ffff047224 */ /* 0x000fe200078e0008 */
[----:B------:R-:W-:Y:S01]  /*6b80*/  LEA.HI.X R16, R2, c[0x0][0x164], R0, 0x1, P0 ;  /* 0x0000590002107a11 */ /* 0x000fe200000f0c00 */
[----:B------:R-:W-:Y:S01]  /*6b90*/  IMAD.WIDE.U32 R6, R227, c[0x0][0x1e8], R6 ;  /* 0x00007a00e3067a25 */ /* 0x000fe200078e0006 */
[----:B------:R-:W-:-:S02]  /*6ba0*/  ISETP.NE.U32.AND P0, PT, RZ, c[0x0][0x350], PT ;  /* 0x0000d400ff007a0c */ /* 0x000fc40003f05070 */
[----:B------:R-:W-:Y:S01]  /*6bb0*/  SEL R8, RZ, 0x8, P4 ;  /* 0x00000008ff087807 */ /* 0x000fe20002000000 */
[C---:B------:R-:W-:Y:S01]  /*6bc0*/  IMAD.WIDE.U32 R4, R227.reuse, c[0x0][0x210], R4 ;  /* 0x00008400e3047a25 */ /* 0x040fe200078e0004 */
[----:B------:R-:W-:Y:S02]  /*6bd0*/  ISETP.NE.AND.EX P0, PT, RZ, c[0x0][0x354], PT, P0 ;  /* 0x0000d500ff007a0c */ /* 0x000fe40003f05300 */
[----:B------:R-:W-:Y:S01]  /*6be0*/  LOP3.LUT R128, R8, R10, R9, 0xfe, !PT ;  /* 0x0000000a08807212 */ /* 0x000fe200078efe09 */
[C---:B------:R-:W-:Y:S01]  /*6bf0*/  IMAD R7, R227.reuse, c[0x0][0x1ec], R7 ;  /* 0x00007b00e3077a24 */ /* 0x040fe200078e0207 */
[----:B------:R-:W-:Y:S01]  /*6c00*/  IADD3 R13, R214, R225, RZ ;  /* 0x000000e1d60d7210 */ /* 0x000fe20007ffe0ff */
[----:B------:R-:W-:Y:S01]  /*6c10*/  IMAD R5, R227, c[0x0][0x214], R5 ;  /* 0x00008500e3057a24 */ /* 0x000fe200078e0205 */
[----:B--2---:R-:W-:Y:S01]  /*6c20*/  @P1 MOV R2, R19 ;  /* 0x0000001300021202 */ /* 0x004fe20000000f00 */
[----:B------:R-:W-:Y:S01]  /*6c30*/  @!P1 IMAD.MOV.U32 R2, RZ, RZ, R235 ;  /* 0x000000ffff029224 */ /* 0x000fe200078e00eb */
[----:B------:R-:W-:Y:S01]  /*6c40*/  @P1 SHF.R.S32.HI R3, RZ, 0x1f, R19 ;  /* 0x0000001fff031819 */ /* 0x000fe20000011413 */
[----:B------:R-:W-:Y:S01]  /*6c50*/  @!P1 IMAD.MOV.U32 R3, RZ, RZ, R18 ;  /* 0x000000ffff039224 */ /* 0x000fe200078e0012 */
[----:B------:R-:W-:-:S02]  /*6c60*/  ISETP.GE.AND P1, PT, R217, c[0x0][0x198], PT ;  /* 0x00006600d9007a0c */ /* 0x000fc40003f26270 */
[----:B------:R-:W-:Y:S02]  /*6c70*/  SEL R0, R2, RZ, !P0 ;  /* 0x000000ff02007207 */ /* 0x000fe40004000000 */
[----:B------:R-:W-:Y:S02]  /*6c80*/  SEL R2, R3, RZ, !P0 ;  /* 0x000000ff03027207 */ /* 0x000fe40004000000 */
[----:B------:R-:W-:Y:S01]  /*6c90*/  ISETP.GE.AND P0, PT, R136, c[0x0][0x198], PT ;  /* 0x0000660088007a0c */ /* 0x000fe20003f06270 */
[----:B------:R-:W-:-:S04]  /*6ca0*/  IMAD.WIDE.U32 R220, R0, c[0x0][0x1f0], R6 ;  /* 0x00007c0000dc7a25 */ /* 0x000fc800078e0006 */
[C---:B------:R-:W-:Y:S02]  /*6cb0*/  IMAD R8, R2.reuse, c[0x0][0x1f0], RZ ;  /* 0x00007c0002087a24 */ /* 0x040fe400078e02ff */
[----:B------:R-:W-:Y:S02]  /*6cc0*/  IMAD R3, R2, c[0x0][0x218], RZ ;  /* 0x0000860002037a24 */ /* 0x000fe400078e02ff */
[----:B------:R-:W-:-:S04]  /*6cd0*/  IMAD.WIDE.U32 R222, R0, c[0x0][0x218], R4 ;  /* 0x0000860000de7a25 */ /* 0x000fc800078e0004 */
[C---:B------:R-:W-:Y:S01]  /*6ce0*/  IMAD R2, R0.reuse, c[0x0][0x1f4], R8 ;  /* 0x00007d0000027a24 */ /* 0x040fe200078e0208 */
[----:B------:R-:W-:Y:S01]  /*6cf0*/  @P0 LOP3.LUT R215, R215, 0x2, RZ, 0xfc, !PT ;  /* 0x00000002d7d70812 */ /* 0x000fe200078efcff */
[----:B------:R-:W-:Y:S02]  /*6d00*/  IMAD R0, R0, c[0x0][0x21c], R3 ;  /* 0x0000870000007a24 */ /* 0x000fe400078e0203 */
[----:B------:R-:W-:-:S03]  /*6d10*/  IMAD.IADD R219, R221, 0x1, R2 ;  /* 0x00000001dddb7824 */ /* 0x000fc600078e0202 */
[----:B------:R-:W-:Y:S01]  /*6d20*/  IADD3 R224, R223, R0, RZ ;  /* 0x00000000dfe07210 */ /* 0x000fe20007ffe0ff */
[----:B------:R-:W-:Y:S05]  /*6d30*/  BRA.DIV ~URZ, `(.L_x_611) ;  /* 0x00018a027f007947 */ /* 0x000fea000b800000 */
[----:B------:R1:W2:Y:S02]  /*6d40*/  SHFL.IDX PT, R10, R16, RZ, 0x181f ;  /* 0x00181fff100a7589 */ /* 0x0002a400000e0000 */
.L_x_794:
[----:B------:R-:W-:Y:S05]  /*6d50*/  BRA.DIV ~URZ, `(.L_x_612) ;  /* 0x00018a527f007947 */ /* 0x000fea000b800000 */
[----:B------:R3:W4:Y:S02]  /*6d60*/  SHFL.IDX PT, R2, R17, RZ, 0x181f ;  /* 0x00181fff11027589 */ /* 0x00072400000e0000 */
.L_x_795:
[----:B------:R-:W-:Y:S01]  /*6d70*/  IMAD R43, R213, c[0x0][0x2c4], RZ ;  /* 0x0000b100d52b7a24 */ /* 0x000fe200078e02ff */
[----:B------:R-:W-:Y:S01]  /*6d80*/  SHF.R.S32.HI R91, RZ, 0x1f, R138 ;  /* 0x0000001fff5b7819 */ /* 0x000fe2000001148a */
[----:B------:R-:W-:Y:S01]  /*6d90*/  BSSY B0, `(.L_x_613) ;  /* 0x000001a000007945 */ /* 0x000fe20003800000 */
[----:B------:R-:W-:Y:S02]  /*6da0*/  LOP3.LUT R215, R215, 0xfffffff7, RZ, 0xc0, !PT ;  /* 0xfffffff7d7d77812 */ /* 0x000fe400078ec0ff */
[----:B------:R-:W-:Y:S02]  /*6db0*/  ISETP.GE.AND P0, PT, R13, R43, PT ;  /* 0x0000002b0d00720c */ /* 0x000fe40003f06270 */
[----:B------:R-:W-:Y:S02]  /*6dc0*/  LEA.HI R89, R91, R138, RZ, 0x3 ;  /* 0x0000008a5b597211 */ /* 0x000fe400078f18ff */
[----:B------:R-:W-:-:S02]  /*6dd0*/  SHF.R.S32.HI R12, RZ, 0x1f, R217 ;  /* 0x0000001fff0c7819 */ /* 0x000fc400000114d9 */
[----:B------:R-:W-:Y:S02]  /*6de0*/  LOP3.LUT R0, R89, 0xfffffff8, RZ, 0xc0, !PT ;  /* 0xfffffff859007812 */ /* 0x000fe400078ec0ff */
[----:B------:R-:W-:Y:S02]  /*6df0*/  SHF.R.S32.HI R11, RZ, 0x1f, R216 ;  /* 0x0000001fff0b7819 */ /* 0x000fe400000114d8 */
[----:B------:R-:W-:-:S03]  /*6e00*/  SHF.R.S32.HI R24, RZ, 0x1f, R0 ;  /* 0x0000001fff187819 */ /* 0x000fc60000011400 */
[----:B------:R-:W-:Y:S01]  /*6e10*/  @P0 LOP3.LUT R215, R215, 0x8, RZ, 0xfc, !PT ;  /* 0x00000008d7d70812 */ /* 0x000fe200078efcff */
[----:B------:R-:W-:Y:S05]  /*6e20*/  @P0 BRA `(.L_x_614) ;  /* 0x0000010000000947 */ /* 0x000fea0003800000 */
[----:B----4-:R-:W-:-:S04]  /*6e30*/  LEA R8, P0, R136, R2, 0x1 ;  /* 0x0000000288087211 */ /* 0x010fc800078008ff */
[----:B--2---:R-:W-:Y:S02]  /*6e40*/  LEA.HI.X R9, R136, R10, R15, 0x1, P0 ;  /* 0x0000000a88097211 */ /* 0x004fe400000f0c0f */
[----:B------:R-:W-:-:S04]  /*6e50*/  LEA R6, P0, R0, R2, 0x1 ;  /* 0x0000000200067211 */ /* 0x000fc800078008ff */
[----:B------:R-:W-:Y:S02]  /*6e60*/  LEA.HI.X R7, R0, R10, R24, 0x1, P0 ;  /* 0x0000000a00077211 */ /* 0x000fe400000f0c18 */
[----:B------:R-:W-:-:S04]  /*6e70*/  LEA R4, P0, R216, R2, 0x1 ;  /* 0x00000002d8047211 */ /* 0x000fc800078008ff */
[----:B------:R-:W-:Y:S02]  /*6e80*/  LEA.HI.X R5, R216, R10, R11, 0x1, P0 ;  /* 0x0000000ad8057211 */ /* 0x000fe400000f0c0b */
[----:B------:R-:W-:-:S04]  /*6e90*/  LEA R2, P0, R217, R2, 0x1 ;  /* 0x00000002d9027211 */ /* 0x000fc800078008ff */
[----:B------:R-:W-:Y:S02]  /*6ea0*/  LEA.HI.X R3, R217, R10, R12, 0x1, P0 ;  /* 0x0000000ad9037211 */ /* 0x000fe400000f0c0c */
[----:B------:R-:W-:-:S13]  /*6eb0*/  LOP3.LUT P0, RZ, R215, 0x2, RZ, 0xc0, !PT ;  /* 0x00000002d7ff7812 */ /* 0x000fda000780c0ff */
[----:B------:R-:W-:Y:S01]  /*6ec0*/  @!PT LDS RZ, [RZ] ;  /* 0x00000000fffff984 */ /* 0x000fe20000000800 */
[----:B------:R-:W-:Y:S01]  /*6ed0*/  @!PT LDS RZ, [RZ] ;  /* 0x00000000fffff984 */ /* 0x000fe20000000800 */
[----:B------:R-:W-:Y:S01]  /*6ee0*/  @!PT LDS RZ, [RZ] ;  /* 0x00000000fffff984 */ /* 0x000fe20000000800 */
[----:B------:R2:W-:Y:S04]  /*6ef0*/  LDGSTS.E.BYPASS.LTC128B.128 [R196+0x10080], [R8.64], !P0 ;  /* 0x1008000008c47fae */ /* 0x0005e8000c101d46 */
[----:B------:R2:W-:Y:S04]  /*6f00*/  LDGSTS.E.BYPASS.LTC128B.128 [R196+0x14080], [R6.64], !P3 ;  /* 0x1408000006c47fae */ /* 0x0005e8000d901d46 */
[----:B------:R2:W-:Y:S04]  /*6f10*/  LDGSTS.E.BYPASS.LTC128B.128 [R196+0x18080], [R4.64], !P2 ;  /* 0x1808000004c47fae */ /* 0x0005e8000d101d46 */
[----:B------:R2:W-:Y:S02]  /*6f20*/  LDGSTS.E.BYPASS.LTC128B.128 [R196+0x1c080], [R2.64], !P1 ;  /* 0x1c08000002c47fae */ /* 0x0005e4000c901d46 */
.L_x_614:
[----:B------:R-:W-:Y:S05]  /*6f30*/  BSYNC B0 ;  /* 0x0000000000007941 */ /* 0x000fea0003800000 */
.L_x_613:
[----:B------:R-:W-:Y:S05]  /*6f40*/  BRA.DIV ~URZ, `(.L_x_615) ;  /* 0x000188d27f007947 */ /* 0x000fea000b800000 */
[----:B--2---:R2:W1:Y:S04]  /*6f50*/  SHFL.IDX PT, R10, R16, 0x1, 0x181f ;  /* 0x00381f00100a7f89 */ /* 0x00446800000e0000 */
[----:B----4-:R2:W4:Y:S02]  /*6f60*/  SHFL.IDX PT, R2, R17, 0x1, 0x181f ;  /* 0x00381f0011027f89 */ /* 0x01052400000e0000 */
.L_x_796:
[----:B------:R-:W-:Y:S01]  /*6f70*/  IADD3 R3, R13, 0x20, RZ ;  /* 0x000000200d037810 */ /* 0x000fe20007ffe0ff */
[----:B------:R-:W-:Y:S01]  /*6f80*/  BSSY B0, `(.L_x_616) ;  /* 0x0000015000007945 */ /* 0x000fe20003800000 */
[----:B------:R-:W-:-:S02]  /*6f90*/  LOP3.LUT R215, R215, 0xffffffef, RZ, 0xc0, !PT ;  /* 0xffffffefd7d77812 */ /* 0x000fc400078ec0ff */
[----:B------:R-:W-:-:S13]  /*6fa0*/  ISETP.GE.AND P0, PT, R3, R43, PT ;  /* 0x0000002b0300720c */ /* 0x000fda0003f06270 */
[----:B------:R-:W-:Y:S01]  /*6fb0*/  @P0 LOP3.LUT R215, R215, 0x10, RZ, 0xfc, !PT ;  /* 0x00000010d7d70812 */ /* 0x000fe200078efcff */
[----:B------:R-:W-:Y:S05]  /*6fc0*/  @P0 BRA `(.L_x_617) ;  /* 0x0000010000000947 */ /* 0x000fea0003800000 */
[----:B----4-:R-:W-:-:S04]  /*6fd0*/  LEA R8, P0, R136, R2, 0x1 ;  /* 0x0000000288087211 */ /* 0x010fc800078008ff */
[----:B-1----:R-:W-:Y:S02]  /*6fe0*/  LEA.HI.X R9, R136, R10, R15, 0x1, P0 ;  /* 0x0000000a88097211 */ /* 0x002fe400000f0c0f */
        /* <DEDUP_REMOVED lines=14> */
.L_x_617:
[----:B------:R-:W-:Y:S05]  /*70d0*/  BSYNC B0 ;  /* 0x0000000000007941 */ /* 0x000fea0003800000 */
.L_x_616:
[----:B------:R-:W-:Y:S05]  /*70e0*/  BRA.DIV ~URZ, `(.L_x_618) ;  /* 0x000188027f007947 */ /* 0x000fea000b800000 */
[----:B-1----:R1:W2:Y:S02]  /*70f0*/  SHFL.IDX PT, R10, R16, 0x2, 0x181f ;  /* 0x00581f00100a7f89 */ /* 0x0022a400000e0000 */
.L_x_797:
[----:B------:R-:W-:Y:S05]  /*7100*/  BRA.DIV ~URZ, `(.L_x_619) ;  /* 0x000188527f007947 */ /* 0x000fea000b800000 */
[----:B----4-:R4:W1:Y:S02]  /*7110*/  SHFL.IDX PT, R2, R17, 0x2, 0x181f ;  /* 0x00581f0011027f89 */ /* 0x01086400000e0000 */
.L_x_798:
[----:B------:R-:W-:Y:S01]  /*7120*/  IADD3 R3, R13, 0x40, RZ ;  /* 0x000000400d037810 */ /* 0x000fe20007ffe0ff */
[----:B------:R-:W-:Y:S01]  /*7130*/  BSSY B0, `(.L_x_620) ;  /* 0x0000015000007945 */ /* 0x000fe20003800000 */
[----:B------:R-:W-:-:S02]  /*7140*/  LOP3.LUT R215, R215, 0xffffff7f, RZ, 0xc0, !PT ;  /* 0xffffff7fd7d77812 */ /* 0x000fc400078ec0ff */
[----:B------:R-:W-:-:S13]  /*7150*/  ISETP.GE.AND P0, PT, R3, R43, PT ;  /* 0x0000002b0300720c */ /* 0x000fda0003f06270 */
[----:B------:R-:W-:Y:S01]  /*7160*/  @P0 LOP3.LUT R215, R215, 0x80, RZ, 0xfc, !PT ;  /* 0x00000080d7d70812 */ /* 0x000fe200078efcff */
[----:B------:R-:W-:Y:S05]  /*7170*/  @P0 BRA `(.L_x_621) ;  /* 0x0000010000000947 */ /* 0x000fea0003800000 */
[----:B-1----:R-:W-:-:S04]  /*7180*/  LEA R8, P0, R136, R2, 0x1 ;  /* 0x0000000288087211 */ /* 0x002fc800078008ff */
        /* <DEDUP_REMOVED lines=15> */
.L_x_621:
[----:B------:R-:W-:Y:S05]  /*7280*/  BSYNC B0 ;  /* 0x0000000000007941 */ /* 0x000fea0003800000 */
.L_x_620:
[----:B------:R-:W-:Y:S05]  /*7290*/  BRA.DIV ~URZ, `(.L_x_622) ;  /* 0x000187327f007947 */ /* 0x000fea000b800000 */
[----:B--2---:R2:W3:Y:S04]  /*72a0*/  SHFL.IDX PT, R10, R16, 0x3, 0x181f ;  /* 0x00781f00100a7f89 */ /* 0x0044e800000e0000 */
[----:B-1----:R2:W1:Y:S02]  /*72b0*/  SHFL.IDX PT, R2, R17, 0x3, 0x181f ;  /* 0x00781f0011027f89 */ /* 0x00246400000e0000 */
.L_x_799:
[----:B------:R-:W-:Y:S01]  /*72c0*/  IADD3 R3, R13, 0x60, RZ ;  /* 0x000000600d037810 */ /* 0x000fe20007ffe0ff */
[----:B------:R-:W-:Y:S01]  /*72d0*/  IMAD.SHL.U32 R126, R108, 0x20, RZ ;  /* 0x000000206c7e7824 */ /* 0x000fe200078e00ff */
[----:B--2---:R-:W-:-:S02]  /*72e0*/  P2R R16, PR, RZ, 0x10 ;  /* 0x00000010ff107803 */ /* 0x004fc40000000000 */
[----:B------:R-:W-:Y:S02]  /*72f0*/  ISETP.GE.AND P4, PT, R3, R43, PT ;  /* 0x0000002b0300720c */ /* 0x000fe40003f86270 */
[----:B------:R-:W-:Y:S02]  /*7300*/  SHF.R.S32.HI R133, RZ, 0x1f, R108 ;  /* 0x0000001fff857819 */ /* 0x000fe4000001146c */
[----:B------:R-:W-:-:S09]  /*7310*/  P2R R80, PR, RZ, 0x10 ;  /* 0x00000010ff507803 */ /* 0x000fd20000000000 */
[----:B-1----:R-:W-:-:S04]  /*7320*/  @!P4 LEA R4, P0, R216, R2, 0x1 ;  /* 0x00000002d804c211 */ /* 0x002fc800078008ff */
[----:B---3--:R-:W-:Y:S02]  /*7330*/  @!P4 LEA.HI.X R5, R216, R10, R11, 0x1, P0 ;  /* 0x0000000ad805c211 */ /* 0x008fe400000f0c0b */
[----:B------:R-:W-:-:S04]  /*7340*/  @!P4 LEA R8, P0, R136, R2, 0x1 ;  /* 0x000000028808c211 */ /* 0x000fc800078008ff */
[----:B------:R-:W-:Y:S02]  /*7350*/  @!P4 LEA.HI.X R9, R136, R10, R15, 0x1, P0 ;  /* 0x0000000a8809c211 */ /* 0x000fe400000f0c0f */
[----:B------:R-:W-:-:S04]  /*7360*/  @!P4 LEA R6, P0, R0, R2, 0x1 ;  /* 0x000000020006c211 */ /* 0x000fc800078008ff */
[----:B------:R-:W-:Y:S02]  /*7370*/  @!P4 LEA.HI.X R7, R0, R10, R24, 0x1, P0 ;  /* 0x0000000a0007c211 */ /* 0x000fe400000f0c18 */
[----:B------:R-:W-:-:S04]  /*7380*/  @!P4 LEA R2, P0, R217, R2, 0x1 ;  /* 0x00000002d902c211 */ /* 0x000fc800078008ff */
[----:B------:R-:W-:Y:S02]  /*7390*/  @!P4 LEA.HI.X R3, R217, R10, R12, 0x1, P0 ;  /* 0x0000000ad903c211 */ /* 0x000fe400000f0c0c */
[----:B------:R-:W-:-:S13]  /*73a0*/  LOP3.LUT P0, RZ, R215, 0x2, RZ, 0xc0, !PT ;  /* 0x00000002d7ff7812 */ /* 0x000fda000780c0ff */
[----:B------:R-:W-:Y:S01]  /*73b0*/  @!PT LDS RZ, [RZ] ;  /* 0x00000000fffff984 */ /* 0x000fe20000000800 */
[----:B------:R-:W-:Y:S01]  /*73c0*/  @!PT LDS RZ, [RZ] ;  /* 0x00000000fffff984 */ /* 0x000fe20000000800 */
[----:B------:R-:W-:Y:S01]  /*73d0*/  @!PT LDS RZ, [RZ] ;  /* 0x00000000fffff984 */ /* 0x000fe20000000800 */
[----:B------:R1:W-:Y:S04]  /*73e0*/  @!P4 LDGSTS.E.BYPASS.LTC128B.128 [R218+0x13080], [R8.64], !P0 ;  /* 0x1308000008dacfae */ /* 0x0003e8000c101d46 */
[----:B------:R1:W-:Y:S04]  /*73f0*/  @!P4 LDGSTS.E.BYPASS.LTC128B.128 [R218+0x17080], [R6.64], !P3 ;  /* 0x1708000006dacfae */ /* 0x0003e8000d901d46 */
[----:B------:R1:W-:Y:S04]  /*7400*/  @!P4 LDGSTS.E.BYPASS.LTC128B.128 [R218+0x1b080], [R4.64], !P2 ;  /* 0x1b08000004dacfae */ /* 0x0003e8000d101d46 */
[----:B------:R2:W-:Y:S01]  /*7410*/  @!P4 LDGSTS.E.BYPASS.LTC128B.128 [R218+0x1f080], [R2.64], !P1 ;  /* 0x1f08000002dacfae */ /* 0x0005e2000c901d46 */
[----:B------:R-:W-:-:S03]  /*7420*/  ISETP.NE.AND P4, PT, R16, RZ, PT ;  /* 0x000000ff1000720c */ /* 0x000fc60003f85270 */
[----:B------:R-:W0:Y:S01]  /*7430*/  LDGDEPBAR ;  /* 0x00000000000079af */ /* 0x000e220000000000 */
[----:B------:R-:W-:Y:S01]  /*7440*/  WARPSYNC 0xffffffff ;  /* 0xffffffff00007948 */ /* 0x000fe20003800000 */
[----:B------:R-:W-:Y:S01]  /*7450*/  BSSY B0, `(.L_x_623) ;  /* 0x0000015000007945 */ /* 0x000fe20003800000 */
[----:B--2---:R-:W-:Y:S01]  /*7460*/  IADD3 R2, -R126, R212, -R214 ;  /* 0x000000d47e027210 */ /* 0x004fe20007ffe9d6 */
[----:B------:R-:W-:Y:S03]  /*7470*/  BAR.SYNC.DEFER_BLOCKING 0x0 ;  /* 0x0000000000007b1d */ /* 0x000fe60000010000 */
[----:B------:R-:W-:-:S13]  /*7480*/  ISETP.GE.AND P0, PT, R2, 0x1, PT ;  /* 0x000000010200780c */ /* 0x000fda0003f06270 */
[----:B------:R-:W-:Y:S05]  /*7490*/  @!P0 BRA `(.L_x_624) ;  /* 0x0000010000008947 */ /* 0x000fea0003800000 */
[----:B-1----:R-:W-:Y:S01]  /*74a0*/  IMAD R4, R133, c[0x0][0x1e0], RZ ;  /* 0x0000780085047a24 */ /* 0x002fe200078e02ff */
[----:B------:R-:W-:Y:S01]  /*74b0*/  LOP3.LUT P3, RZ, R215, 0x1, RZ, 0xc0, !PT ;  /* 0x00000001d7ff7812 */ /* 0x000fe2000786c0ff */
[----:B------:R-:W-:-:S04]  /*74c0*/  IMAD.WIDE.U32 R2, R108, c[0x0][0x1e0], RZ ;  /* 0x000078006c027a25 */ /* 0x000fc800078e00ff */
[----:B------:R-:W-:-:S04]  /*74d0*/  IMAD R4, R108, c[0x0][0x1e4], R4 ;  /* 0x000079006c047a24 */ /* 0x000fc800078e0204 */
[----:B------:R-:W-:Y:S01]  /*74e0*/  IMAD.IADD R4, R3, 0x1, R4 ;  /* 0x0000000103047824 */ /* 0x000fe200078e0204 */
[----:B------:R-:W-:-:S04]  /*74f0*/  LEA R3, P0, R2, R220, 0x5 ;  /* 0x000000dc02037211 */ /* 0x000fc800078028ff */
[----:B------:R-:W-:Y:S02]  /*7500*/  LEA.HI.X R4, R2, R219, R4, 0x5, P0 ;  /* 0x000000db02047211 */ /* 0x000fe400000f2c04 */
[----:B------:R-:W-:-:S04]  /*7510*/  LEA R2, P0, R3, c[0x0][0x1c8], 0x1 ;  /* 0x0000720003027a11 */ /* 0x000fc800078008ff */
        /* <DEDUP_REMOVED lines=8> */
.L_x_624:
[----:B-1----:R-:W-:Y:S05]  /*75a0*/  BSYNC B0 ;  /* 0x0000000000007941 */ /* 0x002fea0003800000 */
.L_x_623:
[----:B------:R-:W-:Y:S01]  /*75b0*/  ISETP.LT.AND P0, PT, RZ, c[0x0][0x27c], PT ;  /* 0x00009f00ff007a0c */ /* 0x000fe20003f01270 */
[----:B------:R-:W0:Y:S01]  /*75c0*/  LDGDEPBAR ;  /* 0x00000000000079af */ /* 0x000e220000000000 */
[----:B------:R-:W-:-:S11]  /*75d0*/  MOV R140, c[0x0][0x2c4] ;  /* 0x0000b100008c7a02 */ /* 0x000fd60000000f00 */
[----:B------:R-:W-:Y:S05]  /*75e0*/  @P0 BRA `(.L_x_625) ;  /* 0x0000002000000947 */ /* 0x000fea0003800000 */
[----:B------:R-:W-:-:S04]  /*75f0*/  DEPBAR.LE SB0, 0x1 ;  /* 0x000080400000791a */ /* 0x000fc80000000000 */
[----:B------:R-:W-:Y:S05]  /*7600*/  BRA `(.L_x_626) ;  /* 0x0000902000007947 */ /* 0x000fea0003800000 */
.L_x_625:
[----:B------:R-:W-:Y:S01]  /*7610*/  ULDC.U8 UR4, c[0x0][0x298] ;  /* 0x0000a60000047ab9 */ /* 0x000fe20000000000 */
[----:B-----5:R-:W-:Y:S01]  /*7620*/  SHF.R.S32.HI R2, RZ, 0x1f, R112 ;  /* 0x0000001fff027819 */ /* 0x020fe20000011470 */
[----:B------:R-:W-:Y:S01]  /*7630*/  IMAD.WIDE.U32 R6, R112, c[0x0][0x280], RZ ;  /* 0x0000a00070067a25 */ /* 0x000fe200078e00ff */
[----:B------:R-:W-:Y:S01]  /*7640*/  ISETP.NE.AND P0, PT, RZ, UR4, PT ;  /* 0x00000004ff007c0c */ /* 0x000fe2000bf05270 */
[----:B------:R-:W-:Y:S01]  /*7650*/  BSSY B2, `(.L_x_626) ;  /* 0x00008fd000027945 */ /* 0x000fe20003800000 */
[----:B------:R-:W-:Y:S01]  /*7660*/  IADD3 R134, R214, 0x40, RZ ;  /* 0x00000040d6867810 */ /* 0x000fe20007ffe0ff */
[----:B------:R-:W-:Y:S01]  /*7670*/  IMAD R3, R2, c[0x0][0x280], RZ ;  /* 0x0000a00002037a24 */ /* 0x000fe200078e02ff */
[----:B------:R-:W-:Y:S01]  /*7680*/  IADD3 R135, R214, 0x60, RZ ;  /* 0x00000060d6877810 */ /* 0x000fe20007ffe0ff */
[----:B------:R-:W-:Y:S02]  /*7690*/  IMAD R2, R2, c[0x0][0x290], RZ ;  /* 0x0000a40002027a24 */ /* 0x000fe400078e02ff */
[----:B------:R-:W-:-:S02]  /*76a0*/  IMAD R3, R112, c[0x0][0x284], R3 ;  /* 0x0000a10070037a24 */ /* 0x000fc400078e0203 */
[C---:B------:R-:W-:Y:S01]  /*76b0*/  IMAD R8, R112.reuse, c[0x0][0x294], R2 ;  /* 0x0000a50070087a24 */ /* 0x040fe200078e0202 */
[----:B------:R-:W-:Y:S01]  /*76c0*/  LEA R2, R237, R13, 0x5 ;  /* 0x0000000ded027211 */ /* 0x000fe200078e28ff */
[----:B------:R-:W-:Y:S01]  /*76d0*/  IMAD.WIDE.U32 R4, R112, c[0x0][0x290], RZ ;  /* 0x0000a40070047a25 */ /* 0x000fe200078e00ff */
[----:B------:R-:W-:-:S04]  /*76e0*/  IADD3 R3, R3, R7, RZ ;  /* 0x0000000703037210 */ /* 0x000fc80007ffe0ff */
[----:B------:R-:W-:Y:S01]  /*76f0*/  IADD3 R8, R8, R5, RZ ;  /* 0x0000000508087210 */ /* 0x000fe20007ffe0ff */
[----:B------:R-:W-:Y:S05]  /*7700*/  @!P0 BRA `(.L_x_627) ;  /* 0x0000464000008947 */ /* 0x000fea0003800000 */
[----:B------:R-:W-:Y:S01]  /*7710*/  ISETP.NE.AND P1, PT, R140, 0x1, PT ;  /* 0x000000018c00780c */ /* 0x000fe20003f25270 */
[----:B------:R-:W-:Y:S01]  /*7720*/  IMAD.MOV.U32 R7, RZ, RZ, R3 ;  /* 0x000000ffff077224 */ /* 0x000fe200078e0003 */
[----:B------:R-:W-:Y:S01]  /*7730*/  IADD3 R42, R156, 0x40, RZ ;  /* 0x000000409c2a7810 */ /* 0x000fe20007ffe0ff */
[----:B------:R-:W-:Y:S01]  /*7740*/  BSSY B0, `(.L_x_628) ;  /* 0x0000052000007945 */ /* 0x000fe20003800000 */
[----:B------:R-:W-:Y:S01]  /*7750*/  SHF.R.S32.HI R37, RZ, 0x1f, R158 ;  /* 0x0000001fff257819 */ /* 0x000fe2000001149e */
[----:B------:R-:W-:Y:S01]  /*7760*/  CS2R R66, SRZ ;  /* 0x0000000000427805 */ /* 0x000fe2000001ff00 */
[----:B------:R-:W-:Y:S01]  /*7770*/  SHF.R.S32.HI R35, RZ, 0x1f, R156 ;  /* 0x0000001fff237819 */ /* 0x000fe2000001149c */
[----:B------:R-:W-:Y:S01]  /*7780*/  CS2R R44, SRZ ;  /* 0x00000000002c7805 */ /* 0x000fe2000001ff00 */
[----:B------:R-:W-:Y:S01]  /*7790*/  SHF.R.S32.HI R30, RZ, 0x1f, R159 ;  /* 0x0000001fff1e7819 */ /* 0x000fe2000001149f */
[----:B------:R-:W-:Y:S01]  /*77a0*/  CS2R R38, SRZ ;  /* 0x0000000000267805 */ /* 0x000fe2000001ff00 */
[----:B------:R-:W-:Y:S01]  /*77b0*/  CS2R R26, SRZ ;  /* 0x00000000001a7805 */ /* 0x000fe2000001ff00 */
[----:B------:R-:W-:Y:S01]  /*77c0*/  CS2R R22, SRZ ;  /* 0x0000000000167805 */ /* 0x000fe2000001ff00 */
[----:B------:R-:W-:Y:S01]  /*77d0*/  CS2R R46, SRZ ;  /* 0x00000000002e7805 */ /* 0x000fe2000001ff00 */
[----:B------:R-:W-:Y:S01]  /*77e0*/  @P1 IMAD.HI.U32 R0, R2, c[0x0][0x2c8], RZ ;  /* 0x0000b20002001a27 */ /* 0x000fe200078e00ff */
[----:B------:R-:W-:Y:S01]  /*77f0*/  CS2R R40, SRZ ;  /* 0x0000000000287805 */ /* 0x000fe2000001ff00 */
[----:B------:R-:W-:Y:S01]  /*7800*/  CS2R R28, SRZ ;  /* 0x00000000001c7805 */ /* 0x000fe2000001ff00 */
[----:B------:R-:W-:Y:S01]  /*7810*/  CS2R R24, SRZ ;  /* 0x0000000000187805 */ /* 0x000fe2000001ff00 */
[----:B------:R-:W-:-:S02]  /*7820*/  SHF.R.S32.HI R33, RZ, 0x1f, R42 ;  /* 0x0000001fff217819 */ /* 0x000fc4000001142a */
[----:B------:R-:W-:Y:S02]  /*7830*/  @P1 SHF.R.U32.HI R2, RZ, c[0x0][0x2cc], R0 ;  /* 0x0000b300ff021a19 */ /* 0x000fe40000011600 */
[----:B------:R-:W-:Y:S02]  /*7840*/  LOP3.LUT P1, RZ, R215, 0x8, RZ, 0xc0, !PT ;  /* 0x00000008d7ff7812 */ /* 0x000fe4000782c0ff */
[----:B------:R-:W-:Y:S01]  /*7850*/  SHF.R.S32.HI R0, RZ, 0x1f, R2 ;  /* 0x0000001fff007819 */ /* 0x000fe20000011402 */
[----:B------:R-:W-:-:S04]  /*7860*/  IMAD.WIDE.U32 R6, R2, c[0x0][0x280], R6 ;  /* 0x0000a00002067a25 */ /* 0x000fc800078e0006 */
[----:B------:R-:W-:Y:S01]  /*7870*/  IMAD R5, R0, c[0x0][0x280], RZ ;  /* 0x0000a00000057a24 */ /* 0x000fe200078e02ff */
[----:B------:R-:W-:Y:S01]  /*7880*/  LEA R36, P0, R6, c[0x0][0x270], 0x1 ;  /* 0x00009c0006247a11 */ /* 0x000fe200078008ff */
[----:B------:R-:W-:Y:S02]  /*7890*/  IMAD R0, R0, c[0x0][0x290], RZ ;  /* 0x0000a40000007a24 */ /* 0x000fe400078e02ff */
[C---:B------:R-:W-:Y:S02]  /*78a0*/  IMAD R3, R2.reuse, c[0x0][0x284], R5 ;  /* 0x0000a10002037a24 */ /* 0x040fe400078e0205 */
[----:B------:R-:W-:Y:S02]  /*78b0*/  IMAD.MOV.U32 R5, RZ, RZ, R8 ;  /* 0x000000ffff057224 */ /* 0x000fe400078e0008 */
[----:B------:R-:W-:Y:S02]  /*78c0*/  IMAD.IADD R3, R7, 0x1, R3 ;  /* 0x0000000107037824 */ /* 0x000fe400078e0203 */
[----:B------:R-:W-:-:S03]  /*78d0*/  IMAD.WIDE.U32 R4, R2, c[0x0][0x290], R4 ;  /* 0x0000a40002047a25 */ /* 0x000fc600078e0004 */
[----:B------:R-:W-:Y:S01]  /*78e0*/  LEA.HI.X R34, R6, c[0x0][0x274], R3, 0x1, P0 ;  /* 0x00009d0006227a11 */ /* 0x000fe200000f0c03 */
[----:B------:R-:W-:Y:S01]  /*78f0*/  IMAD R2, R2, c[0x0][0x294], R0 ;  /* 0x0000a50002027a24 */ /* 0x000fe200078e0200 */
[C---:B------:R-:W-:Y:S01]  /*7900*/  LEA R32, P0, R4.reuse, c[0x0][0x288], 0x1 ;  /* 0x0000a20004207a11 */ /* 0x040fe200078008ff */
[----:B------:R1:W2:Y:S02]  /*7910*/  SHFL.IDX PT, R3, R36, RZ, 0x181f ;  /* 0x00181fff24037589 */ /* 0x0002a400000e0000 */
[----:B------:R-:W-:Y:S02]  /*7920*/  IMAD.IADD R2, R5, 0x1, R2 ;  /* 0x0000000105027824 */ /* 0x000fe400078e0202 */
[----:B------:R1:W3:Y:S03]  /*7930*/  SHFL.IDX PT, R0, R32, RZ, 0x181f ;  /* 0x00181fff20007589 */ /* 0x0002e600000e0000 */
[----:B------:R-:W-:-:S02]  /*7940*/  LEA.HI.X R31, R4, c[0x0][0x28c], R2, 0x1, P0 ;  /* 0x0000a300041f7a11 */ /* 0x000fc400000f0c02 */
[----:B------:R1:W4:Y:S04]  /*7950*/  SHFL.IDX PT, R4, R34, RZ, 0x181f ;  /* 0x00181fff22047589 */ /* 0x00032800000e0000 */
[----:B------:R1:W1:Y:S01]  /*7960*/  SHFL.IDX PT, R2, R31, RZ, 0x181f ;  /* 0x00181fff1f027589 */ /* 0x00026200000e0000 */
[----:B------:R-:W-:Y:S05]  /*7970*/  @P1 BRA `(.L_x_629) ;  /* 0x000002e000001947 */ /* 0x000fea0003800000 */
[----:B------:R-:W-:Y:S01]  /*7980*/  ISETP.GE.AND P3, PT, R156, c[0x0][0x27c], PT ;  /* 0x00009f009c007a0c */ /* 0x000fe20003f66270 */
[----:B------:R-:W-:Y:S01]  /*7990*/  CS2R R22, SRZ ;  /* 0x0000000000167805 */ /* 0x000fe2000001ff00 */
[----:B------:R-:W-:Y:S01]  /*79a0*/  ISETP.GE.AND P2, PT, R159, c[0x0][0x27c], PT ;  /* 0x00009f009f007a0c */ /* 0x000fe20003f46270 */
[----:B------:R-:W-:Y:S01]  /*79b0*/  CS2R R24, SRZ ;  /* 0x0000000000187805 */ /* 0x000fe2000001ff00 */
[----:B------:R-:W-:Y:S02]  /*79c0*/  ISETP.GE.AND P1, PT, R42, c[0x0][0x27c], PT ;  /* 0x00009f002a007a0c */ /* 0x000fe40003f26270 */
[----:B------:R-:W-:-:S07]  /*79d0*/  P2R R21, PR, RZ, 0x10 ;  /* 0x00000010ff157803 */ /* 0x000fce0000000000 */
[C---:B------:R-:W-:Y:S01]  /*79e0*/  @!P3 IMAD.SHL.U32 R6, R156.reuse, 0x2, RZ ;  /* 0x000000029c06b824 */ /* 0x040fe200078e00ff */
[----:B------:R-:W-:-:S04]  /*79f0*/  @!P3 SHF.L.U64.HI R5, R156, 0x1, R35 ;  /* 0x000000019c05b819 */ /* 0x000fc80000010223 */
[----:B--2---:R-:W-:-:S05]  /*7a00*/  @!P3 IADD3 R18, P0, R3, R6, RZ ;  /* 0x000000060312b210 */ /* 0x004fca0007f1e0ff */
[--C-:B----4-:R-:W-:Y:S01]  /*7a10*/  @!P3 IMAD.X R19, R4, 0x1, R5.reuse, P0 ;  /* 0x000000010413b824 */ /* 0x110fe200000e0605 */
[----:B---3--:R-:W-:Y:S02]  /*7a20*/  @!P3 IADD3 R16, P0, R0, R6, RZ ;  /* 0x000000060010b210 */ /* 0x008fe40007f1e0ff */
[C---:B------:R-:W-:Y:S01]  /*7a30*/  @!P2 SHF.L.U64.HI R6, R159.reuse, 0x1, R30 ;  /* 0x000000019f06a819 */ /* 0x040fe2000001021e */
[----:B------:R-:W-:Y:S01]  /*7a40*/  CS2R R26, SRZ ;  /* 0x00000000001a7805 */ /* 0x000fe2000001ff00 */
[----:B------:R-:W-:Y:S01]  /*7a50*/  CS2R R28, SRZ ;  /* 0x00000000001c7805 */ /* 0x000fe2000001ff00 */
[----:B-1----:R-:W-:Y:S01]  /*7a60*/  @!P3 IMAD.X R17, R2, 0x1, R5, P0 ;  /* 0x000000010211b824 */ /* 0x002fe200000e0605 */
[----:B------:R-:W-:Y:S01]  /*7a70*/  CS2R R38, SRZ ;  /* 0x0000000000267805 */ /* 0x000fe2000001ff00 */
[----:B------:R-:W-:Y:S01]  /*7a80*/  @!P2 IMAD.SHL.U32 R5, R159, 0x2, RZ ;  /* 0x000000029f05a824 */ /* 0x000fe200078e00ff */
[----:B------:R-:W-:Y:S01]  /*7a90*/  CS2R R40, SRZ ;  /* 0x0000000000287805 */ /* 0x000fe2000001ff00 */
[----:B------:R-:W-:Y:S01]  /*7aa0*/  CS2R R44, SRZ ;  /* 0x00000000002c7805 */ /* 0x000fe2000001ff00 */
[----:B------:R-:W-:Y:S01]  /*7ab0*/  CS2R R46, SRZ ;  /* 0x00000000002e7805 */ /* 0x000fe2000001ff00 */
[----:B------:R1:W5:Y:S01]  /*7ac0*/  @!P3 LD.E.64 R22, [R18.64] ;  /* 0x000000061216b980 */ /* 0x000362000c101b00 */
[----:B------:R-:W-:-:S03]  /*7ad0*/  @!P2 IADD3 R14, P0, R3, R5, RZ ;  /* 0x00000005030ea210 */ /* 0x000fc60007f1e0ff */
[----:B------:R1:W5:Y:S02]  /*7ae0*/  @!P3 LD.E.64 R24, [R16.64] ;  /* 0x000000061018b980 */ /* 0x000364000c101b00 */
[----:B------:R-:W-:Y:S01]  /*7af0*/  @!P2 IMAD.X R15, R4, 0x1, R6, P0 ;  /* 0x00000001040fa824 */ /* 0x000fe200000e0606 */
[----:B------:R-:W-:Y:S01]  /*7b00*/  @!P2 IADD3 R12, P0, R0, R5, RZ ;  /* 0x00000005000ca210 */ /* 0x000fe20007f1e0ff */
[----:B------:R-:W-:-:S03]  /*7b10*/  @!P1 IMAD.SHL.U32 R5, R42, 0x2, RZ ;  /* 0x000000022a059824 */ /* 0x000fc600078e00ff */
[----:B------:R1:W5:Y:S01]  /*7b20*/  @!P2 LD.E.64 R26, [R14.64] ;  /* 0x000000060e1aa980 */ /* 0x000362000c101b00 */
[----:B------:R-:W-:Y:S01]  /*7b30*/  @!P2 IMAD.X R13, R2, 0x1, R6, P0 ;  /* 0x00000001020da824 */ /* 0x000fe200000e0606 */
[----:B------:R-:W-:Y:S02]  /*7b40*/  @!P1 SHF.L.U64.HI R6, R42, 0x1, R33 ;  /* 0x000000012a069819 */ /* 0x000fe40000010221 */
[-C--:B------:R-:W-:Y:S02]  /*7b50*/  @!P1 IADD3 R10, P0, R3, R5.reuse, RZ ;  /* 0x00000005030a9210 */ /* 0x080fe40007f1e0ff */
[----:B------:R1:W5:Y:S03]  /*7b60*/  @!P2 LD.E.64 R28, [R12.64] ;  /* 0x000000060c1ca980 */ /* 0x000366000c101b00 */
[----:B------:R-:W-:Y:S01]  /*7b70*/  @!P1 IMAD.X R11, R4, 0x1, R6, P0 ;  /* 0x00000001040b9824 */ /* 0x000fe200000e0606 */
[----:B------:R-:W-:-:S04]  /*7b80*/  @!P1 IADD3 R8, P0, R0, R5, RZ ;  /* 0x0000000500089210 */ /* 0x000fc80007f1e0ff */
[----:B------:R1:W5:Y:S01]  /*7b90*/  @!P1 LD.E.64 R38, [R10.64] ;  /* 0x000000060a269980 */ /* 0x000362000c101b00 */
[----:B------:R-:W-:Y:S01]  /*7ba0*/  @!P1 IMAD.X R9, R2, 0x1, R6, P0 ;  /* 0x0000000102099824 */ /* 0x000fe200000e0606 */
[----:B------:R-:W-:-:S04]  /*7bb0*/  ISETP.GE.AND P0, PT, R158, c[0x0][0x27c], PT ;  /* 0x00009f009e007a0c */ /* 0x000fc80003f06270 */
[----:B------:R1:W5:Y:S09]  /*7bc0*/  @!P1 LD.E.64 R40, [R8.64] ;  /* 0x0000000608289980 */ /* 0x000372000c101b00 */
[C---:B------:R-:W-:Y:S01]  /*7bd0*/  @!P0 IMAD.SHL.U32 R5, R158.reuse, 0x2, RZ ;  /* 0x000000029e058824 */ /* 0x040fe200078e00ff */
[----:B------:R-:W-:-:S04]  /*7be0*/  @!P0 SHF.L.U64.HI R20, R158, 0x1, R37 ;  /* 0x000000019e148819 */ /* 0x000fc80000010225 */
[----:B------:R-:W-:-:S05]  /*7bf0*/  @!P0 IADD3 R6, P4, R3, R5, RZ ;  /* 0x0000000503068210 */ /* 0x000fca0007f9e0ff */
[----:B------:R-:W-:Y:S01]  /*7c00*/  @!P0 IMAD.X R7, R4, 0x1, R20, P4 ;  /* 0x0000000104078824 */ /* 0x000fe200020e0614 */
[----:B------:R-:W-:-:S04]  /*7c10*/  @!P0 IADD3 R4, P4, R0, R5, RZ ;  /* 0x0000000500048210 */ /* 0x000fc80007f9e0ff */
[----:B------:R1:W5:Y:S01]  /*7c20*/  @!P0 LD.E.64 R44, [R6.64] ;  /* 0x00000006062c8980 */ /* 0x000362000c101b00 */
[----:B------:R-:W-:Y:S01]  /*7c30*/  @!P0 IMAD.X R5, R2, 0x1, R20, P4 ;  /* 0x0000000102058824 */ /* 0x000fe200020e0614 */
[----:B------:R-:W-:-:S04]  /*7c40*/  ISETP.NE.AND P4, PT, R21, RZ, PT ;  /* 0x000000ff1500720c */ /* 0x000fc80003f85270 */
[----:B------:R1:W5:Y:S04]  /*7c50*/  @!P0 LD.E.64 R46, [R4.64] ;  /* 0x00000006042e8980 */ /* 0x000368000c101b00 */
.L_x_629:
[----:B------:R-:W-:Y:S05]  /*7c60*/  BSYNC B0 ;  /* 0x0000000000007941 */ /* 0x000fea0003800000 */
.L_x_628:
[----:B---3-5:R-:W-:Y:S01]  /*7c70*/  IMAD.MOV.U32 R0, RZ, RZ, R45 ;  /* 0x000000ffff007224 */ /* 0x028fe200078e002d */
[----:B------:R-:W-:Y:S01]  /*7c80*/  LOP3.LUT P0, RZ, R215, 0x10, RZ, 0xc0, !PT ;  /* 0x00000010d7ff7812 */ /* 0x000fe2000780c0ff */
[----:B-1----:R-:W-:Y:S01]  /*7c90*/  IMAD.MOV.U32 R2, RZ, RZ, R44 ;  /* 0x000000ffff027224 */ /* 0x002fe200078e002c */
[----:B------:R-:W-:Y:S01]  /*7ca0*/  MOV R5, R41 ;  /* 0x0000002900057202 */ /* 0x000fe20000000f00 */
[----:B----4-:R-:W-:Y:S01]  /*7cb0*/  IMAD.MOV.U32 R4, RZ, RZ, R38 ;  /* 0x000000ffff047224 */ /* 0x010fe200078e0026 */
[----:B------:R-:W-:Y:S01]  /*7cc0*/  PRMT R101, R101, 0x5410, R0 ;  /* 0x0000541065657816 */ /* 0x000fe20000000000 */
[----:B--2---:R-:W-:Y:S01]  /*7cd0*/  IMAD.MOV.U32 R3, RZ, RZ, R39 ;  /* 0x000000ffff037224 */ /* 0x004fe200078e0027 */
[----:B------:R-:W-:Y:S01]  /*7ce0*/  PRMT R100, R100, 0x5410, R2 ;  /* 0x0000541064647816 */ /* 0x000fe20000000002 */
[----:B------:R-:W-:Y:S01]  /*7cf0*/  IMAD.MOV.U32 R0, RZ, RZ, R27 ;  /* 0x000000ffff007224 */ /* 0x000fe200078e001b */
[----:B------:R-:W-:Y:S01]  /*7d00*/  MOV R2, R26 ;  /* 0x0000001a00027202 */ /* 0x000fe20000000f00 */
[----:B------:R-:W-:Y:S01]  /*7d10*/  IMAD.MOV.U32 R6, RZ, RZ, R40 ;  /* 0x000000ffff067224 */ /* 0x000fe200078e0028 */
[----:B------:R-:W-:Y:S01]  /*7d20*/  PRMT R97, R4, 0x5410, R3 ;  /* 0x0000541004617816 */ /* 0x000fe20000000003 */
[----:B------:R-:W-:Y:S01]  /*7d30*/  IMAD.MOV.U32 R4, RZ, RZ, R22 ;  /* 0x000000ffff047224 */ /* 0x000fe200078e0016 */
        /* <DEDUP_REMOVED lines=11> */
[----:B------:R1:W2:Y:S01]  /*7df0*/  SHFL.IDX PT, R4, R34, 0x1, 0x181f ;  /* 0x00381f0022047f89 */ /* 0x0002a200000e0000 */
[----:B------:R-:W-:Y:S01]  /*7e00*/  MOV R6, R24 ;  /* 0x0000001800067202 */ /* 0x000fe20000000f00 */
[----:B------:R-:W-:Y:S01]  /*7e10*/  BSSY B0, `(.L_x_630) ;  /* 0x000003c000007945 */ /* 0x000fe20003800000 */
[----:B------:R-:W-:Y:S01]  /*7e20*/  PRMT R94, R8, 0x5410, R7 ;  /* 0x00005410085e7816 */ /* 0x000fe20000000007 */
[----:B------:R1:W3:Y:S01]  /*7e30*/  SHFL.IDX PT, R3, R36, 0x1, 0x181f ;  /* 0x00381f0024037f89 */ /* 0x0002e200000e0000 */
[----:B------:R-:W-:Y:S01]  /*7e40*/  PRMT R92, R6, 0x5410, R5 ;  /* 0x00005410065c7816 */ /* 0x000fe20000000005 */
[----:B------:R-:W-:Y:S01]  /*7e50*/  CS2R R56, SRZ ;  /* 0x0000000000387805 */ /* 0x000fe2000001ff00 */
[----:B------:R-:W-:Y:S01]  /*7e60*/  CS2R R52, SRZ ;  /* 0x0000000000347805 */ /* 0x000fe2000001ff00 */
[----:B------:R1:W4:Y:S01]  /*7e70*/  SHFL.IDX PT, R2, R31, 0x1, 0x181f ;  /* 0x00381f001f027f89 */ /* 0x00032200000e0000 */
[----:B------:R-:W-:Y:S01]  /*7e80*/  CS2R R48, SRZ ;  /* 0x0000000000307805 */ /* 0x000fe2000001ff00 */
[----:B------:R-:W-:Y:S01]  /*7e90*/  CS2R R60, SRZ ;  /* 0x00000000003c7805 */ /* 0x000fe2000001ff00 */
[----:B------:R-:W-:Y:S01]  /*7ea0*/  CS2R R58, SRZ ;  /* 0x00000000003a7805 */ /* 0x000fe2000001ff00 */
[----:B------:R1:W1:Y:S01]  /*7eb0*/  SHFL.IDX PT, R0, R32, 0x1, 0x181f ;  /* 0x00381f0020007f89 */ /* 0x00026200000e0000 */
[----:B------:R-:W-:Y:S01]  /*7ec0*/  CS2R R54, SRZ ;  /* 0x0000000000367805 */ /* 0x000fe2000001ff00 */
[----:B------:R-:W-:Y:S01]  /*7ed0*/  CS2R R50, SRZ ;  /* 0x0000000000327805 */ /* 0x000fe2000001ff00 */
[----:B------:R-:W-:Y:S05]  /*7ee0*/  @P0 BRA `(.L_x_631) ;  /* 0x000002e000000947 */ /* 0x000fea0003800000 */
[----:B------:R-:W-:Y:S01]  /*7ef0*/  ISETP.GE.AND P3, PT, R156, c[0x0][0x27c], PT ;  /* 0x00009f009c007a0c */ /* 0x000fe20003f66270 */
[----:B------:R-:W-:Y:S01]  /*7f00*/  CS2R R48, SRZ ;  /* 0x0000000000307805 */ /* 0x000fe2000001ff00 */
[----:B------:R-:W-:Y:S01]  /*7f10*/  ISETP.GE.AND P2, PT, R159, c[0x0][0x27c], PT ;  /* 0x00009f009f007a0c */ /* 0x000fe20003f46270 */
[----:B------:R-:W-:Y:S01]  /*7f20*/  CS2R R50, SRZ ;  /* 0x0000000000327805 */ /* 0x000fe2000001ff00 */
[----:B------:R-:W-:-:S02]  /*7f30*/  ISETP.GE.AND P1, PT, R42, c[0x0][0x27c], PT ;  /* 0x00009f002a007a0c */ /* 0x000fc40003f26270 */
[----:B------:R-:W-:-:S07]  /*7f40*/  P2R R21, PR, RZ, 0x10 ;  /* 0x00000010ff157803 */ /* 0x000fce0000000000 */
[C---:B------:R-:W-:Y:S01]  /*7f50*/  @!P3 IMAD.SHL.U32 R5, R156.reuse, 0x2, RZ ;  /* 0x000000029c05b824 */ /* 0x040fe200078e00ff */
[----:B------:R-:W-:-:S04]  /*7f60*/  @!P3 SHF.L.U64.HI R6, R156, 0x1, R35 ;  /* 0x000000019c06b819 */ /* 0x000fc80000010223 */
[----:B---3--:R-:W-:-:S05]  /*7f70*/  @!P3 IADD3 R18, P0, R3, R5, RZ ;  /* 0x000000050312b210 */ /* 0x008fca0007f1e0ff */
[--C-:B--2---:R-:W-:Y:S01]  /*7f80*/  @!P3 IMAD.X R19, R4, 0x1, R6.reuse, P0 ;  /* 0x000000010413b824 */ /* 0x104fe200000e0606 */
[----:B-1----:R-:W-:Y:S01]  /*7f90*/  @!P3 IADD3 R16, P0, R0, R5, RZ ;  /* 0x000000050010b210 */ /* 0x002fe20007f1e0ff */
[C---:B------:R-:W-:Y:S01]  /*7fa0*/  @!P2 IMAD.SHL.U32 R5, R159.reuse, 0x2, RZ ;  /* 0x000000029f05a824 */ /* 0x040fe200078e00ff */
[----:B------:R-:W-:Y:S01]  /*7fb0*/  CS2R R52, SRZ ;  /* 0x0000000000347805 */ /* 0x000fe2000001ff00 */
[----:B------:R-:W-:Y:S01]  /*7fc0*/  CS2R R54, SRZ ;  /* 0x0000000000367805 */ /* 0x000fe2000001ff00 */
[----:B------:R-:W-:Y:S01]  /*7fd0*/  CS2R R56, SRZ ;  /* 0x0000000000387805 */ /* 0x000fe2000001ff00 */
[----:B----4-:R-:W-:Y:S01]  /*7fe0*/  @!P3 IMAD.X R17, R2, 0x1, R6, P0 ;  /* 0x000000010211b824 */ /* 0x010fe200000e0606 */
[----:B------:R-:W-:Y:S01]  /*7ff0*/  @!P2 SHF.L.U64.HI R6, R159, 0x1, R30 ;  /* 0x000000019f06a819 */ /* 0x000fe2000001021e */
[----:B------:R-:W-:Y:S01]  /*8000*/  CS2R R58, SRZ ;  /* 0x00000000003a7805 */ /* 0x000fe2000001ff00 */
[CC--:B------:R-:W-:Y:S01]  /*8010*/  @!P2 IADD3 R14, P0, R3.reuse, R5.reuse, RZ ;  /* 0x00000005030ea210 */ /* 0x0c0fe20007f1e0ff */
[----:B------:R-:W-:Y:S01]  /*8020*/  CS2R R66, SRZ ;  /* 0x0000000000427805 */ /* 0x000fe2000001ff00 */
[----:B------:R-:W-:Y:S01]  /*8030*/  CS2R R60, SRZ ;  /* 0x00000000003c7805 */ /* 0x000fe2000001ff00 */
[----:B------:R1:W5:Y:S02]  /*8040*/  @!P3 LD.E.64 R48, [R18.64] ;  /* 0x000000061230b980 */ /* 0x000364000c101b00 */
[--C-:B------:R-:W-:Y:S01]  /*8050*/  @!P2 IMAD.X R15, R4, 0x1, R6.reuse, P0 ;  /* 0x00000001040fa824 */ /* 0x100fe200000e0606 */
[----:B------:R-:W-:Y:S01]  /*8060*/  @!P2 IADD3 R12, P0, R0, R5, RZ ;  /* 0x00000005000ca210 */ /* 0x000fe20007f1e0ff */
[----:B------:R-:W-:Y:S01]  /*8070*/  @!P1 IMAD.SHL.U32 R5, R42, 0x2, RZ ;  /* 0x000000022a059824 */ /* 0x000fe200078e00ff */
[----:B------:R1:W5:Y:S03]  /*8080*/  @!P3 LD.E.64 R50, [R16.64] ;  /* 0x000000061032b980 */ /* 0x000366000c101b00 */
[----:B------:R-:W-:Y:S01]  /*8090*/  @!P2 IMAD.X R13, R2, 0x1, R6, P0 ;  /* 0x00000001020da824 */ /* 0x000fe200000e0606 */
[----:B------:R-:W-:Y:S01]  /*80a0*/  @!P1 SHF.L.U64.HI R6, R42, 0x1, R33 ;  /* 0x000000012a069819 */ /* 0x000fe20000010221 */
[----:B------:R1:W5:Y:S01]  /*80b0*/  @!P2 LD.E.64 R52, [R14.64] ;  /* 0x000000060e34a980 */ /* 0x000362000c101b00 */
[----:B------:R-:W-:-:S03]  /*80c0*/  @!P1 IADD3 R10, P0, R3, R5, RZ ;  /* 0x00000005030a9210 */ /* 0x000fc60007f1e0ff */
[----:B------:R1:W5:Y:S02]  /*80d0*/  @!P2 LD.E.64 R54, [R12.64] ;  /* 0x000000060c36a980 */ /* 0x000364000c101b00 */
        /* <DEDUP_REMOVED lines=15> */
.L_x_631:
[----:B------:R-:W-:Y:S05]  /*81d0*/  BSYNC B0 ;  /* 0x0000000000007941 */ /* 0x000fea0003800000 */
.L_x_630:
[----:B-12--5:R-:W-:Y:S01]  /*81e0*/  IMAD.MOV.U32 R4, RZ, RZ, R66 ;  /* 0x000000ffff047224 */ /* 0x026fe200078e0042 */
[----:B------:R-:W-:Y:S01]  /*81f0*/  LOP3.LUT P0, RZ, R215, 0x80, RZ, 0xc0, !PT ;  /* 0x00000080d7ff7812 */ /* 0x000fe2000780c0ff */
[----:B----4-:R-:W-:Y:S01]  /*8200*/  IMAD.MOV.U32 R2, RZ, RZ, R56 ;  /* 0x000000ffff027224 */ /* 0x010fe200078e0038 */
[----:B------:R-:W-:Y:S01]  /*8210*/  MOV R7, R55 ;  /* 0x0000003700077202 */ /* 0x000fe20000000f00 */
[----:B------:R-:W-:Y:S01]  /*8220*/  IMAD.MOV.U32 R0, RZ, RZ, R57 ;  /* 0x000000ffff007224 */ /* 0x000fe200078e0039 */
[----:B------:R-:W-:Y:S01]  /*8230*/  PRMT R107, R107, 0x5410, R4 ;  /* 0x000054106b6b7816 */ /* 0x000fe20000000004 */
[----:B---3--:R-:W-:Y:S01]  /*8240*/  IMAD.MOV.U32 R3, RZ, RZ, R67 ;  /* 0x000000ffff037224 */ /* 0x008fe200078e0043 */
[----:B------:R-:W-:Y:S01]  /*8250*/  BSSY B0, `(.L_x_632) ;  /* 0x0000053000007945 */ /* 0x000fe20003800000 */
        /* <DEDUP_REMOVED lines=18> */
[----:B------:R1:W2:Y:S01]  /*8380*/  SHFL.IDX PT, R4, R34, 0x2, 0x181f ;  /* 0x00581f0022047f89 */ /* 0x0002a200000e0000 */
[----:B------:R-:W-:Y:S01]  /*8390*/  PRMT R104, R2, 0x5410, R0 ;  /* 0x0000541002687816 */ /* 0x000fe20000000000 */
[----:B------:R-:W-:Y:S01]  /*83a0*/  CS2R R90, SRZ ;  /* 0x00000000005a7805 */ /* 0x000fe2000001ff00 */
[----:B------:R-:W-:Y:S01]  /*83b0*/  PRMT R102, R8, 0x5410, R7 ;  /* 0x0000541008667816 */ /* 0x000fe20000000007 */
[----:B------:R1:W3:Y:S01]  /*83c0*/  SHFL.IDX PT, R3, R36, 0x2, 0x181f ;  /* 0x00581f0024037f89 */ /* 0x0002e200000e0000 */
[----:B------:R-:W-:Y:S01]  /*83d0*/  PRMT R98, R6, 0x7610, R98 ;  /* 0x0000761006627816 */ /* 0x000fe20000000062 */
[----:B------:R-:W-:Y:S01]  /*83e0*/  CS2R R76, SRZ ;  /* 0x00000000004c7805 */ /* 0x000fe2000001ff00 */
[----:B------:R-:W-:Y:S01]  /*83f0*/  PRMT R99, R5, 0x7610, R99 ;  /* 0x0000761005637816 */ /* 0x000fe20000000063 */
[----:B------:R1:W4:Y:S01]  /*8400*/  SHFL.IDX PT, R2, R31, 0x2, 0x181f ;  /* 0x00581f001f027f89 */ /* 0x00032200000e0000 */
[----:B------:R-:W-:Y:S01]  /*8410*/  CS2R R72, SRZ ;  /* 0x0000000000487805 */ /* 0x000fe2000001ff00 */
[----:B------:R-:W-:Y:S01]  /*8420*/  CS2R R68, SRZ ;  /* 0x0000000000447805 */ /* 0x000fe2000001ff00 */
[----:B------:R-:W-:Y:S01]  /*8430*/  CS2R R62, SRZ ;  /* 0x00000000003e7805 */ /* 0x000fe2000001ff00 */
[----:B------:R1:W1:Y:S01]  /*8440*/  SHFL.IDX PT, R0, R32, 0x2, 0x181f ;  /* 0x00581f0020007f89 */ /* 0x00026200000e0000 */
[----:B------:R-:W-:Y:S01]  /*8450*/  CS2R R78, SRZ ;  /* 0x00000000004e7805 */ /* 0x000fe2000001ff00 */
[----:B------:R-:W-:Y:S01]  /*8460*/  CS2R R74, SRZ ;  /* 0x00000000004a7805 */ /* 0x000fe2000001ff00 */
        /* <DEDUP_REMOVED lines=49> */
.L_x_633:
[----:B------:R-:W-:Y:S05]  /*8780*/  BSYNC B0 ;  /* 0x0000000000007941 */ /* 0x000fea0003800000 */
.L_x_632:
[----:B----45:R-:W-:Y:S01]  /*8790*/  IMAD.MOV.U32 R2, RZ, RZ, R76 ;  /* 0x000000ffff027224 */ /* 0x030fe200078e004c */
[----:B------:R-:W-:Y:S01]  /*87a0*/  ISETP.NE.AND P0, PT, R80, RZ, PT ;  /* 0x000000ff5000720c */ /* 0x000fe20003f05270 */
[----:B-1----:R-:W-:Y:S01]  /*87b0*/  IMAD.MOV.U32 R0, RZ, RZ, R77 ;  /* 0x000000ffff007224 */ /* 0x002fe200078e004d */
[----:B------:R-:W-:Y:S01]  /*87c0*/  MOV R5, R75 ;  /* 0x0000004b00057202 */ /* 0x000fe20000000f00 */
[----:B--2---:R-:W-:Y:S01]  /*87d0*/  IMAD.MOV.U32 R4, RZ, RZ, R72 ;  /* 0x000000ffff047224 */ /* 0x004fe200078e0048 */
[----:B------:R-:W-:Y:S01]  /*87e0*/  BSSY B0, `(.L_x_634) ;  /* 0x0000050000007945 */ /* 0x000fe20003800000 */
[----:B---3--:R-:W-:Y:S01]  /*87f0*/  IMAD.MOV.U32 R3, RZ, RZ, R73 ;  /* 0x000000ffff037224 */ /* 0x008fe200078e0049 */
        /* <DEDUP_REMOVED lines=12> */
[----:B------:R1:W2:Y:S01]  /*88c0*/  SHFL.IDX PT, R4, R34, 0x3, 0x181f ;  /* 0x00781f0022047f89 */ /* 0x0002a200000e0000 */
[----:B------:R-:W-:Y:S01]  /*88d0*/  IMAD.MOV.U32 R7, RZ, RZ, R71 ;  /* 0x000000ffff077224 */ /* 0x000fe200078e0047 */
[----:B------:R-:W-:Y:S01]  /*88e0*/  PRMT R109, R3, 0x7610, R109 ;  /* 0x00007610036d7816 */ /* 0x000fe2000000006d */
[----:B------:R-:W-:Y:S01]  /*88f0*/  CS2R R84, SRZ ;  /* 0x0000000000547805 */ /* 0x000fe2000001ff00 */
[----:B------:R-:W-:Y:S01]  /*8900*/  PRMT R112, R2, 0x5410, R0 ;  /* 0x0000541002707816 */ /* 0x000fe20000000000 */
[----:B------:R-:W3:Y:S01]  /*8910*/  SHFL.IDX PT, R3, R36, 0x3, 0x181f ;  /* 0x00781f0024037f89 */ /* 0x000ee200000e0000 */
[----:B------:R-:W-:Y:S01]  /*8920*/  CS2R R80, SRZ ;  /* 0x0000000000507805 */ /* 0x000fe2000001ff00 */
[----:B------:R-:W-:Y:S01]  /*8930*/  CS2R R18, SRZ ;  /* 0x0000000000127805 */ /* 0x000fe2000001ff00 */
[----:B------:R-:W-:Y:S01]  /*8940*/  CS2R R88, SRZ ;  /* 0x0000000000587805 */ /* 0x000fe2000001ff00 */
[----:B------:R4:W2:Y:S01]  /*8950*/  SHFL.IDX PT, R2, R31, 0x3, 0x181f ;  /* 0x00781f001f027f89 */ /* 0x0008a200000e0000 */
[----:B------:R-:W-:Y:S01]  /*8960*/  CS2R R86, SRZ ;  /* 0x0000000000567805 */ /* 0x000fe2000001ff00 */
[----:B------:R-:W-:Y:S01]  /*8970*/  CS2R R82, SRZ ;  /* 0x0000000000527805 */ /* 0x000fe2000001ff00 */
[----:B------:R-:W-:Y:S01]  /*8980*/  CS2R R20, SRZ ;  /* 0x0000000000147805 */ /* 0x000fe2000001ff00 */
[----:B------:R2:W3:Y:S01]  /*8990*/  SHFL.IDX PT, R0, R32, 0x3, 0x181f ;  /* 0x00781f0020007f89 */ /* 0x0004e200000e0000 */
[----:B-1----:R-:W-:Y:S01]  /*89a0*/  PRMT R34, R6, 0x5410, R5 ;  /* 0x0000541006227816 */ /* 0x002fe20000000005 */
[----:B------:R-:W-:Y:S01]  /*89b0*/  IMAD.MOV.U32 R5, RZ, RZ, R65 ;  /* 0x000000ffff057224 */ /* 0x000fe200078e0041 */
[----:B------:R-:W-:-:S04]  /*89c0*/  MOV R6, R64 ;  /* 0x0000004000067202 */ /* 0x000fc80000000f00 */
[----:B----4-:R-:W-:Y:S02]  /*89d0*/  PRMT R31, R6, 0x5410, R5 ;  /* 0x00005410061f7816 */ /* 0x010fe40000000005 */
[----:B--2---:R-:W-:Y:S01]  /*89e0*/  PRMT R32, R8, 0x5410, R7 ;  /* 0x0000541008207816 */ /* 0x004fe20000000007 */
[----:B------:R-:W-:Y:S05]  /*89f0*/  @P0 BRA `(.L_x_635) ;  /* 0x000002e000000947 */ /* 0x000fea0003800000 */
[----:B---3--:R-:W-:Y:S01]  /*8a00*/  ISETP.GE.AND P3, PT, R159, c[0x0][0x27c], PT ;  /* 0x00009f009f007a0c */ /* 0x008fe20003f66270 */
[----:B------:R-:W-:Y:S01]  /*8a10*/  CS2R R80, SRZ ;  /* 0x0000000000507805 */ /* 0x000fe2000001ff00 */
[----:B------:R-:W-:Y:S01]  /*8a20*/  ISETP.GE.AND P1, PT, R42, c[0x0][0x27c], PT ;  /* 0x00009f002a007a0c */ /* 0x000fe20003f26270 */
[----:B------:R-:W-:Y:S01]  /*8a30*/  CS2R R82, SRZ ;  /* 0x0000000000527805 */ /* 0x000fe2000001ff00 */
[----:B------:R-:W-:Y:S02]  /*8a40*/  ISETP.GE.AND P2, PT, R156, c[0x0][0x27c], PT ;  /* 0x00009f009c007a0c */ /* 0x000fe40003f46270 */
[----:B------:R-:W-:-:S07]  /*8a50*/  P2R R21, PR, RZ, 0x10 ;  /* 0x00000010ff157803 */ /* 0x000fce0000000000 */
[C---:B------:R-:W-:Y:S01]  /*8a60*/  @!P3 IMAD.SHL.U32 R5, R159.reuse, 0x2, RZ ;  /* 0x000000029f05b824 */ /* 0x040fe200078e00ff */
[----:B------:R-:W-:-:S04]  /*8a70*/  @!P3 SHF.L.U64.HI R6, R159, 0x1, R30 ;  /* 0x000000019f06b819 */ /* 0x000fc8000001021e */
[----:B------:R-:W-:-:S05]  /*8a80*/  @!P3 IADD3 R18, P0, R3, R5, RZ ;  /* 0x000000050312b210 */ /* 0x000fca0007f1e0ff */
[--C-:B------:R-:W-:Y:S01]  /*8a90*/  @!P3 IMAD.X R19, R4, 0x1, R6.reuse, P0 ;  /* 0x000000010413b824 */ /* 0x100fe200000e0606 */
[----:B------:R-:W-:Y:S01]  /*8aa0*/  @!P3 IADD3 R16, P0, R0, R5, RZ ;  /* 0x000000050010b210 */ /* 0x000fe20007f1e0ff */
[----:B------:R-:W-:Y:S01]  /*8ab0*/  @!P1 IMAD.SHL.U32 R5, R42, 0x2, RZ ;  /* 0x000000022a059824 */ /* 0x000fe200078e00ff */
[----:B------:R-:W-:Y:S01]  /*8ac0*/  CS2R R84, SRZ ;  /* 0x0000000000547805 */ /* 0x000fe2000001ff00 */
[----:B------:R-:W-:Y:S01]  /*8ad0*/  CS2R R86, SRZ ;  /* 0x0000000000567805 */ /* 0x000fe2000001ff00 */
[----:B------:R1:W5:Y:S01]  /*8ae0*/  @!P3 LD.E.64 R80, [R18.64] ;  /* 0x000000061250b980 */ /* 0x000362000c101b00 */
[----:B------:R-:W-:Y:S01]  /*8af0*/  @!P3 IMAD.X R17, R2, 0x1, R6, P0 ;  /* 0x000000010211b824 */ /* 0x000fe200000e0606 */
[----:B------:R-:W-:Y:S02]  /*8b00*/  @!P1 SHF.L.U64.HI R6, R42, 0x1, R33 ;  /* 0x000000012a069819 */ /* 0x000fe40000010221 */
[-C--:B------:R-:W-:Y:S01]  /*8b10*/  @!P1 IADD3 R14, P0, R3, R5.reuse, RZ ;  /* 0x00000005030e9210 */ /* 0x080fe20007f1e0ff */
[----:B------:R-:W-:Y:S01]  /*8b20*/  CS2R R90, SRZ ;  /* 0x00000000005a7805 */ /* 0x000fe2000001ff00 */
[----:B------:R-:W-:Y:S01]  /*8b30*/  CS2R R88, SRZ ;  /* 0x0000000000587805 */ /* 0x000fe2000001ff00 */
        /* <DEDUP_REMOVED lines=10> */
[----:B------:R-:W-:-:S05]  /*8be0*/  @!P2 IADD3 R8, P0, R0, R5, RZ ;  /* 0x000000050008a210 */ /* 0x000fca0007f1e0ff */
[----:B------:R-:W-:Y:S01]  /*8bf0*/  @!P2 IMAD.X R9, R2, 0x1, R6, P0 ;  /* 0x000000010209a824 */ /* 0x000fe200000e0606 */
[----:B------:R-:W-:-:S13]  /*8c00*/  ISETP.GE.AND P0, PT, R158, c[0x0][0x27c], PT ;  /* 0x00009f009e007a0c */ /* 0x000fda0003f06270 */
[C---:B------:R-:W-:Y:S01]  /*8c10*/  @!P0 IMAD.SHL.U32 R5, R158.reuse, 0x2, RZ ;  /* 0x000000029e058824 */ /* 0x040fe200078e00ff */
[----:B------:R-:W-:-:S04]  /*8c20*/  @!P0 SHF.L.U64.HI R20, R158, 0x1, R37 ;  /* 0x000000019e148819 */ /* 0x000fc80000010225 */
[----:B------:R-:W-:-:S05]  /*8c30*/  @!P0 IADD3 R6, P4, R3, R5, RZ ;  /* 0x0000000503068210 */ /* 0x000fca0007f9e0ff */
[----:B------:R-:W-:Y:S01]  /*8c40*/  @!P0 IMAD.X R7, R4, 0x1, R20, P4 ;  /* 0x0000000104078824 */ /* 0x000fe200020e0614 */
[----:B------:R-:W-:Y:S01]  /*8c50*/  @!P0 IADD3 R4, P4, R0, R5, RZ ;  /* 0x0000000500048210 */ /* 0x000fe20007f9e0ff */
[----:B-1----:R-:W-:-:S03]  /*8c60*/  CS2R R18, SRZ ;  /* 0x0000000000127805 */ /* 0x002fc6000001ff00 */
[----:B------:R2:W5:Y:S01]  /*8c70*/  @!P0 LD.E.64 R90, [R6.64] ;  /* 0x00000006065a8980 */ /* 0x000562000c101b00 */
[----:B------:R-:W-:Y:S01]  /*8c80*/  @!P0 IMAD.X R5, R2, 0x1, R20, P4 ;  /* 0x0000000102058824 */ /* 0x000fe200020e0614 */
[----:B------:R-:W-:Y:S02]  /*8c90*/  ISETP.NE.AND P4, PT, R21, RZ, PT ;  /* 0x000000ff1500720c */ /* 0x000fe40003f85270 */
[----:B------:R-:W-:Y:S01]  /*8ca0*/  CS2R R20, SRZ ;  /* 0x0000000000147805 */ /* 0x000fe2000001ff00 */
[----:B------:R2:W5:Y:S04]  /*8cb0*/  @!P2 LD.E.64 R18, [R10.64] ;  /* 0x000000060a12a980 */ /* 0x000568000c101b00 */
[----:B------:R2:W5:Y:S04]  /*8cc0*/  @!P0 LD.E.64 R88, [R4.64] ;  /* 0x0000000604588980 */ /* 0x000568000c101b00 */
[----:B------:R2:W5:Y:S02]  /*8cd0*/  @!P2 LD.E.64 R20, [R8.64] ;  /* 0x000000060814a980 */ /* 0x000564000c101b00 */
.L_x_635:
[----:B---3--:R-:W-:Y:S05]  /*8ce0*/  BSYNC B0 ;  /* 0x0000000000007941 */ /* 0x008fea0003800000 */
.L_x_634:
[----:B-----5:R-:W-:Y:S01]  /*8cf0*/  IMAD.MOV.U32 R0, RZ, RZ, R90 ;  /* 0x000000ffff007224 */ /* 0x020fe200078e005a */
[----:B------:R-:W-:-:S04]  /*8d00*/  DEPBAR.LE SB0, 0x1 ;  /* 0x000080400000791a */ /* 0x000fc80000000000 */
[----:B--2---:R-:W-:Y:S01]  /*8d10*/  IMAD.MOV.U32 R4, RZ, RZ, R91 ;  /* 0x000000ffff047224 */ /* 0x004fe200078e005b */
[----:B------:R-:W-:Y:S01]  /*8d20*/  BSSY B1, `(.L_x_636) ;  /* 0x00000d4000017945 */ /* 0x000fe20003800000 */
[----:B------:R-:W-:Y:S02]  /*8d30*/  IMAD.MOV.U32 R3, RZ, RZ, R84 ;  /* 0x000000ffff037224 */ /* 0x000fe400078e0054 */
[----:B------:R-:W-:Y:S01]  /*8d40*/  IMAD.MOV.U32 R2, RZ, RZ, R85 ;  /* 0x000000ffff027224 */ /* 0x000fe200078e0055 */
[----:B------:R-:W-:Y:S01]  /*8d50*/  PRMT R116, R0, 0x5410, R4 ;  /* 0x0000541000747816 */ /* 0x000fe20000000004 */
[----:B------:R-:W-:Y:S01]  /*8d60*/  IMAD.MOV.U32 R4, RZ, RZ, R81 ;  /* 0x000000ffff047224 */ /* 0x000fe200078e0051 */
[----:B------:R-:W-:Y:S02]  /*8d70*/  MOV R0, R80 ;  /* 0x0000005000007202 */ /* 0x000fe40000000f00 */
[----:B------:R-:W-:Y:S01]  /*8d80*/  PRMT R114, R3, 0x5410, R2 ;  /* 0x0000541003727816 */ /* 0x000fe20000000002 */
[----:B------:R-:W-:Y:S01]  /*8d90*/  IMAD.MOV.U32 R3, RZ, RZ, R18 ;  /* 0x000000ffff037224 */ /* 0x000fe200078e0012 */
[----:B------:R-:W-:Y:S01]  /*8da0*/  PRMT R37, R0, 0x7610, R37 ;  /* 0x0000761000257816 */ /* 0x000fe20000000025 */
[----:B------:R-:W-:Y:S01]  /*8db0*/  IMAD.MOV.U32 R2, RZ, RZ, R19 ;  /* 0x000000ffff027224 */ /* 0x000fe200078e0013 */
[----:B------:R-:W-:-:S02]  /*8dc0*/  MOV R0, R88 ;  /* 0x0000005800007202 */ /* 0x000fc40000000f00 */
[----:B------:R-:W-:Y:S01]  /*8dd0*/  PRMT R37, R37, 0x5410, R4 ;  /* 0x0000541025257816 */ /* 0x000fe20000000004 */
[----:B------:R-:W-:Y:S01]  /*8de0*/  IMAD.IADD R4, R43, 0x1, -R225 ;  /* 0x000000012b047824 */ /* 0x000fe200078e0ae1 */
[----:B------:R-:W-:Y:S01]  /*8df0*/  PRMT R35, R3, 0x5410, R2 ;  /* 0x0000541003237816 */ /* 0x000fe20000000002 */
[----:B------:R-:W-:Y:S01]  /*8e00*/  IMAD.MOV.U32 R3, RZ, RZ, R89 ;  /* 0x000000ffff037224 */ /* 0x000fe200078e0059 */
[----:B------:R-:W-:Y:S01]  /*8e10*/  PRMT R115, R0, 0x7610, R115 ;  /* 0x0000761000737816 */ /* 0x000fe20000000073 */
[----:B------:R-:W-:Y:S01]  /*8e20*/  IMAD.MOV.U32 R2, RZ, RZ, R86 ;  /* 0x000000ffff027224 */ /* 0x000fe200078e0056 */
[----:B------:R-:W-:Y:S01]  /*8e30*/  IMNMX R30, R4, 0x80, PT ;  /* 0x00000080041e7817 */ /* 0x000fe20003800200 */
[----:B------:R-:W-:Y:S01]  /*8e40*/  IMAD.MOV.U32 R4, RZ, RZ, R82 ;  /* 0x000000ffff047224 */ /* 0x000fe200078e0052 */
[----:B------:R-:W-:Y:S01]  /*8e50*/  MOV R0, R87 ;  /* 0x0000005700007202 */ /* 0x000fe20000000f00 */
[----:B------:R-:W-:Y:S01]  /*8e60*/  BAR.SYNC.DEFER_BLOCKING 0x0 ;  /* 0x0000000000007b1d */ /* 0x000fe20000010000 */
[----:B------:R-:W-:-:S02]  /*8e70*/  ISETP.GE.AND P0, PT, R214, R30, PT ;  /* 0x0000001ed600720c */ /* 0x000fc40003f06270 */
[----:B------:R-:W-:Y:S01]  /*8e80*/  PRMT R115, R115, 0x5410, R3 ;  /* 0x0000541073737816 */ /* 0x000fe20000000003 */
[----:B------:R-:W-:Y:S01]  /*8e90*/  IMAD.MOV.U32 R3, RZ, RZ, R83 ;  /* 0x000000ffff037224 */ /* 0x000fe200078e0053 */
[----:B------:R-:W-:Y:S01]  /*8ea0*/  PRMT R43, R2, 0x5410, R0 ;  /* 0x00005410022b7816 */ /* 0x000fe20000000000 */
[----:B------:R-:W-:Y:S01]  /*8eb0*/  IMAD.MOV.U32 R0, RZ, RZ, R21 ;  /* 0x000000ffff007224 */ /* 0x000fe200078e0015 */
[----:B------:R-:W-:Y:S02]  /*8ec0*/  MOV R2, R20 ;  /* 0x0000001400027202 */ /* 0x000fe40000000f00 */
[----:B------:R-:W-:Y:S02]  /*8ed0*/  PRMT R36, R4, 0x5410, R3 ;  /* 0x0000541004247816 */ /* 0x000fe40000000003 */
[----:B------:R-:W-:-:S03]  /*8ee0*/  PRMT R33, R2, 0x5410, R0 ;  /* 0x0000541002217816 */ /* 0x000fc60000000000 */
[----:B------:R-:W-:Y:S05]  /*8ef0*/  @P0 BRA `(.L_x_637) ;  /* 0x00000b6000000947 */ /* 0x000fea0003800000 */
[----:B------:R-:W-:Y:S01]  /*8f00*/  ISETP.GE.AND P0, PT, R156, c[0x0][0x27c], PT ;  /* 0x00009f009c007a0c */ /* 0x000fe20003f06270 */
[----:B------:R-:W-:-:S12]  /*8f10*/  BSSY B0, `(.L_x_638) ;  /* 0x000002c000007945 */ /* 0x000fd80003800000 */
[----:B------:R-:W-:Y:S05]  /*8f20*/  @P0 BRA `(.L_x_639) ;  /* 0x000002a000000947 */ /* 0x000fea0003800000 */
[----:B------:R-:W1:Y:S01]  /*8f30*/  LDS.128 R4, [R196+0x10080] ;  /* 0x01008000c4047984 */ /* 0x000e620000000c00 */
[----:B------:R-:W-:Y:S02]  /*8f40*/  SHF.R.U32.HI R0, RZ, 0x10, R25 ;  /* 0x00000010ff007819 */ /* 0x000fe40000011619 */
[----:B------:R-:W-:Y:S02]  /*8f50*/  SHF.R.U32.HI R2, RZ, 0x10, R23 ;  /* 0x00000010ff027819 */ /* 0x000fe40000011617 */
[----:B------:R-:W-:Y:S01]  /*8f60*/  SHF.R.U64 R15, R24, 0x10, R25 ;  /* 0x00000010180f7819 */ /* 0x000fe20000001219 */
[----:B------:R-:W-:Y:S01]  /*8f70*/  HADD2.F32 R12, -RZ, R0.H0_H0 ;  /* 0x20000000ff0c7230 */ /* 0x000fe20000004100 */
[----:B------:R-:W-:Y:S01]  /*8f80*/  SHF.R.U64 R16, R22, 0x10, R23 ;  /* 0x0000001016107819 */ /* 0x000fe20000001217 */
[----:B------:R-:W-:Y:S02]  /*8f90*/  HADD2.F32 R0, -RZ, R92.H0_H0 ;  /* 0x2000005cff007230 */ /* 0x000fe40000004100 */
[----:B------:R-:W-:-:S02]  /*8fa0*/  HADD2.F32 R17, -RZ, R2.H0_H0 ;  /* 0x20000002ff117230 */ /* 0x000fc40000004100 */
[----:B------:R-:W-:Y:S02]  /*8fb0*/  HADD2.F32 R2, -RZ, R93.H0_H0 ;  /* 0x2000005dff027230 */ /* 0x000fe40000004100 */
[--C-:B-1----:R-:W-:Y:S02]  /*8fc0*/  HADD2.F32 R10, -RZ, R7.reuse.H0_H0 ;  /* 0x20000007ff0a7230 */ /* 0x102fe40000004100 */
[----:B------:R-:W-:Y:S02]  /*8fd0*/  HADD2.F32 R7, -RZ, R7.H1_H1 ;  /* 0x30000007ff077230 */ /* 0x000fe40000004100 */
[--C-:B------:R-:W-:Y:S02]  /*8fe0*/  HADD2.F32 R9, -RZ, R4.reuse.H0_H0 ;  /* 0x20000004ff097230 */ /* 0x100fe40000004100 */
[----:B------:R-:W-:Y:S02]  /*8ff0*/  HADD2.F32 R8, -RZ, R4.H1_H1 ;  /* 0x30000004ff087230 */ /* 0x000fe40000004100 */
[----:B------:R-:W-:-:S02]  /*9000*/  HADD2.F32 R4, -RZ, R5.H0_H0 ;  /* 0x20000005ff047230 */ /* 0x000fc40000004100 */
[----:B------:R-:W-:Y:S01]  /*9010*/  HADD2.F32 R3, -RZ, R5.H1_H1 ;  /* 0x30000005ff037230 */ /* 0x000fe20000004100 */
[----:B------:R-:W-:Y:S01]  /*9020*/  FMUL.FTZ R5, R7, R12 ;  /* 0x0000000c07057220 */ /* 0x000fe20000410000 */
[--C-:B------:R-:W-:Y:S01]  /*9030*/  HADD2.F32 R11, -RZ, R6.reuse.H0_H0 ;  /* 0x20000006ff0b7230 */ /* 0x100fe20000004100 */
[-C--:B------:R-:W-:Y:S01]  /*9040*/  FMUL.FTZ R13, R8, R0.reuse ;  /* 0x00000000080d7220 */ /* 0x080fe20000410000 */
[----:B------:R-:W-:Y:S01]  /*9050*/  HADD2.F32 R6, -RZ, R6.H1_H1 ;  /* 0x30000006ff067230 */ /* 0x000fe20000004100 */
[----:B------:R-:W-:Y:S02]  /*9060*/  FFMA.FTZ R14, R10, R17, -R5 ;  /* 0x000000110a0e7223 */ /* 0x000fe40000010805 */
[C---:B------:R-:W-:Y:S01]  /*9070*/  FMUL.FTZ R5, R9.reuse, R0 ;  /* 0x0000000009057220 */ /* 0x040fe20000410000 */
[----:B------:R-:W-:Y:S01]  /*9080*/  HADD2.F32 R0, -RZ, R92.H1_H1 ;  /* 0x3000005cff007230 */ /* 0x000fe20000004100 */
[-C--:B------:R-:W-:Y:S02]  /*9090*/  FFMA.FTZ R13, R9, R2.reuse, -R13 ;  /* 0x00000002090d7223 */ /* 0x080fe4000001080d */
[----:B------:R-:W-:Y:S01]  /*90a0*/  FFMA.FTZ R9, R8, R2, R5 ;  /* 0x0000000208097223 */ /* 0x000fe20000010005 */
[----:B------:R-:W-:Y:S01]  /*90b0*/  HADD2.F32 R8, -RZ, R15.H0_H0 ;  /* 0x2000000fff087230 */ /* 0x000fe20000004100 */
[----:B------:R-:W-:Y:S01]  /*90c0*/  FMUL.FTZ R12, R10, R12 ;  /* 0x0000000c0a0c7220 */ /* 0x000fe20000410000 */
[----:B------:R-:W-:Y:S01]  /*90d0*/  HADD2.F32 R2, -RZ, R93.H1_H1 ;  /* 0x3000005dff027230 */ /* 0x000fe20000004100 */
[----:B------:R-:W-:-:S02]  /*90e0*/  FMUL.FTZ R5, R6, R0 ;  /* 0x0000000006057220 */ /* 0x000fc40000410000 */
[----:B------:R-:W-:Y:S01]  /*90f0*/  FFMA.FTZ R10, R7, R17, R12 ;  /* 0x00000011070a7223 */ /* 0x000fe2000001000c */
[----:B------:R-:W-:Y:S01]  /*9100*/  HADD2.F32 R12, -RZ, R16.H0_H0 ;  /* 0x20000010ff0c7230 */ /* 0x000fe20000004100 */
[----:B------:R-:W-:Y:S02]  /*9110*/  FMUL.FTZ R0, R11, R0 ;  /* 0x000000000b007220 */ /* 0x000fe40000410000 */
[-C--:B------:R-:W-:Y:S02]  /*9120*/  FMUL.FTZ R7, R3, R8.reuse ;  /* 0x0000000803077220 */ /* 0x080fe40000410000 */
[----:B------:R-:W-:Y:S02]  /*9130*/  FMUL.FTZ R8, R4, R8 ;  /* 0x0000000804087220 */ /* 0x000fe40000410000 */
[-C--:B------:R-:W-:Y:S02]  /*9140*/  FFMA.FTZ R5, R11, R2.reuse, -R5 ;  /* 0x000000020b057223 */ /* 0x080fe40000010805 */
[----:B------:R-:W-:-:S02]  /*9150*/  FFMA.FTZ R2, R6, R2, R0 ;  /* 0x0000000206027223 */ /* 0x000fc40000010000 */
[----:B------:R-:W-:Y:S01]  /*9160*/  FFMA.FTZ R0, R4, R12, -R7 ;  /* 0x0000000c04007223 */ /* 0x000fe20000010807 */
[----:B------:R-:W-:Y:S01]  /*9170*/  F2FP.PACK_AB R7, R10, R14 ;  /* 0x0000000e0a07723e */ /* 0x000fe200000000ff */
[----:B------:R-:W-:Y:S01]  /*9180*/  FFMA.FTZ R3, R3, R12, R8 ;  /* 0x0000000c03037223 */ /* 0x000fe20000010008 */
[----:B------:R-:W-:Y:S02]  /*9190*/  F2FP.PACK_AB R6, R2, R5 ;  /* 0x000000050206723e */ /* 0x000fe400000000ff */
[----:B------:R-:W-:Y:S02]  /*91a0*/  F2FP.PACK_AB R4, R9, R13 ;  /* 0x0000000d0904723e */ /* 0x000fe400000000ff */
[----:B------:R-:W-:-:S05]  /*91b0*/  F2FP.PACK_AB R5, R3, R0 ;  /* 0x000000000305723e */ /* 0x000fca00000000ff */
[----:B------:R1:W-:Y:S02]  /*91c0*/  STS.128 [R196+0x10080], R4 ;  /* 0x01008004c4007388 */ /* 0x0003e40000000c00 */
.L_x_639:
[----:B------:R-:W-:Y:S05]  /*91d0*/  BSYNC B0 ;  /* 0x0000000000007941 */ /* 0x000fea0003800000 */
.L_x_638:
[----:B------:R-:W-:Y:S01]  /*91e0*/  ISETP.GE.AND P0, PT, R159, c[0x0][0x27c], PT ;  /* 0x00009f009f007a0c */ /* 0x000fe20003f06270 */
[----:B------:R-:W-:-:S12]  /*91f0*/  BSSY B0, `(.L_x_640) ;  /* 0x000002c000007945 */ /* 0x000fd80003800000 */
[----:B------:R-:W-:Y:S05]  /*9200*/  @P0 BRA `(.L_x_641) ;  /* 0x000002a000000947 */ /* 0x000fea0003800000 */
[----:B-1----:R-:W1:Y:S01]  /*9210*/  LDS.128 R4, [R196+0x14080] ;  /* 0x01408000c4047984 */ /* 0x002e620000000c00 */
        /* <DEDUP_REMOVED lines=8> */
[----:B------:R-:W-:Y:S02]  /*92a0*/  HADD2.F32 R15, -RZ, R15.H0_H0 ;  /* 0x2000000fff0f7230 */ /* 0x000fe40000004100 */
[--C-:B-1----:R-:W-:Y:S02]  /*92b0*/  HADD2.F32 R10, -RZ, R7.reuse.H0_H0 ;  /* 0x20000007ff0a7230 */ /* 0x102fe40000004100 */
[----:B------:R-:W-:Y:S02]  /*92c0*/  HADD2.F32 R7, -RZ, R7.H1_H1 ;  /* 0x30000007ff077230 */ /* 0x000fe40000004100 */
[--C-:B------:R-:W-:Y:S02]  /*92d0*/  HADD2.F32 R9, -RZ, R4.reuse.H0_H0 ;  /* 0x20000004ff097230 */ /* 0x100fe40000004100 */
[----:B------:R-:W-:-:S02]  /*92e0*/  HADD2.F32 R8, -RZ, R4.H1_H1 ;  /* 0x30000004ff087230 */ /* 0x000fc40000004100 */
[--C-:B------:R-:W-:Y:S02]  /*92f0*/  HADD2.F32 R4, -RZ, R5.reuse.H0_H0 ;  /* 0x20000005ff047230 */ /* 0x100fe40000004100 */
        /* <DEDUP_REMOVED lines=8> */
[----:B------:R-:W-:-:S02]  /*9380*/  FFMA.FTZ R13, R9, R2, -R13 ;  /* 0x00000002090d7223 */ /* 0x000fc4000001080d */
[----:B------:R-:W-:Y:S01]  /*9390*/  FFMA.FTZ R9, R8, R2, R5 ;  /* 0x0000000208097223 */ /* 0x000fe20000010005 */
[----:B------:R-:W-:Y:S01]  /*93a0*/  HADD2.F32 R8, -RZ, R14.H0_H0 ;  /* 0x2000000eff087230 */ /* 0x000fe20000004100 */
[----:B------:R-:W-:Y:S01]  /*93b0*/  FMUL.FTZ R12, R10, R12 ;  /* 0x0000000c0a0c7220 */ /* 0x000fe20000410000 */
[----:B------:R-:W-:Y:S01]  /*93c0*/  HADD2.F32 R2, -RZ, R95.H1_H1 ;  /* 0x3000005fff027230 */ /* 0x000fe20000004100 */
[-C--:B------:R-:W-:Y:S02]  /*93d0*/  FMUL.FTZ R5, R6, R0.reuse ;  /* 0x0000000006057220 */ /* 0x080fe40000410000 */
[----:B------:R-:W-:Y:S02]  /*93e0*/  FFMA.FTZ R10, R7, R17, R12 ;  /* 0x00000011070a7223 */ /* 0x000fe4000001000c */
[----:B------:R-:W-:Y:S02]  /*93f0*/  FMUL.FTZ R0, R11, R0 ;  /* 0x000000000b007220 */ /* 0x000fe40000410000 */
[----:B------:R-:W-:-:S02]  /*9400*/  FMUL.FTZ R7, R3, R8 ;  /* 0x0000000803077220 */ /* 0x000fc40000410000 */
[----:B------:R-:W-:Y:S02]  /*9410*/  FMUL.FTZ R8, R4, R8 ;  /* 0x0000000804087220 */ /* 0x000fe40000410000 */
[-C--:B------:R-:W-:Y:S02]  /*9420*/  FFMA.FTZ R5, R11, R2.reuse, -R5 ;  /* 0x000000020b057223 */ /* 0x080fe40000010805 */
[----:B------:R-:W-:Y:S02]  /*9430*/  FFMA.FTZ R2, R6, R2, R0 ;  /* 0x0000000206027223 */ /* 0x000fe40000010000 */
[-C--:B------:R-:W-:Y:S01]  /*9440*/  FFMA.FTZ R0, R4, R15.reuse, -R7 ;  /* 0x0000000f04007223 */ /* 0x080fe20000010807 */
[----:B------:R-:W-:Y:S01]  /*9450*/  F2FP.PACK_AB R7, R10, R16 ;  /* 0x000000100a07723e */ /* 0x000fe200000000ff */
[----:B------:R-:W-:Y:S01]  /*9460*/  FFMA.FTZ R3, R3, R15, R8 ;  /* 0x0000000f03037223 */ /* 0x000fe20000010008 */
[----:B------:R-:W-:Y:S02]  /*9470*/  F2FP.PACK_AB R6, R2, R5 ;  /* 0x000000050206723e */ /* 0x000fe400000000ff */
[----:B------:R-:W-:-:S02]  /*9480*/  F2FP.PACK_AB R4, R9, R13 ;  /* 0x0000000d0904723e */ /* 0x000fc400000000ff */
[----:B------:R-:W-:-:S05]  /*9490*/  F2FP.PACK_AB R5, R3, R0 ;  /* 0x000000000305723e */ /* 0x000fca00000000ff */
[----:B------:R1:W-:Y:S02]  /*94a0*/  STS.128 [R196+0x14080], R4 ;  /* 0x01408004c4007388 */ /* 0x0003e40000000c00 */
.L_x_641:
[----:B------:R-:W-:Y:S05]  /*94b0*/  BSYNC B0 ;  /* 0x0000000000007941 */ /* 0x000fea0003800000 */
.L_x_640:
        /* <DEDUP_REMOVED lines=45> */
.L_x_643:
[----:B------:R-:W-:Y:S05]  /*9790*/  BSYNC B0 ;  /* 0x0000000000007941 */ /* 0x000fea0003800000 */
.L_x_642:
[----:B------:R-:W-:-:S13]  /*97a0*/  ISETP.GE.AND P0, PT, R158, c[0x0][0x27c], PT ;  /* 0x00009f009e007a0c */ /* 0x000fda0003f06270 */
[----:B------:R-:W-:Y:S05]  /*97b0*/  @P0 BRA `(.L_x_637) ;  /* 0x000002a000000947 */ /* 0x000fea0003800000 */
[----:B-1----:R-:W1:Y:S01]  /*97c0*/  LDS.128 R4, [R196+0x1c080] ;  /* 0x01c08000c4047984 */ /* 0x002e620000000c00 */
[----:B------:R-:W-:Y:S02]  /*97d0*/  SHF.R.U32.HI R0, RZ, 0x10, R47 ;  /* 0x00000010ff007819 */ /* 0x000fe4000001162f */
[----:B------:R-:W-:Y:S02]  /*97e0*/  SHF.R.U32.HI R2, RZ, 0x10, R45 ;  /* 0x00000010ff027819 */ /* 0x000fe4000001162d */
[----:B------:R-:W-:Y:S01]  /*97f0*/  SHF.R.U64 R14, R46, 0x10, R47 ;  /* 0x000000102e0e7819 */ /* 0x000fe2000000122f */
[----:B------:R-:W-:Y:S01]  /*9800*/  HADD2.F32 R12, -RZ, R0.H0_H0 ;  /* 0x20000000ff0c7230 */ /* 0x000fe20000004100 */
[----:B------:R-:W-:Y:S01]  /*9810*/  SHF.R.U64 R15, R44, 0x10, R45 ;  /* 0x000000102c0f7819 */ /* 0x000fe2000000122d */
[----:B------:R-:W-:Y:S02]  /*9820*/  HADD2.F32 R0, -RZ, R98.H1_H1 ;  /* 0x30000062ff007230 */ /* 0x000fe40000004100 */
[----:B------:R-:W-:-:S02]  /*9830*/  HADD2.F32 R17, -RZ, R2.H0_H0 ;  /* 0x20000002ff117230 */ /* 0x000fc40000004100 */
[----:B------:R-:W-:Y:S02]  /*9840*/  HADD2.F32 R2, -RZ, R100.H1_H1 ;  /* 0x30000064ff027230 */ /* 0x000fe40000004100 */
        /* <DEDUP_REMOVED lines=13> */
[----:B------:R-:W-:Y:S01]  /*9920*/  HADD2.F32 R0, -RZ, R100.H0_H0 ;  /* 0x20000064ff007230 */ /* 0x000fe20000004100 */
        /* <DEDUP_REMOVED lines=19> */
.L_x_637:
[----:B------:R-:W-:Y:S05]  /*9a60*/  BSYNC B1 ;  /* 0x0000000000017941 */ /* 0x000fea0003800000 */
.L_x_636:
        /* <DEDUP_REMOVED lines=34> */
[----:B------:R-:W-:Y:S01]  /*9c90*/  HADD2.F32 R2, -RZ, R101.H0_H0 ;  /* 0x20000065ff027230 */ /* 0x000fe20000004100 */
        /* <DEDUP_REMOVED lines=14> */
.L_x_647:
[----:B------:R-:W-:Y:S05]  /*9d80*/  BSYNC B0 ;  /* 0x0000000000007941 */ /* 0x000fea0003800000 */
.L_x_646:
        /* <DEDUP_REMOVED lines=45> */
.L_x_649:
[----:B------:R-:W-:Y:S05]  /*a060*/  BSYNC B0 ;  /* 0x0000000000007941 */ /* 0x000fea0003800000 */
.L_x_648:
        /* <DEDUP_REMOVED lines=45> */
.L_x_651:
[----:B------:R-:W-:Y:S05]  /*a340*/  BSYNC B0 ;  /* 0x0000000000007941 */ /* 0x000fea0003800000 */
.L_x_650:
        /* <DEDUP_REMOVED lines=44> */
.L_x_645:
[----:B------:R-:W-:Y:S05]  /*a610*/  BSYNC B1 ;  /* 0x0000000000017941 */ /* 0x000fea0003800000 */
.L_x_644:
[----:B------:R-:W-:Y:S01]  /*a620*/  ISETP.GE.AND P0, PT, R134, R30, PT ;  /* 0x0000001e8600720c */ /* 0x000fe20003f06270 */
[----:B------:R-:W-:-:S12]  /*a630*/  BSSY B1, `(.L_x_652) ;  /* 0x00000b8000017945 */ /* 0x000fd80003800000 */
        /* <DEDUP_REMOVED lines=46> */
.L_x_655:
[----:B------:R-:W-:Y:S05]  /*a920*/  BSYNC B0 ;  /* 0x0000000000007941 */ /* 0x000fea0003800000 */
.L_x_654:
        /* <DEDUP_REMOVED lines=45> */
.L_x_657:
[----:B------:R-:W-:Y:S05]  /*ac00*/  BSYNC B0 ;  /* 0x0000000000007941 */ /* 0x000fea0003800000 */
.L_x_656:
        /* <DEDUP_REMOVED lines=45> */
.L_x_659:
[----:B------:R-:W-:Y:S05]  /*aee0*/  BSYNC B0 ;  /* 0x0000000000007941 */ /* 0x000fea0003800000 */
.L_x_658:
        /* <DEDUP_REMOVED lines=44> */
.L_x_653:
[----:B------:R-:W-:Y:S05]  /*b1b0*/  BSYNC B1 ;  /* 0x0000000000017941 */ /* 0x000fea0003800000 */
.L_x_652:
        /* <DEDUP_REMOVED lines=47> */
.L_x_662:
[----:B------:R-:W-:Y:S05]  /*b4b0*/  BSYNC B0 ;  /* 0x0000000000007941 */ /* 0x000fea0003800000 */
.L_x_661:
        /* <DEDUP_REMOVED lines=45> */
.L_x_664:
[----:B------:R-:W-:Y:S05]  /*b790*/  BSYNC B0 ;  /* 0x0000000000007941 */ /* 0x000fea0003800000 */
.L_x_663:
        /* <DEDUP_REMOVED lines=45> */
.L_x_666:
[----:B------:R-:W-:Y:S05]  /*ba70*/  BSYNC B0 ;  /* 0x0000000000007941 */ /* 0x000fea0003800000 */
.L_x_665:
        /* <DEDUP_REMOVED lines=43> */
[----:B------:R1:W-:Y:S01]  /*bd30*/  STS.128 [R196+0x1f080], R4 ;  /* 0x01f08004c4007388 */ /* 0x0003e20000000c00 */
[----:B------:R-:W-:Y:S05]  /*bd40*/  BRA `(.L_x_660) ;  /* 0x000048d000007947 */ /* 0x000fea0003800000 */
.L_x_627:
[----:B------:R-:W-:Y:S01]  /*bd50*/  ISETP.NE.AND P0, PT, R140, 0x1, PT ;  /* 0x000000018c00780c */ /* 0x000fe20003f05270 */
[----:B------:R-:W-:Y:S01]  /*bd60*/  IMAD.MOV.U32 R7, RZ, RZ, R3 ;  /* 0x000000ffff077224 */ /* 0x000fe200078e0003 */
[----:B------:R-:W-:Y:S01]  /*bd70*/  LOP3.LUT P1, RZ, R215, 0x8, RZ, 0xc0, !PT ;  /* 0x00000008d7ff7812 */ /* 0x000fe2000782c0ff */
        /* <DEDUP_REMOVED lines=9> */
[----:B----4-:R-:W-:Y:S01]  /*be10*/  CS2R R16, SRZ ;  /* 0x0000000000107805 */ /* 0x010fe2000001ff00 */
[----:B------:R-:W-:-:S05]  /*be20*/  @P0 IMAD.HI.U32 R5, R2, c[0x0][0x2c8], RZ ;  /* 0x0000b20002050a27 */ /* 0x000fca00078e00ff */
[----:B------:R-:W-:-:S04]  /*be30*/  @P0 SHF.R.U32.HI R2, RZ, c[0x0][0x2cc], R5 ;  /* 0x0000b300ff020a19 */ /* 0x000fc80000011605 */
[----:B------:R-:W-:Y:S01]  /*be40*/  SHF.R.S32.HI R5, RZ, 0x1f, R2 ;  /* 0x0000001fff057819 */ /* 0x000fe20000011402 */
[----:B------:R-:W-:-:S04]  /*be50*/  IMAD.WIDE.U32 R6, R2, c[0x0][0x280], R6 ;  /* 0x0000a00002067a25 */ /* 0x000fc800078e0006 */
[----:B------:R-:W-:Y:S01]  /*be60*/  IMAD R9, R5, c[0x0][0x280], RZ ;  /* 0x0000a00005097a24 */ /* 0x000fe200078e02ff */
[----:B------:R-:W-:-:S03]  /*be70*/  LEA R27, P0, R6, c[0x0][0x270], 0x1 ;  /* 0x00009c00061b7a11 */ /* 0x000fc600078008ff */
[----:B------:R-:W-:-:S04]  /*be80*/  IMAD R3, R2, c[0x0][0x284], R9 ;  /* 0x0000a10002037a24 */ /* 0x000fc800078e0209 */
[----:B------:R-:W-:-:S05]  /*be90*/  IMAD.IADD R3, R7, 0x1, R3 ;  /* 0x0000000107037824 */ /* 0x000fca00078e0203 */
[----:B------:R-:W-:Y:S01]  /*bea0*/  LEA.HI.X R26, R6, c[0x0][0x274], R3, 0x1, P0 ;  /* 0x00009d00061a7a11 */ /* 0x000fe200000f0c03 */
[----:B------:R-:W-:Y:S01]  /*beb0*/  IMAD R3, R5, c[0x0][0x290], RZ ;  /* 0x0000a40005037a24 */ /* 0x000fe200078e02ff */
[----:B------:R-:W-:-:S05]  /*bec0*/  MOV R5, R8 ;  /* 0x0000000800057202 */ /* 0x000fca0000000f00 */
[----:B------:R-:W-:-:S04]  /*bed0*/  IMAD.WIDE.U32 R4, R2, c[0x0][0x290], R4 ;  /* 0x0000a40002047a25 */ /* 0x000fc800078e0004 */
[----:B------:R-:W-:Y:S01]  /*bee0*/  IMAD R2, R2, c[0x0][0x294], R3 ;  /* 0x0000a50002027a24 */ /* 0x000fe200078e0203 */
[C---:B------:R-:W-:Y:S01]  /*bef0*/  LEA R25, P0, R4.reuse, c[0x0][0x288], 0x1 ;  /* 0x0000a20004197a11 */ /* 0x040fe200078008ff */
[----:B------:R1:W2:Y:S03]  /*bf00*/  SHFL.IDX PT, R3, R27, RZ, 0x181f ;  /* 0x00181fff1b037589 */ /* 0x0002a600000e0000 */
[----:B------:R-:W-:Y:S01]  /*bf10*/  IADD3 R2, R5, R2, RZ ;  /* 0x0000000205027210 */ /* 0x000fe20007ffe0ff */
[----:B------:R1:W3:Y:S03]  /*bf20*/  SHFL.IDX PT, R10, R25, RZ, 0x181f ;  /* 0x00181fff190a7589 */ /* 0x0002e600000e0000 */
[----:B------:R-:W-:Y:S01]  /*bf30*/  LEA.HI.X R13, R4, c[0x0][0x28c], R2, 0x1, P0 ;  /* 0x0000a300040d7a11 */ /* 0x000fe200000f0c02 */
[----:B------:R1:W4:Y:S04]  /*bf40*/  SHFL.IDX PT, R5, R26, RZ, 0x181f ;  /* 0x00181fff1a057589 */ /* 0x00032800000e0000 */
[----:B------:R1:W1:Y:S01]  /*bf50*/  SHFL.IDX PT, R12, R13, RZ, 0x181f ;  /* 0x00181fff0d0c7589 */ /* 0x00026200000e0000 */
[----:B------:R-:W-:Y:S05]  /*bf60*/  @P1 BRA `(.L_x_668) ;  /* 0x000001a000001947 */ /* 0x000fea0003800000 */
[----:B------:R-:W-:Y:S01]  /*bf70*/  ISETP.GE.AND P1, PT, R136, c[0x0][0x27c], PT ;  /* 0x00009f0088007a0c */ /* 0x000fe20003f26270 */
[----:B------:R-:W-:Y:S01]  /*bf80*/  CS2R R22, SRZ ;  /* 0x0000000000167805 */ /* 0x000fe2000001ff00 */
[----:B------:R-:W-:Y:S01]  /*bf90*/  CS2R R20, SRZ ;  /* 0x0000000000147805 */ /* 0x000fe2000001ff00 */
[----:B------:R-:W-:Y:S01]  /*bfa0*/  CS2R R18, SRZ ;  /* 0x0000000000127805 */ /* 0x000fe2000001ff00 */
[----:B------:R-:W-:-:S09]  /*bfb0*/  CS2R R16, SRZ ;  /* 0x0000000000107805 */ /* 0x000fd2000001ff00 */
[C---:B------:R-:W-:Y:S01]  /*bfc0*/  @!P1 IMAD.SHL.U32 R2, R136.reuse, 0x2, RZ ;  /* 0x0000000288029824 */ /* 0x040fe200078e00ff */
[----:B------:R-:W-:-:S04]  /*bfd0*/  @!P1 SHF.L.U64.HI R4, R136, 0x1, R15 ;  /* 0x0000000188049819 */ /* 0x000fc8000001020f */
[----:B--2---:R-:W-:-:S05]  /*bfe0*/  @!P1 IADD3 R8, P0, R3, R2, RZ ;  /* 0x0000000203089210 */ /* 0x004fca0007f1e0ff */
[--C-:B----4-:R-:W-:Y:S01]  /*bff0*/  @!P1 IMAD.X R9, R5, 0x1, R4.reuse, P0 ;  /* 0x0000000105099824 */ /* 0x110fe200000e0604 */
[----:B---3--:R-:W-:Y:S01]  /*c000*/  @!P1 IADD3 R6, P0, R10, R2, RZ ;  /* 0x000000020a069210 */ /* 0x008fe20007f1e0ff */
[----:B------:R-:W-:Y:S01]  /*c010*/  CS2R R34, SRZ ;  /* 0x0000000000227805 */ /* 0x000fe2000001ff00 */
[----:B------:R-:W-:Y:S01]  /*c020*/  CS2R R32, SRZ ;  /* 0x0000000000207805 */ /* 0x000fe2000001ff00 */
[----:B------:R-:W-:Y:S01]  /*c030*/  CS2R R38, SRZ ;  /* 0x0000000000267805 */ /* 0x000fe2000001ff00 */
[----:B------:R-:W-:Y:S01]  /*c040*/  CS2R R36, SRZ ;  /* 0x0000000000247805 */ /* 0x000fe2000001ff00 */
[----:B-1----:R-:W-:Y:S01]  /*c050*/  @!P1 IMAD.X R7, R12, 0x1, R4, P0 ;  /* 0x000000010c079824 */ /* 0x002fe200000e0604 */
[----:B------:R-:W-:Y:S01]  /*c060*/  ISETP.GE.AND P0, PT, R138, c[0x0][0x27c], PT ;  /* 0x00009f008a007a0c */ /* 0x000fe20003f06270 */
[----:B------:R1:W5:Y:S04]  /*c070*/  @!P1 LD.E.128 R20, [R8.64] ;  /* 0x0000000608149980 */ /* 0x000368000c101d00 */
[----:B------:R1:W5:Y:S08]  /*c080*/  @!P1 LD.E.128 R16, [R6.64] ;  /* 0x0000000606109980 */ /* 0x000370000c101d00 */
[C---:B------:R-:W-:Y:S01]  /*c090*/  @!P0 IMAD.SHL.U32 R2, R0.reuse, 0x2, RZ ;  /* 0x0000000200028824 */ /* 0x040fe200078e00ff */
[----:B------:R-:W-:-:S04]  /*c0a0*/  @!P0 SHF.L.U64.HI R11, R0, 0x1, R24 ;  /* 0x00000001000b8819 */ /* 0x000fc80000010218 */
[----:B------:R-:W-:-:S05]  /*c0b0*/  @!P0 IADD3 R4, P2, R3, R2, RZ ;  /* 0x0000000203048210 */ /* 0x000fca0007f5e0ff */
[----:B------:R-:W-:Y:S01]  /*c0c0*/  @!P0 IMAD.X R5, R5, 0x1, R11, P2 ;  /* 0x0000000105058824 */ /* 0x000fe200010e060b */
[----:B------:R-:W-:-:S04]  /*c0d0*/  @!P0 IADD3 R2, P2, R10, R2, RZ ;  /* 0x000000020a028210 */ /* 0x000fc80007f5e0ff */
[----:B------:R1:W5:Y:S01]  /*c0e0*/  @!P0 LD.E.128 R32, [R4.64] ;  /* 0x0000000604208980 */ /* 0x000362000c101d00 */
[----:B------:R-:W-:-:S05]  /*c0f0*/  @!P0 IMAD.X R3, R12, 0x1, R11, P2 ;  /* 0x000000010c038824 */ /* 0x000fca00010e060b */
[----:B------:R1:W5:Y:S03]  /*c100*/  @!P0 LD.E.128 R36, [R2.64] ;  /* 0x0000000602248980 */ /* 0x000366000c101d00 */
.L_x_668:
[----:B------:R-:W-:Y:S05]  /*c110*/  BSYNC B0 ;  /* 0x0000000000007941 */ /* 0x000fea0003800000 */
.L_x_667:
[----:B-1---5:R-:W-:Y:S01]  /*c120*/  IMAD.MOV.U32 R2, RZ, RZ, R35 ;  /* 0x000000ffff027224 */ /* 0x022fe200078e0023 */
[----:B------:R-:W-:Y:S01]  /*c130*/  LOP3.LUT P0, RZ, R215, 0x10, RZ, 0xc0, !PT ;  /* 0x00000010d7ff7812 */ /* 0x000fe2000780c0ff */
[----:B--2---:R-:W-:Y:S01]  /*c140*/  IMAD.MOV.U32 R3, RZ, RZ, R34 ;  /* 0x000000ffff037224 */ /* 0x004fe200078e0022 */
[----:B------:R1:W2:Y:S01]  /*c150*/  SHFL.IDX PT, R11, R26, 0x1, 0x181f ;  /* 0x00381f001a0b7f89 */ /* 0x0002a200000e0000 */
[----:B----4-:R-:W-:Y:S01]  /*c160*/  IMAD.MOV.U32 R5, RZ, RZ, R32 ;  /* 0x000000ffff057224 */ /* 0x010fe200078e0020 */
[----:B------:R-:W-:Y:S01]  /*c170*/  PRMT R102, R2, 0x7610, R102 ;  /* 0x0000761002667816 */ /* 0x000fe20000000066 */
[----:B------:R-:W-:Y:S01]  /*c180*/  IMAD.MOV.U32 R2, RZ, RZ, R23 ;  /* 0x000000ffff027224 */ /* 0x000fe200078e0017 */
[----:B------:R1:W4:Y:S01]  /*c190*/  SHFL.IDX PT, R12, R13, 0x1, 0x181f ;  /* 0x00381f000d0c7f89 */ /* 0x00032200000e0000 */
        /* <DEDUP_REMOVED lines=16> */
[----:B---3--:R1:W3:Y:S01]  /*c2a0*/  SHFL.IDX PT, R10, R25, 0x1, 0x181f ;  /* 0x00381f00190a7f89 */ /* 0x0082e200000e0000 */
[----:B------:R-:W-:Y:S01]  /*c2b0*/  PRMT R100, R2, 0x7610, R100 ;  /* 0x0000761002647816 */ /* 0x000fe20000000064 */
[----:B------:R-:W-:Y:S01]  /*c2c0*/  IMAD.MOV.U32 R2, RZ, RZ, R17 ;  /* 0x000000ffff027224 */ /* 0x000fe200078e0011 */
[----:B------:R-:W-:Y:S01]  /*c2d0*/  PRMT R101, R101, 0x5410, R3 ;  /* 0x0000541065657816 */ /* 0x000fe20000000003 */
[----:B------:R-:W-:Y:S01]  /*c2e0*/  IMAD.MOV.U32 R3, RZ, RZ, R16 ;  /* 0x000000ffff037224 */ /* 0x000fe200078e0010 */
[----:B------:R-:W-:Y:S01]  /*c2f0*/  PRMT R30, R4, 0x7610, R30 ;  /* 0x00007610041e7816 */ /* 0x000fe2000000001e */
[----:B------:R-:W-:Y:S01]  /*c300*/  BSSY B0, `(.L_x_669) ;  /* 0x0000028000007945 */ /* 0x000fe20003800000 */
[----:B------:R-:W-:Y:S01]  /*c310*/  MOV R5, R19 ;  /* 0x0000001300057202 */ /* 0x000fe20000000f00 */
[----:B------:R1:W1:Y:S01]  /*c320*/  SHFL.IDX PT, R4, R27, 0x1, 0x181f ;  /* 0x00381f001b047f89 */ /* 0x00026200000e0000 */
[----:B------:R-:W-:Y:S01]  /*c330*/  PRMT R31, R6, 0x7610, R31 ;  /* 0x00007610061f7816 */ /* 0x000fe2000000001f */
[----:B------:R-:W-:Y:S01]  /*c340*/  CS2R R60, SRZ ;  /* 0x00000000003c7805 */ /* 0x000fe2000001ff00 */
[----:B------:R-:W-:Y:S01]  /*c350*/  PRMT R40, R5, 0x7610, R40 ;  /* 0x0000761005287816 */ /* 0x000fe20000000028 */
[----:B------:R-:W-:Y:S01]  /*c360*/  CS2R R46, SRZ ;  /* 0x00000000002e7805 */ /* 0x000fe2000001ff00 */
[----:B------:R-:W-:Y:S01]  /*c370*/  PRMT R28, R2, 0x5410, R3 ;  /* 0x00005410021c7816 */ /* 0x000fe20000000003 */
[----:B------:R-:W-:Y:S01]  /*c380*/  CS2R R44, SRZ ;  /* 0x00000000002c7805 */ /* 0x000fe2000001ff00 */
[----:B------:R-:W-:Y:S01]  /*c390*/  CS2R R58, SRZ ;  /* 0x00000000003a7805 */ /* 0x000fe2000001ff00 */
[----:B------:R-:W-:Y:S01]  /*c3a0*/  CS2R R56, SRZ ;  /* 0x0000000000387805 */ /* 0x000fe2000001ff00 */
[----:B------:R-:W-:Y:S01]  /*c3b0*/  CS2R R50, SRZ ;  /* 0x0000000000327805 */ /* 0x000fe2000001ff00 */
[----:B------:R-:W-:Y:S01]  /*c3c0*/  CS2R R48, SRZ ;  /* 0x0000000000307805 */ /* 0x000fe2000001ff00 */
[----:B------:R-:W-:Y:S05]  /*c3d0*/  @P0 BRA `(.L_x_670) ;  /* 0x000001a000000947 */ /* 0x000fea0003800000 */
[----:B--2-4-:R-:W-:Y:S01]  /*c3e0*/  ISETP.GE.AND P1, PT, R136, c[0x0][0x27c], PT ;  /* 0x00009f0088007a0c */ /* 0x014fe20003f26270 */
[----:B------:R-:W-:Y:S01]  /*c3f0*/  CS2R R46, SRZ ;  /* 0x00000000002e7805 */ /* 0x000fe2000001ff00 */
[----:B------:R-:W-:Y:S01]  /*c400*/  CS2R R44, SRZ ;  /* 0x00000000002c7805 */ /* 0x000fe2000001ff00 */
[----:B------:R-:W-:Y:S01]  /*c410*/  CS2R R50, SRZ ;  /* 0x0000000000327805 */ /* 0x000fe2000001ff00 */
[----:B------:R-:W-:-:S09]  /*c420*/  CS2R R48, SRZ ;  /* 0x0000000000307805 */ /* 0x000fd2000001ff00 */
[C---:B------:R-:W-:Y:S01]  /*c430*/  @!P1 IMAD.SHL.U32 R2, R136.reuse, 0x2, RZ ;  /* 0x0000000288029824 */ /* 0x040fe200078e00ff */
[----:B------:R-:W-:-:S04]  /*c440*/  @!P1 SHF.L.U64.HI R3, R136, 0x1, R15 ;  /* 0x0000000188039819 */ /* 0x000fc8000001020f */
[----:B-1----:R-:W-:-:S05]  /*c450*/  @!P1 IADD3 R8, P0, R4, R2, RZ ;  /* 0x0000000204089210 */ /* 0x002fca0007f1e0ff */
[--C-:B------:R-:W-:Y:S01]  /*c460*/  @!P1 IMAD.X R9, R11, 0x1, R3.reuse, P0 ;  /* 0x000000010b099824 */ /* 0x100fe200000e0603 */
[----:B---3--:R-:W-:Y:S01]  /*c470*/  @!P1 IADD3 R6, P0, R10, R2, RZ ;  /* 0x000000020a069210 */ /* 0x008fe20007f1e0ff */
[----:B------:R-:W-:Y:S01]  /*c480*/  CS2R R62, SRZ ;  /* 0x00000000003e7805 */ /* 0x000fe2000001ff00 */
[----:B------:R-:W-:Y:S01]  /*c490*/  CS2R R60, SRZ ;  /* 0x00000000003c7805 */ /* 0x000fe2000001ff00 */
[----:B------:R-:W-:Y:S01]  /*c4a0*/  CS2R R58, SRZ ;  /* 0x00000000003a7805 */ /* 0x000fe2000001ff00 */
[----:B------:R-:W-:Y:S01]  /*c4b0*/  CS2R R56, SRZ ;  /* 0x0000000000387805 */ /* 0x000fe2000001ff00 */
[----:B------:R-:W-:Y:S01]  /*c4c0*/  @!P1 IMAD.X R7, R12, 0x1, R3, P0 ;  /* 0x000000010c079824 */ /* 0x000fe200000e0603 */
        /* <DEDUP_REMOVED lines=11> */
.L_x_670:
[----:B--2-4-:R-:W-:Y:S05]  /*c580*/  BSYNC B0 ;  /* 0x0000000000007941 */ /* 0x014fea0003800000 */
.L_x_669:
[----:B-1---5:R-:W-:Y:S01]  /*c590*/  IMAD.MOV.U32 R5, RZ, RZ, R62 ;  /* 0x000000ffff057224 */ /* 0x022fe200078e003e */
[----:B------:R-:W-:Y:S01]  /*c5a0*/  LOP3.LUT P0, RZ, R215, 0x80, RZ, 0xc0, !PT ;  /* 0x00000080d7ff7812 */ /* 0x000fe2000780c0ff */
[----:B------:R-:W-:Y:S01]  /*c5b0*/  IMAD.MOV.U32 R3, RZ, RZ, R60 ;  /* 0x000000ffff037224 */ /* 0x000fe200078e003c */
[----:B------:R-:W-:Y:S01]  /*c5c0*/  MOV R6, R51 ;  /* 0x0000003300067202 */ /* 0x000fe20000000f00 */
[----:B------:R-:W-:Y:S01]  /*c5d0*/  IMAD.MOV.U32 R2, RZ, RZ, R61 ;  /* 0x000000ffff027224 */ /* 0x000fe200078e003d */
[----:B------:R1:W2:Y:S01]  /*c5e0*/  SHFL.IDX PT, R11, R13, 0x2, 0x181f ;  /* 0x00581f000d0b7f89 */ /* 0x0002a200000e0000 */
        /* <DEDUP_REMOVED lines=16> */
[----:B---3--:R1:W3:Y:S01]  /*c6f0*/  SHFL.IDX PT, R10, R25, 0x2, 0x181f ;  /* 0x00581f00190a7f89 */ /* 0x0082e200000e0000 */
[----:B------:R-:W-:Y:S01]  /*c700*/  PRMT R110, R110, 0x5410, R3 ;  /* 0x000054106e6e7816 */ /* 0x000fe20000000003 */
[----:B------:R-:W-:Y:S01]  /*c710*/  IMAD.MOV.U32 R3, RZ, RZ, R48 ;  /* 0x000000ffff037224 */ /* 0x000fe200078e0030 */
[----:B------:R-:W-:Y:S01]  /*c720*/  PRMT R109, R2, 0x5410, R4 ;  /* 0x00005410026d7816 */ /* 0x000fe20000000004 */
[----:B------:R-:W-:Y:S01]  /*c730*/  IMAD.MOV.U32 R2, RZ, RZ, R49 ;  /* 0x000000ffff027224 */ /* 0x000fe200078e0031 */
[----:B------:R-:W-:Y:S01]  /*c740*/  PRMT R111, R111, 0x5410, R5 ;  /* 0x000054106f6f7816 */ /* 0x000fe20000000005 */
[----:B------:R1:W4:Y:S01]  /*c750*/  SHFL.IDX PT, R4, R27, 0x2, 0x181f ;  /* 0x00581f001b047f89 */ /* 0x00032200000e0000 */
[----:B------:R-:W-:Y:S01]  /*c760*/  BSSY B0, `(.L_x_671) ;  /* 0x0000029000007945 */ /* 0x000fe20003800000 */
[----:B------:R-:W-:Y:S01]  /*c770*/  PRMT R105, R105, 0x5410, R7 ;  /* 0x0000541069697816 */ /* 0x000fe20000000007 */
[----:B------:R-:W-:Y:S01]  /*c780*/  CS2R R98, SRZ ;  /* 0x0000000000627805 */ /* 0x000fe2000001ff00 */
[----:B------:R1:W1:Y:S01]  /*c790*/  SHFL.IDX PT, R5, R26, 0x2, 0x181f ;  /* 0x00581f001a057f89 */ /* 0x00026200000e0000 */
        /* <DEDUP_REMOVED lines=8> */
[----:B------:R-:W-:Y:S01]  /*c820*/  CS2R R70, SRZ ;  /* 0x0000000000467805 */ /* 0x000fe2000001ff00 */
[----:B------:R-:W-:Y:S01]  /*c830*/  CS2R R68, SRZ ;  /* 0x0000000000447805 */ /* 0x000fe2000001ff00 */
[----:B------:R-:W-:Y:S05]  /*c840*/  @P0 BRA `(.L_x_672) ;  /* 0x000001a000000947 */ /* 0x000fea0003800000 */
[----:B--2---:R-:W-:Y:S01]  /*c850*/  ISETP.GE.AND P1, PT, R136, c[0x0][0x27c], PT ;  /* 0x00009f0088007a0c */ /* 0x004fe20003f26270 */
[----:B------:R-:W-:Y:S01]  /*c860*/  CS2R R66, SRZ ;  /* 0x0000000000427805 */ /* 0x000fe2000001ff00 */
[----:B------:R-:W-:Y:S01]  /*c870*/  CS2R R64, SRZ ;  /* 0x0000000000407805 */ /* 0x000fe2000001ff00 */
[----:B------:R-:W-:Y:S01]  /*c880*/  CS2R R70, SRZ ;  /* 0x0000000000467805 */ /* 0x000fe2000001ff00 */
[----:B------:R-:W-:-:S09]  /*c890*/  CS2R R68, SRZ ;  /* 0x0000000000447805 */ /* 0x000fd2000001ff00 */
[C---:B------:R-:W-:Y:S01]  /*c8a0*/  @!P1 IMAD.SHL.U32 R2, R136.reuse, 0x2, RZ ;  /* 0x0000000288029824 */ /* 0x040fe200078e00ff */
[----:B------:R-:W-:-:S04]  /*c8b0*/  @!P1 SHF.L.U64.HI R3, R136, 0x1, R15 ;  /* 0x0000000188039819 */ /* 0x000fc8000001020f */
[----:B----4-:R-:W-:-:S05]  /*c8c0*/  @!P1 IADD3 R8, P0, R4, R2, RZ ;  /* 0x0000000204089210 */ /* 0x010fca0007f1e0ff */
[--C-:B-1----:R-:W-:Y:S01]  /*c8d0*/  @!P1 IMAD.X R9, R5, 0x1, R3.reuse, P0 ;  /* 0x0000000105099824 */ /* 0x102fe200000e0603 */
        /* <DEDUP_REMOVED lines=17> */
.L_x_672:
[----:B--2---:R-:W-:Y:S05]  /*c9f0*/  BSYNC B0 ;  /* 0x0000000000007941 */ /* 0x004fea0003800000 */
.L_x_671:
[----:B-1---5:R-:W-:Y:S01]  /*ca00*/  IMAD.MOV.U32 R3, RZ, RZ, R74 ;  /* 0x000000ffff037224 */ /* 0x022fe200078e004a */
[----:B------:R-:W-:Y:S01]  /*ca10*/  ISETP.NE.AND P0, PT, R80, RZ, PT ;  /* 0x000000ff5000720c */ /* 0x000fe20003f05270 */
[----:B------:R-:W-:Y:S01]  /*ca20*/  IMAD.MOV.U32 R2, RZ, RZ, R75 ;  /* 0x000000ffff027224 */ /* 0x000fe200078e004b */
[----:B------:R1:W2:Y:S01]  /*ca30*/  SHFL.IDX PT, R11, R26, 0x3, 0x181f ;  /* 0x00781f001a0b7f89 */ /* 0x0002a200000e0000 */
[----:B------:R-:W-:Y:S01]  /*ca40*/  IMAD.MOV.U32 R5, RZ, RZ, R72 ;  /* 0x000000ffff057224 */ /* 0x000fe200078e0048 */
[----:B------:R-:W-:Y:S01]  /*ca50*/  BSSY B0, `(.L_x_673) ;  /* 0x0000040000007945 */ /* 0x000fe20003800000 */
[----:B----4-:R-:W-:Y:S01]  /*ca60*/  IMAD.MOV.U32 R4, RZ, RZ, R73 ;  /* 0x000000ffff047224 */ /* 0x010fe200078e0049 */
[----:B------:R-:W-:Y:S01]  /*ca70*/  PRMT R121, R2, 0x7610, R121 ;  /* 0x0000761002797816 */ /* 0x000fe20000000079 */
[----:B------:R-:W-:Y:S01]  /*ca80*/  IMAD.MOV.U32 R2, RZ, RZ, R67 ;  /* 0x000000ffff027224 */ /* 0x000fe200078e0043 */
[----:B------:R-:W-:Y:S01]  /*ca90*/  PRMT R122, R5, 0x5410, R3 ;  /* 0x00005410057a7816 */ /* 0x000fe20000000003 */
[----:B------:R-:W-:Y:S01]  /*caa0*/  IMAD.MOV.U32 R3, RZ, RZ, R66 ;  /* 0x000000ffff037224 */ /* 0x000fe200078e0042 */
[----:B------:R-:W-:Y:S01]  /*cab0*/  PRMT R120, R4, 0x7610, R120 ;  /* 0x0000761004787816 */ /* 0x000fe20000000078 */
[----:B------:R-:W-:Y:S01]  /*cac0*/  IMAD.MOV.U32 R5, RZ, RZ, R64 ;  /* 0x000000ffff057224 */ /* 0x000fe200078e0040 */
[----:B------:R1:W4:Y:S01]  /*cad0*/  SHFL.IDX PT, R12, R13, 0x3, 0x181f ;  /* 0x00781f000d0c7f89 */ /* 0x00032200000e0000 */
[----:B------:R-:W-:Y:S01]  /*cae0*/  IMAD.MOV.U32 R4, RZ, RZ, R65 ;  /* 0x000000ffff047224 */ /* 0x000fe200078e0041 */
[----:B------:R-:W-:Y:S01]  /*caf0*/  PRMT R118, R2, 0x5410, R3 ;  /* 0x0000541002767816 */ /* 0x000fe20000000003 */
[----:B------:R-:W-:Y:S01]  /*cb00*/  IMAD.MOV.U32 R2, RZ, RZ, R79 ;  /* 0x000000ffff027224 */ /* 0x000fe200078e004f */
[----:B------:R-:W-:Y:S01]  /*cb10*/  MOV R3, R78 ;  /* 0x0000004e00037202 */ /* 0x000fe20000000f00 */
        /* <DEDUP_REMOVED lines=8> */
[----:B------:R-:W-:Y:S01]  /*cba0*/  CS2R R96, SRZ ;  /* 0x0000000000607805 */ /* 0x000fe2000001ff00 */
[----:B------:R-:W-:Y:S01]  /*cbb0*/  PRMT R120, R120, 0x5410, R3 ;  /* 0x0000541078787816 */ /* 0x000fe20000000003 */
[----:B------:R-:W-:Y:S01]  /*cbc0*/  IMAD.MOV.U32 R3, RZ, RZ, R68 ;  /* 0x000000ffff037224 */ /* 0x000fe200078e0044 */
[----:B------:R-:W-:Y:S01]  /*cbd0*/  PRMT R119, R2, 0x7610, R119 ;  /* 0x0000761002777816 */ /* 0x000fe20000000077 */
[----:B------:R-:W-:Y:S01]  /*cbe0*/  IMAD.MOV.U32 R2, RZ, RZ, R69 ;  /* 0x000000ffff027224 */ /* 0x000fe200078e0045 */
        /* <DEDUP_REMOVED lines=38> */
.L_x_674:
[----:B--2-4-:R-:W-:Y:S05]  /*ce50*/  BSYNC B0 ;  /* 0x0000000000007941 */ /* 0x014fea0003800000 */
.L_x_673:
[----:B-----5:R-:W-:Y:S01]  /*ce60*/  IMAD.MOV.U32 R0, RZ, RZ, R98 ;  /* 0x000000ffff007224 */ /* 0x020fe200078e0062 */
[----:B------:R-:W-:-:S04]  /*ce70*/  DEPBAR.LE SB0, 0x1 ;  /* 0x000080400000791a */ /* 0x000fc80000000000 */
[----:B-1----:R-:W-:Y:S01]  /*ce80*/  IMAD.MOV.U32 R4, RZ, RZ, R99 ;  /* 0x000000ffff047224 */ /* 0x002fe200078e0063 */
[----:B------:R-:W-:Y:S01]  /*ce90*/  BSSY B1, `(.L_x_675) ;  /* 0x00000ed000017945 */ /* 0x000fe20003800000 */
[----:B------:R-:W-:Y:S02]  /*cea0*/  IMAD.MOV.U32 R3, RZ, RZ, R96 ;  /* 0x000000ffff037224 */ /* 0x000fe400078e0060 */
        /* <DEDUP_REMOVED lines=16> */
[----:B------:R-:W-:Y:S02]  /*cfb0*/  IMNMX R90, R4, 0x80, PT ;  /* 0x00000080045a7817 */ /* 0x000fe40003800200 */
[----:B------:R-:W-:Y:S01]  /*cfc0*/  PRMT R130, R130, 0x5410, R0 ;  /* 0x0000541082827816 */ /* 0x000fe20000000000 */
[----:B------:R-:W-:Y:S01]  /*cfd0*/  IMAD.MOV.U32 R0, RZ, RZ, R93 ;  /* 0x000000ffff007224 */ /* 0x000fe200078e005d */
[----:B------:R-:W-:Y:S01]  /*cfe0*/  BAR.SYNC.DEFER_BLOCKING 0x0 ;  /* 0x0000000000007b1d */ /* 0x000fe20000010000 */
[----:B------:R-:W-:-:S02]  /*cff0*/  ISETP.GE.AND P0, PT, R214, R90, PT ;  /* 0x0000005ad600720c */ /* 0x000fc40003f06270 */
[----:B------:R-:W-:Y:S01]  /*d000*/  PRMT R131, R3, 0x7610, R131 ;  /* 0x0000761003837816 */ /* 0x000fe20000000083 */
[----:B------:R-:W-:Y:S01]  /*d010*/  IMAD.MOV.U32 R3, RZ, RZ, R87 ;  /* 0x000000ffff037224 */ /* 0x000fe200078e0057 */
[----:B------:R-:W-:Y:S01]  /*d020*/  PRMT R129, R0, 0x5410, R2 ;  /* 0x0000541000817816 */ /* 0x000fe20000000002 */
[----:B------:R-:W-:Y:S01]  /*d030*/  IMAD.MOV.U32 R2, RZ, RZ, R84 ;  /* 0x000000ffff027224 */ /* 0x000fe200078e0054 */
[----:B------:R-:W-:Y:S01]  /*d040*/  MOV R4, R86 ;  /* 0x0000005600047202 */ /* 0x000fe20000000f00 */
[----:B------:R-:W-:Y:S01]  /*d050*/  IMAD.MOV.U32 R0, RZ, RZ, R85 ;  /* 0x000000ffff007224 */ /* 0x000fe200078e0055 */
[----:B------:R-:W-:Y:S02]  /*d060*/  PRMT R125, R3, 0x7610, R125 ;  /* 0x00007610037d7816 */ /* 0x000fe4000000007d */
[----:B------:R-:W-:Y:S02]  /*d070*/  PRMT R124, R124, 0x5410, R4 ;  /* 0x000054107c7c7816 */ /* 0x000fe40000000004 */
[----:B------:R-:W-:Y:S01]  /*d080*/  PRMT R123, R0, 0x5410, R2 ;  /* 0x00005410007b7816 */ /* 0x000fe20000000002 */
[----:B------:R-:W-:Y:S05]  /*d090*/  @P0 BRA `(.L_x_676) ;  /* 0x00000cc000000947 */ /* 0x000fea0003800000 */
[----:B------:R-:W-:Y:S01]  /*d0a0*/  ISETP.GE.AND P0, PT, R136, c[0x0][0x27c], PT ;  /* 0x00009f0088007a0c */ /* 0x000fe20003f06270 */
[----:B------:R-:W-:-:S12]  /*d0b0*/  BSSY B0, `(.L_x_677) ;  /* 0x0000061000007945 */ /* 0x000fd80003800000 */
[----:B------:R-:W-:Y:S05]  /*d0c0*/  @P0 BRA `(.L_x_678) ;  /* 0x000005f000000947 */ /* 0x000fea0003800000 */
[----:B------:R-:W-:Y:S01]  /*d0d0*/  MOV R0, c[0x0][0x27c] ;  /* 0x00009f0000007a02 */ /* 0x000fe20000000f00 */
[----:B------:R-:W1:Y:S01]  /*d0e0*/  LDS.128 R4, [R196+0x10080] ;  /* 0x01008000c4047984 */ /* 0x000e620000000c00 */
[--C-:B------:R-:W-:Y:S02]  /*d0f0*/  SHF.R.U32.HI R24, RZ, 0x10, R17.reuse ;  /* 0x00000010ff187819 */ /* 0x100fe40000011611 */
[----:B------:R-:W-:Y:S02]  /*d100*/  LEA.HI R0, R0, R237, RZ, 0x1d ;  /* 0x000000ed00007211 */ /* 0x000fe400078fe8ff */
[----:B------:R-:W-:Y:S02]  /*d110*/  SHF.R.U64 R52, R16, 0x10, R17 ;  /* 0x0000001010347819 */ /* 0x000fe40000001211 */
[----:B------:R-:W-:Y:S02]  /*d120*/  SHF.R.S32.HI R3, RZ, 0x1f, R0 ;  /* 0x0000001fff037819 */ /* 0x000fe40000011400 */
[----:B------:R-:W-:-:S02]  /*d130*/  SHF.L.U32 R2, R0, 0x3, RZ ;  /* 0x0000000300027819 */ /* 0x000fc400000006ff */
[----:B------:R-:W-:Y:S02]  /*d140*/  LEA.HI R0, R3, R0, RZ, 0x3 ;  /* 0x0000000003007211 */ /* 0x000fe400078f18ff */
[----:B------:R-:W-:Y:S02]  /*d150*/  LOP3.LUT R2, R113, 0x38, R2, 0xf8, !PT ;  /* 0x0000003871027812 */ /* 0x000fe400078ef802 */
[----:B------:R-:W-:Y:S02]  /*d160*/  SHF.L.U32 R0, R0, 0xa, RZ ;  /* 0x0000000a00007819 */ /* 0x000fe400000006ff */
[----:B------:R-:W-:Y:S02]  /*d170*/  LOP3.LUT R2, R2, R139, RZ, 0x3c, !PT ;  /* 0x0000008b02027212 */ /* 0x000fe400078e3cff */
[----:B------:R-:W-:Y:S02]  /*d180*/  LOP3.LUT R0, R0, 0x7fffe000, RZ, 0xc0, !PT ;  /* 0x7fffe00000007812 */ /* 0x000fe400078ec0ff */
[----:B------:R-:W-:-:S02]  /*d190*/  SHF.R.U32.HI R25, RZ, 0x10, R21 ;  /* 0x00000010ff197819 */ /* 0x000fc40000011615 */
[----:B------:R-:W-:Y:S02]  /*d1a0*/  IADD3 R0, R2, R0, R114 ;  /* 0x0000000002007210 */ /* 0x000fe40007ffe072 */
[----:B------:R-:W-:Y:S01]  /*d1b0*/  SHF.R.U64 R54, R20, 0x10, R21 ;  /* 0x0000001014367819 */ /* 0x000fe20000001215 */
[----:B------:R-:W-:Y:S01]  /*d1c0*/  HADD2.F32 R88, -RZ, R25.H0_H0 ;  /* 0x20000019ff587230 */ /* 0x000fe20000004100 */
[----:B------:R-:W-:Y:S01]  /*d1d0*/  SHF.L.U32 R29, R0, 0x1, RZ ;  /* 0x00000001001d7819 */ /* 0x000fe200000006ff */
[----:B------:R-:W-:Y:S01]  /*d1e0*/  HADD2.F32 R0, -RZ, R28.H0_H0 ;  /* 0x2000001cff007230 */ /* 0x000fe20000004100 */
[----:B------:R-:W-:Y:S01]  /*d1f0*/  SHF.R.U64 R41, R18, 0x10, R19 ;  /* 0x0000001012297819 */ /* 0x000fe20000001213 */
[----:B------:R-:W-:Y:S01]  /*d200*/  HADD2.F32 R54, -RZ, R54.H0_H0 ;  /* 0x20000036ff367230 */ /* 0x000fe20000004100 */
[----:B------:R-:W-:Y:S01]  /*d210*/  SHF.R.U64 R53, R22, 0x10, R23 ;  /* 0x0000001016357819 */ /* 0x000fe20000001217 */
[----:B---3--:R-:W2:Y:S01]  /*d220*/  LDS.128 R8, [R29+0x10080] ;  /* 0x010080001d087984 */ /* 0x008ea20000000c00 */
[----:B------:R-:W-:-:S02]  /*d230*/  SHF.R.U32.HI R22, RZ, 0x10, R19 ;  /* 0x00000010ff167819 */ /* 0x000fc40000011613 */
[----:B------:R-:W-:-:S03]  /*d240*/  SHF.R.U32.HI R26, RZ, 0x10, R23 ;  /* 0x00000010ff1a7819 */ /* 0x000fc60000011617 */
[----:B------:R-:W-:Y:S02]  /*d250*/  HADD2.F32 R22, -RZ, R22.H0_H0 ;  /* 0x20000016ff167230 */ /* 0x000fe40000004100 */
[----:B-1----:R-:W-:Y:S02]  /*d260*/  HADD2.F32 R15, -RZ, R5.H0_H0 ;  /* 0x20000005ff0f7230 */ /* 0x002fe40000004100 */
[--C-:B------:R-:W-:Y:S02]  /*d270*/  HADD2.F32 R17, -RZ, R7.reuse.H0_H0 ;  /* 0x20000007ff117230 */ /* 0x100fe40000004100 */
[----:B------:R-:W-:Y:S02]  /*d280*/  HADD2.F32 R16, -RZ, R7.H1_H1 ;  /* 0x30000007ff107230 */ /* 0x000fe40000004100 */
[----:B------:R-:W-:Y:S01]  /*d290*/  HADD2.F32 R14, -RZ, R5.H1_H1 ;  /* 0x30000005ff0e7230 */ /* 0x000fe20000004100 */
[----:B------:R-:W-:Y:S01]  /*d2a0*/  FMUL.FTZ R5, R15, R0 ;  /* 0x000000000f057220 */ /* 0x000fe20000410000 */
[----:B------:R-:W-:-:S02]  /*d2b0*/  HADD2.F32 R18, -RZ, R6.H0_H0 ;  /* 0x20000006ff127230 */ /* 0x000fc40000004100 */
[----:B------:R-:W-:Y:S02]  /*d2c0*/  HADD2.F32 R20, -RZ, R6.H1_H1 ;  /* 0x30000006ff147230 */ /* 0x000fe40000004100 */
[----:B------:R-:W-:Y:S02]  /*d2d0*/  HADD2.F32 R6, -RZ, R30.H0_H0 ;  /* 0x2000001eff067230 */ /* 0x000fe40000004100 */
[--C-:B------:R-:W-:Y:S02]  /*d2e0*/  HADD2.F32 R19, -RZ, R4.reuse.H0_H0 ;  /* 0x20000004ff137230 */ /* 0x100fe40000004100 */
[----:B------:R-:W-:Y:S02]  /*d2f0*/  HADD2.F32 R21, -RZ, R4.H1_H1 ;  /* 0x30000004ff157230 */ /* 0x000fe40000004100 */
[----:B------:R-:W-:Y:S02]  /*d300*/  HADD2.F32 R4, -RZ, R28.H1_H1 ;  /* 0x3000001cff047230 */ /* 0x000fe40000004100 */
[----:B--2---:R-:W-:-:S02]  /*d310*/  HADD2.F32 R3, -RZ, R9.H0_H0 ;  /* 0x20000009ff037230 */ /* 0x004fc40000004100 */
[----:B------:R-:W-:Y:S02]  /*d320*/  HADD2.F32 R2, -RZ, R9.H1_H1 ;  /* 0x30000009ff027230 */ /* 0x000fe40000004100 */
[--C-:B------:R-:W-:Y:S01]  /*d330*/  HADD2.F32 R9, -RZ, R8.reuse.H0_H0 ;  /* 0x20000008ff097230 */ /* 0x100fe20000004100 */
[C---:B------:R-:W-:Y:S01]  /*d340*/  FMUL.FTZ R30, R3.reuse, R0 ;  /* 0x00000000031e7220 */ /* 0x040fe20000410000 */
[----:B------:R-:W-:Y:S01]  /*d350*/  HADD2.F32 R13, -RZ, R8.H1_H1 ;  /* 0x30000008ff0d7230 */ /* 0x000fe20000004100 */
[----:B------:R-:W-:Y:S01]  /*d360*/  FFMA.FTZ R43, R3, R6, R5 ;  /* 0x00000006032b7223 */ /* 0x000fe20000010005 */
[--C-:B------:R-:W-:Y:S01]  /*d370*/  HADD2.F32 R8, -RZ, R11.reuse.H0_H0 ;  /* 0x2000000bff087230 */ /* 0x100fe20000004100 */
[-C--:B------:R-:W-:Y:S01]  /*d380*/  FMUL.FTZ R3, R19, R4.reuse ;  /* 0x0000000413037220 */ /* 0x080fe20000410000 */
[----:B------:R-:W-:Y:S01]  /*d390*/  HADD2.F32 R7, -RZ, R11.H1_H1 ;  /* 0x3000000bff077230 */ /* 0x000fe20000004100 */
[----:B------:R-:W-:Y:S01]  /*d3a0*/  FMUL.FTZ R27, R9, R4 ;  /* 0x00000004091b7220 */ /* 0x000fe20000410000 */
[----:B------:R-:W-:-:S02]  /*d3b0*/  HADD2.F32 R11, -RZ, R24.H0_H0 ;  /* 0x20000018ff0b7230 */ /* 0x000fc40000004100 */
[----:B------:R-:W-:Y:S02]  /*d3c0*/  HADD2.F32 R5, -RZ, R31.H1_H1 ;  /* 0x3000001fff057230 */ /* 0x000fe40000004100 */
[----:B------:R-:W-:Y:S01]  /*d3d0*/  HADD2.F32 R12, -RZ, R10.H0_H0 ;  /* 0x2000000aff0c7230 */ /* 0x000fe20000004100 */
[-C--:B------:R-:W-:Y:S01]  /*d3e0*/  FMUL.FTZ R0, R14, R11.reuse ;  /* 0x0000000b0e007220 */ /* 0x080fe20000410000 */
[----:B------:R-:W-:Y:S01]  /*d3f0*/  HADD2.F32 R4, -RZ, R55.H0_H0 ;  /* 0x20000037ff047230 */ /* 0x000fe20000004100 */
[C---:B------:R-:W-:Y:S01]  /*d400*/  FMUL.FTZ R28, R2.reuse, R11 ;  /* 0x0000000b021c7220 */ /* 0x040fe20000410000 */
[----:B------:R-:W-:Y:S01]  /*d410*/  HADD2.F32 R55, -RZ, R26.H0_H0 ;  /* 0x2000001aff377230 */ /* 0x000fe20000004100 */
[----:B------:R-:W-:Y:S01]  /*d420*/  FFMA.FTZ R42, R2, R88, R0 ;  /* 0x00000058022a7223 */ /* 0x000fe20000010000 */
[--C-:B------:R-:W-:Y:S02]  /*d430*/  HADD2.F32 R0, -RZ, R40.reuse.H0_H0 ;  /* 0x20000028ff007230 */ /* 0x100fe40000004100 */
[----:B------:R-:W-:Y:S01]  /*d440*/  HADD2.F32 R2, -RZ, R31.H0_H0 ;  /* 0x2000001fff027230 */ /* 0x000fe20000004100 */
[----:B------:R-:W-:Y:S01]  /*d450*/  FFMA.FTZ R31, R9, R5, R3 ;  /* 0x00000005091f7223 */ /* 0x000fe20000010003 */
[----:B------:R-:W-:Y:S01]  /*d460*/  HADD2.F32 R3, -RZ, R40.H1_H1 ;  /* 0x30000028ff037230 */ /* 0x000fe20000004100 */
[-C--:B------:R-:W-:Y:S01]  /*d470*/  FMUL.FTZ R9, R17, R0.reuse ;  /* 0x0000000011097220 */ /* 0x080fe20000410000 */
[----:B------:R-:W-:Y:S01]  /*d480*/  HADD2.F32 R10, -RZ, R10.H1_H1 ;  /* 0x3000000aff0a7230 */ /* 0x000fe20000004100 */
[----:B------:R-:W-:-:S02]  /*d490*/  FMUL.FTZ R23, R8, R0 ;  /* 0x0000000008177220 */ /* 0x000fc40000410000 */
[----:B------:R-:W-:Y:S01]  /*d4a0*/  FFMA.FTZ R24, R8, R3, R9 ;  /* 0x0000000308187223 */ /* 0x000fe20000010009 */
[----:B------:R-:W-:Y:S01]  /*d4b0*/  HADD2.F32 R8, -RZ, R52.H0_H0 ;  /* 0x20000034ff087230 */ /* 0x000fe20000004100 */
[----:B------:R-:W-:Y:S01]  /*d4c0*/  FMUL.FTZ R11, R18, R2 ;  /* 0x00000002120b7220 */ /* 0x000fe20000410000 */
[----:B------:R-:W-:Y:S01]  /*d4d0*/  HADD2.F32 R9, -RZ, R41.H0_H0 ;  /* 0x20000029ff097230 */ /* 0x000fe20000004100 */
[----:B------:R-:W-:Y:S01]  /*d4e0*/  FMUL.FTZ R0, R16, R22 ;  /* 0x0000001610007220 */ /* 0x000fe20000410000 */
[----:B------:R-:W-:Y:S01]  /*d4f0*/  HADD2.F32 R41, -RZ, R53.H0_H0 ;  /* 0x20000035ff297230 */ /* 0x000fe20000004100 */
[C---:B------:R-:W-:Y:S02]  /*d500*/  FMUL.FTZ R25, R12.reuse, R2 ;  /* 0x000000020c197220 */ /* 0x040fe40000410000 */
[----:B------:R-:W-:Y:S02]  /*d510*/  FFMA.FTZ R40, R12, R4, R11 ;  /* 0x000000040c287223 */ /* 0x000fe4000001000b */
[----:B------:R-:W-:-:S02]  /*d520*/  FMUL.FTZ R2, R21, R8 ;  /* 0x0000000815027220 */ /* 0x000fc40000410000 */
[C---:B------:R-:W-:Y:S02]  /*d530*/  FMUL.FTZ R11, R7.reuse, R22 ;  /* 0x00000016070b7220 */ /* 0x040fe40000410000 */
[----:B------:R-:W-:Y:S02]  /*d540*/  FFMA.FTZ R22, R7, R55, R0 ;  /* 0x0000003707167223 */ /* 0x000fe40000010000 */
[C---:B------:R-:W-:Y:S02]  /*d550*/  FMUL.FTZ R7, R13.reuse, R8 ;  /* 0x000000080d077220 */ /* 0x040fe40000410000 */
[-C--:B------:R-:W-:Y:S02]  /*d560*/  FMUL.FTZ R0, R20, R9.reuse ;  /* 0x0000000914007220 */ /* 0x080fe40000410000 */
[----:B------:R-:W-:Y:S02]  /*d570*/  FFMA.FTZ R13, R13, R54, R2 ;  /* 0x000000360d0d7223 */ /* 0x000fe40000010002 */
[----:B------:R-:W-:-:S02]  /*d580*/  FMUL.FTZ R2, R10, R9 ;  /* 0x000000090a027220 */ /* 0x000fc40000410000 */
        /* <DEDUP_REMOVED lines=9> */
[----:B------:R-:W-:-:S02]  /*d620*/  FFMA.FTZ R0, R16, R55, -R11 ;  /* 0x0000003710007223 */ /* 0x000fc4000001080b */
[----:B------:R-:W-:Y:S01]  /*d630*/  FFMA.FTZ R6, R21, R54, -R7 ;  /* 0x0000003615067223 */ /* 0x000fe20000010807 */
[----:B------:R-:W-:Y:S01]  /*d640*/  F2FP.PACK_AB R7, R22, R24 ;  /* 0x000000181607723e */ /* 0x000fe200000000ff */
[----:B------:R-:W-:Y:S01]  /*d650*/  FFMA.FTZ R2, R20, R41, -R2 ;  /* 0x0000002914027223 */ /* 0x000fe20000010802 */
[----:B------:R-:W-:Y:S02]  /*d660*/  F2FP.PACK_AB R11, R0, R3 ;  /* 0x00000003000b723e */ /* 0x000fe400000000ff */
[----:B------:R-:W-:Y:S02]  /*d670*/  F2FP.PACK_AB R8, R6, R12 ;  /* 0x0000000c0608723e */ /* 0x000fe400000000ff */
[----:B------:R-:W-:Y:S02]  /*d680*/  F2FP.PACK_AB R10, R2, R10 ;  /* 0x0000000a020a723e */ /* 0x000fe400000000ff */
[----:B------:R-:W-:-:S03]  /*d690*/  F2FP.PACK_AB R6, R26, R40 ;  /* 0x000000281a06723e */ /* 0x000fc600000000ff */
[----:B------:R1:W-:Y:S04]  /*d6a0*/  STS.128 [R196+0x10080], R8 ;  /* 0x01008008c4007388 */ /* 0x0003e80000000c00 */
[----:B------:R1:W-:Y:S02]  /*d6b0*/  STS.128 [R29+0x10080], R4 ;  /* 0x010080041d007388 */ /* 0x0003e40000000c00 */
.L_x_678:
[----:B------:R-:W-:Y:S05]  /*d6c0*/  BSYNC B0 ;  /* 0x0000000000007941 */ /* 0x000fea0003800000 */
.L_x_677:
[----:B------:R-:W-:-:S13]  /*d6d0*/  ISETP.GE.AND P0, PT, R138, c[0x0][0x27c], PT ;  /* 0x00009f008a007a0c */ /* 0x000fda0003f06270 */
[----:B------:R-:W-:Y:S05]  /*d6e0*/  @P0 BRA `(.L_x_676) ;  /* 0x0000067000000947 */ /* 0x000fea0003800000 */
[--C-:B------:R-:W-:Y:S02]  /*d6f0*/  SHF.R.S32.HI R0, RZ, 0x3, R89.reuse ;  /* 0x00000003ff007819 */ /* 0x100fe40000011459 */
[----:B------:R-:W-:Y:S02]  /*d700*/  MOV R3, c[0x0][0x27c] ;  /* 0x00009f0000037a02 */ /* 0x000fe40000000f00 */
[----:B------:R-:W-:Y:S02]  /*d710*/  LEA.HI R2, R91, R138, RZ, 0x6 ;  /* 0x0000008a5b027211 */ /* 0x000fe400078f30ff */
[----:B------:R-:W-:Y:S02]  /*d720*/  LEA.HI R0, R3, R0, RZ, 0x1d ;  /* 0x0000000003007211 */ /* 0x000fe400078fe8ff */
[----:B------:R-:W-:Y:S02]  /*d730*/  LOP3.LUT R3, R113, 0x38, R89, 0xf8, !PT ;  /* 0x0000003871037812 */ /* 0x000fe400078ef859 */
[----:B------:R-:W-:-:S02]  /*d740*/  SHF.L.U32 R2, R2, 0x7, RZ ;  /* 0x0000000702027819 */ /* 0x000fc400000006ff */
[----:B-1----:R-:W-:Y:S02]  /*d750*/  SHF.R.S32.HI R4, RZ, 0x1f, R0 ;  /* 0x0000001fff047819 */ /* 0x002fe40000011400 */
[----:B------:R-:W-:Y:S02]  /*d760*/  LOP3.LUT R3, R3, R139, RZ, 0x3c, !PT ;  /* 0x0000008b03037212 */ /* 0x000fe400078e3cff */
[----:B------:R-:W-:Y:S02]  /*d770*/  LOP3.LUT R2, R2, 0xffffe000, RZ, 0xc0, !PT ;  /* 0xffffe00002027812 */ /* 0x000fe400078ec0ff */
[----:B------:R-:W-:Y:S02]  /*d780*/  SHF.L.U32 R5, R0, 0x3, RZ ;  /* 0x0000000300057819 */ /* 0x000fe400000006ff */
[----:B------:R-:W-:Y:S02]  /*d790*/  LEA.HI R4, R4, R0, RZ, 0x3 ;  /* 0x0000000004047211 */ /* 0x000fe400078f18ff */
[----:B------:R-:W-:-:S02]  /*d7a0*/  IADD3 R0, R3, R2, R114 ;  /* 0x0000000203007210 */ /* 0x000fc40007ffe072 */
[----:B------:R-:W-:Y:S02]  /*d7b0*/  LOP3.LUT R3, R113, 0x38, R5, 0xf8, !PT ;  /* 0x0000003871037812 */ /* 0x000fe400078ef805 */
[----:B------:R-:W-:Y:S02]  /*d7c0*/  SHF.L.U32 R2, R4, 0xa, RZ ;  /* 0x0000000a04027819 */ /* 0x000fe400000006ff */
[----:B------:R-:W-:Y:S02]  /*d7d0*/  LEA R40, R0, 0x10080, 0x1 ;  /* 0x0001008000287811 */ /* 0x000fe400078e08ff */
[----:B------:R-:W-:Y:S02]  /*d7e0*/  LOP3.LUT R3, R3, R139, RZ, 0x3c, !PT ;  /* 0x0000008b03037212 */ /* 0x000fe400078e3cff */
[----:B------:R-:W-:Y:S01]  /*d7f0*/  LOP3.LUT R0, R2, 0x7fffe000, RZ, 0xc0, !PT ;  /* 0x7fffe00002007812 */ /* 0x000fe200078ec0ff */
[----:B------:R-:W1:Y:S01]  /*d800*/  LDS.128 R4, [R40] ;  /* 0x0000000028047984 */ /* 0x000e620000000c00 */
[----:B------:R-:W-:Y:S01]  /*d810*/  HADD2.F32 R2, -RZ, R100.H0_H0 ;  /* 0x20000064ff027230 */ /* 0x000fe20000004100 */
[----:B------:R-:W-:-:S02]  /*d820*/  SHF.R.U32.HI R21, RZ, 0x10, R33 ;  /* 0x00000010ff157819 */ /* 0x000fc40000011621 */
[----:B------:R-:W-:Y:S02]  /*d830*/  IADD3 R0, R3, R0, R114 ;  /* 0x0000000003007210 */ /* 0x000fe40007ffe072 */
[--C-:B------:R-:W-:Y:S02]  /*d840*/  SHF.R.U64 R30, R36, 0x10, R37.reuse ;  /* 0x00000010241e7819 */ /* 0x100fe40000001225 */
[----:B------:R-:W-:Y:S02]  /*d850*/  SHF.L.U32 R29, R0, 0x1, RZ ;  /* 0x00000001001d7819 */ /* 0x000fe400000006ff */
[----:B------:R-:W-:Y:S02]  /*d860*/  SHF.R.U32.HI R0, RZ, 0x10, R37 ;  /* 0x00000010ff007819 */ /* 0x000fe40000011625 */
[----:B------:R-:W-:Y:S01]  /*d870*/  SHF.R.U64 R41, R32, 0x10, R33 ;  /* 0x0000001020297819 */ /* 0x000fe20000001221 */
[----:B---3--:R-:W2:Y:S01]  /*d880*/  LDS.128 R8, [R29+0x10080] ;  /* 0x010080001d087984 */ /* 0x008ea20000000c00 */
[--C-:B------:R-:W-:Y:S01]  /*d890*/  SHF.R.U64 R36, R34, 0x10, R35.reuse ;  /* 0x0000001022247819 */ /* 0x100fe20000001223 */
[----:B------:R-:W-:Y:S01]  /*d8a0*/  HADD2.F32 R24, -RZ, R0.H0_H0 ;  /* 0x20000000ff187230 */ /* 0x000fe20000004100 */
[----:B------:R-:W-:Y:S01]  /*d8b0*/  SHF.R.U32.HI R23, RZ, 0x10, R35 ;  /* 0x00000010ff177819 */ /* 0x000fe20000011623 */
[----:B------:R-:W-:Y:S01]  /*d8c0*/  HADD2.F32 R0, -RZ, R100.H1_H1 ;  /* 0x30000064ff007230 */ /* 0x000fe20000004100 */
[--C-:B------:R-:W-:Y:S01]  /*d8d0*/  SHF.R.U64 R25, R38, 0x10, R39.reuse ;  /* 0x0000001026197819 */ /* 0x100fe20000001227 */
[----:B------:R-:W-:Y:S01]  /*d8e0*/  HADD2.F32 R37, -RZ, R41.H0_H0 ;  /* 0x20000029ff257230 */ /* 0x000fe20000004100 */
[----:B------:R-:W-:Y:S01]  /*d8f0*/  SHF.R.U32.HI R22, RZ, 0x10, R39 ;  /* 0x00000010ff167819 */ /* 0x000fe20000011627 */
[----:B------:R-:W-:-:S02]  /*d900*/  HADD2.F32 R39, -RZ, R21.H0_H0 ;  /* 0x20000015ff277230 */ /* 0x000fc40000004100 */
[----:B------:R-:W-:Y:S02]  /*d910*/  HADD2.F32 R38, -RZ, R23.H0_H0 ;  /* 0x20000017ff267230 */ /* 0x000fe40000004100 */
[----:B------:R-:W-:Y:S02]  /*d920*/  HADD2.F32 R22, -RZ, R22.H0_H0 ;  /* 0x20000016ff167230 */ /* 0x000fe40000004100 */
[----:B------:R-:W-:Y:S02]  /*d930*/  HADD2.F32 R36, -RZ, R36.H0_H0 ;  /* 0x20000024ff247230 */ /* 0x000fe40000004100 */
[--C-:B-1----:R-:W-:Y:S02]  /*d940*/  HADD2.F32 R14, -RZ, R5.reuse.H0_H0 ;  /* 0x20000005ff0e7230 */ /* 0x102fe40000004100 */
[----:B------:R-:W-:Y:S02]  /*d950*/  HADD2.F32 R13, -RZ, R5.H1_H1 ;  /* 0x30000005ff0d7230 */ /* 0x000fe40000004100 */
[----:B------:R-:W-:-:S02]  /*d960*/  HADD2.F32 R18, -RZ, R4.H0_H0 ;  /* 0x20000004ff127230 */ /* 0x000fc40000004100 */
[----:B------:R-:W-:Y:S02]  /*d970*/  HADD2.F32 R20, -RZ, R4.H1_H1 ;  /* 0x30000004ff147230 */ /* 0x000fe40000004100 */
[--C-:B------:R-:W-:Y:S02]  /*d980*/  HADD2.F32 R16, -RZ, R7.reuse.H0_H0 ;  /* 0x20000007ff107230 */ /* 0x100fe40000004100 */
[----:B------:R-:W-:Y:S02]  /*d990*/  HADD2.F32 R15, -RZ, R7.H1_H1 ;  /* 0x30000007ff0f7230 */ /* 0x000fe40000004100 */
[----:B------:R-:W-:Y:S02]  /*d9a0*/  HADD2.F32 R17, -RZ, R6.H0_H0 ;  /* 0x20000006ff117230 */ /* 0x000fe40000004100 */
[--C-:B--2---:R-:W-:Y:S02]  /*d9b0*/  HADD2.F32 R5, -RZ, R9.reuse.H0_H0 ;  /* 0x20000009ff057230 */ /* 0x104fe40000004100 */
[----:B------:R-:W-:-:S02]  /*d9c0*/  HADD2.F32 R4, -RZ, R9.H1_H1 ;  /* 0x30000009ff047230 */ /* 0x000fc40000004100 */
[----:B------:R-:W-:Y:S01]  /*d9d0*/  HADD2.F32 R19, -RZ, R6.H1_H1 ;  /* 0x30000006ff137230 */ /* 0x000fe20000004100 */
[----:B------:R-:W-:Y:S01]  /*d9e0*/  FMUL.FTZ R33, R5, R2 ;  /* 0x0000000205217220 */ /* 0x000fe20000410000 */
[--C-:B------:R-:W-:Y:S01]  /*d9f0*/  HADD2.F32 R12, -RZ, R8.reuse.H0_H0 ;  /* 0x20000008ff0c7230 */ /* 0x100fe20000004100 */
[----:B------:R-:W-:Y:S01]  /*da00*/  FMUL.FTZ R31, R4, R24 ;  /* 0x00000018041f7220 */ /* 0x000fe20000410000 */
[----:B------:R-:W-:Y:S02]  /*da10*/  HADD2.F32 R9, -RZ, R8.H1_H1 ;  /* 0x30000008ff097230 */ /* 0x000fe40000004100 */
[--C-:B------:R-:W-:Y:S02]  /*da20*/  HADD2.F32 R8, -RZ, R10.reuse.H0_H0 ;  /* 0x2000000aff087230 */ /* 0x100fe40000004100 */
[----:B------:R-:W-:Y:S01]  /*da30*/  HADD2.F32 R7, -RZ, R10.H1_H1 ;  /* 0x3000000aff077230 */ /* 0x000fe20000004100 */
[----:B------:R-:W-:Y:S01]  /*da40*/  FMUL.FTZ R10, R14, R2 ;  /* 0x000000020e0a7220 */ /* 0x000fe20000410000 */
[----:B------:R-:W-:Y:S01]  /*da50*/  HADD2.F32 R6, -RZ, R101.H0_H0 ;  /* 0x20000065ff067230 */ /* 0x000fe20000004100 */
[----:B------:R-:W-:Y:S01]  /*da60*/  FMUL.FTZ R2, R16, R0 ;  /* 0x0000000010027220 */ /* 0x000fe20000410000 */
[----:B------:R-:W-:-:S02]  /*da70*/  HADD2.F32 R3, -RZ, R11.H0_H0 ;  /* 0x2000000bff037230 */ /* 0x000fc40000004100 */
[----:B------:R-:W-:Y:S01]  /*da80*/  HADD2.F32 R11, -RZ, R11.H1_H1 ;  /* 0x3000000bff0b7230 */ /* 0x000fe20000004100 */
[----:B------:R-:W-:Y:S01]  /*da90*/  FFMA.FTZ R35, R5, R6, R10 ;  /* 0x0000000605237223 */ /* 0x000fe2000001000a */
[--C-:B------:R-:W-:Y:S01]  /*daa0*/  HADD2.F32 R5, -RZ, R102.reuse.H0_H0 ;  /* 0x20000066ff057230 */ /* 0x100fe20000004100 */
[----:B------:R-:W-:Y:S01]  /*dab0*/  FMUL.FTZ R26, R3, R0 ;  /* 0x00000000031a7220 */ /* 0x000fe20000410000 */
[----:B------:R-:W-:Y:S01]  /*dac0*/  HADD2.F32 R0, -RZ, R101.H1_H1 ;  /* 0x30000065ff007230 */ /* 0x000fe20000004100 */
[----:B------:R-:W-:Y:S02]  /*dad0*/  FMUL.FTZ R10, R13, R24 ;  /* 0x000000180d0a7220 */ /* 0x000fe40000410000 */
[----:B------:R-:W-:Y:S01]  /*dae0*/  FFMA.FTZ R32, R3, R5, R2 ;  /* 0x0000000503207223 */ /* 0x000fe20000010002 */
[----:B------:R-:W-:Y:S01]  /*daf0*/  HADD2.F32 R3, -RZ, R103.H0_H0 ;  /* 0x20000067ff037230 */ /* 0x000fe20000004100 */
[----:B------:R-:W-:Y:S01]  /*db00*/  FFMA.FTZ R34, R4, R39, R10 ;  /* 0x0000002704227223 */ /* 0x000fe2000001000a */
[----:B------:R-:W-:Y:S01]  /*db10*/  HADD2.F32 R2, -RZ, R102.H1_H1 ;  /* 0x30000066ff027230 */ /* 0x000fe20000004100 */
[----:B------:R-:W-:-:S02]  /*db20*/  FMUL.FTZ R10, R18, R0 ;  /* 0x00000000120a7220 */ /* 0x000fc40000410000 */
[----:B------:R-:W-:Y:S02]  /*db30*/  FMUL.FTZ R4, R15, R22 ;  /* 0x000000160f047220 */ /* 0x000fe40000410000 */
[C---:B------:R-:W-:Y:S01]  /*db40*/  FFMA.FTZ R27, R12.reuse, R3, R10 ;  /* 0x000000030c1b7223 */ /* 0x040fe2000001000a */
[----:B------:R-:W-:Y:S01]  /*db50*/  HADD2.F32 R10, -RZ, R30.H0_H0 ;  /* 0x2000001eff0a7230 */ /* 0x000fe20000004100 */
[C---:B------:R-:W-:Y:S02]  /*db60*/  FFMA.FTZ R28, R11.reuse, R38, R4 ;  /* 0x000000260b1c7223 */ /* 0x040fe40000010004 */
[----:B------:R-:W-:Y:S01]  /*db70*/  FMUL.FTZ R24, R11, R22 ;  /* 0x000000160b187220 */ /* 0x000fe20000410000 */
[----:B------:R-:W-:Y:S01]  /*db80*/  HADD2.F32 R11, -RZ, R25.H0_H0 ;  /* 0x20000019ff0b7230 */ /* 0x000fe20000004100 */
[----:B------:R-:W-:Y:S01]  /*db90*/  FMUL.FTZ R23, R12, R0 ;  /* 0x000000000c177220 */ /* 0x000fe20000410000 */
[----:B------:R-:W-:Y:S01]  /*dba0*/  HADD2.F32 R0, -RZ, R103.H1_H1 ;  /* 0x30000067ff007230 */ /* 0x000fe20000004100 */
[----:B------:R-:W-:-:S02]  /*dbb0*/  FMUL.FTZ R4, R17, R2 ;  /* 0x0000000211047220 */ /* 0x000fc40000410000 */
[----:B------:R-:W-:Y:S02]  /*dbc0*/  FMUL.FTZ R21, R8, R2 ;  /* 0x0000000208157220 */ /* 0x000fe40000410000 */
[----:B------:R-:W-:Y:S02]  /*dbd0*/  FMUL.FTZ R2, R20, R10 ;  /* 0x0000000a14027220 */ /* 0x000fe40000410000 */
[----:B------:R-:W-:Y:S02]  /*dbe0*/  FFMA.FTZ R30, R8, R0, R4 ;  /* 0x00000000081e7223 */ /* 0x000fe40000010004 */
[C---:B------:R-:W-:Y:S02]  /*dbf0*/  FFMA.FTZ R22, R9.reuse, R37, R2 ;  /* 0x0000002509167223 */ /* 0x040fe40000010002 */
[----:B------:R-:W-:Y:S02]  /*dc00*/  FMUL.FTZ R10, R9, R10 ;  /* 0x0000000a090a7220 */ /* 0x000fe40000410000 */
[----:B------:R-:W-:-:S02]  /*dc10*/  FMUL.FTZ R2, R7, R11 ;  /* 0x0000000b07027220 */ /* 0x000fc40000410000 */
[----:B------:R-:W-:Y:S02]  /*dc20*/  FMUL.FTZ R4, R19, R11 ;  /* 0x0000000b13047220 */ /* 0x000fe40000410000 */
[----:B------:R-:W-:Y:S02]  /*dc30*/  FFMA.FTZ R12, R18, R3, -R23 ;  /* 0x00000003120c7223 */ /* 0x000fe40000010817 */
[----:B------:R-:W-:Y:S02]  /*dc40*/  FFMA.FTZ R8, R14, R6, -R33 ;  /* 0x000000060e087223 */ /* 0x000fe40000010821 */
[----:B------:R-:W-:Y:S02]  /*dc50*/  FFMA.FTZ R9, R13, R39, -R31 ;  /* 0x000000270d097223 */ /* 0x000fe4000001081f */
[----:B------:R-:W-:Y:S02]  /*dc60*/  FFMA.FTZ R3, R17, R0, -R21 ;  /* 0x0000000011037223 */ /* 0x000fe40000010815 */
[----:B------:R-:W-:Y:S01]  /*dc70*/  FFMA.FTZ R11, R16, R5, -R26 ;  /* 0x00000005100b7223 */ /* 0x000fe2000001081a */
[----:B------:R-:W-:Y:S01]  /*dc80*/  F2FP.PACK_AB R9, R9, R8 ;  /* 0x000000080909723e */ /* 0x000fe200000000ff */
[----:B------:R-:W-:Y:S01]  /*dc90*/  FFMA.FTZ R6, R15, R38, -R24 ;  /* 0x000000260f067223 */ /* 0x000fe20000010818 */
[----:B------:R-:W-:Y:S01]  /*dca0*/  F2FP.PACK_AB R5, R34, R35 ;  /* 0x000000232205723e */ /* 0x000fe200000000ff */
[----:B------:R-:W-:-:S02]  /*dcb0*/  FFMA.FTZ R0, R20, R37, -R10 ;  /* 0x0000002514007223 */ /* 0x000fc4000001080a */
[-C--:B------:R-:W-:Y:S01]  /*dcc0*/  FFMA.FTZ R2, R19, R36.reuse, -R2 ;  /* 0x0000002413027223 */ /* 0x080fe20000010802 */
[----:B------:R-:W-:Y:S01]  /*dcd0*/  F2FP.PACK_AB R11, R6, R11 ;  /* 0x0000000b060b723e */ /* 0x000fe200000000ff */
[----:B------:R-:W-:Y:S01]  /*dce0*/  FFMA.FTZ R25, R7, R36, R4 ;  /* 0x0000002407197223 */ /* 0x000fe20000010004 */
[----:B------:R-:W-:Y:S02]  /*dcf0*/  F2FP.PACK_AB R8, R0, R12 ;  /* 0x0000000c0008723e */ /* 0x000fe400000000ff */
[----:B------:R-:W-:Y:S02]  /*dd00*/  F2FP.PACK_AB R10, R2, R3 ;  /* 0x00000003020a723e */ /* 0x000fe400000000ff */
[----:B------:R-:W-:Y:S02]  /*dd10*/  F2FP.PACK_AB R7, R28, R32 ;  /* 0x000000201c07723e */ /* 0x000fe400000000ff */
[----:B------:R-:W-:Y:S01]  /*dd20*/  F2FP.PACK_AB R4, R22, R27 ;  /* 0x0000001b1604723e */ /* 0x000fe200000000ff */
[----:B------:R1:W-:Y:S01]  /*dd30*/  STS.128 [R40], R8 ;  /* 0x0000000828007388 */ /* 0x0003e20000000c00 */
[----:B------:R-:W-:-:S05]  /*dd40*/  F2FP.PACK_AB R6, R25, R30 ;  /* 0x0000001e1906723e */ /* 0x000fca00000000ff */
[----:B------:R1:W-:Y:S02]  /*dd50*/  STS.128 [R29+0x10080], R4 ;  /* 0x010080041d007388 */ /* 0x0003e40000000c00 */
.L_x_676:
[----:B------:R-:W-:Y:S05]  /*dd60*/  BSYNC B1 ;  /* 0x0000000000017941 */ /* 0x000fea0003800000 */
.L_x_675:
[----:B------:R-:W-:Y:S01]  /*dd70*/  IADD3 R2, R214, 0x20, RZ ;  /* 0x00000020d6027810 */ /* 0x000fe20007ffe0ff */
[----:B------:R-:W-:Y:S01]  /*dd80*/  BSSY B1, `(.L_x_679) ;  /* 0x00000d9000017945 */ /* 0x000fe20003800000 */
[----:B------:R-:W-:Y:S02]  /*dd90*/  SHF.R.S32.HI R52, RZ, 0x3, R89 ;  /* 0x00000003ff347819 */ /* 0x000fe40000011459 */
        /* <DEDUP_REMOVED lines=12> */
[----:B-1----:R-:W-:Y:S02]  /*de60*/  MOV R5, c[0x0][0x27c] ;  /* 0x00009f0000057a02 */ /* 0x002fe40000000f00 */
[----:B------:R-:W-:Y:S02]  /*de70*/  LOP3.LUT R2, R0, 0x38, R136, 0xf8, !PT ;  /* 0x0000003800027812 */ /* 0x000fe400078ef888 */
[----:B------:R-:W-:Y:S02]  /*de80*/  LEA.HI R5, R5, R237, RZ, 0x1d ;  /* 0x000000ed05057211 */ /* 0x000fe400078fe8ff */
[----:B------:R-:W-:Y:S02]  /*de90*/  SHF.R.U32.HI R14, RZ, 0x10, R49 ;  /* 0x00000010ff0e7819 */ /* 0x000fe40000011631 */
[----:B------:R-:W-:Y:S02]  /*dea0*/  SHF.R.S32.HI R4, RZ, 0x1f, R5 ;  /* 0x0000001fff047819 */ /* 0x000fe40000011405 */
[----:B------:R-:W-:Y:S01]  /*deb0*/  SHF.L.U32 R3, R5, 0x3, RZ ;  /* 0x0000000305037819 */ /* 0x000fe200000006ff */
[----:B------:R-:W-:Y:S01]  /*dec0*/  HADD2.F32 R14, -RZ, R14.H0_H0 ;  /* 0x2000000eff0e7230 */ /* 0x000fe20000004100 */
[----:B------:R-:W-:-:S02]  /*ded0*/  LEA.HI R5, R4, R5, RZ, 0x3 ;  /* 0x0000000504057211 */ /* 0x000fc400078f18ff */
[----:B------:R-:W-:Y:S02]  /*dee0*/  LOP3.LUT R4, R21, R2, R53, 0xf6, !PT ;  /* 0x0000000215047212 */ /* 0x000fe400078ef635 */
[----:B------:R-:W-:Y:S02]  /*def0*/  LOP3.LUT R3, R0, 0x38, R3, 0xf8, !PT ;  /* 0x0000003800037812 */ /* 0x000fe400078ef803 */
[----:B------:R-:W-:Y:S02]  /*df00*/  SHF.L.U32 R2, R5, 0xa, RZ ;  /* 0x0000000a05027819 */ /* 0x000fe400000006ff */
[----:B------:R-:W-:Y:S02]  /*df10*/  LOP3.LUT R3, R3, R53, RZ, 0x3c, !PT ;  /* 0x0000003503037212 */ /* 0x000fe400078e3cff */
[----:B------:R-:W-:Y:S02]  /*df20*/  LOP3.LUT R2, R2, 0x7fffe000, RZ, 0xc0, !PT ;  /* 0x7fffe00002027812 */ /* 0x000fe400078ec0ff */
[----:B------:R-:W-:-:S02]  /*df30*/  LEA R34, R4, 0x10080, 0x1 ;  /* 0x0001008004227811 */ /* 0x000fc400078e08ff */
[----:B------:R-:W-:Y:S02]  /*df40*/  IADD3 R2, R3, R2, R21 ;  /* 0x0000000203027210 */ /* 0x000fe40007ffe015 */
[--C-:B------:R-:W-:Y:S01]  /*df50*/  SHF.R.U32.HI R24, RZ, 0x10, R45.reuse ;  /* 0x00000010ff187819 */ /* 0x100fe2000001162d */
[----:B------:R-:W1:Y:S01]  /*df60*/  LDS.128 R4, [R34] ;  /* 0x0000000022047984 */ /* 0x000e620000000c00 */
[----:B------:R-:W-:Y:S01]  /*df70*/  SHF.L.U32 R32, R2, 0x1, RZ ;  /* 0x0000000102207819 */ /* 0x000fe200000006ff */
[----:B------:R-:W-:Y:S01]  /*df80*/  HADD2.F32 R2, -RZ, R104.H0_H0 ;  /* 0x20000068ff027230 */ /* 0x000fe20000004100 */
[----:B------:R-:W-:Y:S01]  /*df90*/  SHF.R.U64 R39, R44, 0x10, R45 ;  /* 0x000000102c277819 */ /* 0x000fe2000000122d */
[----:B------:R-:W-:Y:S01]  /*dfa0*/  HADD2.F32 R44, -RZ, R24.H0_H0 ;  /* 0x20000018ff2c7230 */ /* 0x000fe20000004100 */
[----:B------:R-:W-:Y:S01]  /*dfb0*/  SHF.R.U32.HI R25, RZ, 0x10, R51 ;  /* 0x00000010ff197819 */ /* 0x000fe20000011633 */
[----:B---3--:R-:W2:Y:S01]  /*dfc0*/  LDS.128 R8, [R32+0x10080] ;  /* 0x0100800020087984 */ /* 0x008ea20000000c00 */
[----:B------:R-:W-:Y:S01]  /*dfd0*/  SHF.R.U32.HI R27, RZ, 0x10, R47 ;  /* 0x00000010ff1b7819 */ /* 0x000fe2000001162f */
[----:B------:R-:W-:Y:S01]  /*dfe0*/  HADD2.F32 R39, -RZ, R39.H0_H0 ;  /* 0x20000027ff277230 */ /* 0x000fe20000004100 */
[----:B------:R-:W-:Y:S01]  /*dff0*/  SHF.R.U64 R30, R48, 0x10, R49 ;  /* 0x00000010301e7819 */ /* 0x000fe20000001231 */
[----:B------:R-:W-:Y:S01]  /*e000*/  HADD2.F32 R25, -RZ, R25.H0_H0 ;  /* 0x20000019ff197230 */ /* 0x000fe20000004100 */
[----:B------:R-:W-:Y:S01]  /*e010*/  SHF.R.U64 R36, R50, 0x10, R51 ;  /* 0x0000001032247819 */ /* 0x000fe20000001233 */
[----:B------:R-:W-:Y:S01]  /*e020*/  HADD2.F32 R43, -RZ, R27.H0_H0 ;  /* 0x2000001bff2b7230 */ /* 0x000fe20000004100 */
[----:B------:R-:W-:Y:S01]  /*e030*/  SHF.R.U64 R41, R46, 0x10, R47 ;  /* 0x000000102e297819 */ /* 0x000fe2000000122f */
[----:B-1----:R-:W-:-:S02]  /*e040*/  HADD2.F32 R19, -RZ, R5.H0_H0 ;  /* 0x20000005ff137230 */ /* 0x002fc40000004100 */
[--C-:B------:R-:W-:Y:S02]  /*e050*/  HADD2.F32 R20, -RZ, R4.reuse.H0_H0 ;  /* 0x20000004ff147230 */ /* 0x100fe40000004100 */
[----:B------:R-:W-:Y:S02]  /*e060*/  HADD2.F32 R23, -RZ, R4.H1_H1 ;  /* 0x30000004ff177230 */ /* 0x000fe40000004100 */
[----:B--2---:R-:W-:Y:S02]  /*e070*/  HADD2.F32 R4, -RZ, R9.H0_H0 ;  /* 0x20000009ff047230 */ /* 0x004fe40000004100 */
[----:B------:R-:W-:Y:S02]  /*e080*/  HADD2.F32 R15, -RZ, R5.H1_H1 ;  /* 0x30000005ff0f7230 */ /* 0x000fe40000004100 */
[--C-:B------:R-:W-:Y:S01]  /*e090*/  HADD2.F32 R17, -RZ, R7.reuse.H0_H0 ;  /* 0x20000007ff117230 */ /* 0x100fe20000004100 */
[----:B------:R-:W-:Y:S01]  /*e0a0*/  FMUL.FTZ R35, R4, R2 ;  /* 0x0000000204237220 */ /* 0x000fe20000410000 */
[----:B------:R-:W-:-:S02]  /*e0b0*/  HADD2.F32 R16, -RZ, R7.H1_H1 ;  /* 0x30000007ff107230 */ /* 0x000fc40000004100 */
[--C-:B------:R-:W-:Y:S02]  /*e0c0*/  HADD2.F32 R18, -RZ, R6.reuse.H0_H0 ;  /* 0x20000006ff127230 */ /* 0x100fe40000004100 */
[----:B------:R-:W-:Y:S01]  /*e0d0*/  HADD2.F32 R22, -RZ, R6.H1_H1 ;  /* 0x30000006ff167230 */ /* 0x000fe20000004100 */
[----:B------:R-:W-:Y:S01]  /*e0e0*/  FMUL.FTZ R6, R19, R2 ;  /* 0x0000000213067220 */ /* 0x000fe20000410000 */
[----:B------:R-:W-:Y:S01]  /*e0f0*/  HADD2.F32 R7, -RZ, R105.H0_H0 ;  /* 0x20000069ff077230 */ /* 0x000fe20000004100 */
[----:B------:R-:W-:Y:S01]  /*e100*/  FMUL.FTZ R2, R15, R14 ;  /* 0x0000000e0f027220 */ /* 0x000fe20000410000 */
[----:B------:R-:W-:Y:S02]  /*e110*/  HADD2.F32 R3, -RZ, R9.H1_H1 ;  /* 0x30000009ff037230 */ /* 0x000fe40000004100 */
[----:B------:R-:W-:Y:S01]  /*e120*/  HADD2.F32 R5, -RZ, R104.H1_H1 ;  /* 0x30000068ff057230 */ /* 0x000fe20000004100 */
[----:B------:R-:W-:Y:S01]  /*e130*/  FFMA.FTZ R42, R4, R7, R6 ;  /* 0x00000007042a7223 */ /* 0x000fe20000010006 */
[----:B------:R-:W-:Y:S01]  /*e140*/  HADD2.F32 R9, -RZ, R8.H0_H0 ;  /* 0x20000008ff097230 */ /* 0x000fe20000004100 */
[----:B------:R-:W-:Y:S01]  /*e150*/  FFMA.FTZ R40, R3, R44, R2 ;  /* 0x0000002c03287223 */ /* 0x000fe20000010002 */
[--C-:B------:R-:W-:Y:S01]  /*e160*/  HADD2.F32 R6, -RZ, R106.reuse.H1_H1 ;  /* 0x3000006aff067230 */ /* 0x100fe20000004100 */
[-C--:B------:R-:W-:Y:S01]  /*e170*/  FMUL.FTZ R4, R20, R5.reuse ;  /* 0x0000000514047220 */ /* 0x080fe20000410000 */
[----:B------:R-:W-:Y:S01]  /*e180*/  HADD2.F32 R2, -RZ, R106.H0_H0 ;  /* 0x2000006aff027230 */ /* 0x000fe20000004100 */
[C---:B------:R-:W-:Y:S01]  /*e190*/  FMUL.FTZ R31, R9.reuse, R5 ;  /* 0x00000005091f7220 */ /* 0x040fe20000410000 */
[----:B------:R-:W-:Y:S01]  /*e1a0*/  HADD2.F32 R13, -RZ, R8.H1_H1 ;  /* 0x30000008ff0d7230 */ /* 0x000fe20000004100 */
[----:B------:R-:W-:Y:S01]  /*e1b0*/  FFMA.FTZ R37, R9, R6, R4 ;  /* 0x0000000609257223 */ /* 0x000fe20000010004 */
[----:B------:R-:W-:Y:S01]  /*e1c0*/  HADD2.F32 R8, -RZ, R11.H0_H0 ;  /* 0x2000000bff087230 */ /* 0x000fe20000004100 */
[----:B------:R-:W-:Y:S01]  /*e1d0*/  FMUL.FTZ R9, R17, R2 ;  /* 0x0000000211097220 */ /* 0x000fe20000410000 */
[----:B------:R-:W-:Y:S01]  /*e1e0*/  HADD2.F32 R4, -RZ, R107.H0_H0 ;  /* 0x2000006bff047230 */ /* 0x000fe20000004100 */
[----:B------:R-:W-:Y:S01]  /*e1f0*/  FMUL.FTZ R33, R3, R14 ;  /* 0x0000000e03217220 */ /* 0x000fe20000410000 */
[----:B------:R-:W-:Y:S01]  /*e200*/  HADD2.F32 R11, -RZ, R11.H1_H1 ;  /* 0x3000000bff0b7230 */ /* 0x000fe20000004100 */
[C---:B------:R-:W-:Y:S01]  /*e210*/  FMUL.FTZ R26, R8.reuse, R2 ;  /* 0x00000002081a7220 */ /* 0x040fe20000410000 */
[----:B------:R-:W-:Y:S01]  /*e220*/  HADD2.F32 R12, -RZ, R10.H0_H0 ;  /* 0x2000000aff0c7230 */ /* 0x000fe20000004100 */
[----:B------:R-:W-:Y:S01]  /*e230*/  FFMA.FTZ R28, R8, R4, R9 ;  /* 0x00000004081c7223 */ /* 0x000fe20000010009 */
[----:B------:R-:W-:Y:S01]  /*e240*/  HADD2.F32 R3, -RZ, R105.H1_H1 ;  /* 0x30000069ff037230 */ /* 0x000fe20000004100 */
[-C--:B------:R-:W-:Y:S01]  /*e250*/  FMUL.FTZ R2, R16, R25.reuse ;  /* 0x0000001910027220 */ /* 0x080fe20000410000 */
[----:B------:R-:W-:Y:S01]  /*e260*/  HADD2.F32 R8, -RZ, R30.H0_H0 ;  /* 0x2000001eff087230 */ /* 0x000fe20000004100 */
[C---:B------:R-:W-:Y:S01]  /*e270*/  FMUL.FTZ R24, R11.reuse, R25 ;  /* 0x000000190b187220 */ /* 0x040fe20000410000 */
[----:B------:R-:W-:Y:S01]  /*e280*/  HADD2.F32 R9, -RZ, R36.H0_H0 ;  /* 0x20000024ff097230 */ /* 0x000fe20000004100 */
[-C--:B------:R-:W-:Y:S01]  /*e290*/  FMUL.FTZ R14, R18, R3.reuse ;  /* 0x00000003120e7220 */ /* 0x080fe20000410000 */
[----:B------:R-:W-:Y:S01]  /*e2a0*/  HADD2.F32 R10, -RZ, R10.H1_H1 ;  /* 0x3000000aff0a7230 */ /* 0x000fe20000004100 */
[----:B------:R-:W-:Y:S01]  /*e2b0*/  FMUL.FTZ R29, R12, R3 ;  /* 0x000000030c1d7220 */ /* 0x000fe20000410000 */
[----:B------:R-:W-:Y:S01]  /*e2c0*/  HADD2.F32 R36, -RZ, R41.H0_H0 ;  /* 0x20000029ff247230 */ /* 0x000fe20000004100 */
[----:B------:R-:W-:Y:S01]  /*e2d0*/  FFMA.FTZ R25, R11, R43, R2 ;  /* 0x0000002b0b197223 */ /* 0x000fe20000010002 */
[----:B------:R-:W-:Y:S01]  /*e2e0*/  HADD2.F32 R5, -RZ, R107.H1_H1 ;  /* 0x3000006bff057230 */ /* 0x000fe20000004100 */
[----:B------:R-:W-:-:S02]  /*e2f0*/  FMUL.FTZ R3, R23, R8 ;  /* 0x0000000817037220 */ /* 0x000fc40000410000 */
[-C--:B------:R-:W-:Y:S02]  /*e300*/  FMUL.FTZ R2, R22, R9.reuse ;  /* 0x0000000916027220 */ /* 0x080fe40000410000 */
[C---:B------:R-:W-:Y:S02]  /*e310*/  FMUL.FTZ R11, R13.reuse, R8 ;  /* 0x000000080d0b7220 */ /* 0x040fe40000410000 */
[C---:B------:R-:W-:Y:S02]  /*e320*/  FMUL.FTZ R8, R10.reuse, R9 ;  /* 0x000000090a087220 */ /* 0x040fe40000410000 */
[----:B------:R-:W-:Y:S02]  /*e330*/  FFMA.FTZ R27, R13, R39, R3 ;  /* 0x000000270d1b7223 */ /* 0x000fe40000010003 */
[----:B------:R-:W-:Y:S02]  /*e340*/  FFMA.FTZ R30, R10, R36, R2 ;  /* 0x000000240a1e7223 */ /* 0x000fe40000010002 */
[----:B------:R-:W-:-:S02]  /*e350*/  FFMA.FTZ R38, R12, R5, R14 ;  /* 0x000000050c267223 */ /* 0x000fc4000001000e */
[----:B------:R-:W-:Y:S02]  /*e360*/  FFMA.FTZ R13, R20, R6, -R31 ;  /* 0x00000006140d7223 */ /* 0x000fe4000001081f */
[----:B------:R-:W-:Y:S02]  /*e370*/  FFMA.FTZ R10, R23, R39, -R11 ;  /* 0x00000027170a7223 */ /* 0x000fe4000001080b */
        /* <DEDUP_REMOVED lines=16> */
.L_x_682:
[----:B------:R-:W-:Y:S05]  /*e480*/  BSYNC B0 ;  /* 0x0000000000007941 */ /* 0x000fea0003800000 */
.L_x_681:
[----:B------:R-:W-:-:S13]  /*e490*/  ISETP.GE.AND P0, PT, R138, c[0x0][0x27c], PT ;  /* 0x00009f008a007a0c */ /* 0x000fda0003f06270 */
[----:B------:R-:W-:Y:S05]  /*e4a0*/  @P0 BRA `(.L_x_680) ;  /* 0x0000066000000947 */ /* 0x000fea0003800000 */
[----:B------:R-:W-:Y:S02]  /*e4b0*/  MOV R2, c[0x0][0x27c] ;  /* 0x00009f0000027a02 */ /* 0x000fe40000000f00 */
[----:B-1----:R-:W-:Y:S02]  /*e4c0*/  LEA.HI R4, R91, R138, RZ, 0x6 ;  /* 0x0000008a5b047211 */ /* 0x002fe400078f30ff */
[----:B------:R-:W-:Y:S02]  /*e4d0*/  LEA.HI R2, R2, R52, RZ, 0x1d ;  /* 0x0000003402027211 */ /* 0x000fe400078fe8ff */
[----:B------:R-:W-:Y:S02]  /*e4e0*/  LOP3.LUT R3, R0, 0x38, R89, 0xf8, !PT ;  /* 0x0000003800037812 */ /* 0x000fe400078ef859 */
[----:B------:R-:W-:Y:S02]  /*e4f0*/  SHF.R.S32.HI R5, RZ, 0x1f, R2 ;  /* 0x0000001fff057819 */ /* 0x000fe40000011402 */
[----:B------:R-:W-:-:S02]  /*e500*/  SHF.L.U32 R6, R2, 0x3, RZ ;  /* 0x0000000302067819 */ /* 0x000fc400000006ff */
[----:B------:R-:W-:Y:S02]  /*e510*/  LEA.HI R5, R5, R2, RZ, 0x3 ;  /* 0x0000000205057211 */ /* 0x000fe400078f18ff */
[----:B------:R-:W-:Y:S02]  /*e520*/  SHF.L.U32 R4, R4, 0x7, RZ ;  /* 0x0000000704047819 */ /* 0x000fe400000006ff */
        /* <DEDUP_REMOVED lines=8> */
[----:B------:R-:W-:Y:S01]  /*e5b0*/  HADD2.F32 R2, -RZ, R109.H0_H0 ;  /* 0x2000006dff027230 */ /* 0x000fe20000004100 */
[----:B------:R-:W-:Y:S02]  /*e5c0*/  LEA R33, R3, 0x10080, 0x1 ;  /* 0x0001008003217811 */ /* 0x000fe400078e08ff */
[----:B------:R-:W-:-:S02]  /*e5d0*/  SHF.L.U32 R29, R0, 0x1, RZ ;  /* 0x00000001001d7819 */ /* 0x000fc400000006ff */
[----:B------:R-:W-:Y:S01]  /*e5e0*/  SHF.R.U32.HI R0, RZ, 0x10, R57 ;  /* 0x00000010ff007819 */ /* 0x000fe20000011639 */
[----:B------:R-:W1:Y:S01]  /*e5f0*/  LDS.128 R4, [R33] ;  /* 0x0000000021047984 */ /* 0x000e620000000c00 */
[----:B------:R-:W-:Y:S02]  /*e600*/  SHF.R.U32.HI R21, RZ, 0x10, R61 ;  /* 0x00000010ff157819 */ /* 0x000fe4000001163d */
[----:B------:R-:W-:Y:S01]  /*e610*/  SHF.R.U32.HI R22, RZ, 0x10, R59 ;  /* 0x00000010ff167819 */ /* 0x000fe2000001163b */
[----:B---3--:R-:W2:Y:S01]  /*e620*/  LDS.128 R8, [R29+0x10080] ;  /* 0x010080001d087984 */ /* 0x008ea20000000c00 */
[----:B------:R-:W-:Y:S01]  /*e630*/  HADD2.F32 R24, -RZ, R0.H0_H0 ;  /* 0x20000000ff187230 */ /* 0x000fe20000004100 */
[----:B------:R-:W-:Y:S01]  /*e640*/  SHF.R.U32.HI R23, RZ, 0x10, R63 ;  /* 0x00000010ff177819 */ /* 0x000fe2000001163f */
[----:B------:R-:W-:Y:S01]  /*e650*/  HADD2.F32 R0, -RZ, R109.H1_H1 ;  /* 0x3000006dff007230 */ /* 0x000fe20000004100 */
[----:B------:R-:W-:Y:S01]  /*e660*/  SHF.R.U64 R25, R56, 0x10, R57 ;  /* 0x0000001038197819 */ /* 0x000fe20000001239 */
[----:B------:R-:W-:Y:S01]  /*e670*/  HADD2.F32 R41, -RZ, R21.H0_H0 ;  /* 0x20000015ff297230 */ /* 0x000fe20000004100 */
[----:B------:R-:W-:Y:S01]  /*e680*/  SHF.R.U64 R35, R60, 0x10, R61 ;  /* 0x000000103c237819 */ /* 0x000fe2000000123d */
[----:B------:R-:W-:Y:S01]  /*e690*/  HADD2.F32 R22, -RZ, R22.H0_H0 ;  /* 0x20000016ff167230 */ /* 0x000fe20000004100 */
[----:B------:R-:W-:Y:S01]  /*e6a0*/  SHF.R.U64 R30, R58, 0x10, R59 ;  /* 0x000000103a1e7819 */ /* 0x000fe2000000123b */
[----:B------:R-:W-:Y:S01]  /*e6b0*/  HADD2.F32 R40, -RZ, R23.H0_H0 ;  /* 0x20000017ff287230 */ /* 0x000fe20000004100 */
[----:B------:R-:W-:Y:S01]  /*e6c0*/  SHF.R.U64 R37, R62, 0x10, R63 ;  /* 0x000000103e257819 */ /* 0x000fe2000000123f */
[----:B------:R-:W-:-:S04]  /*e6d0*/  HADD2.F32 R39, -RZ, R35.H0_H0 ;  /* 0x20000023ff277230 */ /* 0x000fc80000004100 */
[----:B------:R-:W-:Y:S02]  /*e6e0*/  HADD2.F32 R35, -RZ, R37.H0_H0 ;  /* 0x20000025ff237230 */ /* 0x000fe40000004100 */
[--C-:B-1----:R-:W-:Y:S02]  /*e6f0*/  HADD2.F32 R14, -RZ, R5.reuse.H0_H0 ;  /* 0x20000005ff0e7230 */ /* 0x102fe40000004100 */
[----:B------:R-:W-:Y:S02]  /*e700*/  HADD2.F32 R13, -RZ, R5.H1_H1 ;  /* 0x30000005ff0d7230 */ /* 0x000fe40000004100 */
[--C-:B------:R-:W-:Y:S02]  /*e710*/  HADD2.F32 R18, -RZ, R4.reuse.H0_H0 ;  /* 0x20000004ff127230 */ /* 0x100fe40000004100 */
[----:B------:R-:W-:Y:S02]  /*e720*/  HADD2.F32 R20, -RZ, R4.H1_H1 ;  /* 0x30000004ff147230 */ /* 0x000fe40000004100 */
[----:B--2---:R-:W-:-:S02]  /*e730*/  HADD2.F32 R5, -RZ, R9.H0_H0 ;  /* 0x20000009ff057230 */ /* 0x004fc40000004100 */
[----:B------:R-:W-:Y:S02]  /*e740*/  HADD2.F32 R4, -RZ, R9.H1_H1 ;  /* 0x30000009ff047230 */ /* 0x000fe40000004100 */
[--C-:B------:R-:W-:Y:S01]  /*e750*/  HADD2.F32 R16, -RZ, R7.reuse.H0_H0 ;  /* 0x20000007ff107230 */ /* 0x100fe20000004100 */
[----:B------:R-:W-:Y:S01]  /*e760*/  FMUL.FTZ R34, R5, R2 ;  /* 0x0000000205227220 */ /* 0x000fe20000410000 */
[----:B------:R-:W-:Y:S01]  /*e770*/  HADD2.F32 R15, -RZ, R7.H1_H1 ;  /* 0x30000007ff0f7230 */ /* 0x000fe20000004100 */
[----:B------:R-:W-:Y:S01]  /*e780*/  FMUL.FTZ R31, R4, R24 ;  /* 0x00000018041f7220 */ /* 0x000fe20000410000 */
[--C-:B------:R-:W-:Y:S02]  /*e790*/  HADD2.F32 R17, -RZ, R6.reuse.H0_H0 ;  /* 0x20000006ff117230 */ /* 0x100fe40000004100 */
[----:B------:R-:W-:Y:S02]  /*e7a0*/  HADD2.F32 R19, -RZ, R6.H1_H1 ;  /* 0x30000006ff137230 */ /* 0x000fe40000004100 */
[----:B------:R-:W-:-:S02]  /*e7b0*/  HADD2.F32 R12, -RZ, R8.H0_H0 ;  /* 0x20000008ff0c7230 */ /* 0x000fc40000004100 */
[----:B------:R-:W-:Y:S02]  /*e7c0*/  HADD2.F32 R9, -RZ, R8.H1_H1 ;  /* 0x30000008ff097230 */ /* 0x000fe40000004100 */
[--C-:B------:R-:W-:Y:S02]  /*e7d0*/  HADD2.F32 R8, -RZ, R10.reuse.H0_H0 ;  /* 0x2000000aff087230 */ /* 0x100fe40000004100 */
[----:B------:R-:W-:Y:S01]  /*e7e0*/  HADD2.F32 R7, -RZ, R10.H1_H1 ;  /* 0x3000000aff077230 */ /* 0x000fe20000004100 */
[----:B------:R-:W-:Y:S01]  /*e7f0*/  FMUL.FTZ R10, R14, R2 ;  /* 0x000000020e0a7220 */ /* 0x000fe20000410000 */
[--C-:B------:R-:W-:Y:S01]  /*e800*/  HADD2.F32 R6, -RZ, R110.reuse.H0_H0 ;  /* 0x2000006eff067230 */ /* 0x100fe20000004100 */
[----:B------:R-:W-:Y:S01]  /*e810*/  FMUL.FTZ R2, R16, R0 ;  /* 0x0000000010027220 */ /* 0x000fe20000410000 */
[--C-:B------:R-:W-:Y:S02]  /*e820*/  HADD2.F32 R3, -RZ, R11.reuse.H0_H0 ;  /* 0x2000000bff037230 */ /* 0x100fe40000004100 */
[----:B------:R-:W-:Y:S01]  /*e830*/  HADD2.F32 R11, -RZ, R11.H1_H1 ;  /* 0x3000000bff0b7230 */ /* 0x000fe20000004100 */
[----:B------:R-:W-:Y:S01]  /*e840*/  FFMA.FTZ R38, R5, R6, R10 ;  /* 0x0000000605267223 */ /* 0x000fe2000001000a */
[----:B------:R-:W-:Y:S01]  /*e850*/  HADD2.F32 R5, -RZ, R111.H0_H0 ;  /* 0x2000006fff057230 */ /* 0x000fe20000004100 */
[----:B------:R-:W-:Y:S01]  /*e860*/  FMUL.FTZ R26, R3, R0 ;  /* 0x00000000031a7220 */ /* 0x000fe20000410000 */
[----:B------:R-:W-:Y:S01]  /*e870*/  HADD2.F32 R0, -RZ, R110.H1_H1 ;  /* 0x3000006eff007230 */ /* 0x000fe20000004100 */
[----:B------:R-:W-:-:S02]  /*e880*/  FMUL.FTZ R10, R13, R24 ;  /* 0x000000180d0a7220 */ /* 0x000fc40000410000 */
[----:B------:R-:W-:Y:S01]  /*e890*/  FFMA.FTZ R32, R3, R5, R2 ;  /* 0x0000000503207223 */ /* 0x000fe20000010002 */
[----:B------:R-:W-:Y:S01]  /*e8a0*/  HADD2.F32 R3, -RZ, R112.H0_H0 ;  /* 0x20000070ff037230 */ /* 0x000fe20000004100 */
[----:B------:R-:W-:Y:S01]  /*e8b0*/  FFMA.FTZ R36, R4, R41, R10 ;  /* 0x0000002904247223 */ /* 0x000fe2000001000a */
[----:B------:R-:W-:Y:S01]  /*e8c0*/  HADD2.F32 R2, -RZ, R111.H1_H1 ;  /* 0x3000006fff027230 */ /* 0x000fe20000004100 */
[----:B------:R-:W-:Y:S02]  /*e8d0*/  FMUL.FTZ R10, R18, R0 ;  /* 0x00000000120a7220 */ /* 0x000fe40000410000 */
[----:B------:R-:W-:Y:S02]  /*e8e0*/  FMUL.FTZ R4, R15, R22 ;  /* 0x000000160f047220 */ /* 0x000fe40000410000 */
[----:B------:R-:W-:Y:S01]  /*e8f0*/  FFMA.FTZ R27, R12, R3, R10 ;  /* 0x000000030c1b7223 */ /* 0x000fe2000001000a */
[----:B------:R-:W-:Y:S01]  /*e900*/  HADD2.F32 R10, -RZ, R25.H0_H0 ;  /* 0x20000019ff0a7230 */ /* 0x000fe20000004100 */
[----:B------:R-:W-:-:S02]  /*e910*/  FFMA.FTZ R28, R11, R40, R4 ;  /* 0x000000280b1c7223 */ /* 0x000fc40000010004 */
[----:B------:R-:W-:Y:S01]  /*e920*/  FMUL.FTZ R24, R11, R22 ;  /* 0x000000160b187220 */ /* 0x000fe20000410000 */
[----:B------:R-:W-:Y:S01]  /*e930*/  HADD2.F32 R11, -RZ, R30.H0_H0 ;  /* 0x2000001eff0b7230 */ /* 0x000fe20000004100 */
[----:B------:R-:W-:Y:S01]  /*e940*/  FMUL.FTZ R23, R12, R0 ;  /* 0x000000000c177220 */ /* 0x000fe20000410000 */
[----:B------:R-:W-:Y:S01]  /*e950*/  HADD2.F32 R0, -RZ, R112.H1_H1 ;  /* 0x30000070ff007230 */ /* 0x000fe20000004100 */
[-C--:B------:R-:W-:Y:S02]  /*e960*/  FMUL.FTZ R4, R17, R2.reuse ;  /* 0x0000000211047220 */ /* 0x080fe40000410000 */
[----:B------:R-:W-:Y:S02]  /*e970*/  FMUL.FTZ R21, R8, R2 ;  /* 0x0000000208157220 */ /* 0x000fe40000410000 */
[----:B------:R-:W-:Y:S02]  /*e980*/  FMUL.FTZ R2, R20, R10 ;  /* 0x0000000a14027220 */ /* 0x000fe40000410000 */
[----:B------:R-:W-:-:S02]  /*e990*/  FFMA.FTZ R30, R8, R0, R4 ;  /* 0x00000000081e7223 */ /* 0x000fc40000010004 */
[C---:B------:R-:W-:Y:S02]  /*e9a0*/  FFMA.FTZ R22, R9.reuse, R39, R2 ;  /* 0x0000002709167223 */ /* 0x040fe40000010002 */
[----:B------:R-:W-:Y:S02]  /*e9b0*/  FMUL.FTZ R10, R9, R10 ;  /* 0x0000000a090a7220 */ /* 0x000fe40000410000 */
[-C--:B------:R-:W-:Y:S02]  /*e9c0*/  FMUL.FTZ R2, R7, R11.reuse ;  /* 0x0000000b07027220 */ /* 0x080fe40000410000 */
[----:B------:R-:W-:Y:S02]  /*e9d0*/  FMUL.FTZ R4, R19, R11 ;  /* 0x0000000b13047220 */ /* 0x000fe40000410000 */
[----:B------:R-:W-:Y:S02]  /*e9e0*/  FFMA.FTZ R12, R18, R3, -R23 ;  /* 0x00000003120c7223 */ /* 0x000fe40000010817 */
[----:B------:R-:W-:-:S02]  /*e9f0*/  FFMA.FTZ R8, R14, R6, -R34 ;  /* 0x000000060e087223 */ /* 0x000fc40000010822 */
[----:B------:R-:W-:Y:S02]  /*ea00*/  FFMA.FTZ R9, R13, R41, -R31 ;  /* 0x000000290d097223 */ /* 0x000fe4000001081f */
[----:B------:R-:W-:Y:S02]  /*ea10*/  FFMA.FTZ R3, R17, R0, -R21 ;  /* 0x0000000011037223 */ /* 0x000fe40000010815 */
[----:B------:R-:W-:Y:S01]  /*ea20*/  FFMA.FTZ R11, R16, R5, -R26 ;  /* 0x00000005100b7223 */ /* 0x000fe2000001081a */
[----:B------:R-:W-:Y:S01]  /*ea30*/  F2FP.PACK_AB R9, R9, R8 ;  /* 0x000000080909723e */ /* 0x000fe200000000ff */
[----:B------:R-:W-:Y:S01]  /*ea40*/  FFMA.FTZ R6, R15, R40, -R24 ;  /* 0x000000280f067223 */ /* 0x000fe20000010818 */
[----:B------:R-:W-:Y:S01]  /*ea50*/  F2FP.PACK_AB R5, R36, R38 ;  /* 0x000000262405723e */ /* 0x000fe200000000ff */
[----:B------:R-:W-:Y:S02]  /*ea60*/  FFMA.FTZ R0, R20, R39, -R10 ;  /* 0x0000002714007223 */ /* 0x000fe4000001080a */
[----:B------:R-:W-:Y:S01]  /*ea70*/  FFMA.FTZ R2, R19, R35, -R2 ;  /* 0x0000002313027223 */ /* 0x000fe20000010802 */
[----:B------:R-:W-:Y:S01]  /*ea80*/  F2FP.PACK_AB R11, R6, R11 ;  /* 0x0000000b060b723e */ /* 0x000fe200000000ff */
[----:B------:R-:W-:Y:S01]  /*ea90*/  FFMA.FTZ R25, R7, R35, R4 ;  /* 0x0000002307197223 */ /* 0x000fe20000010004 */
[----:B------:R-:W-:-:S02]  /*eaa0*/  F2FP.PACK_AB R8, R0, R12 ;  /* 0x0000000c0008723e */ /* 0x000fc400000000ff */
[----:B------:R-:W-:Y:S02]  /*eab0*/  F2FP.PACK_AB R10, R2, R3 ;  /* 0x00000003020a723e */ /* 0x000fe400000000ff */
[----:B------:R-:W-:Y:S02]  /*eac0*/  F2FP.PACK_AB R7, R28, R32 ;  /* 0x000000201c07723e */ /* 0x000fe400000000ff */
[----:B------:R-:W-:Y:S01]  /*ead0*/  F2FP.PACK_AB R4, R22, R27 ;  /* 0x0000001b1604723e */ /* 0x000fe200000000ff */
[----:B------:R1:W-:Y:S01]  /*eae0*/  STS.128 [R33], R8 ;  /* 0x0000000821007388 */ /* 0x0003e20000000c00 */
[----:B------:R-:W-:-:S05]  /*eaf0*/  F2FP.PACK_AB R6, R25, R30 ;  /* 0x0000001e1906723e */ /* 0x000fca00000000ff */
[----:B------:R1:W-:Y:S02]  /*eb00*/  STS.128 [R29+0x10080], R4 ;  /* 0x010080041d007388 */ /* 0x0003e40000000c00 */
.L_x_680:
[----:B------:R-:W-:Y:S05]  /*eb10*/  BSYNC B1 ;  /* 0x0000000000017941 */ /* 0x000fea0003800000 */
.L_x_679:
[----:B------:R-:W-:Y:S01]  /*eb20*/  ISETP.GE.AND P0, PT, R134, R90, PT ;  /* 0x0000005a8600720c */ /* 0x000fe20003f06270 */
[----:B------:R-:W-:-:S12]  /*eb30*/  BSSY B1, `(.L_x_683) ;  /* 0x00000d7000017945 */ /* 0x000fd80003800000 */
        /* <DEDUP_REMOVED lines=26> */
[----:B------:R-:W-:Y:S01]  /*ece0*/  SHF.R.U32.HI R24, RZ, 0x10, R65 ;  /* 0x00000010ff187819 */ /* 0x000fe20000011641 */
[----:B------:R-:W1:Y:S01]  /*ecf0*/  LDS.128 R4, [R34] ;  /* 0x0000000022047984 */ /* 0x000e620000000c00 */
[----:B------:R-:W-:Y:S01]  /*ed00*/  SHF.L.U32 R32, R2, 0x1, RZ ;  /* 0x0000000102207819 */ /* 0x000fe200000006ff */
[----:B------:R-:W-:Y:S01]  /*ed10*/  HADD2.F32 R2, -RZ, R115.H0_H0 ;  /* 0x20000073ff027230 */ /* 0x000fe20000004100 */
[----:B------:R-:W-:Y:S01]  /*ed20*/  SHF.R.U32.HI R25, RZ, 0x10, R71 ;  /* 0x00000010ff197819 */ /* 0x000fe20000011647 */
[----:B------:R-:W-:Y:S01]  /*ed30*/  HADD2.F32 R44, -RZ, R24.H0_H0 ;  /* 0x20000018ff2c7230 */ /* 0x000fe20000004100 */
[----:B------:R-:W-:Y:S01]  /*ed40*/  SHF.R.U32.HI R27, RZ, 0x10, R67 ;  /* 0x00000010ff1b7819 */ /* 0x000fe20000011643 */
[----:B---3--:R-:W2:Y:S01]  /*ed50*/  LDS.128 R8, [R32+0x10080] ;  /* 0x0100800020087984 */ /* 0x008ea20000000c00 */
[----:B------:R-:W-:Y:S01]  /*ed60*/  SHF.R.U64 R30, R68, 0x10, R69 ;  /* 0x00000010441e7819 */ /* 0x000fe20000001245 */
[----:B------:R-:W-:Y:S01]  /*ed70*/  HADD2.F32 R25, -RZ, R25.H0_H0 ;  /* 0x20000019ff197230 */ /* 0x000fe20000004100 */
[----:B------:R-:W-:Y:S01]  /*ed80*/  SHF.R.U64 R36, R70, 0x10, R71 ;  /* 0x0000001046247819 */ /* 0x000fe20000001247 */
[----:B------:R-:W-:Y:S01]  /*ed90*/  HADD2.F32 R43, -RZ, R27.H0_H0 ;  /* 0x2000001bff2b7230 */ /* 0x000fe20000004100 */
[----:B------:R-:W-:-:S02]  /*eda0*/  SHF.R.U64 R39, R64, 0x10, R65 ;  /* 0x0000001040277819 */ /* 0x000fc40000001241 */
[----:B------:R-:W-:-:S03]  /*edb0*/  SHF.R.U64 R41, R66, 0x10, R67 ;  /* 0x0000001042297819 */ /* 0x000fc60000001243 */
[----:B------:R-:W-:Y:S02]  /*edc0*/  HADD2.F32 R39, -RZ, R39.H0_H0 ;  /* 0x20000027ff277230 */ /* 0x000fe40000004100 */
[----:B-1----:R-:W-:Y:S02]  /*edd0*/  HADD2.F32 R19, -RZ, R5.H0_H0 ;  /* 0x20000005ff137230 */ /* 0x002fe40000004100 */
[--C-:B------:R-:W-:Y:S02]  /*ede0*/  HADD2.F32 R20, -RZ, R4.reuse.H0_H0 ;  /* 0x20000004ff147230 */ /* 0x100fe40000004100 */
[----:B------:R-:W-:Y:S02]  /*edf0*/  HADD2.F32 R23, -RZ, R4.H1_H1 ;  /* 0x30000004ff177230 */ /* 0x000fe40000004100 */
[----:B--2---:R-:W-:Y:S02]  /*ee00*/  HADD2.F32 R4, -RZ, R9.H0_H0 ;  /* 0x20000009ff047230 */ /* 0x004fe40000004100 */
[----:B------:R-:W-:-:S02]  /*ee10*/  HADD2.F32 R15, -RZ, R5.H1_H1 ;  /* 0x30000005ff0f7230 */ /* 0x000fc40000004100 */
[--C-:B------:R-:W-:Y:S01]  /*ee20*/  HADD2.F32 R17, -RZ, R7.reuse.H0_H0 ;  /* 0x20000007ff117230 */ /* 0x100fe20000004100 */
[-C--:B------:R-:W-:Y:S01]  /*ee30*/  FMUL.FTZ R35, R4, R2.reuse ;  /* 0x0000000204237220 */ /* 0x080fe20000410000 */
[----:B------:R-:W-:Y:S02]  /*ee40*/  HADD2.F32 R16, -RZ, R7.H1_H1 ;  /* 0x30000007ff107230 */ /* 0x000fe40000004100 */
[--C-:B------:R-:W-:Y:S02]  /*ee50*/  HADD2.F32 R18, -RZ, R6.reuse.H0_H0 ;  /* 0x20000006ff127230 */ /* 0x100fe40000004100 */
[----:B------:R-:W-:Y:S01]  /*ee60*/  HADD2.F32 R22, -RZ, R6.H1_H1 ;  /* 0x30000006ff167230 */ /* 0x000fe20000004100 */
[----:B------:R-:W-:Y:S01]  /*ee70*/  FMUL.FTZ R6, R19, R2 ;  /* 0x0000000213067220 */ /* 0x000fe20000410000 */
[----:B------:R-:W-:Y:S01]  /*ee80*/  HADD2.F32 R7, -RZ, R116.H0_H0 ;  /* 0x20000074ff077230 */ /* 0x000fe20000004100 */
[----:B------:R-:W-:Y:S01]  /*ee90*/  FMUL.FTZ R2, R15, R14 ;  /* 0x0000000e0f027220 */ /* 0x000fe20000410000 */
[----:B------:R-:W-:-:S02]  /*eea0*/  HADD2.F32 R3, -RZ, R9.H1_H1 ;  /* 0x30000009ff037230 */ /* 0x000fc40000004100 */
[----:B------:R-:W-:Y:S01]  /*eeb0*/  HADD2.F32 R5, -RZ, R115.H1_H1 ;  /* 0x30000073ff057230 */ /* 0x000fe20000004100 */
[----:B------:R-:W-:Y:S01]  /*eec0*/  FFMA.FTZ R42, R4, R7, R6 ;  /* 0x00000007042a7223 */ /* 0x000fe20000010006 */
[--C-:B------:R-:W-:Y:S01]  /*eed0*/  HADD2.F32 R9, -RZ, R8.reuse.H0_H0 ;  /* 0x20000008ff097230 */ /* 0x100fe20000004100 */
[----:B------:R-:W-:Y:S01]  /*eee0*/  FFMA.FTZ R40, R3, R44, R2 ;  /* 0x0000002c03287223 */ /* 0x000fe20000010002 */
[--C-:B------:R-:W-:Y:S01]  /*eef0*/  HADD2.F32 R6, -RZ, R117.reuse.H1_H1 ;  /* 0x30000075ff067230 */ /* 0x100fe20000004100 */
[-C--:B------:R-:W-:Y:S01]  /*ef00*/  FMUL.FTZ R4, R20, R5.reuse ;  /* 0x0000000514047220 */ /* 0x080fe20000410000 */
[----:B------:R-:W-:Y:S01]  /*ef10*/  HADD2.F32 R2, -RZ, R117.H0_H0 ;  /* 0x20000075ff027230 */ /* 0x000fe20000004100 */
[C---:B------:R-:W-:Y:S01]  /*ef20*/  FMUL.FTZ R31, R9.reuse, R5 ;  /* 0x00000005091f7220 */ /* 0x040fe20000410000 */
[----:B------:R-:W-:Y:S01]  /*ef30*/  HADD2.F32 R13, -RZ, R8.H1_H1 ;  /* 0x30000008ff0d7230 */ /* 0x000fe20000004100 */
[----:B------:R-:W-:Y:S01]  /*ef40*/  FFMA.FTZ R37, R9, R6, R4 ;  /* 0x0000000609257223 */ /* 0x000fe20000010004 */
[--C-:B------:R-:W-:Y:S01]  /*ef50*/  HADD2.F32 R8, -RZ, R11.reuse.H0_H0 ;  /* 0x2000000bff087230 */ /* 0x100fe20000004100 */
        /* <DEDUP_REMOVED lines=43> */
.L_x_686:
[----:B------:R-:W-:Y:S05]  /*f210*/  BSYNC B0 ;  /* 0x0000000000007941 */ /* 0x000fea0003800000 */
.L_x_685:
        /* <DEDUP_REMOVED lines=104> */
.L_x_684:
[----:B------:R-:W-:Y:S05]  /*f8a0*/  BSYNC B1 ;  /* 0x0000000000017941 */ /* 0x000fea0003800000 */
.L_x_683:
        /* <DEDUP_REMOVED lines=110> */
.L_x_688:
[----:B------:R-:W-:Y:S05]  /*ff90*/  BSYNC B0 ;  /* 0x0000000000007941 */ /* 0x000fea0003800000 */
.L_x_687:
[----:B------:R-:W-:-:S13]  /*ffa0*/  ISETP.GE.AND P0, PT, R138, c[0x0][0x27c], PT ;  /* 0x00009f008a007a0c */ /* 0x000fda0003f06270 */
[----:B------:R-:W-:Y:S05]  /*ffb0*/  @P0 BRA `(.L_x_660) ;  /* 0x0000066000000947 */ /* 0x000fea0003800000 */
[----:B------:R-:W-:Y:S02]  /*ffc0*/  MOV R2, c[0x0][0x27c] ;  /* 0x00009f0000027a02 */ /* 0x000fe40000000f00 */
        /* <DEDUP_REMOVED lines=14> */
[----:B------:R-:W-:Y:S02]  /*100b0*/  IADD3 R3, R3, R6, R21 ;  /* 0x0000000603037210 */ /* 0x000fe40007ffe015 */
[----:B------:R-:W-:Y:S01]  /*100c0*/  SHF.L.U32 R29, R0, 0x1, RZ ;  /* 0x00000001001d7819 */ /* 0x000fe200000006ff */
[----:B------:R-:W-:Y:S01]  /*100d0*/  HADD2.F32 R0, -RZ, R129.H0_H0 ;  /* 0x20000081ff007230 */ /* 0x000fe20000004100 */
[----:B------:R-:W-:-:S02]  /*100e0*/  LEA R32, R3, 0x10080, 0x1 ;  /* 0x0001008003207811 */ /* 0x000fc400078e08ff */
[----:B------:R-:W-:Y:S01]  /*100f0*/  SHF.R.U32.HI R22, RZ, 0x10, R93 ;  /* 0x00000010ff167819 */ /* 0x000fe2000001165d */
[----:B---3--:R-:W1:Y:S01]  /*10100*/  LDS.128 R8, [R29+0x10080] ;  /* 0x010080001d087984 */ /* 0x008e620000000c00 */
[----:B------:R-:W-:Y:S02]  /*10110*/  SHF.R.U32.HI R23, RZ, 0x10, R97 ;  /* 0x00000010ff177819 */ /* 0x000fe40000011661 */
[----:B------:R-:W-:Y:S01]  /*10120*/  SHF.R.U32.HI R24, RZ, 0x10, R95 ;  /* 0x00000010ff187819 */ /* 0x000fe2000001165f */
[----:B------:R-:W2:Y:S01]  /*10130*/  LDS.128 R4, [R32] ;  /* 0x0000000020047984 */ /* 0x000ea20000000c00 */
[----:B------:R-:W-:Y:S01]  /*10140*/  SHF.R.U32.HI R27, RZ, 0x10, R99 ;  /* 0x00000010ff1b7819 */ /* 0x000fe20000011663 */
[----:B------:R-:W-:Y:S01]  /*10150*/  HADD2.F32 R42, -RZ, R23.H0_H0 ;  /* 0x20000017ff2a7230 */ /* 0x000fe20000004100 */
[----:B------:R-:W-:Y:S02]  /*10160*/  SHF.R.U64 R35, R94, 0x10, R95 ;  /* 0x000000105e237819 */ /* 0x000fe4000000125f */
[----:B------:R-:W-:Y:S01]  /*10170*/  SHF.R.U64 R34, R92, 0x10, R93 ;  /* 0x000000105c227819 */ /* 0x000fe2000000125d */
[----:B------:R-:W-:Y:S01]  /*10180*/  HADD2.F32 R41, -RZ, R27.H0_H0 ;  /* 0x2000001bff297230 */ /* 0x000fe20000004100 */
[----:B------:R-:W-:-:S02]  /*10190*/  SHF.R.U64 R36, R98, 0x10, R99 ;  /* 0x0000001062247819 */ /* 0x000fc40000001263 */
[----:B------:R-:W-:Y:S01]  /*101a0*/  SHF.R.U64 R38, R96, 0x10, R97 ;  /* 0x0000001060267819 */ /* 0x000fe20000001261 */
[--C-:B-1----:R-:W-:Y:S02]  /*101b0*/  HADD2.F32 R3, -RZ, R9.reuse.H0_H0 ;  /* 0x20000009ff037230 */ /* 0x102fe40000004100 */
[----:B------:R-:W-:Y:S02]  /*101c0*/  HADD2.F32 R2, -RZ, R9.H1_H1 ;  /* 0x30000009ff027230 */ /* 0x000fe40000004100 */
[----:B--2---:R-:W-:Y:S01]  /*101d0*/  HADD2.F32 R18, -RZ, R5.H0_H0 ;  /* 0x20000005ff127230 */ /* 0x004fe20000004100 */
[----:B------:R-:W-:Y:S01]  /*101e0*/  FMUL.FTZ R33, R3, R0 ;  /* 0x0000000003217220 */ /* 0x000fe20000410000 */
[--C-:B------:R-:W-:Y:S02]  /*101f0*/  HADD2.F32 R15, -RZ, R7.reuse.H0_H0 ;  /* 0x20000007ff0f7230 */ /* 0x100fe40000004100 */
[----:B------:R-:W-:Y:S02]  /*10200*/  HADD2.F32 R14, -RZ, R7.H1_H1 ;  /* 0x30000007ff0e7230 */ /* 0x000fe40000004100 */
[----:B------:R-:W-:-:S02]  /*10210*/  HADD2.F32 R9, -RZ, R8.H0_H0 ;  /* 0x20000008ff097230 */ /* 0x000fc40000004100 */
[----:B------:R-:W-:Y:S02]  /*10220*/  HADD2.F32 R13, -RZ, R8.H1_H1 ;  /* 0x30000008ff0d7230 */ /* 0x000fe40000004100 */
[--C-:B------:R-:W-:Y:S02]  /*10230*/  HADD2.F32 R8, -RZ, R11.reuse.H0_H0 ;  /* 0x2000000bff087230 */ /* 0x100fe40000004100 */
[----:B------:R-:W-:Y:S02]  /*10240*/  HADD2.F32 R7, -RZ, R11.H1_H1 ;  /* 0x3000000bff077230 */ /* 0x000fe40000004100 */
[----:B------:R-:W-:Y:S01]  /*10250*/  HADD2.F32 R17, -RZ, R5.H1_H1 ;  /* 0x30000005ff117230 */ /* 0x000fe20000004100 */
[----:B------:R-:W-:Y:S01]  /*10260*/  FMUL.FTZ R5, R18, R0 ;  /* 0x0000000012057220 */ /* 0x000fe20000410000 */
[----:B------:R-:W-:Y:S02]  /*10270*/  HADD2.F32 R11, -RZ, R22.H0_H0 ;  /* 0x20000016ff0b7230 */ /* 0x000fe40000004100 */
[----:B------:R-:W-:-:S02]  /*10280*/  HADD2.F32 R16, -RZ, R6.H0_H0 ;  /* 0x20000006ff107230 */ /* 0x000fc40000004100 */
[----:B------:R-:W-:Y:S01]  /*10290*/  HADD2.F32 R20, -RZ, R6.H1_H1 ;  /* 0x30000006ff147230 */ /* 0x000fe20000004100 */
[-C--:B------:R-:W-:Y:S01]  /*102a0*/  FMUL.FTZ R0, R17, R11.reuse ;  /* 0x0000000b11007220 */ /* 0x080fe20000410000 */
[----:B------:R-:W-:Y:S01]  /*102b0*/  HADD2.F32 R6, -RZ, R130.H0_H0 ;  /* 0x20000082ff067230 */ /* 0x000fe20000004100 */
[C---:B------:R-:W-:Y:S01]  /*102c0*/  FMUL.FTZ R31, R2.reuse, R11 ;  /* 0x0000000b021f7220 */ /* 0x040fe20000410000 */
[--C-:B------:R-:W-:Y:S01]  /*102d0*/  HADD2.F32 R19, -RZ, R4.reuse.H0_H0 ;  /* 0x20000004ff137230 */ /* 0x100fe20000004100 */
[----:B------:R-:W-:Y:S01]  /*102e0*/  FFMA.FTZ R37, R2, R42, R0 ;  /* 0x0000002a02257223 */ /* 0x000fe20000010000 */
[----:B------:R-:W-:Y:S01]  /*102f0*/  HADD2.F32 R21, -RZ, R4.H1_H1 ;  /* 0x30000004ff157230 */ /* 0x000fe20000004100 */
[----:B------:R-:W-:Y:S01]  /*10300*/  FFMA.FTZ R39, R3, R6, R5 ;  /* 0x0000000603277223 */ /* 0x000fe20000010005 */
[----:B------:R-:W-:Y:S02]  /*10310*/  HADD2.F32 R4, -RZ, R129.H1_H1 ;  /* 0x30000081ff047230 */ /* 0x000fe40000004100 */
[----:B------:R-:W-:-:S02]  /*10320*/  HADD2.F32 R5, -RZ, R131.H1_H1 ;  /* 0x30000083ff057230 */ /* 0x000fc40000004100 */
[----:B------:R-:W-:Y:S01]  /*10330*/  HADD2.F32 R0, -RZ, R131.H0_H0 ;  /* 0x20000083ff007230 */ /* 0x000fe20000004100 */
[-C--:B------:R-:W-:Y:S01]  /*10340*/  FMUL.FTZ R3, R19, R4.reuse ;  /* 0x0000000413037220 */ /* 0x080fe20000410000 */
[----:B------:R-:W-:Y:S01]  /*10350*/  HADD2.F32 R2, -RZ, R130.H1_H1 ;  /* 0x30000082ff027230 */ /* 0x000fe20000004100 */
[C---:B------:R-:W-:Y:S01]  /*10360*/  FMUL.FTZ R28, R9.reuse, R4 ;  /* 0x00000004091c7220 */ /* 0x040fe20000410000 */
[----:B------:R-:W-:Y:S01]  /*10370*/  HADD2.F32 R22, -RZ, R24.H0_H0 ;  /* 0x20000018ff167230 */ /* 0x000fe20000004100 */
[----:B------:R-:W-:Y:S01]  /*10380*/  FFMA.FTZ R40, R9, R5, R3 ;  /* 0x0000000509287223 */ /* 0x000fe20000010003 */
[----:B------:R-:W-:Y:S01]  /*10390*/  HADD2.F32 R3, -RZ, R132.H0_H0 ;  /* 0x20000084ff037230 */ /* 0x000fe20000004100 */
[----:B------:R-:W-:Y:S01]  /*103a0*/  FMUL.FTZ R9, R15, R0 ;  /* 0x000000000f097220 */ /* 0x000fe20000410000 */
[----:B------:R-:W-:Y:S01]  /*103b0*/  HADD2.F32 R12, -RZ, R10.H0_H0 ;  /* 0x2000000aff0c7230 */ /* 0x000fe20000004100 */
[----:B------:R-:W-:Y:S01]  /*103c0*/  FMUL.FTZ R11, R16, R2 ;  /* 0x00000002100b7220 */ /* 0x000fe20000410000 */
[----:B------:R-:W-:Y:S01]  /*103d0*/  HADD2.F32 R4, -RZ, R132.H1_H1 ;  /* 0x30000084ff047230 */ /* 0x000fe20000004100 */
[C---:B------:R-:W-:Y:S01]  /*103e0*/  FMUL.FTZ R23, R8.reuse, R0 ;  /* 0x0000000008177220 */ /* 0x040fe20000410000 */
[----:B------:R-:W-:Y:S01]  /*103f0*/  HADD2.F32 R10, -RZ, R10.H1_H1 ;  /* 0x3000000aff0a7230 */ /* 0x000fe20000004100 */
[----:B------:R-:W-:Y:S01]  /*10400*/  FFMA.FTZ R25, R8, R3, R9 ;  /* 0x0000000308197223 */ /* 0x000fe20000010009 */
[----:B------:R-:W-:Y:S01]  /*10410*/  HADD2.F32 R8, -RZ, R35.H0_H0 ;  /* 0x20000023ff087230 */ /* 0x000fe20000004100 */
[----:B------:R-:W-:Y:S01]  /*10420*/  FMUL.FTZ R0, R14, R22 ;  /* 0x000000160e007220 */ /* 0x000fe20000410000 */
[----:B------:R-:W-:Y:S01]  /*10430*/  HADD2.F32 R9, -RZ, R34.H0_H0 ;  /* 0x20000022ff097230 */ /* 0x000fe20000004100 */
[----:B------:R-:W-:Y:S01]  /*10440*/  FFMA.FTZ R30, R12, R4, R11 ;  /* 0x000000040c1e7223 */ /* 0x000fe2000001000b */
[----:B------:R-:W-:Y:S01]  /*10450*/  HADD2.F32 R34, -RZ, R36.H0_H0 ;  /* 0x20000024ff227230 */ /* 0x000fe20000004100 */
[C---:B------:R-:W-:Y:S01]  /*10460*/  FMUL.FTZ R11, R7.reuse, R22 ;  /* 0x00000016070b7220 */ /* 0x040fe20000410000 */
[----:B------:R-:W-:Y:S01]  /*10470*/  HADD2.F32 R35, -RZ, R38.H0_H0 ;  /* 0x20000026ff237230 */ /* 0x000fe20000004100 */
[----:B------:R-:W-:-:S02]  /*10480*/  FFMA.FTZ R22, R7, R41, R0 ;  /* 0x0000002907167223 */ /* 0x000fc40000010000 */
[----:B------:R-:W-:Y:S02]  /*10490*/  FMUL.FTZ R26, R12, R2 ;  /* 0x000000020c1a7220 */ /* 0x000fe40000410000 */
[-C--:B------:R-:W-:Y:S02]  /*104a0*/  FMUL.FTZ R0, R20, R8.reuse ;  /* 0x0000000814007220 */ /* 0x080fe40000410000 */
[-C--:B------:R-:W-:Y:S02]  /*104b0*/  FMUL.FTZ R2, R21, R9.reuse ;  /* 0x0000000915027220 */ /* 0x080fe40000410000 */
[C---:B------:R-:W-:Y:S02]  /*104c0*/  FMUL.FTZ R8, R10.reuse, R8 ;  /* 0x000000080a087220 */ /* 0x040fe40000410000 */
[----:B------:R-:W-:Y:S02]  /*104d0*/  FMUL.FTZ R7, R13, R9 ;  /* 0x000000090d077220 */ /* 0x000fe40000410000 */
[----:B------:R-:W-:-:S02]  /*104e0*/  FFMA.FTZ R24, R10, R34, R0 ;  /* 0x000000220a187223 */ /* 0x000fc40000010000 */
[----:B------:R-:W-:Y:S02]  /*104f0*/  FFMA.FTZ R27, R13, R35, R2 ;  /* 0x000000230d1b7223 */ /* 0x000fe40000010002 */
        /* <DEDUP_REMOVED lines=8> */
[----:B------:R-:W-:-:S02]  /*10580*/  FFMA.FTZ R0, R14, R41, -R11 ;  /* 0x000000290e007223 */ /* 0x000fc4000001080b */
[----:B------:R-:W-:Y:S02]  /*10590*/  FFMA.FTZ R2, R20, R34, -R8 ;  /* 0x0000002214027223 */ /* 0x000fe40000010808 */
[----:B------:R-:W-:Y:S01]  /*105a0*/  FFMA.FTZ R4, R21, R35, -R7 ;  /* 0x0000002315047223 */ /* 0x000fe20000010807 */
[----:B------:R-:W-:Y:S02]  /*105b0*/  F2FP.PACK_AB R11, R0, R3 ;  /* 0x00000003000b723e */ /* 0x000fe400000000ff */
[----:B------:R-:W-:Y:S02]  /*105c0*/  F2FP.PACK_AB R10, R2, R10 ;  /* 0x0000000a020a723e */ /* 0x000fe400000000ff */
[----:B------:R-:W-:Y:S02]  /*105d0*/  F2FP.PACK_AB R8, R4, R12 ;  /* 0x0000000c0408723e */ /* 0x000fe400000000ff */
[----:B------:R-:W-:Y:S02]  /*105e0*/  F2FP.PACK_AB R7, R22, R25 ;  /* 0x000000191607723e */ /* 0x000fe400000000ff */
[----:B------:R-:W-:Y:S01]  /*105f0*/  F2FP.PACK_AB R4, R27, R40 ;  /* 0x000000281b04723e */ /* 0x000fe200000000ff */
[----:B------:R1:W-:Y:S04]  /*10600*/  STS.128 [R32], R8 ;  /* 0x0000000820007388 */ /* 0x0003e80000000c00 */
[----:B------:R1:W-:Y:S02]  /*10610*/  STS.128 [R29+0x10080], R4 ;  /* 0x010080041d007388 */ /* 0x0003e40000000c00 */
.L_x_660:
[----:B------:R-:W-:Y:S05]  /*10620*/  BSYNC B2 ;  /* 0x0000000000027941 */ /* 0x000fea0003800000 */
.L_x_626:
[----:B------:R-:W-:Y:S01]  /*10630*/  R2P PR, R237, 0x6 ;  /* 0x00000006ed007804 */ /* 0x000fe20000000000 */
[----:B------:R-:W-:Y:S01]  /*10640*/  IMAD R0, R133, c[0x0][0x208], RZ ;  /* 0x0000820085007a24 */ /* 0x000fe200078e02ff */
[----:B------:R-:W-:Y:S01]  /*10650*/  IADD3 R187, R178, 0x20, RZ ;  /* 0x00000020b2bb7810 */ /* 0x000fe20007ffe0ff */
[----:B------:R-:W-:Y:S01]  /*10660*/  IMAD.WIDE.U32 R2, R108, c[0x0][0x208], RZ ;  /* 0x000082006c027a25 */ /* 0x000fe200078e00ff */
[----:B------:R-:W-:-:S04]  /*10670*/  DEPBAR.LE SB0, 0x0 ;  /* 0x000080000000791a */ /* 0x000fc80000000000 */
[----:B------:R-:W-:Y:S01]  /*10680*/  IMAD R0, R108, c[0x0][0x20c], R0 ;  /* 0x000083006c007a24 */ /* 0x000fe200078e0200 */
[----:B------:R-:W-:Y:S01]  /*10690*/  BAR.SYNC.DEFER_BLOCKING 0x0 ;  /* 0x0000000000007b1d */ /* 0x000fe20000010000 */
[----:B------:R-:W-:Y:S01]  /*106a0*/  IMAD.IADD R66, R212, 0x1, -R126 ;  /* 0x00000001d4427824 */ /* 0x000fe200078e0a7e */
[----:B------:R-:W-:Y:S01]  /*106b0*/  ISETP.NE.AND P3, PT, R140, 0x1, PT ;  /* 0x000000018c00780c */ /* 0x000fe20003f65270 */
[----:B------:R-:W-:Y:S01]  /*106c0*/  IMAD.IADD R3, R3, 0x1, R0 ;  /* 0x0000000103037824 */ /* 0x000fe200078e0200 */
[----:B------:R-:W-:Y:S02]  /*106d0*/  @P1 IADD3 R187, R178, -0x20, RZ ;  /* 0xffffffe0b2bb1810 */ /* 0x000fe40007ffe0ff */
[----:B------:R-:W-:Y:S01]  /*106e0*/  ISETP.GT.AND P1, PT, R108, R209, PT ;  /* 0x000000d16c00720c */ /* 0x000fe20003f24270 */
[----:B------:R-:W-:Y:S01]  /*106f0*/  ULDC UR4, c[0x0][0x324] ;  /* 0x0000c90000047ab9 */ /* 0x000fe20000000800 */
[----:B------:R-:W-:Y:S01]  /*10700*/  LEA R0, P0, R2, R222, 0x5 ;  /* 0x000000de02007211 */ /* 0x000fe200078028ff */
[----:B------:R-:W-:Y:S01]  /*10710*/  ULOP3.LUT UR4, URZ, UR4, URZ, 0x33, !UPT ;  /* 0x000000043f047292 */ /* 0x000fe2000f8e333f */
[----:B------:R-:W-:-:S02]  /*10720*/  IADD3 R188, R187, 0x3000, RZ ;  /* 0x00003000bbbc7810 */ /* 0x000fc40007ffe0ff */
[----:B------:R-:W-:Y:S02]  /*10730*/  LEA.HI.X R3, R2, R224, R3, 0x5, P0 ;  /* 0x000000e002037211 */ /* 0x000fe400000f2c03 */
[C---:B------:R-:W-:Y:S02]  /*10740*/  LEA R2, P0, R0.reuse, c[0x0][0x1f8], 0x1 ;  /* 0x00007e0000027a11 */ /* 0x040fe400078008ff */
[C---:B------:R-:W-:Y:S02]  /*10750*/  IADD3 R194, R187.reuse, 0x3800, RZ ;  /* 0x00003800bbc27810 */ /* 0x040fe40007ffe0ff */
[----:B------:R-:W-:Y:S02]  /*10760*/  LEA.HI.X R3, R0, c[0x0][0x1fc], R3, 0x1, P0 ;  /* 0x00007f0000037a11 */ /* 0x000fe400000f0c03 */
[----:B------:R-:W-:Y:S02]  /*10770*/  @P1 IADD3 R0, R236, -0x2, RZ ;  /* 0xfffffffeec001810 */ /* 0x000fe40007ffe0ff */
[----:B------:R-:W-:-:S02]  /*10780*/  IADD3 R193, R187, 0x2000, RZ ;  /* 0x00002000bbc17810 */ /* 0x000fc40007ffe0ff */
[----:B-1----:R-:W-:Y:S01]  /*10790*/  @P1 SHF.R.S32.HI R4, RZ, 0x1f, R0 ;  /* 0x0000001fff041819 */ /* 0x002fe20000011400 */
[----:B------:R-:W-:Y:S01]  /*107a0*/  LDSM.16.M88.4 R20, [R178] ;  /* 0x00000000b214783b */ /* 0x000fe20000000200 */
[C---:B------:R-:W-:Y:S02]  /*107b0*/  IADD3 R192, R187.reuse, 0x2800, RZ ;  /* 0x00002800bbc07810 */ /* 0x040fe40007ffe0ff */
[C---:B------:R-:W-:Y:S01]  /*107c0*/  IADD3 R191, R187.reuse, 0x1000, RZ ;  /* 0x00001000bbbf7810 */ /* 0x040fe20007ffe0ff */
[----:B------:R-:W-:Y:S01]  /*107d0*/  @P1 IMAD R4, R4, c[0x0][0x1e0], RZ ;  /* 0x0000780004041a24 */ /* 0x000fe200078e02ff */
[----:B------:R-:W-:Y:S01]  /*107e0*/  LDSM.16.M88.4 R36, [R178+0x800] ;  /* 0x00080000b224783b */ /* 0x000fe20000000200 */
[C---:B------:R-:W-:Y:S02]  /*107f0*/  IADD3 R190, R187.reuse, 0x1800, RZ ;  /* 0x00001800bbbe7810 */ /* 0x040fe40007ffe0ff */
[C---:B------:R-:W-:Y:S01]  /*10800*/  @P1 IMAD R6, R0.reuse, c[0x0][0x1e4], R4 ;  /* 0x0000790000061a24 */ /* 0x040fe200078e0204 */
[----:B------:R-:W-:Y:S01]  /*10810*/  LDSM.16.M88.4 R12, [R184] ;  /* 0x00000000b80c783b */ /* 0x000fe20000000200 */
[----:B------:R-:W-:Y:S01]  /*10820*/  @P1 IMAD.WIDE.U32 R4, R0, c[0x0][0x1e0], RZ ;  /* 0x0000780000041a25 */ /* 0x000fe200078e00ff */
[----:B------:R-:W-:-:S02]  /*10830*/  IADD3 R189, R187, 0x800, RZ ;  /* 0x00000800bbbd7810 */ /* 0x000fc40007ffe0ff */
[----:B------:R-:W-:Y:S01]  /*10840*/  LDSM.16.M88.4 R28, [R187] ;  /* 0x00000000bb1c783b */ /* 0x000fe20000000200 */
[----:B------:R-:W-:Y:S01]  /*10850*/  @P1 IMAD.IADD R0, R5, 0x1, R6 ;  /* 0x0000000105001824 */ /* 0x000fe200078e0206 */
[C---:B------:R-:W-:Y:S02]  /*10860*/  @P1 LEA R8, P0, R4.reuse, R220, 0x5 ;  /* 0x000000dc04081211 */ /* 0x040fe400078028ff */
[----:B------:R-:W-:Y:S02]  /*10870*/  LDSM.16.M88.4 R52, [R187+0x800] ;  /* 0x00080000bb34783b */ /* 0x000fe40000000200 */
[----:B------:R-:W-:Y:S01]  /*10880*/  @P1 LEA.HI.X R9, R4, R219, R0, 0x5, P0 ;  /* 0x000000db04091211 */ /* 0x000fe200000f2c00 */
[----:B------:R-:W-:Y:S01]  /*10890*/  IMAD.MOV.U32 R0, RZ, RZ, 0x40 ;  /* 0x00000040ff007424 */ /* 0x000fe200078e00ff */
[----:B------:R-:W-:Y:S02]  /*108a0*/  LOP3.LUT R4, R128, 0x1, RZ, 0xc0, !PT ;  /* 0x0000000180047812 */ /* 0x000fe400078ec0ff */
[----:B------:R-:W-:-:S02]  /*108b0*/  ISETP.GT.AND P0, PT, R66, R214, PT ;  /* 0x000000d64200720c */ /* 0x000fc40003f04270 */
[----:B------:R-:W-:Y:S02]  /*108c0*/  SEL R0, R0, 0xffffffc0, !P2 ;  /* 0xffffffc000007807 */ /* 0x000fe40005000000 */
[----:B------:R-:W-:Y:S02]  /*108d0*/  ISETP.NE.U32.OR P0, PT, R4, 0x1, !P0 ;  /* 0x000000010400780c */ /* 0x000fe40004705470 */
[----:B------:R-:W1:Y:S01]  /*108e0*/  LDSM.16.M88.4 R4, [R183] ;  /* 0x00000000b704783b */ /* 0x000e620000000200 */
[--C-:B------:R-:W-:Y:S01]  /*108f0*/  IMAD.IADD R177, R178, 0x1, R0.reuse ;  /* 0x00000001b2b17824 */ /* 0x100fe200078e0200 */
[----:B------:R-:W-:Y:S01]  /*10900*/  LOP3.LUT P2, RZ, R215, 0x1, RZ, 0xc0, !PT ;  /* 0x00000001d7ff7812 */ /* 0x000fe2000784c0ff */
[----:B------:R-:W-:-:S08]  /*10910*/  IMAD.IADD R176, R188, 0x1, R0 ;  /* 0x00000001bcb07824 */ /* 0x000fd000078e0200 */
[----:B------:R-:W-:Y:S01]  /*10920*/  @!PT LDS RZ, [RZ] ;  /* 0x00000000fffff984 */ /* 0x000fe20000000800 */
[----:B------:R-:W-:Y:S01]  /*10930*/  @!PT LDS RZ, [RZ] ;  /* 0x00000000fffff984 */ /* 0x000fe20000000800 */
[----:B------:R-:W-:Y:S01]  /*10940*/  @!PT LDS RZ, [RZ] ;  /* 0x00000000fffff984 */ /* 0x000fe20000000800 */
[----:B------:R2:W-:Y:S01]  /*10950*/  LDGSTS.E.BYPASS.LTC128B.128 [R196+0x8080], [R2.64], !P0 ;  /* 0x0808000002c47fae */ /* 0x0005e2000c101d46 */
[----:B------:R-:W-:-:S04]  /*10960*/  @P1 LEA R64, P0, R8, c[0x0][0x1c8], 0x1 ;  /* 0x0000720008401a11 */ /* 0x000fc800078008ff */
[----:B------:R-:W-:Y:S02]  /*10970*/  @P1 LEA.HI.X R65, R8, c[0x0][0x1cc], R9, 0x1, P0 ;  /* 0x0000730008411a11 */ /* 0x000fe400000f0c09 */
[----:B------:R-:W-:-:S04]  /*10980*/  LOP3.LUT P0, RZ, R128, 0x2, RZ, 0xc0, !PT ;  /* 0x0000000280ff7812 */ /* 0x000fc8000780c0ff */
[----:B------:R-:W-:-:S13]  /*10990*/  ISETP.LE.OR P0, PT, R66, R214, !P0 ;  /* 0x000000d64200720c */ /* 0x000fda0004703670 */
[----:B------:R2:W-:Y:S01]  /*109a0*/  LDGSTS.E.BYPASS.LTC128B.128 [R196+0x9080], [R2.64+0x80], !P0 ;  /* 0x0908008002c47fae */ /* 0x0005e2000c101d46 */
[----:B------:R-:W-:-:S04]  /*109b0*/  LOP3.LUT P0, RZ, R128, 0x4, RZ, 0xc0, !PT ;  /* 0x0000000480ff7812 */ /* 0x000fc8000780c0ff */
[----:B------:R-:W-:Y:S01]  /*109c0*/  ISETP.LE.OR P0, PT, R66, R214, !P0 ;  /* 0x000000d64200720c */ /* 0x000fe20004703670 */
[C---:B-1-3--:R-:W-:Y:S08]  /*109d0*/  HMMA.16816.F32 R8, R4.reuse, R20, RZ ;  /* 0x000000140408723c */ /* 0x04aff000000018ff */
[----:B------:R-:W-:Y:S04]  /*109e0*/  HMMA.16816.F32 R24, R4, R22, RZ ;  /* 0x000000160418723c */ /* 0x000fe800000018ff */
[----:B------:R2:W-:Y:S01]  /*109f0*/  LDGSTS.E.BYPASS.LTC128B.128 [R196+0xa080], [R2.64+0x100], !P0 ;  /* 0x0a08010002c47fae */ /* 0x0005e2000c101d46 */
[----:B------:R-:W-:-:S03]  /*10a00*/  LOP3.LUT P0, RZ, R128, 0x8, RZ, 0xc0, !PT ;  /* 0x0000000880ff7812 */ /* 0x000fc6000780c0ff */
[----:B------:R-:W-:Y:S01]  /*10a10*/  HMMA.16816.F32 R32, R4, R36, RZ ;  /* 0x000000240420723c */ /* 0x000fe200000018ff */
[----:B------:R-:W-:-:S07]  /*10a20*/  ISETP.LE.OR P0, PT, R66, R214, !P0 ;  /* 0x000000d64200720c */ /* 0x000fce0004703670 */
[C---:B------:R-:W-:Y:S06]  /*10a30*/  HMMA.16816.F32 R8, R12.reuse, R28, R8 ;  /* 0x0000001c0c08723c */ /* 0x040fec0000001808 */
[----:B------:R2:W-:Y:S02]  /*10a40*/  LDGSTS.E.BYPASS.LTC128B.128 [R196+0xb080], [R2.64+0x180], !P0 ;  /* 0x0b08018002c47fae */ /* 0x0005e4000c101d46 */
[----:B------:R-:W-:Y:S02]  /*10a50*/  HMMA.16816.F32 R28, R12, R30, R24 ;  /* 0x0000001e0c1c723c */ /* 0x000fe40000001818 */
[----:B----4-:R-:W-:Y:S04]  /*10a60*/  LDSM.16.M88.4 R16, [R186] ;  /* 0x00000000ba10783b */ /* 0x010fe80000000200 */
[----:B------:R-:W1:Y:S02]  /*10a70*/  LDSM.16.M88.4 R40, [R177] ;  /* 0x00000000b128783b */ /* 0x000e640000000200 */
[----:B------:R-:W-:Y:S02]  /*10a80*/  HMMA.16816.F32 R4, R4, R38, RZ ;  /* 0x000000260404723c */ /* 0x000fe400000018ff */
[----:B------:R-:W-:Y:S04]  /*10a90*/  LDSM.16.M88.4 R20, [R185] ;  /* 0x00000000b914783b */ /* 0x000fe80000000200 */
[----:B------:R-:W-:Y:S02]  /*10aa0*/  LDSM.16.M88.4 R48, [R176+-0x3000] ;  /* 0xffd00000b030783b */ /* 0x000fe40000000200 */
[C---:B------:R-:W-:Y:S02]  /*10ab0*/  HMMA.16816.F32 R32, R12.reuse, R52, R32 ;  /* 0x000000340c20723c */ /* 0x040fe40000001820 */
[----:B------:R-:W3:Y:S04]  /*10ac0*/  LDSM.16.M88.4 R44, [R177+0x800] ;  /* 0x00080000b12c783b */ /* 0x000ee80000000200 */
[----:B------:R-:W-:Y:S04]  /*10ad0*/  LDSM.16.M88.4 R60, [R178+0x1000] ;  /* 0x00100000b23c783b */ /* 0x000fe80000000200 */
[----:B------:R-:W-:Y:S04]  /*10ae0*/  LDSM.16.M88.4 R56, [R176+-0x2800] ;  /* 0xffd80000b038783b */ /* 0x000fe80000000200 */
[----:B------:R-:W0:Y:S02]  /*10af0*/  LDGDEPBAR ;  /* 0x00000000000079af */ /* 0x000e240000000000 */
[----:B------:R-:W-:Y:S02]  /*10b00*/  HMMA.16816.F32 R12, R12, R54, R4 ;  /* 0x000000360c0c723c */ /* 0x000fe40000001804 */
[----:B------:R-:W-:Y:S04]  /*10b10*/  LDSM.16.M88.4 R4, [R184+0x4000] ;  /* 0x00400000b804783b */ /* 0x000fe80000000200 */
[----:B------:R-:W-:Y:S02]  /*10b20*/  LDSM.16.M88.4 R52, [R187+0x1000] ;  /* 0x00100000bb34783b */ /* 0x000fe40000000200 */
[C---:B-1----:R-:W-:Y:S02]  /*10b30*/  HMMA.16816.F32 R24, R16.reuse, R40, R8 ;  /* 0x000000281018723c */ /* 0x042fe40000001808 */
[----:B------:R-:W1:Y:S06]  /*10b40*/  LDSM.16.M88.4 R8, [R183+0x4000] ;  /* 0x00400000b708783b */ /* 0x000e6c0000000200 */
[C---:B------:R-:W-:Y:S01]  /*10b50*/  HMMA.16816.F32 R28, R16.reuse, R42, R28 ;  /* 0x0000002a101c723c */ /* 0x040fe2000000181c */
[----:B------:R-:W-:Y:S07]  /*10b60*/  LDSM.16.M88.4 R40, [R177+0x1000] ;  /* 0x00100000b128783b */ /* 0x000fee0000000200 */
[----:B---3--:R-:W-:Y:S01]  /*10b70*/  HMMA.16816.F32 R36, R16, R44, R32 ;  /* 0x0000002c1024723c */ /* 0x008fe20000001820 */
[----:B------:R-:W-:Y:S07]  /*10b80*/  LDSM.16.M88.4 R32, [R187+0x1800] ;  /* 0x00180000bb20783b */ /* 0x000fee0000000200 */
[C---:B------:R-:W-:Y:S08]  /*10b90*/  HMMA.16816.F32 R24, R20.reuse, R48, R24 ;  /* 0x000000301418723c */ /* 0x040ff00000001818 */
[----:B------:R-:W-:Y:S01]  /*10ba0*/  HMMA.16816.F32 R28, R20, R50, R28 ;  /* 0x00000032141c723c */ /* 0x000fe2000000181c */
[----:B------:R-:W3:Y:S07]  /*10bb0*/  LDSM.16.M88.4 R48, [R178+0x1800] ;  /* 0x00180000b230783b */ /* 0x000eee0000000200 */
[----:B------:R-:W-:Y:S01]  /*10bc0*/  HMMA.16816.F32 R12, R16, R46, R12 ;  /* 0x0000002e100c723c */ /* 0x000fe2000000180c */
[----:B------:R-:W4:Y:S04]  /*10bd0*/  LDSM.16.M88.4 R16, [R186+0x4000] ;  /* 0x00400000ba10783b */ /* 0x000f280000000200 */
[----:B------:R-:W-:Y:S03]  /*10be0*/  LDSM.16.M88.4 R44, [R176+-0x1800] ;  /* 0xffe80000b02c783b */ /* 0x000fe60000000200 */
[----:B-1----:R-:W-:Y:S08]  /*10bf0*/  HMMA.16816.F32 R24, R8, R60, R24 ;  /* 0x0000003c0818723c */ /* 0x002ff00000001818 */
[----:B------:R-:W-:Y:S08]  /*10c00*/  HMMA.16816.F32 R36, R20, R56, R36 ;  /* 0x000000381424723c */ /* 0x000ff00000001824 */
[----:B------:R-:W-:Y:S08]  /*10c10*/  HMMA.16816.F32 R28, R8, R62, R28 ;  /* 0x0000003e081c723c */ /* 0x000ff0000000181c */
[----:B------:R-:W-:Y:S08]  /*10c20*/  HMMA.16816.F32 R24, R4, R52, R24 ;  /* 0x000000340418723c */ /* 0x000ff00000001818 */
[----:B------:R-:W-:Y:S01]  /*10c30*/  HMMA.16816.F32 R12, R20, R58, R12 ;  /* 0x0000003a140c723c */ /* 0x000fe2000000180c */
[----:B------:R-:W-:Y:S04]  /*10c40*/  LDSM.16.M88.4 R20, [R185+0x4000] ;  /* 0x00400000b914783b */ /* 0x000fe80000000200 */
[----:B------:R-:W1:Y:S03]  /*10c50*/  LDSM.16.M88.4 R56, [R176+-0x2000] ;  /* 0xffe00000b038783b */ /* 0x000e660000000200 */
[----:B---3--:R-:W-:Y:S08]  /*10c60*/  HMMA.16816.F32 R36, R8, R48, R36 ;  /* 0x000000300824723c */ /* 0x008ff00000001824 */
[----:B------:R-:W-:Y:S01]  /*10c70*/  HMMA.16816.F32 R28, R4, R54, R28 ;  /* 0x00000036041c723c */ /* 0x000fe2000000181c */
[----:B------:R-:W3:Y:S07]  /*10c80*/  LDSM.16.M88.4 R52, [R177+0x1800] ;  /* 0x00180000b134783b */ /* 0x000eee0000000200 */
[----:B----4-:R-:W-:Y:S08]  /*10c90*/  HMMA.16816.F32 R24, R16, R40, R24 ;  /* 0x000000281018723c */ /* 0x010ff00000001818 */
[----:B------:R-:W-:Y:S01]  /*10ca0*/  HMMA.16816.F32 R8, R8, R50, R12 ;  /* 0x000000320808723c */ /* 0x000fe2000000180c */
[----:B------:R-:W-:Y:S04]  /*10cb0*/  LDSM.16.M88.4 R12, [R183+0x8000] ;  /* 0x00800000b70c783b */ /* 0x000fe80000000200 */
[----:B------:R-:W4:Y:S03]  /*10cc0*/  LDSM.16.M88.4 R48, [R178+0x2000] ;  /* 0x00200000b230783b */ /* 0x000f260000000200 */
[----:B------:R-:W-:Y:S08]  /*10cd0*/  HMMA.16816.F32 R36, R4, R32, R36 ;  /* 0x000000200424723c */ /* 0x000ff00000001824 */
[----:B------:R-:W-:Y:S01]  /*10ce0*/  HMMA.16816.F32 R28, R16, R42, R28 ;  /* 0x0000002a101c723c */ /* 0x000fe2000000181c */
[----:B------:R-:W-:Y:S07]  /*10cf0*/  LDSM.16.M88.4 R40, [R187+0x2000] ;  /* 0x00200000bb28783b */ /* 0x000fee0000000200 */
[----:B-1----:R-:W-:Y:S08]  /*10d00*/  HMMA.16816.F32 R24, R20, R56, R24 ;  /* 0x000000381418723c */ /* 0x002ff00000001818 */
[----:B------:R-:W-:Y:S01]  /*10d10*/  HMMA.16816.F32 R4, R4, R34, R8 ;  /* 0x000000220404723c */ /* 0x000fe20000001808 */
[----:B------:R-:W1:Y:S04]  /*10d20*/  LDSM.16.M88.4 R8, [R184+0x8000] ;  /* 0x00800000b808783b */ /* 0x000e680000000200 */
[----:B------:R-:W1:Y:S03]  /*10d30*/  LDSM.16.M88.4 R32, [R178+0x2800] ;  /* 0x00280000b220783b */ /* 0x000e660000000200 */
[----:B---3--:R-:W-:Y:S08]  /*10d40*/  HMMA.16816.F32 R36, R16, R52, R36 ;  /* 0x000000341024723c */ /* 0x008ff00000001824 */
[----:B------:R-:W-:Y:S01]  /*10d50*/  HMMA.16816.F32 R28, R20, R58, R28 ;  /* 0x0000003a141c723c */ /* 0x000fe2000000181c */
[----:B------:R-:W-:Y:S07]  /*10d60*/  LDSM.16.M88.4 R56, [R177+0x2000] ;  /* 0x00200000b138783b */ /* 0x000fee0000000200 */
[----:B----4-:R-:W-:Y:S08]  /*10d70*/  HMMA.16816.F32 R24, R12, R48, R24 ;  /* 0x000000300c18723c */ /* 0x010ff00000001818 */
[----:B------:R-:W-:Y:S01]  /*10d80*/  HMMA.16816.F32 R16, R16, R54, R4 ;  /* 0x000000361010723c */ /* 0x000fe20000001804 */
[----:B------:R-:W3:Y:S04]  /*10d90*/  LDSM.16.M88.4 R4, [R186+0x8000] ;  /* 0x00800000ba04783b */ /* 0x000ee80000000200 */
[----:B------:R-:W4:Y:S03]  /*10da0*/  LDSM.16.M88.4 R52, [R187+0x2800] ;  /* 0x00280000bb34783b */ /* 0x000f260000000200 */
[----:B------:R-:W-:Y:S08]  /*10db0*/  HMMA.16816.F32 R36, R20, R44, R36 ;  /* 0x0000002c1424723c */ /* 0x000ff00000001824 */
[----:B------:R-:W-:Y:S01]  /*10dc0*/  HMMA.16816.F32 R28, R12, R50, R28 ;  /* 0x000000320c1c723c */ /* 0x000fe2000000181c */
[----:B------:R-:W-:Y:S07]  /*10dd0*/  LDSM.16.M88.4 R48, [R176+-0x1000] ;  /* 0xfff00000b030783b */ /* 0x000fee0000000200 */
[----:B-1----:R-:W-:Y:S08]  /*10de0*/  HMMA.16816.F32 R24, R8, R40, R24 ;  /* 0x000000280818723c */ /* 0x002ff00000001818 */
[----:B------:R-:W-:Y:S01]  /*10df0*/  HMMA.16816.F32 R16, R20, R46, R16 ;  /* 0x0000002e1410723c */ /* 0x000fe20000001810 */
[----:B------:R-:W1:Y:S04]  /*10e00*/  LDSM.16.M88.4 R20, [R185+0x8000] ;  /* 0x00800000b914783b */ /* 0x000e680000000200 */
[----:B------:R-:W-:Y:S03]  /*10e10*/  LDSM.16.M88.4 R44, [R176+-0x800] ;  /* 0xfff80000b02c783b */ /* 0x000fe60000000200 */
[----:B------:R-:W-:Y:S08]  /*10e20*/  HMMA.16816.F32 R36, R12, R32, R36 ;  /* 0x000000200c24723c */ /* 0x000ff00000001824 */
[----:B------:R-:W-:Y:S01]  /*10e30*/  HMMA.16816.F32 R28, R8, R42, R28 ;  /* 0x0000002a081c723c */ /* 0x000fe2000000181c */
[----:B------:R-:W2:Y:S07]  /*10e40*/  LDSM.16.M88.4 R40, [R177+0x2800] ;  /* 0x00280000b128783b */ /* 0x000eae0000000200 */
[----:B---3--:R-:W-:Y:S08]  /*10e50*/  HMMA.16816.F32 R24, R4, R56, R24 ;  /* 0x000000380418723c */ /* 0x008ff00000001818 */
[----:B------:R-:W-:Y:S01]  /*10e60*/  HMMA.16816.F32 R12, R12, R34, R16 ;  /* 0x000000220c0c723c */ /* 0x000fe20000001810 */
[----:B------:R-:W-:Y:S04]  /*10e70*/  LDSM.16.M88.4 R16, [R183+0xc000] ;  /* 0x00c00000b710783b */ /* 0x000fe80000000200 */
[----:B------:R-:W3:Y:S03]  /*10e80*/  LDSM.16.M88.4 R32, [R178+0x3000] ;  /* 0x00300000b220783b */ /* 0x000ee60000000200 */
[----:B----4-:R-:W-:Y:S08]  /*10e90*/  HMMA.16816.F32 R36, R8, R52, R36 ;  /* 0x000000340824723c */ /* 0x010ff00000001824 */
[----:B------:R-:W-:Y:S01]  /*10ea0*/  HMMA.16816.F32 R28, R4, R58, R28 ;  /* 0x0000003a041c723c */ /* 0x000fe2000000181c */
[----:B------:R-:W-:Y:S07]  /*10eb0*/  LDSM.16.M88.4 R56, [R187+0x3000] ;  /* 0x00300000bb38783b */ /* 0x000fee0000000200 */
[----:B-1----:R-:W-:Y:S08]  /*10ec0*/  HMMA.16816.F32 R24, R20, R48, R24 ;  /* 0x000000301418723c */ /* 0x002ff00000001818 */
[----:B------:R-:W-:Y:S01]  /*10ed0*/  HMMA.16816.F32 R8, R8, R54, R12 ;  /* 0x000000360808723c */ /* 0x000fe2000000180c */
[----:B------:R-:W1:Y:S04]  /*10ee0*/  LDSM.16.M88.4 R12, [R184+0xc000] ;  /* 0x00c00000b80c783b */ /* 0x000e680000000200 */
[----:B------:R-:W4:Y:S03]  /*10ef0*/  LDSM.16.M88.4 R52, [R178+0x3800] ;  /* 0x00380000b234783b */ /* 0x000f260000000200 */
[----:B--2---:R-:W-:Y:S08]  /*10f00*/  HMMA.16816.F32 R36, R4, R40, R36 ;  /* 0x000000280424723c */ /* 0x004ff00000001824 */
[----:B------:R-:W-:Y:S01]  /*10f10*/  HMMA.16816.F32 R28, R20, R50, R28 ;  /* 0x00000032141c723c */ /* 0x000fe2000000181c */
[----:B------:R-:W-:Y:S07]  /*10f20*/  LDSM.16.M88.4 R48, [R177+0x3000] ;  /* 0x00300000b130783b */ /* 0x000fee0000000200 */
[----:B---3--:R-:W-:Y:S08]  /*10f30*/  HMMA.16816.F32 R24, R16, R32, R24 ;  /* 0x000000201018723c */ /* 0x008ff00000001818 */
[----:B------:R-:W-:Y:S01]  /*10f40*/  HMMA.16816.F32 R4, R4, R42, R8 ;  /* 0x0000002a0404723c */ /* 0x000fe20000001808 */
[----:B------:R-:W2:Y:S04]  /*10f50*/  LDSM.16.M88.4 R8, [R186+0xc000] ;  /* 0x00c00000ba08783b */ /* 0x000ea80000000200 */
[----:B------:R-:W3:Y:S03]  /*10f60*/  LDSM.16.M88.4 R40, [R187+0x3800] ;  /* 0x00380000bb28783b */ /* 0x000ee60000000200 */
[----:B------:R-:W-:Y:S08]  /*10f70*/  HMMA.16816.F32 R36, R20, R44, R36 ;  /* 0x0000002c1424723c */ /* 0x000ff00000001824 */
[----:B------:R-:W-:Y:S08]  /*10f80*/  HMMA.16816.F32 R32, R16, R34, R28 ;  /* 0x000000221020723c */ /* 0x000ff0000000181c */
[----:B-1----:R-:W-:Y:S08]  /*10f90*/  HMMA.16816.F32 R28, R12, R56, R24 ;  /* 0x000000380c1c723c */ /* 0x002ff00000001818 */
[----:B------:R-:W-:Y:S01]  /*10fa0*/  HMMA.16816.F32 R20, R20, R46, R4 ;  /* 0x0000002e1414723c */ /* 0x000fe20000001804 */
[----:B------:R-:W-:Y:S04]  /*10fb0*/  LDSM.16.M88.4 R4, [R185+0xc000] ;  /* 0x00c00000b904783b */ /* 0x000fe80000000200 */
[----:B------:R-:W1:Y:S03]  /*10fc0*/  LDSM.16.M88.4 R44, [R176] ;  /* 0x00000000b02c783b */ /* 0x000e660000000200 */
[----:B----4-:R-:W-:Y:S01]  /*10fd0*/  HMMA.16816.F32 R24, R16, R52, R36 ;  /* 0x000000341018723c */ /* 0x010fe20000001824 */
[----:B------:R-:W4:Y:S07]  /*10fe0*/  LDSM.16.M88.4 R36, [R177+0x3800] ;  /* 0x00380000b124783b */ /* 0x000f2e0000000200 */
[----:B------:R-:W-:Y:S08]  /*10ff0*/  HMMA.16816.F32 R32, R12, R58, R32 ;  /* 0x0000003a0c20723c */ /* 0x000ff00000001820 */
[----:B--2---:R-:W-:Y:S08]  /*11000*/  HMMA.16816.F32 R28, R8, R48, R28 ;  /* 0x00000030081c723c */ /* 0x004ff0000000181c */
[----:B------:R-:W-:Y:S08]  /*11010*/  HMMA.16816.F32 R20, R16, R54, R20 ;  /* 0x000000361014723c */ /* 0x000ff00000001814 */
[----:B---3--:R-:W-:Y:S08]  /*11020*/  HMMA.16816.F32 R16, R12, R40, R24 ;  /* 0x000000280c10723c */ /* 0x008ff00000001818 */
[----:B------:R-:W-:Y:S01]  /*11030*/  HMMA.16816.F32 R24, R8, R50, R32 ;  /* 0x000000320818723c */ /* 0x000fe20000001820 */
[----:B------:R-:W2:Y:S01]  /*11040*/  LDSM.16.M88.4 R32, [R176+0x800] ;  /* 0x00080000b020783b */ /* 0x000ea20000000200 */
[----:B------:R-:W-:-:S04]  /*11050*/  DEPBAR.LE SB0, 0x0 ;  /* 0x000080000000791a */ /* 0x000fc80000000000 */
[----:B------:R-:W-:Y:S02]  /*11060*/  BAR.SYNC.DEFER_BLOCKING 0x0 ;  /* 0x0000000000007b1d */ /* 0x000fe40000010000 */
[----:B-1----:R-:W-:Y:S08]  /*11070*/  HMMA.16816.F32 R28, R4, R44, R28 ;  /* 0x0000002c041c723c */ /* 0x002ff0000000181c */
[----:B------:R-:W-:Y:S08]  /*11080*/  HMMA.16816.F32 R20, R12, R42, R20 ;  /* 0x0000002a0c14723c */ /* 0x000ff00000001814 */
[----:B----4-:R-:W-:Y:S01]  /*11090*/  HMMA.16816.F32 R12, R8, R36, R16 ;  /* 0x00000024080c723c */ /* 0x010fe20000001810 */
[----:B------:R-:W-:Y:S01]  /*110a0*/  @!PT LDS RZ, [RZ] ;  /* 0x00000000fffff984 */ /* 0x000fe20000000800 */
[----:B------:R-:W-:Y:S01]  /*110b0*/  @!PT LDS RZ, [RZ] ;  /* 0x00000000fffff984 */ /* 0x000fe20000000800 */
[----:B------:R-:W-:Y:S01]  /*110c0*/  @!PT LDS RZ, [RZ] ;  /* 0x00000000fffff984 */ /* 0x000fe20000000800 */
[----:B------:R1:W-:Y:S07]  /*110d0*/  @P1 LDGSTS.E.BYPASS.LTC128B.128 [R196+0xc080], [R64.64], !P2 ;  /* 0x0c08000040c41fae */ /* 0x0003ee000d101d46 */
[----:B------:R-:W-:Y:S01]  /*110e0*/  HMMA.16816.F32 R16, R4, R46, R24 ;  /* 0x0000002e0410723c */ /* 0x000fe20000001818 */
[----:B------:R-:W-:Y:S01]  /*110f0*/  FMUL.FTZ R0, R28, c[0x0][0x320] ;  /* 0x0000c8001c007a20 */ /* 0x000fe20000410000 */
[----:B------:R1:W-:Y:S03]  /*11100*/  @P1 LDGSTS.E.BYPASS.LTC128B.128 [R196+0xd080], [R64.64+0x80], !P6 ;  /* 0x0d08008040c41fae */ /* 0x0003e6000f101d46 */
[----:B------:R3:W4:Y:S01]  /*11110*/  MUFU.TANH R27, R0 ;  /* 0x00000000001b7308 */ /* 0x0007220000002400 */
[----:B------:R1:W-:Y:S02]  /*11120*/  @P1 LDGSTS.E.BYPASS.LTC128B.128 [R196+0xe080], [R64.64+0x100], !P5 ;  /* 0x0e08010040c41fae */ /* 0x0003e4000e901d46 */
[----:B------:R-:W-:Y:S02]  /*11130*/  HMMA.16816.F32 R8, R8, R38, R20 ;  /* 0x000000260808723c */ /* 0x000fe40000001814 */
[----:B------:R1:W-:Y:S04]  /*11140*/  @P1 LDGSTS.E.BYPASS.LTC128B.128 [R196+0xf080], [R64.64+0x180], !P4 ;  /* 0x0f08018040c41fae */ /* 0x0003e8000e101d46 */
[----:B------:R-:W0:Y:S02]  /*11150*/  LDGDEPBAR ;  /* 0x00000000000079af */ /* 0x000e240000000000 */
[----:B--2---:R-:W-:Y:S01]  /*11160*/  HMMA.16816.F32 R12, R4, R32, R12 ;  /* 0x00000020040c723c */ /* 0x004fe2000000180c */
[----:B---3--:R-:W-:-:S04]  /*11170*/  FMUL.FTZ R0, R29, c[0x0][0x320] ;  /* 0x0000c8001d007a20 */ /* 0x008fc80000410000 */
[----:B------:R2:W3:Y:S11]  /*11180*/  MUFU.TANH R26, R0 ;  /* 0x00000000001a7308 */ /* 0x0004f60000002400 */
[----:B------:R-:W-:Y:S07]  /*11190*/  HMMA.16816.F32 R8, R4, R34, R8 ;  /* 0x000000220408723c */ /* 0x000fee0000001808 */
[----:B------:R-:W-:-:S02]  /*111a0*/  IMAD.IADD R7, R66, 0x1, -R210 ;  /* 0x0000000142077824 */ /* 0x000fc400078e0ad2 */
[----:B--2---:R-:W-:Y:S02]  /*111b0*/  FMUL.FTZ R0, R30, c[0x0][0x320] ;  /* 0x0000c8001e007a20 */ /* 0x004fe40000410000 */
[----:B------:R-:W-:Y:S02]  /*111c0*/  FMUL.FTZ R2, R14, c[0x0][0x320] ;  /* 0x0000c8000e027a20 */ /* 0x000fe40000410000 */
[----:B------:R2:W1:Y:S01]  /*111d0*/  MUFU.TANH R29, R0 ;  /* 0x00000000001d7308 */ /* 0x0004620000002400 */
[----:B------:R-:W-:-:S07]  /*111e0*/  FMUL.FTZ R3, R15, c[0x0][0x320] ;  /* 0x0000c8000f037a20 */ /* 0x000fce0000410000 */
[----:B------:R-:W1:Y:S01]  /*111f0*/  MUFU.TANH R22, R2 ;  /* 0x0000000200167308 */ /* 0x000e620000002400 */
[----:B--2---:R-:W-:-:S07]  /*11200*/  FMUL.FTZ R0, R31, c[0x0][0x320] ;  /* 0x0000c8001f007a20 */ /* 0x004fce0000410000 */
[----:B------:R2:W1:Y:S02]  /*11210*/  MUFU.TANH R28, R0 ;  /* 0x00000000001c7308 */ /* 0x0004640000002400 */
[----:B--2---:R-:W-:-:S06]  /*11220*/  FMUL.FTZ R0, R16, c[0x0][0x320] ;  /* 0x0000c80010007a20 */ /* 0x004fcc0000410000 */
[----:B------:R2:W1:Y:S02]  /*11230*/  MUFU.TANH R23, R0 ;  /* 0x0000000000177308 */ /* 0x0004640000002400 */
[----:B--2---:R-:W-:-:S06]  /*11240*/  FMUL.FTZ R0, R17, c[0x0][0x320] ;  /* 0x0000c80011007a20 */ /* 0x004fcc0000410000 */
[----:B------:R-:W2:Y:S08]  /*11250*/  MUFU.TANH R17, R3 ;  /* 0x0000000300117308 */ /* 0x000eb00000002400 */
[----:B------:R1:W1:Y:S02]  /*11260*/  MUFU.TANH R21, R0 ;  /* 0x0000000000157308 */ /* 0x0002640000002400 */
[----:B-1----:R-:W-:-:S06]  /*11270*/  FMUL.FTZ R0, R18, c[0x0][0x320] ;  /* 0x0000c80012007a20 */ /* 0x002fcc0000410000 */
[----:B------:R1:W1:Y:S02]  /*11280*/  MUFU.TANH R25, R0 ;  /* 0x0000000000197308 */ /* 0x0002640000002400 */
[----:B-1----:R-:W-:-:S06]  /*11290*/  FMUL.FTZ R0, R19, c[0x0][0x320] ;  /* 0x0000c80013007a20 */ /* 0x002fcc0000410000 */
[----:B------:R1:W1:Y:S02]  /*112a0*/  MUFU.TANH R24, R0 ;  /* 0x0000000000187308 */ /* 0x0002640000002400 */
[----:B-1----:R-:W-:Y:S02]  /*112b0*/  FMUL.FTZ R0, R12, c[0x0][0x320] ;  /* 0x0000c8000c007a20 */ /* 0x002fe40000410000 */
[----:B------:R-:W-:-:S04]  /*112c0*/  IMAD.MOV.U32 R12, RZ, RZ, c[0x0][0x32c] ;  /* 0x0000cb00ff0c7624 */ /* 0x000fc800078e00ff */
[----:B------:R1:W1:Y:S01]  /*112d0*/  MUFU.TANH R16, R0 ;  /* 0x0000000000107308 */ /* 0x0002620000002400 */
[----:B------:R-:W-:Y:S01]  /*112e0*/  ISETP.GE.AND P2, PT, R12, 0x1, PT ;  /* 0x000000010c00780c */ /* 0x000fe20003f46270 */
[----:B-1----:R-:W-:-:S06]  /*112f0*/  FMUL.FTZ R0, R13, c[0x0][0x320] ;  /* 0x0000c8000d007a20 */ /* 0x002fcc0000410000 */
[----:B------:R1:W1:Y:S02]  /*11300*/  MUFU.TANH R18, R0 ;  /* 0x0000000000127308 */ /* 0x0002640000002400 */
[----:B-1----:R-:W-:-:S04]  /*11310*/  IMAD.IADD R0, R226, 0x1, R225 ;  /* 0x00000001e2007824 */ /* 0x002fc800078e02e1 */
[----:B------:R-:W-:-:S04]  /*11320*/  @P3 IMAD.HI.U32 R2, R0, c[0x0][0x2c8], RZ ;  /* 0x0000b20000023a27 */ /* 0x000fc800078e00ff */
[----:B------:R-:W-:Y:S01]  /*11330*/  IMAD.MOV.U32 R4, RZ, RZ, R0 ;  /* 0x000000ffff047224 */ /* 0x000fe200078e0000 */
[----:B------:R-:W-:Y:S01]  /*11340*/  @P3 SHF.R.U32.HI R4, RZ, c[0x0][0x2cc], R2 ;  /* 0x0000b300ff043a19 */ /* 0x000fe20000011602 */
[----:B------:R-:W-:Y:S02]  /*11350*/  FMUL.FTZ R0, R8, c[0x0][0x320] ;  /* 0x0000c80008007a20 */ /* 0x000fe40000410000 */
[----:B------:R-:W-:Y:S02]  /*11360*/  FMUL.FTZ R2, R10, c[0x0][0x320] ;  /* 0x0000c8000a027a20 */ /* 0x000fe40000410000 */
[----:B------:R-:W1:Y:S01]  /*11370*/  SHFL.IDX PT, R3, R4, RZ, 0x1c1f ;  /* 0x001c1fff04037589 */ /* 0x000e6200000e0000 */
[----:B------:R2:W1:Y:S08]  /*11380*/  MUFU.TANH R13, R0 ;  /* 0x00000000000d7308 */ /* 0x0004700000002400 */
[----:B------:R1:W1:Y:S01]  /*11390*/  MUFU.TANH R20, R2 ;  /* 0x0000000200147308 */ /* 0x0002620000002400 */
[----:B--2---:R-:W-:-:S07]  /*113a0*/  FMUL.FTZ R0, R9, c[0x0][0x320] ;  /* 0x0000c80009007a20 */ /* 0x004fce0000410000 */
[----:B------:R2:W2:Y:S01]  /*113b0*/  MUFU.TANH R9, R0 ;  /* 0x0000000000097308 */ /* 0x0004a20000002400 */
[----:B-1----:R-:W-:-:S07]  /*113c0*/  FMUL.FTZ R2, R11, c[0x0][0x320] ;  /* 0x0000c8000b027a20 */ /* 0x002fce0000410000 */
[----:B------:R1:W1:Y:S01]  /*113d0*/  MUFU.TANH R11, R2 ;  /* 0x00000002000b7308 */ /* 0x0002620000002400 */
[----:B--2---:R-:W-:-:S04]  /*113e0*/  IADD3 R0, R212, 0x1, -R126 ;  /* 0x00000001d4007810 */ /* 0x004fc80007ffe87e */
[----:B------:R-:W-:-:S04]  /*113f0*/  IADD3 R0, -R213, R0, -R210 ;  /* 0x00000000d5007210 */ /* 0x000fc80007ffe9d2 */
[C---:B------:R-:W-:Y:S02]  /*11400*/  IADD3 R5, R0.reuse, c[0x0][0x328], RZ ;  /* 0x0000ca0000057a10 */ /* 0x040fe40007ffe0ff */
[----:B------:R-:W-:-:S03]  /*11410*/  IADD3 R6, R0, UR4, RZ ;  /* 0x0000000400067c10 */ /* 0x000fc6000fffe0ff */
[--C-:B-1----:R-:W-:Y:S02]  /*11420*/  IMAD.IADD R2, R5, 0x1, R3.reuse ;  /* 0x0000000105027824 */ /* 0x102fe400078e0203 */
[----:B------:R-:W-:-:S03]  /*11430*/  IMAD.IADD R0, R6, 0x1, R3 ;  /* 0x0000000106007824 */ /* 0x000fc600078e0203 */
[----:B------:R-:W-:Y:S01]  /*11440*/  IMNMX R2, R7, R2, PT ;  /* 0x0000000207027217 */ /* 0x000fe20003800200 */
[----:B------:R-:W-:Y:S05]  /*11450*/  @!P2 BRA `(.L_x_689) ;  /* 0x000001500000a947 */ /* 0x000fea0003800000 */
[----:B---34-:R-:W-:Y:S01]  /*11460*/  IADD3 R3, -R213, R212, R3 ;  /* 0x000000d4d5037210 */ /* 0x018fe20007ffe103 */
[----:B------:R-:W-:Y:S03]  /*11470*/  BSSY B0, `(.L_x_690) ;  /* 0x000000e000007945 */ /* 0x000fe60003800000 */
        /* <DEDUP_REMOVED lines=9> */
.L_x_691:
[----:B------:R-:W-:-:S04]  /*11510*/  MOV R8, c[0x0][0x32c] ;  /* 0x0000cb0000087a02 */ /* 0x000fc80000000f00 */
[----:B------:R-:W-:-:S13]  /*11520*/  ISETP.NE.AND P0, PT, R8, 0x1, PT ;  /* 0x000000010800780c */ /* 0x000fda0003f05270 */
[----:B------:R-:W-:-:S05]  /*11530*/  @P0 IMAD.HI.U32 R8, R3, c[0x0][0x330], RZ ;  /* 0x0000cc0003080a27 */ /* 0x000fca00078e00ff */
[----:B------:R-:W-:Y:S02]  /*11540*/  @P0 SHF.R.U32.HI R3, RZ, c[0x0][0x334], R8 ;  /* 0x0000cd00ff030a19 */ /* 0x000fe40000011608 */
.L_x_692:
[----:B------:R-:W-:Y:S05]  /*11550*/  BSYNC B0 ;  /* 0x0000000000007941 */ /* 0x000fea0003800000 */
.L_x_690:
[----:B------:R-:W-:-:S04]  /*11560*/  IMAD R3, R3, c[0x0][0x32c], -R126 ;  /* 0x0000cb0003037a24 */ /* 0x000fc800078e0a7e */
[----:B------:R-:W-:-:S05]  /*11570*/  IMAD.IADD R3, R3, 0x1, -R210 ;  /* 0x0000000103037824 */ /* 0x000fca00078e0ad2 */
[----:B------:R-:W-:Y:S02]  /*11580*/  IADD3 R8, R3, c[0x0][0x32c], RZ ;  /* 0x0000cb0003087a10 */ /* 0x000fe40007ffe0ff */
[----:B------:R-:W-:Y:S02]  /*11590*/  IMNMX R0, R0, R3, !PT ;  /* 0x0000000300007217 */ /* 0x000fe40007800200 */
[----:B------:R-:W-:Y:S02]  /*115a0*/  IMNMX R2, R2, R8, PT ;  /* 0x0000000802027217 */ /* 0x000fe40003800200 */
.L_x_689:
[----:B---34-:R-:W-:Y:S01]  /*115b0*/  ISETP.GT.AND P1, PT, R236, RZ, PT ;  /* 0x000000ffec00720c */ /* 0x018fe20003f24270 */
[----:B------:R-:W1:Y:S03]  /*115c0*/  SHFL.IDX PT, R3, R4, 0x1, 0x1c1f ;  /* 0x003c1f0004037f89 */ /* 0x000e6600000e0000 */
[----:B------:R-:W-:-:S04]  /*115d0*/  ISETP.GT.AND P0, PT, R0, RZ, P1 ;  /* 0x000000ff0000720c */ /* 0x000fc80000f04270 */
[----:B------:R-:W-:-:S04]  /*115e0*/  ISETP.LT.OR P0, PT, R2, 0x1, P0 ;  /* 0x000000010200780c */ /* 0x000fc80000701670 */
[----:B------:R-:W-:Y:S02]  /*115f0*/  FSEL R8, R27, -INF , !P0 ;  /* 0xff8000001b087808 */ /* 0x000fe40004000000 */
[----:B------:R-:W-:-:S04]  /*11600*/  ISETP.GT.AND P0, PT, R0, 0x1, P1 ;  /* 0x000000010000780c */ /* 0x000fc80000f04270 */
        /* <DEDUP_REMOVED lines=17> */
[----:B------:R-:W-:Y:S01]  /*11720*/  ISETP.GT.AND P0, PT, R0, 0x19, P1 ;  /* 0x000000190000780c */ /* 0x000fe20000f04270 */
[----:B-1----:R-:W-:-:S03]  /*11730*/  IMAD.IADD R0, R6, 0x1, R3 ;  /* 0x0000000106007824 */ /* 0x002fc600078e0203 */
[----:B------:R-:W-:Y:S01]  /*11740*/  ISETP.LT.OR P0, PT, R2, 0x1a, P0 ;  /* 0x0000001a0200780c */ /* 0x000fe20000701670 */
[----:B------:R-:W-:-:S03]  /*11750*/  IMAD.IADD R2, R5, 0x1, R3 ;  /* 0x0000000105027824 */ /* 0x000fc600078e0203 */
[----:B------:R-:W-:Y:S02]  /*11760*/  FSEL R21, R9, -INF , !P0 ;  /* 0xff80000009157808 */ /* 0x000fe40004000000 */
[----:B------:R-:W-:Y:S01]  /*11770*/  IMNMX R2, R7, R2, PT ;  /* 0x0000000207027217 */ /* 0x000fe20003800200 */
[----:B------:R-:W-:Y:S05]  /*11780*/  @!P2 BRA `(.L_x_693) ;  /* 0x000001500000a947 */ /* 0x000fea0003800000 */
[----:B------:R-:W-:Y:S01]  /*11790*/  IADD3 R3, -R213, R212, R3 ;  /* 0x000000d4d5037210 */ /* 0x000fe20007ffe103 */
        /* <DEDUP_REMOVED lines=10> */
.L_x_695:
[----:B------:R-:W-:-:S04]  /*11840*/  MOV R4, c[0x0][0x32c] ;  /* 0x0000cb0000047a02 */ /* 0x000fc80000000f00 */
[----:B------:R-:W-:-:S13]  /*11850*/  ISETP.NE.AND P0, PT, R4, 0x1, PT ;  /* 0x000000010400780c */ /* 0x000fda0003f05270 */
[----:B------:R-:W-:-:S05]  /*11860*/  @P0 IMAD.HI.U32 R4, R3, c[0x0][0x330], RZ ;  /* 0x0000cc0003040a27 */ /* 0x000fca00078e00ff */
[----:B------:R-:W-:Y:S02]  /*11870*/  @P0 SHF.R.U32.HI R3, RZ, c[0x0][0x334], R4 ;  /* 0x0000cd00ff030a19 */ /* 0x000fe40000011604 */
.L_x_696:
[----:B------:R-:W-:Y:S05]  /*11880*/  BSYNC B0 ;  /* 0x0000000000007941 */ /* 0x000fea0003800000 */
.L_x_694:
[----:B------:R-:W-:-:S04]  /*11890*/  IMAD R3, R3, c[0x0][0x32c], -R126 ;  /* 0x0000cb0003037a24 */ /* 0x000fc800078e0a7e */
[----:B------:R-:W-:-:S05]  /*118a0*/  IMAD.IADD R3, R3, 0x1, -R210 ;  /* 0x0000000103037824 */ /* 0x000fca00078e0ad2 */
[----:B------:R-:W-:Y:S02]  /*118b0*/  IADD3 R4, R3, c[0x0][0x32c], RZ ;  /* 0x0000cb0003047a10 */ /* 0x000fe40007ffe0ff */
[----:B------:R-:W-:Y:S02]  /*118c0*/  IMNMX R0, R0, R3, !PT ;  /* 0x0000000300007217 */ /* 0x000fe40007800200 */
[----:B------:R-:W-:Y:S02]  /*118d0*/  IMNMX R2, R2, R4, PT ;  /* 0x0000000402027217 */ /* 0x000fe40003800200 */
.L_x_693:
[----:B------:R-:W-:Y:S01]  /*118e0*/  ISETP.GT.AND P0, PT, R0, RZ, P1 ;  /* 0x000000ff0000720c */ /* 0x000fe20000f04270 */
[----:B------:R-:W-:Y:S01]  /*118f0*/  LDSM.16.MT88.4 R144, [R179] ;  /* 0x00000000b390783b */ /* 0x000fe20000004200 */
[----:B------:R-:W-:Y:S02]  /*11900*/  FMNMX.FTZ R3, R8, R12, !PT ;  /* 0x0000000c08037209 */ /* 0x000fe40007810000 */
[----:B------:R-:W-:Y:S01]  /*11910*/  ISETP.LT.OR P0, PT, R2, 0x1, P0 ;  /* 0x000000010200780c */ /* 0x000fe20000701670 */
[----:B------:R-:W-:Y:S01]  /*11920*/  LDSM.16.MT88.4 R40, [R179+0x1000] ;  /* 0x00100000b328783b */ /* 0x000fe20000004200 */
[----:B------:R-:W-:-:S02]  /*11930*/  FMNMX.FTZ R3, R14, R3, !PT ;  /* 0x000000030e037209 */ /* 0x000fc40007810000 */
[----:B------:R-:W-:Y:S01]  /*11940*/  FSEL R6, R29, -INF , !P0 ;  /* 0xff8000001d067808 */ /* 0x000fe20004000000 */
[----:B------:R-:W-:Y:S01]  /*11950*/  LDSM.16.MT88.4 R152, [R180] ;  /* 0x00000000b498783b */ /* 0x000fe20000004200 */
[----:B------:R-:W-:Y:S02]  /*11960*/  ISETP.GT.AND P0, PT, R0, 0x1, P1 ;  /* 0x000000010000780c */ /* 0x000fe40000f04270 */
[----:B------:R-:W-:Y:S01]  /*11970*/  FMNMX.FTZ R3, R15, R3, !PT ;  /* 0x000000030f037209 */ /* 0x000fe20007810000 */
[----:B------:R-:W-:Y:S01]  /*11980*/  LDSM.16.MT88.4 R44, [R180+0x1000] ;  /* 0x00100000b42c783b */ /* 0x000fe20000004200 */
[----:B------:R-:W-:Y:S02]  /*11990*/  ISETP.LT.OR P0, PT, R2, 0x2, P0 ;  /* 0x000000020200780c */ /* 0x000fe40000701670 */
[----:B------:R-:W-:Y:S01]  /*119a0*/  FMNMX.FTZ R3, R16, R3, !PT ;  /* 0x0000000310037209 */ /* 0x000fe20007810000 */
[----:B------:R-:W-:Y:S01]  /*119b0*/  LDSM.16.MT88.4 R64, [R179+0x1800] ;  /* 0x00180000b340783b */ /* 0x000fe20000004200 */
[----:B------:R-:W-:-:S02]  /*119c0*/  FSEL R7, R28, -INF , !P0 ;  /* 0xff8000001c077808 */ /* 0x000fc40004000000 */
[----:B------:R-:W-:Y:S01]  /*119d0*/  ISETP.GT.AND P0, PT, R0, 0x8, P1 ;  /* 0x000000080000780c */ /* 0x000fe20000f04270 */
[----:B------:R-:W-:Y:S01]  /*119e0*/  LDSM.16.MT88.4 R52, [R180+0x800] ;  /* 0x00080000b434783b */ /* 0x000fe20000004200 */
[----:B------:R-:W-:Y:S02]  /*119f0*/  FMNMX.FTZ R3, R18, R3, !PT ;  /* 0x0000000312037209 */ /* 0x000fe40007810000 */
[----:B------:R-:W-:Y:S01]  /*11a00*/  ISETP.LT.OR P0, PT, R2, 0x9, P0 ;  /* 0x000000090200780c */ /* 0x000fe20000701670 */
[----:B------:R-:W-:Y:S01]  /*11a10*/  LDSM.16.MT88.4 R56, [R181+0x800] ;  /* 0x00080000b538783b */ /* 0x000fe20000004200 */
[----:B------:R-:W-:Y:S02]  /*11a20*/  FMNMX.FTZ R3, R19, R3, !PT ;  /* 0x0000000313037209 */ /* 0x000fe40007810000 */
[----:B------:R-:W-:Y:S01]  /*11a30*/  FSEL R9, R25, -INF , !P0 ;  /* 0xff80000019097808 */ /* 0x000fe20004000000 */
[----:B------:R-:W-:Y:S01]  /*11a40*/  LDSM.16.MT88.4 R72, [R182+0x1000] ;  /* 0x00100000b648783b */ /* 0x000fe20000004200 */
[----:B------:R-:W-:-:S02]  /*11a50*/  ISETP.GT.AND P0, PT, R0, 0x9, P1 ;  /* 0x000000090000780c */ /* 0x000fc40000f04270 */
[----:B------:R-:W-:Y:S01]  /*11a60*/  FMNMX.FTZ R3, R21, R3, !PT ;  /* 0x0000000315037209 */ /* 0x000fe20007810000 */
[----:B------:R-:W-:Y:S01]  /*11a70*/  LDSM.16.MT88.4 R68, [R180+0x1800] ;  /* 0x00180000b444783b */ /* 0x000fe20000004200 */
[----:B------:R-:W-:Y:S02]  /*11a80*/  ISETP.LT.OR P0, PT, R2, 0xa, P0 ;  /* 0x0000000a0200780c */ /* 0x000fe40000701670 */
[----:B------:R-:W-:Y:S01]  /*11a90*/  FMNMX.FTZ R5, R6, R7, !PT ;  /* 0x0000000706057209 */ /* 0x000fe20007810000 */
[----:B------:R-:W1:Y:S01]  /*11aa0*/  SHFL.BFLY PT, R4, R3, 0x2, 0x1f ;  /* 0x0c401f0003047f89 */ /* 0x000e6200000e0000 */
[----:B------:R-:W-:Y:S02]  /*11ab0*/  FSEL R10, R24, -INF , !P0 ;  /* 0xff800000180a7808 */ /* 0x000fe40004000000 */
[----:B------:R-:W-:Y:S01]  /*11ac0*/  ISETP.GT.AND P0, PT, R0, 0x10, P1 ;  /* 0x000000100000780c */ /* 0x000fe20000f04270 */
[----:B------:R-:W-:Y:S01]  /*11ad0*/  LDSM.16.MT88.4 R24, [R181] ;  /* 0x00000000b518783b */ /* 0x000fe20000004200 */
[----:B------:R-:W-:-:S02]  /*11ae0*/  FMNMX.FTZ R5, R9, R5, !PT ;  /* 0x0000000509057209 */ /* 0x000fc40007810000 */
[----:B------:R-:W-:Y:S01]  /*11af0*/  ISETP.LT.OR P0, PT, R2, 0x11, P0 ;  /* 0x000000110200780c */ /* 0x000fe20000701670 */
[----:B------:R-:W-:Y:S01]  /*11b00*/  LDSM.16.MT88.4 R76, [R181+0x1000] ;  /* 0x00100000b54c783b */ /* 0x000fe20000004200 */
[----:B------:R-:W-:Y:S02]  /*11b10*/  FMNMX.FTZ R5, R10, R5, !PT ;  /* 0x000000050a057209 */ /* 0x000fe40007810000 */
[----:B------:R-:W-:Y:S01]  /*11b20*/  FSEL R13, R22, -INF , !P0 ;  /* 0xff800000160d7808 */ /* 0x000fe20004000000 */
[----:B------:R-:W-:Y:S01]  /*11b30*/  LDSM.16.MT88.4 R84, [R182+0x1800] ;  /* 0x00180000b654783b */ /* 0x000fe20000004200 */
[----:B------:R-:W-:Y:S02]  /*11b40*/  ISETP.GT.AND P0, PT, R0, 0x11, P1 ;  /* 0x000000110000780c */ /* 0x000fe40000f04270 */
[----:B------:R-:W-:Y:S01]  /*11b50*/  FMNMX.FTZ R5, R13, R5, !PT ;  /* 0x000000050d057209 */ /* 0x000fe20007810000 */
[----:B------:R-:W-:Y:S01]  /*11b60*/  LDSM.16.MT88.4 R88, [R182+0x2000] ;  /* 0x00200000b658783b */ /* 0x000fe20000004200 */
[----:B------:R-:W-:-:S03]  /*11b70*/  ISETP.LT.OR P0, PT, R2, 0x12, P0 ;  /* 0x000000120200780c */ /* 0x000fc60000701670 */
[----:B------:R-:W-:Y:S01]  /*11b80*/  LDSM.16.MT88.4 R92, [R179+0x2000] ;  /* 0x00200000b35c783b */ /* 0x000fe20000004200 */
[----:B------:R-:W-:Y:S02]  /*11b90*/  FSEL R17, R17, -INF , !P0 ;  /* 0xff80000011117808 */ /* 0x000fe40004000000 */
[----:B------:R-:W-:Y:S01]  /*11ba0*/  ISETP.GT.AND P0, PT, R0, 0x18, P1 ;  /* 0x000000180000780c */ /* 0x000fe20000f04270 */
[----:B------:R-:W-:Y:S03]  /*11bb0*/  LDSM.16.MT88.4 R104, [R182+0x3000] ;  /* 0x00300000b668783b */ /* 0x000fe60000004200 */
[----:B------:R-:W-:Y:S01]  /*11bc0*/  ISETP.LT.OR P0, PT, R2, 0x19, P0 ;  /* 0x000000190200780c */ /* 0x000fe20000701670 */
[----:B------:R-:W-:Y:S03]  /*11bd0*/  LDSM.16.MT88.4 R80, [R180+0x2000] ;  /* 0x00200000b450783b */ /* 0x000fe60000004200 */
[----:B------:R-:W-:Y:S01]  /*11be0*/  FSEL R20, R20, -INF , !P0 ;  /* 0xff80000014147808 */ /* 0x000fe20004000000 */
[----:B------:R-:W-:Y:S01]  /*11bf0*/  LDSM.16.MT88.4 R96, [R181+0x2000] ;  /* 0x00200000b560783b */ /* 0x000fe20000004200 */
[----:B------:R-:W-:-:S02]  /*11c00*/  ISETP.GT.AND P0, PT, R0, 0x19, P1 ;  /* 0x000000190000780c */ /* 0x000fc40000f04270 */
[----:B-1----:R-:W-:Y:S01]  /*11c10*/  FMNMX.FTZ R0, R3, R4, !PT ;  /* 0x0000000403007209 */ /* 0x002fe20007810000 */
[----:B-----5:R-:W-:Y:S01]  /*11c20*/  LDSM.16.MT88.4 R112, [R179+0x3000] ;  /* 0x00300000b370783b */ /* 0x020fe20000004200 */
[----:B------:R-:W-:Y:S02]  /*11c30*/  ISETP.LT.OR P0, PT, R2, 0x1a, P0 ;  /* 0x0000001a0200780c */ /* 0x000fe40000701670 */
[----:B------:R-:W-:Y:S01]  /*11c40*/  FMNMX.FTZ R2, R17, R5, !PT ;  /* 0x0000000511027209 */ /* 0x000fe20007810000 */
[----:B------:R-:W1:Y:S01]  /*11c50*/  SHFL.BFLY PT, R3, R0, 0x1, 0x1f ;  /* 0x0c201f0000037f89 */ /* 0x000e6200000e0000 */
[----:B------:R-:W-:Y:S02]  /*11c60*/  FSEL R11, R11, -INF , !P0 ;  /* 0xff8000000b0b7808 */ /* 0x000fe40004000000 */
[----:B------:R-:W-:Y:S01]  /*11c70*/  FMNMX.FTZ R2, R20, R2, !PT ;  /* 0x0000000214027209 */ /* 0x000fe20007810000 */
[----:B------:R-:W-:Y:S03]  /*11c80*/  LDSM.16.MT88.4 R108, [R180+0x3000] ;  /* 0x00300000b46c783b */ /* 0x000fe60000004200 */
[----:B------:R-:W-:Y:S01]  /*11c90*/  FMNMX.FTZ R2, R11, R2, !PT ;  /* 0x000000020b027209 */ /* 0x000fe20007810000 */
[----:B------:R-:W-:Y:S04]  /*11ca0*/  LDSM.16.MT88.4 R100, [R181+0x3000] ;  /* 0x00300000b564783b */ /* 0x000fe80000004200 */
[----:B------:R-:W2:Y:S04]  /*11cb0*/  SHFL.BFLY PT, R4, R2, 0x2, 0x1f ;  /* 0x0c401f0002047f89 */ /* 0x000ea800000e0000 */
[----:B------:R-:W-:Y:S04]  /*11cc0*/  LDSM.16.MT88.4 R120, [R182+0x2800] ;  /* 0x00280000b678783b */ /* 0x000fe80000004200 */
[----:B------:R-:W-:Y:S01]  /*11cd0*/  LDSM.16.MT88.4 R116, [R180+0x2800] ;  /* 0x00280000b474783b */ /* 0x000fe20000004200 */
[----:B-1----:R-:W-:-:S03]  /*11ce0*/  FMNMX.FTZ R132, R0, R3, !PT ;  /* 0x0000000300847209 */ /* 0x002fc60007810000 */
[----:B------:R-:W-:Y:S01]  /*11cf0*/  LDSM.16.MT88.4 R200, [R181+0x2800] ;  /* 0x00280000b5c8783b */ /* 0x000fe20000004200 */
[C---:B------:R-:W-:Y:S01]  /*11d00*/  FSETP.NEU.FTZ.AND P0, PT, R132.reuse, -INF , PT ;  /* 0xff8000008400780b */ /* 0x040fe20003f1d000 */
[----:B------:R-:W-:-:S05]  /*11d10*/  FMUL.FTZ R0, R132, c[0x0][0x2d0] ;  /* 0x0000b40084007a20 */ /* 0x000fca0000410000 */
[----:B------:R-:W-:Y:S02]  /*11d20*/  FSEL R0, R0, RZ, P0 ;  /* 0x000000ff00007208 */ /* 0x000fe40000000000 */
[----:B--2---:R-:W-:-:S03]  /*11d30*/  FMNMX.FTZ R2, R2, R4, !PT ;  /* 0x0000000402027209 */ /* 0x004fc60007810000 */
[--C-:B------:R-:W-:Y:S02]  /*11d40*/  FFMA.FTZ R3, R8, c[0x0][0x2d0], -R0.reuse ;  /* 0x0000b40008037a23 */ /* 0x100fe40000010800 */
[----:B------:R-:W1:Y:S02]  /*11d50*/  SHFL.BFLY PT, R4, R2, 0x1, 0x1f ;  /* 0x0c201f0002047f89 */ /* 0x000e6400000e0000 */
        /* <DEDUP_REMOVED lines=10> */
[----:B-1----:R-:W-:-:S05]  /*11e00*/  FMUL.FTZ R2, R8, c[0x0][0x2d0] ;  /* 0x0000b40008027a20 */ /* 0x002fca0000410000 */
[----:B------:R-:W-:Y:S01]  /*11e10*/  FSEL R2, R2, RZ, P0 ;  /* 0x000000ff02027208 */ /* 0x000fe20000000000 */
[----:B--2---:R-:W-:-:S04]  /*11e20*/  FFMA.FTZ R3, R15, c[0x0][0x2d0], -R0 ;  /* 0x0000b4000f037a23 */ /* 0x004fc80000010800 */
[----:B------:R1:W-:Y:S02]  /*11e30*/  MUFU.EX2 R198, R3 ;  /* 0x0000000300c67308 */ /* 0x0003e40000000800 */
[----:B-1----:R-:W-:-:S06]  /*11e40*/  FFMA.FTZ R3, R16, c[0x0][0x2d0], -R0 ;  /* 0x0000b40010037a23 */ /* 0x002fcc0000010800 */
[----:B------:R1:W2:Y:S02]  /*11e50*/  MUFU.EX2 R234, R3 ;  /* 0x0000000300ea7308 */ /* 0x0002a40000000800 */
[--C-:B-1----:R-:W-:Y:S01]  /*11e60*/  FFMA.FTZ R3, R19, c[0x0][0x2d0], -R0.reuse ;  /* 0x0000b40013037a23 */ /* 0x102fe20000010800 */
[----:B--2---:R-:W-:Y:S01]  /*11e70*/  F2FP.PACK_AB R128, R233, R234 ;  /* 0x000000eae980723e */ /* 0x004fe200000000ff */
[----:B------:R-:W-:-:S04]  /*11e80*/  FFMA.FTZ R0, R21, c[0x0][0x2d0], -R0 ;  /* 0x0000b40015007a23 */ /* 0x000fc80000010800 */
[----:B------:R1:W-:Y:S08]  /*11e90*/  MUFU.EX2 R211, R3 ;  /* 0x0000000300d37308 */ /* 0x0003f00000000800 */
[----:B------:R2:W3:Y:S01]  /*11ea0*/  MUFU.EX2 R208, R0 ;  /* 0x0000000000d07308 */ /* 0x0004e20000000800 */
[----:B-1----:R-:W-:Y:S01]  /*11eb0*/  FFMA.FTZ R3, R6, c[0x0][0x2d0], -R2 ;  /* 0x0000b40006037a23 */ /* 0x002fe20000010802 */
[----:B------:R-:W-:-:S06]  /*11ec0*/  F2FP.PACK_AB R6, R198, R199 ;  /* 0x000000c7c606723e */ /* 0x000fcc00000000ff */
[----:B------:R1:W-:Y:S01]  /*11ed0*/  MUFU.EX2 R134, R3 ;  /* 0x0000000300867308 */ /* 0x0003e20000000800 */
[--C-:B--2---:R-:W-:Y:S01]  /*11ee0*/  FFMA.FTZ R0, R13, c[0x0][0x2d0], -R2.reuse ;  /* 0x0000b4000d007a23 */ /* 0x104fe20000010802 */
[----:B---3--:R-:W-:Y:S01]  /*11ef0*/  F2FP.PACK_AB R130, R208, R211 ;  /* 0x000000d3d082723e */ /* 0x008fe200000000ff */
[----:B------:R-:W2:Y:S01]  /*11f00*/  LDSM.16.MT88.4 R12, [R179+0x800] ;  /* 0x00080000b30c783b */ /* 0x000ea20000004200 */
[----:B-1----:R-:W-:-:S04]  /*11f10*/  FFMA.FTZ R3, R7, c[0x0][0x2d0], -R2 ;  /* 0x0000b40007037a23 */ /* 0x002fc80000010802 */
[----:B------:R1:W3:Y:S02]  /*11f20*/  MUFU.EX2 R133, R3 ;  /* 0x0000000300857308 */ /* 0x0002e40000000800 */
[----:B-1----:R-:W-:Y:S01]  /*11f30*/  FFMA.FTZ R3, R9, c[0x0][0x2d0], -R2 ;  /* 0x0000b40009037a23 */ /* 0x002fe20000010802 */
[----:B---3--:R-:W-:-:S05]  /*11f40*/  F2FP.PACK_AB R5, R133, R134 ;  /* 0x000000868505723e */ /* 0x008fca00000000ff */
[----:B------:R1:W-:Y:S02]  /*11f50*/  MUFU.EX2 R9, R3 ;  /* 0x0000000300097308 */ /* 0x0003e40000000800 */
[----:B-1----:R-:W-:-:S06]  /*11f60*/  FFMA.FTZ R3, R10, c[0x0][0x2d0], -R2 ;  /* 0x0000b4000a037a23 */ /* 0x002fcc0000010802 */
[----:B------:R1:W-:Y:S08]  /*11f70*/  MUFU.EX2 R10, R0 ;  /* 0x00000000000a7308 */ /* 0x0003f00000000800 */
[----:B------:R-:W3:Y:S01]  /*11f80*/  MUFU.EX2 R3, R3 ;  /* 0x0000000300037308 */ /* 0x000ee20000000800 */
[----:B-1----:R-:W-:Y:S02]  /*11f90*/  FFMA.FTZ R0, R17, c[0x0][0x2d0], -R2 ;  /* 0x0000b40011007a23 */ /* 0x002fe40000010802 */
[----:B------:R-:W1:Y:S05]  /*11fa0*/  LDSM.16.MT88.4 R16, [R182] ;  /* 0x00000000b610783b */ /* 0x000e6a0000004200 */
[----:B------:R4:W2:Y:S01]  /*11fb0*/  MUFU.EX2 R135, R0 ;  /* 0x0000000000877308 */ /* 0x0008a20000000800 */
[----:B---3--:R-:W-:-:S07]  /*11fc0*/  F2FP.PACK_AB R7, R3, R9 ;  /* 0x000000090307723e */ /* 0x008fce00000000ff */
[----:B------:R-:W-:Y:S01]  /*11fd0*/  HMMA.16816.F32 R140, R4, R144, RZ ;  /* 0x00000090048c723c */ /* 0x000fe200000018ff */
[--C-:B----4-:R-:W-:Y:S01]  /*11fe0*/  FFMA.FTZ R0, R20, c[0x0][0x2d0], -R2.reuse ;  /* 0x0000b40014007a23 */ /* 0x110fe20000010802 */
[----:B--2---:R-:W-:Y:S01]  /*11ff0*/  F2FP.PACK_AB R129, R135, R10 ;  /* 0x0000000a8781723e */ /* 0x004fe200000000ff */
[----:B------:R-:W-:-:S05]  /*12000*/  FFMA.FTZ R2, R11, c[0x0][0x2d0], -R2 ;  /* 0x0000b4000b027a23 */ /* 0x000fca0000010802 */
[C---:B------:R-:W-:Y:S01]  /*12010*/  HMMA.16816.F32 R144, R4.reuse, R146, RZ ;  /* 0x000000920490723c */ /* 0x040fe200000018ff */
[----:B------:R2:W-:Y:S07]  /*12020*/  MUFU.EX2 R139, R0 ;  /* 0x00000000008b7308 */ /* 0x0005ee0000000800 */
[C---:B------:R-:W-:Y:S01]  /*12030*/  HMMA.16816.F32 R36, R4.reuse, R40, RZ ;  /* 0x000000280424723c */ /* 0x040fe200000018ff */
[----:B------:R-:W3:Y:S07]  /*12040*/  MUFU.EX2 R11, R2 ;  /* 0x00000002000b7308 */ /* 0x000eee0000000800 */
[----:B------:R-:W-:Y:S01]  /*12050*/  HMMA.16816.F32 R40, R4, R42, RZ ;  /* 0x0000002a0428723c */ /* 0x000fe200000018ff */
[----:B--2---:R-:W-:-:S04]  /*12060*/  FADD.FTZ R0, R134, R133 ;  /* 0x0000008586007221 */ /* 0x004fc80000010000 */
[----:B------:R-:W-:-:S03]  /*12070*/  FADD.FTZ R0, R9, R0 ;  /* 0x0000000009007221 */ /* 0x000fc60000010000 */
[----:B------:R-:W-:Y:S01]  /*12080*/  HMMA.16816.F32 R148, R4, R152, RZ ;  /* 0x000000980494723c */ /* 0x000fe200000018ff */
[----:B---3--:R-:W-:Y:S01]  /*12090*/  F2FP.PACK_AB R131, R11, R139 ;  /* 0x0000008b0b83723e */ /* 0x008fe200000000ff */
[----:B------:R-:W-:Y:S01]  /*120a0*/  FADD.FTZ R2, R197, R195 ;  /* 0x000000c3c5027221 */ /* 0x000fe20000010000 */
[----:B------:R-:W-:Y:S01]  /*120b0*/  IADD3 R195, R236, -0x2, RZ ;  /* 0xfffffffeecc37810 */ /* 0x000fe20007ffe0ff */
[----:B------:R-:W-:Y:S02]  /*120c0*/  FADD.FTZ R0, R3, R0 ;  /* 0x0000000003007221 */ /* 0x000fe40000010000 */
[----:B------:R-:W-:Y:S02]  /*120d0*/  FADD.FTZ R2, R199, R2 ;  /* 0x00000002c7027221 */ /* 0x000fe40000010000 */
[----:B------:R-:W-:Y:S01]  /*120e0*/  HMMA.16816.F32 R140, R128, R12, R140 ;  /* 0x0000000c808c723c */ /* 0x000fe2000000188c */
[----:B------:R-:W-:Y:S02]  /*120f0*/  FADD.FTZ R3, R10, R0 ;  /* 0x000000000a037221 */ /* 0x000fe40000010000 */
[----:B------:R-:W-:-:S02]  /*12100*/  FADD.FTZ R2, R198, R2 ;  /* 0x00000002c6027221 */ /* 0x000fc40000010000 */
[----:B------:R-:W-:Y:S02]  /*12110*/  IMAD.MOV.U32 R0, RZ, RZ, R225 ;  /* 0x000000ffff007224 */ /* 0x000fe400078e00e1 */
[----:B------:R-:W-:Y:S01]  /*12120*/  FADD.FTZ R3, R135, R3 ;  /* 0x0000000387037221 */ /* 0x000fe20000010000 */
[----:B------:R-:W-:Y:S01]  /*12130*/  HMMA.16816.F32 R144, R128, R14, R144 ;  /* 0x0000000e8090723c */ /* 0x000fe20000001890 */
[----:B------:R-:W2:Y:S02]  /*12140*/  LDSM.16.MT88.4 R12, [R182+0x800] ;  /* 0x00080000b60c783b */ /* 0x000ea40000004200 */
[----:B------:R-:W-:-:S05]  /*12150*/  FADD.FTZ R3, R139, R3 ;  /* 0x000000038b037221 */ /* 0x000fca0000010000 */
[C---:B------:R-:W-:Y:S08]  /*12160*/  HMMA.16816.F32 R152, R4.reuse, R154, RZ ;  /* 0x0000009a0498723c */ /* 0x040ff000000018ff */
[C---:B------:R-:W-:Y:S08]  /*12170*/  HMMA.16816.F32 R28, R4.reuse, R24, RZ ;  /* 0x00000018041c723c */ /* 0x040ff000000018ff */
[C---:B------:R-:W-:Y:S08]  /*12180*/  HMMA.16816.F32 R32, R4.reuse, R26, RZ ;  /* 0x0000001a0420723c */ /* 0x040ff000000018ff */
[C---:B------:R-:W-:Y:S08]  /*12190*/  HMMA.16816.F32 R48, R4.reuse, R44, RZ ;  /* 0x0000002c0430723c */ /* 0x040ff000000018ff */
[C---:B-1----:R-:W-:Y:S08]  /*121a0*/  HMMA.16816.F32 R20, R4.reuse, R16, RZ ;  /* 0x000000100414723c */ /* 0x042ff000000018ff */
[C---:B------:R-:W-:Y:S08]  /*121b0*/  HMMA.16816.F32 R60, R4.reuse, R46, RZ ;  /* 0x0000002e043c723c */ /* 0x040ff000000018ff */
[----:B------:R-:W-:Y:S08]  /*121c0*/  HMMA.16816.F32 R16, R4, R18, RZ ;  /* 0x000000120410723c */ /* 0x000ff000000018ff */
[C---:B------:R-:W-:Y:S08]  /*121d0*/  HMMA.16816.F32 R36, R128.reuse, R64, R36 ;  /* 0x000000408024723c */ /* 0x040ff00000001824 */
[C---:B------:R-:W-:Y:S01]  /*121e0*/  HMMA.16816.F32 R40, R128.reuse, R66, R40 ;  /* 0x000000428028723c */ /* 0x040fe20000001828 */
[----:B------:R-:W1:Y:S07]  /*121f0*/  LDSM.16.MT88.4 R64, [R181+0x1800] ;  /* 0x00180000b540783b */ /* 0x000e6e0000004200 */
[C---:B------:R-:W-:Y:S08]  /*12200*/  HMMA.16816.F32 R148, R128.reuse, R52, R148 ;  /* 0x000000348094723c */ /* 0x040ff00000001894 */
[C---:B------:R-:W-:Y:S08]  /*12210*/  HMMA.16816.F32 R152, R128.reuse, R54, R152 ;  /* 0x000000368098723c */ /* 0x040ff00000001898 */
[C---:B------:R-:W-:Y:S08]  /*12220*/  HMMA.16816.F32 R28, R128.reuse, R56, R28 ;  /* 0x00000038801c723c */ /* 0x040ff0000000181c */
[----:B------:R-:W-:Y:S08]  /*12230*/  HMMA.16816.F32 R32, R128, R58, R32 ;  /* 0x0000003a8020723c */ /* 0x000ff00000001820 */
[C---:B------:R-:W-:Y:S08]  /*12240*/  HMMA.16816.F32 R52, R4.reuse, R72, RZ ;  /* 0x000000480434723c */ /* 0x040ff000000018ff */
[----:B------:R-:W-:Y:S08]  /*12250*/  HMMA.16816.F32 R56, R4, R74, RZ ;  /* 0x0000004a0438723c */ /* 0x000ff000000018ff */
[C---:B------:R-:W-:Y:S08]  /*12260*/  HMMA.16816.F32 R44, R128.reuse, R68, R48 ;  /* 0x00000044802c723c */ /* 0x040ff00000001830 */
[C---:B------:R-:W-:Y:S08]  /*12270*/  HMMA.16816.F32 R48, R128.reuse, R70, R60 ;  /* 0x000000468030723c */ /* 0x040ff0000000183c */
[C---:B--2---:R-:W-:Y:S08]  /*12280*/  HMMA.16816.F32 R20, R128.reuse, R12, R20 ;  /* 0x0000000c8014723c */ /* 0x044ff00000001814 */
[----:B------:R-:W-:Y:S01]  /*12290*/  HMMA.16816.F32 R24, R128, R14, R16 ;  /* 0x0000000e8018723c */ /* 0x000fe20000001810 */
[----:B------:R-:W-:Y:S07]  /*122a0*/  LDSM.16.MT88.4 R16, [R179+0x2800] ;  /* 0x00280000b310783b */ /* 0x000fee0000004200 */
[C---:B------:R-:W-:Y:S08]  /*122b0*/  HMMA.16816.F32 R60, R4.reuse, R76, RZ ;  /* 0x0000004c043c723c */ /* 0x040ff000000018ff */
[----:B------:R-:W-:Y:S08]  /*122c0*/  HMMA.16816.F32 R12, R4, R78, RZ ;  /* 0x0000004e040c723c */ /* 0x000ff000000018ff */
[C---:B------:R-:W-:Y:S08]  /*122d0*/  HMMA.16816.F32 R52, R128.reuse, R84, R52 ;  /* 0x000000548034723c */ /* 0x040ff00000001834 */
[----:B------:R-:W-:Y:S08]  /*122e0*/  HMMA.16816.F32 R56, R128, R86, R56 ;  /* 0x000000568038723c */ /* 0x000ff00000001838 */
[C---:B------:R-:W-:Y:S08]  /*122f0*/  HMMA.16816.F32 R84, R4.reuse, R88, RZ ;  /* 0x000000580454723c */ /* 0x040ff000000018ff */
[C---:B------:R-:W-:Y:S08]  /*12300*/  HMMA.16816.F32 R88, R4.reuse, R90, RZ ;  /* 0x0000005a0458723c */ /* 0x040ff000000018ff */
[----:B------:R-:W-:Y:S08]  /*12310*/  HMMA.16816.F32 R68, R4, R92, RZ ;  /* 0x0000005c0444723c */ /* 0x000ff000000018ff */
[----:B-1----:R-:W-:Y:S08]  /*12320*/  HMMA.16816.F32 R60, R128, R64, R60 ;  /* 0x00000040803c723c */ /* 0x002ff0000000183c */
[C---:B------:R-:W-:Y:S08]  /*12330*/  HMMA.16816.F32 R72, R4.reuse, R94, RZ ;  /* 0x0000005e0448723c */ /* 0x040ff000000018ff */
[C---:B------:R-:W-:Y:S08]  /*12340*/  HMMA.16816.F32 R168, R4.reuse, R104, RZ ;  /* 0x0000006804a8723c */ /* 0x040ff000000018ff */
[----:B------:R-:W-:Y:S01]  /*12350*/  HMMA.16816.F32 R172, R4, R106, RZ ;  /* 0x0000006a04ac723c */ /* 0x000fe200000018ff */
[----:B------:R-:W1:Y:S07]  /*12360*/  LDSM.16.MT88.4 R104, [R179+0x3800] ;  /* 0x00380000b368783b */ /* 0x000e6e0000004200 */
[----:B------:R-:W-:Y:S08]  /*12370*/  HMMA.16816.F32 R64, R128, R66, R12 ;  /* 0x000000428040723c */ /* 0x000ff0000000180c */
[C---:B------:R-:W-:Y:S08]  /*12380*/  HMMA.16816.F32 R76, R4.reuse, R80, RZ ;  /* 0x00000050044c723c */ /* 0x040ff000000018ff */
[C---:B------:R-:W-:Y:S08]  /*12390*/  HMMA.16816.F32 R92, R4.reuse, R96, RZ ;  /* 0x00000060045c723c */ /* 0x040ff000000018ff */
[C---:B------:R-:W-:Y:S08]  /*123a0*/  HMMA.16816.F32 R80, R4.reuse, R82, RZ ;  /* 0x000000520450723c */ /* 0x040ff000000018ff */
[C---:B------:R-:W-:Y:S08]  /*123b0*/  HMMA.16816.F32 R96, R4.reuse, R98, RZ ;  /* 0x000000620460723c */ /* 0x040ff000000018ff */
[C---:B------:R-:W-:Y:S08]  /*123c0*/  HMMA.16816.F32 R12, R4.reuse, R112, RZ ;  /* 0x00000070040c723c */ /* 0x040ff000000018ff */
[C---:B------:R-:W-:Y:S01]  /*123d0*/  HMMA.16816.F32 R124, R4.reuse, R114, RZ ;  /* 0x00000072047c723c */ /* 0x040fe200000018ff */
[----:B------:R-:W-:Y:S07]  /*123e0*/  LDSM.16.MT88.4 R112, [R180+0x3800] ;  /* 0x00380000b470783b */ /* 0x000fee0000004200 */
[C---:B------:R-:W-:Y:S08]  /*123f0*/  HMMA.16816.F32 R160, R4.reuse, R108, RZ ;  /* 0x0000006c04a0723c */ /* 0x040ff000000018ff */
[C---:B------:R-:W-:Y:S08]  /*12400*/  HMMA.16816.F32 R164, R4.reuse, R110, RZ ;  /* 0x0000006e04a4723c */ /* 0x040ff000000018ff */
[C---:B------:R-:W-:Y:S08]  /*12410*/  HMMA.16816.F32 R204, R4.reuse, R100, RZ ;  /* 0x0000006404cc723c */ /* 0x040ff000000018ff */
[----:B------:R-:W-:Y:S01]  /*12420*/  HMMA.16816.F32 R228, R4, R102, RZ ;  /* 0x0000006604e4723c */ /* 0x000fe200000018ff */
[----:B------:R-:W2:Y:S07]  /*12430*/  LDSM.16.MT88.4 R4, [R181+0x3800] ;  /* 0x00380000b504783b */ /* 0x000eae0000004200 */
[C---:B------:R-:W-:Y:S08]  /*12440*/  HMMA.16816.F32 R84, R128.reuse, R120, R84 ;  /* 0x000000788054723c */ /* 0x040ff00000001854 */
[C---:B------:R-:W-:Y:S01]  /*12450*/  HMMA.16816.F32 R88, R128.reuse, R122, R88 ;  /* 0x0000007a8058723c */ /* 0x040fe20000001858 */
[----:B------:R-:W3:Y:S07]  /*12460*/  LDSM.16.MT88.4 R120, [R182+0x3800] ;  /* 0x00380000b678783b */ /* 0x000eee0000004200 */
[C---:B-1----:R-:W-:Y:S08]  /*12470*/  HMMA.16816.F32 R100, R128.reuse, R104, R12 ;  /* 0x000000688064723c */ /* 0x042ff0000000180c */
[C---:B------:R-:W-:Y:S08]  /*12480*/  HMMA.16816.F32 R104, R128.reuse, R106, R124 ;  /* 0x0000006a8068723c */ /* 0x040ff0000000187c */
[C---:B------:R-:W-:Y:S08]  /*12490*/  HMMA.16816.F32 R76, R128.reuse, R116, R76 ;  /* 0x00000074804c723c */ /* 0x040ff0000000184c */
[C---:B--2---:R-:W-:Y:S07]  /*124a0*/  HMMA.16816.F32 R124, R128.reuse, R4, R204 ;  /* 0x00000004807c723c */ /* 0x044fee00000018cc */
[----:B------:R-:W-:Y:S01]  /*124b0*/  FADD.FTZ R4, R234, R2 ;  /* 0x00000002ea047221 */ /* 0x000fe20000010000 */
[----:B------:R-:W-:Y:S01]  /*124c0*/  HMMA.16816.F32 R80, R128, R118, R80 ;  /* 0x000000768050723c */ /* 0x000fe20000001850 */
[----:B------:R-:W-:-:S04]  /*124d0*/  @P3 IMAD.HI.U32 R2, R225, c[0x0][0x2c8], RZ ;  /* 0x0000b200e1023a27 */ /* 0x000fc800078e00ff */
[----:B------:R-:W-:Y:S01]  /*124e0*/  FADD.FTZ R4, R233, R4 ;  /* 0x00000004e9047221 */ /* 0x000fe20000010000 */
[----:B------:R-:W-:Y:S01]  /*124f0*/  @P3 SHF.R.U32.HI R0, RZ, c[0x0][0x2cc], R2 ;  /* 0x0000b300ff003a19 */ /* 0x000fe20000011602 */
[----:B------:R-:W-:Y:S01]  /*12500*/  IMAD.IADD R2, R212, 0x1, -R213 ;  /* 0x00000001d4027824 */ /* 0x000fe200078e0ad5 */
[C---:B------:R-:W-:Y:S01]  /*12510*/  HMMA.16816.F32 R108, R128.reuse, R112, R160 ;  /* 0x00000070806c723c */ /* 0x040fe200000018a0 */
[----:B------:R-:W-:Y:S02]  /*12520*/  FADD.FTZ R4, R211, R4 ;  /* 0x00000004d3047221 */ /* 0x000fe40000010000 */
[----:B------:R-:W-:Y:S02]  /*12530*/  IMAD.IADD R2, R2, 0x1, R0 ;  /* 0x0000000102027824 */ /* 0x000fe400078e0200 */
[----:B------:R-:W-:Y:S02]  /*12540*/  FADD.FTZ R208, R208, R4 ;  /* 0x00000004d0d07221 */ /* 0x000fe40000010000 */
[----:B------:R-:W-:Y:S01]  /*12550*/  FADD.FTZ R207, R11, R3 ;  /* 0x000000030bcf7221 */ /* 0x000fe20000010000 */
[----:B---3--:R-:W-:Y:S01]  /*12560*/  HMMA.16816.F32 R116, R128, R120, R168 ;  /* 0x000000788074723c */ /* 0x008fe200000018a8 */
[----:B------:R-:W-:-:S07]  /*12570*/  IADD3 R0, R2, c[0x0][0x328], RZ ;  /* 0x0000ca0002007a10 */ /* 0x000fce0007ffe0ff */
[C---:B------:R-:W-:Y:S08]  /*12580*/  HMMA.16816.F32 R68, R128.reuse, R16, R68 ;  /* 0x000000108044723c */ /* 0x040ff00000001844 */
[C---:B------:R-:W-:Y:S08]  /*12590*/  HMMA.16816.F32 R72, R128.reuse, R18, R72 ;  /* 0x000000128048723c */ /* 0x040ff00000001848 */
[C---:B------:R-:W-:Y:S08]  /*125a0*/  HMMA.16816.F32 R92, R128.reuse, R200, R92 ;  /* 0x000000c8805c723c */ /* 0x040ff0000000185c */
[C---:B------:R-:W-:Y:S08]  /*125b0*/  HMMA.16816.F32 R96, R128.reuse, R202, R96 ;  /* 0x000000ca8060723c */ /* 0x040ff00000001860 */
[C---:B------:R-:W-:Y:S08]  /*125c0*/  HMMA.16816.F32 R112, R128.reuse, R114, R164 ;  /* 0x000000728070723c */ /* 0x040ff000000018a4 */
[C---:B------:R-:W-:Y:S08]  /*125d0*/  HMMA.16816.F32 R120, R128.reuse, R122, R172 ;  /* 0x0000007a8078723c */ /* 0x040ff000000018ac */
[----:B------:R-:W-:Y:S01]  /*125e0*/  HMMA.16816.F32 R128, R128, R6, R228 ;  /* 0x000000068080723c */ /* 0x000fe200000018e4 */
[----:B------:R-:W-:Y:S07]  /*125f0*/  @!P2 BRA `(.L_x_697) ;  /* 0x000001100000a947 */ /* 0x000fee0003800000 */
        /* <DEDUP_REMOVED lines=11> */
.L_x_699:
[----:B------:R-:W-:-:S13]  /*126b0*/  ISETP.NE.AND P0, PT, R4, 0x1, PT ;  /* 0x000000010400780c */ /* 0x000fda0003f05270 */
[----:B------:R-:W-:-:S05]  /*126c0*/  @P0 IMAD.HI.U32 R2, R3, c[0x0][0x330], RZ ;  /* 0x0000cc0003020a27 */ /* 0x000fca00078e00ff */
[----:B------:R-:W-:Y:S02]  /*126d0*/  @P0 SHF.R.U32.HI R3, RZ, c[0x0][0x334], R2 ;  /* 0x0000cd00ff030a19 */ /* 0x000fe40000011602 */
.L_x_700:
[----:B------:R-:W-:Y:S05]  /*126e0*/  BSYNC B0 ;  /* 0x0000000000007941 */ /* 0x000fea0003800000 */
.L_x_698:
[----:B------:R-:W-:-:S05]  /*126f0*/  IMAD R3, R3, R4, c[0x0][0x32c] ;  /* 0x0000cb0003037624 */ /* 0x000fca00078e0204 */
[----:B------:R-:W-:-:S04]  /*12700*/  IMNMX R0, R0, R3, PT ;  /* 0x0000000300007217 */ /* 0x000fc80003800200 */
.L_x_697:
[----:B------:R-:W-:-:S04]  /*12710*/  SHF.R.S32.HI R2, RZ, 0x1f, R0 ;  /* 0x0000001fff027819 */ /* 0x000fc80000011400 */
[----:B------:R-:W-:-:S04]  /*12720*/  LEA.HI R0, R2, R0, RZ, 0x5 ;  /* 0x0000000002007211 */ /* 0x000fc800078f28ff */
[----:B------:R-:W-:-:S04]  /*12730*/  SHF.R.S32.HI R0, RZ, 0x5, R0 ;  /* 0x00000005ff007819 */ /* 0x000fc80000011400 */
[----:B------:R-:W-:-:S04]  /*12740*/  IMNMX R206, R209, R0, !PT ;  /* 0x00000000d1ce7217 */ /* 0x000fc80007800200 */
[----:B------:R-:W-:-:S13]  /*12750*/  ISETP.GE.AND P0, PT, R195, R206, PT ;  /* 0x000000cec300720c */ /* 0x000fda0003f06270 */
[----:B------:R-:W-:Y:S05]  /*12760*/  @!P0 BRA `(.L_x_701) ;  /* 0x000027a000008947 */ /* 0x000fea0003800000 */
[----:B------:R-:W-:Y:S02]  /*12770*/  MOV R134, R8 ;  /* 0x0000000800867202 */ /* 0x000fe40000000f00 */
[----:B------:R-:W-:Y:S02]  /*12780*/  MOV R133, R132 ;  /* 0x0000008400857202 */ /* 0x000fe40000000f00 */
[----:B------:R-:W-:-:S04]  /*12790*/  MOV R197, R195 ;  /* 0x000000c300c57202 */ /* 0x000fc80000000f00 */
.L_x_710:
[----:B------:R-:W-:Y:S01]  /*127a0*/  ISETP.GT.AND P1, PT, R209, R197, PT ;  /* 0x000000c5d100720c */ /* 0x000fe20003f24270 */
[----:B------:R-:W-:Y:S04]  /*127b0*/  DEPBAR.LE SB0, 0x0 ;  /* 0x000080000000791a */ /* 0x000fe80000000000 */
[----:B------:R-:W-:Y:S01]  /*127c0*/  WARPSYNC 0xffffffff ;  /* 0xffffffff00007948 */ /* 0x000fe20003800000 */
[----:B------:R-:W-:Y:S01]  /*127d0*/  BAR.SYNC.DEFER_BLOCKING 0x0 ;  /* 0x0000000000007b1d */ /* 0x000fe20000010000 */
[----:B------:R-:W-:Y:S02]  /*127e0*/  LOP3.LUT P3, RZ, R215, 0x1, RZ, 0xc0, !PT ;  /* 0x00000001d7ff7812 */ /* 0x000fe4000786c0ff */
[----:B------:R-:W-:Y:S04]  /*127f0*/  MOV R195, c[0x0][0x2c4] ;  /* 0x0000b10000c37a02 */ /* 0x000fe80000000f00 */
[----:B------:R-:W-:Y:S01]  /*12800*/  @!P1 SHF.R.S32.HI R0, RZ, 0x1f, R197 ;  /* 0x0000001fff009819 */ /* 0x000fe200000114c5 */
[C---:B------:R-:W-:Y:S04]  /*12810*/  @!P1 IMAD.WIDE.U32 R2, R197.reuse, c[0x0][0x208], RZ ;  /* 0x00008200c5029a25 */ /* 0x040fe800078e00ff */
[----:B------:R-:W-:Y:S01]  /*12820*/  @!P1 IMAD R0, R0, c[0x0][0x208], RZ ;  /* 0x0000820000009a24 */ /* 0x000fe200078e02ff */
[C---:B------:R-:W-:Y:S03]  /*12830*/  @!P1 LEA R4, P0, R2.reuse, R222, 0x5 ;  /* 0x000000de02049211 */ /* 0x040fe600078028ff */
[----:B------:R-:W-:Y:S05]  /*12840*/  @!P1 IMAD R0, R197, c[0x0][0x20c], R0 ;  /* 0x00008300c5009a24 */ /* 0x000fea00078e0200 */
[----:B------:R-:W-:Y:S01]  /*12850*/  @!P1 IADD3 R0, R3, R0, RZ ;  /* 0x0000000003009210 */ /* 0x000fe20007ffe0ff */
[----:B------:R-:W-:Y:S03]  /*12860*/  LDSM.16.M88.4 R16, [R183] ;  /* 0x00000000b710783b */ /* 0x000fe60000000200 */
[----:B------:R-:W-:Y:S01]  /*12870*/  @!P1 LEA.HI.X R6, R2, R224, R0, 0x5, P0 ;  /* 0x000000e002069211 */ /* 0x000fe200000f2c00 */
[----:B------:R-:W-:Y:S01]  /*12880*/  ULDC UR4, c[0x0][0x324] ;  /* 0x0000c90000047ab9 */ /* 0x000fe20000000800 */
[C---:B------:R-:W-:Y:S01]  /*12890*/  ISETP.GT.AND P0, PT, R197.reuse, R209, PT ;  /* 0x000000d1c500720c */ /* 0x040fe20003f04270 */
[----:B------:R-:W-:Y:S01]  /*128a0*/  ULOP3.LUT UR4, URZ, UR4, URZ, 0x33, !UPT ;  /* 0x000000043f047292 */ /* 0x000fe2000f8e333f */
[----:B------:R-:W1:Y:S05]  /*128b0*/  LDSM.16.M88.4 R8, [R178] ;  /* 0x00000000b208783b */ /* 0x000e6a0000000200 */
[----:B------:R-:W2:Y:S05]  /*128c0*/  LDSM.16.M88.4 R160, [R178+0x800] ;  /* 0x00080000b2a0783b */ /* 0x000eaa0000000200 */
[----:B------:R-:W-:Y:S01]  /*128d0*/  LDSM.16.M88.4 R164, [R184] ;  /* 0x00000000b8a4783b */ /* 0x000fe20000000200 */
[----:B------:R-:W-:Y:S04]  /*128e0*/  @P0 IADD3 R0, R197, -0x1, RZ ;  /* 0xffffffffc5000810 */ /* 0x000fe80007ffe0ff */
[----:B------:R-:W-:Y:S01]  /*128f0*/  @P0 SHF.R.S32.HI R2, RZ, 0x1f, R0 ;  /* 0x0000001fff020819 */ /* 0x000fe20000011400 */
[----:B------:R-:W3:Y:S04]  /*12900*/  LDSM.16.M88.4 R168, [R187] ;  /* 0x00000000bba8783b */ /* 0x000ee80000000200 */
[----:B------:R-:W-:Y:S01]  /*12910*/  @P0 IMAD R5, R2, c[0x0][0x1e0], RZ ;  /* 0x0000780002050a24 */ /* 0x000fe200078e02ff */
[----:B------:R-:W4:Y:S01]  /*12920*/  LDSM.16.M88.4 R172, [R189] ;  /* 0x00000000bdac783b */ /* 0x000f220000000200 */
[C---:B------:R-:W-:Y:S04]  /*12930*/  @P0 IMAD.WIDE.U32 R2, R0.reuse, c[0x0][0x1e0], RZ ;  /* 0x0000780000020a25 */ /* 0x040fe800078e00ff */
[----:B------:R-:W-:Y:S04]  /*12940*/  @P0 IMAD R0, R0, c[0x0][0x1e4], R5 ;  /* 0x0000790000000a24 */ /* 0x000fe800078e0205 */
[----:B------:R-:W-:Y:S01]  /*12950*/  @P0 IMAD.IADD R3, R3, 0x1, R0 ;  /* 0x0000000103030824 */ /* 0x000fe200078e0200 */
[C---:B------:R-:W-:Y:S04]  /*12960*/  @P0 LEA R0, P2, R2.reuse, R220, 0x5 ;  /* 0x000000dc02000211 */ /* 0x040fe800078428ff */
[----:B------:R-:W-:Y:S02]  /*12970*/  @P0 LEA.HI.X R5, R2, R219, R3, 0x5, P2 ;  /* 0x000000db02050211 */ /* 0x000fe400010f2c03 */
[C---:B------:R-:W-:Y:S04]  /*12980*/  @!P1 LEA R2, P2, R4.reuse, c[0x0][0x1f8], 0x1 ;  /* 0x00007e0004029a11 */ /* 0x040fe800078408ff */
[----:B------:R-:W-:Y:S02]  /*12990*/  @!P1 LEA.HI.X R3, R4, c[0x0][0x1fc], R6, 0x1, P2 ;  /* 0x00007f0004039a11 */ /* 0x000fe400010f0c06 */
[C---:B------:R-:W-:Y:S03]  /*129a0*/  @P0 LEA R198, P2, R0.reuse, c[0x0][0x1c8], 0x1 ;  /* 0x0000720000c60a11 */ /* 0x040fe600078408ff */
[----:B------:R-:W-:Y:S01]  /*129b0*/  @!PT LDS RZ, [RZ] ;  /* 0x00000000fffff984 */ /* 0x000fe20000000800 */
[----:B------:R-:W-:Y:S01]  /*129c0*/  @!PT LDS RZ, [RZ] ;  /* 0x00000000fffff984 */ /* 0x000fe20000000800 */
[----:B------:R-:W-:Y:S01]  /*129d0*/  @!PT LDS RZ, [RZ] ;  /* 0x00000000fffff984 */ /* 0x000fe20000000800 */
[----:B------:R5:W-:Y:S01]  /*129e0*/  @!P1 LDGSTS.E.BYPASS.LTC128B.128 [R196+0x8080], [R2.64], !P3 ;  /* 0x0808000002c49fae */ /* 0x000be2000d901d46 */
[----:B------:R-:W-:Y:S02]  /*129f0*/  @P0 LEA.HI.X R199, R0, c[0x0][0x1cc], R5, 0x1, P2 ;  /* 0x0000730000c70a11 */ /* 0x000fe400010f0c05 */
[C---:B-1----:R-:W-:Y:S02]  /*12a00*/  HMMA.16816.F32 R4, R16.reuse, R8, RZ ;  /* 0x000000081004723c */ /* 0x042fe400000018ff */
[----:B------:R5:W-:Y:S01]  /*12a10*/  @!P1 LDGSTS.E.BYPASS.LTC128B.128 [R196+0x9080], [R2.64+0x80], !P6 ;  /* 0x0908008002c49fae */ /* 0x000be2000f101d46 */
[----:B------:R-:W-:Y:S01]  /*12a20*/  ISETP.NE.AND P2, PT, R195, 0x1, PT ;  /* 0x00000001c300780c */ /* 0x000fe20003f45270 */
[----:B------:R-:W-:Y:S03]  /*12a30*/  IMAD.MOV.U32 R195, RZ, RZ, c[0x0][0x32c] ;  /* 0x0000cb00ffc37624 */ /* 0x000fe600078e00ff */
[----:B------:R5:W-:Y:S01]  /*12a40*/  @!P1 LDGSTS.E.BYPASS.LTC128B.128 [R196+0xa080], [R2.64+0x100], !P5 ;  /* 0x0a08010002c49fae */ /* 0x000be2000e901d46 */
[C---:B------:R-:W-:Y:S04]  /*12a50*/  HMMA.16816.F32 R8, R16.reuse, R10, RZ ;  /* 0x0000000a1008723c */ /* 0x040fe800000018ff */
[----:B------:R5:W-:Y:S04]  /*12a60*/  @!P1 LDGSTS.E.BYPASS.LTC128B.128 [R196+0xb080], [R2.64+0x180], !P4 ;  /* 0x0b08018002c49fae */ /* 0x000be8000e101d46 */
[C---:B--2---:R-:W-:Y:S01]  /*12a70*/  HMMA.16816.F32 R12, R16.reuse, R160, RZ ;  /* 0x000000a0100c723c */ /* 0x044fe200000018ff */
[----:B------:R-:W0:Y:S07]  /*12a80*/  LDGDEPBAR ;  /* 0x00000000000079af */ /* 0x000e2e0000000000 */
[----:B------:R-:W-:Y:S01]  /*12a90*/  HMMA.16816.F32 R16, R16, R162, RZ ;  /* 0x000000a21010723c */ /* 0x000fe200000018ff */
[----:B------:R-:W-:Y:S07]  /*12aa0*/  LDSM.16.M88.4 R160, [R186] ;  /* 0x00000000baa0783b */ /* 0x000fee0000000200 */
[C---:B---3--:R-:W-:Y:S08]  /*12ab0*/  HMMA.16816.F32 R4, R164.reuse, R168, R4 ;  /* 0x000000a8a404723c */ /* 0x048ff00000001804 */
[C---:B------:R-:W-:Y:S01]  /*12ac0*/  HMMA.16816.F32 R8, R164.reuse, R170, R8 ;  /* 0x000000aaa408723c */ /* 0x040fe20000001808 */
[----:B------:R-:W1:Y:S07]  /*12ad0*/  LDSM.16.M88.4 R168, [R177] ;  /* 0x00000000b1a8783b */ /* 0x000e6e0000000200 */
[C---:B----4-:R-:W-:Y:S08]  /*12ae0*/  HMMA.16816.F32 R12, R164.reuse, R172, R12 ;  /* 0x000000aca40c723c */ /* 0x050ff0000000180c */
[----:B------:R-:W-:Y:S01]  /*12af0*/  HMMA.16816.F32 R16, R164, R174, R16 ;  /* 0x000000aea410723c */ /* 0x000fe20000001810 */
[----:B------:R-:W2:Y:S05]  /*12b00*/  LDSM.16.M88.4 R164, [R177+0x800] ;  /* 0x00080000b1a4783b */ /* 0x000eaa0000000200 */
[----:B------:R-:W-:Y:S02]  /*12b10*/  LDSM.16.M88.4 R172, [R176+-0x3000] ;  /* 0xffd00000b0ac783b */ /* 0x000fe40000000200 */
[C---:B-1----:R-:W-:Y:S08]  /*12b20*/  HMMA.16816.F32 R4, R160.reuse, R168, R4 ;  /* 0x000000a8a004723c */ /* 0x042ff00000001804 */
[C---:B------:R-:W-:Y:S01]  /*12b30*/  HMMA.16816.F32 R8, R160.reuse, R170, R8 ;  /* 0x000000aaa008723c */ /* 0x040fe20000001808 */
[----:B------:R-:W1:Y:S07]  /*12b40*/  LDSM.16.M88.4 R168, [R185] ;  /* 0x00000000b9a8783b */ /* 0x000e6e0000000200 */
[C---:B--2---:R-:W-:Y:S08]  /*12b50*/  HMMA.16816.F32 R12, R160.reuse, R164, R12 ;  /* 0x000000a4a00c723c */ /* 0x044ff0000000180c */
[----:B------:R-:W-:Y:S01]  /*12b60*/  HMMA.16816.F32 R16, R160, R166, R16 ;  /* 0x000000a6a010723c */ /* 0x000fe20000001810 */
[----:B------:R-:W2:Y:S05]  /*12b70*/  LDSM.16.M88.4 R160, [R176+-0x2800] ;  /* 0xffd80000b0a0783b */ /* 0x000eaa0000000200 */
[----:B------:R-:W-:Y:S02]  /*12b80*/  LDSM.16.M88.4 R164, [R183+0x4000] ;  /* 0x00400000b7a4783b */ /* 0x000fe40000000200 */
[C---:B-1----:R-:W-:Y:S08]  /*12b90*/  HMMA.16816.F32 R4, R168.reuse, R172, R4 ;  /* 0x000000aca804723c */ /* 0x042ff00000001804 */
[C---:B------:R-:W-:Y:S01]  /*12ba0*/  HMMA.16816.F32 R8, R168.reuse, R174, R8 ;  /* 0x000000aea808723c */ /* 0x040fe20000001808 */
[----:B------:R-:W1:Y:S07]  /*12bb0*/  LDSM.16.M88.4 R172, [R178+0x1000] ;  /* 0x00100000b2ac783b */ /* 0x000e6e0000000200 */
[C---:B--2---:R-:W-:Y:S08]  /*12bc0*/  HMMA.16816.F32 R12, R168.reuse, R160, R12 ;  /* 0x000000a0a80c723c */ /* 0x044ff0000000180c */
[----:B------:R-:W-:Y:S01]  /*12bd0*/  HMMA.16816.F32 R16, R168, R162, R16 ;  /* 0x000000a2a810723c */ /* 0x000fe20000001810 */
[----:B------:R-:W2:Y:S05]  /*12be0*/  LDSM.16.M88.4 R160, [R178+0x1800] ;  /* 0x00180000b2a0783b */ /* 0x000eaa0000000200 */
[----:B------:R-:W-:Y:S02]  /*12bf0*/  LDSM.16.M88.4 R168, [R184+0x4000] ;  /* 0x00400000b8a8783b */ /* 0x000fe40000000200 */
[C---:B-1----:R-:W-:Y:S08]  /*12c00*/  HMMA.16816.F32 R4, R164.reuse, R172, R4 ;  /* 0x000000aca404723c */ /* 0x042ff00000001804 */
[C---:B------:R-:W-:Y:S01]  /*12c10*/  HMMA.16816.F32 R8, R164.reuse, R174, R8 ;  /* 0x000000aea408723c */ /* 0x040fe20000001808 */
[----:B------:R-:W1:Y:S07]  /*12c20*/  LDSM.16.M88.4 R172, [R191] ;  /* 0x00000000bfac783b */ /* 0x000e6e0000000200 */
[C---:B--2---:R-:W-:Y:S08]  /*12c30*/  HMMA.16816.F32 R12, R164.reuse, R160, R12 ;  /* 0x000000a0a40c723c */ /* 0x044ff0000000180c */
[----:B------:R-:W-:Y:S01]  /*12c40*/  HMMA.16816.F32 R16, R164, R162, R16 ;  /* 0x000000a2a410723c */ /* 0x000fe20000001810 */
[----:B------:R-:W2:Y:S05]  /*12c50*/  LDSM.16.M88.4 R160, [R190] ;  /* 0x00000000bea0783b */ /* 0x000eaa0000000200 */
        /* <DEDUP_REMOVED lines=10> */
[----:B------:R-:W1:Y:S07]  /*12d00*/  LDSM.16.M88.4 R172, [R176+-0x2000] ;  /* 0xffe00000b0ac783b */ /* 0x000e6e0000000200 */
        /* <DEDUP_REMOVED lines=58> */
[----:B------:R-:W2:Y:S01]  /*130b0*/  LDSM.16.M88.4 R160, [R176+0x800] ;  /* 0x00080000b0a0783b */ /* 0x000ea20000000200 */
[----:B------:R-:W-:Y:S04]  /*130c0*/  DEPBAR.LE SB0, 0x0 ;  /* 0x000080000000791a */ /* 0x000fe80000000000 */
[----:B------:R-:W-:Y:S02]  /*130d0*/  BAR.SYNC.DEFER_BLOCKING 0x0 ;  /* 0x0000000000007b1d */ /* 0x000fe40000010000 */
[C---:B-1----:R-:W-:Y:S08]  /*130e0*/  HMMA.16816.F32 R4, R168.reuse, R172, R4 ;  /* 0x000000aca804723c */ /* 0x042ff00000001804 */
[C---:B------:R-:W-:Y:S08]  /*130f0*/  HMMA.16816.F32 R8, R168.reuse, R174, R8 ;  /* 0x000000aea808723c */ /* 0x040ff00000001808 */
[C---:B--2---:R-:W-:Y:S08]  /*13100*/  HMMA.16816.F32 R12, R168.reuse, R160, R12 ;  /* 0x000000a0a80c723c */ /* 0x044ff0000000180c */
[----:B------:R-:W-:Y:S01]  /*13110*/  FMUL.FTZ R0, R4, c[0x0][0x320] ;  /* 0x0000c80004007a20 */ /* 0x000fe20000410000 */
[----:B------:R-:W-:Y:S03]  /*13120*/  HMMA.16816.F32 R16, R168, R162, R16 ;  /* 0x000000a2a810723c */ /* 0x000fe60000001810 */
[----:B------:R1:W2:Y:S01]  /*13130*/  MUFU.TANH R165, R0 ;  /* 0x0000000000a57308 */ /* 0x0002a20000002400 */
[----:B------:R-:W-:Y:S01]  /*13140*/  @!PT LDS RZ, [RZ] ;  /* 0x00000000fffff984 */ /* 0x000fe20000000800 */
[----:B------:R-:W-:Y:S01]  /*13150*/  @!PT LDS RZ, [RZ] ;  /* 0x00000000fffff984 */ /* 0x000fe20000000800 */
[----:B------:R-:W-:Y:S01]  /*13160*/  @!PT LDS RZ, [RZ] ;  /* 0x00000000fffff984 */ /* 0x000fe20000000800 */
[----:B------:R3:W-:Y:S01]  /*13170*/  @P0 LDGSTS.E.BYPASS.LTC128B.128 [R196+0xc080], [R198.64], !P3 ;  /* 0x0c080000c6c40fae */ /* 0x0007e2000d901d46 */
[----:B------:R-:W-:Y:S04]  /*13180*/  IMAD.IADD R4, R226, 0x1, R225 ;  /* 0x00000001e2047824 */ /* 0x000fe800078e02e1 */
[----:B------:R3:W-:Y:S05]  /*13190*/  @P0 LDGSTS.E.BYPASS.LTC128B.128 [R196+0xd080], [R198.64+0x80], !P6 ;  /* 0x0d080080c6c40fae */ /* 0x0007ea000f101d46 */
[----:B------:R3:W-:Y:S05]  /*131a0*/  @P0 LDGSTS.E.BYPASS.LTC128B.128 [R196+0xe080], [R198.64+0x100], !P5 ;  /* 0x0e080100c6c40fae */ /* 0x0007ea000e901d46 */
[----:B------:R3:W-:Y:S05]  /*131b0*/  @P0 LDGSTS.E.BYPASS.LTC128B.128 [R196+0xf080], [R198.64+0x180], !P4 ;  /* 0x0f080180c6c40fae */ /* 0x0007ea000e101d46 */
[----:B------:R-:W0:Y:S01]  /*131c0*/  LDGDEPBAR ;  /* 0x00000000000079af */ /* 0x000e220000000000 */
[----:B-----5:R-:W-:Y:S02]  /*131d0*/  FMUL.FTZ R2, R17, c[0x0][0x320] ;  /* 0x0000c80011027a20 */ /* 0x020fe40000410000 */
[----:B-1----:R-:W-:Y:S01]  /*131e0*/  FMUL.FTZ R0, R5, c[0x0][0x320] ;  /* 0x0000c80005007a20 */ /* 0x002fe20000410000 */
[----:B------:R-:W-:Y:S03]  /*131f0*/  SHF.L.U32 R5, R197, 0x5, RZ ;  /* 0x00000005c5057819 */ /* 0x000fe600000006ff */
[----:B------:R1:W4:Y:S02]  /*13200*/  MUFU.TANH R164, R0 ;  /* 0x0000000000a47308 */ /* 0x0003240000002400 */
        /* <DEDUP_REMOVED lines=13> */
[----:B------:R1:W1:Y:S10]  /*132e0*/  MUFU.TANH R12, R2 ;  /* 0x00000002000c7308 */ /* 0x0002740000002400 */
[----:B------:R5:W2:Y:S01]  /*132f0*/  MUFU.TANH R135, R0 ;  /* 0x0000000000877308 */ /* 0x000aa20000002400 */
[----:B-1----:R-:W-:Y:S02]  /*13300*/  FMUL.FTZ R2, R19, c[0x0][0x320] ;  /* 0x0000c80013027a20 */ /* 0x002fe40000410000 */
[----:B-----5:R-:W-:Y:S07]  /*13310*/  FMUL.FTZ R0, R13, c[0x0][0x320] ;  /* 0x0000c8000d007a20 */ /* 0x020fee0000410000 */
[----:B------:R1:W1:Y:S02]  /*13320*/  MUFU.TANH R132, R0 ;  /* 0x0000000000847308 */ /* 0x0002640000002400 */
[----:B-1----:R-:W-:Y:S08]  /*13330*/  FMUL.FTZ R0, R14, c[0x0][0x320] ;  /* 0x0000c8000e007a20 */ /* 0x002ff00000410000 */
[----:B------:R1:W1:Y:S02]  /*13340*/  MUFU.TANH R139, R0 ;  /* 0x00000000008b7308 */ /* 0x0002640000002400 */
[----:B-1----:R-:W-:Y:S08]  /*13350*/  FMUL.FTZ R0, R15, c[0x0][0x320] ;  /* 0x0000c8000f007a20 */ /* 0x002ff00000410000 */
[----:B------:R1:W1:Y:S02]  /*13360*/  MUFU.TANH R15, R0 ;  /* 0x00000000000f7308 */ /* 0x0002640000002400 */
[----:B-1----:R-:W-:Y:S08]  /*13370*/  FMUL.FTZ R0, R16, c[0x0][0x320] ;  /* 0x0000c80010007a20 */ /* 0x002ff00000410000 */
[----:B------:R-:W1:Y:S10]  /*13380*/  MUFU.TANH R16, R2 ;  /* 0x0000000200107308 */ /* 0x000e740000002400 */
[----:B------:R5:W1:Y:S02]  /*13390*/  MUFU.TANH R13, R0 ;  /* 0x00000000000d7308 */ /* 0x000a640000002400 */
[----:B-----5:R-:W-:Y:S05]  /*133a0*/  @P2 IMAD.HI.U32 R0, R4, c[0x0][0x2c8], RZ ;  /* 0x0000b20004002a27 */ /* 0x020fea00078e00ff */
[----:B------:R-:W-:Y:S01]  /*133b0*/  @P2 SHF.R.U32.HI R4, RZ, c[0x0][0x2cc], R0 ;  /* 0x0000b300ff042a19 */ /* 0x000fe20000011600 */
[----:B------:R-:W-:Y:S01]  /*133c0*/  FMUL.FTZ R0, R18, c[0x0][0x320] ;  /* 0x0000c80012007a20 */ /* 0x000fe20000410000 */
[----:B------:R-:W-:Y:S03]  /*133d0*/  ISETP.GE.AND P2, PT, R195, 0x1, PT ;  /* 0x00000001c300780c */ /* 0x000fe60003f46270 */
[----:B------:R5:W1:Y:S01]  /*133e0*/  MUFU.TANH R14, R0 ;  /* 0x00000000000e7308 */ /* 0x000a620000002400 */
[----:B------:R-:W1:Y:S01]  /*133f0*/  SHFL.IDX PT, R3, R4, RZ, 0x1c1f ;  /* 0x001c1fff04037589 */ /* 0x000e6200000e0000 */
[----:B-----5:R-:W-:Y:S04]  /*13400*/  IADD3 R0, -R210, 0x1, -R5 ;  /* 0x00000001d2007810 */ /* 0x020fe80007ffe905 */
[----:B------:R-:W-:Y:S04]  /*13410*/  IADD3 R0, -R213, R0, R212 ;  /* 0x00000000d5007210 */ /* 0x000fe80007ffe1d4 */
[C---:B------:R-:W-:Y:S02]  /*13420*/  IADD3 R7, R0.reuse, c[0x0][0x328], RZ ;  /* 0x0000ca0000077a10 */ /* 0x040fe40007ffe0ff */
[----:B------:R-:W-:Y:S02]  /*13430*/  IADD3 R6, R0, UR4, RZ ;  /* 0x0000000400067c10 */ /* 0x000fe4000fffe0ff */
[-C--:B-1----:R-:W-:Y:S02]  /*13440*/  IADD3 R2, R7, R3.reuse, RZ ;  /* 0x0000000307027210 */ /* 0x082fe40007ffe0ff */
[----:B------:R-:W-:Y:S01]  /*13450*/  IADD3 R0, R6, R3, RZ ;  /* 0x0000000306007210 */ /* 0x000fe20007ffe0ff */
[----:B------:R-:W-:-:S05]  /*13460*/  @!P2 BRA `(.L_x_702) ;  /* 0x000001800000a947 */ /* 0x000fca0003800000 */
[----:B--234-:R-:W-:Y:S01]  /*13470*/  IADD3 R3, -R213, R212, R3 ;  /* 0x000000d4d5037210 */ /* 0x01cfe20007ffe103 */
        /* <DEDUP_REMOVED lines=12> */
.L_x_704:
[----:B------:R-:W-:Y:S04]  /*13540*/  MOV R8, c[0x0][0x32c] ;  /* 0x0000cb0000087a02 */ /* 0x000fe80000000f00 */
[----:B------:R-:W-:Y:S11]  /*13550*/  ISETP.NE.AND P0, PT, R8, 0x1, PT ;  /* 0x000000010800780c */ /* 0x000ff60003f05270 */
[----:B------:R-:W-:Y:S02]  /*13560*/  @!UPT UIADD3 URZ, URZ, URZ, URZ ;  /* 0x0000003f3f3ff290 */ /* 0x000fe4000fffe03f */
[----:B------:R-:W-:Y:S05]  /*13570*/  @P0 IMAD.HI.U32 R8, R3, c[0x0][0x330], RZ ;  /* 0x0000cc0003080a27 */ /* 0x000fea00078e00ff */
[----:B------:R-:W-:Y:S02]  /*13580*/  @P0 SHF.R.U32.HI R3, RZ, c[0x0][0x334], R8 ;  /* 0x0000cd00ff030a19 */ /* 0x000fe40000011608 */
.L_x_705:
[----:B------:R-:W-:Y:S05]  /*13590*/  BSYNC B0 ;  /* 0x0000000000007941 */ /* 0x000fea0003800000 */
.L_x_703:
[----:B------:R-:W-:Y:S04]  /*135a0*/  IMAD R3, R3, c[0x0][0x32c], -R5 ;  /* 0x0000cb0003037a24 */ /* 0x000fe800078e0a05 */
[----:B------:R-:W-:Y:S05]  /*135b0*/  IMAD.IADD R3, R3, 0x1, -R210 ;  /* 0x0000000103037824 */ /* 0x000fea00078e0ad2 */
[----:B------:R-:W-:Y:S02]  /*135c0*/  IADD3 R8, R3, c[0x0][0x32c], RZ ;  /* 0x0000cb0003087a10 */ /* 0x000fe40007ffe0ff */
[----:B------:R-:W-:Y:S02]  /*135d0*/  IMNMX R0, R0, R3, !PT ;  /* 0x0000000300007217 */ /* 0x000fe40007800200 */
[----:B------:R-:W-:Y:S02]  /*135e0*/  IMNMX R2, R2, R8, PT ;  /* 0x0000000802027217 */ /* 0x000fe40003800200 */
.L_x_702:
[----:B--234-:R-:W-:Y:S01]  /*135f0*/  ISETP.GT.AND P1, PT, R197, -0x1, PT ;  /* 0xffffffffc500780c */ /* 0x01cfe20003f24270 */
[----:B------:R-:W1:Y:S03]  /*13600*/  SHFL.IDX PT, R3, R4, 0x1, 0x1c1f ;  /* 0x003c1f0004037f89 */ /* 0x000e6600000e0000 */
[----:B------:R-:W-:Y:S04]  /*13610*/  ISETP.GT.AND P0, PT, R0, RZ, P1 ;  /* 0x000000ff0000720c */ /* 0x000fe80000f04270 */
[----:B------:R-:W-:Y:S04]  /*13620*/  ISETP.LT.OR P0, PT, R2, 0x1, P0 ;  /* 0x000000010200780c */ /* 0x000fe80000701670 */
[----:B------:R-:W-:Y:S02]  /*13630*/  FSEL R8, R165, -INF , !P0 ;  /* 0xff800000a5087808 */ /* 0x000fe40004000000 */
[----:B------:R-:W-:Y:S04]  /*13640*/  ISETP.GT.AND P0, PT, R0, 0x1, P1 ;  /* 0x000000010000780c */ /* 0x000fe80000f04270 */
        /* <DEDUP_REMOVED lines=17> */
[----:B------:R-:W-:Y:S01]  /*13760*/  ISETP.GT.AND P0, PT, R0, 0x19, P1 ;  /* 0x000000190000780c */ /* 0x000fe20000f04270 */
[--C-:B-1----:R-:W-:Y:S03]  /*13770*/  IMAD.IADD R0, R6, 0x1, R3.reuse ;  /* 0x0000000106007824 */ /* 0x102fe600078e0203 */
[----:B------:R-:W-:Y:S01]  /*13780*/  ISETP.LT.OR P0, PT, R2, 0x1a, P0 ;  /* 0x0000001a0200780c */ /* 0x000fe20000701670 */
[----:B------:R-:W-:Y:S03]  /*13790*/  IMAD.IADD R2, R7, 0x1, R3 ;  /* 0x0000000107027824 */ /* 0x000fe600078e0203 */
[----:B------:R-:W-:Y:S01]  /*137a0*/  FSEL R174, R12, -INF , !P0 ;  /* 0xff8000000cae7808 */ /* 0x000fe20004000000 */
        /* <DEDUP_REMOVED lines=14> */
.L_x_708:
[----:B------:R-:W-:Y:S04]  /*13890*/  MOV R4, c[0x0][0x32c] ;  /* 0x0000cb0000047a02 */ /* 0x000fe80000000f00 */
[----:B------:R-:W-:Y:S11]  /*138a0*/  ISETP.NE.AND P0, PT, R4, 0x1, PT ;  /* 0x000000010400780c */ /* 0x000ff60003f05270 */
[----:B------:R-:W-:Y:S02]  /*138b0*/  @!UPT UIADD3 URZ, URZ, URZ, URZ ;  /* 0x0000003f3f3ff290 */ /* 0x000fe4000fffe03f */
[----:B------:R-:W-:Y:S05]  /*138c0*/  @P0 IMAD.HI.U32 R4, R3, c[0x0][0x330], RZ ;  /* 0x0000cc0003040a27 */ /* 0x000fea00078e00ff */
[----:B------:R-:W-:Y:S02]  /*138d0*/  @P0 SHF.R.U32.HI R3, RZ, c[0x0][0x334], R4 ;  /* 0x0000cd00ff030a19 */ /* 0x000fe40000011604 */
.L_x_709:
[----:B------:R-:W-:Y:S05]  /*138e0*/  BSYNC B0 ;  /* 0x0000000000007941 */ /* 0x000fea0003800000 */
.L_x_707:
[----:B------:R-:W-:Y:S04]  /*138f0*/  IMAD R5, R3, c[0x0][0x32c], -R5 ;  /* 0x0000cb0003057a24 */ /* 0x000fe800078e0a05 */
[----:B------:R-:W-:Y:S05]  /*13900*/  IMAD.IADD R3, R5, 0x1, -R210 ;  /* 0x0000000105037824 */ /* 0x000fea00078e0ad2 */
[----:B------:R-:W-:Y:S02]  /*13910*/  IADD3 R4, R3, c[0x0][0x32c], RZ ;  /* 0x0000cb0003047a10 */ /* 0x000fe40007ffe0ff */
[----:B------:R-:W-:Y:S02]  /*13920*/  IMNMX R0, R0, R3, !PT ;  /* 0x0000000300007217 */ /* 0x000fe40007800200 */
[----:B------:R-:W-:Y:S02]  /*13930*/  IMNMX R2, R2, R4, PT ;  /* 0x0000000402027217 */ /* 0x000fe40003800200 */
.L_x_706:
[----:B------:R-:W-:Y:S02]  /*13940*/  FMNMX.FTZ R3, R8, R133, !PT ;  /* 0x0000008508037209 */ /* 0x000fe40007810000 */
[----:B------:R-:W-:Y:S02]  /*13950*/  ISETP.GT.AND P0, PT, R0, RZ, P1 ;  /* 0x000000ff0000720c */ /* 0x000fe40000f04270 */
[----:B------:R-:W-:Y:S02]  /*13960*/  FMNMX.FTZ R3, R10, R3, !PT ;  /* 0x000000030a037209 */ /* 0x000fe40007810000 */
[----:B------:R-:W-:Y:S02]  /*13970*/  ISETP.LT.OR P0, PT, R2, 0x1, P0 ;  /* 0x000000010200780c */ /* 0x000fe40000701670 */
[----:B------:R-:W-:Y:S02]  /*13980*/  FMNMX.FTZ R3, R9, R3, !PT ;  /* 0x0000000309037209 */ /* 0x000fe40007810000 */
[----:B------:R-:W-:Y:S02]  /*13990*/  FSEL R4, R173, -INF , !P0 ;  /* 0xff800000ad047808 */ /* 0x000fe40004000000 */
[----:B------:R-:W-:Y:S02]  /*139a0*/  ISETP.GT.AND P0, PT, R0, 0x1, P1 ;  /* 0x000000010000780c */ /* 0x000fe40000f04270 */
        /* <DEDUP_REMOVED lines=9> */
[----:B------:R-:W-:Y:S02]  /*13a40*/  FMNMX.FTZ R3, R174, R3, !PT ;  /* 0x00000003ae037209 */ /* 0x000fe40007810000 */
[----:B------:R-:W-:Y:S02]  /*13a50*/  ISETP.GT.AND P0, PT, R0, 0x9, P1 ;  /* 0x000000090000780c */ /* 0x000fe40000f04270 */
[----:B------:R-:W-:Y:S01]  /*13a60*/  FMNMX.FTZ R12, R4, R134, !PT ;  /* 0x00000086040c7209 */ /* 0x000fe20007810000 */
[----:B------:R-:W1:Y:S01]  /*13a70*/  SHFL.BFLY PT, R13, R3, 0x2, 0x1f ;  /* 0x0c401f00030d7f89 */ /* 0x000e6200000e0000 */
[----:B------:R-:W-:Y:S02]  /*13a80*/  ISETP.LT.OR P0, PT, R2, 0xa, P0 ;  /* 0x0000000a0200780c */ /* 0x000fe40000701670 */
[----:B------:R-:W-:Y:S02]  /*13a90*/  FMNMX.FTZ R12, R6, R12, !PT ;  /* 0x0000000c060c7209 */ /* 0x000fe40007810000 */
[----:B------:R-:W-:Y:S02]  /*13aa0*/  FSEL R7, R166, -INF , !P0 ;  /* 0xff800000a6077808 */ /* 0x000fe40004000000 */
[----:B------:R-:W-:Y:S01]  /*13ab0*/  ISETP.GT.AND P0, PT, R0, 0x10, P1 ;  /* 0x000000100000780c */ /* 0x000fe20000f04270 */
[----:B------:R-:W-:Y:S01]  /*13ac0*/  LDSM.16.MT88.4 R164, [R180] ;  /* 0x00000000b4a4783b */ /* 0x000fe20000004200 */
[----:B------:R-:W-:Y:S02]  /*13ad0*/  FMNMX.FTZ R12, R5, R12, !PT ;  /* 0x0000000c050c7209 */ /* 0x000fe40007810000 */
[----:B------:R-:W-:Y:S02]  /*13ae0*/  ISETP.LT.OR P0, PT, R2, 0x11, P0 ;  /* 0x000000110200780c */ /* 0x000fe40000701670 */
[----:B------:R-:W-:Y:S02]  /*13af0*/  FMNMX.FTZ R12, R7, R12, !PT ;  /* 0x0000000c070c7209 */ /* 0x000fe40007810000 */
[----:B------:R-:W-:Y:S02]  /*13b00*/  FSEL R171, R139, -INF , !P0 ;  /* 0xff8000008bab7808 */ /* 0x000fe40004000000 */
[----:B------:R-:W-:Y:S04]  /*13b10*/  ISETP.GT.AND P0, PT, R0, 0x11, P1 ;  /* 0x000000110000780c */ /* 0x000fe80000f04270 */
[----:B------:R-:W-:Y:S04]  /*13b20*/  ISETP.LT.OR P0, PT, R2, 0x12, P0 ;  /* 0x000000120200780c */ /* 0x000fe80000701670 */
[----:B------:R-:W-:Y:S02]  /*13b30*/  FSEL R172, R15, -INF , !P0 ;  /* 0xff8000000fac7808 */ /* 0x000fe40004000000 */
[----:B------:R-:W-:Y:S04]  /*13b40*/  ISETP.GT.AND P0, PT, R0, 0x18, P1 ;  /* 0x000000180000780c */ /* 0x000fe80000f04270 */
[----:B------:R-:W-:Y:S04]  /*13b50*/  ISETP.LT.OR P0, PT, R2, 0x19, P0 ;  /* 0x000000190200780c */ /* 0x000fe80000701670 */
[----:B------:R-:W-:Y:S02]  /*13b60*/  FSEL R173, R14, -INF , !P0 ;  /* 0xff8000000ead7808 */ /* 0x000fe40004000000 */
[----:B------:R-:W-:Y:S02]  /*13b70*/  ISETP.GT.AND P0, PT, R0, 0x19, P1 ;  /* 0x000000190000780c */ /* 0x000fe40000f04270 */
[----:B------:R-:W-:Y:S02]  /*13b80*/  FMNMX.FTZ R0, R171, R12, !PT ;  /* 0x0000000cab007209 */ /* 0x000fe40007810000 */
[----:B------:R-:W-:Y:S02]  /*13b90*/  ISETP.LT.OR P0, PT, R2, 0x1a, P0 ;  /* 0x0000001a0200780c */ /* 0x000fe40000701670 */
[----:B------:R-:W-:Y:S02]  /*13ba0*/  FMNMX.FTZ R0, R172, R0, !PT ;  /* 0x00000000ac007209 */ /* 0x000fe40007810000 */
[----:B------:R-:W-:Y:S02]  /*13bb0*/  FSEL R135, R16, -INF , !P0 ;  /* 0xff80000010877808 */ /* 0x000fe40004000000 */
[----:B------:R-:W-:Y:S02]  /*13bc0*/  FMNMX.FTZ R0, R173, R0, !PT ;  /* 0x00000000ad007209 */ /* 0x000fe40007810000 */
[----:B-1----:R-:W-:Y:S02]  /*13bd0*/  FMNMX.FTZ R3, R3, R13, !PT ;  /* 0x0000000d03037209 */ /* 0x002fe40007810000 */
[----:B------:R-:W-:Y:S03]  /*13be0*/  FMNMX.FTZ R0, R135, R0, !PT ;  /* 0x0000000087007209 */ /* 0x000fe60007810000 */
[----:B------:R-:W1:Y:S08]  /*13bf0*/  SHFL.BFLY PT, R12, R3, 0x1, 0x1f ;  /* 0x0c201f00030c7f89 */ /* 0x000e7000000e0000 */
[----:B------:R-:W2:Y:S01]  /*13c00*/  SHFL.BFLY PT, R2, R0, 0x2, 0x1f ;  /* 0x0c401f0000027f89 */ /* 0x000ea200000e0000 */
[----:B-1----:R-:W-:Y:S07]  /*13c10*/  FMNMX.FTZ R132, R3, R12, !PT ;  /* 0x0000000c03847209 */ /* 0x002fee0007810000 */
[----:B------:R-:W-:Y:S01]  /*13c20*/  LDSM.16.MT88.4 R12, [R179] ;  /* 0x00000000b30c783b */ /* 0x000fe20000004200 */
[C---:B------:R-:W-:Y:S01]  /*13c30*/  FSETP.NEU.FTZ.AND P0, PT, R132.reuse, -INF , PT ;  /* 0xff8000008400780b */ /* 0x040fe20003f1d000 */
[----:B------:R-:W-:Y:S01]  /*13c40*/  FMUL.FTZ R3, R132, c[0x0][0x2d0] ;  /* 0x0000b40084037a20 */ /* 0x000fe20000410000 */
[----:B--2---:R-:W-:Y:S04]  /*13c50*/  FMNMX.FTZ R2, R0, R2, !PT ;  /* 0x0000000200027209 */ /* 0x004fe80007810000 */
[----:B------:R-:W-:Y:S02]  /*13c60*/  FSEL R139, R3, RZ, P0 ;  /* 0x000000ff038b7208 */ /* 0x000fe40000000000 */
[----:B------:R-:W1:Y:S03]  /*13c70*/  SHFL.BFLY PT, R3, R2, 0x1, 0x1f ;  /* 0x0c201f0002037f89 */ /* 0x000e6600000e0000 */
[--C-:B------:R-:W-:Y:S02]  /*13c80*/  FFMA.FTZ R0, R8, c[0x0][0x2d0], -R139.reuse ;  /* 0x0000b40008007a23 */ /* 0x100fe4000001088b */
[--C-:B------:R-:W-:Y:S02]  /*13c90*/  FFMA.FTZ R11, R11, c[0x0][0x2d0], -R139.reuse ;  /* 0x0000b4000b0b7a23 */ /* 0x100fe4000001088b */
[----:B------:R2:W-:Y:S10]  /*13ca0*/  MUFU.EX2 R205, R0 ;  /* 0x0000000000cd7308 */ /* 0x0005f40000000800 */
[----:B------:R-:W-:Y:S01]  /*13cb0*/  MUFU.EX2 R202, R11 ;  /* 0x0000000b00ca7308 */ /* 0x000fe20000000800 */
[----:B-1----:R-:W-:Y:S05]  /*13cc0*/  FMNMX.FTZ R3, R2, R3, !PT ;  /* 0x0000000302037209 */ /* 0x002fea0007810000 */
[----:B------:R-:W-:Y:S02]  /*13cd0*/  FMUL.FTZ R8, R3, c[0x0][0x2d0] ;  /* 0x0000b40003087a20 */ /* 0x000fe40000410000 */
[--C-:B--2---:R-:W-:Y:S04]  /*13ce0*/  FFMA.FTZ R0, R10, c[0x0][0x2d0], -R139.reuse ;  /* 0x0000b4000a007a23 */ /* 0x104fe8000001088b */
[----:B------:R1:W2:Y:S02]  /*13cf0*/  MUFU.EX2 R204, R0 ;  /* 0x0000000000cc7308 */ /* 0x0002a40000000800 */
[----:B-1----:R-:W-:Y:S01]  /*13d00*/  FFMA.FTZ R0, R9, c[0x0][0x2d0], -R139 ;  /* 0x0000b40009007a23 */ /* 0x002fe2000001088b */
[----:B--2---:R-:W-:Y:S07]  /*13d10*/  F2FP.PACK_AB R160, R204, R205 ;  /* 0x000000cdcca0723e */ /* 0x004fee00000000ff */
[----:B------:R1:W2:Y:S02]  /*13d20*/  MUFU.EX2 R203, R0 ;  /* 0x0000000000cb7308 */ /* 0x0002a40000000800 */
[----:B-1----:R-:W-:Y:S02]  /*13d30*/  FSEL R0, R132, RZ, P0 ;  /* 0x000000ff84007208 */ /* 0x002fe40000000000 */
[----:B------:R-:W-:Y:S02]  /*13d40*/  FSETP.NEU.FTZ.AND P0, PT, R3, -INF , PT ;  /* 0xff8000000300780b */ /* 0x000fe40003f1d000 */
[----:B--2---:R-:W-:Y:S01]  /*13d50*/  F2FP.PACK_AB R162, R202, R203 ;  /* 0x000000cbcaa2723e */ /* 0x004fe200000000ff */
[----:B------:R-:W-:Y:S01]  /*13d60*/  FADD.FTZ R0, -R0, R133 ;  /* 0x0000008500007221 */ /* 0x000fe20000010100 */
[----:B------:R-:W-:Y:S03]  /*13d70*/  FSEL R133, R8, RZ, P0 ;  /* 0x000000ff08857208 */ /* 0x000fe60000000000 */
[----:B------:R-:W-:Y:S02]  /*13d80*/  FMUL.FTZ R0, R0, c[0x0][0x2d0] ;  /* 0x0000b40000007a20 */ /* 0x000fe40000410000 */
[--C-:B------:R-:W-:Y:S02]  /*13d90*/  FFMA.FTZ R4, R4, c[0x0][0x2d0], -R133.reuse ;  /* 0x0000b40004047a23 */ /* 0x100fe40000010885 */
[----:B------:R1:W2:Y:S01]  /*13da0*/  MUFU.EX2 R2, R0 ;  /* 0x0000000000027308 */ /* 0x0002a20000000800 */
[--C-:B------:R-:W-:Y:S09]  /*13db0*/  FFMA.FTZ R7, R7, c[0x0][0x2d0], -R133.reuse ;  /* 0x0000b40007077a23 */ /* 0x100ff20000010885 */
[----:B------:R3:W-:Y:S10]  /*13dc0*/  MUFU.EX2 R199, R4 ;  /* 0x0000000400c77308 */ /* 0x0007f40000000800 */
[----:B------:R-:W-:Y:S01]  /*13dd0*/  MUFU.EX2 R175, R7 ;  /* 0x0000000700af7308 */ /* 0x000fe20000000800 */
[--C-:B-1----:R-:W-:Y:S02]  /*13de0*/  FFMA.FTZ R0, R6, c[0x0][0x2d0], -R133.reuse ;  /* 0x0000b40006007a23 */ /* 0x102fe40000010885 */
[C---:B--2---:R-:W-:Y:S02]  /*13df0*/  FMUL.FTZ R8, R2.reuse, R144 ;  /* 0x0000009002087220 */ /* 0x044fe40000410000 */
[C---:B------:R-:W-:Y:S05]  /*13e00*/  FMUL.FTZ R9, R2.reuse, R145 ;  /* 0x0000009102097220 */ /* 0x040fea0000410000 */
[----:B------:R-:W1:Y:S01]  /*13e10*/  MUFU.EX2 R198, R0 ;  /* 0x0000000000c67308 */ /* 0x000e620000000800 */
[C---:B------:R-:W-:Y:S02]  /*13e20*/  FMUL.FTZ R16, R2.reuse, R152 ;  /* 0x0000009802107220 */ /* 0x040fe40000410000 */
[C---:B------:R-:W-:Y:S02]  /*13e30*/  FMUL.FTZ R17, R2.reuse, R153 ;  /* 0x0000009902117220 */ /* 0x040fe40000410000 */
[C---:B---3--:R-:W-:Y:S02]  /*13e40*/  FMUL.FTZ R4, R2.reuse, R140 ;  /* 0x0000008c02047220 */ /* 0x048fe40000410000 */
        /* <DEDUP_REMOVED lines=10> */
[----:B------:R-:W-:Y:S02]  /*13ef0*/  FFMA.FTZ R0, R5, c[0x0][0x2d0], -R133 ;  /* 0x0000b40005007a23 */ /* 0x000fe40000010885 */
[C---:B------:R-:W-:Y:S02]  /*13f00*/  FMUL.FTZ R5, R2.reuse, R141 ;  /* 0x0000008d02057220 */ /* 0x040fe40000410000 */
[----:B------:R1:W2:Y:S01]  /*13f10*/  MUFU.EX2 R195, R0 ;  /* 0x0000000000c37308 */ /* 0x0002a20000000800 */
        /* <DEDUP_REMOVED lines=12> */
[----:B-1----:R-:W-:Y:S01]  /*13fe0*/  FSEL R0, R3, RZ, P0 ;  /* 0x000000ff03007208 */ /* 0x002fe20000000000 */
[C---:B------:R-:W-:Y:S01]  /*13ff0*/  FMUL.FTZ R61, R2.reuse, R61 ;  /* 0x0000003d023d7220 */ /* 0x040fe20000410000 */
[----:B--2---:R-:W-:Y:S01]  /*14000*/  F2FP.PACK_AB R163, R175, R195 ;  /* 0x000000c3afa3723e */ /* 0x004fe200000000ff */
[----:B------:R-:W-:Y:S01]  /*14010*/  FMUL.FTZ R64, R2, R64 ;  /* 0x0000004002407220 */ /* 0x000fe20000410000 */
[----:B------:R-:W-:Y:S01]  /*14020*/  ISETP.GT.AND P0, PT, R197, R206, PT ;  /* 0x000000cec500720c */ /* 0x000fe20003f04270 */
[----:B------:R-:W-:Y:S02]  /*14030*/  FADD.FTZ R0, -R0, R134 ;  /* 0x0000008600007221 */ /* 0x000fe40000010100 */
[----:B------:R-:W-:Y:S02]  /*14040*/  FMUL.FTZ R65, R2, R65 ;  /* 0x0000004102417220 */ /* 0x000fe40000410000 */
[----:B------:R-:W-:Y:S02]  /*14050*/  FMUL.FTZ R0, R0, c[0x0][0x2d0] ;  /* 0x0000b40000007a20 */ /* 0x000fe40000410000 */
[C---:B------:R-:W-:Y:S02]  /*14060*/  FMUL.FTZ R68, R2.reuse, R68 ;  /* 0x0000004402447220 */ /* 0x040fe40000410000 */
[C---:B------:R-:W-:Y:S02]  /*14070*/  FMUL.FTZ R69, R2.reuse, R69 ;  /* 0x0000004502457220 */ /* 0x040fe40000410000 */
        /* <DEDUP_REMOVED lines=13> */
[C---:B-1----:R-:W-:Y:S02]  /*14150*/  FMUL.FTZ R6, R0.reuse, R142 ;  /* 0x0000008e00067220 */ /* 0x042fe40000410000 */
[C---:B------:R-:W-:Y:S02]  /*14160*/  FMUL.FTZ R7, R0.reuse, R143 ;  /* 0x0000008f00077220 */ /* 0x040fe40000410000 */
[----:B------:R-:W1:Y:S01]  /*14170*/  LDSM.16.MT88.4 R140, [R182] ;  /* 0x00000000b68c783b */ /* 0x000e620000004200 */
[C---:B------:R-:W-:Y:S02]  /*14180*/  FMUL.FTZ R10, R0.reuse, R146 ;  /* 0x00000092000a7220 */ /* 0x040fe40000410000 */
[C---:B------:R-:W-:Y:S02]  /*14190*/  FMUL.FTZ R11, R0.reuse, R147 ;  /* 0x00000093000b7220 */ /* 0x040fe40000410000 */
[C---:B------:R-:W-:Y:S03]  /*141a0*/  HMMA.16816.F32 R4, R160.reuse, R12, R4 ;  /* 0x0000000ca004723c */ /* 0x040fe60000001804 */
[----:B------:R-:W2:Y:S02]  /*141b0*/  LDSM.16.MT88.4 R144, [R181] ;  /* 0x00000000b590783b */ /* 0x000ea40000004200 */
[----:B------:R-:W-:Y:S02]  /*141c0*/  FMUL.FTZ R18, R0, R154 ;  /* 0x0000009a00127220 */ /* 0x000fe40000410000 */
[C---:B------:R-:W-:Y:S01]  /*141d0*/  FMUL.FTZ R12, R2.reuse, R148 ;  /* 0x00000094020c7220 */ /* 0x040fe20000410000 */
[C---:B------:R-:W-:Y:S04]  /*141e0*/  HMMA.16816.F32 R8, R160.reuse, R14, R8 ;  /* 0x0000000ea008723c */ /* 0x040fe80000001808 */
[----:B------:R-:W-:Y:S02]  /*141f0*/  FMUL.FTZ R13, R2, R149 ;  /* 0x00000095020d7220 */ /* 0x000fe40000410000 */
[C---:B------:R-:W-:Y:S02]  /*14200*/  FMUL.FTZ R19, R0.reuse, R155 ;  /* 0x0000009b00137220 */ /* 0x040fe40000410000 */
[C---:B------:R-:W-:Y:S01]  /*14210*/  FMUL.FTZ R14, R0.reuse, R150 ;  /* 0x00000096000e7220 */ /* 0x040fe20000410000 */
[----:B------:R-:W-:Y:S03]  /*14220*/  LDSM.16.MT88.4 R152, [R180+0x800] ;  /* 0x00080000b498783b */ /* 0x000fe60000004200 */
[C---:B------:R-:W-:Y:S02]  /*14230*/  FMUL.FTZ R15, R0.reuse, R151 ;  /* 0x00000097000f7220 */ /* 0x040fe40000410000 */
[C---:B------:R-:W-:Y:S02]  /*14240*/  FMUL.FTZ R22, R0.reuse, R22 ;  /* 0x0000001600167220 */ /* 0x040fe40000410000 */
[C---:B------:R-:W-:Y:S01]  /*14250*/  FMUL.FTZ R23, R0.reuse, R23 ;  /* 0x0000001700177220 */ /* 0x040fe20000410000 */
[----:B------:R-:W3:Y:S01]  /*14260*/  LDSM.16.MT88.4 R148, [R179+0x1000] ;  /* 0x00100000b394783b */ /* 0x000ee20000004200 */
[C---:B------:R-:W-:Y:S01]  /*14270*/  FMUL.FTZ R26, R0.reuse, R26 ;  /* 0x0000001a001a7220 */ /* 0x040fe20000410000 */
[C---:B------:R-:W-:Y:S03]  /*14280*/  HMMA.16816.F32 R12, R160.reuse, R164, R12 ;  /* 0x000000a4a00c723c */ /* 0x040fe6000000180c */
[C---:B------:R-:W-:Y:S02]  /*14290*/  FMUL.FTZ R27, R0.reuse, R27 ;  /* 0x0000001b001b7220 */ /* 0x040fe40000410000 */
[C---:B------:R-:W-:Y:S02]  /*142a0*/  FMUL.FTZ R30, R0.reuse, R30 ;  /* 0x0000001e001e7220 */ /* 0x040fe40000410000 */
[C---:B------:R-:W-:Y:S01]  /*142b0*/  FMUL.FTZ R31, R0.reuse, R31 ;  /* 0x0000001f001f7220 */ /* 0x040fe20000410000 */
[C---:B------:R-:W-:Y:S01]  /*142c0*/  HMMA.16816.F32 R16, R160.reuse, R166, R16 ;  /* 0x000000a6a010723c */ /* 0x040fe20000001810 */
[----:B------:R-:W-:Y:S03]  /*142d0*/  LDSM.16.MT88.4 R164, [R182+0x800] ;  /* 0x00080000b6a4783b */ /* 0x000fe60000004200 */
[C---:B------:R-:W-:Y:S02]  /*142e0*/  FMUL.FTZ R34, R0.reuse, R34 ;  /* 0x0000002200227220 */ /* 0x040fe40000410000 */
[C---:B------:R-:W-:Y:S02]  /*142f0*/  FMUL.FTZ R35, R0.reuse, R35 ;  /* 0x0000002300237220 */ /* 0x040fe40000410000 */
[C---:B-1----:R-:W-:Y:S04]  /*14300*/  HMMA.16816.F32 R20, R160.reuse, R140, R20 ;  /* 0x0000008ca014723c */ /* 0x042fe80000001814 */
[C---:B------:R-:W-:Y:S02]  /*14310*/  FMUL.FTZ R38, R0.reuse, R38 ;  /* 0x0000002600267220 */ /* 0x040fe40000410000 */
[C---:B------:R-:W-:Y:S02]  /*14320*/  FMUL.FTZ R39, R0.reuse, R39 ;  /* 0x0000002700277220 */ /* 0x040fe40000410000 */
[C---:B------:R-:W-:Y:S01]  /*14330*/  HMMA.16816.F32 R24, R160.reuse, R142, R24 ;  /* 0x0000008ea018723c */ /* 0x040fe20000001818 */
[----:B------:R-:W1:Y:S03]  /*14340*/  LDSM.16.MT88.4 R140, [R180+0x1000] ;  /* 0x00100000b48c783b */ /* 0x000e660000004200 */
[C---:B------:R-:W-:Y:S02]  /*14350*/  FMUL.FTZ R42, R0.reuse, R42 ;  /* 0x0000002a002a7220 */ /* 0x040fe40000410000 */
[C---:B------:R-:W-:Y:S02]  /*14360*/  FMUL.FTZ R43, R0.reuse, R43 ;  /* 0x0000002b002b7220 */ /* 0x040fe40000410000 */
[C---:B--2---:R-:W-:Y:S04]  /*14370*/  HMMA.16816.F32 R28, R160.reuse, R144, R28 ;  /* 0x00000090a01c723c */ /* 0x044fe8000000181c */
[C---:B------:R-:W-:Y:S02]  /*14380*/  FMUL.FTZ R46, R0.reuse, R46 ;  /* 0x0000002e002e7220 */ /* 0x040fe40000410000 */
[C---:B------:R-:W-:Y:S02]  /*14390*/  FMUL.FTZ R47, R0.reuse, R47 ;  /* 0x0000002f002f7220 */ /* 0x040fe40000410000 */
[C---:B------:R-:W-:Y:S01]  /*143a0*/  HMMA.16816.F32 R32, R160.reuse, R146, R32 ;  /* 0x00000092a020723c */ /* 0x040fe20000001820 */
[----:B------:R-:W2:Y:S03]  /*143b0*/  LDSM.16.MT88.4 R144, [R182+0x1000] ;  /* 0x00100000b690783b */ /* 0x000ea60000004200 */
[C---:B------:R-:W-:Y:S02]  /*143c0*/  FMUL.FTZ R50, R0.reuse, R50 ;  /* 0x0000003200327220 */ /* 0x040fe40000410000 */
[C---:B------:R-:W-:Y:S02]  /*143d0*/  FMUL.FTZ R51, R0.reuse, R51 ;  /* 0x0000003300337220 */ /* 0x040fe40000410000 */
[C---:B---3--:R-:W-:Y:S04]  /*143e0*/  HMMA.16816.F32 R36, R160.reuse, R148, R36 ;  /* 0x00000094a024723c */ /* 0x048fe80000001824 */
[C---:B------:R-:W-:Y:S02]  /*143f0*/  FMUL.FTZ R54, R0.reuse, R54 ;  /* 0x0000003600367220 */ /* 0x040fe40000410000 */
[C---:B------:R-:W-:Y:S02]  /*14400*/  FMUL.FTZ R55, R0.reuse, R55 ;  /* 0x0000003700377220 */ /* 0x040fe40000410000 */
[C---:B------:R-:W-:Y:S01]  /*14410*/  HMMA.16816.F32 R40, R160.reuse, R150, R40 ;  /* 0x00000096a028723c */ /* 0x040fe20000001828 */
[----:B------:R-:W3:Y:S03]  /*14420*/  LDSM.16.MT88.4 R148, [R181+0x1000] ;  /* 0x00100000b594783b */ /* 0x000ee60000004200 */
[C---:B------:R-:W-:Y:S02]  /*14430*/  FMUL.FTZ R58, R0.reuse, R58 ;  /* 0x0000003a003a7220 */ /* 0x040fe40000410000 */
[C---:B------:R-:W-:Y:S02]  /*14440*/  FMUL.FTZ R59, R0.reuse, R59 ;  /* 0x0000003b003b7220 */ /* 0x040fe40000410000 */
[----:B------:R-:W-:Y:S01]  /*14450*/  FMUL.FTZ R62, R0, R62 ;  /* 0x0000003e003e7220 */ /* 0x000fe20000410000 */
[C---:B-1----:R-:W-:Y:S03]  /*14460*/  HMMA.16816.F32 R44, R160.reuse, R140, R44 ;  /* 0x0000008ca02c723c */ /* 0x042fe6000000182c */
[--C-:B------:R-:W-:Y:S02]  /*14470*/  FFMA.FTZ R134, R168, c[0x0][0x2d0], -R139.reuse ;  /* 0x0000b400a8867a23 */ /* 0x100fe4000001088b */
[C---:B------:R-:W-:Y:S02]  /*14480*/  FMUL.FTZ R63, R0.reuse, R63 ;  /* 0x0000003f003f7220 */ /* 0x040fe40000410000 */
[C---:B------:R-:W-:Y:S01]  /*14490*/  FMUL.FTZ R66, R0.reuse, R66 ;  /* 0x0000004200427220 */ /* 0x040fe20000410000 */
[C---:B------:R-:W-:Y:S01]  /*144a0*/  HMMA.16816.F32 R48, R160.reuse, R142, R48 ;  /* 0x0000008ea030723c */ /* 0x040fe20000001830 */
[----:B------:R-:W1:Y:S01]  /*144b0*/  LDSM.16.MT88.4 R140, [R179+0x2000] ;  /* 0x00200000b38c783b */ /* 0x000e620000004200 */
[----:B------:R4:W-:Y:S02]  /*144c0*/  MUFU.EX2 R201, R134 ;  /* 0x0000008600c97308 */ /* 0x0009e40000000800 */
        /* <DEDUP_REMOVED lines=10> */
[--C-:B----4-:R-:W-:Y:S02]  /*14570*/  FFMA.FTZ R134, R169, c[0x0][0x2d0], -R139.reuse ;  /* 0x0000b400a9867a23 */ /* 0x110fe4000001088b */
[C---:B------:R-:W-:Y:S02]  /*14580*/  FMUL.FTZ R79, R0.reuse, R79 ;  /* 0x0000004f004f7220 */ /* 0x040fe40000410000 */
[C---:B------:R-:W-:Y:S01]  /*14590*/  HMMA.16816.F32 R64, R160.reuse, R150, R64 ;  /* 0x00000096a040723c */ /* 0x040fe20000001840 */
[----:B------:R3:W4:Y:S01]  /*145a0*/  MUFU.EX2 R200, R134 ;  /* 0x0000008600c87308 */ /* 0x0007220000000800 */
[----:B------:R-:W5:Y:S02]  /*145b0*/  LDSM.16.MT88.4 R148, [R182+0x2000] ;  /* 0x00200000b694783b */ /* 0x000f640000004200 */
[C---:B------:R-:W-:Y:S02]  /*145c0*/  FMUL.FTZ R82, R0.reuse, R82 ;  /* 0x0000005200527220 */ /* 0x040fe40000410000 */
[C---:B------:R-:W-:Y:S02]  /*145d0*/  FMUL.FTZ R83, R0.reuse, R83 ;  /* 0x0000005300537220 */ /* 0x040fe40000410000 */
[C---:B------:R-:W-:Y:S01]  /*145e0*/  FMUL.FTZ R86, R0.reuse, R86 ;  /* 0x0000005600567220 */ /* 0x040fe20000410000 */
[C---:B-1----:R-:W-:Y:S03]  /*145f0*/  HMMA.16816.F32 R68, R160.reuse, R140, R68 ;  /* 0x0000008ca044723c */ /* 0x042fe60000001844 */
[C---:B------:R-:W-:Y:S02]  /*14600*/  FMUL.FTZ R87, R0.reuse, R87 ;  /* 0x0000005700577220 */ /* 0x040fe40000410000 */
[C---:B------:R-:W-:Y:S02]  /*14610*/  FMUL.FTZ R90, R0.reuse, R90 ;  /* 0x0000005a005a7220 */ /* 0x040fe40000410000 */
[C---:B------:R-:W-:Y:S01]  /*14620*/  FMUL.FTZ R91, R0.reuse, R91 ;  /* 0x0000005b005b7220 */ /* 0x040fe20000410000 */
[C---:B------:R-:W-:Y:S01]  /*14630*/  HMMA.16816.F32 R72, R160.reuse, R142, R72 ;  /* 0x0000008ea048723c */ /* 0x040fe20000001848 */
[----:B------:R-:W1:Y:S03]  /*14640*/  LDSM.16.MT88.4 R140, [R181+0x2000] ;  /* 0x00200000b58c783b */ /* 0x000e660000004200 */
[C---:B------:R-:W-:Y:S02]  /*14650*/  FMUL.FTZ R94, R0.reuse, R94 ;  /* 0x0000005e005e7220 */ /* 0x040fe40000410000 */
[----:B------:R-:W-:Y:S02]  /*14660*/  FMUL.FTZ R95, R0, R95 ;  /* 0x0000005f005f7220 */ /* 0x000fe40000410000 */
[C---:B--2---:R-:W-:Y:S04]  /*14670*/  HMMA.16816.F32 R76, R160.reuse, R144, R76 ;  /* 0x00000090a04c723c */ /* 0x044fe8000000184c */
[----:B---3--:R-:W-:Y:S02]  /*14680*/  FFMA.FTZ R134, R170, c[0x0][0x2d0], -R139 ;  /* 0x0000b400aa867a23 */ /* 0x008fe4000001088b */
[C---:B------:R-:W-:Y:S02]  /*14690*/  FMUL.FTZ R96, R2.reuse, R96 ;  /* 0x0000006002607220 */ /* 0x040fe40000410000 */
[C---:B------:R-:W-:Y:S01]  /*146a0*/  HMMA.16816.F32 R80, R160.reuse, R146, R80 ;  /* 0x00000092a050723c */ /* 0x040fe20000001850 */
[----:B------:R2:W-:Y:S01]  /*146b0*/  MUFU.EX2 R170, R134 ;  /* 0x0000008600aa7308 */ /* 0x0005e20000000800 */
[----:B------:R-:W3:Y:S02]  /*146c0*/  LDSM.16.MT88.4 R144, [R179+0x3000] ;  /* 0x00300000b390783b */ /* 0x000ee40000004200 */
[----:B------:R-:W-:Y:S02]  /*146d0*/  FMUL.FTZ R97, R2, R97 ;  /* 0x0000006102617220 */ /* 0x000fe40000410000 */
[C---:B------:R-:W-:Y:S02]  /*146e0*/  FMUL.FTZ R98, R0.reuse, R98 ;  /* 0x0000006200627220 */ /* 0x040fe40000410000 */
[----:B------:R-:W-:Y:S01]  /*146f0*/  FMUL.FTZ R99, R0, R99 ;  /* 0x0000006300637220 */ /* 0x000fe20000410000 */
[C---:B-----5:R-:W-:Y:S03]  /*14700*/  HMMA.16816.F32 R84, R160.reuse, R148, R84 ;  /* 0x00000094a054723c */ /* 0x060fe60000001854 */
[C---:B------:R-:W-:Y:S02]  /*14710*/  FMUL.FTZ R100, R2.reuse, R100 ;  /* 0x0000006402647220 */ /* 0x040fe40000410000 */
[----:B------:R-:W-:Y:S02]  /*14720*/  FMUL.FTZ R101, R2, R101 ;  /* 0x0000006502657220 */ /* 0x000fe40000410000 */
[C---:B------:R-:W-:Y:S01]  /*14730*/  FMUL.FTZ R102, R0.reuse, R102 ;  /* 0x0000006600667220 */ /* 0x040fe20000410000 */
[C---:B------:R-:W-:Y:S01]  /*14740*/  HMMA.16816.F32 R88, R160.reuse, R150, R88 ;  /* 0x00000096a058723c */ /* 0x040fe20000001858 */
[----:B------:R-:W5:Y:S03]  /*14750*/  LDSM.16.MT88.4 R148, [R180+0x3000] ;  /* 0x00300000b494783b */ /* 0x000f660000004200 */
[----:B------:R-:W-:Y:S02]  /*14760*/  FMUL.FTZ R103, R0, R103 ;  /* 0x0000006700677220 */ /* 0x000fe40000410000 */
[C---:B------:R-:W-:Y:S02]  /*14770*/  FMUL.FTZ R104, R2.reuse, R104 ;  /* 0x0000006802687220 */ /* 0x040fe40000410000 */
[C---:B-1----:R-:W-:Y:S04]  /*14780*/  HMMA.16816.F32 R92, R160.reuse, R140, R92 ;  /* 0x0000008ca05c723c */ /* 0x042fe8000000185c */
[----:B--2---:R-:W-:Y:S02]  /*14790*/  FFMA.FTZ R134, R171, c[0x0][0x2d0], -R133 ;  /* 0x0000b400ab867a23 */ /* 0x004fe40000010885 */
[----:B------:R-:W-:Y:S02]  /*147a0*/  FMUL.FTZ R105, R2, R105 ;  /* 0x0000006902697220 */ /* 0x000fe40000410000 */
[C---:B------:R-:W-:Y:S01]  /*147b0*/  HMMA.16816.F32 R96, R160.reuse, R142, R96 ;  /* 0x0000008ea060723c */ /* 0x040fe20000001860 */
[----:B------:R1:W-:Y:S01]  /*147c0*/  MUFU.EX2 R168, R134 ;  /* 0x0000008600a87308 */ /* 0x0003e20000000800 */
[----:B------:R-:W2:Y:S02]  /*147d0*/  LDSM.16.MT88.4 R140, [R182+0x3000] ;  /* 0x00300000b68c783b */ /* 0x000ea40000004200 */
[C---:B------:R-:W-:Y:S02]  /*147e0*/  FMUL.FTZ R106, R0.reuse, R106 ;  /* 0x0000006a006a7220 */ /* 0x040fe40000410000 */
[----:B------:R-:W-:Y:S02]  /*147f0*/  FMUL.FTZ R107, R0, R107 ;  /* 0x0000006b006b7220 */ /* 0x000fe40000410000 */
[----:B------:R-:W-:Y:S01]  /*14800*/  FMUL.FTZ R108, R2, R108 ;  /* 0x0000006c026c7220 */ /* 0x000fe20000410000 */
[C---:B---3--:R-:W-:Y:S03]  /*14810*/  HMMA.16816.F32 R100, R160.reuse, R144, R100 ;  /* 0x00000090a064723c */ /* 0x048fe60000001864 */
[----:B------:R-:W-:Y:S02]  /*14820*/  FFMA.FTZ R139, R174, c[0x0][0x2d0], -R139 ;  /* 0x0000b400ae8b7a23 */ /* 0x000fe4000001088b */
[----:B------:R-:W-:Y:S02]  /*14830*/  FMUL.FTZ R109, R2, R109 ;  /* 0x0000006d026d7220 */ /* 0x000fe40000410000 */
[C---:B------:R-:W-:Y:S01]  /*14840*/  FMUL.FTZ R110, R0.reuse, R110 ;  /* 0x0000006e006e7220 */ /* 0x040fe20000410000 */
[C---:B------:R-:W-:Y:S01]  /*14850*/  HMMA.16816.F32 R104, R160.reuse, R146, R104 ;  /* 0x00000092a068723c */ /* 0x040fe20000001868 */
[----:B------:R-:W3:Y:S01]  /*14860*/  LDSM.16.MT88.4 R144, [R181+0x3000] ;  /* 0x00300000b590783b */ /* 0x000ee20000004200 */
[----:B------:R-:W2:Y:S02]  /*14870*/  MUFU.EX2 R169, R139 ;  /* 0x0000008b00a97308 */ /* 0x000ea40000000800 */
[----:B------:R-:W-:Y:S02]  /*14880*/  FMUL.FTZ R111, R0, R111 ;  /* 0x0000006f006f7220 */ /* 0x000fe40000410000 */
[----:B------:R-:W-:Y:S02]  /*14890*/  FMUL.FTZ R112, R2, R112 ;  /* 0x0000007002707220 */ /* 0x000fe40000410000 */
[--C-:B-1----:R-:W-:Y:S03]  /*148a0*/  FFMA.FTZ R134, R172, c[0x0][0x2d0], -R133.reuse ;  /* 0x0000b400ac867a23 */ /* 0x102fe60000010885 */
[C---:B-----5:R-:W-:Y:S01]  /*148b0*/  HMMA.16816.F32 R108, R160.reuse, R148, R108 ;  /* 0x00000094a06c723c */ /* 0x060fe2000000186c */
[----:B------:R1:W5:Y:S02]  /*148c0*/  MUFU.EX2 R139, R134 ;  /* 0x00000086008b7308 */ /* 0x0003640000000800 */
[----:B------:R-:W-:Y:S02]  /*148d0*/  FMUL.FTZ R113, R2, R113 ;  /* 0x0000007102717220 */ /* 0x000fe40000410000 */
[C---:B------:R-:W-:Y:S02]  /*148e0*/  FMUL.FTZ R114, R0.reuse, R114 ;  /* 0x0000007200727220 */ /* 0x040fe40000410000 */
[----:B------:R-:W-:Y:S02]  /*148f0*/  FMUL.FTZ R115, R0, R115 ;  /* 0x0000007300737220 */ /* 0x000fe40000410000 */
[C---:B------:R-:W-:Y:S03]  /*14900*/  FMUL.FTZ R116, R2.reuse, R116 ;  /* 0x0000007402747220 */ /* 0x040fe60000410000 */
[----:B------:R-:W-:Y:S02]  /*14910*/  FMUL.FTZ R117, R2, R117 ;  /* 0x0000007502757220 */ /* 0x000fe40000410000 */
[C---:B------:R-:W-:Y:S01]  /*14920*/  HMMA.16816.F32 R112, R160.reuse, R150, R112 ;  /* 0x00000096a070723c */ /* 0x040fe20000001870 */
[----:B------:R-:W4:Y:S02]  /*14930*/  LDSM.16.MT88.4 R148, [R179+0x800] ;  /* 0x00080000b394783b */ /* 0x000f240000004200 */
[C---:B------:R-:W-:Y:S02]  /*14940*/  FMUL.FTZ R118, R0.reuse, R118 ;  /* 0x0000007600767220 */ /* 0x040fe40000410000 */
[----:B------:R-:W-:Y:S02]  /*14950*/  FMUL.FTZ R119, R0, R119 ;  /* 0x0000007700777220 */ /* 0x000fe40000410000 */
[C---:B------:R-:W-:Y:S02]  /*14960*/  FMUL.FTZ R120, R2.reuse, R120 ;  /* 0x0000007802787220 */ /* 0x040fe40000410000 */
[----:B------:R-:W-:Y:S03]  /*14970*/  FMUL.FTZ R121, R2, R121 ;  /* 0x0000007902797220 */ /* 0x000fe60000410000 */
[C---:B--2---:R-:W-:Y:S03]  /*14980*/  HMMA.16816.F32 R116, R160.reuse, R140, R116 ;  /* 0x0000008ca074723c */ /* 0x044fe60000001874 */
[C---:B------:R-:W-:Y:S02]  /*14990*/  FMUL.FTZ R122, R0.reuse, R122 ;  /* 0x0000007a007a7220 */ /* 0x040fe40000410000 */
[----:B------:R-:W-:Y:S02]  /*149a0*/  FMUL.FTZ R123, R0, R123 ;  /* 0x0000007b007b7220 */ /* 0x000fe40000410000 */
[--C-:B-1----:R-:W-:Y:S02]  /*149b0*/  FFMA.FTZ R134, R173, c[0x0][0x2d0], -R133.reuse ;  /* 0x0000b400ad867a23 */ /* 0x102fe40000010885 */
[----:B------:R-:W-:Y:S03]  /*149c0*/  FFMA.FTZ R133, R135, c[0x0][0x2d0], -R133 ;  /* 0x0000b40087857a23 */ /* 0x000fe60000010885 */
[C---:B------:R-:W-:Y:S01]  /*149d0*/  HMMA.16816.F32 R120, R160.reuse, R142, R120 ;  /* 0x0000008ea078723c */ /* 0x040fe20000001878 */
[----:B------:R-:W-:Y:S02]  /*149e0*/  MUFU.EX2 R134, R134 ;  /* 0x0000008600867308 */ /* 0x000fe40000000800 */
[C---:B------:R-:W-:Y:S02]  /*149f0*/  FMUL.FTZ R124, R2.reuse, R124 ;  /* 0x0000007c027c7220 */ /* 0x040fe40000410000 */
[----:B------:R-:W-:Y:S02]  /*14a00*/  FMUL.FTZ R125, R2, R125 ;  /* 0x0000007d027d7220 */ /* 0x000fe40000410000 */
[C---:B------:R-:W-:Y:S02]  /*14a10*/  FMUL.FTZ R126, R0.reuse, R126 ;  /* 0x0000007e007e7220 */ /* 0x040fe40000410000 */
[----:B------:R-:W-:Y:S02]  /*14a20*/  FMUL.FTZ R127, R0, R127 ;  /* 0x0000007f007f7220 */ /* 0x000fe40000410000 */
[----:B------:R-:W1:Y:S01]  /*14a30*/  MUFU.EX2 R133, R133 ;  /* 0x0000008500857308 */ /* 0x000e620000000800 */
[C---:B------:R-:W-:Y:S02]  /*14a40*/  FMUL.FTZ R128, R2.reuse, R128 ;  /* 0x0000008002807220 */ /* 0x040fe40000410000 */
[----:B------:R-:W-:Y:S02]  /*14a50*/  FMUL.FTZ R129, R2, R129 ;  /* 0x0000008102817220 */ /* 0x000fe40000410000 */
[C---:B---3--:R-:W-:Y:S03]  /*14a60*/  HMMA.16816.F32 R124, R160.reuse, R144, R124 ;  /* 0x00000090a07c723c */ /* 0x048fe6000000187c */
[C---:B------:R-:W-:Y:S02]  /*14a70*/  FMUL.FTZ R130, R0.reuse, R130 ;  /* 0x0000008200827220 */ /* 0x040fe40000410000 */
[----:B------:R-:W-:Y:S07]  /*14a80*/  FMUL.FTZ R131, R0, R131 ;  /* 0x0000008300837220 */ /* 0x000fee0000410000 */
[----:B------:R-:W-:Y:S07]  /*14a90*/  HMMA.16816.F32 R128, R160, R146, R128 ;  /* 0x00000092a080723c */ /* 0x000fee0000001880 */
[----:B----4-:R-:W-:Y:S02]  /*14aa0*/  F2FP.PACK_AB R160, R200, R201 ;  /* 0x000000c9c8a0723e */ /* 0x010fe400000000ff */
[----:B------:R-:W-:Y:S03]  /*14ab0*/  F2FP.PACK_AB R162, R169, R170 ;  /* 0x000000aaa9a2723e */ /* 0x000fe600000000ff */
[----:B-----5:R-:W-:Y:S02]  /*14ac0*/  F2FP.PACK_AB R161, R139, R168 ;  /* 0x000000a88ba1723e */ /* 0x020fe400000000ff */
[----:B-1----:R-:W-:Y:S07]  /*14ad0*/  F2FP.PACK_AB R163, R133, R134 ;  /* 0x0000008685a3723e */ /* 0x002fee00000000ff */
[C---:B------:R-:W-:Y:S01]  /*14ae0*/  HMMA.16816.F32 R140, R160.reuse, R148, R4 ;  /* 0x00000094a08c723c */ /* 0x040fe20000001804 */
[----:B------:R-:W1:Y:S07]  /*14af0*/  LDSM.16.MT88.4 R4, [R181+0x800] ;  /* 0x00080000b504783b */ /* 0x000e6e0000004200 */
[C---:B------:R-:W-:Y:S01]  /*14b00*/  HMMA.16816.F32 R144, R160.reuse, R150, R8 ;  /* 0x00000096a090723c */ /* 0x040fe20000001808 */
[----:B------:R-:W2:Y:S07]  /*14b10*/  LDSM.16.MT88.4 R8, [R179+0x1800] ;  /* 0x00180000b308783b */ /* 0x000eae0000004200 */
[C---:B------:R-:W-:Y:S01]  /*14b20*/  HMMA.16816.F32 R148, R160.reuse, R152, R12 ;  /* 0x00000098a094723c */ /* 0x040fe2000000180c */
[----:B------:R-:W3:Y:S07]  /*14b30*/  LDSM.16.MT88.4 R12, [R180+0x1800] ;  /* 0x00180000b40c783b */ /* 0x000eee0000004200 */
[C---:B------:R-:W-:Y:S08]  /*14b40*/  HMMA.16816.F32 R152, R160.reuse, R154, R16 ;  /* 0x0000009aa098723c */ /* 0x040ff00000001810 */
[C---:B------:R-:W-:Y:S08]  /*14b50*/  HMMA.16816.F32 R20, R160.reuse, R164, R20 ;  /* 0x000000a4a014723c */ /* 0x040ff00000001814 */
        /* <DEDUP_REMOVED lines=31> */
[C---:B--2---:R-:W-:Y:S07]  /*14d50*/  HMMA.16816.F32 R108, R160.reuse, R8, R108 ;  /* 0x00000008a06c723c */ /* 0x044fee000000186c */
[----:B------:R-:W-:Y:S01]  /*14d60*/  FFMA.FTZ R8, R2, R208, R205 ;  /* 0x000000d002087223 */ /* 0x000fe200000100cd */
[C---:B------:R-:W-:Y:S04]  /*14d70*/  HMMA.16816.F32 R112, R160.reuse, R10, R112 ;  /* 0x0000000aa070723c */ /* 0x040fe80000001870 */
[----:B------:R-:W-:Y:S02]  /*14d80*/  FFMA.FTZ R2, R0, R207, R199 ;  /* 0x000000cf00027223 */ /* 0x000fe400000100c7 */
[----:B------:R-:W-:Y:S01]  /*14d90*/  FADD.FTZ R0, R204, R8 ;  /* 0x00000008cc007221 */ /* 0x000fe20000010000 */
[----:B------:R-:W-:Y:S01]  /*14da0*/  MOV R8, R3 ;  /* 0x0000000300087202 */ /* 0x000fe20000000f00 */
[C---:B---3--:R-:W-:Y:S04]  /*14db0*/  HMMA.16816.F32 R116, R160.reuse, R12, R116 ;  /* 0x0000000ca074723c */ /* 0x048fe80000001874 */
[----:B------:R-:W-:Y:S02]  /*14dc0*/  FADD.FTZ R2, R198, R2 ;  /* 0x00000002c6027221 */ /* 0x000fe40000010000 */
[----:B------:R-:W-:Y:S02]  /*14dd0*/  FADD.FTZ R0, R203, R0 ;  /* 0x00000000cb007221 */ /* 0x000fe40000010000 */
[C---:B------:R-:W-:Y:S04]  /*14de0*/  HMMA.16816.F32 R120, R160.reuse, R14, R120 ;  /* 0x0000000ea078723c */ /* 0x040fe80000001878 */
[----:B------:R-:W-:Y:S01]  /*14df0*/  FADD.FTZ R2, R195, R2 ;  /* 0x00000002c3027221 */ /* 0x000fe20000010000 */
[----:B------:R-:W-:Y:S01]  /*14e00*/  IADD3 R195, R197, -0x1, RZ ;  /* 0xffffffffc5c37810 */ /* 0x000fe20007ffe0ff */
[----:B------:R-:W-:Y:S02]  /*14e10*/  FADD.FTZ R0, R202, R0 ;  /* 0x00000000ca007221 */ /* 0x000fe40000010000 */
[C---:B-1----:R-:W-:Y:S04]  /*14e20*/  HMMA.16816.F32 R124, R160.reuse, R4, R124 ;  /* 0x00000004a07c723c */ /* 0x042fe8000000187c */
[----:B------:R-:W-:Y:S03]  /*14e30*/  MOV R197, R195 ;  /* 0x000000c300c57202 */ /* 0x000fe60000000f00 */
[----:B------:R-:W-:Y:S01]  /*14e40*/  FADD.FTZ R4, R175, R2 ;  /* 0x00000002af047221 */ /* 0x000fe20000010000 */
[----:B------:R-:W-:Y:S04]  /*14e50*/  HMMA.16816.F32 R128, R160, R6, R128 ;  /* 0x00000006a080723c */ /* 0x000fe80000001880 */
[----:B------:R-:W-:Y:S02]  /*14e60*/  FADD.FTZ R2, R201, R0 ;  /* 0x00000000c9027221 */ /* 0x000fe40000010000 */
[----:B------:R-:W-:Y:S02]  /*14e70*/  FADD.FTZ R0, R168, R4 ;  /* 0x00000004a8007221 */ /* 0x000fe40000010000 */
[----:B------:R-:W-:Y:S04]  /*14e80*/  FADD.FTZ R2, R200, R2 ;  /* 0x00000002c8027221 */ /* 0x000fe80000010000 */
[----:B------:R-:W-:Y:S02]  /*14e90*/  FADD.FTZ R0, R139, R0 ;  /* 0x000000008b007221 */ /* 0x000fe40000010000 */
[----:B------:R-:W-:Y:S02]  /*14ea0*/  FADD.FTZ R2, R170, R2 ;  /* 0x00000002aa027221 */ /* 0x000fe40000010000 */
[----:B------:R-:W-:Y:S01]  /*14eb0*/  FADD.FTZ R0, R134, R0 ;  /* 0x0000000086007221 */ /* 0x000fe20000010000 */
[----:B------:R-:W-:Y:S01]  /*14ec0*/  MOV R134, R3 ;  /* 0x0000000300867202 */ /* 0x000fe20000000f00 */
[----:B------:R-:W-:Y:S02]  /*14ed0*/  FADD.FTZ R208, R169, R2 ;  /* 0x00000002a9d07221 */ /* 0x000fe40000010000 */
[----:B------:R-:W-:Y:S01]  /*14ee0*/  FADD.FTZ R207, R133, R0 ;  /* 0x0000000085cf7221 */ /* 0x000fe20000010000 */
[----:B------:R-:W-:Y:S01]  /*14ef0*/  MOV R133, R132 ;  /* 0x0000008400857202 */ /* 0x000fe20000000f00 */
[----:B------:R-:W-:-:S05]  /*14f00*/  @P0 BRA `(.L_x_710) ;  /* 0xffffd89000000947 */ /* 0x000fca000383ffff */
.L_x_701:
[----:B------:R-:W-:Y:S01]  /*14f10*/  IMAD.MOV.U32 R0, RZ, RZ, c[0x0][0x2c4] ;  /* 0x0000b100ff007624 */ /* 0x000fe200078e00ff */
[----:B------:R-:W-:Y:S01]  /*14f20*/  IADD3 R2, R212, 0x1, -R213 ;  /* 0x00000001d4027810 */ /* 0x000fe20007ffe8d5 */
[----:B------:R-:W-:-:S03]  /*14f30*/  IMAD.MOV.U32 R4, RZ, RZ, c[0x0][0x32c] ;  /* 0x0000cb00ff047624 */ /* 0x000fc600078e00ff */
[----:B------:R-:W-:Y:S02]  /*14f40*/  ISETP.NE.AND P1, PT, R0, 0x1, PT ;  /* 0x000000010000780c */ /* 0x000fe40003f25270 */
[----:B------:R-:W-:Y:S02]  /*14f50*/  IADD3 R0, R225, 0x7f, RZ ;  /* 0x0000007fe1007810 */ /* 0x000fe40007ffe0ff */
[----:B------:R-:W-:-:S09]  /*14f60*/  ISETP.GE.AND P0, PT, R4, 0x1, PT ;  /* 0x000000010400780c */ /* 0x000fd20003f06270 */
[----:B------:R-:W-:-:S05]  /*14f70*/  @P1 IMAD.HI.U32 R3, R0, c[0x0][0x2c8], RZ ;  /* 0x0000b20000031a27 */ /* 0x000fca00078e00ff */
[----:B------:R-:W-:-:S05]  /*14f80*/  @P1 SHF.R.U32.HI R0, RZ, c[0x0][0x2cc], R3 ;  /* 0x0000b300ff001a19 */ /* 0x000fca0000011603 */
        /* <DEDUP_REMOVED lines=13> */
.L_x_713:
[----:B------:R-:W-:-:S04]  /*15060*/  MOV R3, c[0x0][0x32c] ;  /* 0x0000cb0000037a02 */ /* 0x000fc80000000f00 */
[----:B------:R-:W-:-:S13]  /*15070*/  ISETP.NE.AND P0, PT, R3, 0x1, PT ;  /* 0x000000010300780c */ /* 0x000fda0003f05270 */
[----:B------:R-:W-:-:S05]  /*15080*/  @P0 IMAD.HI.U32 R3, R0, c[0x0][0x330], RZ ;  /* 0x0000cc0000030a27 */ /* 0x000fca00078e00ff */
[----:B------:R-:W-:Y:S02]  /*15090*/  @P0 SHF.R.U32.HI R0, RZ, c[0x0][0x334], R3 ;  /* 0x0000cd00ff000a19 */ /* 0x000fe40000011603 */
.L_x_714:
[----:B------:R-:W-:Y:S05]  /*150a0*/  BSYNC B0 ;  /* 0x0000000000007941 */ /* 0x000fea0003800000 */
.L_x_712:
[----:B------:R-:W-:-:S05]  /*150b0*/  IMAD R0, R0, c[0x0][0x32c], RZ ;  /* 0x0000cb0000007a24 */ /* 0x000fca00078e02ff */
[----:B------:R-:W-:-:S04]  /*150c0*/  IMNMX R2, R2, R0, !PT ;  /* 0x0000000002027217 */ /* 0x000fc80007800200 */
.L_x_711:
[----:B------:R-:W-:-:S04]  /*150d0*/  IADD3 R2, R2, 0x1f, RZ ;  /* 0x0000001f02027810 */ /* 0x000fc80007ffe0ff */
        /* <DEDUP_REMOVED lines=9> */
.L_x_716:
[----:B------:R-:W-:Y:S01]  /*15170*/  ISETP.GT.AND P1, PT, R209, R197, PT ;  /* 0x000000c5d100720c */ /* 0x000fe20003f24270 */
[----:B------:R-:W-:Y:S04]  /*15180*/  DEPBAR.LE SB0, 0x0 ;  /* 0x000080000000791a */ /* 0x000fe80000000000 */
[----:B------:R-:W-:Y:S01]  /*15190*/  WARPSYNC 0xffffffff ;  /* 0xffffffff00007948 */ /* 0x000fe20003800000 */
[----:B------:R-:W-:Y:S01]  /*151a0*/  BAR.SYNC.DEFER_BLOCKING 0x0 ;  /* 0x0000000000007b1d */ /* 0x000fe20000010000 */
[----:B------:R-:W-:Y:S02]  /*151b0*/  IADD3 R195, R197, -0x1, RZ ;  /* 0xffffffffc5c37810 */ /* 0x000fe40007ffe0ff */
[----:B------:R-:W-:Y:S04]  /*151c0*/  LOP3.LUT P3, RZ, R215, 0x1, RZ, 0xc0, !PT ;  /* 0x00000001d7ff7812 */ /* 0x000fe8000786c0ff */
[----:B------:R-:W-:Y:S01]  /*151d0*/  @!P1 SHF.R.S32.HI R0, RZ, 0x1f, R197 ;  /* 0x0000001fff009819 */ /* 0x000fe200000114c5 */
[C---:B------:R-:W-:Y:S04]  /*151e0*/  @!P1 IMAD.WIDE.U32 R2, R197.reuse, c[0x0][0x208], RZ ;  /* 0x00008200c5029a25 */ /* 0x040fe800078e00ff */
[----:B------:R-:W-:Y:S04]  /*151f0*/  @!P1 IMAD R0, R0, c[0x0][0x208], RZ ;  /* 0x0000820000009a24 */ /* 0x000fe800078e02ff */
[----:B------:R-:W-:Y:S05]  /*15200*/  @!P1 IMAD R0, R197, c[0x0][0x20c], R0 ;  /* 0x00008300c5009a24 */ /* 0x000fea00078e0200 */
[----:B------:R-:W-:Y:S02]  /*15210*/  @!P1 IADD3 R0, R3, R0, RZ ;  /* 0x0000000003009210 */ /* 0x000fe40007ffe0ff */
[C---:B------:R-:W-:Y:S01]  /*15220*/  @!P1 LEA R3, P0, R2.reuse, R222, 0x5 ;  /* 0x000000de02039211 */ /* 0x040fe200078028ff */
[----:B------:R-:W-:Y:S03]  /*15230*/  LDSM.16.M88.4 R16, [R183] ;  /* 0x00000000b710783b */ /* 0x000fe60000000200 */
[----:B------:R-:W-:Y:S02]  /*15240*/  @!P1 LEA.HI.X R6, R2, R224, R0, 0x5, P0 ;  /* 0x000000e002069211 */ /* 0x000fe400000f2c00 */
[----:B------:R-:W-:Y:S03]  /*15250*/  ISETP.GT.AND P0, PT, R197, R209, PT ;  /* 0x000000d1c500720c */ /* 0x000fe60003f04270 */
[----:B------:R-:W1:Y:S08]  /*15260*/  LDSM.16.M88.4 R8, [R178] ;  /* 0x00000000b208783b */ /* 0x000e700000000200 */
[----:B------:R-:W2:Y:S02]  /*15270*/  LDSM.16.M88.4 R160, [R178+0x800] ;  /* 0x00080000b2a0783b */ /* 0x000ea40000000200 */
[----:B------:R-:W-:Y:S01]  /*15280*/  @P0 SHF.R.S32.HI R0, RZ, 0x1f, R195 ;  /* 0x0000001fff000819 */ /* 0x000fe200000114c3 */
[C---:B------:R-:W-:Y:S04]  /*15290*/  @P0 IMAD.WIDE.U32 R4, R195.reuse, c[0x0][0x1e0], RZ ;  /* 0x00007800c3040a25 */ /* 0x040fe800078e00ff */
[----:B------:R-:W-:Y:S01]  /*152a0*/  @P0 IMAD R0, R0, c[0x0][0x1e0], RZ ;  /* 0x0000780000000a24 */ /* 0x000fe200078e02ff */
[----:B------:R-:W-:Y:S03]  /*152b0*/  LDSM.16.M88.4 R164, [R184] ;  /* 0x00000000b8a4783b */ /* 0x000fe60000000200 */
[----:B------:R-:W-:Y:S05]  /*152c0*/  @P0 IMAD R0, R195, c[0x0][0x1e4], R0 ;  /* 0x00007900c3000a24 */ /* 0x000fea00078e0200 */
[----:B------:R-:W-:Y:S01]  /*152d0*/  @P0 IADD3 R2, R5, R0, RZ ;  /* 0x0000000005020210 */ /* 0x000fe20007ffe0ff */
[----:B------:R-:W3:Y:S01]  /*152e0*/  LDSM.16.M88.4 R168, [R187] ;  /* 0x00000000bba8783b */ /* 0x000ee20000000200 */
[C---:B------:R-:W-:Y:S04]  /*152f0*/  @P0 LEA R0, P2, R4.reuse, R220, 0x5 ;  /* 0x000000dc04000211 */ /* 0x040fe800078428ff */
[----:B------:R-:W-:Y:S02]  /*15300*/  @P0 LEA.HI.X R4, R4, R219, R2, 0x5, P2 ;  /* 0x000000db04040211 */ /* 0x000fe400010f2c02 */
[C---:B------:R-:W-:Y:S01]  /*15310*/  @!P1 LEA R2, P2, R3.reuse, c[0x0][0x1f8], 0x1 ;  /* 0x00007e0003029a11 */ /* 0x040fe200078408ff */
[----:B------:R-:W4:Y:S03]  /*15320*/  LDSM.16.M88.4 R172, [R189] ;  /* 0x00000000bdac783b */ /* 0x000f260000000200 */
[----:B------:R-:W-:Y:S02]  /*15330*/  @!P1 LEA.HI.X R3, R3, c[0x0][0x1fc], R6, 0x1, P2 ;  /* 0x00007f0003039a11 */ /* 0x000fe400010f0c06 */
[C---:B------:R-:W-:Y:S03]  /*15340*/  @P0 LEA R198, P2, R0.reuse, c[0x0][0x1c8], 0x1 ;  /* 0x0000720000c60a11 */ /* 0x040fe600078408ff */
[----:B------:R-:W-:Y:S01]  /*15350*/  @!PT LDS RZ, [RZ] ;  /* 0x00000000fffff984 */ /* 0x000fe20000000800 */
[----:B------:R-:W-:Y:S01]  /*15360*/  @!PT LDS RZ, [RZ] ;  /* 0x00000000fffff984 */ /* 0x000fe20000000800 */
[----:B------:R-:W-:Y:S01]  /*15370*/  @!PT LDS RZ, [RZ] ;  /* 0x00000000fffff984 */ /* 0x000fe20000000800 */
[----:B------:R5:W-:Y:S01]  /*15380*/  @!P1 LDGSTS.E.BYPASS.LTC128B.128 [R196+0x8080], [R2.64], !P3 ;  /* 0x0808000002c49fae */ /* 0x000be2000d901d46 */
[----:B------:R-:W-:Y:S02]  /*15390*/  @P0 LEA.HI.X R199, R0, c[0x0][0x1cc], R4, 0x1, P2 ;  /* 0x0000730000c70a11 */ /* 0x000fe400010f0c04 */
[C---:B-1----:R-:W-:Y:S05]  /*153a0*/  HMMA.16816.F32 R4, R16.reuse, R8, RZ ;  /* 0x000000081004723c */ /* 0x042fea00000018ff */
[----:B------:R5:W-:Y:S03]  /*153b0*/  @!P1 LDGSTS.E.BYPASS.LTC128B.128 [R196+0x9080], [R2.64+0x80], !P6 ;  /* 0x0908008002c49fae */ /* 0x000be6000f101d46 */
[C---:B------:R-:W-:Y:S05]  /*153c0*/  HMMA.16816.F32 R8, R16.reuse, R10, RZ ;  /* 0x0000000a1008723c */ /* 0x040fea00000018ff */
[----:B------:R5:W-:Y:S03]  /*153d0*/  @!P1 LDGSTS.E.BYPASS.LTC128B.128 [R196+0xa080], [R2.64+0x100], !P5 ;  /* 0x0a08010002c49fae */ /* 0x000be6000e901d46 */
[C---:B--2---:R-:W-:Y:S05]  /*153e0*/  HMMA.16816.F32 R12, R16.reuse, R160, RZ ;  /* 0x000000a0100c723c */ /* 0x044fea00000018ff */
[----:B------:R5:W-:Y:S03]  /*153f0*/  @!P1 LDGSTS.E.BYPASS.LTC128B.128 [R196+0xb080], [R2.64+0x180], !P4 ;  /* 0x0b08018002c49fae */ /* 0x000be6000e101d46 */
[----:B------:R-:W-:Y:S05]  /*15400*/  HMMA.16816.F32 R16, R16, R162, RZ ;  /* 0x000000a21010723c */ /* 0x000fea00000018ff */
[----:B------:R-:W-:Y:S03]  /*15410*/  LDSM.16.M88.4 R160, [R186] ;  /* 0x00000000baa0783b */ /* 0x000fe60000000200 */
[C---:B---3--:R-:W-:Y:S05]  /*15420*/  HMMA.16816.F32 R4, R164.reuse, R168, R4 ;  /* 0x000000a8a404723c */ /* 0x048fea0000001804 */
[----:B------:R-:W0:Y:S03]  /*15430*/  LDGDEPBAR ;  /* 0x00000000000079af */ /* 0x000e260000000000 */
[C---:B------:R-:W-:Y:S05]  /*15440*/  HMMA.16816.F32 R8, R164.reuse, R170, R8 ;  /* 0x000000aaa408723c */ /* 0x040fea0000001808 */
[----:B------:R-:W1:Y:S03]  /*15450*/  LDSM.16.M88.4 R168, [R177] ;  /* 0x00000000b1a8783b */ /* 0x000e660000000200 */
[C---:B----4-:R-:W-:Y:S08]  /*15460*/  HMMA.16816.F32 R12, R164.reuse, R172, R12 ;  /* 0x000000aca40c723c */ /* 0x050ff0000000180c */
[----:B------:R-:W-:Y:S01]  /*15470*/  HMMA.16816.F32 R16, R164, R174, R16 ;  /* 0x000000aea410723c */ /* 0x000fe20000001810 */
[----:B------:R-:W2:Y:S08]  /*15480*/  LDSM.16.M88.4 R164, [R177+0x800] ;  /* 0x00080000b1a4783b */ /* 0x000eb00000000200 */
[----:B------:R-:W-:Y:S01]  /*15490*/  LDSM.16.M88.4 R172, [R176+-0x3000] ;  /* 0xffd00000b0ac783b */ /* 0x000fe20000000200 */
[C---:B-1----:R-:W-:Y:S08]  /*154a0*/  HMMA.16816.F32 R4, R160.reuse, R168, R4 ;  /* 0x000000a8a004723c */ /* 0x042ff00000001804 */
[C---:B------:R-:W-:Y:S01]  /*154b0*/  HMMA.16816.F32 R8, R160.reuse, R170, R8 ;  /* 0x000000aaa008723c */ /* 0x040fe20000001808 */
[----:B------:R-:W1:Y:S07]  /*154c0*/  LDSM.16.M88.4 R168, [R185] ;  /* 0x00000000b9a8783b */ /* 0x000e6e0000000200 */
[C---:B--2---:R-:W-:Y:S08]  /*154d0*/  HMMA.16816.F32 R12, R160.reuse, R164, R12 ;  /* 0x000000a4a00c723c */ /* 0x044ff0000000180c */
[----:B------:R-:W-:Y:S01]  /*154e0*/  HMMA.16816.F32 R16, R160, R166, R16 ;  /* 0x000000a6a010723c */ /* 0x000fe20000001810 */
[----:B------:R-:W2:Y:S08]  /*154f0*/  LDSM.16.M88.4 R160, [R176+-0x2800] ;  /* 0xffd80000b0a0783b */ /* 0x000eb00000000200 */
[----:B------:R-:W-:Y:S01]  /*15500*/  LDSM.16.M88.4 R164, [R183+0x4000] ;  /* 0x00400000b7a4783b */ /* 0x000fe20000000200 */
[C---:B-1----:R-:W-:Y:S08]  /*15510*/  HMMA.16816.F32 R4, R168.reuse, R172, R4 ;  /* 0x000000aca804723c */ /* 0x042ff00000001804 */
[C---:B------:R-:W-:Y:S01]  /*15520*/  HMMA.16816.F32 R8, R168.reuse, R174, R8 ;  /* 0x000000aea808723c */ /* 0x040fe20000001808 */
[----:B------:R-:W1:Y:S07]  /*15530*/  LDSM.16.M88.4 R172, [R178+0x1000] ;  /* 0x00100000b2ac783b */ /* 0x000e6e0000000200 */
[C---:B--2---:R-:W-:Y:S08]  /*15540*/  HMMA.16816.F32 R12, R168.reuse, R160, R12 ;  /* 0x000000a0a80c723c */ /* 0x044ff0000000180c */
[----:B------:R-:W-:Y:S01]  /*15550*/  HMMA.16816.F32 R16, R168, R162, R16 ;  /* 0x000000a2a810723c */ /* 0x000fe20000001810 */
[----:B------:R-:W2:Y:S08]  /*15560*/  LDSM.16.M88.4 R160, [R178+0x1800] ;  /* 0x00180000b2a0783b */ /* 0x000eb00000000200 */
[----:B------:R-:W-:Y:S01]  /*15570*/  LDSM.16.M88.4 R168, [R184+0x4000] ;  /* 0x00400000b8a8783b */ /* 0x000fe20000000200 */
[C---:B-1----:R-:W-:Y:S08]  /*15580*/  HMMA.16816.F32 R4, R164.reuse, R172, R4 ;  /* 0x000000aca404723c */ /* 0x042ff00000001804 */
[C---:B------:R-:W-:Y:S01]  /*15590*/  HMMA.16816.F32 R8, R164.reuse, R174, R8 ;  /* 0x000000aea408723c */ /* 0x040fe20000001808 */
[----:B------:R-:W1:Y:S07]  /*155a0*/  LDSM.16.M88.4 R172, [R191] ;  /* 0x00000000bfac783b */ /* 0x000e6e0000000200 */
[C---:B--2---:R-:W-:Y:S08]  /*155b0*/  HMMA.16816.F32 R12, R164.reuse, R160, R12 ;  /* 0x000000a0a40c723c */ /* 0x044ff0000000180c */
[----:B------:R-:W-:Y:S01]  /*155c0*/  HMMA.16816.F32 R16, R164, R162, R16 ;  /* 0x000000a2a410723c */ /* 0x000fe20000001810 */
[----:B------:R-:W2:Y:S08]  /*155d0*/  LDSM.16.M88.4 R160, [R190] ;  /* 0x00000000bea0783b */ /* 0x000eb00000000200 */
        /* <DEDUP_REMOVED lines=10> */
[----:B------:R-:W1:Y:S07]  /*15680*/  LDSM.16.M88.4 R172, [R176+-0x2000] ;  /* 0xffe00000b0ac783b */ /* 0x000e6e0000000200 */
        /* <DEDUP_REMOVED lines=58> */
[----:B------:R-:W2:Y:S01]  /*15a30*/  LDSM.16.M88.4 R160, [R176+0x800] ;  /* 0x00080000b0a0783b */ /* 0x000ea20000000200 */
[----:B------:R-:W-:Y:S07]  /*15a40*/  DEPBAR.LE SB0, 0x0 ;  /* 0x000080000000791a */ /* 0x000fee0000000000 */
[----:B------:R-:W-:Y:S01]  /*15a50*/  BAR.SYNC.DEFER_BLOCKING 0x0 ;  /* 0x0000000000007b1d */ /* 0x000fe20000010000 */
[C---:B-1----:R-:W-:Y:S08]  /*15a60*/  HMMA.16816.F32 R4, R168.reuse, R172, R4 ;  /* 0x000000aca804723c */ /* 0x042ff00000001804 */
[C---:B------:R-:W-:Y:S08]  /*15a70*/  HMMA.16816.F32 R8, R168.reuse, R174, R8 ;  /* 0x000000aea808723c */ /* 0x040ff00000001808 */
[C---:B--2---:R-:W-:Y:S08]  /*15a80*/  HMMA.16816.F32 R12, R168.reuse, R160, R12 ;  /* 0x000000a0a80c723c */ /* 0x044ff0000000180c */
[----:B------:R-:W-:Y:S01]  /*15a90*/  HMMA.16816.F32 R16, R168, R162, R16 ;  /* 0x000000a2a810723c */ /* 0x000fe20000001810 */
[----:B------:R-:W-:Y:S01]  /*15aa0*/  @!PT LDS RZ, [RZ] ;  /* 0x00000000fffff984 */ /* 0x000fe20000000800 */
[----:B------:R-:W-:Y:S01]  /*15ab0*/  @!PT LDS RZ, [RZ] ;  /* 0x00000000fffff984 */ /* 0x000fe20000000800 */
[----:B------:R-:W-:Y:S01]  /*15ac0*/  @!PT LDS RZ, [RZ] ;  /* 0x00000000fffff984 */ /* 0x000fe20000000800 */
[----:B------:R1:W-:Y:S03]  /*15ad0*/  @P0 LDGSTS.E.BYPASS.LTC128B.128 [R196+0xc080], [R198.64], !P3 ;  /* 0x0c080000c6c40fae */ /* 0x0003e6000d901d46 */
[----:B------:R-:W-:Y:S04]  /*15ae0*/  FMUL.FTZ R0, R4, c[0x0][0x320] ;  /* 0x0000c80004007a20 */ /* 0x000fe80000410000 */
[----:B------:R2:W-:Y:S01]  /*15af0*/  MUFU.TANH R167, R0 ;  /* 0x0000000000a77308 */ /* 0x0005e20000002400 */
[----:B------:R1:W-:Y:S08]  /*15b00*/  @P0 LDGSTS.E.BYPASS.LTC128B.128 [R196+0xd080], [R198.64+0x80], !P6 ;  /* 0x0d080080c6c40fae */ /* 0x0003f0000f101d46 */
[----:B------:R1:W-:Y:S07]  /*15b10*/  @P0 LDGSTS.E.BYPASS.LTC128B.128 [R196+0xe080], [R198.64+0x100], !P5 ;  /* 0x0e080100c6c40fae */ /* 0x0003ee000e901d46 */
[----:B-----5:R-:W-:Y:S01]  /*15b20*/  FMUL.FTZ R2, R18, c[0x0][0x320] ;  /* 0x0000c80012027a20 */ /* 0x020fe20000410000 */
[----:B------:R1:W-:Y:S01]  /*15b30*/  @P0 LDGSTS.E.BYPASS.LTC128B.128 [R196+0xf080], [R198.64+0x180], !P4 ;  /* 0x0f080180c6c40fae */ /* 0x0003e2000e101d46 */
[----:B------:R-:W-:Y:S02]  /*15b40*/  ISETP.GT.AND P0, PT, R197, R211, PT ;  /* 0x000000d3c500720c */ /* 0x000fe40003f04270 */
[----:B------:R-:W-:Y:S01]  /*15b50*/  MUFU.TANH R135, R2 ;  /* 0x0000000200877308 */ /* 0x000fe20000002400 */
[----:B------:R-:W-:Y:S01]  /*15b60*/  MOV R197, R195 ;  /* 0x000000c300c57202 */ /* 0x000fe20000000f00 */
[----:B--2---:R-:W-:Y:S03]  /*15b70*/  FMUL.FTZ R0, R5, c[0x0][0x320] ;  /* 0x0000c80005007a20 */ /* 0x004fe60000410000 */
[----:B------:R-:W-:Y:S05]  /*15b80*/  LDSM.16.MT88.4 R160, [R180] ;  /* 0x00000000b4a0783b */ /* 0x000fea0000004200 */
[----:B------:R2:W-:Y:S03]  /*15b90*/  MUFU.TANH R165, R0 ;  /* 0x0000000000a57308 */ /* 0x0005e60000002400 */
[----:B------:R-:W0:Y:S01]  /*15ba0*/  LDGDEPBAR ;  /* 0x00000000000079af */ /* 0x000e220000000000 */
[----:B--2---:R-:W-:Y:S06]  /*15bb0*/  FMUL.FTZ R0, R6, c[0x0][0x320] ;  /* 0x0000c80006007a20 */ /* 0x004fec0000410000 */
        /* <DEDUP_REMOVED lines=19> */
[----:B--2---:R-:W-:Y:S02]  /*15cf0*/  FMUL.FTZ R0, R15, c[0x0][0x320] ;  /* 0x0000c8000f007a20 */ /* 0x004fe40000410000 */
[----:B------:R-:W-:Y:S06]  /*15d00*/  LDSM.16.MT88.4 R12, [R179] ;  /* 0x00000000b30c783b */ /* 0x000fec0000004200 */
        /* <DEDUP_REMOVED lines=32> */
[----:B------:R-:W-:Y:S02]  /*15f10*/  FMUL.FTZ R0, R2, c[0x0][0x2d0] ;  /* 0x0000b40002007a20 */ /* 0x000fe40000410000 */
[----:B------:R1:W-:Y:S01]  /*15f20*/  MUFU.EX2 R203, R4 ;  /* 0x0000000400cb7308 */ /* 0x0003e20000000800 */
[----:B------:R-:W-:Y:S04]  /*15f30*/  FMUL.FTZ R133, R3, c[0x0][0x2d0] ;  /* 0x0000b40003857a20 */ /* 0x000fe80000410000 */
[--C-:B------:R-:W-:Y:S05]  /*15f40*/  FFMA.FTZ R135, R135, c[0x0][0x2d0], -R133.reuse ;  /* 0x0000b40087877a23 */ /* 0x100fea0000010885 */
[----:B------:R2:W3:Y:S10]  /*15f50*/  MUFU.EX2 R2, R0 ;  /* 0x0000000000027308 */ /* 0x0004f40000000800 */
[----:B------:R-:W-:Y:S01]  /*15f60*/  MUFU.EX2 R135, R135 ;  /* 0x0000008700877308 */ /* 0x000fe20000000800 */
[----:B-1----:R-:W-:Y:S09]  /*15f70*/  FFMA.FTZ R4, R165, c[0x0][0x2d0], -R170 ;  /* 0x0000b400a5047a23 */ /* 0x002ff200000108aa */
[----:B------:R1:W-:Y:S01]  /*15f80*/  MUFU.EX2 R202, R4 ;  /* 0x0000000400ca7308 */ /* 0x0003e20000000800 */
[----:B--2---:R-:W-:Y:S02]  /*15f90*/  FADD.FTZ R0, -R3, R134 ;  /* 0x0000008603007221 */ /* 0x004fe40000010100 */
[----:B---3--:R-:W-:Y:S02]  /*15fa0*/  FMUL.FTZ R5, R2, R141 ;  /* 0x0000008d02057220 */ /* 0x008fe40000410000 */
[----:B------:R-:W-:Y:S02]  /*15fb0*/  FMUL.FTZ R0, R0, c[0x0][0x2d0] ;  /* 0x0000b40000007a20 */ /* 0x000fe40000410000 */
[C---:B------:R-:W-:Y:S02]  /*15fc0*/  FMUL.FTZ R9, R2.reuse, R145 ;  /* 0x0000009102097220 */ /* 0x040fe40000410000 */
[C---:B------:R-:W-:Y:S02]  /*15fd0*/  FMUL.FTZ R16, R2.reuse, R152 ;  /* 0x0000009802107220 */ /* 0x040fe40000410000 */
[----:B------:R-:W2:Y:S01]  /*15fe0*/  MUFU.EX2 R0, R0 ;  /* 0x0000000000007308 */ /* 0x000ea20000000800 */
[C---:B------:R-:W-:Y:S02]  /*15ff0*/  FMUL.FTZ R17, R2.reuse, R153 ;  /* 0x0000009902117220 */ /* 0x040fe40000410000 */
[C---:B------:R-:W-:Y:S02]  /*16000*/  FMUL.FTZ R20, R2.reuse, R20 ;  /* 0x0000001402147220 */ /* 0x040fe40000410000 */
[C---:B------:R-:W-:Y:S02]  /*16010*/  FMUL.FTZ R21, R2.reuse, R21 ;  /* 0x0000001502157220 */ /* 0x040fe40000410000 */
[C---:B------:R-:W-:Y:S02]  /*16020*/  FMUL.FTZ R24, R2.reuse, R24 ;  /* 0x0000001802187220 */ /* 0x040fe40000410000 */
[----:B------:R-:W-:Y:S02]  /*16030*/  FMUL.FTZ R25, R2, R25 ;  /* 0x0000001902197220 */ /* 0x000fe40000410000 */
[--C-:B-1----:R-:W-:Y:S02]  /*16040*/  FFMA.FTZ R4, R164, c[0x0][0x2d0], -R170.reuse ;  /* 0x0000b400a4047a23 */ /* 0x102fe400000108aa */
[C---:B------:R-:W-:Y:S02]  /*16050*/  FMUL.FTZ R28, R2.reuse, R28 ;  /* 0x0000001c021c7220 */ /* 0x040fe40000410000 */
[----:B------:R1:W-:Y:S01]  /*16060*/  MUFU.EX2 R201, R4 ;  /* 0x0000000400c97308 */ /* 0x0003e20000000800 */
[C---:B------:R-:W-:Y:S02]  /*16070*/  FMUL.FTZ R29, R2.reuse, R29 ;  /* 0x0000001d021d7220 */ /* 0x040fe40000410000 */
[C---:B------:R-:W-:Y:S02]  /*16080*/  FMUL.FTZ R32, R2.reuse, R32 ;  /* 0x0000002002207220 */ /* 0x040fe40000410000 */
[C---:B------:R-:W-:Y:S02]  /*16090*/  FMUL.FTZ R33, R2.reuse, R33 ;  /* 0x0000002102217220 */ /* 0x040fe40000410000 */
[----:B------:R-:W-:Y:S02]  /*160a0*/  FMUL.FTZ R36, R2, R36 ;  /* 0x0000002402247220 */ /* 0x000fe40000410000 */
[C---:B--2---:R-:W-:Y:S02]  /*160b0*/  FMUL.FTZ R10, R0.reuse, R146 ;  /* 0x00000092000a7220 */ /* 0x044fe40000410000 */
[C---:B------:R-:W-:Y:S02]  /*160c0*/  FMUL.FTZ R11, R0.reuse, R147 ;  /* 0x00000093000b7220 */ /* 0x040fe40000410000 */
[C---:B------:R-:W-:Y:S02]  /*160d0*/  FMUL.FTZ R18, R0.reuse, R154 ;  /* 0x0000009a00127220 */ /* 0x040fe40000410000 */
[C---:B------:R-:W-:Y:S02]  /*160e0*/  FMUL.FTZ R19, R0.reuse, R155 ;  /* 0x0000009b00137220 */ /* 0x040fe40000410000 */
[C---:B------:R-:W-:Y:S01]  /*160f0*/  FMUL.FTZ R22, R0.reuse, R22 ;  /* 0x0000001600167220 */ /* 0x040fe20000410000 */
[----:B------:R-:W-:Y:S01]  /*16100*/  LDSM.16.MT88.4 R152, [R180+0x800] ;  /* 0x00080000b498783b */ /* 0x000fe20000004200 */
[C---:B------:R-:W-:Y:S02]  /*16110*/  FMUL.FTZ R23, R0.reuse, R23 ;  /* 0x0000001700177220 */ /* 0x040fe40000410000 */
[C---:B------:R-:W-:Y:S02]  /*16120*/  FMUL.FTZ R26, R0.reuse, R26 ;  /* 0x0000001a001a7220 */ /* 0x040fe40000410000 */
[----:B------:R-:W-:Y:S02]  /*16130*/  FMUL.FTZ R27, R0, R27 ;  /* 0x0000001b001b7220 */ /* 0x000fe40000410000 */
[--C-:B-1----:R-:W-:Y:S02]  /*16140*/  FFMA.FTZ R4, R6, c[0x0][0x2d0], -R170.reuse ;  /* 0x0000b40006047a23 */ /* 0x102fe400000108aa */
[C---:B------:R-:W-:Y:S02]  /*16150*/  FMUL.FTZ R6, R0.reuse, R142 ;  /* 0x0000008e00067220 */ /* 0x040fe40000410000 */
[----:B------:R-:W1:Y:S01]  /*16160*/  MUFU.EX2 R200, R4 ;  /* 0x0000000400c87308 */ /* 0x000e620000000800 */
[C---:B------:R-:W-:Y:S02]  /*16170*/  FMUL.FTZ R30, R0.reuse, R30 ;  /* 0x0000001e001e7220 */ /* 0x040fe40000410000 */
[C---:B------:R-:W-:Y:S02]  /*16180*/  FMUL.FTZ R31, R0.reuse, R31 ;  /* 0x0000001f001f7220 */ /* 0x040fe40000410000 */
[C---:B------:R-:W-:Y:S02]  /*16190*/  FMUL.FTZ R34, R0.reuse, R34 ;  /* 0x0000002200227220 */ /* 0x040fe40000410000 */
[----:B------:R-:W-:Y:S02]  /*161a0*/  FMUL.FTZ R35, R0, R35 ;  /* 0x0000002300237220 */ /* 0x000fe40000410000 */
[----:B------:R-:W-:Y:S02]  /*161b0*/  FMUL.FTZ R37, R2, R37 ;  /* 0x0000002502257220 */ /* 0x000fe40000410000 */
[C---:B------:R-:W-:Y:S02]  /*161c0*/  FMUL.FTZ R38, R0.reuse, R38 ;  /* 0x0000002600267220 */ /* 0x040fe40000410000 */
[----:B------:R-:W-:Y:S02]  /*161d0*/  FMUL.FTZ R39, R0, R39 ;  /* 0x0000002700277220 */ /* 0x000fe40000410000 */
[C---:B------:R-:W-:Y:S02]  /*161e0*/  FMUL.FTZ R40, R2.reuse, R40 ;  /* 0x0000002802287220 */ /* 0x040fe40000410000 */
[----:B------:R-:W-:Y:S02]  /*161f0*/  FMUL.FTZ R41, R2, R41 ;  /* 0x0000002902297220 */ /* 0x000fe40000410000 */
[C---:B------:R-:W-:Y:S02]  /*16200*/  FMUL.FTZ R42, R0.reuse, R42 ;  /* 0x0000002a002a7220 */ /* 0x040fe40000410000 */
[----:B------:R-:W-:Y:S02]  /*16210*/  FMUL.FTZ R43, R0, R43 ;  /* 0x0000002b002b7220 */ /* 0x000fe40000410000 */
[----:B------:R-:W-:Y:S01]  /*16220*/  FMUL.FTZ R44, R2, R44 ;  /* 0x0000002c022c7220 */ /* 0x000fe20000410000 */
[----:B-1----:R-:W-:Y:S01]  /*16230*/  F2FP.PACK_AB R142, R200, R201 ;  /* 0x000000c9c88e723e */ /* 0x002fe200000000ff */
[--C-:B------:R-:W-:Y:S02]  /*16240*/  FFMA.FTZ R4, R172, c[0x0][0x2d0], -R133.reuse ;  /* 0x0000b400ac047a23 */ /* 0x100fe40000010885 */
[----:B------:R-:W-:Y:S02]  /*16250*/  FMUL.FTZ R45, R2, R45 ;  /* 0x0000002d022d7220 */ /* 0x000fe40000410000 */
[----:B------:R1:W-:Y:S01]  /*16260*/  MUFU.EX2 R174, R4 ;  /* 0x0000000400ae7308 */ /* 0x0003e20000000800 */
[C---:B------:R-:W-:Y:S02]  /*16270*/  FMUL.FTZ R46, R0.reuse, R46 ;  /* 0x0000002e002e7220 */ /* 0x040fe40000410000 */
[----:B------:R-:W-:Y:S02]  /*16280*/  FMUL.FTZ R47, R0, R47 ;  /* 0x0000002f002f7220 */ /* 0x000fe40000410000 */
        /* <DEDUP_REMOVED lines=10> */
[--C-:B-1----:R-:W-:Y:S02]  /*16330*/  FFMA.FTZ R4, R166, c[0x0][0x2d0], -R133.reuse ;  /* 0x0000b400a6047a23 */ /* 0x102fe40000010885 */
[----:B------:R-:W-:Y:S01]  /*16340*/  LDSM.16.MT88.4 R164, [R182+0x800] ;  /* 0x00080000b6a4783b */ /* 0x000fe20000004200 */
[C---:B------:R-:W-:Y:S01]  /*16350*/  FMUL.FTZ R58, R0.reuse, R58 ;  /* 0x0000003a003a7220 */ /* 0x040fe20000410000 */
[----:B------:R-:W1:Y:S01]  /*16360*/  MUFU.EX2 R173, R4 ;  /* 0x0000000400ad7308 */ /* 0x000e620000000800 */
        /* <DEDUP_REMOVED lines=11> */
[C---:B------:R-:W-:Y:S01]  /*16420*/  FMUL.FTZ R70, R0.reuse, R70 ;  /* 0x0000004600467220 */ /* 0x040fe20000410000 */
[----:B-1----:R-:W-:Y:S01]  /*16430*/  F2FP.PACK_AB R141, R173, R174 ;  /* 0x000000aead8d723e */ /* 0x002fe200000000ff */
[--C-:B------:R-:W-:Y:S02]  /*16440*/  FFMA.FTZ R4, R7, c[0x0][0x2d0], -R133.reuse ;  /* 0x0000b40007047a23 */ /* 0x100fe40000010885 */
[C---:B------:R-:W-:Y:S02]  /*16450*/  FMUL.FTZ R7, R0.reuse, R143 ;  /* 0x0000008f00077220 */ /* 0x040fe40000410000 */
[----:B------:R1:W-:Y:S01]  /*16460*/  MUFU.EX2 R172, R4 ;  /* 0x0000000400ac7308 */ /* 0x0003e20000000800 */
        /* <DEDUP_REMOVED lines=11> */
[----:B------:R-:W-:Y:S02]  /*16520*/  FMUL.FTZ R82, R0, R82 ;  /* 0x0000005200527220 */ /* 0x000fe40000410000 */
[----:B-1----:R-:W-:Y:S02]  /*16530*/  FFMA.FTZ R4, R8, c[0x0][0x2d0], -R133 ;  /* 0x0000b40008047a23 */ /* 0x002fe40000010885 */
[----:B------:R-:W-:Y:S02]  /*16540*/  FMUL.FTZ R8, R2, R144 ;  /* 0x0000009002087220 */ /* 0x000fe40000410000 */
[----:B------:R1:W2:Y:S01]  /*16550*/  MUFU.EX2 R171, R4 ;  /* 0x0000000400ab7308 */ /* 0x0002a20000000800 */
[----:B------:R-:W3:Y:S01]  /*16560*/  LDSM.16.MT88.4 R144, [R182] ;  /* 0x00000000b690783b */ /* 0x000ee20000004200 */
        /* <DEDUP_REMOVED lines=10> */
[C---:B------:R-:W-:Y:S02]  /*16610*/  FMUL.FTZ R93, R2.reuse, R93 ;  /* 0x0000005d025d7220 */ /* 0x040fe40000410000 */
[----:B-1----:R-:W-:Y:S01]  /*16620*/  FMUL.FTZ R4, R2, R140 ;  /* 0x0000008c02047220 */ /* 0x002fe20000410000 */
[----:B------:R-:W-:Y:S01]  /*16630*/  F2FP.PACK_AB R140, R202, R203 ;  /* 0x000000cbca8c723e */ /* 0x000fe200000000ff */
[C---:B------:R-:W-:Y:S01]  /*16640*/  FMUL.FTZ R94, R0.reuse, R94 ;  /* 0x0000005e005e7220 */ /* 0x040fe20000410000 */
[----:B--2---:R-:W-:Y:S01]  /*16650*/  F2FP.PACK_AB R143, R171, R172 ;  /* 0x000000acab8f723e */ /* 0x004fe200000000ff */
[----:B------:R-:W-:Y:S02]  /*16660*/  FMUL.FTZ R95, R0, R95 ;  /* 0x0000005f005f7220 */ /* 0x000fe40000410000 */
[C---:B------:R-:W-:Y:S02]  /*16670*/  FMUL.FTZ R96, R2.reuse, R96 ;  /* 0x0000006002607220 */ /* 0x040fe40000410000 */
[----:B------:R-:W-:Y:S02]  /*16680*/  FMUL.FTZ R97, R2, R97 ;  /* 0x0000006102617220 */ /* 0x000fe40000410000 */
[C---:B------:R-:W-:Y:S05]  /*16690*/  HMMA.16816.F32 R4, R140.reuse, R12, R4 ;  /* 0x0000000c8c04723c */ /* 0x040fea0000001804 */
[----:B------:R-:W-:Y:S02]  /*166a0*/  FMUL.FTZ R98, R0, R98 ;  /* 0x0000006200627220 */ /* 0x000fe40000410000 */
[C---:B------:R-:W-:Y:S01]  /*166b0*/  FMUL.FTZ R12, R2.reuse, R148 ;  /* 0x00000094020c7220 */ /* 0x040fe20000410000 */
[C---:B------:R-:W-:Y:S04]  /*166c0*/  HMMA.16816.F32 R8, R140.reuse, R14, R8 ;  /* 0x0000000e8c08723c */ /* 0x040fe80000001808 */
[----:B------:R-:W-:Y:S02]  /*166d0*/  FMUL.FTZ R13, R2, R149 ;  /* 0x00000095020d7220 */ /* 0x000fe40000410000 */
[C---:B------:R-:W-:Y:S02]  /*166e0*/  FMUL.FTZ R99, R0.reuse, R99 ;  /* 0x0000006300637220 */ /* 0x040fe40000410000 */
[C---:B------:R-:W-:Y:S04]  /*166f0*/  FMUL.FTZ R14, R0.reuse, R150 ;  /* 0x00000096000e7220 */ /* 0x040fe80000410000 */
[----:B------:R-:W-:Y:S02]  /*16700*/  FMUL.FTZ R15, R0, R151 ;  /* 0x00000097000f7220 */ /* 0x000fe40000410000 */
[----:B------:R-:W1:Y:S01]  /*16710*/  LDSM.16.MT88.4 R148, [R181] ;  /* 0x00000000b594783b */ /* 0x000e620000004200 */
[C---:B------:R-:W-:Y:S02]  /*16720*/  FMUL.FTZ R100, R2.reuse, R100 ;  /* 0x0000006402647220 */ /* 0x040fe40000410000 */
[----:B------:R-:W-:Y:S02]  /*16730*/  FMUL.FTZ R101, R2, R101 ;  /* 0x0000006502657220 */ /* 0x000fe40000410000 */
[C---:B------:R-:W-:Y:S03]  /*16740*/  HMMA.16816.F32 R12, R140.reuse, R160, R12 ;  /* 0x000000a08c0c723c */ /* 0x040fe6000000180c */
[C---:B------:R-:W-:Y:S02]  /*16750*/  FMUL.FTZ R102, R0.reuse, R102 ;  /* 0x0000006600667220 */ /* 0x040fe40000410000 */
[----:B------:R-:W-:Y:S02]  /*16760*/  FMUL.FTZ R103, R0, R103 ;  /* 0x0000006700677220 */ /* 0x000fe40000410000 */
[C---:B------:R-:W-:Y:S01]  /*16770*/  FMUL.FTZ R104, R2.reuse, R104 ;  /* 0x0000006802687220 */ /* 0x040fe20000410000 */
[C---:B------:R-:W-:Y:S04]  /*16780*/  HMMA.16816.F32 R16, R140.reuse, R162, R16 ;  /* 0x000000a28c10723c */ /* 0x040fe80000001810 */
[----:B------:R-:W-:Y:S02]  /*16790*/  FMUL.FTZ R105, R2, R105 ;  /* 0x0000006902697220 */ /* 0x000fe40000410000 */
[C---:B------:R-:W-:Y:S02]  /*167a0*/  FMUL.FTZ R106, R0.reuse, R106 ;  /* 0x0000006a006a7220 */ /* 0x040fe40000410000 */
[C---:B---3--:R-:W-:Y:S04]  /*167b0*/  HMMA.16816.F32 R20, R140.reuse, R144, R20 ;  /* 0x000000908c14723c */ /* 0x048fe80000001814 */
[----:B------:R-:W-:Y:S02]  /*167c0*/  FMUL.FTZ R107, R0, R107 ;  /* 0x0000006b006b7220 */ /* 0x000fe40000410000 */
[C---:B------:R-:W-:Y:S02]  /*167d0*/  FMUL.FTZ R108, R2.reuse, R108 ;  /* 0x0000006c026c7220 */ /* 0x040fe40000410000 */
        /* <DEDUP_REMOVED lines=34> */
[----:B------:R-:W-:Y:S02]  /*16a00*/  FFMA.FTZ R134, R168, c[0x0][0x2d0], -R170 ;  /* 0x0000b400a8867a23 */ /* 0x000fe400000108aa */
[----:B------:R-:W-:Y:S02]  /*16a10*/  FFMA.FTZ R2, R2, R208, R203 ;  /* 0x000000d002027223 */ /* 0x000fe400000100cb */
[----:B------:R3:W-:Y:S01]  /*16a20*/  MUFU.EX2 R199, R134 ;  /* 0x0000008600c77308 */ /* 0x0007e20000000800 */
[----:B------:R-:W-:Y:S03]  /*16a30*/  FFMA.FTZ R0, R0, R207, R174 ;  /* 0x000000cf00007223 */ /* 0x000fe600000100ae */
[----:B------:R-:W-:Y:S02]  /*16a40*/  FADD.FTZ R2, R202, R2 ;  /* 0x00000002ca027221 */ /* 0x000fe40000010000 */
[----:B------:R-:W-:Y:S02]  /*16a50*/  FADD.FTZ R0, R173, R0 ;  /* 0x00000000ad007221 */ /* 0x000fe40000010000 */
[----:B------:R-:W-:Y:S02]  /*16a60*/  FADD.FTZ R2, R201, R2 ;  /* 0x00000002c9027221 */ /* 0x000fe40000010000 */
[----:B------:R-:W-:Y:S02]  /*16a70*/  FADD.FTZ R0, R172, R0 ;  /* 0x00000000ac007221 */ /* 0x000fe40000010000 */
[----:B------:R-:W-:Y:S01]  /*16a80*/  FADD.FTZ R2, R200, R2 ;  /* 0x00000002c8027221 */ /* 0x000fe20000010000 */
[C---:B--2---:R-:W-:Y:S03]  /*16a90*/  HMMA.16816.F32 R52, R140.reuse, R144, R52 ;  /* 0x000000908c34723c */ /* 0x044fe60000001834 */
[----:B------:R-:W-:Y:S05]  /*16aa0*/  FADD.FTZ R0, R171, R0 ;  /* 0x00000000ab007221 */ /* 0x000fea0000010000 */
[C---:B------:R-:W-:Y:S01]  /*16ab0*/  HMMA.16816.F32 R56, R140.reuse, R146, R56 ;  /* 0x000000928c38723c */ /* 0x040fe20000001838 */
[----:B------:R-:W2:Y:S03]  /*16ac0*/  LDSM.16.MT88.4 R144, [R179+0x2000] ;  /* 0x00200000b390783b */ /* 0x000ea60000004200 */
[--C-:B---3--:R-:W-:Y:S04]  /*16ad0*/  FFMA.FTZ R134, R169, c[0x0][0x2d0], -R170.reuse ;  /* 0x0000b400a9867a23 */ /* 0x108fe800000108aa */
[----:B------:R-:W3:Y:S01]  /*16ae0*/  MUFU.EX2 R198, R134 ;  /* 0x0000008600c67308 */ /* 0x000ee20000000800 */
[C---:B-1----:R-:W-:Y:S08]  /*16af0*/  HMMA.16816.F32 R60, R140.reuse, R148, R60 ;  /* 0x000000948c3c723c */ /* 0x042ff0000000183c */
[C---:B------:R-:W-:Y:S01]  /*16b00*/  HMMA.16816.F32 R64, R140.reuse, R150, R64 ;  /* 0x000000968c40723c */ /* 0x040fe20000001840 */
[----:B------:R-:W1:Y:S03]  /*16b10*/  LDSM.16.MT88.4 R148, [R180+0x2000] ;  /* 0x00200000b494783b */ /* 0x000e660000004200 */
[----:B---3--:R-:W-:Y:S01]  /*16b20*/  F2FP.PACK_AB R160, R198, R199 ;  /* 0x000000c7c6a0723e */ /* 0x008fe200000000ff */
[--C-:B------:R-:W-:Y:S04]  /*16b30*/  FFMA.FTZ R134, R175, c[0x0][0x2d0], -R133.reuse ;  /* 0x0000b400af867a23 */ /* 0x100fe80000010885 */
[----:B------:R3:W-:Y:S01]  /*16b40*/  MUFU.EX2 R169, R134 ;  /* 0x0000008600a97308 */ /* 0x0007e20000000800 */
[C---:B--2---:R-:W-:Y:S08]  /*16b50*/  HMMA.16816.F32 R68, R140.reuse, R144, R68 ;  /* 0x000000908c44723c */ /* 0x044ff00000001844 */
[C---:B------:R-:W-:Y:S01]  /*16b60*/  HMMA.16816.F32 R72, R140.reuse, R146, R72 ;  /* 0x000000928c48723c */ /* 0x040fe20000001848 */
[----:B------:R-:W2:Y:S07]  /*16b70*/  LDSM.16.MT88.4 R144, [R182+0x2000] ;  /* 0x00200000b690783b */ /* 0x000eae0000004200 */
[C---:B-1----:R-:W-:Y:S04]  /*16b80*/  HMMA.16816.F32 R76, R140.reuse, R148, R76 ;  /* 0x000000948c4c723c */ /* 0x042fe8000000184c */
[--C-:B---3--:R-:W-:Y:S02]  /*16b90*/  FFMA.FTZ R134, R204, c[0x0][0x2d0], -R133.reuse ;  /* 0x0000b400cc867a23 */ /* 0x108fe40000010885 */
[----:B------:R-:W-:Y:S02]  /*16ba0*/  FFMA.FTZ R133, R139, c[0x0][0x2d0], -R133 ;  /* 0x0000b4008b857a23 */ /* 0x000fe40000010885 */
[----:B------:R-:W1:Y:S01]  /*16bb0*/  MUFU.EX2 R168, R134 ;  /* 0x0000008600a87308 */ /* 0x000e620000000800 */
[C---:B------:R-:W-:Y:S01]  /*16bc0*/  HMMA.16816.F32 R80, R140.reuse, R150, R80 ;  /* 0x000000968c50723c */ /* 0x040fe20000001850 */
[----:B------:R-:W3:Y:S08]  /*16bd0*/  LDSM.16.MT88.4 R148, [R181+0x2000] ;  /* 0x00200000b594783b */ /* 0x000ef00000004200 */
[----:B------:R-:W4:Y:S01]  /*16be0*/  MUFU.EX2 R133, R133 ;  /* 0x0000008500857308 */ /* 0x000f220000000800 */
[C---:B--2---:R-:W-:Y:S03]  /*16bf0*/  HMMA.16816.F32 R84, R140.reuse, R144, R84 ;  /* 0x000000908c54723c */ /* 0x044fe60000001854 */
[----:B-1----:R-:W-:Y:S01]  /*16c00*/  F2FP.PACK_AB R161, R168, R169 ;  /* 0x000000a9a8a1723e */ /* 0x002fe200000000ff */
[--C-:B------:R-:W-:Y:S04]  /*16c10*/  FFMA.FTZ R134, R205, c[0x0][0x2d0], -R170.reuse ;  /* 0x0000b400cd867a23 */ /* 0x100fe800000108aa */
[C---:B------:R-:W-:Y:S01]  /*16c20*/  HMMA.16816.F32 R88, R140.reuse, R146, R88 ;  /* 0x000000928c58723c */ /* 0x040fe20000001858 */
[----:B------:R-:W1:Y:S01]  /*16c30*/  LDSM.16.MT88.4 R144, [R179+0x3000] ;  /* 0x00300000b390783b */ /* 0x000e620000004200 */
[----:B------:R2:W-:Y:S02]  /*16c40*/  MUFU.EX2 R175, R134 ;  /* 0x0000008600af7308 */ /* 0x0005e40000000800 */
[----:B----4-:R-:W-:Y:S04]  /*16c50*/  F2FP.PACK_AB R163, R133, R135 ;  /* 0x0000008785a3723e */ /* 0x010fe800000000ff */
[C---:B---3--:R-:W-:Y:S08]  /*16c60*/  HMMA.16816.F32 R92, R140.reuse, R148, R92 ;  /* 0x000000948c5c723c */ /* 0x048ff0000000185c */
[C---:B------:R-:W-:Y:S01]  /*16c70*/  HMMA.16816.F32 R96, R140.reuse, R150, R96 ;  /* 0x000000968c60723c */ /* 0x040fe20000001860 */
[----:B------:R-:W3:Y:S03]  /*16c80*/  LDSM.16.MT88.4 R148, [R180+0x3000] ;  /* 0x00300000b494783b */ /* 0x000ee60000004200 */
[----:B--2---:R-:W-:Y:S06]  /*16c90*/  FFMA.FTZ R134, R206, c[0x0][0x2d0], -R170 ;  /* 0x0000b400ce867a23 */ /* 0x004fec00000108aa */
[----:B------:R-:W2:Y:S01]  /*16ca0*/  MUFU.EX2 R134, R134 ;  /* 0x0000008600867308 */ /* 0x000ea20000000800 */
[C---:B-1----:R-:W-:Y:S08]  /*16cb0*/  HMMA.16816.F32 R100, R140.reuse, R144, R100 ;  /* 0x000000908c64723c */ /* 0x042ff00000001864 */
[C---:B------:R-:W-:Y:S01]  /*16cc0*/  HMMA.16816.F32 R104, R140.reuse, R146, R104 ;  /* 0x000000928c68723c */ /* 0x040fe20000001868 */
[----:B------:R-:W1:Y:S03]  /*16cd0*/  LDSM.16.MT88.4 R144, [R182+0x3000] ;  /* 0x00300000b690783b */ /* 0x000e660000004200 */
[----:B--2---:R-:W-:Y:S04]  /*16ce0*/  F2FP.PACK_AB R162, R134, R175 ;  /* 0x000000af86a2723e */ /* 0x004fe800000000ff */
[C---:B---3--:R-:W-:Y:S08]  /*16cf0*/  HMMA.16816.F32 R108, R140.reuse, R148, R108 ;  /* 0x000000948c6c723c */ /* 0x048ff0000000186c */
[C---:B------:R-:W-:Y:S01]  /*16d00*/  HMMA.16816.F32 R112, R140.reuse, R150, R112 ;  /* 0x000000968c70723c */ /* 0x040fe20000001870 */
[----:B------:R-:W2:Y:S07]  /*16d10*/  LDSM.16.MT88.4 R148, [R181+0x3000] ;  /* 0x00300000b594783b */ /* 0x000eae0000004200 */
[C---:B-1----:R-:W-:Y:S08]  /*16d20*/  HMMA.16816.F32 R116, R140.reuse, R144, R116 ;  /* 0x000000908c74723c */ /* 0x042ff00000001874 */
[C---:B------:R-:W-:Y:S01]  /*16d30*/  HMMA.16816.F32 R120, R140.reuse, R146, R120 ;  /* 0x000000928c78723c */ /* 0x040fe20000001878 */
[----:B------:R-:W1:Y:S07]  /*16d40*/  LDSM.16.MT88.4 R144, [R179+0x800] ;  /* 0x00080000b390783b */ /* 0x000e6e0000004200 */
[C---:B--2---:R-:W-:Y:S08]  /*16d50*/  HMMA.16816.F32 R124, R140.reuse, R148, R124 ;  /* 0x000000948c7c723c */ /* 0x044ff0000000187c */
[----:B------:R-:W-:Y:S08]  /*16d60*/  HMMA.16816.F32 R128, R140, R150, R128 ;  /* 0x000000968c80723c */ /* 0x000ff00000001880 */
[C---:B-1----:R-:W-:Y:S01]  /*16d70*/  HMMA.16816.F32 R140, R160.reuse, R144, R4 ;  /* 0x00000090a08c723c */ /* 0x042fe20000001804 */
        /* <DEDUP_REMOVED lines=39> */
[-C--:B------:R-:W-:Y:S01]  /*16ff0*/  MOV R8, R3.reuse ;  /* 0x0000000300087202 */ /* 0x080fe20000000f00 */
[C---:B------:R-:W-:Y:S08]  /*17000*/  HMMA.16816.F32 R112, R160.reuse, R10, R112 ;  /* 0x0000000aa070723c */ /* 0x040ff00000001870 */
[C---:B---3--:R-:W-:Y:S08]  /*17010*/  HMMA.16816.F32 R116, R160.reuse, R12, R116 ;  /* 0x0000000ca074723c */ /* 0x048ff00000001874 */
[C---:B------:R-:W-:Y:S08]  /*17020*/  HMMA.16816.F32 R120, R160.reuse, R14, R120 ;  /* 0x0000000ea078723c */ /* 0x040ff00000001878 */
[C---:B-1----:R-:W-:Y:S07]  /*17030*/  HMMA.16816.F32 R124, R160.reuse, R4, R124 ;  /* 0x00000004a07c723c */ /* 0x042fee000000187c */
        /* <DEDUP_REMOVED lines=9> */
[----:B------:R-:W-:Y:S01]  /*170d0*/  FADD.FTZ R207, R133, R0 ;  /* 0x0000000085cf7221 */ /* 0x000fe20000010000 */
[----:B------:R-:W-:Y:S01]  /*170e0*/  MOV R133, R132 ;  /* 0x0000008400857202 */ /* 0x000fe20000000f00 */
[----:B------:R-:W-:-:S05]  /*170f0*/  @P0 BRA `(.L_x_716) ;  /* 0xffffe07000000947 */ /* 0x000fca000383ffff */
.L_x_715:
[----:B------:R-:W-:-:S13]  /*17100*/  ISETP.GE.AND P0, PT, R195, R209, PT ;  /* 0x000000d1c300720c */ /* 0x000fda0003f06270 */
[----:B------:R-:W-:Y:S05]  /*17110*/  @!P0 BRA `(.L_x_717) ;  /* 0x0000278000008947 */ /* 0x000fea0003800000 */
[----:B------:R-:W-:Y:S02]  /*17120*/  MOV R134, R8 ;  /* 0x0000000800867202 */ /* 0x000fe40000000f00 */
[----:B------:R-:W-:Y:S02]  /*17130*/  MOV R133, R132 ;  /* 0x0000008400857202 */ /* 0x000fe40000000f00 */
.L_x_726:
[----:B------:R-:W-:Y:S04]  /*17140*/  DEPBAR.LE SB0, 0x0 ;  /* 0x000080000000791a */ /* 0x000fe80000000000 */
[----:B------:R-:W-:Y:S01]  /*17150*/  WARPSYNC 0xffffffff ;  /* 0xffffffff00007948 */ /* 0x000fe20003800000 */
[----:B------:R-:W-:Y:S01]  /*17160*/  BAR.SYNC.DEFER_BLOCKING 0x0 ;  /* 0x0000000000007b1d */ /* 0x000fe20000010000 */
[----:B------:R-:W-:Y:S01]  /*17170*/  SHF.R.S32.HI R0, RZ, 0x1f, R195 ;  /* 0x0000001fff007819 */ /* 0x000fe200000114c3 */
[----:B------:R-:W-:Y:S01]  /*17180*/  IMAD.WIDE.U32 R2, R195, c[0x0][0x208], RZ ;  /* 0x00008200c3027a25 */ /* 0x000fe200078e00ff */
[----:B------:R-:W-:Y:S02]  /*17190*/  LOP3.LUT P2, RZ, R215, 0x1, RZ, 0xc0, !PT ;  /* 0x00000001d7ff7812 */ /* 0x000fe4000784c0ff */
[----:B------:R-:W-:Y:S01]  /*171a0*/  MOV R197, c[0x0][0x2c4] ;  /* 0x0000b10000c57a02 */ /* 0x000fe20000000f00 */
[----:B------:R-:W-:Y:S03]  /*171b0*/  IMAD R0, R0, c[0x0][0x208], RZ ;  /* 0x0000820000007a24 */ /* 0x000fe600078e02ff */
[----:B------:R-:W-:Y:S01]  /*171c0*/  ISETP.NE.AND P3, PT, R197, 0x1, PT ;  /* 0x00000001c500780c */ /* 0x000fe20003f65270 */
[----:B------:R-:W-:Y:S01]  /*171d0*/  IMAD R4, R195, c[0x0][0x20c], R0 ;  /* 0x00008300c3047a24 */ /* 0x000fe200078e0200 */
[C---:B------:R-:W-:Y:S01]  /*171e0*/  LEA R0, P0, R2.reuse, R222, 0x5 ;  /* 0x000000de02007211 */ /* 0x040fe200078028ff */
[----:B------:R-:W-:Y:S03]  /*171f0*/  IMAD.MOV.U32 R197, RZ, RZ, c[0x0][0x32c] ;  /* 0x0000cb00ffc57624 */ /* 0x000fe600078e00ff */
[----:B------:R-:W-:Y:S04]  /*17200*/  IADD3 R3, R3, R4, RZ ;  /* 0x0000000403037210 */ /* 0x000fe80007ffe0ff */
[----:B------:R-:W-:Y:S02]  /*17210*/  LEA.HI.X R3, R2, R224, R3, 0x5, P0 ;  /* 0x000000e002037211 */ /* 0x000fe400000f2c03 */
[C---:B------:R-:W-:Y:S01]  /*17220*/  LEA R2, P0, R0.reuse, c[0x0][0x1f8], 0x1 ;  /* 0x00007e0000027a11 */ /* 0x040fe200078008ff */
[----:B------:R-:W-:Y:S03]  /*17230*/  LDSM.16.M88.4 R16, [R183] ;  /* 0x00000000b710783b */ /* 0x000fe60000000200 */
[----:B------:R-:W-:Y:S01]  /*17240*/  LEA.HI.X R3, R0, c[0x0][0x1fc], R3, 0x1, P0 ;  /* 0x00007f0000037a11 */ /* 0x000fe200000f0c03 */
        /* <DEDUP_REMOVED lines=9> */
[----:B------:R-:W-:Y:S02]  /*172e0*/  @P0 IMAD R6, R4, c[0x0][0x1e0], RZ ;  /* 0x0000780004060a24 */ /* 0x000fe400078e02ff */
[C---:B------:R-:W-:Y:S04]  /*172f0*/  @P0 IMAD.WIDE.U32 R4, R0.reuse, c[0x0][0x1e0], RZ ;  /* 0x0000780000040a25 */ /* 0x040fe800078e00ff */
[----:B------:R-:W-:Y:S05]  /*17300*/  @P0 IMAD R0, R0, c[0x0][0x1e4], R6 ;  /* 0x0000790000000a24 */ /* 0x000fea00078e0206 */
[----:B------:R-:W-:Y:S02]  /*17310*/  @P0 IADD3 R5, R5, R0, RZ ;  /* 0x0000000005050210 */ /* 0x000fe40007ffe0ff */
[C---:B------:R-:W-:Y:S04]  /*17320*/  @P0 LEA R0, P1, R4.reuse, R220, 0x5 ;  /* 0x000000dc04000211 */ /* 0x040fe800078228ff */
[----:B------:R-:W-:Y:S02]  /*17330*/  @P0 LEA.HI.X R4, R4, R219, R5, 0x5, P1 ;  /* 0x000000db04040211 */ /* 0x000fe400008f2c05 */
[C---:B------:R-:W-:Y:S04]  /*17340*/  @P0 LEA R198, P1, R0.reuse, c[0x0][0x1c8], 0x1 ;  /* 0x0000720000c60a11 */ /* 0x040fe800078208ff */
[----:B------:R-:W-:Y:S02]  /*17350*/  @P0 LEA.HI.X R199, R0, c[0x0][0x1cc], R4, 0x1, P1 ;  /* 0x0000730000c70a11 */ /* 0x000fe400008f0c04 */
[C---:B-1----:R-:W-:Y:S08]  /*17360*/  HMMA.16816.F32 R4, R16.reuse, R8, RZ ;  /* 0x000000081004723c */ /* 0x042ff000000018ff */
[C---:B------:R-:W-:Y:S08]  /*17370*/  HMMA.16816.F32 R8, R16.reuse, R10, RZ ;  /* 0x0000000a1008723c */ /* 0x040ff000000018ff */
[C---:B--2---:R-:W-:Y:S08]  /*17380*/  HMMA.16816.F32 R12, R16.reuse, R160, RZ ;  /* 0x000000a0100c723c */ /* 0x044ff000000018ff */
[----:B------:R-:W-:Y:S01]  /*17390*/  HMMA.16816.F32 R16, R16, R162, RZ ;  /* 0x000000a21010723c */ /* 0x000fe200000018ff */
[----:B------:R-:W1:Y:S05]  /*173a0*/  LDSM.16.M88.4 R160, [R189] ;  /* 0x00000000bda0783b */ /* 0x000e6a0000000200 */
[----:B------:R-:W-:Y:S01]  /*173b0*/  @!PT LDS RZ, [RZ] ;  /* 0x00000000fffff984 */ /* 0x000fe20000000800 */
[----:B------:R-:W-:Y:S01]  /*173c0*/  @!PT LDS RZ, [RZ] ;  /* 0x00000000fffff984 */ /* 0x000fe20000000800 */
[----:B------:R-:W-:Y:S01]  /*173d0*/  @!PT LDS RZ, [RZ] ;  /* 0x00000000fffff984 */ /* 0x000fe20000000800 */
[----:B------:R2:W-:Y:S02]  /*173e0*/  LDGSTS.E.BYPASS.LTC128B.128 [R218+0x8080], [R2.64], !P2 ;  /* 0x0808000002da7fae */ /* 0x0005e4000d101d46 */
[C---:B---3--:R-:W-:Y:S03]  /*173f0*/  HMMA.16816.F32 R4, R164.reuse, R168, R4 ;  /* 0x000000a8a404723c */ /* 0x048fe60000001804 */
[----:B------:R2:W-:Y:S05]  /*17400*/  LDGSTS.E.BYPASS.LTC128B.128 [R218+0x9080], [R2.64+0x80], !P6 ;  /* 0x0908008002da7fae */ /* 0x0005ea000f101d46 */
[C---:B------:R-:W-:Y:S01]  /*17410*/  HMMA.16816.F32 R8, R164.reuse, R170, R8 ;  /* 0x000000aaa408723c */ /* 0x040fe20000001808 */
[----:B------:R2:W-:Y:S05]  /*17420*/  LDGSTS.E.BYPASS.LTC128B.128 [R218+0xa080], [R2.64+0x100], !P5 ;  /* 0x0a08010002da7fae */ /* 0x0005ea000e901d46 */
[----:B------:R2:W-:Y:S05]  /*17430*/  LDGSTS.E.BYPASS.LTC128B.128 [R218+0xb080], [R2.64+0x180], !P4 ;  /* 0x0b08018002da7fae */ /* 0x0005ea000e101d46 */
[----:B------:R-:W-:Y:S05]  /*17440*/  LDSM.16.M88.4 R168, [R186] ;  /* 0x00000000baa8783b */ /* 0x000fea0000000200 */
[----:B------:R-:W3:Y:S05]  /*17450*/  LDSM.16.M88.4 R172, [R177] ;  /* 0x00000000b1ac783b */ /* 0x000eea0000000200 */
[----:B------:R-:W0:Y:S01]  /*17460*/  LDGDEPBAR ;  /* 0x00000000000079af */ /* 0x000e220000000000 */
[C---:B-1----:R-:W-:Y:S08]  /*17470*/  HMMA.16816.F32 R12, R164.reuse, R160, R12 ;  /* 0x000000a0a40c723c */ /* 0x042ff0000000180c */
[----:B------:R-:W-:Y:S01]  /*17480*/  HMMA.16816.F32 R16, R164, R162, R16 ;  /* 0x000000a2a410723c */ /* 0x000fe20000001810 */
[----:B------:R-:W1:Y:S05]  /*17490*/  LDSM.16.M88.4 R160, [R177+0x800] ;  /* 0x00080000b1a0783b */ /* 0x000e6a0000000200 */
[----:B------:R-:W-:Y:S02]  /*174a0*/  LDSM.16.M88.4 R164, [R185] ;  /* 0x00000000b9a4783b */ /* 0x000fe40000000200 */
[C---:B---3--:R-:W-:Y:S08]  /*174b0*/  HMMA.16816.F32 R4, R168.reuse, R172, R4 ;  /* 0x000000aca804723c */ /* 0x048ff00000001804 */
[C---:B------:R-:W-:Y:S01]  /*174c0*/  HMMA.16816.F32 R8, R168.reuse, R174, R8 ;  /* 0x000000aea808723c */ /* 0x040fe20000001808 */
[----:B------:R-:W3:Y:S07]  /*174d0*/  LDSM.16.M88.4 R172, [R176+-0x3000] ;  /* 0xffd00000b0ac783b */ /* 0x000eee0000000200 */
[C---:B-1----:R-:W-:Y:S08]  /*174e0*/  HMMA.16816.F32 R12, R168.reuse, R160, R12 ;  /* 0x000000a0a80c723c */ /* 0x042ff0000000180c */
[----:B------:R-:W-:Y:S01]  /*174f0*/  HMMA.16816.F32 R16, R168, R162, R16 ;  /* 0x000000a2a810723c */ /* 0x000fe20000001810 */
[----:B------:R-:W1:Y:S05]  /*17500*/  LDSM.16.M88.4 R160, [R176+-0x2800] ;  /* 0xffd80000b0a0783b */ /* 0x000e6a0000000200 */
[----:B------:R-:W-:Y:S02]  /*17510*/  LDSM.16.M88.4 R168, [R183+0x4000] ;  /* 0x00400000b7a8783b */ /* 0x000fe40000000200 */
[C---:B---3--:R-:W-:Y:S08]  /*17520*/  HMMA.16816.F32 R4, R164.reuse, R172, R4 ;  /* 0x000000aca404723c */ /* 0x048ff00000001804 */
[C---:B------:R-:W-:Y:S01]  /*17530*/  HMMA.16816.F32 R8, R164.reuse, R174, R8 ;  /* 0x000000aea408723c */ /* 0x040fe20000001808 */
[----:B------:R-:W3:Y:S07]  /*17540*/  LDSM.16.M88.4 R172, [R178+0x1000] ;  /* 0x00100000b2ac783b */ /* 0x000eee0000000200 */
[C---:B-1----:R-:W-:Y:S08]  /*17550*/  HMMA.16816.F32 R12, R164.reuse, R160, R12 ;  /* 0x000000a0a40c723c */ /* 0x042ff0000000180c */
[----:B------:R-:W-:Y:S01]  /*17560*/  HMMA.16816.F32 R16, R164, R162, R16 ;  /* 0x000000a2a410723c */ /* 0x000fe20000001810 */
[----:B------:R-:W1:Y:S05]  /*17570*/  LDSM.16.M88.4 R160, [R178+0x1800] ;  /* 0x00180000b2a0783b */ /* 0x000e6a0000000200 */
[----:B------:R-:W-:Y:S02]  /*17580*/  LDSM.16.M88.4 R164, [R184+0x4000] ;  /* 0x00400000b8a4783b */ /* 0x000fe40000000200 */
[C---:B---3--:R-:W-:Y:S08]  /*17590*/  HMMA.16816.F32 R4, R168.reuse, R172, R4 ;  /* 0x000000aca804723c */ /* 0x048ff00000001804 */
[C---:B------:R-:W-:Y:S01]  /*175a0*/  HMMA.16816.F32 R8, R168.reuse, R174, R8 ;  /* 0x000000aea808723c */ /* 0x040fe20000001808 */
[----:B------:R-:W3:Y:S07]  /*175b0*/  LDSM.16.M88.4 R172, [R191] ;  /* 0x00000000bfac783b */ /* 0x000eee0000000200 */
[C---:B-1----:R-:W-:Y:S08]  /*175c0*/  HMMA.16816.F32 R12, R168.reuse, R160, R12 ;  /* 0x000000a0a80c723c */ /* 0x042ff0000000180c */
[----:B------:R-:W-:Y:S01]  /*175d0*/  HMMA.16816.F32 R16, R168, R162, R16 ;  /* 0x000000a2a810723c */ /* 0x000fe20000001810 */
[----:B------:R-:W1:Y:S05]  /*175e0*/  LDSM.16.M88.4 R160, [R190] ;  /* 0x00000000bea0783b */ /* 0x000e6a0000000200 */
        /* <DEDUP_REMOVED lines=69> */
[----:B------:R-:W1:Y:S01]  /*17a40*/  LDSM.16.M88.4 R160, [R176+0x800] ;  /* 0x00080000b0a0783b */ /* 0x000e620000000200 */
[----:B------:R-:W-:Y:S04]  /*17a50*/  DEPBAR.LE SB0, 0x0 ;  /* 0x000080000000791a */ /* 0x000fe80000000000 */
[----:B------:R-:W-:Y:S02]  /*17a60*/  BAR.SYNC.DEFER_BLOCKING 0x0 ;  /* 0x0000000000007b1d */ /* 0x000fe40000010000 */
[C---:B---3--:R-:W-:Y:S08]  /*17a70*/  HMMA.16816.F32 R4, R164.reuse, R172, R4 ;  /* 0x000000aca404723c */ /* 0x048ff00000001804 */
[C---:B------:R-:W-:Y:S08]  /*17a80*/  HMMA.16816.F32 R8, R164.reuse, R174, R8 ;  /* 0x000000aea408723c */ /* 0x040ff00000001808 */
[C---:B-1----:R-:W-:Y:S08]  /*17a90*/  HMMA.16816.F32 R12, R164.reuse, R160, R12 ;  /* 0x000000a0a40c723c */ /* 0x042ff0000000180c */
[----:B------:R-:W-:Y:S01]  /*17aa0*/  FMUL.FTZ R0, R4, c[0x0][0x320] ;  /* 0x0000c80004007a20 */ /* 0x000fe20000410000 */
[----:B------:R-:W-:Y:S03]  /*17ab0*/  HMMA.16816.F32 R16, R164, R162, R16 ;  /* 0x000000a2a410723c */ /* 0x000fe60000001810 */
[----:B------:R1:W3:Y:S01]  /*17ac0*/  MUFU.TANH R169, R0 ;  /* 0x0000000000a97308 */ /* 0x0002e20000002400 */
[----:B------:R-:W-:Y:S01]  /*17ad0*/  @!PT LDS RZ, [RZ] ;  /* 0x00000000fffff984 */ /* 0x000fe20000000800 */
[----:B------:R-:W-:Y:S01]  /*17ae0*/  @!PT LDS RZ, [RZ] ;  /* 0x00000000fffff984 */ /* 0x000fe20000000800 */
[----:B------:R-:W-:Y:S01]  /*17af0*/  @!PT LDS RZ, [RZ] ;  /* 0x00000000fffff984 */ /* 0x000fe20000000800 */
[----:B------:R4:W-:Y:S01]  /*17b00*/  @P0 LDGSTS.E.BYPASS.LTC128B.128 [R196+0xc080], [R198.64], !P2 ;  /* 0x0c080000c6c40fae */ /* 0x0009e2000d101d46 */
[----:B------:R-:W-:Y:S01]  /*17b10*/  IMAD.IADD R4, R226, 0x1, R225 ;  /* 0x00000001e2047824 */ /* 0x000fe200078e02e1 */
[----:B------:R-:W-:Y:S03]  /*17b20*/  ISETP.GE.AND P2, PT, R197, 0x1, PT ;  /* 0x00000001c500780c */ /* 0x000fe60003f46270 */
[----:B------:R4:W-:Y:S05]  /*17b30*/  @P0 LDGSTS.E.BYPASS.LTC128B.128 [R196+0xd080], [R198.64+0x80], !P6 ;  /* 0x0d080080c6c40fae */ /* 0x0009ea000f101d46 */
[----:B------:R4:W-:Y:S05]  /*17b40*/  @P0 LDGSTS.E.BYPASS.LTC128B.128 [R196+0xe080], [R198.64+0x100], !P5 ;  /* 0x0e080100c6c40fae */ /* 0x0009ea000e901d46 */
[----:B------:R4:W-:Y:S05]  /*17b50*/  @P0 LDGSTS.E.BYPASS.LTC128B.128 [R196+0xf080], [R198.64+0x180], !P4 ;  /* 0x0f080180c6c40fae */ /* 0x0009ea000e101d46 */
[----:B------:R-:W0:Y:S01]  /*17b60*/  LDGDEPBAR ;  /* 0x00000000000079af */ /* 0x000e220000000000 */
[----:B--2---:R-:W-:Y:S02]  /*17b70*/  FMUL.FTZ R2, R17, c[0x0][0x320] ;  /* 0x0000c80011027a20 */ /* 0x004fe40000410000 */
[----:B-1----:R-:W-:Y:S01]  /*17b80*/  FMUL.FTZ R0, R5, c[0x0][0x320] ;  /* 0x0000c80005007a20 */ /* 0x002fe20000410000 */
[----:B------:R-:W-:Y:S03]  /*17b90*/  SHF.L.U32 R5, R195, 0x5, RZ ;  /* 0x00000005c3057819 */ /* 0x000fe600000006ff */
[----:B------:R1:W2:Y:S02]  /*17ba0*/  MUFU.TANH R168, R0 ;  /* 0x0000000000a87308 */ /* 0x0002a40000002400 */
        /* <DEDUP_REMOVED lines=27> */
[----:B------:R-:W-:Y:S04]  /*17d60*/  FMUL.FTZ R0, R18, c[0x0][0x320] ;  /* 0x0000c80012007a20 */ /* 0x000fe80000410000 */
[----:B------:R5:W1:Y:S01]  /*17d70*/  MUFU.TANH R14, R0 ;  /* 0x00000000000e7308 */ /* 0x000a620000002400 */
[----:B------:R-:W1:Y:S01]  /*17d80*/  SHFL.IDX PT, R3, R4, RZ, 0x1c1f ;  /* 0x001c1fff04037589 */ /* 0x000e6200000e0000 */
[----:B-----5:R-:W-:Y:S04]  /*17d90*/  IADD3 R0, -R210, 0x1, -R5 ;  /* 0x00000001d2007810 */ /* 0x020fe80007ffe905 */
[----:B------:R-:W-:Y:S04]  /*17da0*/  IADD3 R0, -R213, R0, R212 ;  /* 0x00000000d5007210 */ /* 0x000fe80007ffe1d4 */
[C---:B------:R-:W-:Y:S02]  /*17db0*/  IADD3 R7, R0.reuse, c[0x0][0x328], RZ ;  /* 0x0000ca0000077a10 */ /* 0x040fe40007ffe0ff */
[----:B------:R-:W-:Y:S02]  /*17dc0*/  IADD3 R6, R0, UR4, RZ ;  /* 0x0000000400067c10 */ /* 0x000fe4000fffe0ff */
[----:B-1----:R-:W-:Y:S02]  /*17dd0*/  IADD3 R2, R7, R3, RZ ;  /* 0x0000000307027210 */ /* 0x002fe40007ffe0ff */
        /* <DEDUP_REMOVED lines=15> */
.L_x_720:
[----:B------:R-:W-:Y:S04]  /*17ed0*/  MOV R8, c[0x0][0x32c] ;  /* 0x0000cb0000087a02 */ /* 0x000fe80000000f00 */
[----:B------:R-:W-:Y:S11]  /*17ee0*/  ISETP.NE.AND P0, PT, R8, 0x1, PT ;  /* 0x000000010800780c */ /* 0x000ff60003f05270 */
[----:B------:R-:W-:Y:S02]  /*17ef0*/  @!UPT UIADD3 URZ, URZ, URZ, URZ ;  /* 0x0000003f3f3ff290 */ /* 0x000fe4000fffe03f */
[----:B------:R-:W-:Y:S05]  /*17f00*/  @P0 IMAD.HI.U32 R8, R3, c[0x0][0x330], RZ ;  /* 0x0000cc0003080a27 */ /* 0x000fea00078e00ff */
[----:B------:R-:W-:Y:S02]  /*17f10*/  @P0 SHF.R.U32.HI R3, RZ, c[0x0][0x334], R8 ;  /* 0x0000cd00ff030a19 */ /* 0x000fe40000011608 */
.L_x_721:
[----:B------:R-:W-:Y:S05]  /*17f20*/  BSYNC B0 ;  /* 0x0000000000007941 */ /* 0x000fea0003800000 */
.L_x_719:
[----:B------:R-:W-:Y:S04]  /*17f30*/  IMAD R3, R3, c[0x0][0x32c], -R5 ;  /* 0x0000cb0003037a24 */ /* 0x000fe800078e0a05 */
[----:B------:R-:W-:Y:S05]  /*17f40*/  IMAD.IADD R3, R3, 0x1, -R210 ;  /* 0x0000000103037824 */ /* 0x000fea00078e0ad2 */
[----:B------:R-:W-:Y:S02]  /*17f50*/  IADD3 R8, R3, c[0x0][0x32c], RZ ;  /* 0x0000cb0003087a10 */ /* 0x000fe40007ffe0ff */
[----:B------:R-:W-:Y:S02]  /*17f60*/  IMNMX R0, R0, R3, !PT ;  /* 0x0000000300007217 */ /* 0x000fe40007800200 */
[----:B------:R-:W-:Y:S02]  /*17f70*/  IMNMX R2, R2, R8, PT ;  /* 0x0000000802027217 */ /* 0x000fe40003800200 */
.L_x_718:
        /* <DEDUP_REMOVED lines=42> */
.L_x_724:
[----:B------:R-:W-:Y:S04]  /*18220*/  MOV R4, c[0x0][0x32c] ;  /* 0x0000cb0000047a02 */ /* 0x000fe80000000f00 */
[----:B------:R-:W-:Y:S11]  /*18230*/  ISETP.NE.AND P0, PT, R4, 0x1, PT ;  /* 0x000000010400780c */ /* 0x000ff60003f05270 */
[----:B------:R-:W-:Y:S02]  /*18240*/  @!UPT UIADD3 URZ, URZ, URZ, URZ ;  /* 0x0000003f3f3ff290 */ /* 0x000fe4000fffe03f */
[----:B------:R-:W-:Y:S05]  /*18250*/  @P0 IMAD.HI.U32 R4, R3, c[0x0][0x330], RZ ;  /* 0x0000cc0003040a27 */ /* 0x000fea00078e00ff */
[----:B------:R-:W-:Y:S02]  /*18260*/  @P0 SHF.R.U32.HI R3, RZ, c[0x0][0x334], R4 ;  /* 0x0000cd00ff030a19 */ /* 0x000fe40000011604 */
.L_x_725:
[----:B------:R-:W-:Y:S05]  /*18270*/  BSYNC B0 ;  /* 0x0000000000007941 */ /* 0x000fea0003800000 */
.L_x_723:
[----:B------:R-:W-:Y:S04]  /*18280*/  IMAD R5, R3, c[0x0][0x32c], -R5 ;  /* 0x0000cb0003057a24 */ /* 0x000fe800078e0a05 */
[----:B------:R-:W-:Y:S05]  /*18290*/  IMAD.IADD R3, R5, 0x1, -R210 ;  /* 0x0000000105037824 */ /* 0x000fea00078e0ad2 */
[----:B------:R-:W-:Y:S02]  /*182a0*/  IADD3 R4, R3, c[0x0][0x32c], RZ ;  /* 0x0000cb0003047a10 */ /* 0x000fe40007ffe0ff */
[----:B------:R-:W-:Y:S02]  /*182b0*/  IMNMX R0, R0, R3, !PT ;  /* 0x0000000300007217 */ /* 0x000fe40007800200 */
[----:B------:R-:W-:Y:S02]  /*182c0*/  IMNMX R2, R2, R4, PT ;  /* 0x0000000402027217 */ /* 0x000fe40003800200 */
.L_x_722:
[----:B------:R-:W-:Y:S01]  /*182d0*/  FMNMX.FTZ R3, R8, R133, !PT ;  /* 0x0000008508037209 */ /* 0x000fe20007810000 */
[----:B------:R-:W-:Y:S01]  /*182e0*/  LDSM.16.MT88.4 R164, [R180] ;  /* 0x00000000b4a4783b */ /* 0x000fe20000004200 */
        /* <DEDUP_REMOVED lines=27> */
[----:B------:R-:W-:Y:S04]  /*184a0*/  ISETP.GT.AND P0, PT, R0, 0x11, P1 ;  /* 0x000000110000780c */ /* 0x000fe80000f04270 */
[----:B------:R-:W-:Y:S02]  /*184b0*/  ISETP.LT.OR P0, PT, R2, 0x12, P0 ;  /* 0x000000120200780c */ /* 0x000fe40000701670 */
[----:B-1----:R-:W-:Y:S02]  /*184c0*/  FMNMX.FTZ R3, R3, R13, !PT ;  /* 0x0000000d03037209 */ /* 0x002fe40007810000 */
[----:B------:R-:W-:Y:S02]  /*184d0*/  FSEL R171, R15, -INF , !P0 ;  /* 0xff8000000fab7808 */ /* 0x000fe40004000000 */
[----:B------:R-:W-:Y:S04]  /*184e0*/  ISETP.GT.AND P0, PT, R0, 0x18, P1 ;  /* 0x000000180000780c */ /* 0x000fe80000f04270 */
[----:B------:R-:W-:Y:S04]  /*184f0*/  ISETP.LT.OR P0, PT, R2, 0x19, P0 ;  /* 0x000000190200780c */ /* 0x000fe80000701670 */
[----:B------:R-:W-:Y:S02]  /*18500*/  FSEL R172, R14, -INF , !P0 ;  /* 0xff8000000eac7808 */ /* 0x000fe40004000000 */
[----:B------:R-:W-:Y:S02]  /*18510*/  ISETP.GT.AND P0, PT, R0, 0x19, P1 ;  /* 0x000000190000780c */ /* 0x000fe40000f04270 */
[----:B------:R-:W-:Y:S02]  /*18520*/  FMNMX.FTZ R0, R170, R12, !PT ;  /* 0x0000000caa007209 */ /* 0x000fe40007810000 */
[----:B------:R-:W1:Y:S01]  /*18530*/  SHFL.BFLY PT, R12, R3, 0x1, 0x1f ;  /* 0x0c201f00030c7f89 */ /* 0x000e6200000e0000 */
[----:B------:R-:W-:Y:S02]  /*18540*/  ISETP.LT.OR P0, PT, R2, 0x1a, P0 ;  /* 0x0000001a0200780c */ /* 0x000fe40000701670 */
[----:B------:R-:W-:Y:S02]  /*18550*/  FMNMX.FTZ R0, R171, R0, !PT ;  /* 0x00000000ab007209 */ /* 0x000fe40007810000 */
[----:B------:R-:W-:Y:S02]  /*18560*/  FSEL R135, R16, -INF , !P0 ;  /* 0xff80000010877808 */ /* 0x000fe40004000000 */
[----:B------:R-:W-:Y:S04]  /*18570*/  FMNMX.FTZ R0, R172, R0, !PT ;  /* 0x00000000ac007209 */ /* 0x000fe80007810000 */
[----:B------:R-:W-:Y:S05]  /*18580*/  FMNMX.FTZ R0, R135, R0, !PT ;  /* 0x0000000087007209 */ /* 0x000fea0007810000 */
[----:B------:R-:W2:Y:S01]  /*18590*/  SHFL.BFLY PT, R2, R0, 0x2, 0x1f ;  /* 0x0c401f0000027f89 */ /* 0x000ea200000e0000 */
[----:B-1----:R-:W-:Y:S07]  /*185a0*/  FMNMX.FTZ R132, R3, R12, !PT ;  /* 0x0000000c03847209 */ /* 0x002fee0007810000 */
[----:B------:R-:W-:Y:S01]  /*185b0*/  LDSM.16.MT88.4 R12, [R179] ;  /* 0x00000000b30c783b */ /* 0x000fe20000004200 */
[C---:B------:R-:W-:Y:S01]  /*185c0*/  FSETP.NEU.FTZ.AND P0, PT, R132.reuse, -INF , PT ;  /* 0xff8000008400780b */ /* 0x040fe20003f1d000 */
[----:B------:R-:W-:Y:S05]  /*185d0*/  FMUL.FTZ R3, R132, c[0x0][0x2d0] ;  /* 0x0000b40084037a20 */ /* 0x000fea0000410000 */
[----:B------:R-:W-:Y:S05]  /*185e0*/  FSEL R139, R3, RZ, P0 ;  /* 0x000000ff038b7208 */ /* 0x000fea0000000000 */
[--C-:B------:R-:W-:Y:S01]  /*185f0*/  FFMA.FTZ R11, R11, c[0x0][0x2d0], -R139.reuse ;  /* 0x0000b4000b0b7a23 */ /* 0x100fe2000001088b */
[----:B--2---:R-:W-:Y:S01]  /*18600*/  FMNMX.FTZ R2, R0, R2, !PT ;  /* 0x0000000200027209 */ /* 0x004fe20007810000 */
[--C-:B------:R-:W-:Y:S02]  /*18610*/  FFMA.FTZ R0, R8, c[0x0][0x2d0], -R139.reuse ;  /* 0x0000b40008007a23 */ /* 0x100fe4000001088b */
[----:B------:R-:W-:Y:S02]  /*18620*/  MUFU.EX2 R202, R11 ;  /* 0x0000000b00ca7308 */ /* 0x000fe40000000800 */
[----:B------:R-:W1:Y:S08]  /*18630*/  SHFL.BFLY PT, R3, R2, 0x1, 0x1f ;  /* 0x0c201f0002037f89 */ /* 0x000e7000000e0000 */
[----:B------:R2:W-:Y:S01]  /*18640*/  MUFU.EX2 R205, R0 ;  /* 0x0000000000cd7308 */ /* 0x0005e20000000800 */
        /* <DEDUP_REMOVED lines=171> */
[----:B------:R-:W-:Y:S02]  /*19100*/  FMUL.FTZ R104, R2, R104 ;  /* 0x0000006802687220 */ /* 0x000fe40000410000 */
        /* <DEDUP_REMOVED lines=8> */
[C---:B------:R-:W-:Y:S01]  /*19190*/  FMUL.FTZ R108, R2.reuse, R108 ;  /* 0x0000006c026c7220 */ /* 0x040fe20000410000 */
        /* <DEDUP_REMOVED lines=8> */
[C---:B------:R-:W-:Y:S02]  /*19220*/  FMUL.FTZ R112, R2.reuse, R112 ;  /* 0x0000007002707220 */ /* 0x040fe40000410000 */
        /* <DEDUP_REMOVED lines=80> */
[-C--:B------:R-:W-:Y:S01]  /*19730*/  MOV R8, R3.reuse ;  /* 0x0000000300087202 */ /* 0x080fe20000000f00 */
[C---:B---3--:R-:W-:Y:S04]  /*19740*/  HMMA.16816.F32 R116, R160.reuse, R12, R116 ;  /* 0x0000000ca074723c */ /* 0x048fe80000001874 */
[----:B------:R-:W-:Y:S02]  /*19750*/  FADD.FTZ R2, R198, R2 ;  /* 0x00000002c6027221 */ /* 0x000fe40000010000 */
[----:B------:R-:W-:Y:S02]  /*19760*/  FADD.FTZ R0, R203, R0 ;  /* 0x00000000cb007221 */ /* 0x000fe40000010000 */
[C---:B------:R-:W-:Y:S04]  /*19770*/  HMMA.16816.F32 R120, R160.reuse, R14, R120 ;  /* 0x0000000ea078723c */ /* 0x040fe80000001878 */
[----:B------:R-:W-:Y:S02]  /*19780*/  FADD.FTZ R2, R197, R2 ;  /* 0x00000002c5027221 */ /* 0x000fe40000010000 */
[----:B------:R-:W-:Y:S02]  /*19790*/  FADD.FTZ R0, R202, R0 ;  /* 0x00000000ca007221 */ /* 0x000fe40000010000 */
        /* <DEDUP_REMOVED lines=9> */
[----:B------:R-:W-:Y:S01]  /*19830*/  IADD3 R0, R195, -0x1, RZ ;  /* 0xffffffffc3007810 */ /* 0x000fe20007ffe0ff */
[----:B------:R-:W-:Y:S01]  /*19840*/  FADD.FTZ R208, R169, R4 ;  /* 0x00000004a9d07221 */ /* 0x000fe20000010000 */
[----:B------:R-:W-:Y:S01]  /*19850*/  MOV R134, R3 ;  /* 0x0000000300867202 */ /* 0x000fe20000000f00 */
[----:B------:R-:W-:Y:S01]  /*19860*/  FADD.FTZ R207, R133, R2 ;  /* 0x0000000285cf7221 */ /* 0x000fe20000010000 */
[----:B------:R-:W-:Y:S02]  /*19870*/  MOV R195, R0 ;  /* 0x0000000000c37202 */ /* 0x000fe40000000f00 */
[----:B------:R-:W-:Y:S01]  /*19880*/  MOV R133, R132 ;  /* 0x0000008400857202 */ /* 0x000fe20000000f00 */
[----:B------:R-:W-:-:S05]  /*19890*/  @P0 BRA `(.L_x_726) ;  /* 0xffffd8a000000947 */ /* 0x000fca000383ffff */
.L_x_717:
[----:B------:R-:W-:Y:S02]  /*198a0*/  MOV R7, 0x1f ;  /* 0x0000001f00077802 */ /* 0x000fe40000000f00 */
[----:B------:R-:W-:Y:S01]  /*198b0*/  MOV R6, 0xffffffff ;  /* 0xffffffff00067802 */ /* 0x000fe20000000f00 */
[----:B------:R-:W-:Y:S05]  /*198c0*/  BRA.DIV ~URZ, `(.L_x_727) ;  /* 0x000061d27f007947 */ /* 0x000fea000b800000 */
[----:B------:R1:W2:Y:S02]  /*198d0*/  SHFL.BFLY PT, R0, R208, 0x2, 0x1f ;  /* 0x0c401f00d0007f89 */ /* 0x0002a400000e0000 */
.L_x_800:
[----:B--2---:R-:W-:Y:S01]  /*198e0*/  FADD.FTZ R0, R0, R208 ;  /* 0x000000d000007221 */ /* 0x004fe20000010000 */
[----:B------:R-:W-:Y:S05]  /*198f0*/  BRA.DIV ~URZ, `(.L_x_728) ;  /* 0x000062027f007947 */ /* 0x000fea000b800000 */
[----:B------:R-:W2:Y:S04]  /*19900*/  SHFL.BFLY PT, R2, R207, 0x2, 0x1f ;  /* 0x0c401f00cf027f89 */ /* 0x000ea800000e0000 */
[----:B------:R-:W3:Y:S01]  /*19910*/  SHFL.BFLY PT, R5, R0, 0x1, 0x1f ;  /* 0x0c201f0000057f89 */ /* 0x000ee200000e0000 */
[----:B--2---:R-:W-:-:S02]  /*19920*/  FADD.FTZ R4, R2, R207 ;  /* 0x000000cf02047221 */ /* 0x004fc40000010000 */
[----:B---3--:R-:W-:-:S03]  /*19930*/  FADD.FTZ R0, R0, R5 ;  /* 0x0000000500007221 */ /* 0x008fc60000010000 */
[----:B------:R2:W3:Y:S04]  /*19940*/  SHFL.BFLY PT, R3, R4, 0x1, 0x1f ;  /* 0x0c201f0004037f89 */ /* 0x0004e800000e0000 */
.L_x_801:
[----:B------:R-:W-:Y:S01]  /*19950*/  FSETP.NE.FTZ.AND P1, PT, R0, RZ, PT ;  /* 0x000000ff0000720b */ /* 0x000fe20003f35000 */
[----:B---3--:R-:W-:Y:S01]  /*19960*/  FADD.FTZ R3, R3, R4 ;  /* 0x0000000403037221 */ /* 0x008fe20000010000 */
[----:B------:R-:W-:Y:S02]  /*19970*/  MOV R2, RZ ;  /* 0x000000ff00027202 */ /* 0x000fe40000000f00 */
[----:B------:R-:W-:Y:S02]  /*19980*/  MOV R133, 0xff800000 ;  /* 0xff80000000857802 */ /* 0x000fe40000000f00 */
[----:B------:R-:W-:-:S07]  /*19990*/  FSETP.NE.FTZ.AND P0, PT, R3, RZ, PT ;  /* 0x000000ff0300720b */ /* 0x000fce0003f15000 */
[----:B------:R-:W3:Y:S01]  /*199a0*/  @P1 MUFU.RCP R2, R0 ;  /* 0x0000000000021308 */ /* 0x000ee20000001000 */
[----:B--2---:R-:W-:-:S05]  /*199b0*/  @P1 MOV R4, 0x3f317218 ;  /* 0x3f31721800041802 */ /* 0x004fca0000000f00 */
[----:B------:R-:W-:Y:S02]  /*199c0*/  @P1 FMUL.FTZ R4, R4, c[0x0][0x2d0] ;  /* 0x0000b40004041a20 */ /* 0x000fe40000410000 */
[----:B------:R2:W-:Y:S01]  /*199d0*/  @P1 MUFU.LG2 R5, R0 ;  /* 0x0000000000051308 */ /* 0x0005e20000000c00 */
[C---:B---3--:R-:W-:Y:S02]  /*199e0*/  FMUL.FTZ R134, R2.reuse, R144 ;  /* 0x0000009002867220 */ /* 0x048fe40000410000 */
[C---:B------:R-:W-:Y:S02]  /*199f0*/  FMUL.FTZ R135, R2.reuse, R145 ;  /* 0x0000009102877220 */ /* 0x040fe40000410000 */
[C---:B------:R-:W-:Y:S02]  /*19a00*/  FMUL.FTZ R144, R2.reuse, R152 ;  /* 0x0000009802907220 */ /* 0x040fe40000410000 */
[C---:B------:R-:W-:Y:S01]  /*19a10*/  FMUL.FTZ R145, R2.reuse, R153 ;  /* 0x0000009902917220 */ /* 0x040fe20000410000 */
[----:B--2---:R-:W-:Y:S01]  /*19a20*/  MOV R0, RZ ;  /* 0x000000ff00007202 */ /* 0x004fe20000000f00 */
[----:B------:R-:W-:-:S02]  /*19a30*/  FMUL.FTZ R152, R2, R24 ;  /* 0x0000001802987220 */ /* 0x000fc40000410000 */
[C---:B------:R-:W-:Y:S02]  /*19a40*/  FMUL.FTZ R153, R2.reuse, R25 ;  /* 0x0000001902997220 */ /* 0x040fe40000410000 */
[C---:B------:R-:W-:Y:S01]  /*19a50*/  FMUL.FTZ R24, R2.reuse, R32 ;  /* 0x0000002002187220 */ /* 0x040fe20000410000 */
[----:B------:R-:W2:Y:S01]  /*19a60*/  @P0 MUFU.RCP R0, R3 ;  /* 0x0000000300000308 */ /* 0x000ea20000001000 */
        /* <DEDUP_REMOVED lines=25> */
[C---:B------:R-:W-:Y:S01]  /*19c00*/  FMUL.FTZ R148, R2.reuse, R20 ;  /* 0x0000001402947220 */ /* 0x040fe20000410000 */
[----:B------:R-:W-:Y:S01]  /*19c10*/  MOV R20, 0xff800000 ;  /* 0xff80000000147802 */ /* 0x000fe20000000f00 */
        /* <DEDUP_REMOVED lines=32> */
[----:B--2---:R-:W-:-:S02]  /*19e20*/  FMUL.FTZ R108, R0, R142 ;  /* 0x0000008e006c7220 */ /* 0x004fc40000410000 */
[C---:B------:R-:W-:Y:S02]  /*19e30*/  FMUL.FTZ R109, R0.reuse, R143 ;  /* 0x0000008f006d7220 */ /* 0x040fe40000410000 */
[C---:B------:R-:W-:Y:S02]  /*19e40*/  FMUL.FTZ R142, R0.reuse, R30 ;  /* 0x0000001e008e7220 */ /* 0x040fe40000410000 */
[C---:B------:R-:W-:Y:S02]  /*19e50*/  FMUL.FTZ R143, R0.reuse, R31 ;  /* 0x0000001f008f7220 */ /* 0x040fe40000410000 */
[C---:B------:R-:W-:Y:S02]  /*19e60*/  FMUL.FTZ R30, R0.reuse, R34 ;  /* 0x00000022001e7220 */ /* 0x040fe40000410000 */
[----:B------:R-:W-:Y:S02]  /*19e70*/  FMUL.FTZ R31, R0, R35 ;  /* 0x00000023001f7220 */ /* 0x000fe40000410000 */
[----:B------:R-:W-:-:S02]  /*19e80*/  @P1 FMUL.FTZ R5, R5, 0.69314718246459960938 ;  /* 0x3f31721805051820 */ /* 0x000fc40000410000 */
[C---:B------:R-:W-:Y:S01]  /*19e90*/  FMUL.FTZ R34, R0.reuse, R42 ;  /* 0x0000002a00227220 */ /* 0x040fe20000410000 */
[----:B---3--:R-:W-:Y:S01]  /*19ea0*/  @P0 MOV R3, 0x3f317218 ;  /* 0x3f31721800030802 */ /* 0x008fe20000000f00 */
        /* <DEDUP_REMOVED lines=12> */
[----:B------:R-:W-:Y:S02]  /*19f70*/  FMUL.FTZ R75, R0, R83 ;  /* 0x00000053004b7220 */ /* 0x000fe40000410000 */
[----:B----4-:R-:W-:Y:S02]  /*19f80*/  @P0 FMUL.FTZ R2, R2, 0.69314718246459960938 ;  /* 0x3f31721802020820 */ /* 0x010fe40000410000 */
[----:B------:R-:W-:Y:S02]  /*19f90*/  @P0 FMUL.FTZ R3, R3, c[0x0][0x2d0] ;  /* 0x0000b40003030a20 */ /* 0x000fe40000410000 */
        /* <DEDUP_REMOVED lines=48> */
.L_x_610:
[----:B------:R-:W2:Y:S01]  /*1a2a0*/  S2R R114, SR_TID.X ;  /* 0x0000000000727919 */ /* 0x000ea20000002100 */
[----:B------:R-:W-:Y:S01]  /*1a2b0*/  BSSY B0, `(.L_x_729) ;  /* 0x0000010000007945 */ /* 0x000fe20003800000 */
[----:B--2---:R-:W-:-:S13]  /*1a2c0*/  LOP3.LUT P0, RZ, R114, 0xff, RZ, 0xc0, !PT ;  /* 0x000000ff72ff7812 */ /* 0x004fda000780c0ff */
[----:B------:R-:W-:Y:S05]  /*1a2d0*/  @P0 BRA `(.L_x_730) ;  /* 0x000000d000000947 */ /* 0x000fea0003800000 */
[----:B------:R-:W2:Y:S01]  /*1a2e0*/  S2R R4, SR_LANEID ;  /* 0x0000000000047919 */ /* 0x000ea20000000000 */
[----:B------:R-:W-:Y:S01]  /*1a2f0*/  VOTEU.ANY UR4, UPT, PT ;  /* 0x0000000000047886 */ /* 0x000fe200038e0100 */
[----:B------:R-:W-:Y:S01]  /*1a300*/  IMAD.MOV.U32 R5, RZ, RZ, c[0x0][0x564] ;  /* 0x00015900ff057624 */ /* 0x000fe200078e00ff */
[----:B------:R-:W2:Y:S08]  /*1a310*/  FLO.U32 R3, UR4 ;  /* 0x0000000400037d00 */ /* 0x000eb000080e0000 */
[----:B------:R-:W3:Y:S01]  /*1a320*/  POPC R2, UR4 ;  /* 0x0000000400027d09 */ /* 0x000ee20008000000 */
[----:B--2---:R-:W-:Y:S01]  /*1a330*/  ISETP.EQ.U32.AND P0, PT, R3, R4, PT ;  /* 0x000000040300720c */ /* 0x004fe20003f02070 */
[----:B------:R-:W-:-:S12]  /*1a340*/  IMAD.MOV.U32 R4, RZ, RZ, c[0x0][0x560] ;  /* 0x00015800ff047624 */ /* 0x000fd800078e00ff */
[----:B---3--:R2:W3:Y:S04]  /*1a350*/  @P0 ATOMG.E.ADD.STRONG.GPU PT, R2, [R4.64], R2 ;  /* 0x00000002040209a8 */ /* 0x0084e800081ee1c6 */
[----:B--2---:R-:W2:Y:S04]  /*1a360*/  S2R R4, SR_LTMASK ;  /* 0x0000000000047919 */ /* 0x004ea80000003900 */
[----:B---3--:R2:W3:Y:S02]  /*1a370*/  SHFL.IDX PT, R3, R2, R3, 0x1f ;  /* 0x00001f0302037589 */ /* 0x0084e400000e0000 */
[----:B--2---:R-:W-:-:S06]  /*1a380*/  LOP3.LUT R2, R4, UR4, RZ, 0xc0, !PT ;  /* 0x0000000404027c12 */ /* 0x004fcc000f8ec0ff */
[----:B------:R-:W3:Y:S02]  /*1a390*/  POPC R2, R2 ;  /* 0x0000000200027309 */ /* 0x000ee40000000000 */
[----:B---3--:R-:W-:-:S06]  /*1a3a0*/  IADD3 R232, R3, c[0x0][0xc], R2 ;  /* 0x0000030003e87a10 */ /* 0x008fcc0007ffe002 */
.L_x_730:
[----:B------:R-:W-:Y:S05]  /*1a3b0*/  BSYNC B0 ;  /* 0x0000000000007941 */ /* 0x000fea0003800000 */
.L_x_729:
[----:B------:R-:W-:Y:S01]  /*1a3c0*/  PRMT R0, R0, 0x9910, RZ ;  /* 0x0000991000007816 */ /* 0x000fe200000000ff */
[----:B------:R-:W-:Y:S01]  /*1a3d0*/  BSSY B1, `(.L_x_731) ;  /* 0x00003f8000017945 */ /* 0x000fe20003800000 */
[----:B-----5:R-:W-:Y:S02]  /*1a3e0*/  IMAD.MOV.U32 R112, RZ, RZ, R232 ;  /* 0x000000ffff707224 */ /* 0x020fe400078e00e8 */
[----:B------:R-:W-:-:S13]  /*1a3f0*/  ISETP.NE.AND P0, PT, R0, RZ, PT ;  /* 0x000000ff0000720c */ /* 0x000fda0003f05270 */
[----:B------:R-:W-:Y:S05]  /*1a400*/  @!P0 BRA `(.L_x_732) ;  /* 0x0000321000008947 */ /* 0x000fea0003800000 */
[----:B------:R-:W-:Y:S01]  /*1a410*/  WARPSYNC 0xffffffff ;  /* 0xffffffff00007948 */ /* 0x000fe20003800000 */
[----:B------:R-:W-:Y:S01]  /*1a420*/  BAR.SYNC.DEFER_BLOCKING 0x1, 0x100 ;  /* 0x0044000000007b1d */ /* 0x000fe20000010000 */
[----:B------:R-:W-:Y:S01]  /*1a430*/  F2FP.PACK_AB R0, R161, R160 ;  /* 0x000000a0a100723e */ /* 0x000fe200000000ff */
[----:B------:R-:W-:Y:S01]  /*1a440*/  IMAD.MOV.U32 R12, RZ, RZ, c[0x0][0x388] ;  /* 0x0000e200ff0c7624 */ /* 0x000fe200078e00ff */
[----:B------:R-:W-:Y:S02]  /*1a450*/  F2FP.PACK_AB R2, R109, R108 ;  /* 0x0000006c6d02723e */ /* 0x000fe400000000ff */
[----:B------:R-:W-:Y:S02]  /*1a460*/  F2FP.PACK_AB R3, R135, R134 ;  /* 0x000000868703723e */ /* 0x000fe400000000ff */
[----:B------:R-:W-:Y:S02]  /*1a470*/  F2FP.PACK_AB R4, R93, R92 ;  /* 0x0000005c5d04723e */ /* 0x000fe400000000ff */
[----:B------:R-:W-:-:S02]  /*1a480*/  ISETP.NE.U32.AND P0, PT, RZ, c[0x0][0x508], PT ;  /* 0x00014200ff007a0c */ /* 0x000fc40003f05070 */
[----:B------:R-:W-:Y:S02]  /*1a490*/  ISETP.NE.U32.AND P2, PT, RZ, c[0x0][0x500], PT ;  /* 0x00014000ff007a0c */ /* 0x000fe40003f45070 */
[----:B------:R-:W-:Y:S02]  /*1a4a0*/  ISETP.NE.AND.EX P1, PT, RZ, c[0x0][0x50c], PT, P0 ;  /* 0x00014300ff007a0c */ /* 0x000fe40003f25300 */
[----:B------:R-:W-:Y:S01]  /*1a4b0*/  ISETP.NE.AND.EX P2, PT, RZ, c[0x0][0x504], PT, P2 ;  /* 0x00014100ff007a0c */ /* 0x000fe20003f45320 */
[----:B------:R2:W-:Y:S04]  /*1a4c0*/  STS [R238+0x80], R0 ;  /* 0x00008000ee007388 */ /* 0x0005e80000000800 */
[----:B------:R3:W-:Y:S04]  /*1a4d0*/  STS [R238+0x480], R2 ;  /* 0x00048002ee007388 */ /* 0x0007e80000000800 */
[----:B------:R4:W-:Y:S01]  /*1a4e0*/  STS [R239], R3 ;  /* 0x00000003ef007388 */ /* 0x0009e20000000800 */
[----:B--2---:R-:W-:-:S02]  /*1a4f0*/  F2FP.PACK_AB R0, R121, R120 ;  /* 0x000000787900723e */ /* 0x004fc400000000ff */
[----:B---3--:R-:W-:-:S03]  /*1a500*/  F2FP.PACK_AB R2, R141, R140 ;  /* 0x0000008c8d02723e */ /* 0x008fc600000000ff */
[----:B------:R2:W-:Y:S01]  /*1a510*/  STS [R239+0x400], R0 ;  /* 0x00040000ef007388 */ /* 0x0005e20000000800 */
[----:B----4-:R-:W-:-:S03]  /*1a520*/  F2FP.PACK_AB R3, R125, R124 ;  /* 0x0000007c7d03723e */ /* 0x010fc600000000ff */
[----:B------:R3:W-:Y:S04]  /*1a530*/  STS [R241+0x80], R2 ;  /* 0x00008002f1007388 */ /* 0x0007e80000000800 */
[----:B------:R4:W-:Y:S01]  /*1a540*/  STS [R241+0x480], R3 ;  /* 0x00048003f1007388 */ /* 0x0009e20000000800 */
[----:B--2---:R-:W-:Y:S02]  /*1a550*/  F2FP.PACK_AB R0, R145, R144 ;  /* 0x000000909100723e */ /* 0x004fe400000000ff */
[----:B---3--:R-:W-:-:S03]  /*1a560*/  F2FP.PACK_AB R2, R129, R128 ;  /* 0x000000808102723e */ /* 0x008fc600000000ff */
[----:B------:R2:W-:Y:S01]  /*1a570*/  STS [R240], R0 ;  /* 0x00000000f0007388 */ /* 0x0005e20000000800 */
[----:B----4-:R-:W-:-:S03]  /*1a580*/  F2FP.PACK_AB R3, R149, R148 ;  /* 0x000000949503723e */ /* 0x010fc600000000ff */
[----:B------:R3:W-:Y:S04]  /*1a590*/  STS [R240+0x400], R2 ;  /* 0x00040002f0007388 */ /* 0x0007e80000000800 */
[----:B------:R4:W-:Y:S01]  /*1a5a0*/  STS [R245+0x80], R3 ;  /* 0x00008003f5007388 */ /* 0x0009e20000000800 */
[----:B--2---:R-:W-:Y:S02]  /*1a5b0*/  F2FP.PACK_AB R0, R23, R22 ;  /* 0x000000161700723e */ /* 0x004fe400000000ff */
[----:B---3--:R-:W-:-:S03]  /*1a5c0*/  F2FP.PACK_AB R2, R153, R152 ;  /* 0x000000989902723e */ /* 0x008fc600000000ff */
[----:B------:R2:W-:Y:S01]  /*1a5d0*/  STS [R245+0x480], R0 ;  /* 0x00048000f5007388 */ /* 0x0005e20000000800 */
[----:B----4-:R-:W-:-:S03]  /*1a5e0*/  F2FP.PACK_AB R3, R27, R26 ;  /* 0x0000001a1b03723e */ /* 0x010fc600000000ff */
[----:B------:R3:W-:Y:S04]  /*1a5f0*/  STS [R243], R2 ;  /* 0x00000002f3007388 */ /* 0x0007e80000000800 */
[----:B------:R4:W-:Y:S01]  /*1a600*/  STS [R243+0x400], R3 ;  /* 0x00040003f3007388 */ /* 0x0009e20000000800 */
[----:B--2---:R-:W-:Y:S02]  /*1a610*/  F2FP.PACK_AB R0, R29, R28 ;  /* 0x0000001c1d00723e */ /* 0x004fe400000000ff */
[----:B---3--:R-:W-:-:S03]  /*1a620*/  F2FP.PACK_AB R2, R143, R142 ;  /* 0x0000008e8f02723e */ /* 0x008fc600000000ff */
[----:B------:R2:W-:Y:S01]  /*1a630*/  STS [R244+0x80], R0 ;  /* 0x00008000f4007388 */ /* 0x0005e20000000800 */
[----:B----4-:R-:W-:-:S03]  /*1a640*/  F2FP.PACK_AB R3, R25, R24 ;  /* 0x000000181903723e */ /* 0x010fc600000000ff */
[----:B------:R3:W-:Y:S04]  /*1a650*/  STS [R244+0x480], R2 ;  /* 0x00048002f4007388 */ /* 0x0007e80000000800 */
[----:B------:R4:W-:Y:S01]  /*1a660*/  STS [R242], R3 ;  /* 0x00000003f2007388 */ /* 0x0009e20000000800 */
[----:B--2---:R-:W-:Y:S02]  /*1a670*/  F2FP.PACK_AB R0, R31, R30 ;  /* 0x0000001e1f00723e */ /* 0x004fe400000000ff */
[----:B---3--:R-:W-:-:S03]  /*1a680*/  F2FP.PACK_AB R2, R37, R36 ;  /* 0x000000242502723e */ /* 0x008fc600000000ff */
[----:B------:R2:W-:Y:S01]  /*1a690*/  STS [R242+0x400], R0 ;  /* 0x00040000f2007388 */ /* 0x0005e20000000800 */
[----:B----4-:R-:W-:-:S03]  /*1a6a0*/  F2FP.PACK_AB R3, R39, R38 ;  /* 0x000000262703723e */ /* 0x010fc600000000ff */
[----:B------:R3:W-:Y:S04]  /*1a6b0*/  STS [R238+0x4080], R2 ;  /* 0x00408002ee007388 */ /* 0x0007e80000000800 */
[----:B------:R4:W-:Y:S01]  /*1a6c0*/  STS [R238+0x4480], R3 ;  /* 0x00448003ee007388 */ /* 0x0009e20000000800 */
        /* <DEDUP_REMOVED lines=59> */
[----:B------:R4:W-:Y:S04]  /*1aa80*/  STS [R242+0x8400], R4 ;  /* 0x00840004f2007388 */ /* 0x0009e80000000800 */
[----:B------:R1:W-:Y:S01]  /*1aa90*/  STS [R238+0xc080], R2 ;  /* 0x00c08002ee007388 */ /* 0x0003e20000000800 */
[----:B--2---:R-:W-:Y:S02]  /*1aaa0*/  F2FP.PACK_AB R0, R151, R150 ;  /* 0x000000969700723e */ /* 0x004fe400000000ff */
[----:B---3--:R-:W-:-:S03]  /*1aab0*/  F2FP.PACK_AB R3, R171, R170 ;  /* 0x000000aaab03723e */ /* 0x008fc600000000ff */
[----:B------:R2:W-:Y:S01]  /*1aac0*/  STS [R238+0xc480], R0 ;  /* 0x00c48000ee007388 */ /* 0x0005e20000000800 */
[----:B----4-:R-:W-:-:S03]  /*1aad0*/  F2FP.PACK_AB R4, R97, R96 ;  /* 0x000000606104723e */ /* 0x010fc600000000ff */
[----:B------:R3:W-:Y:S01]  /*1aae0*/  STS [R239+0xc400], R3 ;  /* 0x00c40003ef007388 */ /* 0x0007e20000000800 */
[----:B-1----:R-:W-:-:S03]  /*1aaf0*/  F2FP.PACK_AB R2, R163, R162 ;  /* 0x000000a2a302723e */ /* 0x002fc600000000ff */
[----:B------:R1:W-:Y:S04]  /*1ab00*/  STS [R239+0xc000], R4 ;  /* 0x00c00004ef007388 */ /* 0x0003e80000000800 */
[----:B------:R4:W-:Y:S01]  /*1ab10*/  STS [R241+0xc080], R2 ;  /* 0x00c08002f1007388 */ /* 0x0009e20000000800 */
[----:B--2---:R-:W-:Y:S02]  /*1ab20*/  F2FP.PACK_AB R0, R155, R154 ;  /* 0x0000009a9b00723e */ /* 0x004fe400000000ff */
[----:B---3--:R-:W-:-:S03]  /*1ab30*/  F2FP.PACK_AB R3, R111, R110 ;  /* 0x0000006e6f03723e */ /* 0x008fc600000000ff */
[----:B------:R2:W-:Y:S01]  /*1ab40*/  STS [R241+0xc480], R0 ;  /* 0x00c48000f1007388 */ /* 0x0005e20000000800 */
[----:B-1----:R-:W-:-:S03]  /*1ab50*/  F2FP.PACK_AB R4, R169, R168 ;  /* 0x000000a8a904723e */ /* 0x002fc600000000ff */
[----:B------:R1:W-:Y:S01]  /*1ab60*/  STS [R240+0xc400], R3 ;  /* 0x00c40003f0007388 */ /* 0x0003e20000000800 */
[----:B----4-:R-:W-:-:S03]  /*1ab70*/  F2FP.PACK_AB R2, R167, R166 ;  /* 0x000000a6a702723e */ /* 0x010fc600000000ff */
[----:B------:R3:W-:Y:S04]  /*1ab80*/  STS [R240+0xc000], R4 ;  /* 0x00c00004f0007388 */ /* 0x0007e80000000800 */
[----:B------:R4:W-:Y:S01]  /*1ab90*/  STS [R245+0xc080], R2 ;  /* 0x00c08002f5007388 */ /* 0x0009e20000000800 */
[----:B--2---:R-:W-:Y:S02]  /*1aba0*/  F2FP.PACK_AB R0, R107, R106 ;  /* 0x0000006a6b00723e */ /* 0x004fe400000000ff */
[----:B-1----:R-:W-:-:S03]  /*1abb0*/  F2FP.PACK_AB R3, R103, R102 ;  /* 0x000000666703723e */ /* 0x002fc600000000ff */
[----:B------:R1:W-:Y:S01]  /*1abc0*/  STS [R245+0xc480], R0 ;  /* 0x00c48000f5007388 */ /* 0x0003e20000000800 */
[----:B---3--:R-:W-:-:S03]  /*1abd0*/  F2FP.PACK_AB R4, R165, R164 ;  /* 0x000000a4a504723e */ /* 0x008fc600000000ff */
[----:B------:R2:W-:Y:S01]  /*1abe0*/  STS [R243+0xc400], R3 ;  /* 0x00c40003f3007388 */ /* 0x0005e20000000800 */
[----:B----4-:R-:W-:-:S03]  /*1abf0*/  F2FP.PACK_AB R2, R117, R116 ;  /* 0x000000747502723e */ /* 0x010fc600000000ff */
[----:B------:R3:W-:Y:S04]  /*1ac00*/  STS [R243+0xc000], R4 ;  /* 0x00c00004f3007388 */ /* 0x0007e80000000800 */
[----:B------:R4:W-:Y:S01]  /*1ac10*/  STS [R244+0xc080], R2 ;  /* 0x00c08002f4007388 */ /* 0x0009e20000000800 */
[----:B-1----:R-:W-:Y:S02]  /*1ac20*/  F2FP.PACK_AB R0, R99, R98 ;  /* 0x000000626300723e */ /* 0x002fe400000000ff */
[----:B--2---:R-:W-:-:S03]  /*1ac30*/  F2FP.PACK_AB R3, R105, R104 ;  /* 0x000000686903723e */ /* 0x004fc600000000ff */
[----:B------:R1:W-:Y:S01]  /*1ac40*/  STS [R244+0xc480], R0 ;  /* 0x00c48000f4007388 */ /* 0x0003e20000000800 */
[----:B---3--:R-:W-:-:S03]  /*1ac50*/  IMAD.MOV.U32 R4, RZ, RZ, 0x4 ;  /* 0x00000004ff047424 */ /* 0x008fc600078e00ff */
[----:B------:R2:W-:Y:S01]  /*1ac60*/  STS [R242+0xc000], R3 ;  /* 0x00c00003f2007388 */ /* 0x0005e20000000800 */
[----:B----4-:R-:W-:Y:S02]  /*1ac70*/  IMAD.MOV.U32 R2, RZ, RZ, RZ ;  /* 0x000000ffff027224 */ /* 0x010fe400078e00ff */
[----:B------:R-:W-:-:S04]  /*1ac80*/  @P1 IMAD.WIDE R6, R235, R4, c[0x0][0x508] ;  /* 0x00014200eb061625 */ /* 0x000fc800078e0204 */
[----:B------:R-:W-:Y:S01]  /*1ac90*/  IMAD.WIDE R4, R235, R4, c[0x0][0x500] ;  /* 0x00014000eb047625 */ /* 0x000fe200078e0204 */
        /* <DEDUP_REMOVED lines=12> */
.L_x_733:
[----:B------:R-:W2:Y:S01]  /*1ad60*/  LDL R113, [R1+0x4] ;  /* 0x0000040001717983 */ /* 0x000ea20000100800 */
[----:B------:R-:W-:Y:S01]  /*1ad70*/  IMAD.MOV.U32 R10, RZ, RZ, 0x368 ;  /* 0x00000368ff0a7424 */ /* 0x000fe200078e00ff */
[----:B------:R-:W-:Y:S01]  /*1ad80*/  ISETP.GT.AND P2, PT, R3, 0x1, PT ;  /* 0x000000010300780c */ /* 0x000fe20003f44270 */
[----:B-1----:R-:W-:Y:S01]  /*1ad90*/  IMAD.MOV.U32 R0, RZ, RZ, c[0x0][0x4e8] ;  /* 0x00013a00ff007624 */ /* 0x002fe200078e00ff */
[----:B------:R-:W-:Y:S01]  /*1ada0*/  ISETP.NE.U32.AND P0, PT, RZ, c[0x0][0x500], PT ;  /* 0x00014000ff007a0c */ /* 0x000fe20003f05070 */
[----:B------:R-:W-:Y:S01]  /*1adb0*/  IMAD.IADD R8, R226, 0x1, R225 ;  /* 0x00000001e2087824 */ /* 0x000fe200078e02e1 */
[----:B------:R-:W-:-:S02]  /*1adc0*/  SEL R10, R10, 0x328, P2 ;  /* 0x000003280a0a7807 */ /* 0x000fc40001000000 */
[----:B------:R-:W-:Y:S02]  /*1add0*/  ISETP.NE.AND P3, PT, R0, 0x1, PT ;  /* 0x000000010000780c */ /* 0x000fe40003f65270 */
[----:B------:R-:W1:Y:S01]  /*1ade0*/  LDC.64 R6, c[0x0][R10+0x170] ;  /* 0x00005c000a067b82 */ /* 0x000e620000000a00 */
[----:B------:R-:W-:Y:S02]  /*1adf0*/  ISETP.NE.AND.EX P0, PT, RZ, c[0x0][0x504], PT, P0 ;  /* 0x00014100ff007a0c */ /* 0x000fe40003f05300 */
[----:B------:R-:W-:Y:S02]  /*1ae00*/  SHF.R.S32.HI R3, RZ, 0x1f, R235 ;  /* 0x0000001fff037819 */ /* 0x000fe400000114eb */
[----:B------:R-:W-:Y:S02]  /*1ae10*/  SEL R0, R235, RZ, !P0 ;  /* 0x000000ffeb007207 */ /* 0x000fe40004000000 */
[----:B------:R-:W-:Y:S01]  /*1ae20*/  SEL R4, R3, RZ, !P0 ;  /* 0x000000ff03047207 */ /* 0x000fe20004000000 */
[----:B------:R-:W3:Y:S01]  /*1ae30*/  LDC.64 R14, c[0x0][R10+0x168] ;  /* 0x00005a000a0e7b82 */ /* 0x000ee20000000a00 */
[----:B------:R-:W-:-:S02]  /*1ae40*/  SHF.R.S32.HI R21, RZ, 0x1f, R114 ;  /* 0x0000001fff157819 */ /* 0x000fc40000011472 */
[----:B------:R-:W-:Y:S01]  /*1ae50*/  @P3 IMAD.HI.U32 R9, R8, c[0x0][0x4ec], RZ ;  /* 0x00013b0008093a27 */ /* 0x000fe200078e00ff */
[----:B------:R-:W-:Y:S02]  /*1ae60*/  LOP3.LUT R215, R215, 0xfffffffd, RZ, 0xc0, !PT ;  /* 0xfffffffdd7d77812 */ /* 0x000fe400078ec0ff */
[----:B------:R-:W-:Y:S02]  /*1ae70*/  LEA.HI R21, R21, R114, RZ, 0x5 ;  /* 0x0000007215157211 */ /* 0x000fe400078f28ff */
[----:B------:R4:W4:Y:S02]  /*1ae80*/  LDC.64 R16, c[0x0][R10+0x178] ;  /* 0x00005e000a107b82 */ /* 0x0009240000000a00 */
[----:B------:R-:W-:-:S05]  /*1ae90*/  LOP3.LUT R21, R21, 0xffffffe0, RZ, 0xc0, !PT ;  /* 0xffffffe015157812 */ /* 0x000fca00078ec0ff */
[----:B------:R-:W-:Y:S01]  /*1aea0*/  IMAD.IADD R21, R114, 0x1, -R21 ;  /* 0x0000000172157824 */ /* 0x000fe200078e0a15 */
[----:B------:R4:W4:Y:S01]  /*1aeb0*/  LDC.64 R18, c[0x0][R10+0x160] ;  /* 0x000058000a127b82 */ /* 0x0009220000000a00 */
[----:B-1----:R-:W-:-:S04]  /*1aec0*/  IMAD R3, R7, R0, RZ ;  /* 0x0000000007037224 */ /* 0x002fc800078e02ff */
[C---:B------:R-:W-:Y:S02]  /*1aed0*/  IMAD R11, R6.reuse, R4, R3 ;  /* 0x00000004060b7224 */ /* 0x040fe400078e0203 */
[----:B------:R-:W-:-:S04]  /*1aee0*/  IMAD.WIDE.U32 R4, R6, R0, RZ ;  /* 0x0000000006047225 */ /* 0x000fc800078e00ff */
[----:B---3--:R-:W-:-:S04]  /*1aef0*/  IMAD.WIDE.U32 R6, R14, R227, RZ ;  /* 0x000000e30e067225 */ /* 0x008fc800078e00ff */
[----:B------:R-:W-:Y:S01]  /*1af00*/  IMAD.MOV.U32 R3, RZ, RZ, R8 ;  /* 0x000000ffff037224 */ /* 0x000fe200078e0008 */
[----:B------:R-:W-:Y:S01]  /*1af10*/  @P3 SHF.R.U32.HI R3, RZ, c[0x0][0x4f0], R9 ;  /* 0x00013c00ff033a19 */ /* 0x000fe20000011609 */
[----:B----4-:R-:W-:Y:S01]  /*1af20*/  IMAD R10, R15, R227, RZ ;  /* 0x000000e30f0a7224 */ /* 0x010fe200078e02ff */
[----:B------:R-:W-:Y:S01]  /*1af30*/  SEL R9, R248, RZ, P2 ;  /* 0x000000fff8097207 */ /* 0x000fe20001000000 */
[----:B------:R-:W-:Y:S01]  /*1af40*/  IMAD.IADD R13, R5, 0x1, R11 ;  /* 0x00000001050d7824 */ /* 0x000fe200078e020b */
[----:B-----5:R-:W-:Y:S01]  /*1af50*/  IADD3 R14, P1, P0, R4, R6, R2 ;  /* 0x00000006040e7210 */ /* 0x020fe2000783e002 */
[----:B------:R-:W-:Y:S01]  /*1af60*/  IMAD.IADD R4, R7, 0x1, R10 ;  /* 0x0000000107047824 */ /* 0x000fe200078e020a */
[----:B------:R-:W-:Y:S01]  /*1af70*/  SHF.R.S32.HI R10, RZ, 0x1f, R2 ;  /* 0x0000001fff0a7819 */ /* 0x000fe20000011402 */
[-C--:B------:R-:W-:Y:S02]  /*1af80*/  IMAD R11, R17, R9.reuse, RZ ;  /* 0x00000009110b7224 */ /* 0x080fe400078e02ff */
[----:B------:R-:W-:Y:S01]  /*1af90*/  IMAD.MOV R5, RZ, RZ, -R3 ;  /* 0x000000ffff057224 */ /* 0x000fe200078e0a03 */
[----:B------:R-:W-:Y:S01]  /*1afa0*/  IADD3.X R13, R13, R4, R10, P1, P0 ;  /* 0x000000040d0d7210 */ /* 0x000fe20000fe040a */
[----:B------:R-:W-:-:S04]  /*1afb0*/  IMAD.WIDE.U32 R6, R16, R9, RZ ;  /* 0x0000000910067225 */ /* 0x000fc800078e00ff */
        /* <DEDUP_REMOVED lines=13> */
[----:B------:R-:W-:Y:S01]  /*1b090*/  LEA R3, P0, R4, R6, 0x2 ;  /* 0x0000000604037211 */ /* 0x000fe200078010ff */
[----:B------:R-:W-:Y:S01]  /*1b0a0*/  IMAD R11, R12, c[0x0][0x4e8], RZ ;  /* 0x00013a000c0b7a24 */ /* 0x000fe200078e02ff */
[----:B------:R-:W-:-:S03]  /*1b0b0*/  SEL R7, R7, c[0x0][0x454], P2 ;  /* 0x0001150007077a07 */ /* 0x000fc60001000000 */
[----:B------:R-:W-:Y:S01]  /*1b0c0*/  SHFL.IDX PT, R6, R3, RZ, 0x1c1f ;  /* 0x001c1fff03067589 */ /* 0x000fe200000e0000 */
[----:B------:R-:W-:Y:S02]  /*1b0d0*/  LEA.HI.X R5, R4, R7, R5, 0x2, P0 ;  /* 0x0000000704057211 */ /* 0x000fe400000f1405 */
[----:B------:R-:W-:Y:S01]  /*1b0e0*/  LOP3.LUT P0, RZ, R21, 0x3, RZ, 0xc0, !PT ;  /* 0x0000000315ff7812 */ /* 0x000fe2000780c0ff */
[----:B------:R2:W-:Y:S04]  /*1b0f0*/  SHFL.IDX PT, R4, R3, 0x1, 0x1c1f ;  /* 0x003c1f0003047f89 */ /* 0x0005e800000e0000 */
[----:B------:R-:W1:Y:S04]  /*1b100*/  SHFL.IDX PT, R7, R5, RZ, 0x1c1f ;  /* 0x001c1fff05077589 */ /* 0x000e6800000e0000 */
[----:B------:R-:W3:Y:S01]  /*1b110*/  SHFL.IDX PT, R5, R5, 0x1, 0x1c1f ;  /* 0x003c1f0005057f89 */ /* 0x000ee200000e0000 */
[----:B--2---:R-:W-:-:S05]  /*1b120*/  IMAD.IADD R3, R113, 0x1, R225 ;  /* 0x0000000171037824 */ /* 0x004fca00078e02e1 */
[C---:B------:R-:W-:Y:S02]  /*1b130*/  ISETP.GE.OR P1, PT, R3.reuse, R11, P0 ;  /* 0x0000000b0300720c */ /* 0x040fe40000726670 */
[----:B------:R-:W-:-:S04]  /*1b140*/  IADD3 R9, R3, 0x8, RZ ;  /* 0x0000000803097810 */ /* 0x000fc80007ffe0ff */
[----:B------:R-:W-:-:S07]  /*1b150*/  ISETP.GE.OR P0, PT, R9, R11, P0 ;  /* 0x0000000b0900720c */ /* 0x000fce0000706670 */
[----:B-1----:R1:W-:Y:S01]  /*1b160*/  @!P1 ST.E [R6.64], R133 ;  /* 0x0000008506009985 */ /* 0x0023e2000c101906 */
[----:B------:R-:W-:-:S05]  /*1b170*/  ISETP.GE.AND P1, PT, R9, R11, PT ;  /* 0x0000000b0900720c */ /* 0x000fca0003f26270 */
[----:B---3--:R1:W-:Y:S01]  /*1b180*/  @!P0 ST.E [R4.64], R20 ;  /* 0x0000001404008985 */ /* 0x0083e2000c101906 */
        /* <DEDUP_REMOVED lines=8> */
[----:B------:R-:W-:Y:S01]  /*1b210*/  IADD3 R6, R225, R6, RZ ;  /* 0x00000006e1067210 */ /* 0x000fe20007ffe0ff */
[----:B------:R-:W-:Y:S01]  /*1b220*/  IMAD R2, R2, c[0x0][0x3a4], R10 ;  /* 0x0000e90002027a24 */ /* 0x000fe200078e020a */
[----:B------:R-:W-:Y:S01]  /*1b230*/  IADD3 R12, R214, R225, RZ ;  /* 0x000000e1d60c7210 */ /* 0x000fe20007ffe0ff */
        /* <DEDUP_REMOVED lines=42> */
.L_x_802:
[----:B------:R-:W-:Y:S05]  /*1b4e0*/  BRA.DIV ~URZ, `(.L_x_736) ;  /* 0x000047827f007947 */ /* 0x000fea000b800000 */
[----:B------:R4:W2:Y:S02]  /*1b4f0*/  SHFL.IDX PT, R2, R14, RZ, 0x181f ;  /* 0x00181fff0e027589 */ /* 0x0008a400000e0000 */
.L_x_803:
        /* <DEDUP_REMOVED lines=26> */
.L_x_738:
[----:B------:R-:W-:Y:S05]  /*1b6a0*/  BSYNC B0 ;  /* 0x0000000000007941 */ /* 0x000fea0003800000 */
.L_x_737:
[----:B------:R-:W-:Y:S05]  /*1b6b0*/  BRA.DIV ~URZ, `(.L_x_739) ;  /* 0x000046227f007947 */ /* 0x000fea000b800000 */
[----:B---3--:R3:W4:Y:S04]  /*1b6c0*/  SHFL.IDX PT, R10, R13, 0x1, 0x181f ;  /* 0x00381f000d0a7f89 */ /* 0x00872800000e0000 */
[----:B--2---:R3:W2:Y:S02]  /*1b6d0*/  SHFL.IDX PT, R2, R14, 0x1, 0x181f ;  /* 0x00381f000e027f89 */ /* 0x0046a400000e0000 */
.L_x_804:
        /* <DEDUP_REMOVED lines=20> */
.L_x_741:
[----:B------:R-:W-:Y:S05]  /*1b820*/  BSYNC B0 ;  /* 0x0000000000007941 */ /* 0x000fea0003800000 */
.L_x_740:
[----:B------:R-:W-:Y:S05]  /*1b830*/  BRA.DIV ~URZ, `(.L_x_742) ;  /* 0x000045727f007947 */ /* 0x000fea000b800000 */
[----:B----4-:R4:W3:Y:S02]  /*1b840*/  SHFL.IDX PT, R10, R13, 0x2, 0x181f ;  /* 0x00581f000d0a7f89 */ /* 0x0108e400000e0000 */
.L_x_805:
[----:B------:R-:W-:Y:S05]  /*1b850*/  BRA.DIV ~URZ, `(.L_x_743) ;  /* 0x000045c27f007947 */ /* 0x000fea000b800000 */
[----:B--2---:R2:W4:Y:S02]  /*1b860*/  SHFL.IDX PT, R2, R14, 0x2, 0x181f ;  /* 0x00581f000e027f89 */ /* 0x00452400000e0000 */
.L_x_806:
        /* <DEDUP_REMOVED lines=20> */
.L_x_745:
[----:B------:R-:W-:Y:S05]  /*1b9b0*/  BSYNC B0 ;  /* 0x0000000000007941 */ /* 0x000fea0003800000 */
.L_x_744:
[----:B------:R-:W-:Y:S05]  /*1b9c0*/  BRA.DIV ~URZ, `(.L_x_746) ;  /* 0x000044c27f007947 */ /* 0x000fea000b800000 */
[----:B---3--:R3:W2:Y:S04]  /*1b9d0*/  SHFL.IDX PT, R10, R13, 0x3, 0x181f ;  /* 0x00781f000d0a7f89 */ /* 0x0086a800000e0000 */
[----:B----4-:R3:W4:Y:S02]  /*1b9e0*/  SHFL.IDX PT, R2, R14, 0x3, 0x181f ;  /* 0x00781f000e027f89 */ /* 0x01072400000e0000 */
.L_x_807:
        /* <DEDUP_REMOVED lines=17> */
[----:B------:R-:W-:-:S04]  /*1bb00*/  LEA R2, P0, R217, R2, 0x1 ;  /* 0x00000002d9027211 */ /* 0x000fc800078008ff */
[----:B------:R-:W-:-:S05]  /*1bb10*/  LEA.HI.X R3, R217, R10, R18, 0x1, P0 ;  /* 0x0000000ad9037211 */ /* 0x000fca00000f0c12 */
[----:B------:R2:W-:Y:S01]  /*1bb20*/  ST.E.128 [R2.64], R68 ;  /* 0x0000004402007985 */ /* 0x0005e2000c101d06 */
[----:B------:R-:W-:Y:S05]  /*1bb30*/  BRA `(.L_x_747) ;  /* 0x0000281000007947 */ /* 0x000fea0003800000 */
.L_x_734:
        /* <DEDUP_REMOVED lines=33> */
.L_x_808:
[----:B------:R-:W-:Y:S05]  /*1bd50*/  BRA.DIV ~URZ, `(.L_x_749) ;  /* 0x000042727f007947 */ /* 0x000fea000b800000 */
[----:B------:R3:W4:Y:S02]  /*1bd60*/  SHFL.IDX PT, R0, R17, RZ, 0x1c1f ;  /* 0x001c1fff11007589 */ /* 0x00072400000e0000 */
.L_x_809:
[----:B------:R-:W-:Y:S01]  /*1bd70*/  BSSY B0, `(.L_x_750) ;  /* 0x00000c0000007945 */ /* 0x000fe20003800000 */
[----:B------:R-:W-:Y:S05]  /*1bd80*/  @P0 BRA `(.L_x_751) ;  /* 0x00000be000000947 */ /* 0x000fea0003800000 */
[C---:B------:R-:W-:Y:S02]  /*1bd90*/  ISETP.GE.AND P2, PT, R210.reuse, c[0x0][0x3c8], PT ;  /* 0x0000f200d2007a0c */ /* 0x040fe40003f46270 */
[C---:B------:R-:W-:Y:S02]  /*1bda0*/  IADD3 R11, R210.reuse, 0x8, RZ ;  /* 0x00000008d20b7810 */ /* 0x040fe40007ffe0ff */
[----:B------:R-:W-:Y:S02]  /*1bdb0*/  IADD3 R8, R210, 0x10, RZ ;  /* 0x00000010d2087810 */ /* 0x000fe40007ffe0ff */
[----:B------:R-:W-:Y:S02]  /*1bdc0*/  ISETP.GE.AND P1, PT, R11, c[0x0][0x3c8], PT ;  /* 0x0000f2000b007a0c */ /* 0x000fe40003f26270 */
[----:B------:R-:W-:-:S02]  /*1bdd0*/  ISETP.GE.AND P0, PT, R8, c[0x0][0x3c8], PT ;  /* 0x0000f20008007a0c */ /* 0x000fc40003f06270 */
[----:B------:R-:W-:Y:S02]  /*1bde0*/  SHF.R.S32.HI R5, RZ, 0x1f, R210 ;  /* 0x0000001fff057819 */ /* 0x000fe400000114d2 */
[C---:B------:R-:W-:Y:S02]  /*1bdf0*/  IADD3 R9, R210.reuse, 0x18, RZ ;  /* 0x00000018d2097810 */ /* 0x040fe40007ffe0ff */
[C---:B----4-:R-:W-:Y:S02]  /*1be00*/  @!P2 LEA R2, P3, R210.reuse, R0, 0x2 ;  /* 0x00000000d202a211 */ /* 0x050fe400078610ff */
[C---:B------:R-:W-:Y:S02]  /*1be10*/  IADD3 R12, R210.reuse, 0x8, RZ ;  /* 0x00000008d20c7810 */ /* 0x040fe40007ffe0ff */
[C---:B--2---:R-:W-:Y:S02]  /*1be20*/  @!P2 LEA.HI.X R3, R210.reuse, R4, R5, 0x2, P3 ;  /* 0x00000004d203a211 */ /* 0x044fe400018f1405 */
[----:B------:R-:W-:-:S02]  /*1be30*/  IADD3 R5, R210, 0x20, RZ ;  /* 0x00000020d2057810 */ /* 0x000fc40007ffe0ff */
[----:B------:R-:W-:Y:S01]  /*1be40*/  IADD3 R10, R210, 0x10, RZ ;  /* 0x00000010d20a7810 */ /* 0x000fe20007ffe0ff */
[----:B------:R2:W-:Y:S01]  /*1be50*/  @!P2 ST.E.64 [R2.64], R160 ;  /* 0x000000a00200a985 */ /* 0x0005e2000c101b06 */
[----:B------:R-:W-:Y:S02]  /*1be60*/  ISETP.GE.AND P5, PT, R9, c[0x0][0x3c8], PT ;  /* 0x0000f20009007a0c */ /* 0x000fe40003fa6270 */
[----:B------:R-:W-:Y:S02]  /*1be70*/  ISETP.GE.AND P4, PT, R5, c[0x0][0x3c8], PT ;  /* 0x0000f20005007a0c */ /* 0x000fe40003f86270 */
[----:B------:R-:W-:Y:S02]  /*1be80*/  @!P1 LEA R6, P3, R11, R0, 0x2 ;  /* 0x000000000b069211 */ /* 0x000fe400078610ff */
[----:B------:R-:W-:Y:S02]  /*1be90*/  SHF.R.S32.HI R12, RZ, 0x1f, R12 ;  /* 0x0000001fff0c7819 */ /* 0x000fe4000001140c */
[----:B------:R-:W-:-:S02]  /*1bea0*/  SHF.R.S32.HI R10, RZ, 0x1f, R10 ;  /* 0x0000001fff0a7819 */ /* 0x000fc4000001140a */
[----:B------:R-:W-:Y:S02]  /*1beb0*/  ISETP.GE.AND P6, PT, R252, c[0x0][0x3c8], PT ;  /* 0x0000f200fc007a0c */ /* 0x000fe40003fc6270 */
[----:B------:R-:W-:Y:S02]  /*1bec0*/  @!P1 LEA.HI.X R7, R11, R4, R12, 0x2, P3 ;  /* 0x000000040b079211 */ /* 0x000fe400018f140c */
[----:B------:R-:W-:Y:S02]  /*1bed0*/  ISETP.GE.AND P3, PT, R251, c[0x0][0x3c8], PT ;  /* 0x0000f200fb007a0c */ /* 0x000fe40003f66270 */
[----:B------:R-:W-:Y:S01]  /*1bee0*/  SHF.R.S32.HI R12, RZ, 0x1f, R251 ;  /* 0x0000001fff0c7819 */ /* 0x000fe200000114fb */
[----:B------:R4:W-:Y:S01]  /*1bef0*/  @!P1 ST.E.64 [R6.64], R134 ;  /* 0x0000008606009985 */ /* 0x0009e2000c101b06 */
[----:B--2---:R-:W-:-:S04]  /*1bf00*/  @!P0 LEA R2, P2, R8, R0, 0x2 ;  /* 0x0000000008028211 */ /* 0x004fc800078410ff */
[----:B------:R-:W-:Y:S02]  /*1bf10*/  @!P0 LEA.HI.X R3, R8, R4, R10, 0x2, P2 ;  /* 0x0000000408038211 */ /* 0x000fe400010f140a */
[C---:B------:R-:W-:Y:S02]  /*1bf20*/  IADD3 R10, R210.reuse, 0x18, RZ ;  /* 0x00000018d20a7810 */ /* 0x040fe40007ffe0ff */
[----:B------:R-:W-:Y:S01]  /*1bf30*/  IADD3 R8, R210, 0x20, RZ ;  /* 0x00000020d2087810 */ /* 0x000fe20007ffe0ff */
[----:B------:R2:W-:Y:S01]  /*1bf40*/  @!P0 ST.E.64 [R2.64], R140 ;  /* 0x0000008c02008985 */ /* 0x0005e2000c101b06 */
[----:B------:R-:W-:Y:S02]  /*1bf50*/  SHF.R.S32.HI R10, RZ, 0x1f, R10 ;  /* 0x0000001fff0a7819 */ /* 0x000fe4000001140a */
[----:B------:R-:W-:Y:S02]  /*1bf60*/  SHF.R.S32.HI R8, RZ, 0x1f, R8 ;  /* 0x0000001fff087819 */ /* 0x000fe40000011408 */
[----:B------:R-:W-:-:S02]  /*1bf70*/  ISETP.GE.AND P2, PT, R250, c[0x0][0x3c8], PT ;  /* 0x0000f200fa007a0c */ /* 0x000fc40003f46270 */
[----:B----4-:R-:W-:-:S04]  /*1bf80*/  @!P5 LEA R6, P1, R9, R0, 0x2 ;  /* 0x000000000906d211 */ /* 0x010fc800078210ff */
[----:B------:R-:W-:Y:S02]  /*1bf90*/  @!P5 LEA.HI.X R7, R9, R4, R10, 0x2, P1 ;  /* 0x000000040907d211 */ /* 0x000fe400008f140a */
[----:B------:R-:W-:-:S03]  /*1bfa0*/  @!P6 LEA R10, P1, R252, R0, 0x2 ;  /* 0x00000000fc0ae211 */ /* 0x000fc600078210ff */
[----:B------:R4:W-:Y:S01]  /*1bfb0*/  @!P5 ST.E.64 [R6.64], R144 ;  /* 0x000000900600d985 */ /* 0x0009e2000c101b06 */
[----:B--2---:R-:W-:-:S04]  /*1bfc0*/  @!P4 LEA R2, P0, R5, R0, 0x2 ;  /* 0x000000000502c211 */ /* 0x004fc800078010ff */
[----:B------:R-:W-:Y:S02]  /*1bfd0*/  @!P4 LEA.HI.X R3, R5, R4, R8, 0x2, P0 ;  /* 0x000000040503c211 */ /* 0x000fe400000f1408 */
[----:B------:R-:W-:Y:S02]  /*1bfe0*/  SHF.R.S32.HI R5, RZ, 0x1f, R252 ;  /* 0x0000001fff057819 */ /* 0x000fe400000114fc */
[----:B------:R-:W-:Y:S01]  /*1bff0*/  @!P3 LEA R8, P0, R251, R0, 0x2 ;  /* 0x00000000fb08b211 */ /* 0x000fe200078010ff */
[----:B------:R2:W-:Y:S01]  /*1c000*/  @!P4 ST.E.64 [R2.64], R148 ;  /* 0x000000940200c985 */ /* 0x0005e2000c101b06 */
[----:B------:R-:W-:Y:S02]  /*1c010*/  @!P6 LEA.HI.X R11, R252, R4, R5, 0x2, P1 ;  /* 0x00000004fc0be211 */ /* 0x000fe400008f1405 */
[----:B------:R-:W-:Y:S02]  /*1c020*/  ISETP.GE.AND P1, PT, R246, c[0x0][0x3c8], PT ;  /* 0x0000f200f6007a0c */ /* 0x000fe40003f26270 */
[----:B------:R-:W-:Y:S01]  /*1c030*/  SHF.R.S32.HI R5, RZ, 0x1f, R250 ;  /* 0x0000001fff057819 */ /* 0x000fe200000114fa */
[----:B------:R5:W-:Y:S01]  /*1c040*/  @!P6 ST.E.64 [R10.64], R152 ;  /* 0x000000980a00e985 */ /* 0x000be2000c101b06 */
[----:B------:R-:W-:-:S02]  /*1c050*/  ISETP.GE.AND P6, PT, R249, c[0x0][0x3c8], PT ;  /* 0x0000f200f9007a0c */ /* 0x000fc40003fc6270 */
[C---:B----4-:R-:W-:Y:S02]  /*1c060*/  @!P2 LEA R6, P4, R250.reuse, R0, 0x2 ;  /* 0x00000000fa06a211 */ /* 0x050fe400078810ff */
[-C--:B------:R-:W-:Y:S02]  /*1c070*/  @!P3 LEA.HI.X R9, R251, R4.reuse, R12, 0x2, P0 ;  /* 0x00000004fb09b211 */ /* 0x080fe400000f140c */
[----:B------:R-:W-:Y:S02]  /*1c080*/  @!P2 LEA.HI.X R7, R250, R4, R5, 0x2, P4 ;  /* 0x00000004fa07a211 */ /* 0x000fe400020f1405 */
[C---:B------:R-:W-:Y:S01]  /*1c090*/  IADD3 R5, R210.reuse, 0x58, RZ ;  /* 0x00000058d2057810 */ /* 0x040fe20007ffe0ff */
[----:B------:R4:W-:Y:S01]  /*1c0a0*/  @!P3 ST.E.64 [R8.64], R28 ;  /* 0x0000001c0800b985 */ /* 0x0009e2000c101b06 */
[----:B------:R-:W-:Y:S02]  /*1c0b0*/  SHF.R.S32.HI R12, RZ, 0x1f, R249 ;  /* 0x0000001fff0c7819 */ /* 0x000fe400000114f9 */
[----:B------:R-:W-:Y:S01]  /*1c0c0*/  ISETP.GE.AND P3, PT, R5, c[0x0][0x3c8], PT ;  /* 0x0000f20005007a0c */ /* 0x000fe20003f66270 */
[----:B------:R1:W-:Y:S01]  /*1c0d0*/  @!P2 ST.E.64 [R6.64], R24 ;  /* 0x000000180600a985 */ /* 0x0003e2000c101b06 */
[----:B--2---:R-:W-:-:S02]  /*1c0e0*/  IADD3 R2, R210, 0x50, RZ ;  /* 0x00000050d2027810 */ /* 0x004fc40007ffe0ff */
[----:B------:R-:W-:Y:S02]  /*1c0f0*/  IADD3 R3, R210, 0x60, RZ ;  /* 0x00000060d2037810 */ /* 0x000fe40007ffe0ff */
[----:B------:R-:W-:Y:S02]  /*1c100*/  ISETP.GE.AND P5, PT, R2, c[0x0][0x3c8], PT ;  /* 0x0000f20002007a0c */ /* 0x000fe40003fa6270 */
[----:B------:R-:W-:Y:S02]  /*1c110*/  ISETP.GE.AND P4, PT, R3, c[0x0][0x3c8], PT ;  /* 0x0000f20003007a0c */ /* 0x000fe40003f86270 */
[----:B-----5:R-:W-:Y:S02]  /*1c120*/  SHF.R.S32.HI R11, RZ, 0x1f, R2 ;  /* 0x0000001fff0b7819 */ /* 0x020fe40000011402 */
[----:B----4-:R-:W-:Y:S02]  /*1c130*/  @!P6 LEA R8, P0, R249, R0, 0x2 ;  /* 0x00000000f908e211 */ /* 0x010fe400078010ff */
[----:B-1----:R-:W-:-:S02]  /*1c140*/  SHF.R.S32.HI R7, RZ, 0x1f, R246 ;  /* 0x0000001fff077819 */ /* 0x002fc400000114f6 */
[C---:B------:R-:W-:Y:S02]  /*1c150*/  @!P1 LEA R6, P2, R246.reuse, R0, 0x2 ;  /* 0x00000000f6069211 */ /* 0x040fe400078410ff */
[-C--:B------:R-:W-:Y:S02]  /*1c160*/  @!P6 LEA.HI.X R9, R249, R4.reuse, R12, 0x2, P0 ;  /* 0x00000004f909e211 */ /* 0x080fe400000f140c */
[----:B------:R-:W-:Y:S02]  /*1c170*/  @!P1 LEA.HI.X R7, R246, R4, R7, 0x2, P2 ;  /* 0x00000004f6079211 */ /* 0x000fe400010f1407 */
[C---:B------:R-:W-:Y:S01]  /*1c180*/  @!P5 LEA R10, P0, R2.reuse, R0, 0x2 ;  /* 0x00000000020ad211 */ /* 0x040fe200078010ff */
[----:B------:R1:W-:Y:S03]  /*1c190*/  @!P6 ST.E.64 [R8.64], R36 ;  /* 0x000000240800e985 */ /* 0x0003e6000c101b06 */
[----:B------:R-:W-:Y:S01]  /*1c1a0*/  @!P5 LEA.HI.X R11, R2, R4, R11, 0x2, P0 ;  /* 0x00000004020bd211 */ /* 0x000fe200000f140b */
[----:B------:R2:W-:Y:S01]  /*1c1b0*/  @!P1 ST.E.64 [R6.64], R32 ;  /* 0x0000002006009985 */ /* 0x0005e2000c101b06 */
[----:B------:R-:W-:-:S02]  /*1c1c0*/  IADD3 R2, R210, 0x70, RZ ;  /* 0x00000070d2027810 */ /* 0x000fc40007ffe0ff */
[-C--:B------:R-:W-:Y:S01]  /*1c1d0*/  @!P4 LEA R12, P0, R3, R0.reuse, 0x2 ;  /* 0x00000000030cc211 */ /* 0x080fe200078010ff */
[----:B------:R4:W-:Y:S01]  /*1c1e0*/  @!P5 ST.E.64 [R10.64], R44 ;  /* 0x0000002c0a00d985 */ /* 0x0009e2000c101b06 */
[----:B------:R-:W-:Y:S02]  /*1c1f0*/  ISETP.GE.AND P6, PT, R2, c[0x0][0x3c8], PT ;  /* 0x0000f20002007a0c */ /* 0x000fe40003fc6270 */
[----:B-1----:R-:W-:Y:S02]  /*1c200*/  SHF.R.S32.HI R9, RZ, 0x1f, R5 ;  /* 0x0000001fff097819 */ /* 0x002fe40000011405 */
[----:B------:R-:W-:Y:S02]  /*1c210*/  @!P3 LEA R8, P1, R5, R0, 0x2 ;  /* 0x000000000508b211 */ /* 0x000fe400078210ff */
[----:B--2---:R-:W-:Y:S02]  /*1c220*/  IADD3 R6, R210, 0x68, RZ ;  /* 0x00000068d2067810 */ /* 0x004fe40007ffe0ff */
[----:B------:R-:W-:-:S02]  /*1c230*/  SHF.R.S32.HI R7, RZ, 0x1f, R3 ;  /* 0x0000001fff077819 */ /* 0x000fc40000011403 */
[----:B------:R-:W-:Y:S02]  /*1c240*/  ISETP.GE.AND P2, PT, R6, c[0x0][0x3c8], PT ;  /* 0x0000f20006007a0c */ /* 0x000fe40003f46270 */
[-C--:B------:R-:W-:Y:S02]  /*1c250*/  @!P3 LEA.HI.X R9, R5, R4.reuse, R9, 0x2, P1 ;  /* 0x000000040509b211 */ /* 0x080fe400008f1409 */
[----:B------:R-:W-:Y:S02]  /*1c260*/  @!P4 LEA.HI.X R13, R3, R4, R7, 0x2, P0 ;  /* 0x00000004030dc211 */ /* 0x000fe400000f1407 */
[C---:B------:R-:W-:Y:S01]  /*1c270*/  IADD3 R7, R210.reuse, 0x78, RZ ;  /* 0x00000078d2077810 */ /* 0x040fe20007ffe0ff */
[----:B------:R1:W-:Y:S01]  /*1c280*/  @!P3 ST.E.64 [R8.64], R40 ;  /* 0x000000280800b985 */ /* 0x0003e2000c101b06 */
[----:B------:R-:W-:Y:S02]  /*1c290*/  IADD3 R5, R210, 0x80, RZ ;  /* 0x00000080d2057810 */ /* 0x000fe40007ffe0ff */
[----:B------:R-:W-:Y:S01]  /*1c2a0*/  ISETP.GE.AND P3, PT, R7, c[0x0][0x3c8], PT ;  /* 0x0000f20007007a0c */ /* 0x000fe20003f66270 */
[----:B------:R2:W-:Y:S01]  /*1c2b0*/  @!P4 ST.E.64 [R12.64], R52 ;  /* 0x000000340c00c985 */ /* 0x0005e2000c101b06 */
[----:B------:R-:W-:-:S02]  /*1c2c0*/  ISETP.GE.AND P5, PT, R5, c[0x0][0x3c8], PT ;  /* 0x0000f20005007a0c */ /* 0x000fc40003fa6270 */
[----:B------:R-:W-:Y:S02]  /*1c2d0*/  SHF.R.S32.HI R3, RZ, 0x1f, R2 ;  /* 0x0000001fff037819 */ /* 0x000fe40000011402 */
[----:B----4-:R-:W-:-:S04]  /*1c2e0*/  @!P6 LEA R10, P0, R2, R0, 0x2 ;  /* 0x00000000020ae211 */ /* 0x010fc800078010ff */
[----:B------:R-:W-:Y:S02]  /*1c2f0*/  @!P6 LEA.HI.X R11, R2, R4, R3, 0x2, P0 ;  /* 0x00000004020be211 */ /* 0x000fe400000f1403 */
[C---:B------:R-:W-:Y:S02]  /*1c300*/  IADD3 R3, R210.reuse, 0x88, RZ ;  /* 0x00000088d2037810 */ /* 0x040fe40007ffe0ff */
[----:B------:R-:W-:-:S04]  /*1c310*/  IADD3 R2, R210, 0x90, RZ ;  /* 0x00000090d2027810 */ /* 0x000fc80007ffe0ff */
[----:B------:R-:W-:Y:S02]  /*1c320*/  ISETP.GE.AND P4, PT, R2, c[0x0][0x3c8], PT ;  /* 0x0000f20002007a0c */ /* 0x000fe40003f86270 */
[----:B-1----:R-:W-:Y:S02]  /*1c330*/  SHF.R.S32.HI R9, RZ, 0x1f, R6 ;  /* 0x0000001fff097819 */ /* 0x002fe40000011406 */
[CC--:B------:R-:W-:Y:S02]  /*1c340*/  @!P2 LEA R8, P1, R6.reuse, R0.reuse, 0x2 ;  /* 0x000000000608a211 */ /* 0x0c0fe400078210ff */
[----:B--2---:R-:W-:Y:S02]  /*1c350*/  @!P5 LEA R12, P0, R5, R0, 0x2 ;  /* 0x00000000050cd211 */ /* 0x004fe400078010ff */
[----:B------:R-:W-:Y:S02]  /*1c360*/  @!P2 LEA.HI.X R9, R6, R4, R9, 0x2, P1 ;  /* 0x000000040609a211 */ /* 0x000fe400008f1409 */
[----:B------:R-:W-:-:S03]  /*1c370*/  @!P3 LEA R6, P1, R7, R0, 0x2 ;  /* 0x000000000706b211 */ /* 0x000fc600078210ff */
[----:B------:R1:W-:Y:S01]  /*1c380*/  @!P2 ST.E.64 [R8.64], R48 ;  /* 0x000000300800a985 */ /* 0x0003e2000c101b06 */
[----:B------:R-:W-:-:S03]  /*1c390*/  ISETP.GE.AND P2, PT, R3, c[0x0][0x3c8], PT ;  /* 0x0000f20003007a0c */ /* 0x000fc60003f46270 */
[----:B------:R2:W-:Y:S01]  /*1c3a0*/  @!P6 ST.E.64 [R10.64], R60 ;  /* 0x0000003c0a00e985 */ /* 0x0005e2000c101b06 */
[----:B-1----:R-:W-:Y:S02]  /*1c3b0*/  SHF.R.S32.HI R9, RZ, 0x1f, R7 ;  /* 0x0000001fff097819 */ /* 0x002fe40000011407 */
[----:B------:R-:W-:Y:S02]  /*1c3c0*/  SHF.R.S32.HI R8, RZ, 0x1f, R5 ;  /* 0x0000001fff087819 */ /* 0x000fe40000011405 */
[-C--:B------:R-:W-:Y:S02]  /*1c3d0*/  @!P3 LEA.HI.X R7, R7, R4.reuse, R9, 0x2, P1 ;  /* 0x000000040707b211 */ /* 0x080fe400008f1409 */
[----:B------:R-:W-:Y:S02]  /*1c3e0*/  @!P5 LEA.HI.X R13, R5, R4, R8, 0x2, P0 ;  /* 0x00000004050dd211 */ /* 0x000fe400000f1408 */
[----:B------:R-:W-:Y:S01]  /*1c3f0*/  IADD3 R5, R210, 0xa0, RZ ;  /* 0x000000a0d2057810 */ /* 0x000fe20007ffe0ff */
[----:B------:R1:W-:Y:S01]  /*1c400*/  @!P3 ST.E.64 [R6.64], R56 ;  /* 0x000000380600b985 */ /* 0x0003e2000c101b06 */
[----:B------:R-:W-:-:S02]  /*1c410*/  SHF.R.S32.HI R9, RZ, 0x1f, R3 ;  /* 0x0000001fff097819 */ /* 0x000fc40000011403 */
[-C--:B------:R-:W-:Y:S01]  /*1c420*/  @!P2 LEA R8, P1, R3, R0.reuse, 0x2 ;  /* 0x000000000308a211 */ /* 0x080fe200078210ff */
[----:B------:R4:W-:Y:S01]  /*1c430*/  @!P5 ST.E.64 [R12.64], R68 ;  /* 0x000000440c00d985 */ /* 0x0009e2000c101b06 */
[----:B------:R-:W-:Y:S02]  /*1c440*/  ISETP.GE.AND P5, PT, R5, c[0x0][0x3c8], PT ;  /* 0x0000f20005007a0c */ /* 0x000fe40003fa6270 */
[----:B--2---:R-:W-:Y:S02]  /*1c450*/  @!P4 LEA R10, P0, R2, R0, 0x2 ;  /* 0x00000000020ac211 */ /* 0x004fe400078010ff */
[----:B------:R-:W-:Y:S02]  /*1c460*/  @!P2 LEA.HI.X R9, R3, R4, R9, 0x2, P1 ;  /* 0x000000040309a211 */ /* 0x000fe400008f1409 */
[----:B------:R-:W-:-:S03]  /*1c470*/  IADD3 R3, R210, 0xa8, RZ ;  /* 0x000000a8d2037810 */ /* 0x000fc60007ffe0ff */
[----:B------:R2:W-:Y:S01]  /*1c480*/  @!P2 ST.E.64 [R8.64], R64 ;  /* 0x000000400800a985 */ /* 0x0005e2000c101b06 */
[----:B------:R-:W-:Y:S02]  /*1c490*/  ISETP.GE.AND P2, PT, R3, c[0x0][0x3c8], PT ;  /* 0x0000f20003007a0c */ /* 0x000fe40003f46270 */
[----:B-1----:R-:W-:Y:S02]  /*1c4a0*/  IADD3 R6, R210, 0x98, RZ ;  /* 0x00000098d2067810 */ /* 0x002fe40007ffe0ff */
[----:B------:R-:W-:Y:S02]  /*1c4b0*/  SHF.R.S32.HI R7, RZ, 0x1f, R2 ;  /* 0x0000001fff077819 */ /* 0x000fe40000011402 */
[----:B------:R-:W-:Y:S02]  /*1c4c0*/  ISETP.GE.AND P3, PT, R6, c[0x0][0x3c8], PT ;  /* 0x0000f20006007a0c */ /* 0x000fe40003f66270 */
[----:B------:R-:W-:Y:S02]  /*1c4d0*/  @!P4 LEA.HI.X R11, R2, R4, R7, 0x2, P0 ;  /* 0x00000004020bc211 */ /* 0x000fe400000f1407 */
[----:B------:R-:W-:-:S02]  /*1c4e0*/  IADD3 R2, R210, 0xb0, RZ ;  /* 0x000000b0d2027810 */ /* 0x000fc40007ffe0ff */
[----:B------:R-:W-:Y:S01]  /*1c4f0*/  SHF.R.S32.HI R7, RZ, 0x1f, R5 ;  /* 0x0000001fff077819 */ /* 0x000fe20000011405 */
[----:B------:R1:W-:Y:S01]  /*1c500*/  @!P4 ST.E.64 [R10.64], R76 ;  /* 0x0000004c0a00c985 */ /* 0x0003e2000c101b06 */
[CC--:B----4-:R-:W-:Y:S02]  /*1c510*/  @!P5 LEA R12, P0, R5.reuse, R0.reuse, 0x2 ;  /* 0x00000000050cd211 */ /* 0x0d0fe400078010ff */
[----:B--2---:R-:W-:Y:S02]  /*1c520*/  SHF.R.S32.HI R9, RZ, 0x1f, R6 ;  /* 0x0000001fff097819 */ /* 0x004fe40000011406 */
[----:B------:R-:W-:Y:S02]  /*1c530*/  ISETP.GE.AND P6, PT, R2, c[0x0][0x3c8], PT ;  /* 0x0000f20002007a0c */ /* 0x000fe40003fc6270 */
[----:B------:R-:W-:Y:S02]  /*1c540*/  @!P3 LEA R8, P1, R6, R0, 0x2 ;  /* 0x000000000608b211 */ /* 0x000fe400078210ff */
[----:B------:R-:W-:-:S02]  /*1c550*/  @!P5 LEA.HI.X R13, R5, R4, R7, 0x2, P0 ;  /* 0x00000004050dd211 */ /* 0x000fc400000f1407 */
[----:B------:R-:W-:Y:S02]  /*1c560*/  @!P3 LEA.HI.X R9, R6, R4, R9, 0x2, P1 ;  /* 0x000000040609b211 */ /* 0x000fe400008f1409 */
[C---:B------:R-:W-:Y:S02]  /*1c570*/  IADD3 R6, R210.reuse, 0xb8, RZ ;  /* 0x000000b8d2067810 */ /* 0x040fe40007ffe0ff */
[----:B------:R-:W-:Y:S01]  /*1c580*/  IADD3 R5, R210, 0xc0, RZ ;  /* 0x000000c0d2057810 */ /* 0x000fe20007ffe0ff */
[----:B------:R2:W-:Y:S01]  /*1c590*/  @!P3 ST.E.64 [R8.64], R72 ;  /* 0x000000480800b985 */ /* 0x0005e2000c101b06 */
[----:B------:R-:W-:Y:S02]  /*1c5a0*/  ISETP.GE.AND P3, PT, R6, c[0x0][0x3c8], PT ;  /* 0x0000f20006007a0c */ /* 0x000fe40003f66270 */
[----:B------:R-:W-:Y:S01]  /*1c5b0*/  ISETP.GE.AND P4, PT, R5, c[0x0][0x3c8], PT ;  /* 0x0000f20005007a0c */ /* 0x000fe20003f86270 */
[----:B------:R4:W-:Y:S01]  /*1c5c0*/  @!P5 ST.E.64 [R12.64], R84 ;  /* 0x000000540c00d985 */ /* 0x0009e2000c101b06 */
[----:B------:R-:W-:-:S02]  /*1c5d0*/  SHF.R.S32.HI R7, RZ, 0x1f, R2 ;  /* 0x0000001fff077819 */ /* 0x000fc40000011402 */
[----:B-1----:R-:W-:-:S04]  /*1c5e0*/  @!P6 LEA R10, P0, R2, R0, 0x2 ;  /* 0x00000000020ae211 */ /* 0x002fc800078010ff */
[----:B------:R-:W-:Y:S02]  /*1c5f0*/  @!P6 LEA.HI.X R11, R2, R4, R7, 0x2, P0 ;  /* 0x00000004020be211 */ /* 0x000fe400000f1407 */
[----:B------:R-:W-:Y:S02]  /*1c600*/  IADD3 R2, R210, 0xd0, RZ ;  /* 0x000000d0d2027810 */ /* 0x000fe40007ffe0ff */
[----:B------:R-:W-:Y:S02]  /*1c610*/  SHF.R.S32.HI R7, RZ, 0x1f, R5 ;  /* 0x0000001fff077819 */ /* 0x000fe40000011405 */
[----:B------:R-:W-:Y:S02]  /*1c620*/  ISETP.GE.AND P5, PT, R2, c[0x0][0x3c8], PT ;  /* 0x0000f20002007a0c */ /* 0x000fe40003fa6270 */
[----:B--2---:R-:W-:Y:S02]  /*1c630*/  SHF.R.S32.HI R9, RZ, 0x1f, R3 ;  /* 0x0000001fff097819 */ /* 0x004fe40000011403 */
[----:B------:R-:W-:-:S02]  /*1c640*/  @!P2 LEA R8, P1, R3, R0, 0x2 ;  /* 0x000000000308a211 */ /* 0x000fc400078210ff */
[----:B----4-:R-:W-:Y:S02]  /*1c650*/  @!P4 LEA R12, P0, R5, R0, 0x2 ;  /* 0x00000000050cc211 */ /* 0x010fe400078010ff */
[-C--:B------:R-:W-:Y:S02]  /*1c660*/  @!P2 LEA.HI.X R9, R3, R4.reuse, R9, 0x2, P1 ;  /* 0x000000040309a211 */ /* 0x080fe400008f1409 */
[C---:B------:R-:W-:Y:S02]  /*1c670*/  IADD3 R3, R210.reuse, 0xc8, RZ ;  /* 0x000000c8d2037810 */ /* 0x040fe40007ffe0ff */
[----:B------:R-:W-:Y:S01]  /*1c680*/  @!P4 LEA.HI.X R13, R5, R4, R7, 0x2, P0 ;  /* 0x00000004050dc211 */ /* 0x000fe200000f1407 */
[----:B------:R1:W-:Y:S01]  /*1c690*/  @!P2 ST.E.64 [R8.64], R80 ;  /* 0x000000500800a985 */ /* 0x0003e2000c101b06 */
[----:B------:R-:W-:Y:S02]  /*1c6a0*/  ISETP.GE.AND P2, PT, R3, c[0x0][0x3c8], PT ;  /* 0x0000f20003007a0c */ /* 0x000fe40003f46270 */
[----:B------:R-:W-:Y:S01]  /*1c6b0*/  IADD3 R7, R210, 0xe0, RZ ;  /* 0x000000e0d2077810 */ /* 0x000fe20007ffe0ff */
[----:B------:R2:W-:Y:S01]  /*1c6c0*/  @!P6 ST.E.64 [R10.64], R92 ;  /* 0x0000005c0a00e985 */ /* 0x0005e2000c101b06 */
[----:B------:R-:W-:-:S02]  /*1c6d0*/  SHF.R.S32.HI R5, RZ, 0x1f, R2 ;  /* 0x0000001fff057819 */ /* 0x000fc40000011402 */
[----:B------:R-:W-:Y:S02]  /*1c6e0*/  ISETP.GE.AND P6, PT, R7, c[0x0][0x3c8], PT ;  /* 0x0000f20007007a0c */ /* 0x000fe40003fc6270 */
[----:B-1----:R-:W-:Y:S02]  /*1c6f0*/  SHF.R.S32.HI R9, RZ, 0x1f, R6 ;  /* 0x0000001fff097819 */ /* 0x002fe40000011406 */
[-C--:B------:R-:W-:Y:S02]  /*1c700*/  @!P3 LEA R8, P1, R6, R0.reuse, 0x2 ;  /* 0x000000000608b211 */ /* 0x080fe400078210ff */
[----:B--2---:R-:W-:Y:S02]  /*1c710*/  @!P5 LEA R10, P0, R2, R0, 0x2 ;  /* 0x00000000020ad211 */ /* 0x004fe400078010ff */
[----:B------:R-:W-:Y:S02]  /*1c720*/  @!P3 LEA.HI.X R9, R6, R4, R9, 0x2, P1 ;  /* 0x000000040609b211 */ /* 0x000fe400008f1409 */
[----:B------:R-:W-:-:S02]  /*1c730*/  IADD3 R6, R210, 0xd8, RZ ;  /* 0x000000d8d2067810 */ /* 0x000fc40007ffe0ff */
[----:B------:R-:W-:Y:S01]  /*1c740*/  @!P5 LEA.HI.X R11, R2, R4, R5, 0x2, P0 ;  /* 0x00000004020bd211 */ /* 0x000fe200000f1405 */
[----:B------:R1:W-:Y:S01]  /*1c750*/  @!P3 ST.E.64 [R8.64], R88 ;  /* 0x000000580800b985 */ /* 0x0003e2000c101b06 */
[----:B------:R-:W-:Y:S02]  /*1c760*/  IADD3 R5, R210, 0xe8, RZ ;  /* 0x000000e8d2057810 */ /* 0x000fe40007ffe0ff */
[----:B------:R-:W-:Y:S01]  /*1c770*/  SHF.R.S32.HI R2, RZ, 0x1f, R6 ;  /* 0x0000001fff027819 */ /* 0x000fe20000011406 */
[----:B------:R2:W-:Y:S01]  /*1c780*/  @!P4 ST.E.64 [R12.64], R100 ;  /* 0x000000640c00c985 */ /* 0x0005e2000c101b06 */
[----:B------:R-:W-:Y:S02]  /*1c790*/  ISETP.GE.AND P4, PT, R6, c[0x0][0x3c8], PT ;  /* 0x0000f20006007a0c */ /* 0x000fe40003f86270 */
[----:B------:R-:W-:Y:S02]  /*1c7a0*/  ISETP.GE.AND P3, PT, R5, c[0x0][0x3c8], PT ;  /* 0x0000f20005007a0c */ /* 0x000fe40003f66270 */
[----:B-1----:R-:W-:-:S02]  /*1c7b0*/  SHF.R.S32.HI R9, RZ, 0x1f, R3 ;  /* 0x0000001fff097819 */ /* 0x002fc40000011403 */
[-C--:B------:R-:W-:Y:S02]  /*1c7c0*/  @!P2 LEA R8, P1, R3, R0.reuse, 0x2 ;  /* 0x000000000308a211 */ /* 0x080fe400078210ff */
[----:B--2---:R-:W-:Y:S02]  /*1c7d0*/  @!P6 LEA R12, P0, R7, R0, 0x2 ;  /* 0x00000000070ce211 */ /* 0x004fe400078010ff */
[----:B------:R-:W-:-:S03]  /*1c7e0*/  @!P2 LEA.HI.X R9, R3, R4, R9, 0x2, P1 ;  /* 0x000000040309a211 */ /* 0x000fc600008f1409 */
[----:B------:R-:W-:Y:S02]  /*1c7f0*/  @!P4 LEA R14, P1, R6, R0, 0x2 ;  /* 0x00000000060ec211 */ /* 0x000fe400078210ff */
[----:B------:R-:W-:Y:S01]  /*1c800*/  IADD3 R3, R210, 0xf0, RZ ;  /* 0x000000f0d2037810 */ /* 0x000fe20007ffe0ff */
[----:B------:R1:W-:Y:S01]  /*1c810*/  @!P2 ST.E.64 [R8.64], R96 ;  /* 0x000000600800a985 */ /* 0x0003e2000c101b06 */
[----:B------:R-:W-:Y:S02]  /*1c820*/  @!P4 LEA.HI.X R15, R6, R4, R2, 0x2, P1 ;  /* 0x00000004060fc211 */ /* 0x000fe400008f1402 */
[----:B------:R-:W-:Y:S01]  /*1c830*/  ISETP.GE.AND P2, PT, R3, c[0x0][0x3c8], PT ;  /* 0x0000f20003007a0c */ /* 0x000fe20003f46270 */
[----:B------:R2:W-:Y:S01]  /*1c840*/  @!P5 ST.E.64 [R10.64], R162 ;  /* 0x000000a20a00d985 */ /* 0x0005e2000c101b06 */
[----:B------:R-:W-:Y:S02]  /*1c850*/  IADD3 R2, R210, 0xf8, RZ ;  /* 0x000000f8d2027810 */ /* 0x000fe40007ffe0ff */
[----:B------:R-:W-:Y:S01]  /*1c860*/  SHF.R.S32.HI R6, RZ, 0x1f, R5 ;  /* 0x0000001fff067819 */ /* 0x000fe20000011405 */
[----:B------:R4:W-:Y:S01]  /*1c870*/  @!P4 ST.E.64 [R14.64], R168 ;  /* 0x000000a80e00c985 */ /* 0x0009e2000c101b06 */
[----:B------:R-:W-:-:S02]  /*1c880*/  ISETP.GE.AND P1, PT, R2, c[0x0][0x3c8], PT ;  /* 0x0000f20002007a0c */ /* 0x000fc40003f26270 */
[----:B-1----:R-:W-:-:S04]  /*1c890*/  SHF.R.S32.HI R8, RZ, 0x1f, R7 ;  /* 0x0000001fff087819 */ /* 0x002fc80000011407 */
[----:B------:R-:W-:Y:S02]  /*1c8a0*/  @!P6 LEA.HI.X R13, R7, R4, R8, 0x2, P0 ;  /* 0x00000004070de211 */ /* 0x000fe400000f1408 */
[----:B--2---:R-:W-:-:S03]  /*1c8b0*/  @!P3 LEA R10, P0, R5, R0, 0x2 ;  /* 0x00000000050ab211 */ /* 0x004fc600078010ff */
        /* <DEDUP_REMOVED lines=11> */
.L_x_751:
[----:B------:R-:W-:Y:S05]  /*1c970*/  BSYNC B0 ;  /* 0x0000000000007941 */ /* 0x000fea0003800000 */
.L_x_750:
[----:B------:R-:W-:Y:S05]  /*1c980*/  BRA.DIV ~URZ, `(.L_x_752) ;  /* 0x000036b27f007947 */ /* 0x000fea000b800000 */
[----:B--2---:R2:W1:Y:S04]  /*1c990*/  SHFL.IDX PT, R4, R16, 0x1, 0x1c1f ;  /* 0x003c1f0010047f89 */ /* 0x00446800000e0000 */
[----:B----4-:R2:W4:Y:S02]  /*1c9a0*/  SHFL.IDX PT, R0, R17, 0x1, 0x1c1f ;  /* 0x003c1f0011007f89 */ /* 0x01052400000e0000 */
.L_x_810:
[----:B------:R-:W-:-:S13]  /*1c9b0*/  LOP3.LUT P0, RZ, R215, 0x2, RZ, 0xc0, !PT ;  /* 0x00000002d7ff7812 */ /* 0x000fda000780c0ff */
[----:B------:R-:W-:Y:S05]  /*1c9c0*/  @P0 BRA `(.L_x_747) ;  /* 0x0000198000000947 */ /* 0x000fea0003800000 */
[C---:B------:R-:W-:Y:S02]  /*1c9d0*/  ISETP.GE.AND P0, PT, R210.reuse, c[0x0][0x3c8], PT ;  /* 0x0000f200d2007a0c */ /* 0x040fe40003f06270 */
[C---:B------:R-:W-:Y:S02]  /*1c9e0*/  IADD3 R9, R210.reuse, 0x8, RZ ;  /* 0x00000008d2097810 */ /* 0x040fe40007ffe0ff */
[C---:B------:R-:W-:Y:S02]  /*1c9f0*/  IADD3 R5, R210.reuse, 0x10, RZ ;  /* 0x00000010d2057810 */ /* 0x040fe40007ffe0ff */
[----:B------:R-:W-:Y:S02]  /*1ca00*/  ISETP.GE.AND P3, PT, R9, c[0x0][0x3c8], PT ;  /* 0x0000f20009007a0c */ /* 0x000fe40003f66270 */
[----:B------:R-:W-:Y:S02]  /*1ca10*/  ISETP.GE.AND P5, PT, R5, c[0x0][0x3c8], PT ;  /* 0x0000f20005007a0c */ /* 0x000fe40003fa6270 */
[----:B------:R-:W-:-:S02]  /*1ca20*/  IADD3 R12, R210, 0x18, RZ ;  /* 0x00000018d20c7810 */ /* 0x000fc40007ffe0ff */
[----:B------:R-:W-:Y:S02]  /*1ca30*/  SHF.R.S32.HI R6, RZ, 0x1f, R210 ;  /* 0x0000001fff067819 */ /* 0x000fe400000114d2 */
[C---:B----4-:R-:W-:Y:S02]  /*1ca40*/  @!P0 LEA R2, P1, R210.reuse, R0, 0x2 ;  /* 0x00000000d2028211 */ /* 0x050fe400078210ff */
[C---:B------:R-:W-:Y:S02]  /*1ca50*/  IADD3 R10, R210.reuse, 0x20, RZ ;  /* 0x00000020d20a7810 */ /* 0x040fe40007ffe0ff */
[----:B------:R-:W-:Y:S02]  /*1ca60*/  IADD3 R11, R210, 0x8, RZ ;  /* 0x00000008d20b7810 */ /* 0x000fe40007ffe0ff */
[----:B------:R-:W-:Y:S02]  /*1ca70*/  ISETP.GE.AND P2, PT, R12, c[0x0][0x3c8], PT ;  /* 0x0000f2000c007a0c */ /* 0x000fe40003f46270 */
[----:B-1----:R-:W-:-:S02]  /*1ca80*/  @!P0 LEA.HI.X R3, R210, R4, R6, 0x2, P1 ;  /* 0x00000004d2038211 */ /* 0x002fc400008f1406 */
[C---:B------:R-:W-:Y:S02]  /*1ca90*/  @!P3 LEA R6, P6, R9.reuse, R0, 0x2 ;  /* 0x000000000906b211 */ /* 0x040fe400078c10ff */
[----:B------:R-:W-:Y:S01]  /*1caa0*/  ISETP.GE.AND P1, PT, R10, c[0x0][0x3c8], PT ;  /* 0x0000f2000a007a0c */ /* 0x000fe20003f26270 */
[----:B------:R1:W-:Y:S01]  /*1cab0*/  @!P0 ST.E.64 [R2.64], R108 ;  /* 0x0000006c02008985 */ /* 0x0003e2000c101b06 */
[----:B------:R-:W-:Y:S02]  /*1cac0*/  SHF.R.S32.HI R11, RZ, 0x1f, R11 ;  /* 0x0000001fff0b7819 */ /* 0x000fe4000001140b */
[----:B------:R-:W-:Y:S02]  /*1cad0*/  IADD3 R8, R210, 0x10, RZ ;  /* 0x00000010d2087810 */ /* 0x000fe40007ffe0ff */
[----:B------:R-:W-:Y:S02]  /*1cae0*/  ISETP.GE.AND P0, PT, R252, c[0x0][0x3c8], PT ;  /* 0x0000f200fc007a0c */ /* 0x000fe40003f06270 */
[----:B------:R-:W-:-:S02]  /*1caf0*/  @!P3 LEA.HI.X R7, R9, R4, R11, 0x2, P6 ;  /* 0x000000040907b211 */ /* 0x000fc400030f140b */
[----:B------:R-:W-:Y:S02]  /*1cb00*/  SHF.R.S32.HI R8, RZ, 0x1f, R8 ;  /* 0x0000001fff087819 */ /* 0x000fe40000011408 */
[C---:B------:R-:W-:Y:S01]  /*1cb10*/  IADD3 R13, R210.reuse, 0x18, RZ ;  /* 0x00000018d20d7810 */ /* 0x040fe20007ffe0ff */
[----:B------:R4:W-:Y:S01]  /*1cb20*/  @!P3 ST.E.64 [R6.64], R120 ;  /* 0x000000780600b985 */ /* 0x0009e2000c101b06 */
[----:B------:R-:W-:Y:S02]  /*1cb30*/  IADD3 R11, R210, 0x20, RZ ;  /* 0x00000020d20b7810 */ /* 0x000fe40007ffe0ff */
[----:B------:R-:W-:Y:S02]  /*1cb40*/  SHF.R.S32.HI R13, RZ, 0x1f, R13 ;  /* 0x0000001fff0d7819 */ /* 0x000fe4000001140d */
[----:B------:R-:W-:Y:S02]  /*1cb50*/  SHF.R.S32.HI R11, RZ, 0x1f, R11 ;  /* 0x0000001fff0b7819 */ /* 0x000fe4000001140b */
[----:B-1----:R-:W-:-:S04]  /*1cb60*/  @!P5 LEA R2, P4, R5, R0, 0x2 ;  /* 0x000000000502d211 */ /* 0x002fc800078810ff */
[----:B------:R-:W-:Y:S02]  /*1cb70*/  @!P5 LEA.HI.X R3, R5, R4, R8, 0x2, P4 ;  /* 0x000000040503d211 */ /* 0x000fe400020f1408 */
[----:B------:R-:W-:Y:S02]  /*1cb80*/  ISETP.GE.AND P4, PT, R251, c[0x0][0x3c8], PT ;  /* 0x0000f200fb007a0c */ /* 0x000fe40003f86270 */
[-C--:B------:R-:W-:Y:S01]  /*1cb90*/  @!P2 LEA R8, P3, R12, R0.reuse, 0x2 ;  /* 0x000000000c08a211 */ /* 0x080fe200078610ff */
[----:B------:R1:W-:Y:S01]  /*1cba0*/  @!P5 ST.E.64 [R2.64], R124 ;  /* 0x0000007c0200d985 */ /* 0x0003e2000c101b06 */
[----:B------:R-:W-:Y:S02]  /*1cbb0*/  SHF.R.S32.HI R5, RZ, 0x1f, R252 ;  /* 0x0000001fff057819 */ /* 0x000fe400000114fc */
[----:B----4-:R-:W-:Y:S02]  /*1cbc0*/  @!P1 LEA R6, P6, R10, R0, 0x2 ;  /* 0x000000000a069211 */ /* 0x010fe400078c10ff */
[----:B------:R-:W-:-:S02]  /*1cbd0*/  @!P2 LEA.HI.X R9, R12, R4, R13, 0x2, P3 ;  /* 0x000000040c09a211 */ /* 0x000fc400018f140d */
[----:B------:R-:W-:Y:S02]  /*1cbe0*/  ISETP.GE.AND P3, PT, R250, c[0x0][0x3c8], PT ;  /* 0x0000f200fa007a0c */ /* 0x000fe40003f66270 */
[----:B------:R-:W-:Y:S01]  /*1cbf0*/  @!P1 LEA.HI.X R7, R10, R4, R11, 0x2, P6 ;  /* 0x000000040a079211 */ /* 0x000fe200030f140b */
[----:B------:R4:W-:Y:S01]  /*1cc00*/  @!P2 ST.E.64 [R8.64], R128 ;  /* 0x000000800800a985 */ /* 0x0009e2000c101b06 */
[----:B------:R-:W-:Y:S02]  /*1cc10*/  SHF.R.S32.HI R12, RZ, 0x1f, R251 ;  /* 0x0000001fff0c7819 */ /* 0x000fe400000114fb */
[----:B------:R-:W-:Y:S01]  /*1cc20*/  ISETP.GE.AND P6, PT, R249, c[0x0][0x3c8], PT ;  /* 0x0000f200f9007a0c */ /* 0x000fe20003fc6270 */
[----:B------:R5:W-:Y:S01]  /*1cc30*/  @!P1 ST.E.64 [R6.64], R22 ;  /* 0x0000001606009985 */ /* 0x000be2000c101b06 */
[----:B------:R-:W-:-:S04]  /*1cc40*/  @!P4 LEA R10, P1, R251, R0, 0x2 ;  /* 0x00000000fb0ac211 */ /* 0x000fc800078210ff */
[----:B------:R-:W-:Y:S02]  /*1cc50*/  @!P4 LEA.HI.X R11, R251, R4, R12, 0x2, P1 ;  /* 0x00000004fb0bc211 */ /* 0x000fe400008f140c */
[----:B------:R-:W-:Y:S02]  /*1cc60*/  SHF.R.S32.HI R12, RZ, 0x1f, R249 ;  /* 0x0000001fff0c7819 */ /* 0x000fe400000114f9 */
[----:B-1----:R-:W-:-:S04]  /*1cc70*/  @!P0 LEA R2, P5, R252, R0, 0x2 ;  /* 0x00000000fc028211 */ /* 0x002fc800078a10ff */
[----:B------:R-:W-:Y:S02]  /*1cc80*/  @!P0 LEA.HI.X R3, R252, R4, R5, 0x2, P5 ;  /* 0x00000004fc038211 */ /* 0x000fe400028f1405 */
[----:B------:R-:W-:Y:S02]  /*1cc90*/  ISETP.GE.AND P5, PT, R246, c[0x0][0x3c8], PT ;  /* 0x0000f200f6007a0c */ /* 0x000fe40003fa6270 */
[----:B------:R-:W-:Y:S01]  /*1cca0*/  SHF.R.S32.HI R5, RZ, 0x1f, R250 ;  /* 0x0000001fff057819 */ /* 0x000fe200000114fa */
[----:B------:R1:W-:Y:S01]  /*1ccb0*/  @!P0 ST.E.64 [R2.64], R26 ;  /* 0x0000001a02008985 */ /* 0x0003e2000c101b06 */
[----:B----4-:R-:W-:-:S03]  /*1ccc0*/  @!P3 LEA R8, P0, R250, R0, 0x2 ;  /* 0x00000000fa08b211 */ /* 0x010fc600078010ff */
[----:B------:R4:W-:Y:S01]  /*1ccd0*/  @!P4 ST.E.64 [R10.64], R142 ;  /* 0x0000008e0a00c985 */ /* 0x0009e2000c101b06 */
[----:B-----5:R-:W-:Y:S02]  /*1cce0*/  IADD3 R6, R210, 0x58, RZ ;  /* 0x00000058d2067810 */ /* 0x020fe40007ffe0ff */
[----:B------:R-:W-:Y:S02]  /*1ccf0*/  @!P3 LEA.HI.X R9, R250, R4, R5, 0x2, P0 ;  /* 0x00000004fa09b211 */ /* 0x000fe400000f1405 */
[----:B------:R-:W-:Y:S02]  /*1cd00*/  ISETP.GE.AND P4, PT, R6, c[0x0][0x3c8], PT ;  /* 0x0000f20006007a0c */ /* 0x000fe40003f86270 */
[----:B------:R-:W-:Y:S01]  /*1cd10*/  SHF.R.S32.HI R7, RZ, 0x1f, R246 ;  /* 0x0000001fff077819 */ /* 0x000fe200000114f6 */
[----:B------:R5:W-:Y:S01]  /*1cd20*/  @!P3 ST.E.64 [R8.64], R30 ;  /* 0x0000001e0800b985 */ /* 0x000be2000c101b06 */
[----:B------:R-:W-:Y:S02]  /*1cd30*/  IADD3 R5, R210, 0x68, RZ ;  /* 0x00000068d2057810 */ /* 0x000fe40007ffe0ff */
[----:B--2---:R-:W-:-:S02]  /*1cd40*/  SHF.R.S32.HI R16, RZ, 0x1f, R6 ;  /* 0x0000001fff107819 */ /* 0x004fc40000011406 */
[C---:B-1----:R-:W-:Y:S02]  /*1cd50*/  IADD3 R2, R210.reuse, 0x50, RZ ;  /* 0x00000050d2027810 */ /* 0x042fe40007ffe0ff */
[----:B------:R-:W-:Y:S02]  /*1cd60*/  IADD3 R3, R210, 0x60, RZ ;  /* 0x00000060d2037810 */ /* 0x000fe40007ffe0ff */
[----:B------:R-:W-:Y:S02]  /*1cd70*/  ISETP.GE.AND P2, PT, R2, c[0x0][0x3c8], PT ;  /* 0x0000f20002007a0c */ /* 0x000fe40003f46270 */
[C---:B----4-:R-:W-:Y:S02]  /*1cd80*/  @!P6 LEA R10, P0, R249.reuse, R0, 0x2 ;  /* 0x00000000f90ae211 */ /* 0x050fe400078010ff */
[----:B------:R-:W-:Y:S02]  /*1cd90*/  SHF.R.S32.HI R13, RZ, 0x1f, R2 ;  /* 0x0000001fff0d7819 */ /* 0x000fe40000011402 */
[----:B------:R-:W-:-:S02]  /*1cda0*/  @!P6 LEA.HI.X R11, R249, R4, R12, 0x2, P0 ;  /* 0x00000004f90be211 */ /* 0x000fc400000f140c */
[----:B-----5:R-:W-:-:S03]  /*1cdb0*/  @!P5 LEA R8, P1, R246, R0, 0x2 ;  /* 0x00000000f608d211 */ /* 0x020fc600078210ff */
[----:B------:R-:W-:Y:S01]  /*1cdc0*/  @!P6 ST.E.64 [R10.64], R38 ;  /* 0x000000260a00e985 */ /* 0x000fe2000c101b06 */
[----:B------:R-:W-:Y:S02]  /*1cdd0*/  @!P5 LEA.HI.X R9, R246, R4, R7, 0x2, P1 ;  /* 0x00000004f609d211 */ /* 0x000fe400008f1407 */
[-C--:B------:R-:W-:Y:S02]  /*1cde0*/  @!P2 LEA R14, P0, R2, R0.reuse, 0x2 ;  /* 0x00000000020ea211 */ /* 0x080fe400078010ff */
[----:B------:R-:W-:Y:S01]  /*1cdf0*/  @!P4 LEA R12, P1, R6, R0, 0x2 ;  /* 0x00000000060cc211 */ /* 0x000fe200078210ff */
[----:B------:R1:W-:Y:S01]  /*1ce00*/  @!P5 ST.E.64 [R8.64], R34 ;  /* 0x000000220800d985 */ /* 0x0003e2000c101b06 */
[----:B------:R-:W-:Y:S02]  /*1ce10*/  IADD3 R7, R210, 0x70, RZ ;  /* 0x00000070d2077810 */ /* 0x000fe40007ffe0ff */
[----:B------:R-:W-:Y:S02]  /*1ce20*/  @!P2 LEA.HI.X R15, R2, R4, R13, 0x2, P0 ;  /* 0x00000004020fa211 */ /* 0x000fe400000f140d */
[----:B------:R-:W-:-:S02]  /*1ce30*/  ISETP.GE.AND P5, PT, R3, c[0x0][0x3c8], PT ;  /* 0x0000f20003007a0c */ /* 0x000fc40003fa6270 */
[----:B------:R-:W-:Y:S02]  /*1ce40*/  ISETP.GE.AND P2, PT, R5, c[0x0][0x3c8], PT ;  /* 0x0000f20005007a0c */ /* 0x000fe40003f46270 */
[----:B------:R-:W-:Y:S02]  /*1ce50*/  ISETP.GE.AND P6, PT, R2, c[0x0][0x3c8], PT ;  /* 0x0000f20002007a0c */ /* 0x000fe40003fc6270 */
[----:B------:R-:W-:Y:S02]  /*1ce60*/  @!P4 LEA.HI.X R13, R6, R4, R16, 0x2, P1 ;  /* 0x00000004060dc211 */ /* 0x000fe400008f1410 */
[----:B------:R-:W-:Y:S02]  /*1ce70*/  ISETP.GE.AND P1, PT, R7, c[0x0][0x3c8], PT ;  /* 0x0000f20007007a0c */ /* 0x000fe40003f26270 */
[----:B------:R-:W-:Y:S02]  /*1ce80*/  SHF.R.S32.HI R6, RZ, 0x1f, R5 ;  /* 0x0000001fff067819 */ /* 0x000fe40000011405 */
[----:B------:R-:W-:-:S02]  /*1ce90*/  SHF.R.S32.HI R2, RZ, 0x1f, R7 ;  /* 0x0000001fff027819 */ /* 0x000fc40000011407 */
[-C--:B------:R-:W-:Y:S02]  /*1cea0*/  @!P5 LEA R18, P0, R3, R0.reuse, 0x2 ;  /* 0x000000000312d211 */ /* 0x080fe400078010ff */
[C---:B------:R-:W-:Y:S01]  /*1ceb0*/  @!P2 LEA R16, P3, R5.reuse, R0, 0x2 ;  /* 0x000000000510a211 */ /* 0x040fe200078610ff */
[----:B------:R-:W-:Y:S03]  /*1cec0*/  @!P6 ST.E.64 [R14.64], R46 ;  /* 0x0000002e0e00e985 */ /* 0x000fe6000c101b06 */
[----:B---3--:R-:W-:Y:S01]  /*1ced0*/  @!P2 LEA.HI.X R17, R5, R4, R6, 0x2, P3 ;  /* 0x000000040511a211 */ /* 0x008fe200018f1406 */
[----:B------:R2:W-:Y:S01]  /*1cee0*/  @!P4 ST.E.64 [R12.64], R42 ;  /* 0x0000002a0c00c985 */ /* 0x0005e2000c101b06 */
[----:B------:R-:W-:Y:S02]  /*1cef0*/  IADD3 R5, R210, 0x88, RZ ;  /* 0x00000088d2057810 */ /* 0x000fe40007ffe0ff */
[----:B-1----:R-:W-:-:S02]  /*1cf00*/  SHF.R.S32.HI R9, RZ, 0x1f, R3 ;  /* 0x0000001fff097819 */ /* 0x002fc40000011403 */
[----:B------:R-:W-:Y:S02]  /*1cf10*/  IADD3 R8, R210, 0x78, RZ ;  /* 0x00000078d2087810 */ /* 0x000fe40007ffe0ff */
[----:B------:R-:W-:Y:S02]  /*1cf20*/  @!P5 LEA.HI.X R19, R3, R4, R9, 0x2, P0 ;  /* 0x000000040313d211 */ /* 0x000fe400000f1409 */
[----:B------:R-:W-:Y:S02]  /*1cf30*/  ISETP.GE.AND P0, PT, R8, c[0x0][0x3c8], PT ;  /* 0x0000f20008007a0c */ /* 0x000fe40003f06270 */
[----:B------:R-:W-:Y:S02]  /*1cf40*/  ISETP.GE.AND P5, PT, R5, c[0x0][0x3c8], PT ;  /* 0x0000f20005007a0c */ /* 0x000fe40003fa6270 */
[----:B------:R-:W-:Y:S02]  /*1cf50*/  IADD3 R6, R210, 0x80, RZ ;  /* 0x00000080d2067810 */ /* 0x000fe40007ffe0ff */
[----:B------:R-:W-:-:S02]  /*1cf60*/  SHF.R.S32.HI R9, RZ, 0x1f, R8 ;  /* 0x0000001fff097819 */ /* 0x000fc40000011408 */
[----:B------:R-:W-:-:S05]  /*1cf70*/  ISETP.GE.AND P6, PT, R6, c[0x0][0x3c8], PT ;  /* 0x0000f20006007a0c */ /* 0x000fca0003fc6270 */
[----:B------:R-:W-:-:S04]  /*1cf80*/  @!P0 LEA R10, P3, R8, R0, 0x2 ;  /* 0x00000000080a8211 */ /* 0x000fc800078610ff */
[----:B------:R-:W-:Y:S02]  /*1cf90*/  @!P0 LEA.HI.X R11, R8, R4, R9, 0x2, P3 ;  /* 0x00000004080b8211 */ /* 0x000fe400018f1409 */
[----:B------:R-:W-:Y:S02]  /*1cfa0*/  SHF.R.S32.HI R8, RZ, 0x1f, R5 ;  /* 0x0000001fff087819 */ /* 0x000fe40000011405 */
[----:B--2---:R-:W-:-:S04]  /*1cfb0*/  @!P1 LEA R12, P4, R7, R0, 0x2 ;  /* 0x00000000070c9211 */ /* 0x004fc800078810ff */
[----:B------:R-:W-:Y:S02]  /*1cfc0*/  @!P1 LEA.HI.X R13, R7, R4, R2, 0x2, P4 ;  /* 0x00000004070d9211 */ /* 0x000fe400020f1402 */
[----:B------:R-:W-:Y:S02]  /*1cfd0*/  ISETP.GE.AND P4, PT, R3, c[0x0][0x3c8], PT ;  /* 0x0000f20003007a0c */ /* 0x000fe40003f86270 */
[C---:B------:R-:W-:Y:S02]  /*1cfe0*/  IADD3 R2, R210.reuse, 0x90, RZ ;  /* 0x00000090d2027810 */ /* 0x040fe40007ffe0ff */
[----:B------:R-:W-:Y:S02]  /*1cff0*/  SHF.R.S32.HI R3, RZ, 0x1f, R6 ;  /* 0x0000001fff037819 */ /* 0x000fe40000011406 */
[----:B------:R-:W-:-:S04]  /*1d000*/  IADD3 R7, R210, 0x98, RZ ;  /* 0x00000098d2077810 */ /* 0x000fc80007ffe0ff */
[----:B------:R-:W-:-:S03]  /*1d010*/  SHF.R.S32.HI R9, RZ, 0x1f, R7 ;  /* 0x0000001fff097819 */ /* 0x000fc60000011407 */
[----:B------:R-:W-:Y:S01]  /*1d020*/  @!P4 ST.E.64 [R18.64], R54 ;  /* 0x000000361200c985 */ /* 0x000fe2000c101b06 */
[----:B------:R-:W-:-:S03]  /*1d030*/  ISETP.GE.AND P4, PT, R7, c[0x0][0x3c8], PT ;  /* 0x0000f20007007a0c */ /* 0x000fc60003f86270 */
[----:B------:R1:W-:Y:S01]  /*1d040*/  @!P2 ST.E.64 [R16.64], R50 ;  /* 0x000000321000a985 */ /* 0x0003e2000c101b06 */
[----:B------:R-:W-:-:S03]  /*1d050*/  @!P5 LEA R14, P2, R5, R0, 0x2 ;  /* 0x00000000050ed211 */ /* 0x000fc600078410ff */
[----:B------:R-:W-:Y:S01]  /*1d060*/  @!P1 ST.E.64 [R12.64], R62 ;  /* 0x0000003e0c009985 */ /* 0x000fe2000c101b06 */
[----:B------:R-:W-:Y:S02]  /*1d070*/  @!P5 LEA.HI.X R15, R5, R4, R8, 0x2, P2 ;  /* 0x00000004050fd211 */ /* 0x000fe400010f1408 */
[----:B------:R-:W-:Y:S01]  /*1d080*/  ISETP.GE.AND P2, PT, R2, c[0x0][0x3c8], PT ;  /* 0x0000f20002007a0c */ /* 0x000fe20003f46270 */
[----:B------:R2:W-:Y:S01]  /*1d090*/  @!P0 ST.E.64 [R10.64], R58 ;  /* 0x0000003a0a008985 */ /* 0x0005e2000c101b06 */
[----:B------:R-:W-:Y:S02]  /*1d0a0*/  IADD3 R5, R210, 0xa0, RZ ;  /* 0x000000a0d2057810 */ /* 0x000fe40007ffe0ff */
[----:B------:R-:W-:-:S04]  /*1d0b0*/  @!P4 LEA R8, P1, R7, R0, 0x2 ;  /* 0x000000000708c211 */ /* 0x000fc800078210ff */
[----:B------:R-:W-:Y:S02]  /*1d0c0*/  @!P4 LEA.HI.X R9, R7, R4, R9, 0x2, P1 ;  /* 0x000000040709c211 */ /* 0x000fe400008f1409 */
[----:B------:R-:W-:-:S04]  /*1d0d0*/  IADD3 R7, R210, 0xb0, RZ ;  /* 0x000000b0d2077810 */ /* 0x000fc80007ffe0ff */
[----:B------:R-:W-:Y:S02]  /*1d0e0*/  ISETP.GE.AND P1, PT, R7, c[0x0][0x3c8], PT ;  /* 0x0000f20007007a0c */ /* 0x000fe40003f26270 */
[----:B-1----:R-:W-:-:S04]  /*1d0f0*/  @!P6 LEA R16, P3, R6, R0, 0x2 ;  /* 0x000000000610e211 */ /* 0x002fc800078610ff */
[----:B------:R-:W-:Y:S02]  /*1d100*/  @!P6 LEA.HI.X R17, R6, R4, R3, 0x2, P3 ;  /* 0x000000040611e211 */ /* 0x000fe400018f1403 */
[----:B------:R-:W-:Y:S02]  /*1d110*/  ISETP.GE.AND P3, PT, R5, c[0x0][0x3c8], PT ;  /* 0x0000f20005007a0c */ /* 0x000fe40003f66270 */
[----:B------:R-:W-:Y:S01]  /*1d120*/  SHF.R.S32.HI R6, RZ, 0x1f, R2 ;  /* 0x0000001fff067819 */ /* 0x000fe20000011402 */
[----:B------:R1:W-:Y:S01]  /*1d130*/  @!P6 ST.E.64 [R16.64], R70 ;  /* 0x000000461000e985 */ /* 0x0003e2000c101b06 */
[----:B--2---:R-:W-:Y:S02]  /*1d140*/  @!P2 LEA R10, P0, R2, R0, 0x2 ;  /* 0x00000000020aa211 */ /* 0x004fe400078010ff */
[----:B------:R-:W-:Y:S01]  /*1d150*/  IADD3 R3, R210, 0xa8, RZ ;  /* 0x000000a8d2037810 */ /* 0x000fe20007ffe0ff */
[----:B------:R2:W-:Y:S01]  /*1d160*/  @!P5 ST.E.64 [R14.64], R66 ;  /* 0x000000420e00d985 */ /* 0x0005e2000c101b06 */
[----:B------:R-:W-:-:S02]  /*1d170*/  @!P2 LEA.HI.X R11, R2, R4, R6, 0x2, P0 ;  /* 0x00000004020ba211 */ /* 0x000fc400000f1406 */
[----:B------:R-:W-:Y:S02]  /*1d180*/  ISETP.GE.AND P2, PT, R3, c[0x0][0x3c8], PT ;  /* 0x0000f20003007a0c */ /* 0x000fe40003f46270 */
[----:B------:R-:W-:Y:S02]  /*1d190*/  SHF.R.S32.HI R13, RZ, 0x1f, R5 ;  /* 0x0000001fff0d7819 */ /* 0x000fe40000011405 */
[----:B------:R-:W-:Y:S02]  /*1d1a0*/  IADD3 R6, R210, 0xb8, RZ ;  /* 0x000000b8d2067810 */ /* 0x000fe40007ffe0ff */
[----:B------:R-:W-:Y:S02]  /*1d1b0*/  ISETP.GE.AND P6, PT, R2, c[0x0][0x3c8], PT ;  /* 0x0000f20002007a0c */ /* 0x000fe40003fc6270 */
[----:B------:R-:W-:Y:S02]  /*1d1c0*/  SHF.R.S32.HI R12, RZ, 0x1f, R3 ;  /* 0x0000001fff0c7819 */ /* 0x000fe40000011403 */
[----:B------:R-:W-:-:S09]  /*1d1d0*/  IADD3 R2, R210, 0xc8, RZ ;  /* 0x000000c8d2027810 */ /* 0x000fd20007ffe0ff */
[----:B------:R3:W-:Y:S01]  /*1d1e0*/  @!P6 ST.E.64 [R10.64], R78 ;  /* 0x0000004e0a00e985 */ /* 0x0007e2000c101b06 */
[----:B-1----:R-:W-:-:S03]  /*1d1f0*/  @!P3 LEA R16, P0, R5, R0, 0x2 ;  /* 0x000000000510b211 */ /* 0x002fc600078010ff */
[----:B------:R1:W-:Y:S01]  /*1d200*/  @!P4 ST.E.64 [R8.64], R74 ;  /* 0x0000004a0800c985 */ /* 0x0003e2000c101b06 */
[----:B------:R-:W-:Y:S02]  /*1d210*/  @!P3 LEA.HI.X R17, R5, R4, R13, 0x2, P0 ;  /* 0x000000040511b211 */ /* 0x000fe400000f140d */
[----:B------:R-:W-:Y:S02]  /*1d220*/  ISETP.GE.AND P0, PT, R6, c[0x0][0x3c8], PT ;  /* 0x0000f20006007a0c */ /* 0x000fe40003f06270 */
[C---:B--2---:R-:W-:Y:S01]  /*1d230*/  @!P2 LEA R14, P5, R3.reuse, R0, 0x2 ;  /* 0x00000000030ea211 */ /* 0x044fe200078a10ff */
[----:B------:R-:W-:Y:S01]  /*1d240*/  @!P3 ST.E.64 [R16.64], R86 ;  /* 0x000000561000b985 */ /* 0x000fe2000c101b06 */
[----:B------:R-:W-:Y:S02]  /*1d250*/  SHF.R.S32.HI R5, RZ, 0x1f, R6 ;  /* 0x0000001fff057819 */ /* 0x000fe40000011406 */
[----:B------:R-:W-:Y:S02]  /*1d260*/  @!P2 LEA.HI.X R15, R3, R4, R12, 0x2, P5 ;  /* 0x00000004030fa211 */ /* 0x000fe400028f140c */
[----:B------:R-:W-:-:S02]  /*1d270*/  IADD3 R3, R210, 0xc0, RZ ;  /* 0x000000c0d2037810 */ /* 0x000fc40007ffe0ff */
[-C--:B------:R-:W-:Y:S01]  /*1d280*/  @!P1 LEA R12, P5, R7, R0.reuse, 0x2 ;  /* 0x00000000070c9211 */ /* 0x080fe200078a10ff */
[----:B------:R2:W-:Y:S01]  /*1d290*/  @!P2 ST.E.64 [R14.64], R82 ;  /* 0x000000520e00a985 */ /* 0x0005e2000c101b06 */
[----:B------:R-:W-:Y:S02]  /*1d2a0*/  ISETP.GE.AND P6, PT, R3, c[0x0][0x3c8], PT ;  /* 0x0000f20003007a0c */ /* 0x000fe40003fc6270 */
[----:B---3--:R-:W-:-:S04]  /*1d2b0*/  @!P0 LEA R10, P4, R6, R0, 0x2 ;  /* 0x00000000060a8211 */ /* 0x008fc800078810ff */
[-C--:B------:R-:W-:Y:S02]  /*1d2c0*/  @!P0 LEA.HI.X R11, R6, R4.reuse, R5, 0x2, P4 ;  /* 0x00000004060b8211 */ /* 0x080fe400020f1405 */
[----:B------:R-:W-:Y:S02]  /*1d2d0*/  ISETP.GE.AND P4, PT, R2, c[0x0][0x3c8], PT ;  /* 0x0000f20002007a0c */ /* 0x000fe40003f86270 */
[----:B-1----:R-:W-:Y:S02]  /*1d2e0*/  SHF.R.S32.HI R8, RZ, 0x1f, R7 ;  /* 0x0000001fff087819 */ /* 0x002fe40000011407 */
[----:B------:R-:W-:Y:S02]  /*1d2f0*/  SHF.R.S32.HI R6, RZ, 0x1f, R3 ;  /* 0x0000001fff067819 */ /* 0x000fe40000011403 */
[----:B------:R-:W-:Y:S02]  /*1d300*/  @!P1 LEA.HI.X R13, R7, R4, R8, 0x2, P5 ;  /* 0x00000004070d9211 */ /* 0x000fe400028f1408 */
[----:B------:R-:W-:-:S02]  /*1d310*/  IADD3 R7, R210, 0xd0, RZ ;  /* 0x000000d0d2077810 */ /* 0x000fc40007ffe0ff */
[----:B------:R-:W-:Y:S01]  /*1d320*/  IADD3 R8, R210, 0xd8, RZ ;  /* 0x000000d8d2087810 */ /* 0x000fe20007ffe0ff */
[----:B------:R1:W-:Y:S01]  /*1d330*/  @!P1 ST.E.64 [R12.64], R146 ;  /* 0x000000920c009985 */ /* 0x0003e2000c101b06 */
[----:B------:R-:W-:Y:S02]  /*1d340*/  ISETP.GE.AND P5, PT, R7, c[0x0][0x3c8], PT ;  /* 0x0000f20007007a0c */ /* 0x000fe40003fa6270 */
[CC--:B--2---:R-:W-:Y:S01]  /*1d350*/  @!P6 LEA R14, P3, R3.reuse, R0.reuse, 0x2 ;  /* 0x00000000030ee211 */ /* 0x0c4fe200078610ff */
[----:B------:R2:W-:Y:S01]  /*1d360*/  @!P0 ST.E.64 [R10.64], R90 ;  /* 0x0000005a0a008985 */ /* 0x0005e2000c101b06 */
[C---:B------:R-:W-:Y:S02]  /*1d370*/  @!P4 LEA R16, P2, R2.reuse, R0, 0x2 ;  /* 0x000000000210c211 */ /* 0x040fe400078410ff */
[----:B------:R-:W-:Y:S02]  /*1d380*/  @!P6 LEA.HI.X R15, R3, R4, R6, 0x2, P3 ;  /* 0x00000004030fe211 */ /* 0x000fe400018f1406 */
[----:B------:R-:W-:-:S02]  /*1d390*/  ISETP.GE.AND P3, PT, R2, c[0x0][0x3c8], PT ;  /* 0x0000f20002007a0c */ /* 0x000fc40003f66270 */
[----:B------:R-:W-:Y:S01]  /*1d3a0*/  SHF.R.S32.HI R5, RZ, 0x1f, R2 ;  /* 0x0000001fff057819 */ /* 0x000fe20000011402 */
[----:B------:R-:W-:Y:S01]  /*1d3b0*/  @!P6 ST.E.64 [R14.64], R150 ;  /* 0x000000960e00e985 */ /* 0x000fe2000c101b06 */
[----:B------:R-:W-:Y:S02]  /*1d3c0*/  ISETP.GE.AND P4, PT, R8, c[0x0][0x3c8], PT ;  /* 0x0000f20008007a0c */ /* 0x000fe40003f86270 */
[----:B------:R-:W-:Y:S02]  /*1d3d0*/  IADD3 R6, R210, 0xe0, RZ ;  /* 0x000000e0d2067810 */ /* 0x000fe40007ffe0ff */
[----:B------:R-:W-:Y:S02]  /*1d3e0*/  SHF.R.S32.HI R3, RZ, 0x1f, R7 ;  /* 0x0000001fff037819 */ /* 0x000fe40000011407 */
[----:B------:R-:W-:Y:S02]  /*1d3f0*/  SHF.R.S32.HI R9, RZ, 0x1f, R8 ;  /* 0x0000001fff097819 */ /* 0x000fe40000011408 */
[----:B------:R-:W-:-:S02]  /*1d400*/  ISETP.GE.AND P6, PT, R2, c[0x0][0x3c8], PT ;  /* 0x0000f20002007a0c */ /* 0x000fc40003fc6270 */
[----:B------:R-:W-:Y:S02]  /*1d410*/  @!P3 LEA.HI.X R17, R2, R4, R5, 0x2, P2 ;  /* 0x000000040211b211 */ /* 0x000fe400010f1405 */
[----:B------:R-:W-:Y:S02]  /*1d420*/  ISETP.GE.AND P3, PT, R6, c[0x0][0x3c8], PT ;  /* 0x0000f20006007a0c */ /* 0x000fe40003f66270 */
[C---:B------:R-:W-:Y:S02]  /*1d430*/  IADD3 R5, R210.reuse, 0xe8, RZ ;  /* 0x000000e8d2057810 */ /* 0x040fe40007ffe0ff */
[----:B-1----:R-:W-:Y:S02]  /*1d440*/  @!P5 LEA R12, P1, R7, R0, 0x2 ;  /* 0x00000000070cd211 */ /* 0x002fe400078210ff */
[----:B------:R-:W-:Y:S02]  /*1d450*/  ISETP.GE.AND P2, PT, R5, c[0x0][0x3c8], PT ;  /* 0x0000f20005007a0c */ /* 0x000fe40003f46270 */
[----:B------:R-:W-:Y:S01]  /*1d460*/  @!P5 LEA.HI.X R13, R7, R4, R3, 0x2, P1 ;  /* 0x00000004070dd211 */ /* 0x000fe200008f1403 */
[----:B------:R-:W-:Y:S01]  /*1d470*/  @!P6 ST.E.64 [R16.64], R170 ;  /* 0x000000aa1000e985 */ /* 0x000fe2000c101b06 */
[----:B------:R-:W-:-:S02]  /*1d480*/  IADD3 R3, R210, 0xf0, RZ ;  /* 0x000000f0d2037810 */ /* 0x000fc40007ffe0ff */
[C---:B--2---:R-:W-:Y:S01]  /*1d490*/  @!P4 LEA R10, P0, R8.reuse, R0, 0x2 ;  /* 0x00000000080ac211 */ /* 0x044fe200078010ff */
[----:B------:R-:W-:Y:S01]  /*1d4a0*/  @!P5 ST.E.64 [R12.64], R154 ;  /* 0x0000009a0c00d985 */ /* 0x000fe2000c101b06 */
[----:B------:R-:W-:Y:S02]  /*1d4b0*/  ISETP.GE.AND P1, PT, R3, c[0x0][0x3c8], PT ;  /* 0x0000f20003007a0c */ /* 0x000fe40003f26270 */
[----:B------:R-:W-:Y:S02]  /*1d4c0*/  @!P4 LEA.HI.X R11, R8, R4, R9, 0x2, P0 ;  /* 0x00000004080bc211 */ /* 0x000fe400000f1409 */
[----:B------:R-:W-:Y:S02]  /*1d4d0*/  SHF.R.S32.HI R7, RZ, 0x1f, R6 ;  /* 0x0000001fff077819 */ /* 0x000fe40000011406 */
[C---:B------:R-:W-:Y:S01]  /*1d4e0*/  @!P3 LEA R8, P0, R6.reuse, R0, 0x2 ;  /* 0x000000000608b211 */ /* 0x040fe200078010ff */
[----:B------:R-:W-:Y:S03]  /*1d4f0*/  @!P4 ST.E.64 [R10.64], R110 ;  /* 0x0000006e0a00c985 */ /* 0x000fe6000c101b06 */
[----:B------:R-:W-:-:S02]  /*1d500*/  @!P3 LEA.HI.X R9, R6, R4, R7, 0x2, P0 ;  /* 0x000000040609b211 */ /* 0x000fc400000f1407 */
        /* <DEDUP_REMOVED lines=17> */
.L_x_732:
[----:B------:R-:W-:Y:S01]  /*1d620*/  ISETP.NE.U32.AND P0, PT, RZ, c[0x0][0x508], PT ;  /* 0x00014200ff007a0c */ /* 0x000fe20003f05070 */
[----:B------:R-:W-:Y:S01]  /*1d630*/  IMAD.MOV.U32 R4, RZ, RZ, 0x4 ;  /* 0x00000004ff047424 */ /* 0x000fe200078e00ff */
[----:B------:R-:W-:Y:S01]  /*1d640*/  ISETP.NE.U32.AND P2, PT, RZ, c[0x0][0x500], PT ;  /* 0x00014000ff007a0c */ /* 0x000fe20003f45070 */
[----:B------:R-:W-:Y:S01]  /*1d650*/  IMAD.MOV.U32 R19, RZ, RZ, c[0x0][0x388] ;  /* 0x0000e200ff137624 */ /* 0x000fe200078e00ff */
[----:B------:R-:W-:Y:S01]  /*1d660*/  ISETP.NE.AND.EX P0, PT, RZ, c[0x0][0x50c], PT, P0 ;  /* 0x00014300ff007a0c */ /* 0x000fe20003f05300 */
[----:B------:R-:W-:Y:S01]  /*1d670*/  IMAD.MOV.U32 R6, RZ, RZ, RZ ;  /* 0x000000ffff067224 */ /* 0x000fe200078e00ff */
[----:B------:R-:W-:Y:S01]  /*1d680*/  ISETP.NE.AND.EX P2, PT, RZ, c[0x0][0x504], PT, P2 ;  /* 0x00014100ff007a0c */ /* 0x000fe20003f45320 */
[----:B------:R-:W-:-:S10]  /*1d690*/  IMAD.WIDE R2, R235, R4, c[0x0][0x500] ;  /* 0x00014000eb027625 */ /* 0x000fd400078e0204 */
[----:B------:R-:W-:Y:S02]  /*1d6a0*/  @P0 IMAD.WIDE R4, R235, R4, c[0x0][0x508] ;  /* 0x00014200eb040625 */ /* 0x000fe400078e0204 */
[----:B------:R2:W5:Y:S04]  /*1d6b0*/  @P2 LDG.E R6, [R2.64] ;  /* 0x0000000602062981 */ /* 0x000568000c1e1900 */
[----:B------:R2:W5:Y:S01]  /*1d6c0*/  @P0 LDG.E R19, [R4.64] ;  /* 0x0000000604130981 */ /* 0x000562000c1e1900 */
[----:B------:R-:W-:-:S04]  /*1d6d0*/  ISETP.NE.AND P1, PT, R247, RZ, PT ;  /* 0x000000fff700720c */ /* 0x000fc80003f25270 */
[----:B------:R-:W-:Y:S01]  /*1d6e0*/  SEL R18, R247, c[0x0][0x3d4], P1 ;  /* 0x0000f500f7127a07 */ /* 0x000fe20000800000 */
[----:B------:R-:W-:Y:S05]  /*1d6f0*/  @P0 BRA `(.L_x_753) ;  /* 0x0000004000000947 */ /* 0x000fea0003800000 */
[----:B------:R-:W-:Y:S05]  /*1d700*/  @!P2 BRA `(.L_x_753) ;  /* 0x000000300000a947 */ /* 0x000fea0003800000 */
[----:B------:R3:W4:Y:S04]  /*1d710*/  LDG.E R0, [R2.64] ;  /* 0x0000000602007981 */ /* 0x000728000c1e1900 */
[----:B--23--:R-:W4:Y:S02]  /*1d720*/  LDG.E R2, [R2.64+0x4] ;  /* 0x0000040602027981 */ /* 0x00cf24000c1e1900 */
[----:B----45:R-:W-:Y:S02]  /*1d730*/  IADD3 R19, -R0, R2, RZ ;  /* 0x0000000200137210 */ /* 0x030fe40007ffe1ff */
.L_x_753:
        /* <DEDUP_REMOVED lines=8> */
[----:B------:R-:W-:Y:S01]  /*1d7c0*/  IMAD R0, R19, c[0x0][0x4e8], RZ ;  /* 0x00013a0013007a24 */ /* 0x000fe200078e02ff */
[----:B------:R-:W-:-:S04]  /*1d7d0*/  IADD3 R13, R225, R2, RZ ;  /* 0x00000002e10d7210 */ /* 0x000fc80007ffe0ff */
[----:B------:R-:W-:-:S13]  /*1d7e0*/  ISETP.GE.AND P0, PT, R13, R0, PT ;  /* 0x000000000d00720c */ /* 0x000fda0003f06270 */
[----:B------:R-:W-:Y:S05]  /*1d7f0*/  @P0 BRA `(.L_x_755) ;  /* 0x000002b000000947 */ /* 0x000fea0003800000 */
[----:B------:R-:W-:Y:S01]  /*1d800*/  IMAD.MOV.U32 R0, RZ, RZ, 0x368 ;  /* 0x00000368ff007424 */ /* 0x000fe200078e00ff */
[----:B------:R-:W-:-:S04]  /*1d810*/  ISETP.GT.AND P2, PT, R18, 0x1, PT ;  /* 0x000000011200780c */ /* 0x000fc80003f44270 */
[----:B------:R-:W-:-:S04]  /*1d820*/  SEL R0, R0, 0x328, P2 ;  /* 0x0000032800007807 */ /* 0x000fc80001000000 */
[----:B------:R2:W3:Y:S08]  /*1d830*/  LDC.64 R8, c[0x0][R0+0x170] ;  /* 0x00005c0000087b82 */ /* 0x0004f00000000a00 */
[----:B------:R2:W4:Y:S08]  /*1d840*/  LDC.64 R4, c[0x0][R0+0x168] ;  /* 0x00005a0000047b82 */ /* 0x0005300000000a00 */
[----:B------:R2:W5:Y:S08]  /*1d850*/  LDC.64 R14, c[0x0][R0+0x178] ;  /* 0x00005e00000e7b82 */ /* 0x0005700000000a00 */
[----:B------:R2:W1:Y:S02]  /*1d860*/  LDC.64 R10, c[0x0][R0+0x160] ;  /* 0x00005800000a7b82 */ /* 0x0004640000000a00 */
[----:B--2---:R-:W-:-:S02]  /*1d870*/  IMAD.MOV.U32 R0, RZ, RZ, c[0x0][0x4e8] ;  /* 0x00013a00ff007624 */ /* 0x004fc400078e00ff */
[-C--:B---3--:R-:W-:Y:S02]  /*1d880*/  IMAD R7, R9, R12.reuse, RZ ;  /* 0x0000000c09077224 */ /* 0x088fe400078e02ff */
[----:B------:R-:W-:Y:S01]  /*1d890*/  IMAD.WIDE.U32 R2, R8, R12, RZ ;  /* 0x0000000c08027225 */ /* 0x000fe200078e00ff */
[----:B------:R-:W-:Y:S02]  /*1d8a0*/  ISETP.NE.AND P0, PT, R0, 0x1, PT ;  /* 0x000000010000780c */ /* 0x000fe40003f05270 */
[----:B------:R-:W-:Y:S01]  /*1d8b0*/  MOV R0, R13 ;  /* 0x0000000d00007202 */ /* 0x000fe20000000f00 */
[----:B------:R-:W-:Y:S01]  /*1d8c0*/  IMAD R8, R8, R20, R7 ;  /* 0x0000001408087224 */ /* 0x000fe200078e0207 */
[----:B------:R-:W-:Y:S01]  /*1d8d0*/  SEL R7, R248, RZ, P2 ;  /* 0x000000fff8077207 */ /* 0x000fe20001000000 */
[-C--:B----4-:R-:W-:Y:S02]  /*1d8e0*/  IMAD R9, R5, R227.reuse, RZ ;  /* 0x000000e305097224 */ /* 0x090fe400078e02ff */
[----:B------:R-:W-:Y:S01]  /*1d8f0*/  IMAD.WIDE.U32 R4, R4, R227, RZ ;  /* 0x000000e304047225 */ /* 0x000fe200078e00ff */
[----:B------:R-:W-:-:S03]  /*1d900*/  IADD3 R3, R3, R8, RZ ;  /* 0x0000000803037210 */ /* 0x000fc60007ffe0ff */
[----:B------:R-:W-:Y:S02]  /*1d910*/  IMAD.IADD R9, R5, 0x1, R9 ;  /* 0x0000000105097824 */ /* 0x000fe400078e0209 */
[----:B------:R-:W-:-:S04]  /*1d920*/  @P0 IMAD.HI.U32 R16, R13, c[0x0][0x4ec], RZ ;  /* 0x00013b000d100a27 */ /* 0x000fc800078e00ff */
[-C--:B-----5:R-:W-:Y:S01]  /*1d930*/  IMAD R8, R15, R7.reuse, RZ ;  /* 0x000000070f087224 */ /* 0x0a0fe200078e02ff */
        /* <DEDUP_REMOVED lines=10> */
[----:B-1----:R-:W-:Y:S01]  /*1d9e0*/  IMAD R0, R11, R2, RZ ;  /* 0x000000020b007224 */ /* 0x002fe200078e02ff */
        /* <DEDUP_REMOVED lines=12> */
.L_x_755:
[----:B------:R-:W-:Y:S05]  /*1dab0*/  BSYNC B0 ;  /* 0x0000000000007941 */ /* 0x000fea0003800000 */
.L_x_754:
[----:B------:R-:W-:-:S13]  /*1dac0*/  ISETP.GT.AND P0, PT, R18, 0x1, PT ;  /* 0x000000011200780c */ /* 0x000fda0003f04270 */
[----:B------:R-:W-:Y:S05]  /*1dad0*/  @P0 BRA `(.L_x_747) ;  /* 0x0000087000000947 */ /* 0x000fea0003800000 */
[----:B------:R-:W-:Y:S01]  /*1dae0*/  MOV R2, c[0x0][0x4e8] ;  /* 0x00013a0000027a02 */ /* 0x000fe20000000f00 */
[----:B-1----:R-:W-:Y:S01]  /*1daf0*/  IMAD R0, R17, c[0x0][0x3a0], RZ ;  /* 0x0000e80011007a24 */ /* 0x002fe200078e02ff */
[----:B------:R-:W-:Y:S01]  /*1db00*/  LEA R4, R237, R214, 0x5 ;  /* 0x000000d6ed047211 */ /* 0x000fe200078e28ff */
[----:B------:R-:W-:Y:S01]  /*1db10*/  IMAD R5, R20, c[0x0][0x3f0], RZ ;  /* 0x0000fc0014057a24 */ /* 0x000fe200078e02ff */
[----:B------:R-:W-:Y:S01]  /*1db20*/  ISETP.NE.AND P0, PT, R2, 0x1, PT ;  /* 0x000000010200780c */ /* 0x000fe20003f05270 */
[----:B------:R-:W-:Y:S01]  /*1db30*/  IMAD.WIDE.U32 R2, R6, c[0x0][0x3a0], RZ ;  /* 0x0000e80006027a25 */ /* 0x000fe200078e00ff */
[----:B------:R-:W-:Y:S02]  /*1db40*/  IADD3 R4, R225, R4, RZ ;  /* 0x00000004e1047210 */ /* 0x000fe40007ffe0ff */
[----:B------:R-:W-:Y:S01]  /*1db50*/  IADD3 R13, R214, R225, RZ ;  /* 0x000000e1d60d7210 */ /* 0x000fe20007ffe0ff */
        /* <DEDUP_REMOVED lines=26> */
.L_x_811:
[----:B------:R-:W-:Y:S05]  /*1dd00*/  BRA.DIV ~URZ, `(.L_x_757) ;  /* 0x000024727f007947 */ /* 0x000fea000b800000 */
[----:B------:R3:W4:Y:S02]  /*1dd10*/  SHFL.IDX PT, R2, R14, RZ, 0x181f ;  /* 0x00181fff0e027589 */ /* 0x00072400000e0000 */
.L_x_812:
        /* <DEDUP_REMOVED lines=27> */
.L_x_759:
[----:B------:R-:W-:Y:S05]  /*1ded0*/  BSYNC B0 ;  /* 0x0000000000007941 */ /* 0x000fea0003800000 */
.L_x_758:
[----:B------:R-:W-:Y:S05]  /*1dee0*/  BRA.DIV ~URZ, `(.L_x_760) ;  /* 0x000023027f007947 */ /* 0x000fea000b800000 */
[----:B--2---:R2:W1:Y:S04]  /*1def0*/  SHFL.IDX PT, R10, R11, 0x1, 0x181f ;  /* 0x00381f000b0a7f89 */ /* 0x00446800000e0000 */
[----:B----4-:R2:W4:Y:S02]  /*1df00*/  SHFL.IDX PT, R2, R14, 0x1, 0x181f ;  /* 0x00381f000e027f89 */ /* 0x01052400000e0000 */
.L_x_813:
        /* <DEDUP_REMOVED lines=20> */
.L_x_762:
[----:B------:R-:W-:Y:S05]  /*1e050*/  BSYNC B0 ;  /* 0x0000000000007941 */ /* 0x000fea0003800000 */
.L_x_761:
[----:B------:R-:W-:Y:S05]  /*1e060*/  BRA.DIV ~URZ, `(.L_x_763) ;  /* 0x000022527f007947 */ /* 0x000fea000b800000 */
[----:B-1----:R1:W2:Y:S02]  /*1e070*/  SHFL.IDX PT, R10, R11, 0x2, 0x181f ;  /* 0x00581f000b0a7f89 */ /* 0x0022a400000e0000 */
.L_x_814:
[----:B------:R-:W-:Y:S05]  /*1e080*/  BRA.DIV ~URZ, `(.L_x_764) ;  /* 0x000022a27f007947 */ /* 0x000fea000b800000 */
[----:B----4-:R4:W1:Y:S02]  /*1e090*/  SHFL.IDX PT, R2, R14, 0x2, 0x181f ;  /* 0x00581f000e027f89 */ /* 0x01086400000e0000 */
.L_x_815:
        /* <DEDUP_REMOVED lines=20> */
.L_x_766:
[----:B------:R-:W-:Y:S05]  /*1e1e0*/  BSYNC B0 ;  /* 0x0000000000007941 */ /* 0x000fea0003800000 */
.L_x_765:
[----:B------:R-:W-:Y:S05]  /*1e1f0*/  BRA.DIV ~URZ, `(.L_x_767) ;  /* 0x000021a27f007947 */ /* 0x000fea000b800000 */
[----:B--2---:R2:W3:Y:S04]  /*1e200*/  SHFL.IDX PT, R10, R11, 0x3, 0x181f ;  /* 0x00781f000b0a7f89 */ /* 0x0044e800000e0000 */
[----:B-1----:R2:W1:Y:S02]  /*1e210*/  SHFL.IDX PT, R2, R14, 0x3, 0x181f ;  /* 0x00781f000e027f89 */ /* 0x00246400000e0000 */
.L_x_816:
        /* <DEDUP_REMOVED lines=19> */
.L_x_747:
[----:B------:R-:W-:Y:S05]  /*1e350*/  BSYNC B1 ;  /* 0x0000000000017941 */ /* 0x000fea0003800000 */
.L_x_731:
        /* <DEDUP_REMOVED lines=9> */
[----:B--234-:R-:W-:-:S04]  /*1e3f0*/  LOP3.LUT R14, R0, 0x1f, RZ, 0xc0, !PT ;  /* 0x0000001f000e7812 */ /* 0x01cfc800078ec0ff */
[----:B------:R-:W-:Y:S01]  /*1e400*/  ISETP.NE.AND P6, PT, R14, 0x1f, PT ;  /* 0x0000001f0e00780c */ /* 0x000fe20003fc5270 */
[----:B------:R-:W-:Y:S10]  /*1e410*/  BRA.DIV ~URZ, `(.L_x_769) ;  /* 0x000020527f007947 */ /* 0x000ff4000b800000 */
[----:B------:R2:W3:Y:S02]  /*1e420*/  SHFL.IDX PT, R10, R112, RZ, 0x1f ;  /* 0x00001fff700a7589 */ /* 0x0004e400000e0000 */
.L_x_817:
[----:B------:R-:W-:Y:S05]  /*1e430*/  BRA.DIV ~URZ, `(.L_x_770) ;  /* 0x000020a27f007947 */ /* 0x000fea000b800000 */
[----:B------:R4:W2:Y:S02]  /*1e440*/  SHFL.IDX PT, R8, R112, 0x1, 0x1f ;  /* 0x00201f0070087f89 */ /* 0x0008a400000e0000 */
.L_x_818:
        /* <DEDUP_REMOVED lines=18> */
.L_x_819:
[----:B----4-:R-:W-:-:S04]  /*1e570*/  SEL R4, R4, RZ, P5 ;  /* 0x000000ff04047207 */ /* 0x010fc80002800000 */
        /* <DEDUP_REMOVED lines=14> */
[----:B------:R1:W4:Y:S02]  /*1e660*/  SHFL.IDX PT, R0, R4, 0x1f, 0x1f ;  /* 0x03e01f0004007f89 */ /* 0x00032400000e0000 */
.L_x_820:
[----:B----4-:R-:W-:Y:S01]  /*1e670*/  IMAD R0, R0, c[0x0][0x538], RZ ;  /* 0x00014e0000007a24 */ /* 0x010fe200078e02ff */
[----:B------:R-:W-:Y:S04]  /*1e680*/  BSSY B1, `(.L_x_773) ;  /* 0x00000c7000017945 */ /* 0x000fe80003800000 */
[----:B--2---:R-:W-:-:S04]  /*1e690*/  IADD3 R8, R0, R8, RZ ;  /* 0x0000000800087210 */ /* 0x004fc80007ffe0ff */
[----:B---3--:R-:W-:-:S13]  /*1e6a0*/  ISETP.GT.AND P0, PT, R8, R10, PT ;  /* 0x0000000a0800720c */ /* 0x008fda0003f04270 */
[----:B------:R-:W-:Y:S05]  /*1e6b0*/  @P0 BRA `(.L_x_774) ;  /* 0x0000024000000947 */ /* 0x000fea0003800000 */
.L_x_778:
        /* <DEDUP_REMOVED lines=16> */
.L_x_821:
        /* <DEDUP_REMOVED lines=16> */
.L_x_822:
[----:B--2---:R-:W-:-:S05]  /*1e8c0*/  IMAD R0, R0, c[0x0][0x538], RZ ;  /* 0x00014e0000007a24 */ /* 0x004fca00078e02ff */
[----:B------:R-:W-:-:S04]  /*1e8d0*/  IADD3 R8, R0, R8, RZ ;  /* 0x0000000800087210 */ /* 0x000fc80007ffe0ff */
[----:B------:R-:W-:-:S13]  /*1e8e0*/  ISETP.GT.AND P0, PT, R8, R10, PT ;  /* 0x0000000a0800720c */ /* 0x000fda0003f04270 */
[----:B-1----:R-:W-:Y:S05]  /*1e8f0*/  @!P0 BRA `(.L_x_778) ;  /* 0xfffffdc000008947 */ /* 0x002fea000383ffff */
.L_x_774:
[----:B------:R-:W-:-:S05]  /*1e900*/  IADD3 R12, -R0, R8, RZ ;  /* 0x00000008000c7210 */ /* 0x000fca0007ffe1ff */
[----:B------:R-:W-:-:S05]  /*1e910*/  IMAD R0, R4, c[0x0][0x538], R12 ;  /* 0x00014e0004007a24 */ /* 0x000fca00078e020c */
[----:B------:R-:W-:Y:S01]  /*1e920*/  ISETP.GT.AND P0, PT, R0, R10, PT ;  /* 0x0000000a0000720c */ /* 0x000fe20003f04270 */
[----:B------:R-:W-:-:S12]  /*1e930*/  BRA.DIV ~URZ, `(.L_x_779) ;  /* 0x000020027f007947 */ /* 0x000fd8000b800000 */
[----:B------:R-:W-:-:S04]  /*1e940*/  VOTE.ANY R11, PT, !P0 ;  /* 0x00000000000b7806 */ /* 0x000fc800040e0100 */
.L_x_823:
[----:B------:R-:W2:Y:S02]  /*1e950*/  POPC R0, R11 ;  /* 0x0000000b00007309 */ /* 0x000ea40000000000 */
[----:B--2---:R-:W-:Y:S01]  /*1e960*/  IADD3 R235, R0, R235, RZ ;  /* 0x000000eb00eb7210 */ /* 0x004fe20007ffe0ff */
[----:B------:R-:W-:Y:S05]  /*1e970*/  BRA.DIV ~URZ, `(.L_x_780) ;  /* 0x000020127f007947 */ /* 0x000fea000b800000 */
[----:B------:R2:W3:Y:S04]  /*1e980*/  SHFL.IDX PT, R8, R6, R0, 0x1f ;  /* 0x00001f0006087589 */ /* 0x0004e800000e0000 */
[----:B------:R2:W4:Y:S02]  /*1e990*/  SHFL.IDX PT, R7, R7, R0, 0x1f ;  /* 0x00001f0007077589 */ /* 0x00052400000e0000 */
.L_x_824:
[----:B------:R-:W-:Y:S01]  /*1e9a0*/  ISETP.NE.AND P0, PT, R11, RZ, PT ;  /* 0x000000ff0b00720c */ /* 0x000fe20003f05270 */
[----:B------:R-:W-:-:S12]  /*1e9b0*/  BSSY B0, `(.L_x_781) ;  /* 0x0000005000007945 */ /* 0x000fd80003800000 */
[----:B------:R-:W-:Y:S05]  /*1e9c0*/  @!P0 BRA `(.L_x_782) ;  /* 0x0000003000008947 */ /* 0x000fea0003800000 */
[----:B--2---:R-:W-:Y:S01]  /*1e9d0*/  IADD3 R0, R0, -0x1, RZ ;  /* 0xffffffff00007810 */ /* 0x004fe20007ffe0ff */
[----:B------:R-:W-:Y:S05]  /*1e9e0*/  BRA.DIV ~URZ, `(.L_x_783) ;  /* 0x000020727f007947 */ /* 0x000fea000b800000 */
[----:B------:R2:W1:Y:S02]  /*1e9f0*/  SHFL.IDX PT, R13, R4, R0, 0x1f ;  /* 0x00001f00040d7589 */ /* 0x00046400000e0000 */
.L_x_782:
[----:B------:R-:W-:Y:S05]  /*1ea00*/  BSYNC B0 ;  /* 0x0000000000007941 */ /* 0x000fea0003800000 */
.L_x_781:
[----:B----4-:R-:W-:Y:S01]  /*1ea10*/  ISETP.NE.AND P0, PT, R7, 0x1, PT ;  /* 0x000000010700780c */ /* 0x010fe20003f05270 */
[----:B-1----:R-:W-:Y:S01]  /*1ea20*/  IMAD R232, R13, c[0x0][0x538], R12 ;  /* 0x00014e000de87a24 */ /* 0x002fe200078e020c */
[----:B------:R-:W-:Y:S04]  /*1ea30*/  BSSY B0, `(.L_x_784) ;  /* 0x0000084000007945 */ /* 0x000fe80003800000 */
[----:B--2---:R-:W-:-:S07]  /*1ea40*/  IADD3 R6, -R232, R10, RZ ;  /* 0x0000000ae8067210 */ /* 0x004fce0007ffe1ff */
[----:B------:R-:W-:Y:S05]  /*1ea50*/  @!P0 BRA `(.L_x_785) ;  /* 0x000003e000008947 */ /* 0x000fea0003800000 */
[-C--:B---3--:R-:W-:Y:S02]  /*1ea60*/  IABS R0, R8.reuse ;  /* 0x0000000800007213 */ /* 0x088fe40000000000 */
        /* <DEDUP_REMOVED lines=15> */
[----:B------:R-:W-:-:S04]  /*1eb60*/  IMAD.MOV R0, RZ, RZ, -R10 ;  /* 0x000000ffff007224 */ /* 0x000fc800078e0a0a */
[----:B------:R-:W-:Y:S02]  /*1eb70*/  IMAD.MOV.U32 R3, RZ, RZ, R0 ;  /* 0x000000ffff037224 */ /* 0x000fe400078e0000 */
        /* <DEDUP_REMOVED lines=13> */
[----:B-1----:R-:W-:-:S04]  /*1ec50*/  IADD3 R2, RZ, -R3, RZ ;  /* 0x80000003ff027210 */ /* 0x002fc80007ffe0ff */
[----:B------:R-:W-:Y:S01]  /*1ec60*/  @!P1 IMAD.MOV R0, RZ, RZ, -R0 ;  /* 0x000000ffff009224 */ /* 0x000fe200078e0a00 */
[----:B------:R-:W-:Y:S01]  /*1ec70*/  @!P0 LOP3.LUT R0, RZ, R8, RZ, 0x33, !PT ;  /* 0x00000008ff008212 */ /* 0x000fe200078e33ff */
[----:B------:R-:W-:Y:S01]  /*1ec80*/  IMAD.MOV.U32 R4, RZ, RZ, R2 ;  /* 0x000000ffff047224 */ /* 0x000fe200078e0002 */
[----:B------:R-:W-:Y:S02]  /*1ec90*/  IABS R2, R7 ;  /* 0x0000000700027213 */ /* 0x000fe40000000000 */
[----:B------:R-:W-:Y:S01]  /*1eca0*/  IABS R10, R0 ;  /* 0x00000000000a7213 */ /* 0x000fe20000000000 */
[----:B------:R-:W-:Y:S02]  /*1ecb0*/  IMAD R4, R4, R5, RZ ;  /* 0x0000000504047224 */ /* 0x000fe400078e02ff */
[----:B------:R-:W-:Y:S01]  /*1ecc0*/  IMAD.MOV R9, RZ, RZ, -R2 ;  /* 0x000000ffff097224 */ /* 0x000fe200078e0a02 */
[----:B------:R-:W-:-:S05]  /*1ecd0*/  MOV R2, RZ ;  /* 0x000000ff00027202 */ /* 0x000fca0000000f00 */
        /* <DEDUP_REMOVED lines=22> */
.L_x_785:
[----:B------:R-:W-:-:S04]  /*1ee40*/  IMAD.MOV.U32 R2, RZ, RZ, 0x4 ;  /* 0x00000004ff027424 */ /* 0x000fc800078e00ff */
[----:B------:R-:W-:-:S05]  /*1ee50*/  IMAD.WIDE R2, R235, R2, c[0x0][0x590] ;  /* 0x00016400eb027625 */ /* 0x000fca00078e0202 */
[----:B------:R-:W2:Y:S02]  /*1ee60*/  LDG.E R4, [R2.64] ;  /* 0x0000000602047981 */ /* 0x000ea4000c1e1900 */
        /* <DEDUP_REMOVED lines=63> */
[----:B------:R-:W-:Y:S02]  /*1f260*/  IMAD R234, R2, R3, R6 ;  /* 0x0000000302ea7224 */ /* 0x000fe400078e0206 */
.L_x_786:
[----:B------:R-:W-:Y:S05]  /*1f270*/  BSYNC B0 ;  /* 0x0000000000007941 */ /* 0x000fea0003800000 */
.L_x_784:
[----:B------:R-:W-:-:S04]  /*1f280*/  LOP3.LUT R2, RZ, R2, RZ, 0x33, !PT ;  /* 0x00000002ff027212 */ /* 0x000fc800078e33ff */
[----:B------:R-:W-:Y:S01]  /*1f290*/  IADD3 R233, R2, R8, RZ ;  /* 0x0000000802e97210 */ /* 0x000fe20007ffe0ff */
[----:B------:R-:W-:Y:S05]  /*1f2a0*/  BRA `(.L_x_787) ;  /* 0x0000004000007947 */ /* 0x000fea0003800000 */
.L_x_775:
[----:B------:R-:W-:Y:S01]  /*1f2b0*/  IMAD.MOV.U32 R232, RZ, RZ, R10 ;  /* 0x000000ffffe87224 */ /* 0x000fe200078e000a */
[----:B------:R-:W-:Y:S01]  /*1f2c0*/  MOV R234, RZ ;  /* 0x000000ff00ea7202 */ /* 0x000fe20000000f00 */
[----:B------:R-:W-:Y:S01]  /*1f2d0*/  IMAD.MOV.U32 R233, RZ, RZ, RZ ;  /* 0x000000ffffe97224 */ /* 0x000fe200078e00ff */
[----:B------:R-:W-:Y:S02]  /*1f2e0*/  MOV R235, c[0x0][0x53c] ;  /* 0x00014f0000eb7a02 */ /* 0x000fe40000000f00 */
.L_x_787:
[----:B------:R-:W-:Y:S05]  /*1f2f0*/  BSYNC B1 ;  /* 0x0000000000017941 */ /* 0x000fea0003800000 */
.L_x_773:
[----:B------:R-:W-:Y:S01]  /*1f300*/  WARPSYNC 0xffffffff ;  /* 0xffffffff00007948 */ /* 0x000fe20003800000 */
[----:B------:R-:W-:Y:S01]  /*1f310*/  BAR.SYNC.DEFER_BLOCKING 0x4, 0x100 ;  /* 0x0104000000007b1d */ /* 0x000fe20000010000 */
[----:B------:R-:W-:-:S13]  /*1f320*/  ISETP.NE.AND P0, PT, R14, RZ, PT ;  /* 0x000000ff0e00720c */ /* 0x000fda0003f05270 */
[----:B------:R2:W-:Y:S04]  /*1f330*/  @!P0 STS.128 [0x20080], R232 ;  /* 0x020080e8ff008388 */ /* 0x0005e80000000c00 */
[----:B------:R-:W-:Y:S06]  /*1f340*/  BAR.ARV 0x5, 0x100 ;  /* 0x0144000000007b1d */ /* 0x000fec0000002000 */
.L_x_768:
[----:B-1----:R-:W-:-:S13]  /*1f350*/  ISETP.GE.AND P0, PT, R235, c[0x0][0x53c], PT ;  /* 0x00014f00eb007a0c */ /* 0x002fda0003f06270 */
[----:B--23--:R-:W-:Y:S01]  /*1f360*/  @P0 CALL.REL.NOINC `(.L_x_788) ;  /* 0x0000001000000944 */ /* 0x00cfe20003c00000 */
[----:B------:R-:W-:Y:S05]  /*1f370*/  BRA `(.L_x_789) ;  /* 0xfffe24e000007947 */ /* 0x000fea000383ffff */
.L_x_788:
[----:B------:R-:W-:Y:S05]  /*1f380*/  EXIT ;  /* 0x000000000000794d */ /* 0x000fea0003800000 */
.L_x_555:
[----:B------:R-:W-:Y:S01]  /*1f390*/  IMAD.MOV.U32 R0, RZ, RZ, R5 ;  /* 0x000000ffff007224 */ /* 0x000fe200078e0005 */
[----:B------:R-:W-:Y:S02]  /*1f3a0*/  MOV R2, 0x1 ;  /* 0x0000000100027802 */ /* 0x000fe40000000f00 */
[----:B------:R-:W-:Y:S02]  /*1f3b0*/  MOV R3, 0x1f3d0 ;  /* 0x0001f3d000037802 */ /* 0x000fe40000000f00 */
[----:B--2---:R-:W-:Y:S05]  /*1f3c0*/  CALL.REL.NOINC `($__internal_14_$__cuda_sm70_shflsync_up_p) ;  /* 0x000017a000007944 */ /* 0x004fea0003c00000 */
[----:B------:R-:W-:Y:S01]  /*1f3d0*/  MOV R0, R4 ;  /* 0x0000000400007202 */ /* 0x000fe20000000f00 */
[----:B------:R-:W-:Y:S05]  /*1f3e0*/  BRA `(.L_x_790) ;  /* 0xfffe107000007947 */ /* 0x000fea000383ffff */
.L_x_556:
[----:B------:R-:W-:Y:S01]  /*1f3f0*/  IMAD.MOV.U32 R0, RZ, RZ, R5 ;  /* 0x000000ffff007224 */ /* 0x000fe200078e0005 */
[----:B------:R-:W-:Y:S02]  /*1f400*/  MOV R2, 0x2 ;  /* 0x0000000200027802 */ /* 0x000fe40000000f00 */
[----:B------:R-:W-:Y:S02]  /*1f410*/  MOV R3, 0x1f430 ;  /* 0x0001f43000037802 */ /* 0x000fe40000000f00 */
[----:B--2---:R-:W-:Y:S05]  /*1f420*/  CALL.REL.NOINC `($__internal_14_$__cuda_sm70_shflsync_up_p) ;  /* 0x0000174000007944 */ /* 0x004fea0003c00000 */
[----:B------:R-:W-:Y:S01]  /*1f430*/  SEL R0, R4, RZ, P4 ;  /* 0x000000ff04007207 */ /* 0x000fe20002000000 */
[----:B------:R-:W-:Y:S01]  /*1f440*/  IMAD.MOV.U32 R2, RZ, RZ, 0x4 ;  /* 0x00000004ff027424 */ /* 0x000fe200078e00ff */
[----:B------:R-:W-:-:S03]  /*1f450*/  MOV R3, 0x1f480 ;  /* 0x0001f48000037802 */ /* 0x000fc60000000f00 */
[----:B------:R-:W-:Y:S02]  /*1f460*/  IMAD.IADD R0, R5, 0x1, R0 ;  /* 0x0000000105007824 */ /* 0x000fe400078e0200 */
[----:B------:R-:W-:Y:S05]  /*1f470*/  CALL.REL.NOINC `($__internal_14_$__cuda_sm70_shflsync_up_p) ;  /* 0x000016f000007944 */ /* 0x000fea0003c00000 */
        /* <DEDUP_REMOVED lines=12> */
[----:B------:R-:W-:Y:S02]  /*1f540*/  MOV R3, 0x1f ;  /* 0x0000001f00037802 */ /* 0x000fe40000000f00 */
[----:B------:R-:W-:Y:S01]  /*1f550*/  MOV R2, 0x1f590 ;  /* 0x0001f59000027802 */ /* 0x000fe20000000f00 */
[----:B------:R-:W-:-:S04]  /*1f560*/  IMAD.IADD R4, R0, 0x1, R4 ;  /* 0x0000000100047824 */ /* 0x000fc800078e0204 */
[----:B------:R-:W-:Y:S02]  /*1f570*/  IMAD.MOV.U32 R9, RZ, RZ, R4 ;  /* 0x000000ffff097224 */ /* 0x000fe400078e0004 */
[----:B------:R-:W-:Y:S05]  /*1f580*/  CALL.REL.NOINC `($__internal_13_$__cuda_sm70_shflsync_idx_p) ;  /* 0x0000159000007944 */ /* 0x000fea0003c00000 */
[----:B------:R-:W-:Y:S01]  /*1f590*/  MOV R0, R5 ;  /* 0x0000000500007202 */ /* 0x000fe20000000f00 */
[----:B------:R-:W-:Y:S05]  /*1f5a0*/  BRA `(.L_x_791) ;  /* 0xfffe0fb000007947 */ /* 0x000fea000383ffff */
.L_x_558:
[----:B------:R-:W-:Y:S02]  /*1f5b0*/  SEL R0, RZ, 0x1, P0 ;  /* 0x00000001ff007807 */ /* 0x000fe40000000000 */
[----:B------:R-:W-:Y:S02]  /*1f5c0*/  MOV R2, 0x1f5e0 ;  /* 0x0001f5e000027802 */ /* 0x000fe40000000f00 */
[----:B--2---:R-:W-:Y:S05]  /*1f5d0*/  CALL.REL.NOINC `($__internal_15_$__cuda_sm70_votesync_ballot) ;  /* 0x0000160000007944 */ /* 0x004fea0003c00000 */
[----:B------:R-:W-:Y:S01]  /*1f5e0*/  MOV R11, R0 ;  /* 0x00000000000b7202 */ /* 0x000fe20000000f00 */
[----:B------:R-:W-:Y:S05]  /*1f5f0*/  BRA `(.L_x_792) ;  /* 0xfffe0ff000007947 */ /* 0x000fea000383ffff */
.L_x_559:
[----:B------:R-:W-:Y:S01]  /*1f600*/  IMAD.MOV.U32 R9, RZ, RZ, R10 ;  /* 0x000000ffff097224 */ /* 0x000fe200078e000a */
[----:B------:R-:W-:Y:S01]  /*1f610*/  MOV R5, R0 ;  /* 0x0000000000057202 */ /* 0x000fe20000000f00 */
[----:B------:R-:W-:Y:S01]  /*1f620*/  IMAD.MOV.U32 R3, RZ, RZ, 0x1f ;  /* 0x0000001fff037424 */ /* 0x000fe200078e00ff */
[----:B------:R-:W-:Y:S02]  /*1f630*/  MOV R2, 0x1f650 ;  /* 0x0001f65000027802 */ /* 0x000fe40000000f00 */
[----:B------:R-:W-:Y:S05]  /*1f640*/  CALL.REL.NOINC `($__internal_13_$__cuda_sm70_shflsync_idx_p) ;  /* 0x000014d000007944 */ /* 0x000fea0003c00000 */
[----:B------:R-:W-:Y:S01]  /*1f650*/  IMAD.MOV.U32 R233, RZ, RZ, R5 ;  /* 0x000000ffffe97224 */ /* 0x000fe200078e0005 */
[----:B------:R-:W-:Y:S01]  /*1f660*/  MOV R9, R8 ;  /* 0x0000000800097202 */ /* 0x000fe20000000f00 */
[----:B------:R-:W-:Y:S01]  /*1f670*/  IMAD.MOV.U32 R6, RZ, RZ, RZ ;  /* 0x000000ffff067224 */ /* 0x000fe200078e00ff */
[----:B------:R-:W-:Y:S01]  /*1f680*/  MOV R5, R0 ;  /* 0x0000000000057202 */ /* 0x000fe20000000f00 */
[----:B------:R-:W-:Y:S01]  /*1f690*/  IMAD.MOV.U32 R3, RZ, RZ, 0x1f ;  /* 0x0000001fff037424 */ /* 0x000fe200078e00ff */
[----:B------:R-:W-:-:S02]  /*1f6a0*/  MOV R2, 0x1f6c0 ;  /* 0x0001f6c000027802 */ /* 0x000fc40000000f00 */
[----:B------:R-:W-:Y:S05]  /*1f6b0*/  CALL.REL.NOINC `($__internal_13_$__cuda_sm70_shflsync_idx_p) ;  /* 0x0000146000007944 */ /* 0x000fea0003c00000 */
[----:B------:R-:W-:Y:S01]  /*1f6c0*/  MOV R10, R5 ;  /* 0x00000005000a7202 */ /* 0x000fe20000000f00 */
[----:B------:R-:W-:Y:S05]  /*1f6d0*/  BRA `(.L_x_793) ;  /* 0xfffe0f7000007947 */ /* 0x000fea000383ffff */
.L_x_562:
[----:B------:R-:W-:Y:S01]  /*1f6e0*/  IMAD.MOV.U32 R9, RZ, RZ, R4 ;  /* 0x000000ffff097224 */ /* 0x000fe200078e0004 */
[----:B------:R-:W-:-:S02]  /*1f6f0*/  MOV R3, 0x1f ;  /* 0x0000001f00037802 */ /* 0x000fc40000000f00 */
[----:B------:R-:W-:Y:S02]  /*1f700*/  MOV R2, 0x1f720 ;  /* 0x0001f72000027802 */ /* 0x000fe40000000f00 */
[----:B-123--:R-:W-:Y:S05]  /*1f710*/  CALL.REL.NOINC `($__internal_13_$__cuda_sm70_shflsync_idx_p) ;  /* 0x0000140000007944 */ /* 0x00efea0003c00000 */
[----:B------:R-:W-:Y:S01]  /*1f720*/  MOV R6, R5 ;  /* 0x0000000500067202 */ /* 0x000fe20000000f00 */
[----:B------:R-:W-:Y:S05]  /*1f730*/  BRA `(.L_x_561) ;  /* 0xfffe0f7000007947 */ /* 0x000fea000383ffff */
.L_x_611:
[----:B------:R-:W-:Y:S01]  /*1f740*/  IMAD.MOV.U32 R9, RZ, RZ, R16 ;  /* 0x000000ffff097224 */ /* 0x000fe200078e0010 */
[----:B------:R-:W-:Y:S01]  /*1f750*/  MOV R5, RZ ;  /* 0x000000ff00057202 */ /* 0x000fe20000000f00 */
[----:B------:R-:W-:Y:S01]  /*1f760*/  IMAD.MOV.U32 R3, RZ, RZ, 0x181f ;  /* 0x0000181fff037424 */ /* 0x000fe200078e00ff */
[----:B------:R-:W-:Y:S02]  /*1f770*/  MOV R2, 0x1f790 ;  /* 0x0001f79000027802 */ /* 0x000fe40000000f00 */
[----:B-----5:R-:W-:Y:S05]  /*1f780*/  CALL.REL.NOINC `($__internal_13_$__cuda_sm70_shflsync_idx_p) ;  /* 0x0000139000007944 */ /* 0x020fea0003c00000 */
[----:B------:R-:W-:Y:S01]  /*1f790*/  MOV R10, R5 ;  /* 0x00000005000a7202 */ /* 0x000fe20000000f00 */
[----:B------:R-:W-:Y:S05]  /*1f7a0*/  BRA `(.L_x_794) ;  /* 0xfffe75a000007947 */ /* 0x000fea000383ffff */
.L_x_612:
[----:B------:R-:W-:Y:S01]  /*1f7b0*/  IMAD.MOV.U32 R9, RZ, RZ, R17 ;  /* 0x000000ffff097224 */ /* 0x000fe200078e0011 */
[----:B------:R-:W-:Y:S01]  /*1f7c0*/  MOV R5, RZ ;  /* 0x000000ff00057202 */ /* 0x000fe20000000f00 */
[----:B------:R-:W-:Y:S01]  /*1f7d0*/  IMAD.MOV.U32 R3, RZ, RZ, 0x181f ;  /* 0x0000181fff037424 */ /* 0x000fe200078e00ff */
[----:B------:R-:W-:Y:S02]  /*1f7e0*/  MOV R2, 0x1f800 ;  /* 0x0001f80000027802 */ /* 0x000fe40000000f00 */
[----:B-12--5:R-:W-:Y:S05]  /*1f7f0*/  CALL.REL.NOINC `($__internal_13_$__cuda_sm70_shflsync_idx_p) ;  /* 0x0000132000007944 */ /* 0x026fea0003c00000 */
[----:B------:R-:W-:Y:S01]  /*1f800*/  MOV R2, R5 ;  /* 0x0000000500027202 */ /* 0x000fe20000000f00 */
[----:B------:R-:W-:Y:S05]  /*1f810*/  BRA `(.L_x_795) ;  /* 0xfffe755000007947 */ /* 0x000fea000383ffff */
.L_x_615:
[----:B--2---:R-:W-:Y:S01]  /*1f820*/  IMAD.MOV.U32 R9, RZ, RZ, R16 ;  /* 0x000000ffff097224 */ /* 0x004fe200078e0010 */
[----:B------:R-:W-:Y:S01]  /*1f830*/  MOV R5, 0x1 ;  /* 0x0000000100057802 */ /* 0x000fe20000000f00 */
[----:B------:R-:W-:Y:S01]  /*1f840*/  IMAD.MOV.U32 R3, RZ, RZ, 0x181f ;  /* 0x0000181fff037424 */ /* 0x000fe200078e00ff */
[----:B----4-:R-:W-:-:S02]  /*1f850*/  MOV R2, 0x1f870 ;  /* 0x0001f87000027802 */ /* 0x010fc40000000f00 */
[----:B-1-3-5:R-:W-:Y:S05]  /*1f860*/  CALL.REL.NOINC `($__internal_13_$__cuda_sm70_shflsync_idx_p) ;  /* 0x000012b000007944 */ /* 0x02afea0003c00000 */
[----:B------:R-:W-:Y:S01]  /*1f870*/  IMAD.MOV.U32 R10, RZ, RZ, R5 ;  /* 0x000000ffff0a7224 */ /* 0x000fe200078e0005 */
[----:B------:R-:W-:Y:S01]  /*1f880*/  MOV R5, 0x1 ;  /* 0x0000000100057802 */ /* 0x000fe20000000f00 */
[----:B------:R-:W-:Y:S01]  /*1f890*/  IMAD.MOV.U32 R9, RZ, RZ, R17 ;  /* 0x000000ffff097224 */ /* 0x000fe200078e0011 */
[----:B------:R-:W-:-:S02]  /*1f8a0*/  MOV R3, 0x181f ;  /* 0x0000181f00037802 */ /* 0x000fc40000000f00 */
[----:B------:R-:W-:Y:S02]  /*1f8b0*/  MOV R2, 0x1f8d0 ;  /* 0x0001f8d000027802 */ /* 0x000fe40000000f00 */
[----:B------:R-:W-:Y:S05]  /*1f8c0*/  CALL.REL.NOINC `($__internal_13_$__cuda_sm70_shflsync_idx_p) ;  /* 0x0000125000007944 */ /* 0x000fea0003c00000 */
[----:B------:R-:W-:Y:S01]  /*1f8d0*/  MOV R2, R5 ;  /* 0x0000000500027202 */ /* 0x000fe20000000f00 */
[----:B------:R-:W-:Y:S05]  /*1f8e0*/  BRA `(.L_x_796) ;  /* 0xfffe768000007947 */ /* 0x000fea000383ffff */
.L_x_618:
[----:B-1----:R-:W-:Y:S01]  /*1f8f0*/  IMAD.MOV.U32 R9, RZ, RZ, R16 ;  /* 0x000000ffff097224 */ /* 0x002fe200078e0010 */
[----:B------:R-:W-:Y:S01]  /*1f900*/  MOV R5, 0x2 ;  /* 0x0000000200057802 */ /* 0x000fe20000000f00 */
[----:B------:R-:W-:Y:S01]  /*1f910*/  IMAD.MOV.U32 R3, RZ, RZ, 0x181f ;  /* 0x0000181fff037424 */ /* 0x000fe200078e00ff */
[----:B----4-:R-:W-:Y:S02]  /*1f920*/  MOV R2, 0x1f940 ;  /* 0x0001f94000027802 */ /* 0x010fe40000000f00 */
[----:B--23-5:R-:W-:Y:S05]  /*1f930*/  CALL.REL.NOINC `($__internal_13_$__cuda_sm70_shflsync_idx_p) ;  /* 0x000011e000007944 */ /* 0x02cfea0003c00000 */
[----:B------:R-:W-:Y:S01]  /*1f940*/  MOV R10, R5 ;  /* 0x00000005000a7202 */ /* 0x000fe20000000f00 */
[----:B------:R-:W-:Y:S05]  /*1f950*/  BRA `(.L_x_797) ;  /* 0xfffe77a000007947 */ /* 0x000fea000383ffff */
.L_x_619:
[----:B------:R-:W-:Y:S01]  /*1f960*/  IMAD.MOV.U32 R9, RZ, RZ, R17 ;  /* 0x000000ffff097224 */ /* 0x000fe200078e0011 */
[----:B------:R-:W-:Y:S01]  /*1f970*/  MOV R5, 0x2 ;  /* 0x0000000200057802 */ /* 0x000fe20000000f00 */
[----:B------:R-:W-:Y:S01]  /*1f980*/  IMAD.MOV.U32 R3, RZ, RZ, 0x181f ;  /* 0x0000181fff037424 */ /* 0x000fe200078e00ff */
[----:B----4-:R-:W-:Y:S02]  /*1f990*/  MOV R2, 0x1f9b0 ;  /* 0x0001f9b000027802 */ /* 0x010fe40000000f00 */
[----:B-123-5:R-:W-:Y:S05]  /*1f9a0*/  CALL.REL.NOINC `($__internal_13_$__cuda_sm70_shflsync_idx_p) ;  /* 0x0000117000007944 */ /* 0x02efea0003c00000 */
[----:B------:R-:W-:Y:S01]  /*1f9b0*/  MOV R2, R5 ;  /* 0x0000000500027202 */ /* 0x000fe20000000f00 */
[----:B------:R-:W-:Y:S05]  /*1f9c0*/  BRA `(.L_x_798) ;  /* 0xfffe775000007947 */ /* 0x000fea000383ffff */
.L_x_622:
[----:B-1----:R-:W-:Y:S01]  /*1f9d0*/  IMAD.MOV.U32 R9, RZ, RZ, R16 ;  /* 0x000000ffff097224 */ /* 0x002fe200078e0010 */
[----:B------:R-:W-:Y:S01]  /*1f9e0*/  MOV R5, 0x3 ;  /* 0x0000000300057802 */ /* 0x000fe20000000f00 */
[----:B------:R-:W-:Y:S01]  /*1f9f0*/  IMAD.MOV.U32 R3, RZ, RZ, 0x181f ;  /* 0x0000181fff037424 */ /* 0x000fe200078e00ff */
[----:B------:R-:W-:-:S02]  /*1fa00*/  MOV R2, 0x1fa20 ;  /* 0x0001fa2000027802 */ /* 0x000fc40000000f00 */
[----:B--2345:R-:W-:Y:S05]  /*1fa10*/  CALL.REL.NOINC `($__internal_13_$__cuda_sm70_shflsync_idx_p) ;  /* 0x0000110000007944 */ /* 0x03cfea0003c00000 */
        /* <DEDUP_REMOVED lines=8> */
.L_x_727:
[----:B------:R-:W-:Y:S01]  /*1faa0*/  IMAD.MOV.U32 R2, RZ, RZ, R208 ;  /* 0x000000ffff027224 */ /* 0x000fe200078e00d0 */
[----:B------:R-:W-:Y:S02]  /*1fab0*/  MOV R5, 0x2 ;  /* 0x0000000200057802 */ /* 0x000fe40000000f00 */
[----:B------:R-:W-:Y:S02]  /*1fac0*/  MOV R3, 0x1fae0 ;  /* 0x0001fae000037802 */ /* 0x000fe40000000f00 */
[----:B------:R-:W-:Y:S05]  /*1fad0*/  CALL.REL.NOINC `($__internal_12_$__cuda_sm70_shflsync_bfly_p) ;  /* 0x00000ff000007944 */ /* 0x000fea0003c00000 */
[----:B------:R-:W-:Y:S01]  /*1fae0*/  MOV R0, R5 ;  /* 0x0000000500007202 */ /* 0x000fe20000000f00 */
[----:B------:R-:W-:Y:S05]  /*1faf0*/  BRA `(.L_x_800) ;  /* 0xffff9de000007947 */ /* 0x000fea000383ffff */
.L_x_728:
[----:B------:R-:W-:Y:S01]  /*1fb00*/  IMAD.MOV.U32 R2, RZ, RZ, R0 ;  /* 0x000000ffff027224 */ /* 0x000fe200078e0000 */
[----:B------:R-:W-:Y:S02]  /*1fb10*/  MOV R5, 0x1 ;  /* 0x0000000100057802 */ /* 0x000fe40000000f00 */
[----:B------:R-:W-:Y:S02]  /*1fb20*/  MOV R3, 0x1fb40 ;  /* 0x0001fb4000037802 */ /* 0x000fe40000000f00 */
[----:B-1----:R-:W-:Y:S05]  /*1fb30*/  CALL.REL.NOINC `($__internal_12_$__cuda_sm70_shflsync_bfly_p) ;  /* 0x00000f9000007944 */ /* 0x002fea0003c00000 */
[----:B------:R-:W-:Y:S01]  /*1fb40*/  FADD.FTZ R0, R0, R5 ;  /* 0x0000000500007221 */ /* 0x000fe20000010000 */
[----:B------:R-:W-:Y:S02]  /*1fb50*/  MOV R2, R207 ;  /* 0x000000cf00027202 */ /* 0x000fe40000000f00 */
[----:B------:R-:W-:-:S02]  /*1fb60*/  MOV R5, 0x2 ;  /* 0x0000000200057802 */ /* 0x000fc40000000f00 */
[----:B------:R-:W-:Y:S02]  /*1fb70*/  MOV R3, 0x1fb90 ;  /* 0x0001fb9000037802 */ /* 0x000fe40000000f00 */
[----:B------:R-:W-:Y:S05]  /*1fb80*/  CALL.REL.NOINC `($__internal_12_$__cuda_sm70_shflsync_bfly_p) ;  /* 0x00000f4000007944 */ /* 0x000fea0003c00000 */
[----:B------:R-:W-:Y:S01]  /*1fb90*/  FADD.FTZ R4, R207, R5 ;  /* 0x00000005cf047221 */ /* 0x000fe20000010000 */
[----:B------:R-:W-:Y:S02]  /*1fba0*/  MOV R5, 0x1 ;  /* 0x0000000100057802 */ /* 0x000fe40000000f00 */
[----:B------:R-:W-:Y:S02]  /*1fbb0*/  MOV R3, 0x1fbe0 ;  /* 0x0001fbe000037802 */ /* 0x000fe40000000f00 */
[----:B------:R-:W-:Y:S02]  /*1fbc0*/  MOV R2, R4 ;  /* 0x0000000400027202 */ /* 0x000fe40000000f00 */
[----:B------:R-:W-:Y:S05]  /*1fbd0*/  CALL.REL.NOINC `($__internal_12_$__cuda_sm70_shflsync_bfly_p) ;  /* 0x00000ef000007944 */ /* 0x000fea0003c00000 */
[----:B------:R-:W-:Y:S01]  /*1fbe0*/  MOV R3, R5 ;  /* 0x0000000500037202 */ /* 0x000fe20000000f00 */
[----:B------:R-:W-:Y:S05]  /*1fbf0*/  BRA `(.L_x_801) ;  /* 0xffff9d5000007947 */ /* 0x000fea000383ffff */
.L_x_735:
[----:B--234-:R-:W-:Y:S01]  /*1fc00*/  IMAD.MOV.U32 R9, RZ, RZ, R13 ;  /* 0x000000ffff097224 */ /* 0x01cfe200078e000d */
[----:B------:R-:W-:Y:S01]  /*1fc10*/  MOV R5, RZ ;  /* 0x000000ff00057202 */ /* 0x000fe20000000f00 */
[----:B------:R-:W-:Y:S01]  /*1fc20*/  IMAD.MOV.U32 R3, RZ, RZ, 0x181f ;  /* 0x0000181fff037424 */ /* 0x000fe200078e00ff */
[----:B------:R-:W-:Y:S02]  /*1fc30*/  MOV R2, 0x1fc50 ;  /* 0x0001fc5000027802 */ /* 0x000fe40000000f00 */
[----:B-1----:R-:W-:Y:S05]  /*1fc40*/  CALL.REL.NOINC `($__internal_13_$__cuda_sm70_shflsync_idx_p) ;  /* 0x00000ed000007944 */ /* 0x002fea0003c00000 */
[----:B------:R-:W-:Y:S01]  /*1fc50*/  MOV R10, R5 ;  /* 0x00000005000a7202 */ /* 0x000fe20000000f00 */
[----:B------:R-:W-:Y:S05]  /*1fc60*/  BRA `(.L_x_802) ;  /* 0xffffb87000007947 */ /* 0x000fea000383ffff */
.L_x_736:
[----:B------:R-:W-:Y:S01]  /*1fc70*/  IMAD.MOV.U32 R9, RZ, RZ, R14 ;  /* 0x000000ffff097224 */ /* 0x000fe200078e000e */
[----:B------:R-:W-:Y:S01]  /*1fc80*/  MOV R5, RZ ;  /* 0x000000ff00057202 */ /* 0x000fe20000000f00 */
[----:B------:R-:W-:Y:S01]  /*1fc90*/  IMAD.MOV.U32 R3, RZ, RZ, 0x181f ;  /* 0x0000181fff037424 */ /* 0x000fe200078e00ff */
[----:B------:R-:W-:-:S02]  /*1fca0*/  MOV R2, 0x1fcc0 ;  /* 0x0001fcc000027802 */ /* 0x000fc40000000f00 */
[----:B-123--:R-:W-:Y:S05]  /*1fcb0*/  CALL.REL.NOINC `($__internal_13_$__cuda_sm70_shflsync_idx_p) ;  /* 0x00000e6000007944 */ /* 0x00efea0003c00000 */
[----:B------:R-:W-:Y:S01]  /*1fcc0*/  MOV R2, R5 ;  /* 0x0000000500027202 */ /* 0x000fe20000000f00 */
[----:B------:R-:W-:Y:S05]  /*1fcd0*/  BRA `(.L_x_803) ;  /* 0xffffb82000007947 */ /* 0x000fea000383ffff */
.L_x_739:
[----:B--2---:R-:W-:Y:S01]  /*1fce0*/  IMAD.MOV.U32 R9, RZ, RZ, R13 ;  /* 0x000000ffff097224 */ /* 0x004fe200078e000d */
[----:B------:R-:W-:Y:S01]  /*1fcf0*/  MOV R5, 0x1 ;  /* 0x0000000100057802 */ /* 0x000fe20000000f00 */
[----:B------:R-:W-:Y:S01]  /*1fd00*/  IMAD.MOV.U32 R3, RZ, RZ, 0x181f ;  /* 0x0000181fff037424 */ /* 0x000fe200078e00ff */
[----:B------:R-:W-:-:S02]  /*1fd10*/  MOV R2, 0x1fd30 ;  /* 0x0001fd3000027802 */ /* 0x000fc40000000f00 */
[----:B-1-34-:R-:W-:Y:S05]  /*1fd20*/  CALL.REL.NOINC `($__internal_13_$__cuda_sm70_shflsync_idx_p) ;  /* 0x00000df000007944 */ /* 0x01afea0003c00000 */
        /* <DEDUP_REMOVED lines=8> */
.L_x_742:
[----:B--2---:R-:W-:Y:S01]  /*1fdb0*/  IMAD.MOV.U32 R9, RZ, RZ, R13 ;  /* 0x000000ffff097224 */ /* 0x004fe200078e000d */
[----:B------:R-:W-:Y:S01]  /*1fdc0*/  MOV R5, 0x2 ;  /* 0x0000000200057802 */ /* 0x000fe20000000f00 */
[----:B------:R-:W-:Y:S01]  /*1fdd0*/  IMAD.MOV.U32 R3, RZ, RZ, 0x181f ;  /* 0x0000181fff037424 */ /* 0x000fe200078e00ff */
[----:B------:R-:W-:Y:S02]  /*1fde0*/  MOV R2, 0x1fe00 ;  /* 0x0001fe0000027802 */ /* 0x000fe40000000f00 */
[----:B-1-34-:R-:W-:Y:S05]  /*1fdf0*/  CALL.REL.NOINC `($__internal_13_$__cuda_sm70_shflsync_idx_p) ;  /* 0x00000d2000007944 */ /* 0x01afea0003c00000 */
[----:B------:R-:W-:Y:S01]  /*1fe00*/  MOV R10, R5 ;  /* 0x00000005000a7202 */ /* 0x000fe20000000f00 */
[----:B------:R-:W-:Y:S05]  /*1fe10*/  BRA `(.L_x_805) ;  /* 0xffffba3000007947 */ /* 0x000fea000383ffff */
.L_x_743:
[----:B--2---:R-:W-:Y:S01]  /*1fe20*/  IMAD.MOV.U32 R9, RZ, RZ, R14 ;  /* 0x000000ffff097224 */ /* 0x004fe200078e000e */
[----:B------:R-:W-:Y:S01]  /*1fe30*/  MOV R5, 0x2 ;  /* 0x0000000200057802 */ /* 0x000fe20000000f00 */
[----:B------:R-:W-:Y:S01]  /*1fe40*/  IMAD.MOV.U32 R3, RZ, RZ, 0x181f ;  /* 0x0000181fff037424 */ /* 0x000fe200078e00ff */
[----:B------:R-:W-:Y:S02]  /*1fe50*/  MOV R2, 0x1fe70 ;  /* 0x0001fe7000027802 */ /* 0x000fe40000000f00 */
[----:B-1-34-:R-:W-:Y:S05]  /*1fe60*/  CALL.REL.NOINC `($__internal_13_$__cuda_sm70_shflsync_idx_p) ;  /* 0x00000cb000007944 */ /* 0x01afea0003c00000 */
[----:B------:R-:W-:Y:S01]  /*1fe70*/  MOV R2, R5 ;  /* 0x0000000500027202 */ /* 0x000fe20000000f00 */
[----:B------:R-:W-:Y:S05]  /*1fe80*/  BRA `(.L_x_806) ;  /* 0xffffb9e000007947 */ /* 0x000fea000383ffff */
.L_x_746:
[----:B---3--:R-:W-:Y:S01]  /*1fe90*/  IMAD.MOV.U32 R9, RZ, RZ, R13 ;  /* 0x000000ffff097224 */ /* 0x008fe200078e000d */
[----:B------:R-:W-:Y:S01]  /*1fea0*/  MOV R5, 0x3 ;  /* 0x0000000300057802 */ /* 0x000fe20000000f00 */
[----:B------:R-:W-:Y:S01]  /*1feb0*/  IMAD.MOV.U32 R3, RZ, RZ, 0x181f ;  /* 0x0000181fff037424 */ /* 0x000fe200078e00ff */
[----:B----4-:R-:W-:-:S02]  /*1fec0*/  MOV R2, 0x1fee0 ;  /* 0x0001fee000027802 */ /* 0x010fc40000000f00 */
[----:B-12---:R-:W-:Y:S05]  /*1fed0*/  CALL.REL.NOINC `($__internal_13_$__cuda_sm70_shflsync_idx_p) ;  /* 0x00000c4000007944 */ /* 0x006fea0003c00000 */
        /* <DEDUP_REMOVED lines=8> */
.L_x_748:
[----:B------:R-:W-:Y:S01]  /*1ff60*/  IMAD.MOV.U32 R9, RZ, RZ, R16 ;  /* 0x000000ffff097224 */ /* 0x000fe200078e0010 */
[----:B------:R-:W-:Y:S01]  /*1ff70*/  MOV R5, RZ ;  /* 0x000000ff00057202 */ /* 0x000fe20000000f00 */
[----:B------:R-:W-:Y:S01]  /*1ff80*/  IMAD.MOV.U32 R3, RZ, RZ, 0x1c1f ;  /* 0x00001c1fff037424 */ /* 0x000fe200078e00ff */
[----:B------:R-:W-:Y:S02]  /*1ff90*/  MOV R2, 0x1ffb0 ;  /* 0x0001ffb000027802 */ /* 0x000fe40000000f00 */
[----:B------:R-:W-:Y:S05]  /*1ffa0*/  CALL.REL.NOINC `($__internal_13_$__cuda_sm70_shflsync_idx_p) ;  /* 0x00000b7000007944 */ /* 0x000fea0003c00000 */
[----:B------:R-:W-:Y:S01]  /*1ffb0*/  MOV R4, R5 ;  /* 0x0000000500047202 */ /* 0x000fe20000000f00 */
[----:B------:R-:W-:Y:S05]  /*1ffc0*/  BRA `(.L_x_808) ;  /* 0xffffbd8000007947 */ /* 0x000fea000383ffff */
.L_x_749:
[----:B------:R-:W-:Y:S01]  /*1ffd0*/  IMAD.MOV.U32 R9, RZ, RZ, R17 ;  /* 0x000000ffff097224 */ /* 0x000fe200078e0011 */
[----:B------:R-:W-:Y:S01]  /*1ffe0*/  MOV R5, RZ ;  /* 0x000000ff00057202 */ /* 0x000fe20000000f00 */
[----:B------:R-:W-:Y:S01]  /*1fff0*/  IMAD.MOV.U32 R3, RZ, RZ, 0x1c1f ;  /* 0x00001c1fff037424 */ /* 0x000fe200078e00ff */
[----:B------:R-:W-:Y:S02]  /*20000*/  MOV R2, 0x20020 ;  /* 0x0002002000027802 */ /* 0x000fe40000000f00 */
[----:B-12---:R-:W-:Y:S05]  /*20010*/  CALL.REL.NOINC `($__internal_13_$__cuda_sm70_shflsync_idx_p) ;  /* 0x00000b0000007944 */ /* 0x006fea0003c00000 */
[----:B------:R-:W-:Y:S01]  /*20020*/  MOV R0, R5 ;  /* 0x0000000500007202 */ /* 0x000fe20000000f00 */
[----:B------:R-:W-:Y:S05]  /*20030*/  BRA `(.L_x_809) ;  /* 0xffffbd3000007947 */ /* 0x000fea000383ffff */
.L_x_752:
[----:B----4-:R-:W-:Y:S01]  /*20040*/  IMAD.MOV.U32 R9, RZ, RZ, R16 ;  /* 0x000000ffff097224 */ /* 0x010fe200078e0010 */
[----:B------:R-:W-:Y:S01]  /*20050*/  MOV R5, 0x1 ;  /* 0x0000000100057802 */ /* 0x000fe20000000f00 */
[----:B------:R-:W-:Y:S01]  /*20060*/  IMAD.MOV.U32 R3, RZ, RZ, 0x1c1f ;  /* 0x00001c1fff037424 */ /* 0x000fe200078e00ff */
[----:B------:R-:W-:-:S02]  /*20070*/  MOV R2, 0x20090 ;  /* 0x0002009000027802 */ /* 0x000fc40000000f00 */
[----:B-123--:R-:W-:Y:S05]  /*20080*/  CALL.REL.NOINC `($__internal_13_$__cuda_sm70_shflsync_idx_p) ;  /* 0x00000a9000007944 */ /* 0x00efea0003c00000 */
        /* <DEDUP_REMOVED lines=8> */
.L_x_756:
[----:B------:R-:W-:Y:S01]  /*20110*/  IMAD.MOV.U32 R9, RZ, RZ, R11 ;  /* 0x000000ffff097224 */ /* 0x000fe200078e000b */
[----:B------:R-:W-:Y:S01]  /*20120*/  MOV R5, RZ ;  /* 0x000000ff00057202 */ /* 0x000fe20000000f00 */
[----:B------:R-:W-:Y:S01]  /*20130*/  IMAD.MOV.U32 R3, RZ, RZ, 0x181f ;  /* 0x0000181fff037424 */ /* 0x000fe200078e00ff */
[----:B------:R-:W-:Y:S02]  /*20140*/  MOV R2, 0x20160 ;  /* 0x0002016000027802 */ /* 0x000fe40000000f00 */
[----:B------:R-:W-:Y:S05]  /*20150*/  CALL.REL.NOINC `($__internal_13_$__cuda_sm70_shflsync_idx_p) ;  /* 0x000009c000007944 */ /* 0x000fea0003c00000 */
[----:B------:R-:W-:Y:S01]  /*20160*/  MOV R10, R5 ;  /* 0x00000005000a7202 */ /* 0x000fe20000000f00 */
[----:B------:R-:W-:Y:S05]  /*20170*/  BRA `(.L_x_811) ;  /* 0xffffdb8000007947 */ /* 0x000fea000383ffff */
.L_x_757:
[----:B------:R-:W-:Y:S01]  /*20180*/  IMAD.MOV.U32 R9, RZ, RZ, R14 ;  /* 0x000000ffff097224 */ /* 0x000fe200078e000e */
[----:B------:R-:W-:Y:S01]  /*20190*/  MOV R5, RZ ;  /* 0x000000ff00057202 */ /* 0x000fe20000000f00 */
[----:B------:R-:W-:Y:S01]  /*201a0*/  IMAD.MOV.U32 R3, RZ, RZ, 0x181f ;  /* 0x0000181fff037424 */ /* 0x000fe200078e00ff */
[----:B------:R-:W-:Y:S02]  /*201b0*/  MOV R2, 0x201d0 ;  /* 0x000201d000027802 */ /* 0x000fe40000000f00 */
[----:B-12---:R-:W-:Y:S05]  /*201c0*/  CALL.REL.NOINC `($__internal_13_$__cuda_sm70_shflsync_idx_p) ;  /* 0x0000095000007944 */ /* 0x006fea0003c00000 */
[----:B------:R-:W-:Y:S01]  /*201d0*/  MOV R2, R5 ;  /* 0x0000000500027202 */ /* 0x000fe20000000f00 */
[----:B------:R-:W-:Y:S05]  /*201e0*/  BRA `(.L_x_812) ;  /* 0xffffdb3000007947 */ /* 0x000fea000383ffff */
.L_x_760:
[----:B--2---:R-:W-:Y:S01]  /*201f0*/  IMAD.MOV.U32 R9, RZ, RZ, R11 ;  /* 0x000000ffff097224 */ /* 0x004fe200078e000b */
[----:B------:R-:W-:Y:S01]  /*20200*/  MOV R5, 0x1 ;  /* 0x0000000100057802 */ /* 0x000fe20000000f00 */
[----:B------:R-:W-:Y:S01]  /*20210*/  IMAD.MOV.U32 R3, RZ, RZ, 0x181f ;  /* 0x0000181fff037424 */ /* 0x000fe200078e00ff */
[----:B----4-:R-:W-:-:S02]  /*20220*/  MOV R2, 0x20240 ;  /* 0x0002024000027802 */ /* 0x010fc40000000f00 */
[----:B-1-3--:R-:W-:Y:S05]  /*20230*/  CALL.REL.NOINC `($__internal_13_$__cuda_sm70_shflsync_idx_p) ;  /* 0x000008e000007944 */ /* 0x00afea0003c00000 */
        /* <DEDUP_REMOVED lines=8> */
.L_x_763:
[----:B-1----:R-:W-:Y:S01]  /*202c0*/  IMAD.MOV.U32 R9, RZ, RZ, R11 ;  /* 0x000000ffff097224 */ /* 0x002fe200078e000b */
[----:B------:R-:W-:Y:S01]  /*202d0*/  MOV R5, 0x2 ;  /* 0x0000000200057802 */ /* 0x000fe20000000f00 */
[----:B------:R-:W-:Y:S01]  /*202e0*/  IMAD.MOV.U32 R3, RZ, RZ, 0x181f ;  /* 0x0000181fff037424 */ /* 0x000fe200078e00ff */
[----:B----4-:R-:W-:Y:S02]  /*202f0*/  MOV R2, 0x20310 ;  /* 0x0002031000027802 */ /* 0x010fe40000000f00 */
[----:B--23--:R-:W-:Y:S05]  /*20300*/  CALL.REL.NOINC `($__internal_13_$__cuda_sm70_shflsync_idx_p) ;  /* 0x0000081000007944 */ /* 0x00cfea0003c00000 */
[----:B------:R-:W-:Y:S01]  /*20310*/  MOV R10, R5 ;  /* 0x00000005000a7202 */ /* 0x000fe20000000f00 */
[----:B------:R-:W-:Y:S05]  /*20320*/  BRA `(.L_x_814) ;  /* 0xffffdd5000007947 */ /* 0x000fea000383ffff */
.L_x_764:
[----:B------:R-:W-:Y:S01]  /*20330*/  IMAD.MOV.U32 R9, RZ, RZ, R14 ;  /* 0x000000ffff097224 */ /* 0x000fe200078e000e */
[----:B------:R-:W-:Y:S01]  /*20340*/  MOV R5, 0x2 ;  /* 0x0000000200057802 */ /* 0x000fe20000000f00 */
[----:B------:R-:W-:Y:S01]  /*20350*/  IMAD.MOV.U32 R3, RZ, RZ, 0x181f ;  /* 0x0000181fff037424 */ /* 0x000fe200078e00ff */
[----:B----4-:R-:W-:Y:S02]  /*20360*/  MOV R2, 0x20380 ;  /* 0x0002038000027802 */ /* 0x010fe40000000f00 */
[----:B-123--:R-:W-:Y:S05]  /*20370*/  CALL.REL.NOINC `($__internal_13_$__cuda_sm70_shflsync_idx_p) ;  /* 0x000007a000007944 */ /* 0x00efea0003c00000 */
[----:B------:R-:W-:Y:S01]  /*20380*/  MOV R2, R5 ;  /* 0x0000000500027202 */ /* 0x000fe20000000f00 */
[----:B------:R-:W-:Y:S05]  /*20390*/  BRA `(.L_x_815) ;  /* 0xffffdd0000007947 */ /* 0x000fea000383ffff */
.L_x_767:
[----:B-1----:R-:W-:Y:S01]  /*203a0*/  IMAD.MOV.U32 R9, RZ, RZ, R11 ;  /* 0x000000ffff097224 */ /* 0x002fe200078e000b */
[----:B------:R-:W-:Y:S01]  /*203b0*/  MOV R5, 0x3 ;  /* 0x0000000300057802 */ /* 0x000fe20000000f00 */
[----:B------:R-:W-:Y:S01]  /*203c0*/  IMAD.MOV.U32 R3, RZ, RZ, 0x181f ;  /* 0x0000181fff037424 */ /* 0x000fe200078e00ff */
[----:B------:R-:W-:-:S02]  /*203d0*/  MOV R2, 0x203f0 ;  /* 0x000203f000027802 */ /* 0x000fc40000000f00 */
[----:B--234-:R-:W-:Y:S05]  /*203e0*/  CALL.REL.NOINC `($__internal_13_$__cuda_sm70_shflsync_idx_p) ;  /* 0x0000073000007944 */ /* 0x01cfea0003c00000 */
        /* <DEDUP_REMOVED lines=8> */
.L_x_769:
[----:B------:R-:W-:Y:S01]  /*20470*/  IMAD.MOV.U32 R9, RZ, RZ, R112 ;  /* 0x000000ffff097224 */ /* 0x000fe200078e0070 */
[----:B------:R-:W-:Y:S01]  /*20480*/  MOV R5, RZ ;  /* 0x000000ff00057202 */ /* 0x000fe20000000f00 */
[----:B------:R-:W-:Y:S01]  /*20490*/  IMAD.MOV.U32 R3, RZ, RZ, 0x1f ;  /* 0x0000001fff037424 */ /* 0x000fe200078e00ff */
[----:B------:R-:W-:Y:S02]  /*204a0*/  MOV R2, 0x204c0 ;  /* 0x000204c000027802 */ /* 0x000fe40000000f00 */
[----:B-1----:R-:W-:Y:S05]  /*204b0*/  CALL.REL.NOINC `($__internal_13_$__cuda_sm70_shflsync_idx_p) ;  /* 0x0000066000007944 */ /* 0x002fea0003c00000 */
[----:B------:R-:W-:Y:S01]  /*204c0*/  MOV R10, R5 ;  /* 0x00000005000a7202 */ /* 0x000fe20000000f00 */
[----:B------:R-:W-:Y:S05]  /*204d0*/  BRA `(.L_x_817) ;  /* 0xffffdf5000007947 */ /* 0x000fea000383ffff */
.L_x_770:
[----:B------:R-:W-:Y:S01]  /*204e0*/  IMAD.MOV.U32 R9, RZ, RZ, R112 ;  /* 0x000000ffff097224 */ /* 0x000fe200078e0070 */
[----:B------:R-:W-:Y:S01]  /*204f0*/  MOV R5, 0x1 ;  /* 0x0000000100057802 */ /* 0x000fe20000000f00 */
[----:B------:R-:W-:Y:S01]  /*20500*/  IMAD.MOV.U32 R3, RZ, RZ, 0x1f ;  /* 0x0000001fff037424 */ /* 0x000fe200078e00ff */
[----:B------:R-:W-:Y:S02]  /*20510*/  MOV R2, 0x20530 ;  /* 0x0002053000027802 */ /* 0x000fe40000000f00 */
[----:B-123--:R-:W-:Y:S05]  /*20520*/  CALL.REL.NOINC `($__internal_13_$__cuda_sm70_shflsync_idx_p) ;  /* 0x000005f000007944 */ /* 0x00efea0003c00000 */
[----:B------:R-:W-:Y:S01]  /*20530*/  MOV R8, R5 ;  /* 0x0000000500087202 */ /* 0x000fe20000000f00 */
[----:B------:R-:W-:Y:S05]  /*20540*/  BRA `(.L_x_818) ;  /* 0xffffdf0000007947 */ /* 0x000fea000383ffff */
.L_x_771:
[----:B------:R-:W-:Y:S02]  /*20550*/  MOV R2, 0x1 ;  /* 0x0000000100027802 */ /* 0x000fe40000000f00 */
[----:B------:R-:W-:-:S02]  /*20560*/  MOV R3, 0x20580 ;  /* 0x0002058000037802 */ /* 0x000fc40000000f00 */
[----:B--234-:R-:W-:Y:S05]  /*20570*/  CALL.REL.NOINC `($__internal_14_$__cuda_sm70_shflsync_up_p) ;  /* 0x000005f000007944 */ /* 0x01cfea0003c00000 */
[----:B------:R-:W-:Y:S05]  /*20580*/  BRA `(.L_x_819) ;  /* 0xffffdfe000007947 */ /* 0x000fea000383ffff */
.L_x_772:
[----:B------:R-:W-:Y:S02]  /*20590*/  MOV R2, 0x2 ;  /* 0x0000000200027802 */ /* 0x000fe40000000f00 */
[----:B------:R-:W-:-:S02]  /*205a0*/  MOV R3, 0x205c0 ;  /* 0x000205c000037802 */ /* 0x000fc40000000f00 */
[----:B--23--:R-:W-:Y:S05]  /*205b0*/  CALL.REL.NOINC `($__internal_14_$__cuda_sm70_shflsync_up_p) ;  /* 0x000005b000007944 */ /* 0x00cfea0003c00000 */
[----:B------:R-:W-:Y:S01]  /*205c0*/  SEL R3, R4, RZ, P1 ;  /* 0x000000ff04037207 */ /* 0x000fe20000800000 */
[----:B------:R-:W-:-:S04]  /*205d0*/  IMAD.MOV.U32 R2, RZ, RZ, 0x4 ;  /* 0x00000004ff027424 */ /* 0x000fc800078e00ff */
[----:B------:R-:W-:Y:S01]  /*205e0*/  IMAD.IADD R0, R0, 0x1, R3 ;  /* 0x0000000100007824 */ /* 0x000fe200078e0203 */
[----:B------:R-:W-:Y:S02]  /*205f0*/  MOV R3, 0x20610 ;  /* 0x0002061000037802 */ /* 0x000fe40000000f00 */
        /* <DEDUP_REMOVED lines=20> */
.L_x_776:
[----:B------:R-:W-:Y:S02]  /*20740*/  MOV R2, 0x1 ;  /* 0x0000000100027802 */ /* 0x000fe40000000f00 */
[----:B------:R-:W-:Y:S02]  /*20750*/  MOV R3, 0x20770 ;  /* 0x0002077000037802 */ /* 0x000fe40000000f00 */
[----:B------:R-:W-:Y:S05]  /*20760*/  CALL.REL.NOINC `($__internal_14_$__cuda_sm70_shflsync_up_p) ;  /* 0x0000040000007944 */ /* 0x000fea0003c00000 */
[----:B------:R-:W-:Y:S01]  /*20770*/  MOV R2, R4 ;  /* 0x0000000400027202 */ /* 0x000fe20000000f00 */
[----:B------:R-:W-:Y:S05]  /*20780*/  BRA `(.L_x_821) ;  /* 0xffffe03000007947 */ /* 0x000fea000383ffff */
.L_x_777:
[----:B------:R-:W-:Y:S02]  /*20790*/  MOV R2, 0x2 ;  /* 0x0000000200027802 */ /* 0x000fe40000000f00 */
        /* <DEDUP_REMOVED lines=26> */
.L_x_779:
[----:B------:R-:W-:Y:S02]  /*20940*/  SEL R0, RZ, 0x1, P0 ;  /* 0x00000001ff007807 */ /* 0x000fe40000000000 */
[----:B------:R-:W-:Y:S02]  /*20950*/  MOV R2, 0x20970 ;  /* 0x0002097000027802 */ /* 0x000fe40000000f00 */
[----:B-1----:R-:W-:Y:S05]  /*20960*/  CALL.REL.NOINC `($__internal_15_$__cuda_sm70_votesync_ballot) ;  /* 0x0000027000007944 */ /* 0x002fea0003c00000 */
[----:B------:R-:W-:Y:S01]  /*20970*/  MOV R11, R0 ;  /* 0x00000000000b7202 */ /* 0x000fe20000000f00 */
[----:B------:R-:W-:Y:S05]  /*20980*/  BRA `(.L_x_823) ;  /* 0xffffdfc000007947 */ /* 0x000fea000383ffff */
.L_x_780:
[----:B------:R-:W-:Y:S01]  /*20990*/  IMAD.MOV.U32 R9, RZ, RZ, R6 ;  /* 0x000000ffff097224 */ /* 0x000fe200078e0006 */
[----:B------:R-:W-:Y:S01]  /*209a0*/  MOV R5, R0 ;  /* 0x0000000000057202 */ /* 0x000fe20000000f00 */
[----:B------:R-:W-:Y:S01]  /*209b0*/  IMAD.MOV.U32 R3, RZ, RZ, 0x1f ;  /* 0x0000001fff037424 */ /* 0x000fe200078e00ff */
[----:B------:R-:W-:Y:S02]  /*209c0*/  MOV R2, 0x209e0 ;  /* 0x000209e000027802 */ /* 0x000fe40000000f00 */
[----:B-1----:R-:W-:Y:S05]  /*209d0*/  CALL.REL.NOINC `($__internal_13_$__cuda_sm70_shflsync_idx_p) ;  /* 0x0000014000007944 */ /* 0x002fea0003c00000 */
[----:B------:R-:W-:Y:S01]  /*209e0*/  IMAD.MOV.U32 R8, RZ, RZ, R5 ;  /* 0x000000ffff087224 */ /* 0x000fe200078e0005 */
[----:B------:R-:W-:Y:S01]  /*209f0*/  MOV R5, R0 ;  /* 0x0000000000057202 */ /* 0x000fe20000000f00 */
[----:B------:R-:W-:Y:S01]  /*20a00*/  IMAD.MOV.U32 R9, RZ, RZ, R7 ;  /* 0x000000ffff097224 */ /* 0x000fe200078e0007 */
[----:B------:R-:W-:-:S02]  /*20a10*/  MOV R3, 0x1f ;  /* 0x0000001f00037802 */ /* 0x000fc40000000f00 */
[----:B------:R-:W-:Y:S02]  /*20a20*/  MOV R2, 0x20a40 ;  /* 0x00020a4000027802 */ /* 0x000fe40000000f00 */
[----:B------:R-:W-:Y:S05]  /*20a30*/  CALL.REL.NOINC `($__internal_13_$__cuda_sm70_shflsync_idx_p) ;  /* 0x000000e000007944 */ /* 0x000fea0003c00000 */
[----:B------:R-:W-:Y:S01]  /*20a40*/  MOV R7, R5 ;  /* 0x0000000500077202 */ /* 0x000fe20000000f00 */
[----:B------:R-:W-:Y:S05]  /*20a50*/  BRA `(.L_x_824) ;  /* 0xffffdf4000007947 */ /* 0x000fea000383ffff */
.L_x_783:
[----:B------:R-:W-:Y:S01]  /*20a60*/  IMAD.MOV.U32 R9, RZ, RZ, R4 ;  /* 0x000000ffff097224 */ /* 0x000fe200078e0004 */
[----:B------:R-:W-:Y:S01]  /*20a70*/  MOV R5, R0 ;  /* 0x0000000000057202 */ /* 0x000fe20000000f00 */
[----:B------:R-:W-:Y:S01]  /*20a80*/  IMAD.MOV.U32 R3, RZ, RZ, 0x1f ;  /* 0x0000001fff037424 */ /* 0x000fe200078e00ff */
[----:B------:R-:W-:Y:S02]  /*20a90*/  MOV R2, 0x20ab0 ;  /* 0x00020ab000027802 */ /* 0x000fe40000000f00 */
[----:B-1-34-:R-:W-:Y:S05]  /*20aa0*/  CALL.REL.NOINC `($__internal_13_$__cuda_sm70_shflsync_idx_p) ;  /* 0x0000007000007944 */ /* 0x01afea0003c00000 */
[----:B------:R-:W-:Y:S01]  /*20ab0*/  MOV R13, R5 ;  /* 0x00000005000d7202 */ /* 0x000fe20000000f00 */
[----:B------:R-:W-:Y:S05]  /*20ac0*/  BRA `(.L_x_782) ;  /* 0xffffdf3000007947 */ /* 0x000fea000383ffff */
        .weak           $__internal_12_$__cuda_sm70_shflsync_bfly_p
        .type           $__internal_12_$__cuda_sm70_shflsync_bfly_p,@function
        .size           $__internal_12_$__cuda_sm70_shflsync_bfly_p,($__internal_13_$__cuda_sm70_shflsync_idx_p - $__internal_12_$__cuda_sm70_shflsync_bfly_p)
$__internal_12_$__cuda_sm70_shflsync_bfly_p:
[----:B------:R-:W-:Y:S04]  /*20ad0*/  WARPSYNC R6 ;  /* 0x0000000600007348 */ /* 0x000fe80003800000 */
[----:B------:R1:W2:Y:S02]  /*20ae0*/  SHFL.BFLY PT, R5, R2, R5, R7 ;  /* 0x0c00000502057389 */ /* 0x0002a400000e0007 */
[----:B-1----:R-:W-:-:S02]  /*20af0*/  MOV R2, R3 ;  /* 0x0000000300027202 */ /* 0x002fc40000000f00 */
[----:B------:R-:W-:-:S04]  /*20b00*/  MOV R3, 0x0 ;  /* 0x0000000000037802 */ /* 0x000fc80000000f00 */
[----:B--2---:R-:W-:Y:S05]  /*20b10*/  RET.REL.NODEC R2 `(_ZN7cutlass13device_kernelIN5flash19enable_sm80_to_sm89INS1_16FlashAttnFwdSm80INS1_25CollectiveMainloopFwdSm80ILi8ELi1ELb0EN4cute5tupleIJNS5_1CILi128EEENS7_ILi32EEENS7_ILi256EEEEEELi256ENS_6half_tEfNS_4arch4Sm80ELb0ELb1ELb1ELb1ELb0ELb1ELb1ELb1EEENS1_21CollectiveEpilogueFwdINS6_IJS8_SA_S9_EEENS6_IJNS7_ILi1EEESI_SI_EEESC_SE_Li256ELb1ELb1ELb1ELb0EEENS1_36VarlenDynamicPersistentTileSchedulerILi128ELi32ELi256ELi256ELb1ELb1ELb0ELb1ELb0ELb1EEEEEEEEEvNT_6ParamsE) ;  /* 0xfffdf4e002007950 */ /* 0x004fea0003c3ffff */
        .weak           $__internal_13_$__cuda_sm70_shflsync_idx_p
        .type           $__internal_13_$__cuda_sm70_shflsync_idx_p,@function
        .size           $__internal_13_$__cuda_sm70_shflsync_idx_p,($__internal_14_$__cuda_sm70_shflsync_up_p - $__internal_13_$__cuda_sm70_shflsync_idx_p)
$__internal_13_$__cuda_sm70_shflsync_idx_p:
[----:B------:R-:W-:-:S04]  /*20b20*/  MOV R115, 0xffffffff ;  /* 0xffffffff00737802 */ /* 0x000fc80000000f00 */
[----:B------:R-:W-:Y:S04]  /*20b30*/  WARPSYNC R115 ;  /* 0x0000007300007348 */ /* 0x000fe80003800000 */
[----:B------:R1:W2:Y:S02]  /*20b40*/  SHFL.IDX PT, R5, R9, R5, R3 ;  /* 0x0000000509057389 */ /* 0x0002a400000e0003 */
[----:B-1----:R-:W-:-:S04]  /*20b50*/  MOV R3, 0x0 ;  /* 0x0000000000037802 */ /* 0x002fc80000000f00 */
[----:B--2---:R-:W-:Y:S05]  /*20b60*/  RET.REL.NODEC R2 `(_ZN7cutlass13device_kernelIN5flash19enable_sm80_to_sm89INS1_16FlashAttnFwdSm80INS1_25CollectiveMainloopFwdSm80ILi8ELi1ELb0EN4cute5tupleIJNS5_1CILi128EEENS7_ILi32EEENS7_ILi256EEEEEELi256ENS_6half_tEfNS_4arch4Sm80ELb0ELb1ELb1ELb1ELb0ELb1ELb1ELb1EEENS1_21CollectiveEpilogueFwdINS6_IJS8_SA_S9_EEENS6_IJNS7_ILi1EEESI_SI_EEESC_SE_Li256ELb1ELb1ELb1ELb0EEENS1_36VarlenDynamicPersistentTileSchedulerILi128ELi32ELi256ELi256ELb1ELb1ELb0ELb1ELb0ELb1EEEEEEEEEvNT_6ParamsE) ;  /* 0xfffdf49002007950 */ /* 0x004fea0003c3ffff */
        .weak           $__internal_14_$__cuda_sm70_shflsync_up_p
        .type           $__internal_14_$__cuda_sm70_shflsync_up_p,@function
        .size           $__internal_14_$__cuda_sm70_shflsync_up_p,($__internal_15_$__cuda_sm70_votesync_ballot - $__internal_14_$__cuda_sm70_shflsync_up_p)
$__internal_14_$__cuda_sm70_shflsync_up_p:
[----:B------:R-:W-:Y:S02]  /*20b70*/  IMAD.MOV.U32 R4, RZ, RZ, RZ ;  /* 0x000000ffff047224 */ /* 0x000fe400078e00ff */
[----:B------:R-:W-:-:S04]  /*20b80*/  IMAD.MOV.U32 R9, RZ, RZ, -0x1 ;  /* 0xffffffffff097424 */ /* 0x000fc800078e00ff */
[----:B------:R-:W-:Y:S04]  /*20b90*/  WARPSYNC R9 ;  /* 0x0000000900007348 */ /* 0x000fe80003800000 */
[----:B------:R1:W2:Y:S02]  /*20ba0*/  SHFL.UP PT, R4, R0, R2, R4 ;  /* 0x0400000200047389 */ /* 0x0002a400000e0004 */
[----:B-1----:R-:W-:Y:S02]  /*20bb0*/  MOV R2, R3 ;  /* 0x0000000300027202 */ /* 0x002fe40000000f00 */
[----:B------:R-:W-:-:S04]  /*20bc0*/  MOV R3, 0x0 ;  /* 0x0000000000037802 */ /* 0x000fc80000000f00 */
[----:B--2---:R-:W-:Y:S05]  /*20bd0*/  RET.REL.NODEC R2 `(_ZN7cutlass13device_kernelIN5flash19enable_sm80_to_sm89INS1_16FlashAttnFwdSm80INS1_25CollectiveMainloopFwdSm80ILi8ELi1ELb0EN4cute5tupleIJNS5_1CILi128EEENS7_ILi32EEENS7_ILi256EEEEEELi256ENS_6half_tEfNS_4arch4Sm80ELb0ELb1ELb1ELb1ELb0ELb1ELb1ELb1EEENS1_21CollectiveEpilogueFwdINS6_IJS8_SA_S9_EEENS6_IJNS7_ILi1EEESI_SI_EEESC_SE_Li256ELb1ELb1ELb1ELb0EEENS1_36VarlenDynamicPersistentTileSchedulerILi128ELi32ELi256ELi256ELb1ELb1ELb0ELb1ELb0ELb1EEEEEEEEEvNT_6ParamsE) ;  /* 0xfffdf42002007950 */ /* 0x004fea0003c3ffff */
        .weak           $__internal_15_$__cuda_sm70_votesync_ballot
        .type           $__internal_15_$__cuda_sm70_votesync_ballot,@function
        .size           $__internal_15_$__cuda_sm70_votesync_ballot,(.L_x_5158 - $__internal_15_$__cuda_sm70_votesync_ballot)
$__internal_15_$__cuda_sm70_votesync_ballot:
[----:B------:R-:W-:Y:S01]  /*20be0*/  ISETP.NE.U32.AND P0, PT, R0, 0x1, PT ;  /* 0x000000010000780c */ /* 0x000fe20003f05070 */
[----:B------:R-:W-:-:S04]  /*20bf0*/  IMAD.MOV.U32 R3, RZ, RZ, -0x1 ;  /* 0xffffffffff037424 */ /* 0x000fc800078e00ff */
[----:B------:R-:W-:Y:S08]  /*20c00*/  WARPSYNC R3 ;  /* 0x0000000300007348 */ /* 0x000ff00003800000 */
[----:B------:R-:W-:-:S04]  /*20c10*/  VOTE.ANY R0, PT, !P0 ;  /* 0x0000000000007806 */ /* 0x000fc800040e0100 */
[----:B------:R-:W-:Y:S01]  /*20c20*/  LOP3.LUT R0, R0, R3, RZ, 0xc0, !PT ;  /* 0x0000000300007212 */ /* 0x000fe200078ec0ff */
[----:B------:R-:W-:-:S04]  /*20c30*/  IMAD.MOV.U32 R3, RZ, RZ, 0x0 ;  /* 0x00000000ff037424 */ /* 0x000fc800078e00ff */
[----:B------:R-:W-:Y:S05]  /*20c40*/  RET.REL.NODEC R2 `(_ZN7cutlass13device_kernelIN5flash19enable_sm80_to_sm89INS1_16FlashAttnFwdSm80INS1_25CollectiveMainloopFwdSm80ILi8ELi1ELb0EN4cute5tupleIJNS5_1CILi128EEENS7_ILi32EEENS7_ILi256EEEEEELi256ENS_6half_tEfNS_4arch4Sm80ELb0ELb1ELb1ELb1ELb0ELb1ELb1ELb1EEENS1_21CollectiveEpilogueFwdINS6_IJS8_SA_S9_EEENS6_IJNS7_ILi1EEESI_SI_EEESC_SE_Li256ELb1ELb1ELb1ELb0EEENS1_36VarlenDynamicPersistentTileSchedulerILi128ELi32ELi256ELi256ELb1ELb1ELb0ELb1ELb0ELb1EEEEEEEEEvNT_6ParamsE) ;  /* 0xfffdf3b002007950 */ /* 0x000fea0003c3ffff */
.L_x_825:
        /* <DEDUP_REMOVED lines=11> */
.L_x_5158:


//--------------------- .text._ZN7cutlass13device_kernelIN5flash19enable_sm80_to_sm89INS1_16FlashAttnFwdSm80INS1_25CollectiveMainloopFwdSm80ILi8ELi1ELb1EN4cute5tupleIJNS5_1CILi128EEENS7_ILi64EEENS7_ILi256EEEEEELi256ENS_6half_tEfNS_4arch4Sm80ELb1ELb0ELb1ELb0ELb0ELb0ELb1ELb1EEENS1_21CollectiveEpilogueFwdINS6_IJS8_SA_S9_EEENS6_IJNS7_ILi1EEESI_SI_EEESC_SE_Li256ELb0ELb1ELb1ELb0EEENS1_30DynamicPersistentTileSchedulerILi256ELi256ELb1ELb1ELb0EEEEEEEEEvNT_6ParamsE --------------------------
	.section	.text._ZN7cutlass13device_kernelIN5flash19enable_sm80_to_sm89INS1_16FlashAttnFwdSm80INS1_25CollectiveMainloopFwdSm80ILi8ELi1ELb1EN4cute5tupleIJNS5_1CILi128EEENS7_ILi64EEENS7_ILi256EEEEEELi256ENS_6half_tEfNS_4arch4Sm80ELb1ELb0ELb1ELb0ELb0ELb0ELb1ELb1EEENS1_21CollectiveEpilogueFwdINS6_IJS8_SA_S9_EEENS6_IJNS7_ILi1EEESI_SI_EEESC_SE_Li256ELb0ELb1ELb1ELb0EEENS1_30DynamicPersistentTileSchedulerILi256ELi256ELb1ELb1ELb0EEEEEEEEEvNT_6ParamsE,"ax",@progbits
	.sectioninfo	@"SHI_REGISTERS=255"
	.align	128
.text._ZN7cutlass13device_kernelIN5flash19enable_sm80_to_sm89INS1_16FlashAttnFwdSm80INS1_25CollectiveMainloopFwdSm80ILi8ELi1ELb1EN4cute5tupleIJNS5_1CILi128EEENS7_ILi64EEENS7_ILi256EEEEEELi256ENS_6half_tEfNS_4arch4Sm80ELb1ELb0ELb1ELb0ELb0ELb0ELb1ELb1EEENS1_21CollectiveEpilogueFwdINS6_IJS8_SA_S9_EEENS6_IJNS7_ILi1EEESI_SI_EEESC_SE_Li256ELb0ELb1ELb1ELb0EEENS1_30DynamicPersistentTileSchedulerILi256ELi256ELb1ELb1ELb0EEEEEEEEEvNT_6ParamsE:
        .type           _ZN7cutlass13device_kernelIN5flash19enable_sm80_to_sm89INS1_16FlashAttnFwdSm80INS1_25CollectiveMainloopFwdSm80ILi8ELi1ELb1EN4cute5tupleIJNS5_1CILi128EEENS7_ILi64EEENS7_ILi256EEEEEELi256ENS_6half_tEfNS_4arch4Sm80ELb1ELb0ELb1ELb0ELb0ELb0ELb1ELb1EEENS1_21CollectiveEpilogueFwdINS6_IJS8_SA_S9_EEENS6_IJNS7_ILi1EEESI_SI_EEESC_SE_Li256ELb0ELb1ELb1ELb0EEENS1_30DynamicPersistentTileSchedulerILi256ELi256ELb1ELb1ELb0EEEEEEEEEvNT_6ParamsE,@function
        .size           _ZN7cutlass13device_kernelIN5flash19enable_sm80_to_sm89INS1_16FlashAttnFwdSm80INS1_25CollectiveMainloopFwdSm80ILi8ELi1ELb1EN4cute5tupleIJNS5_1CILi128EEENS7_ILi64EEENS7_ILi256EEEEEELi256ENS_6half_tEfNS_4arch4Sm80ELb1ELb0ELb1ELb0ELb0ELb0ELb1ELb1EEENS1_21CollectiveEpilogueFwdINS6_IJS8_SA_S9_EEENS6_IJNS7_ILi1EEESI_SI_EEESC_SE_Li256ELb0ELb1ELb1ELb0EEENS1_30DynamicPersistentTileSchedulerILi256ELi256ELb1ELb1ELb0EEEEEEEEEvNT_6ParamsE,(.L_x_5163 - _ZN7cutlass13device_kernelIN5flash19enable_sm80_to_sm89INS1_16FlashAttnFwdSm80INS1_25CollectiveMainloopFwdSm80ILi8ELi1ELb1EN4cute5tupleIJNS5_1CILi128EEENS7_ILi64EEENS7_ILi256EEEEEELi256ENS_6half_tEfNS_4arch4Sm80ELb1ELb0ELb1ELb0ELb0ELb0ELb1ELb1EEENS1_21CollectiveEpilogueFwdINS6_IJS8_SA_S9_EEENS6_IJNS7_ILi1EEESI_SI_EEESC_SE_Li256ELb0ELb1ELb1ELb0EEENS1_30DynamicPersistentTileSchedulerILi256ELi256ELb1ELb1ELb0EEEEEEEEEvNT_6ParamsE)
        .other          _ZN7cutlass13device_kernelIN5flash19enable_sm80_to_sm89INS1_16FlashAttnFwdSm80INS1_25CollectiveMainloopFwdSm80ILi8ELi1ELb1EN4cute5tupleIJNS5_1CILi128EEENS7_ILi64EEENS7_ILi256EEEEEELi256ENS_6half_tEfNS_4arch4Sm80ELb1ELb0ELb1ELb0ELb0ELb0ELb1ELb1EEENS1_21CollectiveEpilogueFwdINS6_IJS8_SA_S9_EEENS6_IJNS7_ILi1EEESI_SI_EEESC_SE_Li256ELb0ELb1ELb1ELb0EEENS1_30DynamicPersistentTileSchedulerILi256ELi256ELb1ELb1ELb0EEEEEEEEEvNT_6ParamsE,@"STO_CUDA_ENTRY STV_DEFAULT"
_ZN7cutlass13device_kernelIN5flash19enable_sm80_to_sm89INS1_16FlashAttnFwdSm80INS1_25CollectiveMainloopFwdSm80ILi8ELi1ELb1EN4cute5tupleIJNS5_1CILi128EEENS7_ILi64EEENS7_ILi256EEEEEELi256ENS_6half_tEfNS_4arch4Sm80ELb1ELb0ELb1ELb0ELb0ELb0ELb1ELb1EEENS1_21CollectiveEpilogueFwdINS6_IJS8_SA_S9_EEENS6_IJNS7_ILi1EEESI_SI_EEESC_SE_Li256ELb0ELb1ELb1ELb0EEENS1_30DynamicPersistentTileSchedulerILi256ELi256ELb1ELb1ELb0EEEEEEEEEvNT_6ParamsE:
[----:B------:R-:W-:-:S03]  /*0000*/  MOV R1, c[0x0][0x28] ;  /* 0x00000a0000017a02 */ /* 0x000fc60000000f00 */
[----:B------:R-:W1:Y:S01]  /*0010*/  S2R R14, SR_TID.X ;  /* 0x00000000000e7919 */ /* 0x000e620000002100 */
[----:B------:R-:W-:-:S03]  /*0020*/  IADD3 R1, R1, -0x150, RZ ;  /* 0xfffffeb001017810 */ /* 0x000fc60007ffe0ff */
[----:B------:R-:W2:Y:S01]  /*0030*/  S2R R13, SR_CTAID.X ;  /* 0x00000000000d7919 */ /* 0x000ea20000002500 */
[----:B-1----:R-:W-:-:S05]  /*0040*/  SHF.R.U32.HI R2, RZ, 0x5, R14 ;  /* 0x00000005ff027819 */ /* 0x002fca000001160e */
[----:B------:R-:W1:Y:S02]  /*0050*/  SHFL.IDX PT, R0, R2, RZ, 0x1f ;  /* 0x00001fff02007589 */ /* 0x000e6400000e0000 */
[----:B-1----:R-:W-:Y:S02]  /*0060*/  ISETP.GE.AND P0, PT, R0, 0x1, PT ;  /* 0x000000010000780c */ /* 0x002fe40003f06270 */
[----:B------:R1:W-:Y:S11]  /*0070*/  STL [R1+0xfc], R0 ;  /* 0x0000fc0001007387 */ /* 0x0003f60000100800 */
[----:B------:R-:W-:Y:S06]  /*0080*/  @P0 BAR.ARV 0x4, 0x100 ;  /* 0x0104000000000b1d */ /* 0x000fec0000002000 */
[----:B--2---:R-:W-:-:S13]  /*0090*/  ISETP.GE.AND P0, PT, R13, c[0x0][0x538], PT ;  /* 0x00014e000d007a0c */ /* 0x004fda0003f06270 */
[----:B------:R-:W-:Y:S05]  /*00a0*/  @P0 EXIT ;  /* 0x000000000000094d */ /* 0x000fea0003800000 */
[----:B-1----:R-:W-:Y:S01]  /*00b0*/  SHF.R.S32.HI R11, RZ, 0x1f, R14 ;  /* 0x0000001fff0b7819 */ /* 0x002fe2000001140e */
[----:B------:R-:W-:-:S03]  /*00c0*/  ULDC.64 UR6, c[0x0][0x118] ;  /* 0x0000460000067ab9 */ /* 0x000fc60000000a00 */
[CC--:B------:R-:W-:Y:S02]  /*00d0*/  LEA.HI R2, R11.reuse, R14.reuse, RZ, 0x4 ;  /* 0x0000000e0b027211 */ /* 0x0c0fe400078f20ff */
[CC--:B------:R-:W-:Y:S02]  /*00e0*/  LEA.HI R0, R11.reuse, R14.reuse, RZ, 0x2 ;  /* 0x0000000e0b007211 */ /* 0x0c0fe400078f10ff */
[----:B------:R-:W-:Y:S02]  /*00f0*/  SHF.R.S32.HI R3, RZ, 0x4, R2 ;  /* 0x00000004ff037819 */ /* 0x000fe40000011402 */
[----:B------:R-:W-:Y:S02]  /*0100*/  LEA.HI R10, R11, R14, RZ, 0x3 ;  /* 0x0000000e0b0a7211 */ /* 0x000fe400078f18ff */
[----:B------:R-:W-:Y:S02]  /*0110*/  LOP3.LUT R4, R0, 0xfffffffc, RZ, 0xc0, !PT ;  /* 0xfffffffc00047812 */ /* 0x000fe400078ec0ff */
[----:B------:R-:W-:-:S02]  /*0120*/  LOP3.LUT R0, R2, 0xfffffff0, RZ, 0xc0, !PT ;  /* 0xfffffff002007812 */ /* 0x000fc400078ec0ff */
[----:B------:R-:W-:Y:S01]  /*0130*/  LEA.HI R2, R2, R3, RZ, 0x1 ;  /* 0x0000000302027211 */ /* 0x000fe200078f08ff */
[C---:B------:R-:W-:Y:S01]  /*0140*/  IMAD.IADD R4, R14.reuse, 0x1, -R4 ;  /* 0x000000010e047824 */ /* 0x040fe200078e0a04 */
[----:B------:R-:W-:Y:S01]  /*0150*/  SHF.R.S32.HI R18, RZ, 0x3, R10 ;  /* 0x00000003ff127819 */ /* 0x000fe2000001140a */
[----:B------:R-:W-:Y:S01]  /*0160*/  IMAD.IADD R5, R14, 0x1, -R0 ;  /* 0x000000010e057824 */ /* 0x000fe200078e0a00 */
[----:B------:R-:W-:Y:S02]  /*0170*/  LOP3.LUT R6, R10, 0xfffffff8, RZ, 0xc0, !PT ;  /* 0xfffffff80a067812 */ /* 0x000fe400078ec0ff */
[----:B------:R-:W-:Y:S01]  /*0180*/  LOP3.LUT R0, R2, 0xfffffffe, RZ, 0xc0, !PT ;  /* 0xfffffffe02007812 */ /* 0x000fe200078ec0ff */
[----:B------:R-:W-:Y:S02]  /*0190*/  IMAD.SHL.U32 R7, R18, 0x40, RZ ;  /* 0x0000004012077824 */ /* 0x000fe400078e00ff */
[----:B------:R-:W-:Y:S02]  /*01a0*/  IMAD.IADD R6, R14, 0x1, -R6 ;  /* 0x000000010e067824 */ /* 0x000fe400078e0a06 */
[----:B------:R-:W-:Y:S01]  /*01b0*/  IMAD.IADD R9, R3, 0x1, -R0 ;  /* 0x0000000103097824 */ /* 0x000fe200078e0a00 */
[----:B------:R-:W-:Y:S01]  /*01c0*/  LEA.HI R0, R4, R4, RZ, 0x1 ;  /* 0x0000000404007211 */ /* 0x000fe200078f08ff */
[C---:B------:R-:W-:Y:S01]  /*01d0*/  IMAD.SHL.U32 R16, R6.reuse, 0x8, RZ ;  /* 0x0000000806107824 */ /* 0x040fe200078e00ff */
[----:B------:R-:W-:Y:S01]  /*01e0*/  LOP3.LUT R2, R7, 0x1c0, RZ, 0xc0, !PT ;  /* 0x000001c007027812 */ /* 0x000fe200078ec0ff */
[----:B------:R-:W-:Y:S01]  /*01f0*/  IMAD.SHL.U32 R8, R6, 0x40, RZ ;  /* 0x0000004006087824 */ /* 0x000fe200078e00ff */
[----:B------:R-:W-:-:S02]  /*0200*/  SHF.R.S32.HI R7, RZ, 0x1f, R5 ;  /* 0x0000001fff077819 */ /* 0x000fc40000011405 */
[----:B------:R-:W-:Y:S01]  /*0210*/  LOP3.LUT R0, R0, 0x1ffffffe, RZ, 0xc0, !PT ;  /* 0x1ffffffe00007812 */ /* 0x000fe200078ec0ff */
[----:B------:R-:W-:Y:S01]  /*0220*/  STL [R1+0xa0], R16 ;  /* 0x0000a01001007387 */ /* 0x000fe20000100800 */
[----:B------:R-:W-:Y:S02]  /*0230*/  LOP3.LUT R3, R2, 0x38, R16, 0xf8, !PT ;  /* 0x0000003802037812 */ /* 0x000fe400078ef810 */
[----:B------:R-:W-:Y:S01]  /*0240*/  SHF.R.U32.HI R2, RZ, 0x3, R2 ;  /* 0x00000003ff027819 */ /* 0x000fe20000011602 */
[----:B------:R-:W-:Y:S01]  /*0250*/  IMAD.IADD R12, R4, 0x1, -R0 ;  /* 0x00000001040c7824 */ /* 0x000fe200078e0a00 */
[----:B------:R-:W-:Y:S02]  /*0260*/  LEA.HI R248, R7, R5, RZ, 0x3 ;  /* 0x0000000507f87211 */ /* 0x000fe400078f18ff */
[----:B------:R-:W-:Y:S02]  /*0270*/  LOP3.LUT R7, R3, R2, RZ, 0x3c, !PT ;  /* 0x0000000203077212 */ /* 0x000fe400078e3cff */
[C---:B------:R-:W-:Y:S01]  /*0280*/  LOP3.LUT R0, R248.reuse, 0xfffffff8, RZ, 0xc0, !PT ;  /* 0xfffffff8f8007812 */ /* 0x040fe200078ec0ff */
[----:B------:R-:W-:Y:S01]  /*0290*/  IMAD.SHL.U32 R248, R248, 0x40, RZ ;  /* 0x00000040f8f87824 */ /* 0x000fe200078e00ff */
[----:B------:R-:W-:-:S02]  /*02a0*/  LOP3.LUT R2, R8, 0x1c0, RZ, 0xc0, !PT ;  /* 0x000001c008027812 */ /* 0x000fc400078ec0ff */
[-C--:B------:R-:W-:Y:S01]  /*02b0*/  LEA.HI R4, R11, R14.reuse, RZ, 0x6 ;  /* 0x0000000e0b047211 */ /* 0x080fe200078f30ff */
[----:B------:R-:W-:Y:S01]  /*02c0*/  IMAD.IADD R5, R5, 0x1, -R0 ;  /* 0x0000000105057824 */ /* 0x000fe200078e0a00 */
[----:B------:R-:W-:Y:S02]  /*02d0*/  LOP3.LUT R3, R2, 0x8, R10, 0xf8, !PT ;  /* 0x0000000802037812 */ /* 0x000fe400078ef80a */
[----:B------:R-:W-:Y:S01]  /*02e0*/  SHF.R.U32.HI R2, RZ, 0x3, R2 ;  /* 0x00000003ff027819 */ /* 0x000fe20000011602 */
[----:B------:R-:W-:Y:S01]  /*02f0*/  IMAD.SHL.U32 R0, R4, 0x8, RZ ;  /* 0x0000000804007824 */ /* 0x000fe200078e00ff */
[----:B------:R-:W-:Y:S01]  /*0300*/  LEA.HI R8, R11, R14, RZ, 0x5 ;  /* 0x0000000e0b087211 */ /* 0x000fe200078f28ff */
[----:B------:R-:W-:Y:S01]  /*0310*/  IMAD.SHL.U32 R4, R5, 0x40, RZ ;  /* 0x0000004005047824 */ /* 0x000fe200078e00ff */
[----:B------:R-:W-:Y:S01]  /*0320*/  LOP3.LUT R249, R3, R2, RZ, 0x3c, !PT ;  /* 0x0000000203f97212 */ /* 0x000fe200078e3cff */
[----:B------:R-:W-:Y:S01]  /*0330*/  IMAD.SHL.U32 R3, R9, 0x8, RZ ;  /* 0x0000000809037824 */ /* 0x000fe200078e00ff */
[----:B------:R-:W-:-:S02]  /*0340*/  LOP3.LUT R2, R8, 0xffffffe0, RZ, 0xc0, !PT ;  /* 0xffffffe008027812 */ /* 0x000fc400078ec0ff */
[----:B------:R-:W-:Y:S01]  /*0350*/  LOP3.LUT R11, R7, 0x7ffffe00, R0, 0xf8, !PT ;  /* 0x7ffffe00070b7812 */ /* 0x000fe200078ef800 */
[----:B------:R-:W-:Y:S01]  /*0360*/  IMAD R249, R9, 0x200, R249 ;  /* 0x0000020009f97824 */ /* 0x000fe200078e02f9 */
[----:B------:R-:W-:Y:S01]  /*0370*/  LOP3.LUT R0, R4, 0x1c0, RZ, 0xc0, !PT ;  /* 0x000001c004007812 */ /* 0x000fe200078ec0ff */
[----:B------:R-:W-:Y:S01]  /*0380*/  IMAD.IADD R15, R14, 0x1, -R2 ;  /* 0x000000010e0f7824 */ /* 0x000fe200078e0a02 */
[--C-:B------:R-:W-:Y:S02]  /*0390*/  SHF.R.S32.HI R10, RZ, 0x5, R8.reuse ;  /* 0x00000005ff0a7819 */ /* 0x100fe40000011408 */
[----:B------:R-:W-:Y:S01]  /*03a0*/  SHF.R.S32.HI R4, RZ, 0x1f, R8 ;  /* 0x0000001fff047819 */ /* 0x000fe20000011408 */
[----:B------:R-:W-:Y:S01]  /*03b0*/  IMAD.MOV.U32 R8, RZ, RZ, 0x20 ;  /* 0x00000020ff087424 */ /* 0x000fe200078e00ff */
[----:B------:R-:W-:Y:S02]  /*03c0*/  LOP3.LUT R3, R0, 0x8, R3, 0xf8, !PT ;  /* 0x0000000800037812 */ /* 0x000fe400078ef803 */
[----:B------:R-:W-:-:S02]  /*03d0*/  SHF.R.U32.HI R2, RZ, 0x3, R0 ;  /* 0x00000003ff027819 */ /* 0x000fc40000011600 */
[----:B------:R-:W-:Y:S02]  /*03e0*/  LEA.HI R0, R4, R10, RZ, 0x3 ;  /* 0x0000000a04007211 */ /* 0x000fe400078f18ff */
[----:B------:R-:W-:Y:S02]  /*03f0*/  SHF.R.S32.HI R4, RZ, 0x1f, R15 ;  /* 0x0000001fff047819 */ /* 0x000fe4000001140f */
[----:B------:R-:W-:Y:S02]  /*0400*/  LOP3.LUT R0, R0, 0xffffff8, RZ, 0xc0, !PT ;  /* 0x0ffffff800007812 */ /* 0x000fe400078ec0ff */
[----:B------:R-:W-:Y:S02]  /*0410*/  LEA.HI R4, R4, R15, RZ, 0x2 ;  /* 0x0000000f04047211 */ /* 0x000fe400078f10ff */
[----:B------:R-:W-:Y:S02]  /*0420*/  R2P PR, R5, 0x6 ;  /* 0x0000000605007804 */ /* 0x000fe40000000000 */
[----:B------:R-:W-:Y:S01]  /*0430*/  LOP3.LUT R5, R3, R2, RZ, 0x3c, !PT ;  /* 0x0000000203057212 */ /* 0x000fe200078e3cff */
[----:B------:R-:W-:Y:S01]  /*0440*/  IMAD.IADD R2, R10, 0x1, -R0 ;  /* 0x000000010a027824 */ /* 0x000fe200078e0a00 */
[----:B------:R-:W-:Y:S01]  /*0450*/  SHF.R.S32.HI R0, RZ, 0x2, R4 ;  /* 0x00000002ff007819 */ /* 0x000fe20000011404 */
[----:B------:R-:W-:Y:S01]  /*0460*/  IMAD.MOV.U32 R3, RZ, RZ, 0x10 ;  /* 0x00000010ff037424 */ /* 0x000fe200078e00ff */
[----:B------:R-:W-:-:S02]  /*0470*/  LOP3.LUT R248, R5, 0x7ffffe00, R248, 0xf8, !PT ;  /* 0x7ffffe0005f87812 */ /* 0x000fc400078ef8f8 */
[----:B------:R-:W-:Y:S01]  /*0480*/  IADD3 R5, R16, 0x40, RZ ;  /* 0x0000004010057810 */ /* 0x000fe20007ffe0ff */
[----:B------:R-:W-:Y:S01]  /*0490*/  IMAD R14, R2, 0x10, R0 ;  /* 0x00000010020e7824 */ /* 0x000fe200078e0200 */
[----:B------:R-:W-:Y:S01]  /*04a0*/  LOP3.LUT R4, R4, 0x7ffffffc, RZ, 0xc0, !PT ;  /* 0x7ffffffc04047812 */ /* 0x000fe200078ec0ff */
[----:B------:R-:W-:Y:S01]  /*04b0*/  IMAD R0, R6, 0x20, R18 ;  /* 0x0000002006007824 */ /* 0x000fe200078e0212 */
[----:B------:R-:W-:Y:S02]  /*04c0*/  IADD3 R2, R16, 0x80, RZ ;  /* 0x0000008010027810 */ /* 0x000fe40007ffe0ff */
[----:B------:R-:W-:Y:S01]  /*04d0*/  STL [R1+0x100], R14 ;  /* 0x0001000e01007387 */ /* 0x000fe20000100800 */
[C---:B------:R-:W-:Y:S01]  /*04e0*/  LOP3.LUT P0, RZ, R6.reuse, 0x4, RZ, 0xc0, !PT ;  /* 0x0000000406ff7812 */ /* 0x040fe2000780c0ff */
[----:B------:R-:W-:Y:S01]  /*04f0*/  IMAD.IADD R4, R15, 0x1, -R4 ;  /* 0x000000010f047824 */ /* 0x000fe200078e0a04 */
[----:B------:R-:W-:Y:S01]  /*0500*/  LOP3.LUT P3, RZ, R6, 0x2, RZ, 0xc0, !PT ;  /* 0x0000000206ff7812 */ /* 0x000fe2000786c0ff */
[----:B------:R1:W-:Y:S01]  /*0510*/  STL [R1+0xb0], R13 ;  /* 0x0000b00d01007387 */ /* 0x0003e20000100800 */
[----:B------:R-:W-:Y:S01]  /*0520*/  SEL R3, R3, 0xfffffff0, !P1 ;  /* 0xfffffff003037807 */ /* 0x000fe20004800000 */
[----:B------:R-:W-:Y:S01]  /*0530*/  IMAD.SHL.U32 R4, R4, 0x2, RZ ;  /* 0x0000000204047824 */ /* 0x000fe200078e00ff */
[----:B------:R-:W-:Y:S01]  /*0540*/  SEL R7, R8, 0xffffffe0, !P2 ;  /* 0xffffffe008077807 */ /* 0x000fe20005000000 */
[----:B------:R2:W-:Y:S01]  /*0550*/  STL [R1+0x104], R0 ;  /* 0x0001040001007387 */ /* 0x0005e20000100800 */
[----:B------:R-:W-:-:S02]  /*0560*/  SHF.R.S32.HI R6, RZ, 0x1f, R5 ;  /* 0x0000001fff067819 */ /* 0x000fc40000011405 */
[----:B------:R-:W-:Y:S01]  /*0570*/  SHF.R.S32.HI R5, RZ, 0x1f, R2 ;  /* 0x0000001fff057819 */ /* 0x000fe20000011402 */
[----:B------:R-:W-:Y:S01]  /*0580*/  IMAD.IADD R3, R3, 0x1, R7 ;  /* 0x0000000103037824 */ /* 0x000fe200078e0207 */
[C---:B------:R-:W-:Y:S01]  /*0590*/  IADD3 R15, R4.reuse, 0xc8, RZ ;  /* 0x000000c8040f7810 */ /* 0x040fe20007ffe0ff */
[----:B------:R3:W-:Y:S01]  /*05a0*/  STL [R1+0xd8], R6 ;  /* 0x0000d80601007387 */ /* 0x0007e20000100800 */
[----:B------:R-:W-:Y:S01]  /*05b0*/  IMAD.MOV.U32 R7, RZ, RZ, 0x40 ;  /* 0x00000040ff077424 */ /* 0x000fe200078e00ff */
[----:B------:R-:W-:Y:S02]  /*05c0*/  LEA R249, R249, 0x10100, 0x1 ;  /* 0x00010100f9f97811 */ /* 0x000fe400078e08ff */
[----:B------:R4:W-:Y:S01]  /*05d0*/  STL [R1+0xd4], R5 ;  /* 0x0000d40501007387 */ /* 0x0009e20000100800 */
[----:B------:R-:W-:Y:S02]  /*05e0*/  IADD3 R9, R4, 0xe8, RZ ;  /* 0x000000e804097810 */ /* 0x000fe40007ffe0ff */
[----:B------:R-:W-:-:S02]  /*05f0*/  SEL R250, R7, 0xffffffc0, !P0 ;  /* 0xffffffc007fa7807 */ /* 0x000fc40004000000 */
[----:B------:R-:W-:-:S05]  /*0600*/  LEA R248, R248, 0x100, 0x1 ;  /* 0x00000100f8f87811 */ /* 0x000fca00078e08ff */
[----:B------:R-:W-:Y:S01]  /*0610*/  IMAD R3, R3, 0x2, R248 ;  /* 0x0000000203037824 */ /* 0x000fe200078e02f8 */
[----:B-1----:R-:W-:Y:S02]  /*0620*/  IADD3 R13, R4, 0xd8, RZ ;  /* 0x000000d8040d7810 */ /* 0x002fe40007ffe0ff */
[----:B--2---:R-:W-:-:S04]  /*0630*/  IADD3 R0, R16, 0xc0, RZ ;  /* 0x000000c010007810 */ /* 0x004fc80007ffe0ff */
[----:B------:R-:W-:Y:S01]  /*0640*/  SHF.R.S32.HI R2, RZ, 0x1f, R0 ;  /* 0x0000001fff027819 */ /* 0x000fe20000011400 */
[----:B------:R-:W-:Y:S01]  /*0650*/  IMAD.SHL.U32 R0, R11, 0x2, RZ ;  /* 0x000000020b007824 */ /* 0x000fe200078e00ff */
[C---:B------:R-:W-:Y:S02]  /*0660*/  IADD3 R11, R4.reuse, 0xe0, RZ ;  /* 0x000000e0040b7810 */ /* 0x040fe40007ffe0ff */
[C---:B---3--:R-:W-:Y:S01]  /*0670*/  IADD3 R6, R4.reuse, 0xf0, RZ ;  /* 0x000000f004067810 */ /* 0x048fe20007ffe0ff */
[----:B------:R1:W-:Y:S01]  /*0680*/  STL [R1+0xd0], R2 ;  /* 0x0000d00201007387 */ /* 0x0003e20000100800 */
[----:B----4-:R-:W-:-:S03]  /*0690*/  IADD3 R5, R4, 0xf8, RZ ;  /* 0x000000f804057810 */ /* 0x010fc60007ffe0ff */
[----:B------:R2:W-:Y:S01]  /*06a0*/  STL [R1+0x58], R0 ;  /* 0x0000580001007387 */ /* 0x0005e20000100800 */
[----:B-1----:R-:W-:Y:S01]  /*06b0*/  IMAD R2, R12, 0x8, R14 ;  /* 0x000000080c027824 */ /* 0x002fe200078e020e */
[----:B------:R-:W-:Y:S02]  /*06c0*/  IADD3 R14, R4, 0xd0, RZ ;  /* 0x000000d0040e7810 */ /* 0x000fe40007ffe0ff */
[----:B--2---:R-:W-:Y:S02]  /*06d0*/  SEL R0, R8, 0xffffffe0, !P1 ;  /* 0xffffffe008007807 */ /* 0x004fe40004800000 */
[----:B------:R1:W-:Y:S01]  /*06e0*/  STL [R1+0xf8], R2 ;  /* 0x0000f80201007387 */ /* 0x0003e20000100800 */
[----:B------:R-:W-:Y:S01]  /*06f0*/  IMAD.IADD R8, R249, 0x1, R250 ;  /* 0x00000001f9087824 */ /* 0x000fe200078e02fa */
[----:B------:R-:W-:Y:S02]  /*0700*/  SHF.R.S32.HI R12, RZ, 0x1f, R14 ;  /* 0x0000001fff0c7819 */ /* 0x000fe4000001140e */
[----:B------:R2:W-:Y:S01]  /*0710*/  STL [R1+0x90], R4 ;  /* 0x0000900401007387 */ /* 0x0005e20000100800 */
[----:B------:R-:W-:-:S03]  /*0720*/  IMAD.IADD R252, R248, 0x1, R0 ;  /* 0x00000001f8fc7824 */ /* 0x000fc600078e0200 */
[----:B------:R-:W-:Y:S04]  /*0730*/  STL [R1+0xcc], R15 ;  /* 0x0000cc0f01007387 */ /* 0x000fe80000100800 */
[----:B------:R-:W-:Y:S04]  /*0740*/  STL [R1+0xc8], R14 ;  /* 0x0000c80e01007387 */ /* 0x000fe80000100800 */
[----:B------:R-:W-:Y:S04]  /*0750*/  STL [R1+0xc4], R13 ;  /* 0x0000c40d01007387 */ /* 0x000fe80000100800 */
[----:B------:R-:W-:Y:S04]  /*0760*/  STL [R1+0xc0], R11 ;  /* 0x0000c00b01007387 */ /* 0x000fe80000100800 */
[----:B------:R-:W-:Y:S01]  /*0770*/  STL [R1+0xbc], R9 ;  /* 0x0000bc0901007387 */ /* 0x000fe20000100800 */
[----:B-1----:R-:W-:-:S02]  /*0780*/  SEL R2, R7, 0xffffffc0, !P2 ;  /* 0xffffffc007027807 */ /* 0x002fc40005000000 */
[----:B------:R-:W-:Y:S01]  /*0790*/  SHF.R.S32.HI R7, RZ, 0x1f, R15 ;  /* 0x0000001fff077819 */ /* 0x000fe2000001140f */
[----:B------:R1:W-:Y:S01]  /*07a0*/  STL [R1+0xb8], R6 ;  /* 0x0000b80601007387 */ /* 0x0003e20000100800 */
[C---:B--2---:R-:W-:Y:S01]  /*07b0*/  IADD3 R4, R249.reuse, 0x20, RZ ;  /* 0x00000020f9047810 */ /* 0x044fe20007ffe0ff */
[----:B------:R-:W-:Y:S01]  /*07c0*/  IMAD.IADD R251, R248, 0x1, R2 ;  /* 0x00000001f8fb7824 */ /* 0x000fe200078e0202 */
[----:B------:R-:W-:Y:S01]  /*07d0*/  @P3 IADD3 R4, R249, -0x20, RZ ;  /* 0xffffffe0f9043810 */ /* 0x000fe20007ffe0ff */
[----:B------:R2:W-:Y:S04]  /*07e0*/  STL [R1], R8 ;  /* 0x0000000801007387 */ /* 0x0005e80000100800 */
[----:B------:R3:W-:Y:S01]  /*07f0*/  STL [R1+0xb4], R5 ;  /* 0x0000b40501007387 */ /* 0x0007e20000100800 */
[----:B------:R-:W-:-:S03]  /*0800*/  IMAD.IADD R250, R250, 0x1, R4 ;  /* 0x00000001fafa7824 */ /* 0x000fc600078e0204 */
[----:B------:R4:W-:Y:S04]  /*0810*/  STL [R1+0xf4], R7 ;  /* 0x0000f40701007387 */ /* 0x0009e80000100800 */
[----:B------:R-:W-:Y:S01]  /*0820*/  STL [R1+0xf0], R12 ;  /* 0x0000f00c01007387 */ /* 0x000fe20000100800 */
[----:B-1----:R-:W-:Y:S02]  /*0830*/  SHF.R.S32.HI R6, RZ, 0x1f, R6 ;  /* 0x0000001fff067819 */ /* 0x002fe40000011406 */
[----:B--2---:R-:W-:Y:S02]  /*0840*/  SHF.R.S32.HI R8, RZ, 0x1f, R11 ;  /* 0x0000001fff087819 */ /* 0x004fe4000001140b */
[----:B---3--:R-:W-:Y:S02]  /*0850*/  SHF.R.S32.HI R5, RZ, 0x1f, R5 ;  /* 0x0000001fff057819 */ /* 0x008fe40000011405 */
[----:B----4-:R-:W-:-:S05]  /*0860*/  SHF.R.S32.HI R7, RZ, 0x1f, R13 ;  /* 0x0000001fff077819 */ /* 0x010fca000001140d */
[----:B------:R1:W-:Y:S04]  /*0870*/  STL [R1+0xec], R7 ;  /* 0x0000ec0701007387 */ /* 0x0003e80000100800 */
[----:B------:R-:W-:Y:S01]  /*0880*/  STL [R1+0xe8], R8 ;  /* 0x0000e80801007387 */ /* 0x000fe20000100800 */
[----:B-1----:R-:W-:-:S05]  /*0890*/  SHF.R.S32.HI R7, RZ, 0x1f, R9 ;  /* 0x0000001fff077819 */ /* 0x002fca0000011409 */
[----:B------:R1:W-:Y:S04]  /*08a0*/  STL [R1+0xe4], R7 ;  /* 0x0000e40701007387 */ /* 0x0003e80000100800 */
[----:B------:R-:W-:Y:S04]  /*08b0*/  STL [R1+0x8], R4 ;  /* 0x0000080401007387 */ /* 0x000fe80000100800 */
[----:B------:R2:W-:Y:S04]  /*08c0*/  STL [R1+0xe0], R6 ;  /* 0x0000e00601007387 */ /* 0x0005e80000100800 */
[----:B------:R3:W-:Y:S01]  /*08d0*/  STL [R1+0xdc], R5 ;  /* 0x0000dc0501007387 */ /* 0x0007e20000100800 */
[----:B-1----:R-:W-:-:S02]  /*08e0*/  IADD3 R7, R4, 0x1800, RZ ;  /* 0x0000180004077810 */ /* 0x002fc40007ffe0ff */
[C---:B--2---:R-:W-:Y:S02]  /*08f0*/  IADD3 R6, R4.reuse, 0x1000, RZ ;  /* 0x0000100004067810 */ /* 0x044fe40007ffe0ff */
[----:B---3--:R-:W-:-:S05]  /*0900*/  IADD3 R5, R4, 0x800, RZ ;  /* 0x0000080004057810 */ /* 0x008fca0007ffe0ff */
[----:B------:R1:W-:Y:S04]  /*0910*/  STL [R1+0x44], R5 ;  /* 0x0000440501007387 */ /* 0x0003e80000100800 */
[----:B------:R2:W-:Y:S04]  /*0920*/  STL [R1+0x40], R6 ;  /* 0x0000400601007387 */ /* 0x0005e80000100800 */
[----:B------:R3:W-:Y:S01]  /*0930*/  STL [R1+0x3c], R7 ;  /* 0x00003c0701007387 */ /* 0x0007e20000100800 */
[C---:B-1----:R-:W-:Y:S02]  /*0940*/  IADD3 R5, R4.reuse, 0x2000, RZ ;  /* 0x0000200004057810 */ /* 0x042fe40007ffe0ff */
[----:B--2---:R-:W-:-:S03]  /*0950*/  IADD3 R6, R4, 0x2800, RZ ;  /* 0x0000280004067810 */ /* 0x004fc60007ffe0ff */
[----:B------:R1:W-:Y:S01]  /*0960*/  STL [R1+0x38], R5 ;  /* 0x0000380501007387 */ /* 0x0003e20000100800 */
[----:B---3--:R-:W-:-:S03]  /*0970*/  IADD3 R7, R4, 0x3000, RZ ;  /* 0x0000300004077810 */ /* 0x008fc60007ffe0ff */
        /* <DEDUP_REMOVED lines=12> */
[----:B------:R2:W-:Y:S01]  /*0a40*/  STL [R1+0x1c], R6 ;  /* 0x00001c0601007387 */ /* 0x0005e20000100800 */
[C---:B-1----:R-:W-:Y:S02]  /*0a50*/  IADD3 R5, R4.reuse, 0x6000, RZ ;  /* 0x0000600004057810 */ /* 0x042fe40007ffe0ff */
[----:B--2---:R-:W-:-:S03]  /*0a60*/  IADD3 R6, R4, 0x7000, RZ ;  /* 0x0000700004067810 */ /* 0x004fc60007ffe0ff */
[----:B------:R1:W-:Y:S01]  /*0a70*/  STL [R1+0x18], R5 ;  /* 0x0000180501007387 */ /* 0x0003e20000100800 */
[----:B------:R-:W-:-:S03]  /*0a80*/  IADD3 R4, R4, 0x7800, RZ ;  /* 0x0000780004047810 */ /* 0x000fc60007ffe0ff */
[----:B------:R-:W-:Y:S04]  /*0a90*/  STL [R1+0x14], R7 ;  /* 0x0000140701007387 */ /* 0x000fe80000100800 */
[----:B------:R-:W-:Y:S04]  /*0aa0*/  STL [R1+0x10], R6 ;  /* 0x0000100601007387 */ /* 0x000fe80000100800 */
[----:B------:R2:W-:Y:S04]  /*0ab0*/  STL [R1+0xc], R4 ;  /* 0x00000c0401007387 */ /* 0x0005e80000100800 */
[----:B------:R3:W-:Y:S01]  /*0ac0*/  STL [R1+0x48], R3 ;  /* 0x0000480301007387 */ /* 0x0007e20000100800 */
[----:B-1----:R-:W-:-:S04]  /*0ad0*/  IMAD R5, R10, 0x800, R248 ;  /* 0x000008000a057824 */ /* 0x002fc800078e02f8 */
[--C-:B--2---:R-:W-:Y:S01]  /*0ae0*/  IMAD.IADD R4, R0, 0x1, R5.reuse ;  /* 0x0000000100047824 */ /* 0x104fe200078e0205 */
[C---:B------:R-:W-:Y:S01]  /*0af0*/  IADD3 R0, R2.reuse, R248, R0 ;  /* 0x000000f802007210 */ /* 0x040fe20007ffe000 */
[----:B---3--:R-:W-:-:S04]  /*0b00*/  IMAD.IADD R3, R2, 0x1, R5 ;  /* 0x0000000102037824 */ /* 0x008fc800078e0205 */
[----:B------:R1:W-:Y:S04]  /*0b10*/  STL [R1+0x4], R0 ;  /* 0x0000040001007387 */ /* 0x0003e80000100800 */
[----:B------:R2:W-:Y:S04]  /*0b20*/  STL [R1+0x4c], R4 ;  /* 0x00004c0401007387 */ /* 0x0005e80000100800 */
[----:B------:R2:W-:Y:S01]  /*0b30*/  STL [R1+0x54], R3 ;  /* 0x0000540301007387 */ /* 0x0005e20000100800 */
[----:B-1----:R-:W-:-:S05]  /*0b40*/  IMAD.IADD R0, R2, 0x1, R4 ;  /* 0x0000000102007824 */ /* 0x002fca00078e0204 */
[----:B------:R2:W-:Y:S02]  /*0b50*/  STL [R1+0x50], R0 ;  /* 0x0000500001007387 */ /* 0x0005e40000100800 */
.L_x_851:
[----:B--2---:R-:W2:Y:S01]  /*0b60*/  LDL R4, [R1+0xb0] ;  /* 0x0000b00001047983 */ /* 0x004ea20000100800 */
[----:B------:R-:W-:Y:S01]  /*0b70*/  IMAD.MOV.U32 R0, RZ, RZ, c[0x0][0x560] ;  /* 0x00015800ff007624 */ /* 0x000fe200078e00ff */
[----:B------:R-:W-:Y:S01]  /*0b80*/  YIELD ;  /* 0x0000000000007946 */ /* 0x000fe20003800000 */
[----:B------:R-:W-:Y:S03]  /*0b90*/  BSSY B0, `(.L_x_826) ;  /* 0x0000016000007945 */ /* 0x000fe60003800000 */
[----:B------:R-:W-:-:S13]  /*0ba0*/  ISETP.NE.AND P0, PT, R0, 0x1, PT ;  /* 0x000000010000780c */ /* 0x000fda0003f05270 */
[----:B--2---:R-:W-:Y:S01]  /*0bb0*/  @P0 IMAD.HI.U32 R0, R4, c[0x0][0x564], RZ ;  /* 0x0001590004000a27 */ /* 0x004fe200078e00ff */
[----:B------:R-:W-:-:S04]  /*0bc0*/  MOV R3, R4 ;  /* 0x0000000400037202 */ /* 0x000fc80000000f00 */
[----:B------:R-:W-:-:S04]  /*0bd0*/  @P0 SHF.R.U32.HI R3, RZ, c[0x0][0x568], R0 ;  /* 0x00015a00ff030a19 */ /* 0x000fc80000011600 */
[----:B------:R-:W-:Y:S01]  /*0be0*/  ISETP.GE.AND P0, PT, R3, c[0x0][0x578], PT ;  /* 0x00015e0003007a0c */ /* 0x000fe20003f06270 */
[----:B------:R-:W-:-:S04]  /*0bf0*/  IMAD.MOV R2, RZ, RZ, -R3 ;  /* 0x000000ffff027224 */ /* 0x000fc800078e0a03 */
[----:B------:R-:W-:-:S08]  /*0c00*/  IMAD R2, R2, c[0x0][0x560], R4 ;  /* 0x0001580002027a24 */ /* 0x000fd000078e0204 */
[----:B------:R-:W-:Y:S05]  /*0c10*/  @!P0 BRA `(.L_x_827) ;  /* 0x0000007000008947 */ /* 0x000fea0003800000 */
[----:B------:R-:W-:-:S04]  /*0c20*/  MOV R0, c[0x0][0x56c] ;  /* 0x00015b0000007a02 */ /* 0x000fc80000000f00 */
[----:B------:R-:W-:Y:S02]  /*0c30*/  ISETP.NE.AND P0, PT, R0, 0x1, PT ;  /* 0x000000010000780c */ /* 0x000fe40003f05270 */
[----:B------:R-:W-:-:S11]  /*0c40*/  MOV R0, R2 ;  /* 0x0000000200007202 */ /* 0x000fd60000000f00 */
[----:B------:R-:W-:-:S05]  /*0c50*/  @P0 IMAD.HI.U32 R4, R2, c[0x0][0x570], RZ ;  /* 0x00015c0002040a27 */ /* 0x000fca00078e00ff */
[----:B------:R-:W-:-:S05]  /*0c60*/  @P0 SHF.R.U32.HI R0, RZ, c[0x0][0x574], R4 ;  /* 0x00015d00ff000a19 */ /* 0x000fca0000011604 */
[----:B------:R-:W-:Y:S01]  /*0c70*/  IMAD R4, R0, c[0x0][0x56c], RZ ;  /* 0x00015b0000047a24 */ /* 0x000fe200078e02ff */
[----:B------:R-:W-:Y:S05]  /*0c80*/  BRA `(.L_x_828) ;  /* 0x0000006000007947 */ /* 0x000fea0003800000 */
.L_x_827:
[----:B------:R-:W-:-:S04]  /*0c90*/  MOV R0, c[0x0][0x554] ;  /* 0x0001550000007a02 */ /* 0x000fc80000000f00 */
[----:B------:R-:W-:Y:S02]  /*0ca0*/  ISETP.NE.AND P0, PT, R0, 0x1, PT ;  /* 0x000000010000780c */ /* 0x000fe40003f05270 */
[----:B------:R-:W-:-:S11]  /*0cb0*/  MOV R0, R2 ;  /* 0x0000000200007202 */ /* 0x000fd60000000f00 */
[----:B------:R-:W-:-:S05]  /*0cc0*/  @P0 IMAD.HI.U32 R4, R2, c[0x0][0x558], RZ ;  /* 0x0001560002040a27 */ /* 0x000fca00078e00ff */
[----:B------:R-:W-:-:S05]  /*0cd0*/  @P0 SHF.R.U32.HI R0, RZ, c[0x0][0x55c], R4 ;  /* 0x00015700ff000a19 */ /* 0x000fca0000011604 */
[----:B------:R-:W-:Y:S02]  /*0ce0*/  IMAD R4, R0, c[0x0][0x554], RZ ;  /* 0x0001550000047a24 */ /* 0x000fe400078e02ff */
.L_x_828:
[----:B------:R-:W-:Y:S05]  /*0cf0*/  BSYNC B0 ;  /* 0x0000000000007941 */ /* 0x000fea0003800000 */
.L_x_826:
[----:B------:R-:W-:Y:S01]  /*0d00*/  IMAD.MOV.U32 R5, RZ, RZ, c[0x0][0x53c] ;  /* 0x00014f00ff057624 */ /* 0x000fe200078e00ff */
[----:B------:R-:W-:Y:S01]  /*0d10*/  ULDC UR5, c[0x0][0x1d0] ;  /* 0x0000740000057ab9 */ /* 0x000fe20000000800 */
[----:B------:R-:W-:Y:S01]  /*0d20*/  IMAD.MOV.U32 R11, RZ, RZ, R0 ;  /* 0x000000ffff0b7224 */ /* 0x000fe200078e0000 */
[----:B------:R-:W-:Y:S01]  /*0d30*/  UIADD3 UR5, UR5, 0x3f, URZ ;  /* 0x0000003f05057890 */ /* 0x000fe2000fffe03f */
[----:B------:R-:W-:Y:S01]  /*0d40*/  IMAD.MOV.U32 R28, RZ, RZ, c[0x0][0x2c4] ;  /* 0x0000b100ff1c7624 */ /* 0x000fe200078e00ff */
[----:B------:R-:W-:Y:S01]  /*0d50*/  ISETP.NE.AND P0, PT, R5, 0x1, PT ;  /* 0x000000010500780c */ /* 0x000fe20003f05270 */
[----:B------:R-:W-:Y:S01]  /*0d60*/  IMAD.MOV.U32 R7, RZ, RZ, c[0x0][0x548] ;  /* 0x00015200ff077624 */ /* 0x000fe200078e00ff */
[----:B------:R-:W-:Y:S01]  /*0d70*/  LOP3.LUT R5, RZ, R0, RZ, 0x33, !PT ;  /* 0x00000000ff057212 */ /* 0x000fe200078e33ff */
[----:B------:R-:W-:Y:S01]  /*0d80*/  IMAD.IADD R4, R2, 0x1, -R4 ;  /* 0x0000000102047824 */ /* 0x000fe200078e0a04 */
[----:B------:R-:W-:Y:S01]  /*0d90*/  ISETP.NE.AND P1, PT, R28, 0x1, PT ;  /* 0x000000011c00780c */ /* 0x000fe20003f25270 */
[----:B------:R-:W-:Y:S01]  /*0da0*/  USHF.R.S32.HI UR4, URZ, 0x1f, UR5 ;  /* 0x0000001f3f047899 */ /* 0x000fe20008011405 */
[----:B------:R-:W-:Y:S01]  /*0db0*/  BSSY B0, `(.L_x_829) ;  /* 0x000003f000007945 */ /* 0x000fe20003800000 */
[----:B------:R-:W-:-:S02]  /*0dc0*/  IMAD R3, R3, c[0x0][0x554], R4 ;  /* 0x0001550003037a24 */ /* 0x000fc400078e0204 */
[----:B------:R-:W-:Y:S01]  /*0dd0*/  ULEA.HI UR4, UR4, UR5, URZ, 0x6 ;  /* 0x0000000504047291 */ /* 0x000fe2000f8f303f */
[----:B------:R-:W-:Y:S02]  /*0de0*/  IMAD.MOV.U32 R2, RZ, RZ, RZ ;  /* 0x000000ffff027224 */ /* 0x000fe400078e00ff */
[----:B------:R-:W-:Y:S01]  /*0df0*/  IMAD.MOV.U32 R14, RZ, RZ, R3 ;  /* 0x000000ffff0e7224 */ /* 0x000fe200078e0003 */
[----:B------:R-:W-:Y:S01]  /*0e00*/  USHF.R.S32.HI UR4, URZ, 0x6, UR4 ;  /* 0x000000063f047899 */ /* 0x000fe20008011404 */
[----:B------:R-:W-:Y:S01]  /*0e10*/  @P0 IMAD.HI.U32 R6, R0, c[0x0][0x540], RZ ;  /* 0x0001500000060a27 */ /* 0x000fe200078e00ff */
[----:B------:R-:W-:-:S04]  /*0e20*/  IADD3 R0, R5, c[0x0][0x53c], RZ ;  /* 0x00014f0005007a10 */ /* 0x000fc80007ffe0ff */
[----:B------:R-:W-:Y:S01]  /*0e30*/  @P0 SHF.R.U32.HI R11, RZ, c[0x0][0x544], R6 ;  /* 0x00015100ff0b0a19 */ /* 0x000fe20000011606 */
[----:B------:R-:W-:Y:S01]  /*0e40*/  IMAD.MOV.U32 R6, RZ, RZ, 0x40 ;  /* 0x00000040ff067424 */ /* 0x000fe200078e00ff */
[----:B------:R-:W-:-:S03]  /*0e50*/  ISETP.NE.AND P0, PT, R7, 0x1, PT ;  /* 0x000000010700780c */ /* 0x000fc60003f05270 */
[----:B------:R-:W-:Y:S01]  /*0e60*/  IMAD R0, R11, c[0x0][0x53c], R0 ;  /* 0x00014f000b007a24 */ /* 0x000fe200078e0200 */
[----:B------:R1:W-:Y:S03]  /*0e70*/  STL [R1+0xa8], R11 ;  /* 0x0000a80b01007387 */ /* 0x0003e60000100800 */
[----:B------:R-:W-:-:S05]  /*0e80*/  IMAD.SHL.U32 R18, R0, 0x80, RZ ;  /* 0x0000008000127824 */ /* 0x000fca00078e00ff */
[----:B------:R-:W-:Y:S01]  /*0e90*/  IADD3 R0, R18, 0x7f, RZ ;  /* 0x0000007f12007810 */ /* 0x000fe20007ffe0ff */
[----:B------:R1:W-:Y:S04]  /*0ea0*/  STL [R1+0xac], R18 ;  /* 0x0000ac1201007387 */ /* 0x0003e80000100800 */
[----:B------:R-:W-:-:S05]  /*0eb0*/  @P1 IMAD.HI.U32 R5, R0, c[0x0][0x2c8], RZ ;  /* 0x0000b20000051a27 */ /* 0x000fca00078e00ff */
[----:B------:R-:W-:Y:S02]  /*0ec0*/  @P1 SHF.R.U32.HI R0, RZ, c[0x0][0x2cc], R5 ;  /* 0x0000b300ff001a19 */ /* 0x000fe40000011605 */
[----:B------:R-:W-:-:S04]  /*0ed0*/  IADD3 R5, R6, -c[0x0][0x168], RZ ;  /* 0x80005a0006057a10 */ /* 0x000fc80007ffe0ff */
[----:B------:R-:W-:-:S04]  /*0ee0*/  IADD3 R0, R0, c[0x0][0x1d0], R5 ;  /* 0x0000740000007a10 */ /* 0x000fc80007ffe005 */
[----:B------:R-:W-:-:S04]  /*0ef0*/  SHF.R.S32.HI R6, RZ, 0x1f, R0 ;  /* 0x0000001fff067819 */ /* 0x000fc80000011400 */
[----:B------:R-:W-:Y:S01]  /*0f00*/  LEA.HI R6, R6, R0, RZ, 0x6 ;  /* 0x0000000006067211 */ /* 0x000fe200078f30ff */
[----:B------:R-:W-:-:S03]  /*0f10*/  @P0 IMAD.HI.U32 R0, R3, c[0x0][0x54c], RZ ;  /* 0x0001530003000a27 */ /* 0x000fc600078e00ff */
[----:B------:R-:W-:Y:S02]  /*0f20*/  SHF.R.S32.HI R6, RZ, 0x6, R6 ;  /* 0x00000006ff067819 */ /* 0x000fe40000011406 */
[----:B------:R-:W-:Y:S02]  /*0f30*/  @P0 SHF.R.U32.HI R14, RZ, c[0x0][0x550], R0 ;  /* 0x00015400ff0e0a19 */ /* 0x000fe40000011600 */
[----:B------:R-:W-:-:S03]  /*0f40*/  IMNMX R6, R6, UR4, PT ;  /* 0x0000000406067c17 */ /* 0x000fc6000b800200 */
[----:B------:R-:W-:Y:S01]  /*0f50*/  IMAD.MOV R0, RZ, RZ, -R14 ;  /* 0x000000ffff007224 */ /* 0x000fe200078e0a0e */
[----:B------:R1:W-:Y:S01]  /*0f60*/  STL [R1+0x98], R14 ;  /* 0x0000980e01007387 */ /* 0x0003e20000100800 */
[----:B------:R-:W-:Y:S02]  /*0f70*/  ISETP.GE.AND P0, PT, R6, 0x1, PT ;  /* 0x000000010600780c */ /* 0x000fe40003f06270 */
[----:B------:R-:W-:-:S05]  /*0f80*/  IMAD R17, R0, c[0x0][0x548], R3 ;  /* 0x0001520000117a24 */ /* 0x000fca00078e0203 */
[----:B------:R1:W-:Y:S06]  /*0f90*/  STL [R1+0x94], R17 ;  /* 0x0000941101007387 */ /* 0x0003ec0000100800 */
[----:B------:R-:W-:Y:S05]  /*0fa0*/  @!P0 BRA `(.L_x_830) ;  /* 0x000001f000008947 */ /* 0x000fea0003800000 */
[----:B------:R-:W-:-:S04]  /*0fb0*/  SHF.R.U32.HI R0, RZ, 0x10, R11 ;  /* 0x00000010ff007819 */ /* 0x000fc8000001160b */
[----:B------:R-:W-:-:S04]  /*0fc0*/  ISETP.NE.AND P0, PT, R0, RZ, PT ;  /* 0x000000ff0000720c */ /* 0x000fc80003f05270 */
[----:B------:R-:W-:-:S04]  /*0fd0*/  SEL R0, R0, c[0x0][0x338], P0 ;  /* 0x0000ce0000007a07 */ /* 0x000fc80000000000 */
[-C--:B------:R-:W-:Y:S02]  /*0fe0*/  IABS R3, R0.reuse ;  /* 0x0000000000037213 */ /* 0x080fe40000000000 */
[----:B------:R-:W-:Y:S02]  /*0ff0*/  IADD3 R7, R0, -0x1, R6 ;  /* 0xffffffff00077810 */ /* 0x000fe40007ffe006 */
[----:B------:R-:W2:Y:S02]  /*1000*/  I2F.RP R4, R3 ;  /* 0x0000000300047306 */ /* 0x000ea40000209400 */
[----:B------:R-:W-:Y:S02]  /*1010*/  IABS R10, R7 ;  /* 0x00000007000a7213 */ /* 0x000fe40000000000 */
[----:B------:R-:W-:-:S04]  /*1020*/  LOP3.LUT R7, R7, R0, RZ, 0x3c, !PT ;  /* 0x0000000007077212 */ /* 0x000fc800078e3cff */
[----:B------:R-:W-:Y:S01]  /*1030*/  ISETP.GE.AND P0, PT, R7, RZ, PT ;  /* 0x000000ff0700720c */ /* 0x000fe20003f06270 */
[----:B--2---:R-:W2:Y:S02]  /*1040*/  MUFU.RCP R4, R4 ;  /* 0x0000000400047308 */ /* 0x004ea40000001000 */
[----:B--2---:R-:W-:-:S06]  /*1050*/  IADD3 R4, R4, 0xffffffe, RZ ;  /* 0x0ffffffe04047810 */ /* 0x004fcc0007ffe0ff */
[----:B------:R-:W2:Y:S02]  /*1060*/  F2I.FTZ.U32.TRUNC.NTZ R5, R4 ;  /* 0x0000000400057305 */ /* 0x000ea4000021f000 */
[----:B--2---:R-:W-:Y:S02]  /*1070*/  IMAD.MOV R2, RZ, RZ, -R5 ;  /* 0x000000ffff027224 */ /* 0x004fe400078e0a05 */
[----:B------:R-:W-:Y:S02]  /*1080*/  IMAD.MOV.U32 R4, RZ, RZ, RZ ;  /* 0x000000ffff047224 */ /* 0x000fe400078e00ff */
        /* <DEDUP_REMOVED lines=13> */
[----:B------:R-:W-:-:S13]  /*1160*/  ISETP.GE.U32.AND P3, PT, R4, R3, PT ;  /* 0x000000030400720c */ /* 0x000fda0003f66070 */
[----:B------:R-:W-:-:S05]  /*1170*/  @P3 IADD3 R2, R2, 0x1, RZ ;  /* 0x0000000102023810 */ /* 0x000fca0007ffe0ff */
[----:B------:R-:W-:Y:S01]  /*1180*/  @!P0 IMAD.MOV R2, RZ, RZ, -R2 ;  /* 0x000000ffff028224 */ /* 0x000fe200078e0a02 */
[----:B------:R-:W-:Y:S02]  /*1190*/  @!P2 LOP3.LUT R2, RZ, R0, RZ, 0x33, !PT ;  /* 0x00000000ff02a212 */ /* 0x000fe400078e33ff */
.L_x_830:
[----:B------:R-:W-:Y:S05]  /*11a0*/  BSYNC B0 ;  /* 0x0000000000007941 */ /* 0x000fea0003800000 */
.L_x_829:
[----:B------:R-:W-:Y:S01]  /*11b0*/  LOP3.LUT R0, R11, 0xffff, RZ, 0xc0, !PT ;  /* 0x0000ffff0b007812 */ /* 0x000fe200078ec0ff */
[----:B------:R-:W-:Y:S01]  /*11c0*/  IMAD.MOV.U32 R15, RZ, RZ, RZ ;  /* 0x000000ffff0f7224 */ /* 0x000fe200078e00ff */
[----:B------:R-:W-:Y:S01]  /*11d0*/  CS2R R130, SRZ ;  /* 0x0000000000827805 */ /* 0x000fe2000001ff00 */
[----:B------:R-:W-:Y:S01]  /*11e0*/  IMAD.MOV.U32 R16, RZ, RZ, RZ ;  /* 0x000000ffff107224 */ /* 0x000fe200078e00ff */
[----:B------:R-:W-:Y:S01]  /*11f0*/  CS2R R128, SRZ ;  /* 0x0000000000807805 */ /* 0x000fe2000001ff00 */
[----:B------:R-:W-:Y:S01]  /*1200*/  IMAD R132, R0, R2, RZ ;  /* 0x0000000200847224 */ /* 0x000fe200078e02ff */
[----:B------:R-:W-:Y:S01]  /*1210*/  PRMT R0, RZ, 0x7610, R0 ;  /* 0x00007610ff007816 */ /* 0x000fe20000000000 */
[----:B------:R-:W-:Y:S01]  /*1220*/  CS2R R126, SRZ ;  /* 0x00000000007e7805 */ /* 0x000fe2000001ff00 */
[----:B------:R-:W-:Y:S01]  /*1230*/  CS2R R124, SRZ ;  /* 0x00000000007c7805 */ /* 0x000fe2000001ff00 */
        /* <DEDUP_REMOVED lines=65> */
[----:B--2---:R-:W2:Y:S04]  /*1650*/  LDL.64 R4, [R1+0xa0] ;  /* 0x0000a00001047983 */ /* 0x004ea80000100a00 */
[----:B------:R-:W3:Y:S04]  /*1660*/  S2R R3, SR_TID.X ;  /* 0x0000000000037919 */ /* 0x000ee80000002100 */
[----:B------:R4:W2:Y:S01]  /*1670*/  LDL.64 R34, [R1+0xa0] ;  /* 0x0000a00001227983 */ /* 0x0008a20000100a00 */
[----:B------:R-:W-:-:S04]  /*1680*/  ISETP.NE.U32.AND P0, PT, RZ, c[0x0][0x340], PT ;  /* 0x0000d000ff007a0c */ /* 0x000fc80003f05070 */
[----:B------:R-:W-:-:S13]  /*1690*/  ISETP.NE.AND.EX P0, PT, RZ, c[0x0][0x344], PT, P0 ;  /* 0x0000d100ff007a0c */ /* 0x000fda0003f05300 */
[----:B------:R-:W-:Y:S01]  /*16a0*/  @P0 IMAD.MOV.U32 R2, RZ, RZ, 0x4 ;  /* 0x00000004ff020424 */ /* 0x000fe200078e00ff */
[----:B---3--:R-:W-:-:S04]  /*16b0*/  SHF.R.S32.HI R29, RZ, 0x1f, R3 ;  /* 0x0000001fff1d7819 */ /* 0x008fc80000011403 */
[----:B------:R-:W-:Y:S01]  /*16c0*/  LEA.HI R29, R29, R3, RZ, 0x3 ;  /* 0x000000031d1d7211 */ /* 0x000fe200078f18ff */
[----:B------:R-:W-:-:S03]  /*16d0*/  @P0 IMAD.WIDE R2, R14, R2, c[0x0][0x340] ;  /* 0x0000d0000e020625 */ /* 0x000fc600078e0202 */
[----:B------:R-:W-:Y:S02]  /*16e0*/  SHF.R.S32.HI R29, RZ, 0x3, R29 ;  /* 0x00000003ff1d7819 */ /* 0x000fe4000001141d */
[----:B------:R3:W5:Y:S01]  /*16f0*/  @P0 LDG.E R9, [R2.64] ;  /* 0x0000000602090981 */ /* 0x000762000c1e1900 */
[----:B------:R-:W-:Y:S01]  /*1700*/  SHF.R.S32.HI R13, RZ, 0x1f, R17 ;  /* 0x0000001fff0d7819 */ /* 0x000fe20000011411 */
[----:B------:R-:W-:Y:S04]  /*1710*/  WARPSYNC 0xffffffff ;  /* 0xffffffff00007948 */ /* 0x000fe80003800000 */
[C---:B------:R-:W-:Y:S02]  /*1720*/  IMAD R6, R13.reuse, c[0x0][0x1e8], RZ ;  /* 0x00007a000d067a24 */ /* 0x040fe400078e02ff */
[----:B------:R-:W-:-:S02]  /*1730*/  IMAD R8, R13, c[0x0][0x210], RZ ;  /* 0x000084000d087a24 */ /* 0x000fc400078e02ff */
[C---:B------:R-:W-:Y:S02]  /*1740*/  IMAD R6, R17.reuse, c[0x0][0x1ec], R6 ;  /* 0x00007b0011067a24 */ /* 0x040fe400078e0206 */
[----:B------:R-:W-:Y:S01]  /*1750*/  IMAD R8, R17, c[0x0][0x214], R8 ;  /* 0x0000850011087a24 */ /* 0x000fe200078e0208 */
[----:B---3--:R-:W-:-:S05]  /*1760*/  SHF.R.S32.HI R2, RZ, 0x1f, R29 ;  /* 0x0000001fff027819 */ /* 0x008fca000001141d */
[C---:B------:R-:W-:Y:S02]  /*1770*/  IMAD R0, R2.reuse, c[0x0][0x1e0], RZ ;  /* 0x0000780002007a24 */ /* 0x040fe400078e02ff */
[----:B------:R-:W-:Y:S02]  /*1780*/  IMAD R2, R2, c[0x0][0x208], RZ ;  /* 0x0000820002027a24 */ /* 0x000fe400078e02ff */
[----:B------:R-:W-:Y:S02]  /*1790*/  IMAD R0, R29, c[0x0][0x1e4], R0 ;  /* 0x000079001d007a24 */ /* 0x000fe400078e0200 */
[----:B--2---:R-:W-:-:S05]  /*17a0*/  IMAD.MOV.U32 R34, RZ, RZ, R4 ;  /* 0x000000ffff227224 */ /* 0x004fca00078e0004 */
[--C-:B------:R-:W-:Y:S02]  /*17b0*/  SHF.R.S32.HI R35, RZ, 0x1f, R34.reuse ;  /* 0x0000001fff237819 */ /* 0x100fe40000011422 */
[C---:B------:R-:W-:Y:S02]  /*17c0*/  IADD3 R24, R34.reuse, 0x40, RZ ;  /* 0x0000004022187810 */ /* 0x040fe40007ffe0ff */
[----:B------:R-:W-:Y:S01]  /*17d0*/  ISETP.GE.AND P5, PT, R34, c[0x0][0x1d4], PT ;  /* 0x0000750022007a0c */ /* 0x000fe20003fa6270 */
[----:B------:R-:W-:Y:S01]  /*17e0*/  IMAD.WIDE.U32 R4, R29, c[0x0][0x1e0], R34 ;  /* 0x000078001d047a25 */ /* 0x000fe200078e0022 */
[----:B------:R-:W-:Y:S01]  /*17f0*/  ISETP.GE.AND P4, PT, R24, c[0x0][0x1d4], PT ;  /* 0x0000750018007a0c */ /* 0x000fe20003f86270 */
[----:B------:R4:W-:Y:S01]  /*1800*/  STL [R1+0xa4], R35 ;  /* 0x0000a42301007387 */ /* 0x0009e20000100800 */
[----:B------:R-:W-:Y:S02]  /*1810*/  SEL R10, RZ, 0x1, P5 ;  /* 0x00000001ff0a7807 */ /* 0x000fe40002800000 */
[----:B------:R-:W-:Y:S01]  /*1820*/  IADD3 R5, R5, R0, RZ ;  /* 0x0000000005057210 */ /* 0x000fe20007ffe0ff */
[C---:B------:R-:W-:Y:S01]  /*1830*/  IMAD R0, R29.reuse, c[0x0][0x20c], R2 ;  /* 0x000083001d007a24 */ /* 0x040fe200078e0202 */
[C---:B------:R-:W-:Y:S01]  /*1840*/  IADD3 R21, R34.reuse, 0x80, RZ ;  /* 0x0000008022157810 */ /* 0x040fe20007ffe0ff */
[----:B------:R-:W-:Y:S01]  /*1850*/  IMAD.WIDE.U32 R2, R29, c[0x0][0x208], R34 ;  /* 0x000082001d027a25 */ /* 0x000fe200078e0022 */
[----:B------:R-:W-:-:S02]  /*1860*/  IADD3 R25, R34, 0xc0, RZ ;  /* 0x000000c022197810 */ /* 0x000fc40007ffe0ff */
[----:B------:R-:W-:Y:S01]  /*1870*/  ISETP.GE.AND P3, PT, R21, c[0x0][0x1d4], PT ;  /* 0x0000750015007a0c */ /* 0x000fe20003f66270 */
[----:B------:R-:W-:Y:S01]  /*1880*/  IMAD.IADD R3, R3, 0x1, R0 ;  /* 0x0000000103037824 */ /* 0x000fe200078e0200 */
[----:B------:R-:W-:Y:S01]  /*1890*/  SEL R0, RZ, 0xffffffff, P4 ;  /* 0xffffffffff007807 */ /* 0x000fe20002000000 */
[----:B------:R-:W-:Y:S01]  /*18a0*/  IMAD.WIDE.U32 R4, R17, c[0x0][0x1e8], R4 ;  /* 0x00007a0011047a25 */ /* 0x000fe200078e0004 */
[----:B------:R-:W-:Y:S02]  /*18b0*/  ISETP.GE.AND P2, PT, R25, c[0x0][0x1d4], PT ;  /* 0x0000750019007a0c */ /* 0x000fe40003f46270 */
[----:B-1----:R-:W-:Y:S01]  /*18c0*/  SEL R11, RZ, 0x4, P3 ;  /* 0x00000004ff0b7807 */ /* 0x002fe20001800000 */
[----:B------:R-:W-:Y:S01]  /*18d0*/  IMAD.WIDE.U32 R2, R17, c[0x0][0x210], R2 ;  /* 0x0000840011027a25 */ /* 0x000fe200078e0002 */
[----:B------:R-:W-:-:S03]  /*18e0*/  IADD3 R7, R5, R6, RZ ;  /* 0x0000000605077210 */ /* 0x000fc60007ffe0ff */
[----:B------:R-:W-:Y:S01]  /*18f0*/  IMAD.SHL.U32 R0, R0, 0x2, RZ ;  /* 0x0000000200007824 */ /* 0x000fe200078e00ff */
[----:B------:R-:W-:Y:S01]  /*1900*/  IADD3 R5, R3, R8, RZ ;  /* 0x0000000803057210 */ /* 0x000fe20007ffe0ff */
[----:B------:R-:W-:Y:S01]  /*1910*/  IMAD.MOV.U32 R6, RZ, RZ, R4 ;  /* 0x000000ffff067224 */ /* 0x000fe200078e0004 */
[----:B------:R-:W-:Y:S01]  /*1920*/  SHF.R.S32.HI R8, RZ, 0x1f, R14 ;  /* 0x0000001fff087819 */ /* 0x000fe2000001140e */
[----:B------:R-:W-:Y:S01]  /*1930*/  IMAD.MOV.U32 R4, RZ, RZ, R2 ;  /* 0x000000ffff047224 */ /* 0x000fe200078e0002 */
[----:B-----5:R-:W-:Y:S02]  /*1940*/  @P0 SHF.R.S32.HI R3, RZ, 0x1f, R9 ;  /* 0x0000001fff030819 */ /* 0x020fe40000011409 */
[----:B------:R-:W-:Y:S02]  /*1950*/  @!P0 MOV R3, R8 ;  /* 0x0000000800038202 */ /* 0x000fe40000000f00 */
[----:B------:R-:W-:Y:S02]  /*1960*/  LOP3.LUT R12, R0, 0x2, R10, 0xe2, !PT ;  /* 0x00000002000c7812 */ /* 0x000fe400078ee20a */
[----:B------:R-:W-:Y:S01]  /*1970*/  @P0 MOV R2, R9 ;  /* 0x0000000900020202 */ /* 0x000fe20000000f00 */
[----:B------:R-:W-:Y:S01]  /*1980*/  @!P0 IMAD.MOV.U32 R2, RZ, RZ, R14 ;  /* 0x000000ffff028224 */ /* 0x000fe200078e000e */
[----:B------:R-:W-:Y:S01]  /*1990*/  SEL R10, RZ, 0x8, P2 ;  /* 0x00000008ff0a7807 */ /* 0x000fe20001000000 */
[----:B------:R-:W-:-:S02]  /*19a0*/  IMAD R0, R3, c[0x0][0x1f0], RZ ;  /* 0x00007c0003007a24 */ /* 0x000fc400078e02ff */
[----:B------:R-:W-:Y:S01]  /*19b0*/  IMAD R3, R3, c[0x0][0x218], RZ ;  /* 0x0000860003037a24 */ /* 0x000fe200078e02ff */
[----:B------:R-:W-:Y:S01]  /*19c0*/  LOP3.LUT R20, R10, R12, R11, 0xfe, !PT ;  /* 0x0000000c0a147212 */ /* 0x000fe200078efe0b */
[----:B------:R-:W-:-:S04]  /*19d0*/  IMAD.WIDE.U32 R88, R2, c[0x0][0x1f0], R6 ;  /* 0x00007c0002587a25 */ /* 0x000fc800078e0006 */
[C---:B------:R-:W-:Y:S01]  /*19e0*/  IMAD.WIDE.U32 R32, R2.reuse, c[0x0][0x218], R4 ;  /* 0x0000860002207a25 */ /* 0x040fe200078e0004 */
[----:B------:R4:W-:Y:S03]  /*19f0*/  STL.64 [R1+0x68], R88 ;  /* 0x0000685801007387 */ /* 0x0009e60000100a00 */
[C---:B------:R-:W-:Y:S01]  /*1a00*/  IMAD R0, R2.reuse, c[0x0][0x1f4], R0 ;  /* 0x00007d0002007a24 */ /* 0x040fe200078e0200 */
[----:B------:R4:W-:Y:S01]  /*1a10*/  STL.64 [R1+0x70], R32 ;  /* 0x0000702001007387 */ /* 0x0009e20000100a00 */
[----:B------:R-:W-:Y:S02]  /*1a20*/  IMAD R2, R2, c[0x0][0x21c], R3 ;  /* 0x0000870002027a24 */ /* 0x000fe400078e0203 */
[----:B------:R-:W-:-:S03]  /*1a30*/  IMAD.IADD R87, R89, 0x1, R0 ;  /* 0x0000000159577824 */ /* 0x000fc600078e0200 */
[----:B------:R-:W-:Y:S02]  /*1a40*/  IADD3 R30, R33, R2, RZ ;  /* 0x00000002211e7210 */ /* 0x000fe40007ffe0ff */
[----:B------:R4:W-:Y:S04]  /*1a50*/  STL [R1+0x64], R87 ;  /* 0x0000645701007387 */ /* 0x0009e80000100800 */
[----:B------:R4:W-:Y:S02]  /*1a60*/  STL [R1+0x78], R30 ;  /* 0x0000781e01007387 */ /* 0x0009e40000100800 */
[----:B------:R-:W2:Y:S01]  /*1a70*/  LDL R15, [R1+0x104] ;  /* 0x00010400010f7983 */ /* 0x000ea20000100800 */
[----:B------:R-:W-:Y:S01]  /*1a80*/  IMAD.MOV.U32 R128, RZ, RZ, R18 ;  /* 0x000000ffff807224 */ /* 0x000fe200078e0012 */
[----:B------:R-:W-:Y:S01]  /*1a90*/  P2R R22, PR, RZ, 0x20 ;  /* 0x00000020ff167803 */ /* 0x000fe20000000000 */
[----:B------:R-:W-:Y:S01]  /*1aa0*/  IMAD R5, R13, c[0x0][0x1b8], RZ ;  /* 0x00006e000d057a24 */ /* 0x000fe200078e02ff */
[----:B------:R-:W3:Y:S01]  /*1ab0*/  LDL R39, [R1+0xd8] ;  /* 0x0000d80001277983 */ /* 0x000ee20000100800 */
[----:B------:R-:W-:Y:S01]  /*1ac0*/  IMAD.WIDE.U32 R2, R17, c[0x0][0x1b8], RZ ;  /* 0x00006e0011027a25 */ /* 0x000fe200078e00ff */
[----:B------:R-:W-:-:S02]  /*1ad0*/  P2R R27, PR, RZ, 0x8 ;  /* 0x00000008ff1b7803 */ /* 0x000fc40000000000 */
[----:B------:R-:W5:Y:S01]  /*1ae0*/  LDL R37, [R1+0xd4] ;  /* 0x0000d40001257983 */ /* 0x000f620000100800 */
[----:B------:R-:W-:Y:S01]  /*1af0*/  IMAD R5, R17, c[0x0][0x1bc], R5 ;  /* 0x00006f0011057a24 */ /* 0x000fe200078e0205 */
[----:B------:R-:W-:Y:S02]  /*1b00*/  P2R R23, PR, RZ, 0x10 ;  /* 0x00000010ff177803 */ /* 0x000fe40000000000 */
[----:B----4-:R-:W4:Y:S01]  /*1b10*/  LDL R31, [R1+0xd0] ;  /* 0x0000d000011f7983 */ /* 0x010f220000100800 */
[----:B------:R-:W-:-:S03]  /*1b20*/  P2R R26, PR, RZ, 0x4 ;  /* 0x00000004ff1a7803 */ /* 0x000fc60000000000 */
[----:B------:R-:W3:Y:S01]  /*1b30*/  LDL R86, [R1+0x58] ;  /* 0x0000580001567983 */ /* 0x000ee20000100800 */
[----:B------:R-:W-:Y:S02]  /*1b40*/  IMAD R8, R8, c[0x0][0x1c0], RZ ;  /* 0x0000700008087a24 */ /* 0x000fe400078e02ff */
[----:B------:R-:W-:Y:S01]  /*1b50*/  IMAD.IADD R3, R3, 0x1, R5 ;  /* 0x0000000103037824 */ /* 0x000fe200078e0205 */
[----:B------:R-:W-:Y:S01]  /*1b60*/  P2R R36, PR, RZ, 0x2 ;  /* 0x00000002ff247803 */ /* 0x000fe20000000000 */
[C---:B------:R-:W-:Y:S01]  /*1b70*/  IMAD R8, R14.reuse, c[0x0][0x1c4], R8 ;  /* 0x000071000e087a24 */ /* 0x040fe200078e0208 */
[----:B------:R-:W3:Y:S01]  /*1b80*/  LDL R80, [R1+0x2c] ;  /* 0x00002c0001507983 */ /* 0x000ee20000100800 */
[----:B------:R-:W-:-:S03]  /*1b90*/  IMAD.WIDE.U32 R2, R14, c[0x0][0x1c0], R2 ;  /* 0x000070000e027a25 */ /* 0x000fc600078e0002 */
[----:B------:R-:W3:Y:S01]  /*1ba0*/  LDL R83, [R1+0x38] ;  /* 0x0000380001537983 */ /* 0x000ee20000100800 */
[----:B------:R-:W-:Y:S02]  /*1bb0*/  IMAD.IADD R3, R3, 0x1, R8 ;  /* 0x0000000103037824 */ /* 0x000fe400078e0208 */
[----:B------:R-:W-:Y:S01]  /*1bc0*/  IMAD R28, R28, c[0x0][0x168], RZ ;  /* 0x00005a001c1c7a24 */ /* 0x000fe200078e02ff */
[----:B------:R-:W3:Y:S01]  /*1bd0*/  LDL R82, [R1+0x34] ;  /* 0x0000340001527983 */ /* 0x000ee20000100800 */
[----:B------:R-:W-:Y:S01]  /*1be0*/  IMAD.IADD R9, R29, 0x1, R128 ;  /* 0x000000011d097824 */ /* 0x000fe200078e0280 */
[----:B------:R-:W-:Y:S02]  /*1bf0*/  ISETP.GE.AND P3, PT, R34, c[0x0][0x198], PT ;  /* 0x0000660022007a0c */ /* 0x000fe40003f66270 */
[----:B------:R-:W-:Y:S02]  /*1c00*/  BAR.SYNC.DEFER_BLOCKING 0x0 ;  /* 0x0000000000007b1d */ /* 0x000fe40000010000 */
[----:B------:R-:W-:-:S02]  /*1c10*/  IADD3 R18, R9, 0x40, RZ ;  /* 0x0000004009127810 */ /* 0x000fc40007ffe0ff */
[----:B------:R-:W-:Y:S02]  /*1c20*/  ISETP.GE.AND P2, PT, R24, c[0x0][0x198], PT ;  /* 0x0000660018007a0c */ /* 0x000fe40003f46270 */
[----:B------:R-:W-:Y:S01]  /*1c30*/  ISETP.GE.AND P4, PT, R18, R28, PT ;  /* 0x0000001c1200720c */ /* 0x000fe20003f86270 */
[----:B------:R-:W-:Y:S01]  /*1c40*/  IMAD.MOV.U32 R135, RZ, RZ, R38 ;  /* 0x000000ffff877224 */ /* 0x000fe200078e0026 */
[----:B------:R-:W3:Y:S01]  /*1c50*/  LDL R81, [R1+0x30] ;  /* 0x0000300001517983 */ /* 0x000ee20000100800 */
[----:B--2---:R-:W-:-:S04]  /*1c60*/  IMAD.IADD R4, R15, 0x1, R128 ;  /* 0x000000010f047824 */ /* 0x004fc800078e0280 */
        /* <DEDUP_REMOVED lines=15> */
[----:B------:R-:W-:-:S05]  /*1d60*/  IMAD.IADD R0, R3, 0x1, R0 ;  /* 0x0000000103007824 */ /* 0x000fca00078e0200 */
[----:B------:R-:W-:Y:S02]  /*1d70*/  LEA.HI.X R0, R2, c[0x0][0x164], R0, 0x1, P0 ;  /* 0x0000590002007a11 */ /* 0x000fe400000f0c00 */
[----:B------:R-:W1:Y:S04]  /*1d80*/  SHFL.IDX PT, R2, R8, RZ, 0x181f ;  /* 0x00181fff08027589 */ /* 0x000e6800000e0000 */
[----:B------:R-:W3:Y:S01]  /*1d90*/  SHFL.IDX PT, R3, R0, RZ, 0x181f ;  /* 0x00181fff00037589 */ /* 0x000ee200000e0000 */
[CC--:B------:R-:W-:Y:S02]  /*1da0*/  ISETP.GE.AND P0, PT, R9.reuse, R28.reuse, PT ;  /* 0x0000001c0900720c */ /* 0x0c0fe40003f06270 */
[----:B------:R-:W-:Y:S01]  /*1db0*/  IADD3 R4, R9, 0x20, RZ ;  /* 0x0000002009047810 */ /* 0x000fe20007ffe0ff */
[----:B------:R-:W2:Y:S03]  /*1dc0*/  SHFL.IDX PT, R6, R8, 0x1, 0x181f ;  /* 0x00381f0008067f89 */ /* 0x000ea600000e0000 */
[----:B------:R-:W-:Y:S01]  /*1dd0*/  ISETP.GE.AND P5, PT, R4, R28, PT ;  /* 0x0000001c0400720c */ /* 0x000fe20003fa6270 */
[----:B------:R-:W2:Y:S04]  /*1de0*/  SHFL.IDX PT, R7, R0, 0x1, 0x181f ;  /* 0x00381f0000077f89 */ /* 0x000ea800000e0000 */
[----:B------:R-:W2:Y:S02]  /*1df0*/  SHFL.IDX PT, R4, R8, 0x2, 0x181f ;  /* 0x00581f0008047f89 */ /* 0x000ea400000e0000 */
[----:B-1----:R-:W-:-:S02]  /*1e00*/  @!P0 LEA R14, P6, R24, R2, 0x1 ;  /* 0x00000002180e8211 */ /* 0x002fc400078c08ff */
[----:B------:R-:W1:Y:S02]  /*1e10*/  SHFL.IDX PT, R5, R0, 0x2, 0x181f ;  /* 0x00581f0000057f89 */ /* 0x000e6400000e0000 */
[----:B---3--:R-:W-:Y:S02]  /*1e20*/  @!P0 LEA.HI.X R15, R24, R3, R39, 0x1, P6 ;  /* 0x00000003180f8211 */ /* 0x008fe400030f0c27 */
[----:B------:R-:W-:-:S04]  /*1e30*/  @!P0 LEA R12, P6, R21, R2, 0x1 ;  /* 0x00000002150c8211 */ /* 0x000fc800078c08ff */
[----:B-----5:R-:W-:Y:S02]  /*1e40*/  @!P0 LEA.HI.X R13, R21, R3, R37, 0x1, P6 ;  /* 0x00000003150d8211 */ /* 0x020fe400030f0c25 */
[----:B------:R-:W-:-:S04]  /*1e50*/  @!P0 LEA R10, P6, R25, R2, 0x1 ;  /* 0x00000002190a8211 */ /* 0x000fc800078c08ff */
[----:B----4-:R-:W-:Y:S01]  /*1e60*/  @!P0 LEA.HI.X R11, R25, R3, R31, 0x1, P6 ;  /* 0x00000003190b8211 */ /* 0x010fe200030f0c1f */
[----:B------:R-:W-:Y:S01]  /*1e70*/  @!P0 IMAD.WIDE R2, R34, 0x2, R2 ;  /* 0x0000000222028825 */ /* 0x000fe200078e0202 */
[----:B------:R-:W-:Y:S02]  /*1e80*/  ISETP.GE.AND P1, PT, R21, c[0x0][0x198], PT ;  /* 0x0000660015007a0c */ /* 0x000fe40003f26270 */
[C---:B--2---:R-:W-:Y:S02]  /*1e90*/  @!P5 LEA R16, P6, R24.reuse, R6, 0x1 ;  /* 0x000000061810d211 */ /* 0x044fe400078c08ff */
[----:B------:R2:W-:Y:S02]  /*1ea0*/  @!P0 LDGSTS.E.BYPASS.LTC128B.128 [R86+0x100], [R2.64], !P3 ;  /* 0x0010000002568fae */ /* 0x0005e4000d901d46 */
[C---:B------:R-:W-:Y:S02]  /*1eb0*/  @!P5 LEA.HI.X R17, R24.reuse, R7, R39, 0x1, P6 ;  /* 0x000000071811d211 */ /* 0x040fe400030f0c27 */
[----:B------:R-:W-:Y:S01]  /*1ec0*/  @!P4 LEA R18, P6, R24, R4, 0x1 ;  /* 0x000000041812c211 */ /* 0x000fe200078c08ff */
[----:B------:R3:W-:Y:S01]  /*1ed0*/  @!P0 LDGSTS.E.BYPASS.LTC128B.128 [R86+0x4100], [R14.64], !P2 ;  /* 0x041000000e568fae */ /* 0x0007e2000d101d46 */
[----:B------:R-:W-:-:S02]  /*1ee0*/  IADD3 R9, R9, 0x60, RZ ;  /* 0x0000006009097810 */ /* 0x000fc40007ffe0ff */
[----:B-1----:R-:W-:Y:S01]  /*1ef0*/  @!P4 LEA.HI.X R19, R24, R5, R39, 0x1, P6 ;  /* 0x000000051813c211 */ /* 0x002fe200030f0c27 */
[----:B------:R1:W-:Y:S01]  /*1f00*/  @!P0 LDGSTS.E.BYPASS.LTC128B.128 [R86+0x8100], [R12.64], !P1 ;  /* 0x081000000c568fae */ /* 0x0003e2000c901d46 */
[----:B------:R-:W-:Y:S02]  /*1f10*/  ISETP.GE.AND P1, PT, R25, c[0x0][0x198], PT ;  /* 0x0000660019007a0c */ /* 0x000fe40003f26270 */
[----:B------:R-:W-:-:S11]  /*1f20*/  ISETP.GE.AND P6, PT, R9, R28, PT ;  /* 0x0000001c0900720c */ /* 0x000fd60003fc6270 */
[----:B------:R4:W-:Y:S04]  /*1f30*/  @!P0 LDGSTS.E.BYPASS.LTC128B.128 [R86+0xc100], [R10.64], !P1 ;  /* 0x0c1000000a568fae */ /* 0x0009e8000c901d46 */
[----:B--2---:R-:W1:Y:S04]  /*1f40*/  SHFL.IDX PT, R2, R8, 0x3, 0x181f ;  /* 0x00781f0008027f89 */ /* 0x004e6800000e0000 */
[----:B------:R-:W2:Y:S04]  /*1f50*/  SHFL.IDX PT, R3, R0, 0x3, 0x181f ;  /* 0x00781f0000037f89 */ /* 0x000ea800000e0000 */
[----:B---3--:R-:W3:Y:S04]  /*1f60*/  LDL R15, [R1+0x54] ;  /* 0x00005400010f7983 */ /* 0x008ee80000100800 */
[----:B------:R-:W5:Y:S01]  /*1f70*/  LDL R14, [R1+0x50] ;  /* 0x00005000010e7983 */ /* 0x000f620000100800 */
[----:B-1----:R-:W-:-:S04]  /*1f80*/  @!P6 LEA R12, P0, R24, R2, 0x1 ;  /* 0x00000002180ce211 */ /* 0x002fc800078008ff */
[----:B--2---:R-:W-:Y:S02]  /*1f90*/  @!P6 LEA.HI.X R13, R24, R3, R39, 0x1, P0 ;  /* 0x00000003180de211 */ /* 0x004fe400000f0c27 */
[----:B----4-:R-:W-:-:S04]  /*1fa0*/  @!P5 LEA R10, P0, R21, R6, 0x1 ;  /* 0x00000006150ad211 */ /* 0x010fc800078008ff */
[----:B------:R-:W-:Y:S02]  /*1fb0*/  @!P5 LEA.HI.X R11, R21, R7, R37, 0x1, P0 ;  /* 0x00000007150bd211 */ /* 0x000fe400000f0c25 */
[----:B------:R-:W-:-:S04]  /*1fc0*/  @!P5 LEA R8, P0, R25, R6, 0x1 ;  /* 0x000000061908d211 */ /* 0x000fc800078008ff */
[----:B------:R-:W-:Y:S02]  /*1fd0*/  @!P5 LEA.HI.X R9, R25, R7, R31, 0x1, P0 ;  /* 0x000000071909d211 */ /* 0x000fe400000f0c1f */
[----:B------:R-:W-:Y:S01]  /*1fe0*/  ISETP.GE.AND P0, PT, R21, c[0x0][0x198], PT ;  /* 0x0000660015007a0c */ /* 0x000fe20003f06270 */
[----:B------:R-:W-:-:S05]  /*1ff0*/  @!P5 IMAD.WIDE R6, R34, 0x2, R6 ;  /* 0x000000022206d825 */ /* 0x000fca00078e0206 */
[----:B------:R1:W-:Y:S04]  /*2000*/  @!P5 LDGSTS.E.BYPASS.LTC128B.128 [R86+0x1100], [R6.64], !P3 ;  /* 0x011000000656dfae */ /* 0x0003e8000d901d46 */
[----:B------:R2:W-:Y:S04]  /*2010*/  @!P5 LDGSTS.E.BYPASS.LTC128B.128 [R86+0x5100], [R16.64], !P2 ;  /* 0x051000001056dfae */ /* 0x0005e8000d101d46 */
[----:B------:R4:W-:Y:S04]  /*2020*/  @!P5 LDGSTS.E.BYPASS.LTC128B.128 [R86+0x9100], [R10.64], !P0 ;  /* 0x091000000a56dfae */ /* 0x0009e8000c101d46 */
[----:B------:R1:W-:Y:S04]  /*2030*/  @!P5 LDGSTS.E.BYPASS.LTC128B.128 [R86+0xd100], [R8.64], !P1 ;  /* 0x0d1000000856dfae */ /* 0x0003e8000c901d46 */
[----:B--2---:R-:W4:Y:S04]  /*2040*/  LDL R17, [R1+0x8] ;  /* 0x0000080001117983 */ /* 0x004f280000100800 */
[----:B------:R-:W4:Y:S01]  /*2050*/  LDL R16, [R1+0x44] ;  /* 0x0000440001107983 */ /* 0x000f220000100800 */
[----:B-1----:R-:W-:-:S04]  /*2060*/  @!P4 LEA R8, P0, R21, R4, 0x1 ;  /* 0x000000041508c211 */ /* 0x002fc800078008ff */
[C---:B------:R-:W-:Y:S02]  /*2070*/  @!P4 LEA.HI.X R9, R21.reuse, R5, R37, 0x1, P0 ;  /* 0x000000051509c211 */ /* 0x040fe400000f0c25 */
[----:B----4-:R-:W-:-:S04]  /*2080*/  @!P6 LEA R10, P0, R21, R2, 0x1 ;  /* 0x00000002150ae211 */ /* 0x010fc800078008ff */
[----:B------:R-:W-:Y:S02]  /*2090*/  @!P6 LEA.HI.X R11, R21, R3, R37, 0x1, P0 ;  /* 0x00000003150be211 */ /* 0x000fe400000f0c25 */
[----:B------:R-:W-:-:S04]  /*20a0*/  @!P4 LEA R6, P0, R25, R4, 0x1 ;  /* 0x000000041906c211 */ /* 0x000fc800078008ff */
[----:B------:R-:W-:Y:S01]  /*20b0*/  @!P4 LEA.HI.X R7, R25, R5, R31, 0x1, P0 ;  /* 0x000000051907c211 */ /* 0x000fe200000f0c1f */
[----:B------:R-:W-:-:S05]  /*20c0*/  @!P4 IMAD.WIDE R4, R34, 0x2, R4 ;  /* 0x000000022204c825 */ /* 0x000fca00078e0204 */
[----:B------:R1:W-:Y:S04]  /*20d0*/  @!P4 LDGSTS.E.BYPASS.LTC128B.128 [R86+0x2100], [R4.64], !P3 ;  /* 0x021000000456cfae */ /* 0x0003e8000d901d46 */
[----:B------:R4:W-:Y:S01]  /*20e0*/  @!P4 LDGSTS.E.BYPASS.LTC128B.128 [R86+0x6100], [R18.64], !P2 ;  /* 0x061000001256cfae */ /* 0x0009e2000d101d46 */
[----:B------:R-:W-:-:S13]  /*20f0*/  ISETP.GE.AND P0, PT, R21, c[0x0][0x198], PT ;  /* 0x0000660015007a0c */ /* 0x000fda0003f06270 */
[----:B------:R1:W-:Y:S04]  /*2100*/  @!P4 LDGSTS.E.BYPASS.LTC128B.128 [R86+0xa100], [R8.64], !P0 ;  /* 0x0a1000000856cfae */ /* 0x0003e8000c101d46 */
[----:B------:R1:W-:Y:S04]  /*2110*/  @!P4 LDGSTS.E.BYPASS.LTC128B.128 [R86+0xe100], [R6.64], !P1 ;  /* 0x0e1000000656cfae */ /* 0x0003e8000c901d46 */
[----:B----4-:R-:W4:Y:S01]  /*2120*/  LDL R18, [R1+0x4c] ;  /* 0x00004c0001127983 */ /* 0x010f220000100800 */
[----:B-1----:R-:W-:-:S04]  /*2130*/  @!P6 LEA R6, P0, R25, R2, 0x1 ;  /* 0x000000021906e211 */ /* 0x002fc800078008ff */
[----:B------:R-:W-:Y:S02]  /*2140*/  @!P6 LEA.HI.X R7, R25, R3, R31, 0x1, P0 ;  /* 0x000000031907e211 */ /* 0x000fe400000f0c1f */
[----:B------:R-:W-:Y:S01]  /*2150*/  ISETP.GE.AND P0, PT, R21, c[0x0][0x198], PT ;  /* 0x0000660015007a0c */ /* 0x000fe20003f06270 */
[----:B------:R-:W-:-:S05]  /*2160*/  @!P6 IMAD.WIDE R2, R34, 0x2, R2 ;  /* 0x000000022202e825 */ /* 0x000fca00078e0202 */
[----:B------:R1:W-:Y:S04]  /*2170*/  @!P6 LDGSTS.E.BYPASS.LTC128B.128 [R86+0x3100], [R2.64], !P3 ;  /* 0x031000000256efae */ /* 0x0003e8000d901d46 */
[----:B------:R1:W-:Y:S04]  /*2180*/  @!P6 LDGSTS.E.BYPASS.LTC128B.128 [R86+0x7100], [R12.64], !P2 ;  /* 0x071000000c56efae */ /* 0x0003e8000d101d46 */
[----:B------:R1:W-:Y:S01]  /*2190*/  @!P6 LDGSTS.E.BYPASS.LTC128B.128 [R86+0xb100], [R10.64], !P0 ;  /* 0x0b1000000a56efae */ /* 0x0003e2000c101d46 */
[----:B------:R-:W-:Y:S02]  /*21a0*/  IADD3 R4, R135, -0x1, RZ ;  /* 0xffffffff87047810 */ /* 0x000fe40007ffe0ff */
[----:B------:R-:W-:Y:S01]  /*21b0*/  IADD3 R8, -R29, c[0x0][0x1d0], RZ ;  /* 0x000074001d087a10 */ /* 0x000fe20007ffe1ff */
[----:B------:R1:W-:Y:S04]  /*21c0*/  @!P6 LDGSTS.E.BYPASS.LTC128B.128 [R86+0xf100], [R6.64], !P1 ;  /* 0x0f1000000656efae */ /* 0x0003e8000c901d46 */
[----:B-1----:R-:W4:Y:S04]  /*21d0*/  LDL R11, [R1+0x40] ;  /* 0x00004000010b7983 */ /* 0x002f280000100800 */
[----:B------:R-:W4:Y:S01]  /*21e0*/  LDL R10, [R1+0x3c] ;  /* 0x00003c00010a7983 */ /* 0x000f220000100800 */
[----:B------:R-:W-:Y:S01]  /*21f0*/  SHF.R.S32.HI R9, RZ, 0x1f, R4 ;  /* 0x0000001fff097819 */ /* 0x000fe20000011404 */
[----:B------:R-:W-:-:S02]  /*2200*/  IMAD R8, R4, -0x40, R8 ;  /* 0xffffffc004087824 */ /* 0x000fc400078e0208 */
[----:B------:R-:W-:Y:S01]  /*2210*/  IMAD.WIDE.U32 R2, R4, c[0x0][0x1e0], RZ ;  /* 0x0000780004027a25 */ /* 0x000fe200078e00ff */
[----:B------:R-:W-:Y:S01]  /*2220*/  ISETP.NE.AND P5, PT, R22, RZ, PT ;  /* 0x000000ff1600720c */ /* 0x000fe20003fa5270 */
[----:B------:R-:W0:Y:S01]  /*2230*/  LDGDEPBAR ;  /* 0x00000000000079af */ /* 0x000e220000000000 */
[----:B------:R-:W-:Y:S01]  /*2240*/  ISETP.GE.AND P0, PT, R8, 0x1, PT ;  /* 0x000000010800780c */ /* 0x000fe20003f06270 */
[----:B------:R-:W-:-:S04]  /*2250*/  IMAD R5, R9, c[0x0][0x1e0], RZ ;  /* 0x0000780009057a24 */ /* 0x000fc800078e02ff */
[----:B------:R-:W-:Y:S01]  /*2260*/  IMAD R5, R4, c[0x0][0x1e4], R5 ;  /* 0x0000790004057a24 */ /* 0x000fe200078e0205 */
[----:B------:R-:W-:-:S03]  /*2270*/  LEA R0, P6, R2, R88, 0x6 ;  /* 0x0000005802007211 */ /* 0x000fc600078c30ff */
[----:B------:R-:W-:Y:S01]  /*2280*/  IMAD.IADD R5, R3, 0x1, R5 ;  /* 0x0000000103057824 */ /* 0x000fe200078e0205 */
[----:B------:R-:W-:-:S04]  /*2290*/  ISETP.NE.AND P4, PT, R23, RZ, PT ;  /* 0x000000ff1700720c */ /* 0x000fc80003f85270 */
[----:B------:R-:W-:Y:S02]  /*22a0*/  LEA.HI.X R5, R2, R87, R5, 0x6, P6 ;  /* 0x0000005702057211 */ /* 0x000fe400030f3405 */
[----:B------:R-:W-:Y:S02]  /*22b0*/  @P0 LEA R2, P6, R0, c[0x0][0x1c8], 0x1 ;  /* 0x0000720000020a11 */ /* 0x000fe400078c08ff */
[----:B------:R-:W-:Y:S02]  /*22c0*/  ISETP.NE.AND P3, PT, R27, RZ, PT ;  /* 0x000000ff1b00720c */ /* 0x000fe40003f65270 */
[----:B------:R-:W-:Y:S02]  /*22d0*/  ISETP.NE.AND P2, PT, R26, RZ, PT ;  /* 0x000000ff1a00720c */ /* 0x000fe40003f45270 */
[----:B------:R-:W-:Y:S02]  /*22e0*/  @P0 LEA.HI.X R3, R0, c[0x0][0x1cc], R5, 0x1, P6 ;  /* 0x0000730000030a11 */ /* 0x000fe400030f0c05 */
[----:B------:R-:W-:Y:S01]  /*22f0*/  ISETP.GE.AND P6, PT, R8, 0x21, PT ;  /* 0x000000210800780c */ /* 0x000fe20003fc6270 */
[----:B------:R-:W-:-:S02]  /*2300*/  IMAD.MOV.U32 R8, RZ, RZ, 0x20 ;  /* 0x00000020ff087424 */ /* 0x000fc400078e00ff */
[----:B------:R1:W-:Y:S02]  /*2310*/  @P0 LDGSTS.E.BYPASS.LTC128B.128 [R86+0x10100], [R2.64], !P5 ;  /* 0x1010000002560fae */ /* 0x0003e4000e901d46 */
[----:B------:R-:W-:Y:S02]  /*2320*/  IMAD.WIDE.U32 R6, R8, c[0x0][0x1e0], RZ ;  /* 0x0000780008067a25 */ /* 0x000fe400078e00ff */
[----:B------:R1:W-:Y:S04]  /*2330*/  @P0 LDGSTS.E.BYPASS.LTC128B.128 [R86+0x12100], [R2.64+0x80], !P4 ;  /* 0x1210008002560fae */ /* 0x0003e8000e101d46 */
[----:B------:R1:W-:Y:S04]  /*2340*/  @P0 LDGSTS.E.BYPASS.LTC128B.128 [R86+0x14100], [R2.64+0x100], !P3 ;  /* 0x1410010002560fae */ /* 0x0003e8000d901d46 */
[----:B------:R1:W-:Y:S01]  /*2350*/  @P0 LDGSTS.E.BYPASS.LTC128B.128 [R86+0x16100], [R2.64+0x180], !P2 ;  /* 0x1610018002560fae */ /* 0x0003e2000d101d46 */
[----:B------:R-:W-:Y:S01]  /*2360*/  @P6 IADD3 R0, P0, R0, R6, RZ ;  /* 0x0000000600006210 */ /* 0x000fe20007f1e0ff */
[----:B------:R-:W-:-:S02]  /*2370*/  IMAD R9, R9, c[0x0][0x208], RZ ;  /* 0x0000820009097a24 */ /* 0x000fc400078e02ff */
[----:B-1----:R-:W-:-:S05]  /*2380*/  IMAD R2, R8, c[0x0][0x1e4], RZ ;  /* 0x0000790008027a24 */ /* 0x002fca00078e02ff */
[----:B------:R-:W-:Y:S02]  /*2390*/  @P6 IADD3.X R5, R5, R7, R2, P0, !PT ;  /* 0x0000000705056210 */ /* 0x000fe400007fe402 */
[----:B------:R-:W-:Y:S01]  /*23a0*/  @P6 LEA R2, P0, R0, c[0x0][0x1c8], 0x1 ;  /* 0x0000720000026a11 */ /* 0x000fe200078008ff */
[----:B------:R-:W-:-:S03]  /*23b0*/  IMAD.WIDE.U32 R6, R4, c[0x0][0x208], RZ ;  /* 0x0000820004067a25 */ /* 0x000fc600078e00ff */
[----:B------:R-:W-:Y:S01]  /*23c0*/  @P6 LEA.HI.X R3, R0, c[0x0][0x1cc], R5, 0x1, P0 ;  /* 0x0000730000036a11 */ /* 0x000fe200000f0c05 */
[----:B------:R-:W-:Y:S01]  /*23d0*/  IMAD R5, R4, c[0x0][0x20c], R9 ;  /* 0x0000830004057a24 */ /* 0x000fe200078e0209 */
[----:B------:R-:W-:-:S03]  /*23e0*/  LEA R0, P0, R6, R32, 0x6 ;  /* 0x0000002006007211 */ /* 0x000fc600078030ff */
[----:B------:R-:W-:Y:S01]  /*23f0*/  IMAD.IADD R5, R7, 0x1, R5 ;  /* 0x0000000107057824 */ /* 0x000fe200078e0205 */
[----:B------:R1:W-:Y:S04]  /*2400*/  @P6 LDGSTS.E.BYPASS.LTC128B.128 [R86+0x11100], [R2.64], !P5 ;  /* 0x1110000002566fae */ /* 0x0003e8000e901d46 */
[----:B------:R1:W-:Y:S01]  /*2410*/  @P6 LDGSTS.E.BYPASS.LTC128B.128 [R86+0x13100], [R2.64+0x80], !P4 ;  /* 0x1310008002566fae */ /* 0x0003e2000e101d46 */
[----:B------:R-:W-:-:S03]  /*2420*/  LEA.HI.X R6, R6, R30, R5, 0x6, P0 ;  /* 0x0000001e06067211 */ /* 0x000fc600000f3405 */
[----:B------:R1:W-:Y:S01]  /*2430*/  @P6 LDGSTS.E.BYPASS.LTC128B.128 [R86+0x15100], [R2.64+0x100], !P3 ;  /* 0x1510010002566fae */ /* 0x0003e2000d901d46 */
[----:B------:R-:W-:-:S03]  /*2440*/  IMAD.MOV.U32 R5, RZ, RZ, c[0x0][0x208] ;  /* 0x00008200ff057624 */ /* 0x000fc600078e00ff */
[----:B------:R1:W-:Y:S01]  /*2450*/  @P6 LDGSTS.E.BYPASS.LTC128B.128 [R86+0x17100], [R2.64+0x180], !P2 ;  /* 0x1710018002566fae */ /* 0x0003e2000d101d46 */
[----:B------:R-:W-:Y:S01]  /*2460*/  P2R R8, PR, RZ, 0x20 ;  /* 0x00000020ff087803 */ /* 0x000fe20000000000 */
[----:B------:R-:W-:Y:S02]  /*2470*/  IMAD.MOV.U32 R7, RZ, RZ, c[0x0][0x20c] ;  /* 0x00008300ff077624 */ /* 0x000fe400078e00ff */
[----:B------:R-:W-:Y:S01]  /*2480*/  IMAD.MOV.U32 R85, RZ, RZ, -0x40 ;  /* 0xffffffc0ff557424 */ /* 0x000fe200078e00ff */
[----:B------:R-:W0:Y:S01]  /*2490*/  LDGDEPBAR ;  /* 0x00000000000079af */ /* 0x000e220000000000 */
[----:B-1----:R-:W-:Y:S02]  /*24a0*/  LOP3.LUT R3, R20, 0x1, RZ, 0xc0, !PT ;  /* 0x0000000114037812 */ /* 0x002fe400078ec0ff */
[----:B------:R-:W-:Y:S01]  /*24b0*/  LEA R2, P0, R0, c[0x0][0x1f8], 0x1 ;  /* 0x00007e0000027a11 */ /* 0x000fe200078008ff */
[----:B------:R-:W-:Y:S01]  /*24c0*/  IMAD R84, R4, R85, c[0x0][0x1d0] ;  /* 0x0000740004547624 */ /* 0x000fe200078e0255 */
[----:B------:R-:W-:Y:S01]  /*24d0*/  ISETP.NE.U32.AND P5, PT, R3, 0x1, PT ;  /* 0x000000010300780c */ /* 0x000fe20003fa5070 */
[----:B------:R-:W-:-:S04]  /*24e0*/  DEPBAR.LE SB0, 0x1 ;  /* 0x000080400000791a */ /* 0x000fc80000000000 */
[----:B------:R-:W-:Y:S01]  /*24f0*/  LEA.HI.X R3, R0, c[0x0][0x1fc], R6, 0x1, P0 ;  /* 0x00007f0000037a11 */ /* 0x000fe200000f0c06 */
[----:B------:R-:W-:Y:S01]  /*2500*/  BAR.SYNC.DEFER_BLOCKING 0x0 ;  /* 0x0000000000007b1d */ /* 0x000fe20000010000 */
[----:B------:R-:W-:-:S04]  /*2510*/  LEA R6, P0, R5, R2, 0x6 ;  /* 0x0000000205067211 */ /* 0x000fc800078030ff */
[----:B------:R-:W-:Y:S02]  /*2520*/  LEA.HI.X R7, R5, R3, R7, 0x6, P0 ;  /* 0x0000000305077211 */ /* 0x000fe400000f3407 */
[----:B------:R-:W5:Y:S01]  /*2530*/  LDL R5, [R1] ;  /* 0x0000000001057983 */ /* 0x000f620000100800 */
[----:B------:R-:W-:-:S03]  /*2540*/  IMAD.IADD R0, R84, 0x1, -R29 ;  /* 0x0000000154007824 */ /* 0x000fc600078e0a1d */
[----:B------:R-:W1:Y:S04]  /*2550*/  S2R R29, SR_TID.X ;  /* 0x00000000001d7919 */ /* 0x000e680000002100 */
[----:B---3--:R-:W-:Y:S04]  /*2560*/  LDSM.16.M88.4 R192, [R15] ;  /* 0x000000000fc0783b */ /* 0x008fe80000000200 */
[----:B-----5:R-:W-:Y:S04]  /*2570*/  LDSM.16.M88.4 R196, [R14] ;  /* 0x000000000ec4783b */ /* 0x020fe80000000200 */
[----:B------:R-:W-:Y:S01]  /*2580*/  LDSM.16.M88.4 R208, [R15+0x4000] ;  /* 0x004000000fd0783b */ /* 0x000fe20000000200 */
[----:B-1----:R-:W-:-:S03]  /*2590*/  SHF.R.S32.HI R19, RZ, 0x1f, R29 ;  /* 0x0000001fff137819 */ /* 0x002fc6000001141d */
[----:B------:R-:W-:Y:S01]  /*25a0*/  LDSM.16.M88.4 R212, [R14+0x4000] ;  /* 0x004000000ed4783b */ /* 0x000fe20000000200 */
[----:B------:R-:W-:-:S03]  /*25b0*/  LEA.HI R19, R19, R29, RZ, 0x5 ;  /* 0x0000001d13137211 */ /* 0x000fc600078f28ff */
[----:B------:R-:W-:Y:S01]  /*25c0*/  LDSM.16.M88.4 R224, [R15+0x8000] ;  /* 0x008000000fe0783b */ /* 0x000fe20000000200 */
[----:B------:R-:W-:-:S03]  /*25d0*/  SHF.R.S32.HI R19, RZ, 0x5, R19 ;  /* 0x00000005ff137819 */ /* 0x000fc60000011413 */
[----:B------:R-:W-:Y:S02]  /*25e0*/  LDSM.16.M88.4 R228, [R14+0x8000] ;  /* 0x008000000ee4783b */ /* 0x000fe40000000200 */
[----:B------:R-:W-:Y:S02]  /*25f0*/  IMAD R19, R19, 0x800, R248 ;  /* 0x0000080013137824 */ /* 0x000fe400078e02f8 */
[----:B------:R-:W-:Y:S04]  /*2600*/  LDSM.16.M88.4 R240, [R15+0xc000] ;  /* 0x00c000000ff0783b */ /* 0x000fe80000000200 */
[----:B------:R-:W-:Y:S04]  /*2610*/  LDSM.16.M88.4 R172, [R19] ;  /* 0x0000000013ac783b */ /* 0x000fe80000000200 */
[----:B------:R-:W-:Y:S04]  /*2620*/  LDSM.16.M88.4 R200, [R19+0x4000] ;  /* 0x0040000013c8783b */ /* 0x000fe80000000200 */
[----:B------:R-:W-:Y:S04]  /*2630*/  LDSM.16.M88.4 R216, [R19+0x8000] ;  /* 0x0080000013d8783b */ /* 0x000fe80000000200 */
[----:B------:R-:W-:Y:S04]  /*2640*/  LDSM.16.M88.4 R232, [R19+0xc000] ;  /* 0x00c0000013e8783b */ /* 0x000fe80000000200 */
[----:B------:R-:W-:Y:S04]  /*2650*/  LDSM.16.M88.4 R244, [R14+0xc000] ;  /* 0x00c000000ef4783b */ /* 0x000fe80000000200 */
[----:B----4-:R-:W-:Y:S04]  /*2660*/  LDSM.16.M88.4 R176, [R18] ;  /* 0x0000000012b0783b */ /* 0x010fe80000000200 */
[----:B------:R-:W-:Y:S04]  /*2670*/  LDSM.16.M88.4 R204, [R18+0x4000] ;  /* 0x0040000012cc783b */ /* 0x000fe80000000200 */
[----:B------:R-:W-:Y:S04]  /*2680*/  LDSM.16.M88.4 R220, [R18+0x8000] ;  /* 0x0080000012dc783b */ /* 0x000fe80000000200 */
[----:B------:R-:W-:Y:S04]  /*2690*/  LDSM.16.M88.4 R236, [R18+0xc000] ;  /* 0x00c0000012ec783b */ /* 0x000fe80000000200 */
[----:B------:R-:W-:Y:S01]  /*26a0*/  BAR.SYNC.DEFER_BLOCKING 0x0 ;  /* 0x0000000000007b1d */ /* 0x000fe20000010000 */
[----:B------:R-:W-:-:S05]  /*26b0*/  ISETP.LT.OR P0, PT, R0, 0x1, P5 ;  /* 0x000000010000780c */ /* 0x000fca0002f01670 */
[----:B------:R-:W-:-:S04]  /*26c0*/  DEPBAR.LE SB0, 0x0 ;  /* 0x000080000000791a */ /* 0x000fc80000000000 */
[----:B------:R-:W-:Y:S01]  /*26d0*/  BAR.SYNC.DEFER_BLOCKING 0x0 ;  /* 0x0000000000007b1d */ /* 0x000fe20000010000 */
[C---:B------:R-:W-:Y:S02]  /*26e0*/  LOP3.LUT P1, RZ, R20.reuse, 0x2, RZ, 0xc0, !PT ;  /* 0x0000000214ff7812 */ /* 0x040fe4000782c0ff */
[----:B------:R-:W-:-:S03]  /*26f0*/  LOP3.LUT P6, RZ, R20, 0x4, RZ, 0xc0, !PT ;  /* 0x0000000414ff7812 */ /* 0x000fc600078cc0ff */
[----:B------:R-:W1:Y:S04]  /*2700*/  LDSM.16.M88.4 R12, [R249] ;  /* 0x00000000f90c783b */ /* 0x000e680000000200 */
[----:B------:R-:W-:Y:S04]  /*2710*/  LDSM.16.M88.4 R24, [R249+0x800] ;  /* 0x00080000f918783b */ /* 0x000fe80000000200 */
[----:B------:R-:W3:Y:S04]  /*2720*/  LDSM.16.M88.4 R28, [R249+0x1000] ;  /* 0x00100000f91c783b */ /* 0x000ee80000000200 */
[----:B------:R-:W4:Y:S04]  /*2730*/  LDSM.16.M88.4 R32, [R249+0x1800] ;  /* 0x00180000f920783b */ /* 0x000f280000000200 */
[----:B------:R-:W5:Y:S04]  /*2740*/  LDSM.16.M88.4 R40, [R17] ;  /* 0x000000001128783b */ /* 0x000f680000000200 */
[----:B------:R1:W-:Y:S04]  /*2750*/  LDSM.16.M88.4 R52, [R16] ;  /* 0x000000001034783b */ /* 0x0003e80000000200 */
[----:B------:R-:W1:Y:S04]  /*2760*/  LDSM.16.M88.4 R60, [R11] ;  /* 0x000000000b3c783b */ /* 0x000e680000000200 */
[----:B------:R1:W1:Y:S04]  /*2770*/  LDSM.16.M88.4 R68, [R10] ;  /* 0x000000000a44783b */ /* 0x0002680000000200 */
[----:B------:R-:W-:Y:S01]  /*2780*/  @!PT LDS RZ, [RZ] ;  /* 0x00000000fffff984 */ /* 0x000fe20000000800 */
[----:B------:R-:W-:Y:S01]  /*2790*/  @!PT LDS RZ, [RZ] ;  /* 0x00000000fffff984 */ /* 0x000fe20000000800 */
[----:B------:R-:W-:Y:S01]  /*27a0*/  @!PT LDS RZ, [RZ] ;  /* 0x00000000fffff984 */ /* 0x000fe20000000800 */
[----:B------:R1:W-:Y:S01]  /*27b0*/  LDGSTS.E.BYPASS.LTC128B.128 [R86+0x100], [R2.64], !P0 ;  /* 0x0010000002567fae */ /* 0x0003e2000c101d46 */
[----:B------:R-:W-:-:S13]  /*27c0*/  ISETP.LT.OR P0, PT, R0, 0x1, !P1 ;  /* 0x000000010000780c */ /* 0x000fda0004f01670 */
[----:B------:R3:W-:Y:S01]  /*27d0*/  LDGSTS.E.BYPASS.LTC128B.128 [R86+0x2100], [R2.64+0x80], !P0 ;  /* 0x0210008002567fae */ /* 0x0007e2000c101d46 */
[C---:B------:R-:W-:Y:S02]  /*27e0*/  ISETP.LT.OR P0, PT, R0.reuse, 0x1, !P6 ;  /* 0x000000010000780c */ /* 0x040fe40007701670 */
[----:B------:R-:W-:Y:S02]  /*27f0*/  P2R R9, PR, RZ, 0x10 ;  /* 0x00000010ff097803 */ /* 0x000fe40000000000 */
[C---:B------:R-:W-:Y:S02]  /*2800*/  ISETP.LT.OR P5, PT, R0.reuse, 0x21, P5 ;  /* 0x000000210000780c */ /* 0x040fe40002fa1670 */
[----:B------:R-:W-:-:S07]  /*2810*/  ISETP.LT.OR P1, PT, R0, 0x21, !P1 ;  /* 0x000000210000780c */ /* 0x000fce0004f21670 */
[----:B------:R3:W-:Y:S01]  /*2820*/  LDGSTS.E.BYPASS.LTC128B.128 [R86+0x4100], [R2.64+0x100], !P0 ;  /* 0x0410010002567fae */ /* 0x0007e2000c101d46 */
[----:B------:R-:W-:Y:S02]  /*2830*/  LOP3.LUT P0, RZ, R20, 0x8, RZ, 0xc0, !PT ;  /* 0x0000000814ff7812 */ /* 0x000fe4000780c0ff */
[C---:B------:R-:W-:Y:S02]  /*2840*/  ISETP.LT.OR P6, PT, R0.reuse, 0x21, !P6 ;  /* 0x000000210000780c */ /* 0x040fe400077c1670 */
[C---:B------:R-:W-:Y:S02]  /*2850*/  ISETP.LT.OR P4, PT, R0.reuse, 0x1, !P0 ;  /* 0x000000010000780c */ /* 0x040fe40004781670 */
[----:B------:R-:W-:Y:S02]  /*2860*/  ISETP.LT.OR P0, PT, R0, 0x21, !P0 ;  /* 0x000000210000780c */ /* 0x000fe40004701670 */
[----:B------:R-:W2:Y:S01]  /*2870*/  LDL R0, [R1+0x1c] ;  /* 0x00001c0001007983 */ /* 0x000ea20000100800 */
[----:B-1----:R-:W-:Y:S08]  /*2880*/  HMMA.16816.F32 R16, R172, R14, RZ ;  /* 0x0000000eac10723c */ /* 0x002ff000000018ff */
[----:B------:R1:W-:Y:S01]  /*2890*/  LDGSTS.E.BYPASS.LTC128B.128 [R86+0x6100], [R2.64+0x180], !P4 ;  /* 0x0610018002567fae */ /* 0x0003e2000e101d46 */
[----:B------:R-:W-:-:S03]  /*28a0*/  ISETP.NE.AND P4, PT, R9, RZ, PT ;  /* 0x000000ff0900720c */ /* 0x000fc60003f85270 */
[----:B------:R5:W-:Y:S01]  /*28b0*/  LDGSTS.E.BYPASS.LTC128B.128 [R86+0x1100], [R6.64], !P5 ;  /* 0x0110000006567fae */ /* 0x000be2000e901d46 */
[----:B------:R-:W-:-:S03]  /*28c0*/  ISETP.NE.AND P5, PT, R8, RZ, PT ;  /* 0x000000ff0800720c */ /* 0x000fc60003fa5270 */
[----:B------:R5:W-:Y:S01]  /*28d0*/  LDGSTS.E.BYPASS.LTC128B.128 [R86+0x3100], [R6.64+0x80], !P1 ;  /* 0x0310008006567fae */ /* 0x000be2000c901d46 */
[----:B------:R-:W-:Y:S01]  /*28e0*/  ISETP.NE.AND P1, PT, R36, RZ, PT ;  /* 0x000000ff2400720c */ /* 0x000fe20003f25270 */
[C---:B------:R-:W-:Y:S02]  /*28f0*/  HMMA.16816.F32 R8, R172.reuse, R12, RZ ;  /* 0x0000000cac08723c */ /* 0x040fe400000018ff */
[----:B------:R5:W-:Y:S04]  /*2900*/  LDGSTS.E.BYPASS.LTC128B.128 [R86+0x5100], [R6.64+0x100], !P6 ;  /* 0x0510010006567fae */ /* 0x000be8000f101d46 */
[----:B------:R5:W-:Y:S02]  /*2910*/  LDGSTS.E.BYPASS.LTC128B.128 [R86+0x7100], [R6.64+0x180], !P0 ;  /* 0x0710018006567fae */ /* 0x000be4000c101d46 */
[C---:B---3--:R-:W-:Y:S02]  /*2920*/  HMMA.16816.F32 R36, R172.reuse, R30, RZ ;  /* 0x0000001eac24723c */ /* 0x048fe400000018ff */
[----:B------:R-:W0:Y:S06]  /*2930*/  LDGDEPBAR ;  /* 0x00000000000079af */ /* 0x000e2c0000000000 */
[C---:B----4-:R-:W-:Y:S01]  /*2940*/  HMMA.16816.F32 R48, R172.reuse, R32, RZ ;  /* 0x00000020ac30723c */ /* 0x050fe200000018ff */
[----:B-1----:R-:W3:Y:S04]  /*2950*/  LDL R3, [R1+0x24] ;  /* 0x0000240001037983 */ /* 0x002ee80000100800 */
[----:B------:R-:W4:Y:S03]  /*2960*/  LDL R2, [R1+0x20] ;  /* 0x0000200001027983 */ /* 0x000f260000100800 */
[----:B------:R-:W-:Y:S08]  /*2970*/  HMMA.16816.F32 R44, R172, R34, RZ ;  /* 0x00000022ac2c723c */ /* 0x000ff000000018ff */
[C---:B-----5:R-:W-:Y:S01]  /*2980*/  HMMA.16816.F32 R8, R176.reuse, R40, R8 ;  /* 0x00000028b008723c */ /* 0x060fe20000001808 */
[----:B------:R-:W5:Y:S07]  /*2990*/  LDL R6, [R1+0x28] ;  /* 0x0000280001067983 */ /* 0x000f6e0000100800 */
[C---:B------:R-:W-:Y:S01]  /*29a0*/  HMMA.16816.F32 R16, R176.reuse, R42, R16 ;  /* 0x0000002ab010723c */ /* 0x040fe20000001810 */
[----:B------:R-:W1:Y:S07]  /*29b0*/  LDSM.16.M88.4 R76, [R5+0x1800] ;  /* 0x00180000054c783b */ /* 0x000e6e0000000200 */
[C---:B------:R-:W-:Y:S01]  /*29c0*/  HMMA.16816.F32 R32, R176.reuse, R62, R36 ;  /* 0x0000003eb020723c */ /* 0x040fe20000001824 */
[----:B------:R-:W-:Y:S04]  /*29d0*/  LDSM.16.M88.4 R72, [R5+0x1000] ;  /* 0x001000000548783b */ /* 0x000fe80000000200 */
[----:B------:R-:W-:Y:S03]  /*29e0*/  LDSM.16.M88.4 R56, [R5] ;  /* 0x000000000538783b */ /* 0x000fe60000000200 */
[C---:B------:R-:W-:Y:S01]  /*29f0*/  HMMA.16816.F32 R36, R176.reuse, R68, R48 ;  /* 0x00000044b024723c */ /* 0x040fe20000001830 */
[----:B------:R-:W-:Y:S04]  /*2a00*/  LDSM.16.M88.4 R64, [R5+0x800] ;  /* 0x000800000540783b */ /* 0x000fe80000000200 */
[----:B------:R-:W-:Y:S03]  /*2a10*/  LDSM.16.M88.4 R48, [R249+0x2000] ;  /* 0x00200000f930783b */ /* 0x000fe60000000200 */
[----:B------:R-:W-:Y:S01]  /*2a20*/  HMMA.16816.F32 R40, R176, R70, R44 ;  /* 0x00000046b028723c */ /* 0x000fe2000000182c */
[----:B------:R-:W1:Y:S04]  /*2a30*/  LDSM.16.M88.4 R68, [R250+0x1800] ;  /* 0x00180000fa44783b */ /* 0x000e680000000200 */
[----:B------:R-:W-:Y:S03]  /*2a40*/  LDSM.16.M88.4 R44, [R83] ;  /* 0x00000000532c783b */ /* 0x000fe60000000200 */
[----:B------:R-:W-:Y:S08]  /*2a50*/  HMMA.16816.F32 R12, R172, R28, RZ ;  /* 0x0000001cac0c723c */ /* 0x000ff000000018ff */
[C---:B-1----:R-:W-:Y:S08]  /*2a60*/  HMMA.16816.F32 R36, R192.reuse, R76, R36 ;  /* 0x0000004cc024723c */ /* 0x042ff00000001824 */
[----:B------:R-:W-:Y:S01]  /*2a70*/  HMMA.16816.F32 R40, R192, R78, R40 ;  /* 0x0000004ec028723c */ /* 0x000fe20000001828 */
[----:B------:R-:W1:Y:S07]  /*2a80*/  LDSM.16.M88.4 R76, [R249+0x3800] ;  /* 0x00380000f94c783b */ /* 0x000e6e0000000200 */
[----:B------:R-:W-:Y:S01]  /*2a90*/  HMMA.16816.F32 R28, R176, R60, R12 ;  /* 0x0000003cb01c723c */ /* 0x000fe2000000180c */
[----:B------:R-:W-:Y:S04]  /*2aa0*/  LDSM.16.M88.4 R12, [R250] ;  /* 0x00000000fa0c783b */ /* 0x000fe80000000200 */
[----:B------:R-:W-:Y:S03]  /*2ab0*/  LDSM.16.M88.4 R60, [R250+0x1000] ;  /* 0x00100000fa3c783b */ /* 0x000fe60000000200 */
[C---:B------:R-:W-:Y:S08]  /*2ac0*/  HMMA.16816.F32 R36, R196.reuse, R68, R36 ;  /* 0x00000044c424723c */ /* 0x040ff00000001824 */
[----:B------:R-:W-:Y:S01]  /*2ad0*/  HMMA.16816.F32 R40, R196, R70, R40 ;  /* 0x00000046c428723c */ /* 0x000fe20000001828 */
[----:B------:R-:W-:Y:S07]  /*2ae0*/  LDSM.16.M88.4 R68, [R5+0x3000] ;  /* 0x003000000544783b */ /* 0x000fee0000000200 */
[C---:B------:R-:W-:Y:S08]  /*2af0*/  HMMA.16816.F32 R28, R192.reuse, R72, R28 ;  /* 0x00000048c01c723c */ /* 0x040ff0000000181c */
[----:B------:R-:W-:Y:S01]  /*2b00*/  HMMA.16816.F32 R32, R192, R74, R32 ;  /* 0x0000004ac020723c */ /* 0x000fe20000001820 */
[----:B------:R-:W1:Y:S07]  /*2b10*/  LDSM.16.M88.4 R72, [R80] ;  /* 0x000000005048783b */ /* 0x000e6e0000000200 */
[C---:B-1----:R-:W-:Y:S08]  /*2b20*/  HMMA.16816.F32 R36, R200.reuse, R76, R36 ;  /* 0x0000004cc824723c */ /* 0x042ff00000001824 */
[----:B------:R-:W-:Y:S01]  /*2b30*/  HMMA.16816.F32 R40, R200, R78, R40 ;  /* 0x0000004ec828723c */ /* 0x000fe20000001828 */
[----:B------:R-:W1:Y:S11]  /*2b40*/  LDSM.16.M88.4 R76, [R5+0x3800] ;  /* 0x00380000054c783b */ /* 0x000e760000000200 */
[----:B------:R-:W-:Y:S04]  /*2b50*/  @!UPT UIADD3 URZ, URZ, URZ, URZ ;  /* 0x0000003f3f3ff290 */ /* 0x000fe8000fffe03f */
[C---:B------:R-:W-:Y:S08]  /*2b60*/  HMMA.16816.F32 R36, R204.reuse, R72, R36 ;  /* 0x00000048cc24723c */ /* 0x040ff00000001824 */
[----:B------:R-:W-:Y:S01]  /*2b70*/  HMMA.16816.F32 R40, R204, R74, R40 ;  /* 0x0000004acc28723c */ /* 0x000fe20000001828 */
[----:B------:R-:W1:Y:S11]  /*2b80*/  LDSM.16.M88.4 R72, [R250+0x3800] ;  /* 0x00380000fa48783b */ /* 0x000e760000000200 */
[----:B------:R-:W-:Y:S04]  /*2b90*/  @!UPT UIADD3 URZ, URZ, URZ, URZ ;  /* 0x0000003f3f3ff290 */ /* 0x000fe8000fffe03f */
[C---:B-1----:R-:W-:Y:S08]  /*2ba0*/  HMMA.16816.F32 R36, R208.reuse, R76, R36 ;  /* 0x0000004cd024723c */ /* 0x042ff00000001824 */
[----:B------:R-:W-:Y:S01]  /*2bb0*/  HMMA.16816.F32 R40, R208, R78, R40 ;  /* 0x0000004ed028723c */ /* 0x000fe20000001828 */
[----:B------:R-:W-:Y:S11]  /*2bc0*/  LDSM.16.M88.4 R76, [R249+0x5800] ;  /* 0x00580000f94c783b */ /* 0x000ff60000000200 */
[----:B------:R-:W-:Y:S04]  /*2bd0*/  @!UPT UIADD3 URZ, URZ, URZ, URZ ;  /* 0x0000003f3f3ff290 */ /* 0x000fe8000fffe03f */
[C---:B------:R-:W-:Y:S08]  /*2be0*/  HMMA.16816.F32 R36, R212.reuse, R72, R36 ;  /* 0x00000048d424723c */ /* 0x040ff00000001824 */
[----:B------:R-:W-:Y:S01]  /*2bf0*/  HMMA.16816.F32 R40, R212, R74, R40 ;  /* 0x0000004ad428723c */ /* 0x000fe20000001828 */
[----:B--2---:R1:W-:Y:S04]  /*2c00*/  LDSM.16.M88.4 R72, [R0] ;  /* 0x000000000048783b */ /* 0x0043e80000000200 */
[----:B-1----:R-:W2:Y:S03]  /*2c10*/  LDL R0, [R1+0x14] ;  /* 0x0000140001007983 */ /* 0x002ea60000100800 */
[C---:B------:R-:W-:Y:S08]  /*2c20*/  HMMA.16816.F32 R20, R172.reuse, R24, RZ ;  /* 0x00000018ac14723c */ /* 0x040ff000000018ff */
[----:B------:R-:W-:Y:S11]  /*2c30*/  HMMA.16816.F32 R24, R172, R26, RZ ;  /* 0x0000001aac18723c */ /* 0x000ff600000018ff */
[----:B------:R-:W-:Y:S05]  /*2c40*/  @!UPT UIADD3 URZ, URZ, URZ, URZ ;  /* 0x0000003f3f3ff290 */ /* 0x000fea000fffe03f */
[C---:B------:R-:W-:Y:S08]  /*2c50*/  HMMA.16816.F32 R20, R176.reuse, R52, R20 ;  /* 0x00000034b014723c */ /* 0x040ff00000001814 */
[----:B------:R-:W-:Y:S01]  /*2c60*/  HMMA.16816.F32 R24, R176, R54, R24 ;  /* 0x00000036b018723c */ /* 0x000fe20000001818 */
[----:B------:R-:W1:Y:S07]  /*2c70*/  LDSM.16.M88.4 R52, [R250+0x800] ;  /* 0x00080000fa34783b */ /* 0x000e6e0000000200 */
[C---:B------:R-:W-:Y:S08]  /*2c80*/  HMMA.16816.F32 R8, R192.reuse, R56, R8 ;  /* 0x00000038c008723c */ /* 0x040ff00000001808 */
[C---:B------:R-:W-:Y:S01]  /*2c90*/  HMMA.16816.F32 R16, R192.reuse, R58, R16 ;  /* 0x0000003ac010723c */ /* 0x040fe20000001810 */
[----:B------:R-:W3:Y:S07]  /*2ca0*/  LDSM.16.M88.4 R56, [R249+0x2800] ;  /* 0x00280000f938783b */ /* 0x000eee0000000200 */
[C---:B------:R-:W-:Y:S08]  /*2cb0*/  HMMA.16816.F32 R20, R192.reuse, R64, R20 ;  /* 0x00000040c014723c */ /* 0x040ff00000001814 */
[----:B------:R-:W-:Y:S01]  /*2cc0*/  HMMA.16816.F32 R24, R192, R66, R24 ;  /* 0x00000042c018723c */ /* 0x000fe20000001818 */
[----:B------:R-:W3:Y:S07]  /*2cd0*/  LDSM.16.M88.4 R64, [R249+0x3000] ;  /* 0x00300000f940783b */ /* 0x000eee0000000200 */
[C---:B------:R-:W-:Y:S08]  /*2ce0*/  HMMA.16816.F32 R8, R196.reuse, R12, R8 ;  /* 0x0000000cc408723c */ /* 0x040ff00000001808 */
[C---:B------:R-:W-:Y:S08]  /*2cf0*/  HMMA.16816.F32 R16, R196.reuse, R14, R16 ;  /* 0x0000000ec410723c */ /* 0x040ff00000001810 */
[C---:B-1----:R-:W-:Y:S08]  /*2d00*/  HMMA.16816.F32 R20, R196.reuse, R52, R20 ;  /* 0x00000034c414723c */ /* 0x042ff00000001814 */
[C---:B------:R-:W-:Y:S01]  /*2d10*/  HMMA.16816.F32 R24, R196.reuse, R54, R24 ;  /* 0x00000036c418723c */ /* 0x040fe20000001818 */
[----:B------:R-:W1:Y:S07]  /*2d20*/  LDSM.16.M88.4 R52, [R82] ;  /* 0x000000005234783b */ /* 0x000e6e0000000200 */
[C---:B------:R-:W-:Y:S08]  /*2d30*/  HMMA.16816.F32 R28, R196.reuse, R60, R28 ;  /* 0x0000003cc41c723c */ /* 0x040ff0000000181c */
[----:B------:R-:W-:Y:S01]  /*2d40*/  HMMA.16816.F32 R32, R196, R62, R32 ;  /* 0x0000003ec420723c */ /* 0x000fe20000001820 */
[----:B------:R-:W1:Y:S07]  /*2d50*/  LDSM.16.M88.4 R60, [R81] ;  /* 0x00000000513c783b */ /* 0x000e6e0000000200 */
[C---:B------:R-:W-:Y:S08]  /*2d60*/  HMMA.16816.F32 R12, R200.reuse, R48, R8 ;  /* 0x00000030c80c723c */ /* 0x040ff00000001808 */
[C---:B------:R-:W-:Y:S01]  /*2d70*/  HMMA.16816.F32 R8, R200.reuse, R50, R16 ;  /* 0x00000032c808723c */ /* 0x040fe20000001810 */
[----:B------:R-:W1:Y:S07]  /*2d80*/  LDSM.16.M88.4 R48, [R5+0x2000] ;  /* 0x002000000530783b */ /* 0x000e6e0000000200 */
[C---:B---3--:R-:W-:Y:S08]  /*2d90*/  HMMA.16816.F32 R20, R200.reuse, R56, R20 ;  /* 0x00000038c814723c */ /* 0x048ff00000001814 */
[C---:B------:R-:W-:Y:S01]  /*2da0*/  HMMA.16816.F32 R24, R200.reuse, R58, R24 ;  /* 0x0000003ac818723c */ /* 0x040fe20000001818 */
[----:B------:R-:W3:Y:S07]  /*2db0*/  LDSM.16.M88.4 R56, [R5+0x2800] ;  /* 0x002800000538783b */ /* 0x000eee0000000200 */
[C---:B------:R-:W-:Y:S08]  /*2dc0*/  HMMA.16816.F32 R28, R200.reuse, R64, R28 ;  /* 0x00000040c81c723c */ /* 0x040ff0000000181c */
[----:B------:R-:W-:Y:S01]  /*2dd0*/  HMMA.16816.F32 R32, R200, R66, R32 ;  /* 0x00000042c820723c */ /* 0x000fe20000001820 */
[----:B------:R-:W-:Y:S07]  /*2de0*/  LDSM.16.M88.4 R64, [R250+0x3000] ;  /* 0x00300000fa40783b */ /* 0x000fee0000000200 */
[C---:B------:R-:W-:Y:S08]  /*2df0*/  HMMA.16816.F32 R16, R204.reuse, R44, R12 ;  /* 0x0000002ccc10723c */ /* 0x040ff0000000180c */
[C---:B------:R-:W-:Y:S01]  /*2e00*/  HMMA.16816.F32 R12, R204.reuse, R46, R8 ;  /* 0x0000002ecc0c723c */ /* 0x040fe20000001808 */
[----:B------:R-:W3:Y:S07]  /*2e10*/  LDSM.16.M88.4 R44, [R250+0x2000] ;  /* 0x00200000fa2c783b */ /* 0x000eee0000000200 */
[C---:B-1----:R-:W-:Y:S08]  /*2e20*/  HMMA.16816.F32 R8, R204.reuse, R52, R20 ;  /* 0x00000034cc08723c */ /* 0x042ff00000001814 */
[C---:B------:R-:W-:Y:S01]  /*2e30*/  HMMA.16816.F32 R24, R204.reuse, R54, R24 ;  /* 0x00000036cc18723c */ /* 0x040fe20000001818 */
[----:B------:R-:W1:Y:S07]  /*2e40*/  LDSM.16.M88.4 R52, [R250+0x2800] ;  /* 0x00280000fa34783b */ /* 0x000e6e0000000200 */
[C---:B------:R-:W-:Y:S08]  /*2e50*/  HMMA.16816.F32 R28, R204.reuse, R60, R28 ;  /* 0x0000003ccc1c723c */ /* 0x040ff0000000181c */
[----:B------:R-:W-:Y:S01]  /*2e60*/  HMMA.16816.F32 R32, R204, R62, R32 ;  /* 0x0000003ecc20723c */ /* 0x000fe20000001820 */
[----:B------:R-:W-:Y:S07]  /*2e70*/  LDSM.16.M88.4 R60, [R249+0x4800] ;  /* 0x00480000f93c783b */ /* 0x000fee0000000200 */
[C---:B------:R-:W-:Y:S08]  /*2e80*/  HMMA.16816.F32 R20, R208.reuse, R48, R16 ;  /* 0x00000030d014723c */ /* 0x040ff00000001810 */
[C---:B------:R-:W-:Y:S01]  /*2e90*/  HMMA.16816.F32 R16, R208.reuse, R50, R12 ;  /* 0x00000032d010723c */ /* 0x040fe2000000180c */
[----:B------:R-:W1:Y:S07]  /*2ea0*/  LDSM.16.M88.4 R48, [R249+0x4000] ;  /* 0x00400000f930783b */ /* 0x000e6e0000000200 */
[C---:B---3--:R-:W-:Y:S08]  /*2eb0*/  HMMA.16816.F32 R12, R208.reuse, R56, R8 ;  /* 0x00000038d00c723c */ /* 0x048ff00000001808 */
[C---:B------:R-:W-:Y:S01]  /*2ec0*/  HMMA.16816.F32 R8, R208.reuse, R58, R24 ;  /* 0x0000003ad008723c */ /* 0x040fe20000001818 */
[----:B------:R3:W-:Y:S07]  /*2ed0*/  LDSM.16.M88.4 R56, [R3] ;  /* 0x000000000338783b */ /* 0x0007ee0000000200 */
[C---:B------:R-:W-:Y:S08]  /*2ee0*/  HMMA.16816.F32 R28, R208.reuse, R68, R28 ;  /* 0x00000044d01c723c */ /* 0x040ff0000000181c */
[----:B------:R-:W-:Y:S01]  /*2ef0*/  HMMA.16816.F32 R32, R208, R70, R32 ;  /* 0x00000046d020723c */ /* 0x000fe20000001820 */
[----:B------:R-:W2:Y:S04]  /*2f00*/  LDSM.16.M88.4 R68, [R249+0x5000] ;  /* 0x00500000f944783b */ /* 0x000ea80000000200 */
[----:B---3--:R-:W3:Y:S03]  /*2f10*/  LDL R3, [R1+0x18] ;  /* 0x0000180001037983 */ /* 0x008ee60000100800 */
[C---:B------:R-:W-:Y:S08]  /*2f20*/  HMMA.16816.F32 R24, R212.reuse, R44, R20 ;  /* 0x0000002cd418723c */ /* 0x040ff00000001814 */
[C---:B------:R-:W-:Y:S01]  /*2f30*/  HMMA.16816.F32 R20, R212.reuse, R46, R16 ;  /* 0x0000002ed414723c */ /* 0x040fe20000001810 */
[----:B-----5:R-:W5:Y:S07]  /*2f40*/  LDSM.16.M88.4 R44, [R6] ;  /* 0x00000000062c783b */ /* 0x020f6e0000000200 */
[C---:B-1----:R-:W-:Y:S08]  /*2f50*/  HMMA.16816.F32 R16, R212.reuse, R52, R12 ;  /* 0x00000034d410723c */ /* 0x042ff0000000180c */
[C---:B------:R-:W-:Y:S01]  /*2f60*/  HMMA.16816.F32 R12, R212.reuse, R54, R8 ;  /* 0x00000036d40c723c */ /* 0x040fe20000001808 */
[----:B------:R-:W-:Y:S07]  /*2f70*/  LDSM.16.M88.4 R52, [R5+0x4000] ;  /* 0x004000000534783b */ /* 0x000fee0000000200 */
[C---:B------:R-:W-:Y:S08]  /*2f80*/  HMMA.16816.F32 R8, R212.reuse, R64, R28 ;  /* 0x00000040d408723c */ /* 0x040ff0000000181c */
[----:B------:R-:W-:Y:S01]  /*2f90*/  HMMA.16816.F32 R32, R212, R66, R32 ;  /* 0x00000042d420723c */ /* 0x000fe20000001820 */
[----:B----4-:R1:W4:Y:S07]  /*2fa0*/  LDSM.16.M88.4 R64, [R2] ;  /* 0x000000000240783b */ /* 0x01032e0000000200 */
[C---:B------:R-:W-:Y:S08]  /*2fb0*/  HMMA.16816.F32 R28, R216.reuse, R48, R24 ;  /* 0x00000030d81c723c */ /* 0x040ff00000001818 */
[C---:B------:R-:W-:Y:S08]  /*2fc0*/  HMMA.16816.F32 R24, R216.reuse, R50, R20 ;  /* 0x00000032d818723c */ /* 0x040ff00000001814 */
[C---:B------:R-:W-:Y:S01]  /*2fd0*/  HMMA.16816.F32 R20, R216.reuse, R60, R16 ;  /* 0x0000003cd814723c */ /* 0x040fe20000001810 */
[----:B-1----:R-:W3:Y:S07]  /*2fe0*/  LDL R2, [R1+0x10] ;  /* 0x0000100001027983 */ /* 0x002eee0000100800 */
[C---:B------:R-:W-:Y:S08]  /*2ff0*/  HMMA.16816.F32 R16, R216.reuse, R62, R12 ;  /* 0x0000003ed810723c */ /* 0x040ff0000000180c */
[C---:B--2---:R-:W-:Y:S08]  /*3000*/  HMMA.16816.F32 R12, R216.reuse, R68, R8 ;  /* 0x00000044d80c723c */ /* 0x044ff00000001808 */
[C---:B------:R-:W-:Y:S01]  /*3010*/  HMMA.16816.F32 R8, R216.reuse, R70, R32 ;  /* 0x00000046d808723c */ /* 0x040fe20000001820 */
[----:B------:R-:W-:Y:S07]  /*3020*/  LDSM.16.M88.4 R68, [R5+0x4800] ;  /* 0x004800000544783b */ /* 0x000fee0000000200 */
[----:B------:R-:W-:Y:S08]  /*3030*/  HMMA.16816.F32 R36, R216, R76, R36 ;  /* 0x0000004cd824723c */ /* 0x000ff00000001824 */
[C---:B-----5:R-:W-:Y:S08]  /*3040*/  HMMA.16816.F32 R32, R220.reuse, R44, R28 ;  /* 0x0000002cdc20723c */ /* 0x060ff0000000181c */
[C---:B------:R-:W-:Y:S08]  /*3050*/  HMMA.16816.F32 R28, R220.reuse, R46, R24 ;  /* 0x0000002edc1c723c */ /* 0x040ff00000001818 */
[C---:B------:R-:W-:Y:S08]  /*3060*/  HMMA.16816.F32 R24, R220.reuse, R56, R20 ;  /* 0x00000038dc18723c */ /* 0x040ff00000001814 */
[C---:B------:R-:W-:Y:S01]  /*3070*/  HMMA.16816.F32 R20, R220.reuse, R58, R16 ;  /* 0x0000003adc14723c */ /* 0x040fe20000001810 */
[----:B------:R-:W-:Y:S07]  /*3080*/  LDSM.16.M88.4 R56, [R5+0x5800] ;  /* 0x005800000538783b */ /* 0x000fee0000000200 */
[C---:B----4-:R-:W-:Y:S01]  /*3090*/  HMMA.16816.F32 R16, R220.reuse, R64, R12 ;  /* 0x00000040dc10723c */ /* 0x050fe2000000180c */
[----:B------:R-:W1:Y:S07]  /*30a0*/  LDSM.16.M88.4 R12, [R5+0x5000] ;  /* 0x00500000050c783b */ /* 0x000e6e0000000200 */
[C---:B------:R-:W-:Y:S08]  /*30b0*/  HMMA.16816.F32 R8, R220.reuse, R66, R8 ;  /* 0x00000042dc08723c */ /* 0x040ff00000001808 */
[----:B------:R-:W-:Y:S01]  /*30c0*/  HMMA.16816.F32 R64, R220, R72, R36 ;  /* 0x00000048dc40723c */ /* 0x000fe20000001824 */
[----:B------:R-:W2:Y:S07]  /*30d0*/  LDSM.16.M88.4 R36, [R250+0x4000] ;  /* 0x00400000fa24783b */ /* 0x000eae0000000200 */
[C---:B------:R-:W-:Y:S08]  /*30e0*/  HMMA.16816.F32 R48, R224.reuse, R52, R32 ;  /* 0x00000034e030723c */ /* 0x040ff00000001820 */
[C---:B------:R-:W-:Y:S01]  /*30f0*/  HMMA.16816.F32 R44, R224.reuse, R54, R28 ;  /* 0x00000036e02c723c */ /* 0x040fe2000000181c */
[----:B------:R-:W4:Y:S07]  /*3100*/  LDSM.16.M88.4 R52, [R250+0x4800] ;  /* 0x00480000fa34783b */ /* 0x000f2e0000000200 */
[C---:B-1----:R-:W-:Y:S01]  /*3110*/  HMMA.16816.F32 R28, R224.reuse, R12, R16 ;  /* 0x0000000ce01c723c */ /* 0x042fe20000001810 */
[----:B------:R-:W1:Y:S07]  /*3120*/  LDSM.16.M88.4 R16, [R249+0x6000] ;  /* 0x00600000f910783b */ /* 0x000e6e0000000200 */
[----:B------:R-:W-:Y:S08]  /*3130*/  HMMA.16816.F32 R12, R224, R14, R8 ;  /* 0x0000000ee00c723c */ /* 0x000ff00000001808 */
[----:B--2---:R-:W-:Y:S01]  /*3140*/  HMMA.16816.F32 R8, R228, R36, R48 ;  /* 0x00000024e408723c */ /* 0x004fe20000001830 */
[----:B------:R2:W-:Y:S04]  /*3150*/  LDSM.16.M88.4 R48, [R0] ;  /* 0x000000000030783b */ /* 0x0005e80000000200 */
[----:B--2---:R-:W2:Y:S03]  /*3160*/  LDL R0, [R1+0xc] ;  /* 0x00000c0001007983 */ /* 0x004ea60000100800 */
[----:B------:R-:W-:Y:S08]  /*3170*/  HMMA.16816.F32 R40, R216, R78, R40 ;  /* 0x0000004ed828723c */ /* 0x000ff00000001828 */
[----:B------:R-:W-:Y:S11]  /*3180*/  HMMA.16816.F32 R32, R224, R70, R20 ;  /* 0x00000046e020723c */ /* 0x000ff60000001814 */
[----:B------:R-:W-:Y:S05]  /*3190*/  @!UPT UIADD3 URZ, URZ, URZ, URZ ;  /* 0x0000003f3f3ff290 */ /* 0x000fea000fffe03f */
[----:B------:R-:W-:Y:S01]  /*31a0*/  HMMA.16816.F32 R60, R220, R74, R40 ;  /* 0x0000004adc3c723c */ /* 0x000fe20000001828 */
[----:B------:R-:W-:Y:S07]  /*31b0*/  LDSM.16.M88.4 R72, [R250+0x5800] ;  /* 0x00580000fa48783b */ /* 0x000fee0000000200 */
[----:B------:R-:W-:Y:S01]  /*31c0*/  HMMA.16816.F32 R40, R224, R68, R24 ;  /* 0x00000044e028723c */ /* 0x000fe20000001818 */
[----:B------:R-:W5:Y:S07]  /*31d0*/  LDSM.16.M88.4 R68, [R250+0x5000] ;  /* 0x00500000fa44783b */ /* 0x000f6e0000000200 */
[C---:B------:R-:W-:Y:S01]  /*31e0*/  HMMA.16816.F32 R20, R228.reuse, R38, R44 ;  /* 0x00000026e414723c */ /* 0x040fe2000000182c */
[----:B------:R-:W-:Y:S11]  /*31f0*/  LDSM.16.M88.4 R44, [R249+0x6800] ;  /* 0x00680000f92c783b */ /* 0x000ff60000000200 */
[----:B------:R-:W-:Y:S04]  /*3200*/  @!UPT UIADD3 URZ, URZ, URZ, URZ ;  /* 0x0000003f3f3ff290 */ /* 0x000fe8000fffe03f */
[C---:B----4-:R-:W-:Y:S01]  /*3210*/  HMMA.16816.F32 R36, R228.reuse, R52, R40 ;  /* 0x00000034e424723c */ /* 0x050fe20000001828 */
[----:B------:R-:W-:Y:S07]  /*3220*/  LDSM.16.M88.4 R40, [R250+0x6000] ;  /* 0x00600000fa28783b */ /* 0x000fee0000000200 */
[----:B------:R-:W-:Y:S01]  /*3230*/  HMMA.16816.F32 R52, R228, R54, R32 ;  /* 0x00000036e434723c */ /* 0x000fe20000001820 */
[----:B---3--:R-:W3:Y:S07]  /*3240*/  LDSM.16.M88.4 R32, [R3] ;  /* 0x000000000320783b */ /* 0x008eee0000000200 */
[----:B-1----:R-:W-:Y:S08]  /*3250*/  HMMA.16816.F32 R8, R232, R16, R8 ;  /* 0x00000010e808723c */ /* 0x002ff00000001808 */
[C---:B------:R-:W-:Y:S01]  /*3260*/  HMMA.16816.F32 R24, R224.reuse, R56, R64 ;  /* 0x00000038e018723c */ /* 0x040fe20000001840 */
[----:B------:R-:W-:Y:S07]  /*3270*/  LDSM.16.M88.4 R64, [R249+0x7800] ;  /* 0x00780000f940783b */ /* 0x000fee0000000200 */
[----:B------:R-:W-:Y:S08]  /*3280*/  HMMA.16816.F32 R80, R224, R58, R60 ;  /* 0x0000003ae050723c */ /* 0x000ff0000000183c */
[C---:B-----5:R-:W-:Y:S01]  /*3290*/  HMMA.16816.F32 R60, R228.reuse, R68, R28 ;  /* 0x00000044e43c723c */ /* 0x060fe2000000181c */
[----:B------:R-:W1:Y:S07]  /*32a0*/  LDSM.16.M88.4 R28, [R5+0x6000] ;  /* 0x00600000051c783b */ /* 0x000e6e0000000200 */
[----:B------:R-:W-:Y:S08]  /*32b0*/  HMMA.16816.F32 R56, R228, R70, R12 ;  /* 0x00000046e438723c */ /* 0x000ff0000000180c */
[----:B------:R-:W-:Y:S08]  /*32c0*/  HMMA.16816.F32 R12, R232, R18, R20 ;  /* 0x00000012e80c723c */ /* 0x000ff00000001814 */
[----:B---3--:R-:W-:Y:S08]  /*32d0*/  HMMA.16816.F32 R8, R236, R32, R8 ;  /* 0x00000020ec08723c */ /* 0x008ff00000001808 */
[----:B------:R-:W-:Y:S01]  /*32e0*/  HMMA.16816.F32 R16, R232, R44, R36 ;  /* 0x0000002ce810723c */ /* 0x000fe20000001824 */
[----:B------:R-:W3:Y:S07]  /*32f0*/  LDSM.16.M88.4 R36, [R249+0x7000] ;  /* 0x00700000f924783b */ /* 0x000eee0000000200 */
[----:B------:R-:W-:Y:S08]  /*3300*/  HMMA.16816.F32 R12, R236, R34, R12 ;  /* 0x00000022ec0c723c */ /* 0x000ff0000000180c */
[----:B-1----:R-:W-:Y:S08]  /*3310*/  HMMA.16816.F32 R8, R240, R28, R8 ;  /* 0x0000001cf008723c */ /* 0x002ff00000001808 */
[----:B------:R-:W-:Y:S08]  /*3320*/  HMMA.16816.F32 R76, R228, R72, R24 ;  /* 0x00000048e44c723c */ /* 0x000ff00000001818 */
[----:B------:R-:W-:Y:S01]  /*3330*/  HMMA.16816.F32 R24, R232, R46, R52 ;  /* 0x0000002ee818723c */ /* 0x000fe20000001834 */
[----:B------:R-:W1:Y:S04]  /*3340*/  LDSM.16.M88.4 R52, [R2] ;  /* 0x000000000234783b */ /* 0x000e680000000200 */
[----:B------:R-:W4:Y:S03]  /*3350*/  LDSM.16.M88.4 R44, [R5+0x6800] ;  /* 0x00680000052c783b */ /* 0x000f260000000200 */
[----:B------:R-:W-:Y:S08]  /*3360*/  HMMA.16816.F32 R12, R240, R30, R12 ;  /* 0x0000001ef00c723c */ /* 0x000ff0000000180c */
[----:B------:R-:W-:Y:S08]  /*3370*/  HMMA.16816.F32 R32, R244, R40, R8 ;  /* 0x00000028f420723c */ /* 0x000ff00000001808 */
[----:B------:R-:W-:Y:S08]  /*3380*/  HMMA.16816.F32 R20, R236, R48, R16 ;  /* 0x00000030ec14723c */ /* 0x000ff00000001810 */
[----:B---3--:R-:W-:Y:S08]  /*3390*/  HMMA.16816.F32 R8, R232, R36, R60 ;  /* 0x00000024e808723c */ /* 0x008ff0000000183c */
[----:B------:R-:W-:Y:S08]  /*33a0*/  HMMA.16816.F32 R16, R236, R50, R24 ;  /* 0x00000032ec10723c */ /* 0x000ff00000001818 */
[----:B------:R-:W-:Y:S01]  /*33b0*/  HMMA.16816.F32 R28, R244, R42, R12 ;  /* 0x0000002af41c723c */ /* 0x000fe2000000180c */
[----:B------:R-:W3:Y:S07]  /*33c0*/  LDSM.16.M88.4 R40, [R5+0x7000] ;  /* 0x007000000528783b */ /* 0x000eee0000000200 */
[----:B------:R-:W-:Y:S01]  /*33d0*/  HMMA.16816.F32 R36, R232, R38, R56 ;  /* 0x00000026e824723c */ /* 0x000fe20000001838 */
[----:B------:R-:W5:Y:S07]  /*33e0*/  LDSM.16.M88.4 R56, [R250+0x6800] ;  /* 0x00680000fa38783b */ /* 0x000f6e0000000200 */
[----:B-1----:R-:W-:Y:S08]  /*33f0*/  HMMA.16816.F32 R12, R236, R52, R8 ;  /* 0x00000034ec0c723c */ /* 0x002ff00000001808 */
[----:B----4-:R-:W-:Y:S08]  /*3400*/  HMMA.16816.F32 R8, R240, R46, R16 ;  /* 0x0000002ef008723c */ /* 0x010ff00000001810 */
[----:B------:R-:W-:Y:S08]  /*3410*/  HMMA.16816.F32 R68, R228, R74, R80 ;  /* 0x0000004ae444723c */ /* 0x000ff00000001850 */
[----:B------:R-:W-:Y:S01]  /*3420*/  HMMA.16816.F32 R20, R240, R44, R20 ;  /* 0x0000002cf014723c */ /* 0x000fe20000001814 */
[----:B------:R-:W-:Y:S01]  /*3430*/  FMUL.FTZ R32, R32, c[0x0][0x320] ;  /* 0x0000c80020207a20 */ /* 0x000fe20000410000 */
[----:B------:R-:W-:Y:S01]  /*3440*/  LDSM.16.M88.4 R44, [R250+0x7000] ;  /* 0x00700000fa2c783b */ /* 0x000fe20000000200 */
[----:B------:R-:W-:-:S02]  /*3450*/  FMUL.FTZ R33, R33, c[0x0][0x320] ;  /* 0x0000c80021217a20 */ /* 0x000fc40000410000 */
[----:B------:R-:W-:-:S03]  /*3460*/  FMUL.FTZ R34, R34, c[0x0][0x320] ;  /* 0x0000c80022227a20 */ /* 0x000fc60000410000 */
[----:B------:R-:W-:Y:S01]  /*3470*/  HMMA.16816.F32 R60, R232, R64, R76 ;  /* 0x00000040e83c723c */ /* 0x000fe2000000184c */
[----:B------:R-:W-:Y:S01]  /*3480*/  FMUL.FTZ R35, R35, c[0x0][0x320] ;  /* 0x0000c80023237a20 */ /* 0x000fe20000410000 */
[----:B------:R-:W1:Y:S06]  /*3490*/  MUFU.TANH R72, R32 ;  /* 0x0000002000487308 */ /* 0x000e6c0000002400 */
[----:B---3--:R-:W-:Y:S02]  /*34a0*/  HMMA.16816.F32 R16, R240, R40, R12 ;  /* 0x00000028f010723c */ /* 0x008fe4000000180c */
[----:B------:R-:W3:Y:S06]  /*34b0*/  MUFU.TANH R64, R33 ;  /* 0x0000002100407308 */ /* 0x000eec0000002400 */
[----:B-----5:R-:W-:Y:S01]  /*34c0*/  HMMA.16816.F32 R12, R244, R58, R8 ;  /* 0x0000003af40c723c */ /* 0x020fe20000001808 */
[----:B--2---:R-:W2:Y:S07]  /*34d0*/  LDSM.16.M88.4 R48, [R0] ;  /* 0x000000000030783b */ /* 0x004eae0000000200 */
[----:B------:R-:W-:Y:S01]  /*34e0*/  HMMA.16816.F32 R8, R232, R66, R68 ;  /* 0x00000042e808723c */ /* 0x000fe20000001844 */
[----:B------:R-:W4:Y:S08]  /*34f0*/  MUFU.TANH R73, R34 ;  /* 0x0000002200497308 */ /* 0x000f300000002400 */
[----:B------:R5:W1:Y:S01]  /*3500*/  MUFU.TANH R65, R35 ;  /* 0x0000002300417308 */ /* 0x000a620000002400 */
[----:B------:R-:W-:Y:S08]  /*3510*/  HMMA.16816.F32 R24, R244, R56, R20 ;  /* 0x00000038f418723c */ /* 0x000ff00000001814 */
[----:B-----5:R-:W-:Y:S01]  /*3520*/  HMMA.16816.F32 R32, R236, R54, R36 ;  /* 0x00000036ec20723c */ /* 0x020fe20000001824 */
[----:B------:R-:W5:Y:S01]  /*3530*/  LDSM.16.M88.4 R36, [R5+0x7800] ;  /* 0x007800000524783b */ /* 0x000f620000000200 */
[----:B------:R-:W-:-:S02]  /*3540*/  FMUL.FTZ R28, R28, c[0x0][0x320] ;  /* 0x0000c8001c1c7a20 */ /* 0x000fc40000410000 */
[----:B------:R-:W-:Y:S02]  /*3550*/  FMUL.FTZ R29, R29, c[0x0][0x320] ;  /* 0x0000c8001d1d7a20 */ /* 0x000fe40000410000 */
[----:B------:R-:W-:Y:S02]  /*3560*/  FMUL.FTZ R30, R30, c[0x0][0x320] ;  /* 0x0000c8001e1e7a20 */ /* 0x000fe40000410000 */
[----:B------:R-:W-:Y:S01]  /*3570*/  FMUL.FTZ R31, R31, c[0x0][0x320] ;  /* 0x0000c8001f1f7a20 */ /* 0x000fe20000410000 */
[C---:B--2---:R-:W-:Y:S01]  /*3580*/  HMMA.16816.F32 R20, R236.reuse, R48, R60 ;  /* 0x00000030ec14723c */ /* 0x044fe2000000183c */
[----:B------:R-:W2:Y:S07]  /*3590*/  MUFU.TANH R56, R28 ;  /* 0x0000001c00387308 */ /* 0x000eae0000002400 */
[----:B------:R-:W-:Y:S01]  /*35a0*/  HMMA.16816.F32 R8, R236, R50, R8 ;  /* 0x00000032ec08723c */ /* 0x000fe20000001808 */
[----:B------:R-:W1:Y:S08]  /*35b0*/  MUFU.TANH R54, R29 ;  /* 0x0000001d00367308 */ /* 0x000e700000002400 */
[----:B------:R-:W1:Y:S08]  /*35c0*/  MUFU.TANH R57, R30 ;  /* 0x0000001e00397308 */ /* 0x000e700000002400 */
[----:B------:R1:W1:Y:S01]  /*35d0*/  MUFU.TANH R55, R31 ;  /* 0x0000001f00377308 */ /* 0x0002620000002400 */
[----:B------:R-:W-:-:S02]  /*35e0*/  FMUL.FTZ R24, R24, c[0x0][0x320] ;  /* 0x0000c80018187a20 */ /* 0x000fc40000410000 */
[----:B------:R-:W-:Y:S02]  /*35f0*/  FMUL.FTZ R25, R25, c[0x0][0x320] ;  /* 0x0000c80019197a20 */ /* 0x000fe40000410000 */
[----:B------:R-:W-:Y:S01]  /*3600*/  FMUL.FTZ R26, R26, c[0x0][0x320] ;  /* 0x0000c8001a1a7a20 */ /* 0x000fe20000410000 */
[----:B-1----:R-:W-:Y:S01]  /*3610*/  HMMA.16816.F32 R28, R240, R42, R32 ;  /* 0x0000002af01c723c */ /* 0x002fe20000001820 */
[----:B------:R-:W1:Y:S01]  /*3620*/  LDSM.16.M88.4 R32, [R250+0x7800] ;  /* 0x00780000fa20783b */ /* 0x000e620000000200 */
[----:B------:R-:W-:Y:S01]  /*3630*/  FMUL.FTZ R27, R27, c[0x0][0x320] ;  /* 0x0000c8001b1b7a20 */ /* 0x000fe20000410000 */
[----:B------:R-:W1:Y:S01]  /*3640*/  MUFU.TANH R53, R24 ;  /* 0x0000001800357308 */ /* 0x000e620000002400 */
[----:B------:R-:W-:Y:S01]  /*3650*/  FMUL.FTZ R12, R12, c[0x0][0x320] ;  /* 0x0000c8000c0c7a20 */ /* 0x000fe20000410000 */
[----:B------:R-:W-:-:S06]  /*3660*/  DEPBAR.LE SB0, 0x0 ;  /* 0x000080000000791a */ /* 0x000fcc0000000000 */
[----:B------:R-:W1:Y:S01]  /*3670*/  MUFU.TANH R52, R25 ;  /* 0x0000001900347308 */ /* 0x000e620000002400 */
[----:B-----5:R-:W-:Y:S07]  /*3680*/  HMMA.16816.F32 R8, R240, R38, R8 ;  /* 0x00000026f008723c */ /* 0x020fee0000001808 */
[----:B------:R-:W1:Y:S08]  /*3690*/  MUFU.TANH R48, R26 ;  /* 0x0000001a00307308 */ /* 0x000e700000002400 */
[----:B------:R5:W1:Y:S02]  /*36a0*/  MUFU.TANH R43, R27 ;  /* 0x0000001b002b7308 */ /* 0x000a640000002400 */
[----:B-----5:R-:W-:Y:S08]  /*36b0*/  HMMA.16816.F32 R24, R244, R44, R16 ;  /* 0x0000002cf418723c */ /* 0x020ff00000001810 */
[----:B------:R-:W-:Y:S01]  /*36c0*/  HMMA.16816.F32 R16, R240, R36, R20 ;  /* 0x00000024f010723c */ /* 0x000fe20000001814 */
[----:B------:R-:W-:-:S02]  /*36d0*/  FMUL.FTZ R13, R13, c[0x0][0x320] ;  /* 0x0000c8000d0d7a20 */ /* 0x000fc40000410000 */
[----:B------:R-:W-:Y:S02]  /*36e0*/  FMUL.FTZ R14, R14, c[0x0][0x320] ;  /* 0x0000c8000e0e7a20 */ /* 0x000fe40000410000 */
[----:B------:R-:W-:Y:S01]  /*36f0*/  FMUL.FTZ R15, R15, c[0x0][0x320] ;  /* 0x0000c8000f0f7a20 */ /* 0x000fe20000410000 */
[----:B------:R-:W2:Y:S02]  /*3700*/  MUFU.TANH R40, R12 ;  /* 0x0000000c00287308 */ /* 0x000ea40000002400 */
[C---:B------:R-:W-:Y:S06]  /*3710*/  HMMA.16816.F32 R20, R244.reuse, R46, R28 ;  /* 0x0000002ef414723c */ /* 0x040fec000000181c */
[----:B------:R-:W2:Y:S02]  /*3720*/  MUFU.TANH R41, R13 ;  /* 0x0000000d00297308 */ /* 0x000ea40000002400 */
[C---:B-1----:R-:W-:Y:S06]  /*3730*/  HMMA.16816.F32 R8, R244.reuse, R34, R8 ;  /* 0x00000022f408723c */ /* 0x042fec0000001808 */
[----:B------:R-:W1:Y:S08]  /*3740*/  MUFU.TANH R42, R14 ;  /* 0x0000000e002a7308 */ /* 0x000e700000002400 */
[----:B------:R5:W1:Y:S02]  /*3750*/  MUFU.TANH R36, R15 ;  /* 0x0000000f00247308 */ /* 0x000a640000002400 */
[----:B-----5:R-:W-:Y:S01]  /*3760*/  HMMA.16816.F32 R12, R244, R32, R16 ;  /* 0x00000020f40c723c */ /* 0x020fe20000001810 */
[----:B------:R-:W-:-:S02]  /*3770*/  FMUL.FTZ R24, R24, c[0x0][0x320] ;  /* 0x0000c80018187a20 */ /* 0x000fc40000410000 */
[----:B------:R-:W-:-:S05]  /*3780*/  FMUL.FTZ R20, R20, c[0x0][0x320] ;  /* 0x0000c80014147a20 */ /* 0x000fca0000410000 */
[----:B------:R-:W-:Y:S01]  /*3790*/  FMUL.FTZ R8, R8, c[0x0][0x320] ;  /* 0x0000c80008087a20 */ /* 0x000fe20000410000 */
[----:B------:R-:W1:Y:S01]  /*37a0*/  MUFU.TANH R28, R24 ;  /* 0x00000018001c7308 */ /* 0x000e620000002400 */
[----:B------:R-:W-:Y:S02]  /*37b0*/  IMAD.MOV.U32 R134, RZ, RZ, R132 ;  /* 0x000000ffff867224 */ /* 0x000fe400078e0084 */
[----:B------:R-:W-:Y:S02]  /*37c0*/  FMUL.FTZ R27, R27, c[0x0][0x320] ;  /* 0x0000c8001b1b7a20 */ /* 0x000fe40000410000 */
[----:B------:R-:W-:Y:S02]  /*37d0*/  FMUL.FTZ R25, R25, c[0x0][0x320] ;  /* 0x0000c80019197a20 */ /* 0x000fe40000410000 */
[----:B------:R-:W-:Y:S01]  /*37e0*/  FMUL.FTZ R26, R26, c[0x0][0x320] ;  /* 0x0000c8001a1a7a20 */ /* 0x000fe20000410000 */
[----:B------:R5:W1:Y:S01]  /*37f0*/  MUFU.TANH R24, R20 ;  /* 0x0000001400187308 */ /* 0x000a620000002400 */
[----:B------:R-:W-:-:S02]  /*3800*/  FMUL.FTZ R22, R22, c[0x0][0x320] ;  /* 0x0000c80016167a20 */ /* 0x000fc40000410000 */
[----:B------:R-:W-:-:S04]  /*3810*/  FMUL.FTZ R23, R23, c[0x0][0x320] ;  /* 0x0000c80017177a20 */ /* 0x000fc80000410000 */
[----:B------:R-:W-:-:S04]  /*3820*/  FMUL.FTZ R12, R12, c[0x0][0x320] ;  /* 0x0000c8000c0c7a20 */ /* 0x000fc80000410000 */
[----:B------:R-:W1:Y:S01]  /*3830*/  MUFU.TANH R19, R12 ;  /* 0x0000000c00137308 */ /* 0x000e620000002400 */
[----:B-----5:R-:W-:Y:S01]  /*3840*/  FMUL.FTZ R20, R21, c[0x0][0x320] ;  /* 0x0000c80015147a20 */ /* 0x020fe20000410000 */
[----:B------:R-:W-:Y:S01]  /*3850*/  ISETP.GT.AND P0, PT, R4, R134, PT ;  /* 0x000000860400720c */ /* 0x000fe20003f04270 */
[----:B------:R-:W-:-:S05]  /*3860*/  FMUL.FTZ R13, R13, c[0x0][0x320] ;  /* 0x0000c8000d0d7a20 */ /* 0x000fca0000410000 */
[----:B------:R5:W1:Y:S01]  /*3870*/  MUFU.TANH R12, R8 ;  /* 0x00000008000c7308 */ /* 0x000a620000002400 */
[----:B------:R-:W-:Y:S02]  /*3880*/  FMUL.FTZ R14, R14, c[0x0][0x320] ;  /* 0x0000c8000e0e7a20 */ /* 0x000fe40000410000 */
[----:B------:R-:W-:Y:S02]  /*3890*/  FMUL.FTZ R15, R15, c[0x0][0x320] ;  /* 0x0000c8000f0f7a20 */ /* 0x000fe40000410000 */
[----:B------:R-:W-:Y:S02]  /*38a0*/  FMUL.FTZ R10, R10, c[0x0][0x320] ;  /* 0x0000c8000a0a7a20 */ /* 0x000fe40000410000 */
[----:B------:R-:W-:Y:S01]  /*38b0*/  FMUL.FTZ R11, R11, c[0x0][0x320] ;  /* 0x0000c8000b0b7a20 */ /* 0x000fe20000410000 */
[----:B------:R1:W1:Y:S01]  /*38c0*/  MUFU.TANH R30, R27 ;  /* 0x0000001b001e7308 */ /* 0x0002620000002400 */
[----:B-----5:R-:W-:-:S07]  /*38d0*/  FMUL.FTZ R8, R9, c[0x0][0x320] ;  /* 0x0000c80009087a20 */ /* 0x020fce0000410000 */
[----:B------:R1:W1:Y:S08]  /*38e0*/  MUFU.TANH R31, R26 ;  /* 0x0000001a001f7308 */ /* 0x0002700000002400 */
[----:B------:R1:W1:Y:S08]  /*38f0*/  MUFU.TANH R29, R22 ;  /* 0x00000016001d7308 */ /* 0x0002700000002400 */
[----:B------:R1:W1:Y:S08]  /*3900*/  MUFU.TANH R27, R23 ;  /* 0x00000017001b7308 */ /* 0x0002700000002400 */
[----:B------:R-:W1:Y:S08]  /*3910*/  MUFU.TANH R25, R25 ;  /* 0x0000001900197308 */ /* 0x000e700000002400 */
[----:B------:R-:W1:Y:S08]  /*3920*/  MUFU.TANH R20, R20 ;  /* 0x0000001400147308 */ /* 0x000e700000002400 */
[----:B------:R1:W1:Y:S08]  /*3930*/  MUFU.TANH R18, R13 ;  /* 0x0000000d00127308 */ /* 0x0002700000002400 */
[----:B------:R1:W1:Y:S08]  /*3940*/  MUFU.TANH R26, R14 ;  /* 0x0000000e001a7308 */ /* 0x0002700000002400 */
[----:B------:R1:W1:Y:S08]  /*3950*/  MUFU.TANH R23, R15 ;  /* 0x0000000f00177308 */ /* 0x0002700000002400 */
[----:B------:R-:W1:Y:S08]  /*3960*/  MUFU.TANH R8, R8 ;  /* 0x0000000800087308 */ /* 0x000e700000002400 */
[----:B------:R1:W1:Y:S08]  /*3970*/  MUFU.TANH R21, R10 ;  /* 0x0000000a00157308 */ /* 0x0002700000002400 */
[----:B------:R1:W1:Y:S01]  /*3980*/  MUFU.TANH R22, R11 ;  /* 0x0000000b00167308 */ /* 0x0002620000002400 */
[----:B------:R-:W-:Y:S01]  /*3990*/  BSSY B0, `(.L_x_832) ;  /* 0x000001c000007945 */ /* 0x000fe20003800000 */
[----:B------:R-:W-:Y:S06]  /*39a0*/  BAR.SYNC.DEFER_BLOCKING 0x0 ;  /* 0x0000000000007b1d */ /* 0x000fec0000010000 */
[----:B------:R-:W-:Y:S05]  /*39b0*/  @!P0 BRA `(.L_x_833) ;  /* 0x0000019000008947 */ /* 0x000fea0003800000 */
[----:B--234-:R-:W-:Y:S01]  /*39c0*/  IADD3 R0, R135, -0x2, RZ ;  /* 0xfffffffe87007810 */ /* 0x01cfe20007ffe0ff */
[----:B------:R-:W-:-:S03]  /*39d0*/  IMAD.MOV.U32 R5, RZ, RZ, c[0x0][0x1e0] ;  /* 0x00007800ff057624 */ /* 0x000fc600078e00ff */
[----:B------:R-:W-:Y:S01]  /*39e0*/  SHF.R.S32.HI R2, RZ, 0x1f, R0 ;  /* 0x0000001fff027819 */ /* 0x000fe20000011400 */
[----:B------:R-:W-:-:S04]  /*39f0*/  IMAD.WIDE.U32 R6, R0, c[0x0][0x1e0], RZ ;  /* 0x0000780000067a25 */ /* 0x000fc800078e00ff */
[----:B------:R-:W-:-:S04]  /*3a00*/  IMAD R2, R2, c[0x0][0x1e0], RZ ;  /* 0x0000780002027a24 */ /* 0x000fc800078e02ff */
[----:B------:R-:W-:Y:S01]  /*3a10*/  IMAD R2, R0, c[0x0][0x1e4], R2 ;  /* 0x0000790000027a24 */ /* 0x000fe200078e0202 */
[----:B------:R-:W-:-:S03]  /*3a20*/  LEA R0, P0, R6, R88, 0x6 ;  /* 0x0000005806007211 */ /* 0x000fc600078030ff */
[----:B------:R-:W-:Y:S01]  /*3a30*/  IMAD.IADD R3, R7, 0x1, R2 ;  /* 0x0000000107037824 */ /* 0x000fe200078e0202 */
[----:B------:R-:W-:Y:S01]  /*3a40*/  LEA R2, P6, R0, c[0x0][0x1c8], 0x1 ;  /* 0x0000720000027a11 */ /* 0x000fe200078c08ff */
[----:B------:R-:W-:-:S03]  /*3a50*/  IMAD.MOV.U32 R7, RZ, RZ, c[0x0][0x1e4] ;  /* 0x00007900ff077624 */ /* 0x000fc600078e00ff */
[----:B------:R-:W-:Y:S02]  /*3a60*/  LEA.HI.X R3, R6, R87, R3, 0x6, P0 ;  /* 0x0000005706037211 */ /* 0x000fe400000f3403 */
[----:B------:R-:W-:Y:S02]  /*3a70*/  LEA R6, P0, R5, R2, 0x6 ;  /* 0x0000000205067211 */ /* 0x000fe400078030ff */
[----:B------:R-:W-:-:S04]  /*3a80*/  LEA.HI.X R3, R0, c[0x0][0x1cc], R3, 0x1, P6 ;  /* 0x0000730000037a11 */ /* 0x000fc800030f0c03 */
[----:B------:R-:W-:Y:S01]  /*3a90*/  LEA.HI.X R7, R5, R3, R7, 0x6, P0 ;  /* 0x0000000305077211 */ /* 0x000fe200000f3407 */
[----:B------:R-:W-:Y:S01]  /*3aa0*/  @!PT LDS RZ, [RZ] ;  /* 0x00000000fffff984 */ /* 0x000fe20000000800 */
[----:B------:R-:W-:Y:S01]  /*3ab0*/  @!PT LDS RZ, [RZ] ;  /* 0x00000000fffff984 */ /* 0x000fe20000000800 */
[----:B------:R-:W-:Y:S01]  /*3ac0*/  @!PT LDS RZ, [RZ] ;  /* 0x00000000fffff984 */ /* 0x000fe20000000800 */
[----:B------:R2:W-:Y:S04]  /*3ad0*/  LDGSTS.E.BYPASS.LTC128B.128 [R86+0x10100], [R2.64], !P5 ;  /* 0x1010000002567fae */ /* 0x0005e8000e901d46 */
[----:B------:R2:W-:Y:S04]  /*3ae0*/  LDGSTS.E.BYPASS.LTC128B.128 [R86+0x12100], [R2.64+0x80], !P4 ;  /* 0x1210008002567fae */ /* 0x0005e8000e101d46 */
[----:B------:R2:W-:Y:S04]  /*3af0*/  LDGSTS.E.BYPASS.LTC128B.128 [R86+0x14100], [R2.64+0x100], !P3 ;  /* 0x1410010002567fae */ /* 0x0005e8000d901d46 */
[----:B------:R2:W-:Y:S04]  /*3b00*/  LDGSTS.E.BYPASS.LTC128B.128 [R86+0x16100], [R2.64+0x180], !P2 ;  /* 0x1610018002567fae */ /* 0x0005e8000d101d46 */
[----:B------:R2:W-:Y:S04]  /*3b10*/  LDGSTS.E.BYPASS.LTC128B.128 [R86+0x11100], [R6.64], !P5 ;  /* 0x1110000006567fae */ /* 0x0005e8000e901d46 */
[----:B------:R2:W-:Y:S04]  /*3b20*/  LDGSTS.E.BYPASS.LTC128B.128 [R86+0x13100], [R6.64+0x80], !P4 ;  /* 0x1310008006567fae */ /* 0x0005e8000e101d46 */
[----:B------:R2:W-:Y:S04]  /*3b30*/  LDGSTS.E.BYPASS.LTC128B.128 [R86+0x15100], [R6.64+0x100], !P3 ;  /* 0x1510010006567fae */ /* 0x0005e8000d901d46 */
[----:B------:R2:W-:Y:S02]  /*3b40*/  LDGSTS.E.BYPASS.LTC128B.128 [R86+0x17100], [R6.64+0x180], !P2 ;  /* 0x1710018006567fae */ /* 0x0005e4000d101d46 */
.L_x_833:
[----:B--234-:R-:W-:Y:S05]  /*3b50*/  BSYNC B0 ;  /* 0x0000000000007941 */ /* 0x01cfea0003800000 */
.L_x_832:
[----:B------:R-:W2:Y:S04]  /*3b60*/  LDL R0, [R1+0xf8] ;  /* 0x0000f80001007983 */ /* 0x000ea80000100800 */
[----:B------:R-:W3:Y:S01]  /*3b70*/  LDL R3, [R1+0x90] ;  /* 0x0000900001037983 */ /* 0x000ee20000100800 */
[----:B------:R-:W-:-:S03]  /*3b80*/  IMAD R4, R4, R85, 0x1 ;  /* 0x0000000104047424 */ /* 0x000fc600078e0255 */
[----:B------:R-:W-:Y:S04]  /*3b90*/  LDSM.16.MT88.4 R44, [R251] ;  /* 0x00000000fb2c783b */ /* 0x000fe80000004200 */
[----:B------:R-:W-:Y:S04]  /*3ba0*/  LDSM.16.MT88.4 R68, [R251+0x2000] ;  /* 0x00200000fb44783b */ /* 0x000fe80000004200 */
[----:B------:R-:W-:Y:S04]  /*3bb0*/  LDSM.16.MT88.4 R76, [R248+0x4000] ;  /* 0x00400000f84c783b */ /* 0x000fe80000004200 */
[----:B------:R-:W0:Y:S01]  /*3bc0*/  LDGDEPBAR ;  /* 0x00000000000079af */ /* 0x000e220000000000 */
[----:B--2---:R-:W-:-:S04]  /*3bd0*/  IMAD.IADD R0, R0, 0x1, R128 ;  /* 0x0000000100007824 */ /* 0x004fc800078e0280 */
[----:B------:R-:W-:Y:S01]  /*3be0*/  @P1 IMAD.HI.U32 R2, R0, c[0x0][0x2c8], RZ ;  /* 0x0000b20000021a27 */ /* 0x000fe200078e00ff */
[----:B------:R2:W-:Y:S04]  /*3bf0*/  STL [R1+0x88], R0 ;  /* 0x0000880001007387 */ /* 0x0005e80000100800 */
[----:B------:R-:W4:Y:S04]  /*3c00*/  LDL R49, [R1+0x48] ;  /* 0x0000480001317983 */ /* 0x000f280000100800 */
[----:B------:R-:W5:Y:S01]  /*3c10*/  LDL R127, [R1+0x4] ;  /* 0x00000400017f7983 */ /* 0x000f620000100800 */
[----:B--2---:R-:W-:-:S05]  /*3c20*/  @P1 SHF.R.U32.HI R0, RZ, c[0x0][0x2cc], R2 ;  /* 0x0000b300ff001a19 */ /* 0x004fca0000011602 */
[----:B------:R-:W2:Y:S04]  /*3c30*/  SHFL.IDX PT, R2, R0, RZ, 0x1c1f ;  /* 0x001c1fff00027589 */ /* 0x000ea800000e0000 */
[----:B------:R3:W1:Y:S02]  /*3c40*/  SHFL.IDX PT, R5, R0, 0x1, 0x1c1f ;  /* 0x003c1f0000057f89 */ /* 0x00066400000e0000 */
[----:B---3--:R-:W-:Y:S01]  /*3c50*/  IADD3 R0, -R3, c[0x0][0x1d0], R4 ;  /* 0x0000740003007a10 */ /* 0x008fe20007ffe104 */
[----:B------:R-:W-:-:S03]  /*3c60*/  IMAD.IADD R3, R84, 0x1, -R3 ;  /* 0x0000000154037824 */ /* 0x000fc600078e0a03 */
[----:B------:R-:W-:-:S05]  /*3c70*/  IADD3 R0, R0, -c[0x0][0x168], RZ ;  /* 0x80005a0000007a10 */ /* 0x000fca0007ffe0ff */
[----:B--2---:R-:W-:-:S05]  /*3c80*/  IMAD.IADD R2, R0, 0x1, R2 ;  /* 0x0000000100027824 */ /* 0x004fca00078e0202 */
[----:B------:R-:W-:-:S04]  /*3c90*/  IMNMX R2, R3, R2, PT ;  /* 0x0000000203027217 */ /* 0x000fc80003800200 */
[C---:B------:R-:W-:Y:S02]  /*3ca0*/  ISETP.GT.AND P6, PT, R2.reuse, RZ, PT ;  /* 0x000000ff0200720c */ /* 0x040fe40003fc4270 */
[----:B------:R-:W-:Y:S02]  /*3cb0*/  ISETP.GT.AND P0, PT, R2, 0x1, PT ;  /* 0x000000010200780c */ /* 0x000fe40003f04270 */
[----:B------:R-:W-:Y:S02]  /*3cc0*/  FSEL R16, R72, -INF , P6 ;  /* 0xff80000048107808 */ /* 0x000fe40003000000 */
[----:B------:R-:W-:Y:S02]  /*3cd0*/  ISETP.GT.AND P6, PT, R2, 0x8, PT ;  /* 0x000000080200780c */ /* 0x000fe40003fc4270 */
[----:B-1----:R-:W-:Y:S02]  /*3ce0*/  FSEL R15, R64, -INF , P0 ;  /* 0xff800000400f7808 */ /* 0x002fe40000000000 */
[----:B------:R-:W-:Y:S01]  /*3cf0*/  ISETP.GT.AND P0, PT, R2, 0x9, PT ;  /* 0x000000090200780c */ /* 0x000fe20003f04270 */
[----:B------:R-:W-:Y:S01]  /*3d00*/  IMAD.IADD R0, R0, 0x1, R5 ;  /* 0x0000000100007824 */ /* 0x000fe200078e0205 */
[----:B------:R-:W-:-:S02]  /*3d10*/  FSEL R5, R56, -INF , P6 ;  /* 0xff80000038057808 */ /* 0x000fc40003000000 */
[----:B------:R-:W-:Y:S02]  /*3d20*/  ISETP.GT.AND P6, PT, R2, 0x10, PT ;  /* 0x000000100200780c */ /* 0x000fe40003fc4270 */
[----:B------:R-:W-:Y:S02]  /*3d30*/  FSEL R4, R54, -INF , P0 ;  /* 0xff80000036047808 */ /* 0x000fe40000000000 */
[----:B------:R-:W-:Y:S02]  /*3d40*/  ISETP.GT.AND P0, PT, R2, 0x11, PT ;  /* 0x000000110200780c */ /* 0x000fe40003f04270 */
[----:B------:R-:W-:Y:S02]  /*3d50*/  FMNMX.FTZ R6, R16, R15, !PT ;  /* 0x0000000f10067209 */ /* 0x000fe40007810000 */
[----:B------:R-:W-:Y:S02]  /*3d60*/  IMNMX R0, R3, R0, PT ;  /* 0x0000000003007217 */ /* 0x000fe40003800200 */
[----:B------:R-:W-:-:S02]  /*3d70*/  FSEL R3, R53, -INF , P6 ;  /* 0xff80000035037808 */ /* 0x000fc40003000000 */
[----:B------:R-:W-:Y:S02]  /*3d80*/  ISETP.GT.AND P6, PT, R2, 0x18, PT ;  /* 0x000000180200780c */ /* 0x000fe40003fc4270 */
[----:B------:R-:W-:Y:S02]  /*3d90*/  FSEL R14, R52, -INF , P0 ;  /* 0xff800000340e7808 */ /* 0x000fe40000000000 */
[----:B------:R-:W-:Y:S02]  /*3da0*/  FMNMX.FTZ R6, R5, R6, !PT ;  /* 0x0000000605067209 */ /* 0x000fe40007810000 */
[----:B------:R-:W-:Y:S02]  /*3db0*/  ISETP.GT.AND P0, PT, R2, 0x19, PT ;  /* 0x000000190200780c */ /* 0x000fe40003f04270 */
[----:B------:R-:W-:Y:S02]  /*3dc0*/  FSEL R13, R40, -INF , P6 ;  /* 0xff800000280d7808 */ /* 0x000fe40003000000 */
[----:B------:R-:W-:-:S02]  /*3dd0*/  ISETP.GT.AND P6, PT, R2, 0x20, PT ;  /* 0x000000200200780c */ /* 0x000fc40003fc4270 */
[----:B------:R-:W-:Y:S02]  /*3de0*/  FMNMX.FTZ R6, R4, R6, !PT ;  /* 0x0000000604067209 */ /* 0x000fe40007810000 */
[----:B------:R-:W-:Y:S02]  /*3df0*/  FSEL R17, R41, -INF , P0 ;  /* 0xff80000029117808 */ /* 0x000fe40000000000 */
[----:B------:R-:W-:Y:S02]  /*3e00*/  ISETP.GT.AND P0, PT, R2, 0x21, PT ;  /* 0x000000210200780c */ /* 0x000fe40003f04270 */
[----:B------:R-:W-:Y:S02]  /*3e10*/  FSEL R108, R28, -INF , P6 ;  /* 0xff8000001c6c7808 */ /* 0x000fe40003000000 */
[----:B------:R-:W-:Y:S02]  /*3e20*/  FMNMX.FTZ R6, R3, R6, !PT ;  /* 0x0000000603067209 */ /* 0x000fe40007810000 */
[----:B------:R-:W-:-:S02]  /*3e30*/  ISETP.GT.AND P6, PT, R2, 0x28, PT ;  /* 0x000000280200780c */ /* 0x000fc40003fc4270 */
[----:B------:R-:W-:Y:S02]  /*3e40*/  FSEL R107, R25, -INF , P0 ;  /* 0xff800000196b7808 */ /* 0x000fe40000000000 */
[----:B------:R-:W-:Y:S02]  /*3e50*/  ISETP.GT.AND P0, PT, R2, 0x29, PT ;  /* 0x000000290200780c */ /* 0x000fe40003f04270 */
[----:B------:R-:W-:Y:S02]  /*3e60*/  FMNMX.FTZ R6, R14, R6, !PT ;  /* 0x000000060e067209 */ /* 0x000fe40007810000 */
[----:B------:R-:W-:Y:S02]  /*3e70*/  FSEL R105, R24, -INF , P6 ;  /* 0xff80000018697808 */ /* 0x000fe40003000000 */
[----:B------:R-:W-:Y:S02]  /*3e80*/  ISETP.GT.AND P6, PT, R2, 0x30, PT ;  /* 0x000000300200780c */ /* 0x000fe40003fc4270 */
[----:B------:R-:W-:-:S02]  /*3e90*/  FSEL R104, R20, -INF , P0 ;  /* 0xff80000014687808 */ /* 0x000fc40000000000 */
[C---:B------:R-:W-:Y:S02]  /*3ea0*/  ISETP.GT.AND P0, PT, R2.reuse, 0x31, PT ;  /* 0x000000310200780c */ /* 0x040fe40003f04270 */
[----:B------:R-:W-:Y:S02]  /*3eb0*/  FMNMX.FTZ R6, R13, R6, !PT ;  /* 0x000000060d067209 */ /* 0x000fe40007810000 */
[----:B------:R-:W-:Y:S02]  /*3ec0*/  FSEL R102, R19, -INF , P6 ;  /* 0xff80000013667808 */ /* 0x000fe40003000000 */
[----:B------:R-:W-:Y:S02]  /*3ed0*/  ISETP.GT.AND P6, PT, R2, 0x38, PT ;  /* 0x000000380200780c */ /* 0x000fe40003fc4270 */
[----:B------:R-:W-:Y:S02]  /*3ee0*/  FSEL R98, R18, -INF , P0 ;  /* 0xff80000012627808 */ /* 0x000fe40000000000 */
[----:B------:R-:W-:-:S02]  /*3ef0*/  FMNMX.FTZ R6, R17, R6, !PT ;  /* 0x0000000611067209 */ /* 0x000fc40007810000 */
[----:B------:R-:W-:Y:S02]  /*3f00*/  ISETP.GT.AND P0, PT, R2, 0x39, PT ;  /* 0x000000390200780c */ /* 0x000fe40003f04270 */
[----:B------:R-:W-:Y:S02]  /*3f10*/  FSEL R97, R12, -INF , P6 ;  /* 0xff8000000c617808 */ /* 0x000fe40003000000 */
[----:B------:R-:W-:Y:S02]  /*3f20*/  FMNMX.FTZ R2, R108, R6, !PT ;  /* 0x000000066c027209 */ /* 0x000fe40007810000 */
[----:B------:R-:W-:Y:S02]  /*3f30*/  ISETP.GT.AND P6, PT, R0, RZ, PT ;  /* 0x000000ff0000720c */ /* 0x000fe40003fc4270 */
[----:B------:R-:W-:Y:S02]  /*3f40*/  FSEL R96, R8, -INF , P0 ;  /* 0xff80000008607808 */ /* 0x000fe40000000000 */
[----:B------:R-:W-:-:S02]  /*3f50*/  ISETP.GT.AND P0, PT, R0, 0x1, PT ;  /* 0x000000010000780c */ /* 0x000fc40003f04270 */
[----:B------:R-:W-:Y:S02]  /*3f60*/  FMNMX.FTZ R2, R107, R2, !PT ;  /* 0x000000026b027209 */ /* 0x000fe40007810000 */
[----:B------:R-:W-:Y:S02]  /*3f70*/  FSEL R12, R73, -INF , P6 ;  /* 0xff800000490c7808 */ /* 0x000fe40003000000 */
[C---:B------:R-:W-:Y:S01]  /*3f80*/  ISETP.GT.AND P6, PT, R0.reuse, 0x8, PT ;  /* 0x000000080000780c */ /* 0x040fe20003fc4270 */
[----:B------:R-:W-:Y:S01]  /*3f90*/  LDSM.16.MT88.4 R72, [R251+0x2800] ;  /* 0x00280000fb48783b */ /* 0x000fe20000004200 */
[----:B------:R-:W-:Y:S02]  /*3fa0*/  FSEL R11, R65, -INF , P0 ;  /* 0xff800000410b7808 */ /* 0x000fe40000000000 */
[----:B------:R-:W-:Y:S01]  /*3fb0*/  FMNMX.FTZ R2, R105, R2, !PT ;  /* 0x0000000269027209 */ /* 0x000fe20007810000 */
[----:B------:R-:W-:Y:S01]  /*3fc0*/  LDSM.16.MT88.4 R64, [R252+0x2000] ;  /* 0x00200000fc40783b */ /* 0x000fe20000004200 */
[----:B------:R-:W-:-:S02]  /*3fd0*/  ISETP.GT.AND P0, PT, R0, 0x9, PT ;  /* 0x000000090000780c */ /* 0x000fc40003f04270 */
[----:B------:R-:W-:Y:S02]  /*3fe0*/  FSEL R10, R57, -INF , P6 ;  /* 0xff800000390a7808 */ /* 0x000fe40003000000 */
[----:B------:R-:W-:Y:S01]  /*3ff0*/  FMNMX.FTZ R6, R12, R11, !PT ;  /* 0x0000000b0c067209 */ /* 0x000fe20007810000 */
[----:B------:R-:W-:Y:S01]  /*4000*/  LDSM.16.MT88.4 R56, [R251+0x800] ;  /* 0x00080000fb38783b */ /* 0x000fe20000004200 */
[----:B------:R-:W-:Y:S02]  /*4010*/  FMNMX.FTZ R2, R104, R2, !PT ;  /* 0x0000000268027209 */ /* 0x000fe40007810000 */
[----:B------:R-:W-:Y:S02]  /*4020*/  ISETP.GT.AND P6, PT, R0, 0x10, PT ;  /* 0x000000100000780c */ /* 0x000fe40003fc4270 */
[----:B------:R-:W-:Y:S02]  /*4030*/  FSEL R9, R55, -INF , P0 ;  /* 0xff80000037097808 */ /* 0x000fe40000000000 */
[----:B------:R-:W-:-:S02]  /*4040*/  FMNMX.FTZ R6, R10, R6, !PT ;  /* 0x000000060a067209 */ /* 0x000fc40007810000 */
[----:B------:R-:W-:Y:S02]  /*4050*/  FMNMX.FTZ R2, R102, R2, !PT ;  /* 0x0000000266027209 */ /* 0x000fe40007810000 */
[----:B------:R-:W-:Y:S02]  /*4060*/  ISETP.GT.AND P0, PT, R0, 0x11, PT ;  /* 0x000000110000780c */ /* 0x000fe40003f04270 */
[----:B------:R-:W-:Y:S02]  /*4070*/  FSEL R8, R48, -INF , P6 ;  /* 0xff80000030087808 */ /* 0x000fe40003000000 */
[----:B------:R-:W-:Y:S02]  /*4080*/  FMNMX.FTZ R6, R9, R6, !PT ;  /* 0x0000000609067209 */ /* 0x000fe40007810000 */
[----:B------:R-:W-:Y:S02]  /*4090*/  FMNMX.FTZ R2, R98, R2, !PT ;  /* 0x0000000262027209 */ /* 0x000fe40007810000 */
[----:B------:R-:W-:-:S02]  /*40a0*/  ISETP.GT.AND P6, PT, R0, 0x18, PT ;  /* 0x000000180000780c */ /* 0x000fc40003fc4270 */
[----:B------:R-:W-:Y:S02]  /*40b0*/  FSEL R7, R43, -INF , P0 ;  /* 0xff8000002b077808 */ /* 0x000fe40000000000 */
[----:B------:R-:W-:Y:S02]  /*40c0*/  FMNMX.FTZ R18, R8, R6, !PT ;  /* 0x0000000608127209 */ /* 0x000fe40007810000 */
[----:B------:R-:W-:Y:S02]  /*40d0*/  FMNMX.FTZ R2, R97, R2, !PT ;  /* 0x0000000261027209 */ /* 0x000fe40007810000 */
[----:B------:R-:W-:Y:S02]  /*40e0*/  ISETP.GT.AND P0, PT, R0, 0x19, PT ;  /* 0x000000190000780c */ /* 0x000fe40003f04270 */
[----:B------:R-:W-:Y:S02]  /*40f0*/  FSEL R6, R42, -INF , P6 ;  /* 0xff8000002a067808 */ /* 0x000fe40003000000 */
[----:B------:R-:W-:Y:S01]  /*4100*/  FMNMX.FTZ R19, R7, R18, !PT ;  /* 0x0000001207137209 */ /* 0x000fe20007810000 */
[----:B------:R-:W-:Y:S01]  /*4110*/  LDSM.16.MT88.4 R40, [R252+0x800] ;  /* 0x00080000fc28783b */ /* 0x000fe20000004200 */
[----:B------:R-:W-:-:S02]  /*4120*/  FMNMX.FTZ R133, R96, R2, !PT ;  /* 0x0000000260857209 */ /* 0x000fc40007810000 */
[----:B------:R-:W-:Y:S02]  /*4130*/  ISETP.GT.AND P6, PT, R0, 0x20, PT ;  /* 0x000000200000780c */ /* 0x000fe40003fc4270 */
[----:B------:R-:W-:Y:S02]  /*4140*/  FSEL R18, R36, -INF , P0 ;  /* 0xff80000024127808 */ /* 0x000fe40000000000 */
[----:B------:R-:W-:Y:S01]  /*4150*/  FMNMX.FTZ R2, R6, R19, !PT ;  /* 0x0000001306027209 */ /* 0x000fe20007810000 */
[----:B------:R-:W-:Y:S01]  /*4160*/  LDSM.16.MT88.4 R36, [R248+0x800] ;  /* 0x00080000f824783b */ /* 0x000fe20000004200 */
        /* <DEDUP_REMOVED lines=8> */
[----:B------:R-:W-:Y:S01]  /*41f0*/  FMNMX.FTZ R2, R106, R2, !PT ;  /* 0x000000026a027209 */ /* 0x000fe20007810000 */
[----:B------:R-:W1:Y:S01]  /*4200*/  SHFL.BFLY PT, R19, R133, 0x2, 0x1f ;  /* 0x0c401f0085137f89 */ /* 0x000e6200000e0000 */
[----:B------:R-:W-:-:S02]  /*4210*/  ISETP.GT.AND P6, PT, R0, 0x30, PT ;  /* 0x000000300000780c */ /* 0x000fc40003fc4270 */
[----:B------:R-:W-:Y:S01]  /*4220*/  FSEL R111, R27, -INF , P0 ;  /* 0xff8000001b6f7808 */ /* 0x000fe20000000000 */
[----:B------:R-:W-:Y:S01]  /*4230*/  LDSM.16.MT88.4 R28, [R252] ;  /* 0x00000000fc1c783b */ /* 0x000fe20000004200 */
[----:B------:R-:W-:Y:S02]  /*4240*/  FMNMX.FTZ R2, R103, R2, !PT ;  /* 0x0000000267027209 */ /* 0x000fe40007810000 */
[----:B------:R-:W-:Y:S02]  /*4250*/  ISETP.GT.AND P0, PT, R0, 0x31, PT ;  /* 0x000000310000780c */ /* 0x000fe40003f04270 */
[----:B------:R-:W-:Y:S02]  /*4260*/  FSEL R110, R26, -INF , P6 ;  /* 0xff8000001a6e7808 */ /* 0x000fe40003000000 */
[----:B------:R-:W-:Y:S02]  /*4270*/  FMNMX.FTZ R2, R111, R2, !PT ;  /* 0x000000026f027209 */ /* 0x000fe40007810000 */
[----:B------:R-:W-:-:S02]  /*4280*/  ISETP.GT.AND P6, PT, R0, 0x38, PT ;  /* 0x000000380000780c */ /* 0x000fc40003fc4270 */
[----:B------:R-:W-:Y:S02]  /*4290*/  FSEL R109, R23, -INF , P0 ;  /* 0xff800000176d7808 */ /* 0x000fe40000000000 */
[----:B------:R-:W-:Y:S02]  /*42a0*/  FMNMX.FTZ R2, R110, R2, !PT ;  /* 0x000000026e027209 */ /* 0x000fe40007810000 */
[----:B------:R-:W-:Y:S02]  /*42b0*/  ISETP.GT.AND P0, PT, R0, 0x39, PT ;  /* 0x000000390000780c */ /* 0x000fe40003f04270 */
[----:B------:R-:W-:Y:S02]  /*42c0*/  FSEL R100, R21, -INF , P6 ;  /* 0xff80000015647808 */ /* 0x000fe40003000000 */
[----:B------:R-:W-:Y:S02]  /*42d0*/  FMNMX.FTZ R132, R109, R2, !PT ;  /* 0x000000026d847209 */ /* 0x000fe40007810000 */
[----:B------:R-:W-:-:S02]  /*42e0*/  FSEL R99, R22, -INF , P0 ;  /* 0xff80000016637808 */ /* 0x000fc40000000000 */
[----:B------:R-:W-:Y:S01]  /*42f0*/  FMNMX.FTZ R132, R100, R132, !PT ;  /* 0x0000008464847209 */ /* 0x000fe20007810000 */
[----:B------:R-:W-:Y:S03]  /*4300*/  LDSM.16.MT88.4 R20, [R248] ;  /* 0x00000000f814783b */ /* 0x000fe60000004200 */
[----:B------:R-:W-:Y:S02]  /*4310*/  FMNMX.FTZ R132, R99, R132, !PT ;  /* 0x0000008463847209 */ /* 0x000fe40007810000 */
[----:B-1----:R-:W-:-:S03]  /*4320*/  FMNMX.FTZ R133, R133, R19, !PT ;  /* 0x0000001385857209 */ /* 0x002fc60007810000 */
[----:B------:R-:W1:Y:S04]  /*4330*/  SHFL.BFLY PT, R19, R132, 0x2, 0x1f ;  /* 0x0c401f0084137f89 */ /* 0x000e6800000e0000 */
[----:B------:R-:W2:Y:S01]  /*4340*/  SHFL.BFLY PT, R0, R133, 0x1, 0x1f ;  /* 0x0c201f0085007f89 */ /* 0x000ea200000e0000 */
[----:B-1----:R-:W-:Y:S02]  /*4350*/  FMNMX.FTZ R132, R132, R19, !PT ;  /* 0x0000001384847209 */ /* 0x002fe40007810000 */
[----:B--2---:R-:W-:-:S03]  /*4360*/  FMNMX.FTZ R133, R133, R0, !PT ;  /* 0x0000000085857209 */ /* 0x004fc60007810000 */
[----:B------:R-:W1:Y:S01]  /*4370*/  SHFL.BFLY PT, R0, R132, 0x1, 0x1f ;  /* 0x0c201f0084007f89 */ /* 0x000e6200000e0000 */
[C---:B------:R-:W-:Y:S01]  /*4380*/  FSETP.NEU.FTZ.AND P0, PT, R133.reuse, -INF , PT ;  /* 0xff8000008500780b */ /* 0x040fe20003f1d000 */
[----:B------:R-:W-:Y:S02]  /*4390*/  FMUL.FTZ R2, R133, c[0x0][0x2d0] ;  /* 0x0000b40085027a20 */ /* 0x000fe40000410000 */
[----:B----4-:R2:W3:Y:S03]  /*43a0*/  LDSM.16.MT88.4 R24, [R49] ;  /* 0x000000003118783b */ /* 0x0104e60000004200 */
[----:B------:R-:W-:Y:S01]  /*43b0*/  FSEL R2, R2, RZ, P0 ;  /* 0x000000ff02027208 */ /* 0x000fe20000000000 */
[----:B-----5:R-:W-:Y:S04]  /*43c0*/  LDSM.16.MT88.4 R60, [R127+0x800] ;  /* 0x000800007f3c783b */ /* 0x020fe80000004200 */
[----:B------:R-:W-:Y:S01]  /*43d0*/  FFMA.FTZ R3, R3, c[0x0][0x2d0], -R2 ;  /* 0x0000b40003037a23 */ /* 0x000fe20000010802 */
[----:B------:R-:W-:Y:S01]  /*43e0*/  LDSM.16.MT88.4 R52, [R127+0x2000] ;  /* 0x002000007f34783b */ /* 0x000fe20000004200 */
[----:B-1----:R-:W-:-:S04]  /*43f0*/  FMNMX.FTZ R132, R132, R0, !PT ;  /* 0x0000000084847209 */ /* 0x002fc80007810000 */
[C---:B------:R-:W-:Y:S01]  /*4400*/  FSETP.NEU.FTZ.AND P0, PT, R132.reuse, -INF , PT ;  /* 0xff8000008400780b */ /* 0x040fe20003f1d000 */
[----:B------:R-:W-:Y:S01]  /*4410*/  FMUL.FTZ R0, R132, c[0x0][0x2d0] ;  /* 0x0000b40084007a20 */ /* 0x000fe20000410000 */
[----:B------:R1:W-:Y:S04]  /*4420*/  MUFU.EX2 R90, R3 ;  /* 0x00000003005a7308 */ /* 0x0003e80000000800 */
[----:B------:R-:W-:Y:S01]  /*4430*/  FSEL R0, R0, RZ, P0 ;  /* 0x000000ff00007208 */ /* 0x000fe20000000000 */
[--C-:B------:R-:W-:Y:S02]  /*4440*/  FFMA.FTZ R16, R16, c[0x0][0x2d0], -R2.reuse ;  /* 0x0000b40010107a23 */ /* 0x100fe40000010802 */
[--C-:B------:R-:W-:Y:S02]  /*4450*/  FFMA.FTZ R15, R15, c[0x0][0x2d0], -R2.reuse ;  /* 0x0000b4000f0f7a23 */ /* 0x100fe40000010802 */
[----:B------:R-:W-:-:S02]  /*4460*/  FFMA.FTZ R5, R5, c[0x0][0x2d0], -R2 ;  /* 0x0000b40005057a23 */ /* 0x000fc40000010802 */
[----:B------:R-:W-:Y:S02]  /*4470*/  FFMA.FTZ R4, R4, c[0x0][0x2d0], -R2 ;  /* 0x0000b40004047a23 */ /* 0x000fe40000010802 */
[--C-:B-1----:R-:W-:Y:S02]  /*4480*/  FFMA.FTZ R3, R10, c[0x0][0x2d0], -R0.reuse ;  /* 0x0000b4000a037a23 */ /* 0x102fe40000010800 */
[--C-:B------:R-:W-:Y:S02]  /*4490*/  FFMA.FTZ R12, R12, c[0x0][0x2d0], -R0.reuse ;  /* 0x0000b4000c0c7a23 */ /* 0x100fe40000010800 */
[----:B------:R1:W-:Y:S01]  /*44a0*/  MUFU.EX2 R82, R3 ;  /* 0x0000000300527308 */ /* 0x0003e20000000800 */
[----:B------:R-:W-:-:S07]  /*44b0*/  FFMA.FTZ R11, R11, c[0x0][0x2d0], -R0 ;  /* 0x0000b4000b0b7a23 */ /* 0x000fce0000010800 */
[----:B------:R-:W-:Y:S01]  /*44c0*/  MUFU.EX2 R85, R16 ;  /* 0x0000001000557308 */ /* 0x000fe20000000800 */
[----:B-1----:R-:W-:-:S07]  /*44d0*/  FFMA.FTZ R3, R9, c[0x0][0x2d0], -R0 ;  /* 0x0000b40009037a23 */ /* 0x002fce0000010800 */
[----:B------:R-:W1:Y:S08]  /*44e0*/  MUFU.EX2 R83, R15 ;  /* 0x0000000f00537308 */ /* 0x000e700000000800 */
[----:B------:R-:W-:Y:S08]  /*44f0*/  MUFU.EX2 R87, R5 ;  /* 0x0000000500577308 */ /* 0x000ff00000000800 */
[----:B------:R-:W-:Y:S08]  /*4500*/  MUFU.EX2 R89, R4 ;  /* 0x0000000400597308 */ /* 0x000ff00000000800 */
[----:B------:R1:W-:Y:S08]  /*4510*/  MUFU.EX2 R81, R12 ;  /* 0x0000000c00517308 */ /* 0x0003f00000000800 */
[----:B------:R-:W-:Y:S08]  /*4520*/  MUFU.EX2 R80, R11 ;  /* 0x0000000b00507308 */ /* 0x000ff00000000800 */
[----:B------:R4:W5:Y:S01]  /*4530*/  MUFU.EX2 R84, R3 ;  /* 0x0000000300547308 */ /* 0x0009620000000800 */
[----:B------:R-:W-:-:S02]  /*4540*/  FFMA.FTZ R14, R14, c[0x0][0x2d0], -R2 ;  /* 0x0000b4000e0e7a23 */ /* 0x000fc40000010802 */
[----:B------:R-:W-:Y:S01]  /*4550*/  FFMA.FTZ R13, R13, c[0x0][0x2d0], -R2 ;  /* 0x0000b4000d0d7a23 */ /* 0x000fe20000010802 */
[----:B-1----:R-:W-:Y:S01]  /*4560*/  F2FP.PACK_AB R12, R83, R85 ;  /* 0x00000055530c723e */ /* 0x002fe200000000ff */
[----:B----4-:R-:W-:-:S04]  /*4570*/  FFMA.FTZ R3, R8, c[0x0][0x2d0], -R0 ;  /* 0x0000b40008037a23 */ /* 0x010fc80000010800 */
[----:B------:R1:W-:Y:S01]  /*4580*/  MUFU.EX2 R86, R3 ;  /* 0x0000000300567308 */ /* 0x0003e20000000800 */
[----:B-----5:R-:W-:Y:S01]  /*4590*/  F2FP.PACK_AB R15, R84, R82 ;  /* 0x00000052540f723e */ /* 0x020fe200000000ff */
[----:B------:R-:W-:-:S06]  /*45a0*/  FFMA.FTZ R17, R17, c[0x0][0x2d0], -R2 ;  /* 0x0000b40011117a23 */ /* 0x000fcc0000010802 */
[----:B------:R4:W5:Y:S01]  /*45b0*/  MUFU.EX2 R93, R14 ;  /* 0x0000000e005d7308 */ /* 0x0009620000000800 */
[----:B-1----:R-:W-:-:S07]  /*45c0*/  FFMA.FTZ R3, R7, c[0x0][0x2d0], -R0 ;  /* 0x0000b40007037a23 */ /* 0x002fce0000010800 */
[----:B------:R1:W-:Y:S08]  /*45d0*/  MUFU.EX2 R94, R13 ;  /* 0x0000000d005e7308 */ /* 0x0003f00000000800 */
[----:B------:R2:W2:Y:S01]  /*45e0*/  MUFU.EX2 R88, R3 ;  /* 0x0000000300587308 */ /* 0x0004a20000000800 */
[----:B----4-:R-:W-:Y:S02]  /*45f0*/  F2FP.PACK_AB R14, R89, R87 ;  /* 0x00000057590e723e */ /* 0x010fe400000000ff */
[----:B-1----:R-:W-:Y:S01]  /*4600*/  F2FP.PACK_AB R13, R80, R81 ;  /* 0x00000051500d723e */ /* 0x002fe200000000ff */
[----:B--2---:R-:W-:-:S04]  /*4610*/  FFMA.FTZ R3, R6, c[0x0][0x2d0], -R0 ;  /* 0x0000b40006037a23 */ /* 0x004fc80000010800 */
[----:B------:R1:W-:Y:S02]  /*4620*/  MUFU.EX2 R92, R3 ;  /* 0x00000003005c7308 */ /* 0x0003e40000000800 */
[C---:B------:R-:W-:Y:S06]  /*4630*/  HMMA.16816.F32 R4, R12.reuse, R20, RZ ;  /* 0x000000140c04723c */ /* 0x040fec00000018ff */
[----:B------:R-:W2:Y:S02]  /*4640*/  MUFU.EX2 R95, R17 ;  /* 0x00000011005f7308 */ /* 0x000ea40000000800 */
[----:B------:R-:W-:Y:S01]  /*4650*/  HMMA.16816.F32 R20, R12, R22, RZ ;  /* 0x000000160c14723c */ /* 0x000fe200000018ff */
[----:B-1----:R-:W-:-:S05]  /*4660*/  FFMA.FTZ R3, R18, c[0x0][0x2d0], -R0 ;  /* 0x0000b40012037a23 */ /* 0x002fca0000010800 */
[----:B------:R-:W1:Y:S01]  /*4670*/  MUFU.EX2 R91, R3 ;  /* 0x00000003005b7308 */ /* 0x000e620000000800 */
[----:B-----5:R-:W-:Y:S02]  /*4680*/  F2FP.PACK_AB R8, R93, R90 ;  /* 0x0000005a5d08723e */ /* 0x020fe400000000ff */
[----:B------:R-:W-:Y:S02]  /*4690*/  F2FP.PACK_AB R9, R88, R86 ;  /* 0x000000565809723e */ /* 0x000fe400000000ff */
[----:B--2---:R-:W-:Y:S02]  /*46a0*/  F2FP.PACK_AB R10, R95, R94 ;  /* 0x0000005e5f0a723e */ /* 0x004fe400000000ff */
[----:B-1----:R-:W-:-:S07]  /*46b0*/  F2FP.PACK_AB R11, R91, R92 ;  /* 0x0000005c5b0b723e */ /* 0x002fce00000000ff */
[C---:B------:R-:W-:Y:S08]  /*46c0*/  HMMA.16816.F32 R136, R8.reuse, R36, R4 ;  /* 0x000000240888723c */ /* 0x040ff00000001804 */
[----:B------:R-:W-:Y:S01]  /*46d0*/  HMMA.16816.F32 R4, R8, R38, R20 ;  /* 0x000000260804723c */ /* 0x000fe20000001814 */
[----:B------:R-:W1:Y:S07]  /*46e0*/  LDSM.16.MT88.4 R20, [R248+0x2000] ;  /* 0x00200000f814783b */ /* 0x000e6e0000004200 */
[C---:B------:R-:W-:Y:S11]  /*46f0*/  HMMA.16816.F32 R32, R12.reuse, R28, RZ ;  /* 0x0000001c0c20723c */ /* 0x040ff600000018ff */
[----:B------:R-:W-:Y:S05]  /*4700*/  @!UPT UIADD3 URZ, URZ, URZ, URZ ;  /* 0x0000003f3f3ff290 */ /* 0x000fea000fffe03f */
[----:B------:R-:W-:Y:S02]  /*4710*/  IMAD.MOV.U32 R119, RZ, RZ, R7 ;  /* 0x000000ffff777224 */ /* 0x000fe400078e0007 */
[----:B------:R-:W-:Y:S02]  /*4720*/  IMAD.MOV.U32 R118, RZ, RZ, R6 ;  /* 0x000000ffff767224 */ /* 0x000fe400078e0006 */
[----:B------:R-:W-:Y:S02]  /*4730*/  IMAD.MOV.U32 R117, RZ, RZ, R5 ;  /* 0x000000ffff757224 */ /* 0x000fe400078e0005 */
[----:B------:R-:W-:Y:S02]  /*4740*/  IMAD.MOV.U32 R129, RZ, RZ, R4 ;  /* 0x000000ffff817224 */ /* 0x000fe400078e0004 */
[C---:B------:R-:W-:Y:S08]  /*4750*/  HMMA.16816.F32 R4, R12.reuse, R44, RZ ;  /* 0x0000002c0c04723c */ /* 0x040ff000000018ff */
[----:B------:R-:W-:Y:S11]  /*4760*/  HMMA.16816.F32 R16, R12, R30, RZ ;  /* 0x0000001e0c10723c */ /* 0x000ff600000018ff */
[----:B------:R-:W-:Y:S05]  /*4770*/  @!UPT UIADD3 URZ, URZ, URZ, URZ ;  /* 0x0000003f3f3ff290 */ /* 0x000fea000fffe03f */
[C---:B------:R-:W-:Y:S08]  /*4780*/  HMMA.16816.F32 R28, R8.reuse, R56, R4 ;  /* 0x00000038081c723c */ /* 0x040ff00000001804 */
[C---:B------:R-:W-:Y:S08]  /*4790*/  HMMA.16816.F32 R144, R8.reuse, R40, R32 ;  /* 0x000000280890723c */ /* 0x040ff00000001820 */
[----:B------:R-:W-:Y:S01]  /*47a0*/  HMMA.16816.F32 R152, R8, R42, R16 ;  /* 0x0000002a0898723c */ /* 0x000fe20000001810 */
[----:B------:R-:W2:Y:S07]  /*47b0*/  LDSM.16.MT88.4 R40, [R252+0x2800] ;  /* 0x00280000fc28783b */ /* 0x000eae0000004200 */
[----:B------:R-:W-:Y:S01]  /*47c0*/  HMMA.16816.F32 R48, R12, R46, RZ ;  /* 0x0000002e0c30723c */ /* 0x000fe200000018ff */
[----:B------:R-:W4:Y:S01]  /*47d0*/  LDSM.16.MT88.4 R44, [R248+0x2800] ;  /* 0x00280000f82c783b */ /* 0x000f220000004200 */
[----:B------:R-:W-:Y:S01]  /*47e0*/  IMAD.MOV.U32 R115, RZ, RZ, R29 ;  /* 0x000000ffff737224 */ /* 0x000fe200078e001d */
[----:B------:R-:W-:Y:S01]  /*47f0*/  MOV R113, R31 ;  /* 0x0000001f00717202 */ /* 0x000fe20000000f00 */
[----:B------:R-:W-:-:S02]  /*4800*/  IMAD.MOV.U32 R114, RZ, RZ, R30 ;  /* 0x000000ffff727224 */ /* 0x000fc400078e001e */
[----:B------:R-:W-:Y:S02]  /*4810*/  IMAD.MOV.U32 R3, RZ, RZ, R28 ;  /* 0x000000ffff037224 */ /* 0x000fe400078e001c */
[C---:B---3--:R-:W-:Y:S08]  /*4820*/  HMMA.16816.F32 R36, R12.reuse, R24, RZ ;  /* 0x000000180c24723c */ /* 0x048ff000000018ff */
[C---:B------:R-:W-:Y:S08]  /*4830*/  HMMA.16816.F32 R32, R12.reuse, R26, RZ ;  /* 0x0000001a0c20723c */ /* 0x040ff000000018ff */
[C---:B-1----:R-:W-:Y:S08]  /*4840*/  HMMA.16816.F32 R28, R12.reuse, R20, RZ ;  /* 0x000000140c1c723c */ /* 0x042ff000000018ff */
[C---:B------:R-:W-:Y:S08]  /*4850*/  HMMA.16816.F32 R24, R12.reuse, R22, RZ ;  /* 0x000000160c18723c */ /* 0x040ff000000018ff */
[C---:B------:R-:W-:Y:S08]  /*4860*/  HMMA.16816.F32 R20, R12.reuse, R64, RZ ;  /* 0x000000400c14723c */ /* 0x040ff000000018ff */
[C---:B------:R-:W-:Y:S08]  /*4870*/  HMMA.16816.F32 R4, R12.reuse, R68, RZ ;  /* 0x000000440c04723c */ /* 0x040ff000000018ff */
[----:B------:R-:W-:Y:S08]  /*4880*/  HMMA.16816.F32 R16, R12, R66, RZ ;  /* 0x000000420c10723c */ /* 0x000ff000000018ff */
[C---:B--2---:R-:W-:Y:S08]  /*4890*/  HMMA.16816.F32 R20, R8.reuse, R40, R20 ;  /* 0x000000280814723c */ /* 0x044ff00000001814 */
[C---:B------:R-:W-:Y:S01]  /*48a0*/  HMMA.16816.F32 R160, R8.reuse, R58, R48 ;  /* 0x0000003a08a0723c */ /* 0x040fe20000001830 */
[----:B------:R-:W1:Y:S04]  /*48b0*/  LDSM.16.MT88.4 R48, [R127+0x2800] ;  /* 0x002800007f30783b */ /* 0x000e680000004200 */
[----:B------:R-:W-:Y:S03]  /*48c0*/  LDSM.16.MT88.4 R56, [R248+0x4800] ;  /* 0x00480000f838783b */ /* 0x000fe60000004200 */
[C---:B------:R-:W-:Y:S01]  /*48d0*/  HMMA.16816.F32 R140, R8.reuse, R60, R36 ;  /* 0x0000003c088c723c */ /* 0x040fe20000001824 */
[----:B------:R-:W2:Y:S07]  /*48e0*/  LDSM.16.MT88.4 R36, [R252+0x4000] ;  /* 0x00400000fc24783b */ /* 0x000eae0000004200 */
[C---:B----4-:R-:W-:Y:S08]  /*48f0*/  HMMA.16816.F32 R28, R8.reuse, R44, R28 ;  /* 0x0000002c081c723c */ /* 0x050ff0000000181c */
[----:B------:R-:W-:Y:S01]  /*4900*/  HMMA.16816.F32 R4, R8, R72, R4 ;  /* 0x000000480804723c */ /* 0x000fe20000001804 */
[----:B------:R-:W-:Y:S01]  /*4910*/  MOV R67, R21 ;  /* 0x0000001500437202 */ /* 0x000fe20000000f00 */
[----:B------:R-:W-:-:S02]  /*4920*/  IMAD.MOV.U32 R66, RZ, RZ, R22 ;  /* 0x000000ffff427224 */ /* 0x000fc400078e0016 */
[----:B------:R-:W-:Y:S02]  /*4930*/  IMAD.MOV.U32 R65, RZ, RZ, R23 ;  /* 0x000000ffff417224 */ /* 0x000fe400078e0017 */
[----:B------:R-:W-:Y:S02]  /*4940*/  IMAD.MOV.U32 R64, RZ, RZ, R20 ;  /* 0x000000ffff407224 */ /* 0x000fe400078e0014 */
[C---:B------:R-:W-:Y:S01]  /*4950*/  HMMA.16816.F32 R188, R8.reuse, R62, R32 ;  /* 0x0000003e08bc723c */ /* 0x040fe20000001820 */
[----:B------:R-:W-:Y:S07]  /*4960*/  LDSM.16.MT88.4 R32, [R251+0x4800] ;  /* 0x00480000fb20783b */ /* 0x000fee0000004200 */
[C---:B------:R-:W-:Y:S08]  /*4970*/  HMMA.16816.F32 R44, R8.reuse, R46, R24 ;  /* 0x0000002e082c723c */ /* 0x040ff00000001818 */
[----:B------:R-:W-:Y:S01]  /*4980*/  HMMA.16816.F32 R60, R8, R42, R16 ;  /* 0x0000002a083c723c */ /* 0x000fe20000001810 */
[----:B------:R-:W3:Y:S07]  /*4990*/  LDSM.16.MT88.4 R40, [R251+0x4000] ;  /* 0x00400000fb28783b */ /* 0x000eee0000004200 */
[C---:B------:R-:W-:Y:S08]  /*49a0*/  HMMA.16816.F32 R24, R12.reuse, R70, RZ ;  /* 0x000000460c18723c */ /* 0x040ff000000018ff */
[C---:B------:R-:W-:Y:S08]  /*49b0*/  HMMA.16816.F32 R20, R12.reuse, R52, RZ ;  /* 0x000000340c14723c */ /* 0x040ff000000018ff */
[----:B------:R-:W-:Y:S01]  /*49c0*/  HMMA.16816.F32 R16, R12, R54, RZ ;  /* 0x000000360c10723c */ /* 0x000fe200000018ff */
[----:B------:R-:W-:-:S02]  /*49d0*/  IMAD.MOV.U32 R124, RZ, RZ, R29 ;  /* 0x000000ffff7c7224 */ /* 0x000fc400078e001d */
[----:B------:R-:W-:Y:S02]  /*49e0*/  IMAD.MOV.U32 R123, RZ, RZ, R30 ;  /* 0x000000ffff7b7224 */ /* 0x000fe400078e001e */
[----:B------:R-:W-:Y:S02]  /*49f0*/  IMAD.MOV.U32 R122, RZ, RZ, R31 ;  /* 0x000000ffff7a7224 */ /* 0x000fe400078e001f */
[----:B------:R-:W-:Y:S02]  /*4a00*/  IMAD.MOV.U32 R121, RZ, RZ, R28 ;  /* 0x000000ffff797224 */ /* 0x000fe400078e001c */
[----:B------:R-:W4:Y:S01]  /*4a10*/  LDSM.16.MT88.4 R28, [R252+0x4800] ;  /* 0x00480000fc1c783b */ /* 0x000f220000004200 */
[----:B------:R-:W-:Y:S02]  /*4a20*/  IMAD.MOV.U32 R126, RZ, RZ, R5 ;  /* 0x000000ffff7e7224 */ /* 0x000fe400078e0005 */
[----:B------:R-:W-:Y:S02]  /*4a30*/  IMAD.MOV.U32 R125, RZ, RZ, R4 ;  /* 0x000000ffff7d7224 */ /* 0x000fe400078e0004 */
[----:B------:R-:W-:-:S02]  /*4a40*/  IMAD.MOV.U32 R131, RZ, RZ, R6 ;  /* 0x000000ffff837224 */ /* 0x000fc400078e0006 */
[----:B------:R-:W-:Y:S02]  /*4a50*/  IMAD.MOV.U32 R130, RZ, RZ, R7 ;  /* 0x000000ffff827224 */ /* 0x000fe400078e0007 */
[----:B------:R-:W-:Y:S07]  /*4a60*/  HMMA.16816.F32 R4, R12, R76, RZ ;  /* 0x0000004c0c04723c */ /* 0x000fee00000018ff */
[----:B------:R-:W-:Y:S01]  /*4a70*/  IMAD.MOV.U32 R76, RZ, RZ, R127 ;  /* 0x000000ffff4c7224 */ /* 0x000fe200078e007f */
[C---:B------:R-:W-:Y:S08]  /*4a80*/  HMMA.16816.F32 R68, R8.reuse, R74, R24 ;  /* 0x0000004a0844723c */ /* 0x040ff00000001818 */
[C---:B-1----:R-:W-:Y:S08]  /*4a90*/  HMMA.16816.F32 R72, R8.reuse, R48, R20 ;  /* 0x000000300848723c */ /* 0x042ff00000001814 */
[----:B------:R-:W-:Y:S08]  /*4aa0*/  HMMA.16816.F32 R164, R8, R50, R16 ;  /* 0x0000003208a4723c */ /* 0x000ff00000001810 */
[C---:B--2---:R-:W-:Y:S08]  /*4ab0*/  HMMA.16816.F32 R20, R12.reuse, R36, RZ ;  /* 0x000000240c14723c */ /* 0x044ff000000018ff */
[----:B------:R-:W-:Y:S01]  /*4ac0*/  HMMA.16816.F32 R16, R12, R38, RZ ;  /* 0x000000260c10723c */ /* 0x000fe200000018ff */
[----:B------:R-:W1:Y:S07]  /*4ad0*/  LDSM.16.MT88.4 R36, [R76+0x4000] ;  /* 0x004000004c24783b */ /* 0x000e6e0000004200 */
[----:B------:R-:W-:Y:S08]  /*4ae0*/  HMMA.16816.F32 R180, R8, R56, R4 ;  /* 0x0000003808b4723c */ /* 0x000ff00000001804 */
[----:B---3--:R-:W-:Y:S08]  /*4af0*/  HMMA.16816.F32 R4, R12, R40, RZ ;  /* 0x000000280c04723c */ /* 0x008ff000000018ff */
[----:B----4-:R-:W-:Y:S01]  /*4b00*/  HMMA.16816.F32 R156, R8, R28, R20 ;  /* 0x0000001c089c723c */ /* 0x010fe20000001814 */
[----:B------:R-:W2:Y:S07]  /*4b10*/  LDSM.16.MT88.4 R20, [R76+0x4800] ;  /* 0x004800004c14783b */ /* 0x000eae0000004200 */
[----:B------:R-:W-:Y:S08]  /*4b20*/  HMMA.16816.F32 R24, R12, R78, RZ ;  /* 0x0000004e0c18723c */ /* 0x000ff000000018ff */
[----:B------:R-:W-:Y:S08]  /*4b30*/  HMMA.16816.F32 R148, R8, R32, R4 ;  /* 0x000000200894723c */ /* 0x000ff00000001804 */
[----:B-1----:R-:W-:Y:S01]  /*4b40*/  HMMA.16816.F32 R4, R12, R36, RZ ;  /* 0x000000240c04723c */ /* 0x002fe200000018ff */
[----:B------:R-:W-:-:S02]  /*4b50*/  IMAD.MOV.U32 R120, RZ, RZ, R141 ;  /* 0x000000ffff787224 */ /* 0x000fc400078e008d */
[----:B------:R-:W-:Y:S02]  /*4b60*/  IMAD.MOV.U32 R116, RZ, RZ, R140 ;  /* 0x000000ffff747224 */ /* 0x000fe400078e008c */
[----:B------:R-:W-:Y:S02]  /*4b70*/  IMAD.MOV.U32 R112, RZ, RZ, R143 ;  /* 0x000000ffff707224 */ /* 0x000fe400078e008f */
[----:B------:R-:W-:Y:S02]  /*4b80*/  IMAD.MOV.U32 R168, RZ, RZ, R142 ;  /* 0x000000ffffa87224 */ /* 0x000fe400078e008e */
[----:B------:R-:W-:Y:S01]  /*4b90*/  HMMA.16816.F32 R140, R8, R58, R24 ;  /* 0x0000003a088c723c */ /* 0x000fe20000001818 */
[----:B------:R-:W-:Y:S01]  /*4ba0*/  IMAD.MOV.U32 R56, RZ, RZ, R121 ;  /* 0x000000ffff387224 */ /* 0x000fe200078e0079 */
[----:B------:R-:W1:Y:S01]  /*4bb0*/  LDSM.16.MT88.4 R24, [R248+0x6000] ;  /* 0x00600000f818783b */ /* 0x000e620000004200 */
[----:B------:R-:W-:-:S04]  /*4bc0*/  IMAD.MOV.U32 R50, RZ, RZ, R120 ;  /* 0x000000ffff327224 */ /* 0x000fc800078e0078 */
[----:B------:R-:W-:Y:S02]  /*4bd0*/  IMAD.MOV.U32 R58, RZ, RZ, R123 ;  /* 0x000000ffff3a7224 */ /* 0x000fe400078e007b */
[----:B------:R-:W-:-:S06]  /*4be0*/  IMAD.MOV.U32 R59, RZ, RZ, R122 ;  /* 0x000000ffff3b7224 */ /* 0x000fcc00078e007a */
[----:B--2---:R-:W-:Y:S08]  /*4bf0*/  HMMA.16816.F32 R120, R8, R20, R4 ;  /* 0x000000140878723c */ /* 0x004ff00000001804 */
[----:B------:R-:W-:Y:S01]  /*4c00*/  HMMA.16816.F32 R4, R12, R38, RZ ;  /* 0x000000260c04723c */ /* 0x000fe200000018ff */
[----:B------:R-:W-:Y:S01]  /*4c10*/  IMAD.MOV.U32 R54, RZ, RZ, R3 ;  /* 0x000000ffff367224 */ /* 0x000fe200078e0003 */
[----:B------:R-:W-:Y:S01]  /*4c20*/  MOV R48, R115 ;  /* 0x0000007300307202 */ /* 0x000fe20000000f00 */
[----:B------:R-:W-:-:S02]  /*4c30*/  FADD.FTZ R3, R85, R83 ;  /* 0x0000005355037221 */ /* 0x000fc40000010000 */
[----:B------:R-:W-:Y:S02]  /*4c40*/  IMAD.MOV.U32 R49, RZ, RZ, R114 ;  /* 0x000000ffff317224 */ /* 0x000fe400078e0072 */
[----:B------:R-:W-:Y:S02]  /*4c50*/  IMAD.MOV.U32 R77, RZ, RZ, R113 ;  /* 0x000000ffff4d7224 */ /* 0x000fe400078e0071 */
[----:B------:R-:W-:Y:S11]  /*4c60*/  IMAD.MOV.U32 R85, RZ, RZ, R112 ;  /* 0x000000ffff557224 */ /* 0x000ff600078e0070 */
[----:B------:R-:W-:Y:S04]  /*4c70*/  @!UPT UIADD3 URZ, URZ, URZ, URZ ;  /* 0x0000003f3f3ff290 */ /* 0x000fe8000fffe03f */
[----:B------:R-:W-:Y:S01]  /*4c80*/  HMMA.16816.F32 R112, R8, R22, R4 ;  /* 0x000000160870723c */ /* 0x000fe20000001804 */
[----:B------:R-:W2:Y:S07]  /*4c90*/  LDSM.16.MT88.4 R20, [R248+0x6800] ;  /* 0x00680000f814783b */ /* 0x000eae0000004200 */
[----:B-1----:R-:W-:Y:S01]  /*4ca0*/  HMMA.16816.F32 R4, R12, R24, RZ ;  /* 0x000000180c04723c */ /* 0x002fe200000018ff */
[----:B------:R-:W-:Y:S01]  /*4cb0*/  IMAD.MOV.U32 R79, RZ, RZ, R126 ;  /* 0x000000ffff4f7224 */ /* 0x000fe200078e007e */
[----:B------:R-:W-:Y:S01]  /*4cc0*/  MOV R78, R125 ;  /* 0x0000007d004e7202 */ /* 0x000fe20000000f00 */
[----:B------:R-:W-:-:S05]  /*4cd0*/  IMAD.MOV.U32 R57, RZ, RZ, R124 ;  /* 0x000000ffff397224 */ /* 0x000fca00078e007c */
[----:B------:R-:W-:Y:S08]  /*4ce0*/  HMMA.16816.F32 R124, R8, R30, R16 ;  /* 0x0000001e087c723c */ /* 0x000ff00000001810 */
[----:B------:R-:W-:Y:S01]  /*4cf0*/  HMMA.16816.F32 R16, R12, R42, RZ ;  /* 0x0000002a0c10723c */ /* 0x000fe200000018ff */
[----:B------:R-:W-:-:S07]  /*4d00*/  IMAD.MOV.U32 R52, RZ, RZ, R119 ;  /* 0x000000ffff347224 */ /* 0x000fce00078e0077 */
[----:B--2---:R-:W-:Y:S08]  /*4d10*/  HMMA.16816.F32 R184, R8, R20, R4 ;  /* 0x0000001408b8723c */ /* 0x004ff00000001804 */
[----:B------:R-:W-:Y:S01]  /*4d20*/  HMMA.16816.F32 R4, R12, R26, RZ ;  /* 0x0000001a0c04723c */ /* 0x000fe200000018ff */
[----:B------:R-:W-:Y:S02]  /*4d30*/  IMAD.MOV.U32 R53, RZ, RZ, R118 ;  /* 0x000000ffff357224 */ /* 0x000fe400078e0076 */
[----:B------:R-:W-:-:S02]  /*4d40*/  IMAD.MOV.U32 R55, RZ, RZ, R117 ;  /* 0x000000ffff377224 */ /* 0x000fc400078e0075 */
[----:B------:R-:W-:Y:S02]  /*4d50*/  IMAD.MOV.U32 R51, RZ, RZ, R116 ;  /* 0x000000ffff337224 */ /* 0x000fe400078e0074 */
[----:B------:R-:W-:Y:S01]  /*4d60*/  FADD.FTZ R3, R87, R3 ;  /* 0x0000000357037221 */ /* 0x000fe20000010000 */
[----:B------:R-:W-:Y:S07]  /*4d70*/  HMMA.16816.F32 R116, R8, R34, R16 ;  /* 0x000000220874723c */ /* 0x000fee0000001810 */
[----:B------:R-:W-:-:S02]  /*4d80*/  FADD.FTZ R17, R81, R80 ;  /* 0x0000005051117221 */ /* 0x000fc40000010000 */
[----:B------:R-:W-:Y:S02]  /*4d90*/  FADD.FTZ R16, R89, R3 ;  /* 0x0000000359107221 */ /* 0x000fe40000010000 */
[----:B------:R-:W-:Y:S02]  /*4da0*/  FADD.FTZ R17, R82, R17 ;  /* 0x0000001152117221 */ /* 0x000fe40000010000 */
[----:B------:R-:W-:Y:S02]  /*4db0*/  IMAD.MOV.U32 R87, RZ, RZ, R168 ;  /* 0x000000ffff577224 */ /* 0x000fe400078e00a8 */
[----:B------:R-:W-:Y:S01]  /*4dc0*/  FADD.FTZ R3, R84, R17 ;  /* 0x0000001154037221 */ /* 0x000fe20000010000 */
[----:B------:R-:W-:Y:S01]  /*4dd0*/  HMMA.16816.F32 R168, R8, R22, R4 ;  /* 0x0000001608a8723c */ /* 0x000fe20000001804 */
[----:B------:R-:W-:Y:S06]  /*4de0*/  LDSM.16.MT88.4 R20, [R252+0x6800] ;  /* 0x00680000fc14783b */ /* 0x000fec0000004200 */
[----:B------:R-:W-:-:S02]  /*4df0*/  FADD.FTZ R4, R90, R16 ;  /* 0x000000105a047221 */ /* 0x000fc40000010000 */
[----:B------:R-:W1:Y:S02]  /*4e00*/  LDSM.16.MT88.4 R16, [R252+0x6000] ;  /* 0x00600000fc10783b */ /* 0x000e640000004200 */
[----:B------:R-:W-:Y:S02]  /*4e10*/  FADD.FTZ R25, R93, R4 ;  /* 0x000000045d197221 */ /* 0x000fe40000010000 */
[----:B-1----:R-:W-:Y:S01]  /*4e20*/  HMMA.16816.F32 R4, R12, R16, RZ ;  /* 0x000000100c04723c */ /* 0x002fe200000018ff */
[----:B------:R-:W-:Y:S02]  /*4e30*/  FADD.FTZ R3, R86, R3 ;  /* 0x0000000356037221 */ /* 0x000fe40000010000 */
[--C-:B------:R-:W-:Y:S11]  /*4e40*/  FFMA.FTZ R24, R108, c[0x0][0x2d0], -R2.reuse ;  /* 0x0000b4006c187a23 */ /* 0x100ff60000010802 */
[----:B------:R-:W-:Y:S10]  /*4e50*/  @!UPT UIADD3 URZ, URZ, URZ, URZ ;  /* 0x0000003f3f3ff290 */ /* 0x000ff4000fffe03f */
[----:B------:R-:W-:Y:S08]  /*4e60*/  HMMA.16816.F32 R80, R8, R20, R4 ;  /* 0x000000140850723c */ /* 0x000ff00000001804 */
[----:B------:R-:W-:Y:S01]  /*4e70*/  HMMA.16816.F32 R4, R12, R18, RZ ;  /* 0x000000120c04723c */ /* 0x000fe200000018ff */
[----:B------:R-:W-:Y:S02]  /*4e80*/  FFMA.FTZ R26, R107, c[0x0][0x2d0], -R2 ;  /* 0x0000b4006b1a7a23 */ /* 0x000fe40000010802 */
[----:B------:R-:W-:-:S02]  /*4e90*/  FADD.FTZ R27, R88, R3 ;  /* 0x00000003581b7221 */ /* 0x000fc40000010000 */
[--C-:B------:R-:W-:Y:S02]  /*4ea0*/  FFMA.FTZ R28, R105, c[0x0][0x2d0], -R2.reuse ;  /* 0x0000b400691c7a23 */ /* 0x100fe40000010802 */
[--C-:B------:R-:W-:Y:S02]  /*4eb0*/  FFMA.FTZ R36, R102, c[0x0][0x2d0], -R2.reuse ;  /* 0x0000b40066247a23 */ /* 0x100fe40000010802 */
[----:B------:R-:W-:Y:S02]  /*4ec0*/  FFMA.FTZ R37, R98, c[0x0][0x2d0], -R2 ;  /* 0x0000b40062257a23 */ /* 0x000fe40000010802 */
[----:B------:R-:W-:Y:S02]  /*4ed0*/  IMAD.MOV.U32 R102, RZ, RZ, R54 ;  /* 0x000000ffff667224 */ /* 0x000fe400078e0036 */
[----:B------:R-:W-:Y:S02]  /*4ee0*/  IMAD.MOV.U32 R105, RZ, RZ, R55 ;  /* 0x000000ffff697224 */ /* 0x000fe400078e0037 */
[----:B------:R-:W-:Y:S01]  /*4ef0*/  IMAD.MOV.U32 R107, RZ, RZ, R52 ;  /* 0x000000ffff6b7224 */ /* 0x000fe200078e0034 */
[----:B------:R-:W-:Y:S01]  /*4f00*/  MOV R52, R64 ;  /* 0x0000004000347202 */ /* 0x000fe20000000f00 */
[----:B------:R-:W-:-:S02]  /*4f10*/  IMAD.MOV.U32 R98, RZ, RZ, R53 ;  /* 0x000000ffff627224 */ /* 0x000fc400078e0035 */
[----:B------:R-:W-:Y:S02]  /*4f20*/  IMAD.MOV.U32 R53, RZ, RZ, R67 ;  /* 0x000000ffff357224 */ /* 0x000fe400078e0043 */
[----:B------:R-:W-:Y:S02]  /*4f30*/  IMAD.MOV.U32 R54, RZ, RZ, R66 ;  /* 0x000000ffff367224 */ /* 0x000fe400078e0042 */
[----:B------:R-:W-:Y:S01]  /*4f40*/  IMAD.MOV.U32 R55, RZ, RZ, R65 ;  /* 0x000000ffff377224 */ /* 0x000fe200078e0041 */
[----:B------:R-:W1:Y:S01]  /*4f50*/  MUFU.EX2 R3, R24 ;  /* 0x0000001800037308 */ /* 0x000e620000000800 */
[--C-:B------:R-:W-:Y:S01]  /*4f60*/  FFMA.FTZ R29, R104, c[0x0][0x2d0], -R2.reuse ;  /* 0x0000b400681d7a23 */ /* 0x100fe20000010802 */
[----:B------:R-:W-:Y:S01]  /*4f70*/  HMMA.16816.F32 R64, R8, R22, R4 ;  /* 0x000000160840723c */ /* 0x000fe20000001804 */
[--C-:B------:R-:W-:Y:S01]  /*4f80*/  FFMA.FTZ R38, R97, c[0x0][0x2d0], -R2.reuse ;  /* 0x0000b40061267a23 */ /* 0x100fe20000010802 */
[----:B------:R-:W-:Y:S01]  /*4f90*/  LDSM.16.MT88.4 R20, [R251+0x6800] ;  /* 0x00680000fb14783b */ /* 0x000fe20000004200 */
[----:B------:R-:W-:-:S03]  /*4fa0*/  FFMA.FTZ R39, R96, c[0x0][0x2d0], -R2 ;  /* 0x0000b40060277a23 */ /* 0x000fc60000010802 */
[----:B------:R2:W-:Y:S01]  /*4fb0*/  MUFU.EX2 R2, R26 ;  /* 0x0000001a00027308 */ /* 0x0005e20000000800 */
[----:B------:R-:W-:Y:S02]  /*4fc0*/  FADD.FTZ R4, R94, R25 ;  /* 0x000000195e047221 */ /* 0x000fe40000010000 */
[----:B------:R-:W-:Y:S02]  /*4fd0*/  FADD.FTZ R5, R92, R27 ;  /* 0x0000001b5c057221 */ /* 0x000fe40000010000 */
[--C-:B------:R-:W-:Y:S01]  /*4fe0*/  FFMA.FTZ R6, R101, c[0x0][0x2d0], -R0.reuse ;  /* 0x0000b40065067a23 */ /* 0x100fe20000010800 */
[----:B--2---:R-:W2:Y:S01]  /*4ff0*/  LDSM.16.MT88.4 R24, [R251+0x6000] ;  /* 0x00600000fb18783b */ /* 0x004ea20000004200 */
[----:B------:R-:W-:Y:S02]  /*5000*/  FADD.FTZ R18, R91, R5 ;  /* 0x000000055b127221 */ /* 0x000fe40000010000 */
[----:B------:R-:W-:Y:S02]  /*5010*/  FFMA.FTZ R5, R106, c[0x0][0x2d0], -R0 ;  /* 0x0000b4006a057a23 */ /* 0x000fe40000010800 */
[----:B------:R-:W3:Y:S01]  /*5020*/  MUFU.EX2 R6, R6 ;  /* 0x0000000600067308 */ /* 0x000ee20000000800 */
[----:B------:R-:W-:-:S07]  /*5030*/  FADD.FTZ R4, R95, R4 ;  /* 0x000000045f047221 */ /* 0x000fce0000010000 */
[----:B------:R-:W4:Y:S08]  /*5040*/  MUFU.EX2 R5, R5 ;  /* 0x0000000500057308 */ /* 0x000f300000000800 */
[----:B------:R-:W5:Y:S08]  /*5050*/  MUFU.EX2 R16, R28 ;  /* 0x0000001c00107308 */ /* 0x000f700000000800 */
[----:B------:R4:W2:Y:S01]  /*5060*/  MUFU.EX2 R7, R29 ;  /* 0x0000001d00077308 */ /* 0x0008a20000000800 */
[----:B-1----:R-:W-:-:S02]  /*5070*/  FADD.FTZ R4, R3, R4 ;  /* 0x0000000403047221 */ /* 0x002fc40000010000 */
[--C-:B------:R-:W-:Y:S02]  /*5080*/  FFMA.FTZ R31, R103, c[0x0][0x2d0], -R0.reuse ;  /* 0x0000b400671f7a23 */ /* 0x100fe40000010800 */
[--C-:B------:R-:W-:Y:S02]  /*5090*/  FFMA.FTZ R30, R111, c[0x0][0x2d0], -R0.reuse ;  /* 0x0000b4006f1e7a23 */ /* 0x100fe40000010800 */
[--C-:B------:R-:W-:Y:S02]  /*50a0*/  FFMA.FTZ R33, R110, c[0x0][0x2d0], -R0.reuse ;  /* 0x0000b4006e217a23 */ /* 0x100fe40000010800 */
[--C-:B------:R-:W-:Y:S02]  /*50b0*/  FFMA.FTZ R32, R109, c[0x0][0x2d0], -R0.reuse ;  /* 0x0000b4006d207a23 */ /* 0x100fe40000010800 */
[--C-:B------:R-:W-:Y:S02]  /*50c0*/  FFMA.FTZ R35, R100, c[0x0][0x2d0], -R0.reuse ;  /* 0x0000b40064237a23 */ /* 0x100fe40000010800 */
[----:B------:R-:W-:-:S02]  /*50d0*/  FFMA.FTZ R34, R99, c[0x0][0x2d0], -R0 ;  /* 0x0000b40063227a23 */ /* 0x000fc40000010800 */
[----:B---3--:R-:W-:Y:S02]  /*50e0*/  FADD.FTZ R0, R6, R18 ;  /* 0x0000001206007221 */ /* 0x008fe40000010000 */
[C---:B------:R-:W-:Y:S01]  /*50f0*/  FADD.FTZ R17, R2.reuse, R4 ;  /* 0x0000000402117221 */ /* 0x040fe20000010000 */
[----:B------:R-:W-:Y:S01]  /*5100*/  F2FP.PACK_AB R4, R2, R3 ;  /* 0x000000030204723e */ /* 0x000fe200000000ff */
[C---:B----4-:R-:W-:Y:S01]  /*5110*/  FADD.FTZ R29, R5.reuse, R0 ;  /* 0x00000000051d7221 */ /* 0x050fe20000010000 */
[----:B------:R-:W-:Y:S01]  /*5120*/  F2FP.PACK_AB R5, R5, R6 ;  /* 0x000000060505723e */ /* 0x000fe200000000ff */
[----:B-----5:R-:W-:Y:S01]  /*5130*/  FADD.FTZ R2, R16, R17 ;  /* 0x0000001110027221 */ /* 0x020fe20000010000 */
[C---:B--2---:R-:W-:Y:S02]  /*5140*/  F2FP.PACK_AB R6, R7.reuse, R16 ;  /* 0x000000100706723e */ /* 0x044fe400000000ff */
[----:B------:R-:W-:Y:S01]  /*5150*/  HMMA.16816.F32 R16, R12, R24, RZ ;  /* 0x000000180c10723c */ /* 0x000fe200000018ff */
[----:B------:R-:W-:-:S02]  /*5160*/  FADD.FTZ R28, R7, R2 ;  /* 0x00000002071c7221 */ /* 0x000fc40000010000 */
[----:B------:R-:W-:-:S05]  /*5170*/  IMAD.MOV.U32 R84, RZ, RZ, R50 ;  /* 0x000000ffff547224 */ /* 0x000fca00078e0032 */
[----:B------:R-:W-:Y:S01]  /*5180*/  HMMA.16816.F32 R24, R12, R26, RZ ;  /* 0x0000001a0c18723c */ /* 0x000fe200000018ff */
[----:B------:R-:W-:Y:S01]  /*5190*/  IMAD.MOV.U32 R86, RZ, RZ, R51 ;  /* 0x000000ffff567224 */ /* 0x000fe200078e0033 */
[----:B------:R-:W1:Y:S01]  /*51a0*/  MUFU.EX2 R2, R31 ;  /* 0x0000001f00027308 */ /* 0x000e620000000800 */
[----:B------:R-:W-:Y:S02]  /*51b0*/  IMAD.MOV.U32 R89, RZ, RZ, R48 ;  /* 0x000000ffff597224 */ /* 0x000fe400078e0030 */
[----:B------:R-:W-:-:S05]  /*51c0*/  IMAD.MOV.U32 R90, RZ, RZ, R49 ;  /* 0x000000ffff5a7224 */ /* 0x000fca00078e0031 */
[----:B------:R-:W-:Y:S06]  /*51d0*/  MUFU.EX2 R0, R30 ;  /* 0x0000001e00007308 */ /* 0x000fec0000000800 */
[----:B------:R-:W-:Y:S02]  /*51e0*/  HMMA.16816.F32 R48, R8, R20, R16 ;  /* 0x000000140830723c */ /* 0x000fe40000001810 */
[----:B------:R-:W2:Y:S08]  /*51f0*/  MUFU.EX2 R16, R36 ;  /* 0x0000002400107308 */ /* 0x000eb00000000800 */
[----:B------:R-:W3:Y:S01]  /*5200*/  MUFU.EX2 R3, R37 ;  /* 0x0000002500037308 */ /* 0x000ee20000000800 */
[----:B-1----:R-:W-:-:S07]  /*5210*/  FADD.FTZ R7, R2, R29 ;  /* 0x0000001d02077221 */ /* 0x002fce0000010000 */
[----:B------:R-:W1:Y:S08]  /*5220*/  MUFU.EX2 R18, R33 ;  /* 0x0000002100127308 */ /* 0x000e700000000800 */
[----:B------:R-:W4:Y:S01]  /*5230*/  MUFU.EX2 R20, R38 ;  /* 0x0000002600147308 */ /* 0x000f220000000800 */
[----:B--2---:R-:W-:Y:S01]  /*5240*/  FADD.FTZ R21, R16, R28 ;  /* 0x0000001c10157221 */ /* 0x004fe20000010000 */
[----:B------:R-:W-:Y:S06]  /*5250*/  HMMA.16816.F32 R40, R8, R22, R24 ;  /* 0x000000160828723c */ /* 0x000fec0000001818 */
[----:B------:R-:W2:Y:S01]  /*5260*/  MUFU.EX2 R17, R32 ;  /* 0x0000002000117308 */ /* 0x000ea20000000800 */
[----:B------:R-:W-:-:S07]  /*5270*/  FADD.FTZ R22, R0, R7 ;  /* 0x0000000700167221 */ /* 0x000fce0000010000 */
[----:B------:R-:W5:Y:S01]  /*5280*/  MUFU.EX2 R19, R39 ;  /* 0x0000002700137308 */ /* 0x000f620000000800 */
[----:B------:R-:W-:Y:S01]  /*5290*/  F2FP.PACK_AB R7, R0, R2 ;  /* 0x000000020007723e */ /* 0x000fe200000000ff */
[C---:B---3--:R-:W-:Y:S01]  /*52a0*/  FADD.FTZ R2, R3.reuse, R21 ;  /* 0x0000001503027221 */ /* 0x048fe20000010000 */
[----:B------:R-:W-:Y:S01]  /*52b0*/  MOV R108, R77 ;  /* 0x0000004d006c7202 */ /* 0x000fe20000000f00 */
[----:B-1----:R-:W-:Y:S02]  /*52c0*/  FADD.FTZ R0, R18, R22 ;  /* 0x0000001612007221 */ /* 0x002fe40000010000 */
[----:B----4-:R-:W-:Y:S02]  /*52d0*/  FADD.FTZ R2, R20, R2 ;  /* 0x0000000214027221 */ /* 0x010fe40000010000 */
[----:B------:R-:W-:Y:S01]  /*52e0*/  IMAD.MOV.U32 R77, RZ, RZ, R128 ;  /* 0x000000ffff4d7224 */ /* 0x000fe200078e0080 */
[----:B------:R-:W-:Y:S01]  /*52f0*/  F2FP.PACK_AB R128, R3, R16 ;  /* 0x000000100380723e */ /* 0x000fe200000000ff */
[----:B------:R-:W-:-:S02]  /*5300*/  IMAD.MOV.U32 R94, RZ, RZ, R87 ;  /* 0x000000ffff5e7224 */ /* 0x000fc400078e0057 */
[----:B------:R-:W-:Y:S01]  /*5310*/  IMAD.MOV.U32 R104, RZ, RZ, R129 ;  /* 0x000000ffff687224 */ /* 0x000fe200078e0081 */
[C---:B--2---:R-:W-:Y:S01]  /*5320*/  F2FP.PACK_AB R129, R17.reuse, R18 ;  /* 0x000000121181723e */ /* 0x044fe200000000ff */
[----:B------:R-:W-:Y:S02]  /*5330*/  FADD.FTZ R3, R17, R0 ;  /* 0x0000000011037221 */ /* 0x000fe40000010000 */
[----:B------:R-:W-:Y:S01]  /*5340*/  IMAD.MOV.U32 R87, RZ, RZ, R130 ;  /* 0x000000ffff577224 */ /* 0x000fe200078e0082 */
[C---:B-----5:R-:W-:Y:S01]  /*5350*/  F2FP.PACK_AB R130, R19.reuse, R20 ;  /* 0x000000141382723e */ /* 0x060fe200000000ff */
[----:B------:R-:W-:Y:S02]  /*5360*/  FADD.FTZ R0, R19, R2 ;  /* 0x0000000213007221 */ /* 0x000fe40000010000 */
[----:B------:R-:W1:Y:S01]  /*5370*/  LDSM.16.MT88.4 R16, [R76+0x6000] ;  /* 0x006000004c10783b */ /* 0x000e620000004200 */
[----:B------:R-:W2:Y:S03]  /*5380*/  MUFU.EX2 R2, R35 ;  /* 0x0000002300027308 */ /* 0x000ea60000000800 */
[----:B------:R3:W-:Y:S01]  /*5390*/  STL [R1+0x80], R0 ;  /* 0x0000800001007387 */ /* 0x0007e20000100800 */
[----:B------:R-:W-:-:S02]  /*53a0*/  IMAD.MOV.U32 R92, RZ, RZ, R86 ;  /* 0x000000ffff5c7224 */ /* 0x000fc400078e0056 */
[----:B------:R-:W-:Y:S02]  /*53b0*/  IMAD.MOV.U32 R86, RZ, RZ, R131 ;  /* 0x000000ffff567224 */ /* 0x000fe400078e0083 */
[----:B--2---:R-:W-:Y:S01]  /*53c0*/  FADD.FTZ R3, R2, R3 ;  /* 0x0000000302037221 */ /* 0x004fe20000010000 */
[----:B---3--:R-:W2:Y:S01]  /*53d0*/  MUFU.EX2 R0, R34 ;  /* 0x0000002200007308 */ /* 0x008ea20000000800 */
[----:B-1----:R-:W-:Y:S02]  /*53e0*/  HMMA.16816.F32 R20, R12, R16, RZ ;  /* 0x000000100c14723c */ /* 0x002fe400000018ff */
[C---:B--2---:R-:W-:Y:S01]  /*53f0*/  FADD.FTZ R3, R0.reuse, R3 ;  /* 0x0000000300037221 */ /* 0x044fe20000010000 */
[----:B------:R-:W-:Y:S01]  /*5400*/  F2FP.PACK_AB R131, R0, R2 ;  /* 0x000000020083723e */ /* 0x000fe200000000ff */
[----:B------:R-:W-:-:S04]  /*5410*/  IMAD.MOV.U32 R0, RZ, RZ, R76 ;  /* 0x000000ffff007224 */ /* 0x000fc800078e004c */
[----:B------:R-:W-:Y:S01]  /*5420*/  HMMA.16816.F32 R12, R12, R18, RZ ;  /* 0x000000120c0c723c */ /* 0x000fe200000018ff */
[----:B------:R-:W1:Y:S01]  /*5430*/  LDSM.16.MT88.4 R16, [R0+0x6800] ;  /* 0x006800000010783b */ /* 0x000e620000004200 */
[----:B------:R-:W-:Y:S11]  /*5440*/  IMAD.MOV.U32 R106, RZ, RZ, R98 ;  /* 0x000000ffff6a7224 */ /* 0x000ff600078e0062 */
[----:B------:R-:W-:Y:S03]  /*5450*/  @!UPT UIADD3 URZ, URZ, URZ, URZ ;  /* 0x0000003f3f3ff290 */ /* 0x000fe6000fffe03f */
[C---:B-1----:R-:W-:Y:S08]  /*5460*/  HMMA.16816.F32 R20, R8.reuse, R16, R20 ;  /* 0x000000100814723c */ /* 0x042ff00000001814 */
[----:B------:R-:W-:Y:S01]  /*5470*/  HMMA.16816.F32 R12, R8, R18, R12 ;  /* 0x00000012080c723c */ /* 0x000fe2000000180c */
[----:B------:R-:W1:Y:S07]  /*5480*/  LDSM.16.MT88.4 R8, [R248+0x1000] ;  /* 0x00100000f808783b */ /* 0x000e6e0000004200 */
[C---:B-1----:R-:W-:Y:S08]  /*5490*/  HMMA.16816.F32 R136, R4.reuse, R8, R136 ;  /* 0x000000080488723c */ /* 0x042ff00000001888 */
[----:B------:R-:W-:Y:S01]  /*54a0*/  HMMA.16816.F32 R16, R4, R10, R104 ;  /* 0x0000000a0410723c */ /* 0x000fe20000001868 */
[----:B------:R-:W1:Y:S01]  /*54b0*/  LDSM.16.MT88.4 R8, [R252+0x1000] ;  /* 0x00100000fc08783b */ /* 0x000e620000004200 */
[----:B------:R-:W-:-:S02]  /*54c0*/  IMAD.MOV.U32 R88, RZ, RZ, R102 ;  /* 0x000000ffff587224 */ /* 0x000fc400078e0066 */
[----:B------:R-:W-:-:S04]  /*54d0*/  IMAD.MOV.U32 R91, RZ, RZ, R108 ;  /* 0x000000ffff5b7224 */ /* 0x000fc800078e006c */
[C---:B-1----:R-:W-:Y:S08]  /*54e0*/  HMMA.16816.F32 R144, R4.reuse, R8, R144 ;  /* 0x000000080490723c */ /* 0x042ff00000001890 */
[----:B------:R-:W-:Y:S01]  /*54f0*/  HMMA.16816.F32 R24, R4, R10, R152 ;  /* 0x0000000a0418723c */ /* 0x000fe20000001898 */
[----:B------:R-:W1:Y:S01]  /*5500*/  LDSM.16.MT88.4 R8, [R251+0x1000] ;  /* 0x00100000fb08783b */ /* 0x000e620000004200 */
[----:B------:R-:W-:-:S02]  /*5510*/  IMAD.MOV.U32 R93, RZ, RZ, R84 ;  /* 0x000000ffff5d7224 */ /* 0x000fc400078e0054 */
[----:B------:R-:W-:-:S04]  /*5520*/  IMAD.MOV.U32 R95, RZ, RZ, R85 ;  /* 0x000000ffff5f7224 */ /* 0x000fc800078e0055 */
        /* <DEDUP_REMOVED lines=8> */
[----:B------:R-:W1:Y:S01]  /*55b0*/  LDSM.16.MT88.4 R8, [R252+0x3000] ;  /* 0x00300000fc08783b */ /* 0x000e620000004200 */
[----:B------:R-:W-:Y:S01]  /*55c0*/  MOV R84, R78 ;  /* 0x0000004e00547202 */ /* 0x000fe20000000f00 */
[----:B------:R-:W-:-:S05]  /*55d0*/  IMAD.MOV.U32 R85, RZ, RZ, R79 ;  /* 0x000000ffff557224 */ /* 0x000fca00078e004f */
[C---:B-1----:R-:W-:Y:S08]  /*55e0*/  HMMA.16816.F32 R52, R4.reuse, R8, R52 ;  /* 0x000000080434723c */ /* 0x042ff00000001834 */
[C---:B------:R-:W-:Y:S01]  /*55f0*/  HMMA.16816.F32 R56, R4.reuse, R10, R60 ;  /* 0x0000000a0438723c */ /* 0x040fe2000000183c */
[----:B------:R-:W1:Y:S07]  /*5600*/  LDSM.16.MT88.4 R8, [R251+0x3000] ;  /* 0x00300000fb08783b */ /* 0x000e6e0000004200 */
[C---:B-1----:R-:W-:Y:S08]  /*5610*/  HMMA.16816.F32 R60, R4.reuse, R8, R84 ;  /* 0x00000008043c723c */ /* 0x042ff00000001854 */
[C---:B------:R-:W-:Y:S01]  /*5620*/  HMMA.16816.F32 R68, R4.reuse, R10, R68 ;  /* 0x0000000a0444723c */ /* 0x040fe20000001844 */
[----:B------:R-:W1:Y:S04]  /*5630*/  LDSM.16.MT88.4 R8, [R0+0x3000] ;  /* 0x003000000008783b */ /* 0x000e680000004200 */
[----:B------:R2:W-:Y:S02]  /*5640*/  STL [R1+0x84], R3 ;  /* 0x0000840301007387 */ /* 0x0005e40000100800 */
[----:B--2---:R-:W-:Y:S01]  /*5650*/  IMAD.MOV.U32 R3, RZ, RZ, R77 ;  /* 0x000000ffff037224 */ /* 0x004fe200078e004d */
[C---:B-1----:R-:W-:Y:S08]  /*5660*/  HMMA.16816.F32 R72, R4.reuse, R8, R72 ;  /* 0x000000080448723c */ /* 0x042ff00000001848 */
[----:B------:R-:W-:Y:S01]  /*5670*/  HMMA.16816.F32 R76, R4, R10, R164 ;  /* 0x0000000a044c723c */ /* 0x000fe200000018a4 */
[----:B------:R-:W1:Y:S01]  /*5680*/  LDSM.16.MT88.4 R8, [R248+0x5000] ;  /* 0x00500000f808783b */ /* 0x000e620000004200 */
[----:B------:R-:W-:-:S03]  /*5690*/  @P1 IMAD.HI.U32 R2, R3, c[0x0][0x2c8], RZ ;  /* 0x0000b20003021a27 */ /* 0x000fc600078e00ff */
[----:B------:R-:W-:Y:S03]  /*56a0*/  LDSM.16.MT88.4 R164, [R0+0x1800] ;  /* 0x0018000000a4783b */ /* 0x000fe60000004200 */
[C---:B-1----:R-:W-:Y:S08]  /*56b0*/  HMMA.16816.F32 R84, R4.reuse, R8, R180 ;  /* 0x000000080454723c */ /* 0x042ff000000018b4 */
[C---:B------:R-:W-:Y:S01]  /*56c0*/  HMMA.16816.F32 R88, R4.reuse, R10, R140 ;  /* 0x0000000a0458723c */ /* 0x040fe2000000188c */
[----:B------:R-:W1:Y:S04]  /*56d0*/  LDSM.16.MT88.4 R8, [R252+0x5000] ;  /* 0x00500000fc08783b */ /* 0x000e680000004200 */
[----:B------:R-:W-:Y:S03]  /*56e0*/  LDSM.16.MT88.4 R140, [R248+0x1800] ;  /* 0x00180000f88c783b */ /* 0x000fe60000004200 */
[C---:B-1----:R-:W-:Y:S01]  /*56f0*/  HMMA.16816.F32 R92, R4.reuse, R8, R156 ;  /* 0x00000008045c723c */ /* 0x042fe2000000189c */
[----:B------:R-:W-:Y:S07]  /*5700*/  LDSM.16.MT88.4 R156, [R251+0x1800] ;  /* 0x00180000fb9c783b */ /* 0x000fee0000004200 */
[C---:B------:R-:W-:Y:S01]  /*5710*/  HMMA.16816.F32 R96, R4.reuse, R10, R124 ;  /* 0x0000000a0460723c */ /* 0x040fe2000000187c */
[----:B------:R-:W1:Y:S07]  /*5720*/  LDSM.16.MT88.4 R8, [R251+0x5000] ;  /* 0x00500000fb08783b */ /* 0x000e6e0000004200 */
[C---:B-1----:R-:W-:Y:S01]  /*5730*/  HMMA.16816.F32 R100, R4.reuse, R8, R148 ;  /* 0x000000080464723c */ /* 0x042fe20000001894 */
[----:B------:R-:W-:Y:S07]  /*5740*/  LDSM.16.MT88.4 R148, [R252+0x1800] ;  /* 0x00180000fc94783b */ /* 0x000fee0000004200 */
        /* <DEDUP_REMOVED lines=8> */
[C---:B-1----:R-:W-:Y:S01]  /*57d0*/  HMMA.16816.F32 R120, R4.reuse, R8, R80 ;  /* 0x000000080478723c */ /* 0x042fe20000001850 */
[----:B------:R-:W-:Y:S07]  /*57e0*/  LDSM.16.MT88.4 R80, [R252+0x5800] ;  /* 0x00580000fc50783b */ /* 0x000fee0000004200 */
[C---:B------:R-:W-:Y:S01]  /*57f0*/  HMMA.16816.F32 R116, R4.reuse, R10, R64 ;  /* 0x0000000a0474723c */ /* 0x040fe20000001840 */
[----:B------:R-:W1:Y:S04]  /*5800*/  LDSM.16.MT88.4 R8, [R251+0x7000] ;  /* 0x00700000fb08783b */ /* 0x000e680000004200 */
[----:B------:R-:W-:Y:S03]  /*5810*/  LDSM.16.MT88.4 R64, [R0+0x3800] ;  /* 0x003800000040783b */ /* 0x000fe60000004200 */
[C---:B-1----:R-:W-:Y:S01]  /*5820*/  HMMA.16816.F32 R124, R4.reuse, R10, R40 ;  /* 0x0000000a047c723c */ /* 0x042fe20000001828 */
[----:B------:R-:W1:Y:S07]  /*5830*/  LDSM.16.MT88.4 R40, [R248+0x3800] ;  /* 0x00380000f828783b */ /* 0x000e6e0000004200 */
[----:B------:R-:W-:Y:S01]  /*5840*/  HMMA.16816.F32 R180, R4, R8, R48 ;  /* 0x0000000804b4723c */ /* 0x000fe20000001830 */
[----:B------:R-:W2:Y:S04]  /*5850*/  LDSM.16.MT88.4 R48, [R252+0x3800] ;  /* 0x00380000fc30783b */ /* 0x000ea80000004200 */
[----:B------:R-:W-:Y:S03]  /*5860*/  LDSM.16.MT88.4 R8, [R0+0x7000] ;  /* 0x007000000008783b */ /* 0x000fe60000004200 */
[C---:B-1----:R-:W-:Y:S08]  /*5870*/  HMMA.16816.F32 R36, R128.reuse, R40, R36 ;  /* 0x000000288024723c */ /* 0x042ff00000001824 */
[C---:B------:R-:W-:Y:S08]  /*5880*/  HMMA.16816.F32 R40, R128.reuse, R42, R44 ;  /* 0x0000002a8028723c */ /* 0x040ff0000000182c */
[C---:B--2---:R-:W-:Y:S08]  /*5890*/  HMMA.16816.F32 R44, R128.reuse, R48, R52 ;  /* 0x00000030802c723c */ /* 0x044ff00000001834 */
[C---:B------:R-:W-:Y:S01]  /*58a0*/  HMMA.16816.F32 R48, R128.reuse, R50, R56 ;  /* 0x000000328030723c */ /* 0x040fe20000001838 */
[----:B------:R-:W1:Y:S07]  /*58b0*/  LDSM.16.MT88.4 R56, [R251+0x3800] ;  /* 0x00380000fb38783b */ /* 0x000e6e0000004200 */
[C---:B-1----:R-:W-:Y:S08]  /*58c0*/  HMMA.16816.F32 R52, R128.reuse, R56, R60 ;  /* 0x000000388034723c */ /* 0x042ff0000000183c */
[C---:B------:R-:W-:Y:S01]  /*58d0*/  HMMA.16816.F32 R60, R128.reuse, R64, R72 ;  /* 0x00000040803c723c */ /* 0x040fe20000001848 */
[----:B------:R-:W1:Y:S07]  /*58e0*/  LDSM.16.MT88.4 R72, [R248+0x5800] ;  /* 0x00580000f848783b */ /* 0x000e6e0000004200 */
[C---:B------:R-:W-:Y:S08]  /*58f0*/  HMMA.16816.F32 R64, R128.reuse, R66, R76 ;  /* 0x000000428040723c */ /* 0x040ff0000000184c */
[C---:B------:R-:W-:Y:S08]  /*5900*/  HMMA.16816.F32 R76, R128.reuse, R80, R92 ;  /* 0x00000050804c723c */ /* 0x040ff0000000185c */
[C---:B------:R-:W-:Y:S01]  /*5910*/  HMMA.16816.F32 R80, R128.reuse, R82, R96 ;  /* 0x000000528050723c */ /* 0x040fe20000001860 */
[----:B------:R-:W2:Y:S07]  /*5920*/  LDSM.16.MT88.4 R96, [R0+0x5800] ;  /* 0x005800000060783b */ /* 0x000eae0000004200 */
[C---:B------:R-:W-:Y:S08]  /*5930*/  HMMA.16816.F32 R56, R128.reuse, R58, R68 ;  /* 0x0000003a8038723c */ /* 0x040ff00000001844 */
[C---:B-1----:R-:W-:Y:S08]  /*5940*/  HMMA.16816.F32 R68, R128.reuse, R72, R84 ;  /* 0x000000488044723c */ /* 0x042ff00000001854 */
[C---:B--2---:R-:W-:Y:S08]  /*5950*/  HMMA.16816.F32 R92, R128.reuse, R96, R108 ;  /* 0x00000060805c723c */ /* 0x044ff0000000186c */
[C---:B------:R-:W-:Y:S01]  /*5960*/  HMMA.16816.F32 R96, R128.reuse, R98, R112 ;  /* 0x000000628060723c */ /* 0x040fe20000001870 */
[----:B------:R-:W1:Y:S07]  /*5970*/  LDSM.16.MT88.4 R112, [R252+0x7800] ;  /* 0x00780000fc70783b */ /* 0x000e6e0000004200 */
[----:B------:R-:W-:Y:S01]  /*5980*/  HMMA.16816.F32 R72, R128, R74, R88 ;  /* 0x0000004a8048723c */ /* 0x000fe20000001858 */
[----:B------:R-:W2:Y:S07]  /*5990*/  LDSM.16.MT88.4 R88, [R251+0x5800] ;  /* 0x00580000fb58783b */ /* 0x000eae0000004200 */
[C---:B------:R-:W-:Y:S08]  /*59a0*/  HMMA.16816.F32 R20, R4.reuse, R8, R20 ;  /* 0x000000080414723c */ /* 0x040ff00000001814 */
[----:B------:R-:W-:Y:S01]  /*59b0*/  HMMA.16816.F32 R12, R4, R10, R12 ;  /* 0x0000000a040c723c */ /* 0x000fe2000000180c */
[----:B------:R3:W-:Y:S07]  /*59c0*/  LDSM.16.MT88.4 R4, [R0+0x7800] ;  /* 0x007800000004783b */ /* 0x0007ee0000004200 */
[----:B-1----:R-:W-:Y:S01]  /*59d0*/  HMMA.16816.F32 R108, R128, R112, R120 ;  /* 0x00000070806c723c */ /* 0x002fe20000001878 */
[----:B------:R-:W1:Y:S01]  /*59e0*/  LDSM.16.MT88.4 R120, [R251+0x7800] ;  /* 0x00780000fb78783b */ /* 0x000e620000004200 */
[----:B---3--:R-:W-:-:S06]  /*59f0*/  IMAD.MOV.U32 R0, RZ, RZ, R3 ;  /* 0x000000ffff007224 */ /* 0x008fcc00078e0003 */
[----:B--2---:R-:W-:Y:S01]  /*5a00*/  HMMA.16816.F32 R84, R128, R88, R100 ;  /* 0x000000588054723c */ /* 0x004fe20000001864 */
[----:B------:R-:W-:Y:S01]  /*5a10*/  @P1 SHF.R.U32.HI R0, RZ, c[0x0][0x2cc], R2 ;  /* 0x0000b300ff001a19 */ /* 0x000fe20000011602 */
[----:B------:R-:W-:-:S06]  /*5a20*/  IMAD.MOV.U32 R2, RZ, RZ, c[0x0][0x168] ;  /* 0x00005a00ff027624 */ /* 0x000fcc00078e00ff */
[----:B------:R-:W-:Y:S01]  /*5a30*/  HMMA.16816.F32 R88, R128, R90, R104 ;  /* 0x0000005a8058723c */ /* 0x000fe20000001868 */
[----:B------:R-:W2:Y:S01]  /*5a40*/  LDSM.16.MT88.4 R104, [R248+0x7800] ;  /* 0x00780000f868783b */ /* 0x000ea20000004200 */
[----:B------:R-:W-:-:S04]  /*5a50*/  IADD3 R0, R0, c[0x0][0x1d0], -R2 ;  /* 0x0000740000007a10 */ /* 0x000fc80007ffe802 */
[----:B------:R-:W-:-:S04]  /*5a60*/  SHF.R.S32.HI R2, RZ, 0x1f, R0 ;  /* 0x0000001fff027819 */ /* 0x000fc80000011400 */
[----:B------:R-:W-:Y:S01]  /*5a70*/  LEA.HI R0, R2, R0, RZ, 0x6 ;  /* 0x0000000002007211 */ /* 0x000fe200078f30ff */
[----:B------:R-:W-:Y:S03]  /*5a80*/  HMMA.16816.F32 R112, R128, R114, R116 ;  /* 0x000000728070723c */ /* 0x000fe60000001874 */
[----:B------:R-:W-:-:S04]  /*5a90*/  SHF.R.S32.HI R0, RZ, 0x6, R0 ;  /* 0x00000006ff007819 */ /* 0x000fc80000011400 */
[----:B------:R-:W-:Y:S01]  /*5aa0*/  IMNMX R0, R134, R0, !PT ;  /* 0x0000000086007217 */ /* 0x000fe20007800200 */
[C---:B-1----:R-:W-:Y:S08]  /*5ab0*/  HMMA.16816.F32 R116, R128.reuse, R120, R180 ;  /* 0x000000788074723c */ /* 0x042ff000000018b4 */
[C---:B------:R-:W-:Y:S08]  /*5ac0*/  HMMA.16816.F32 R120, R128.reuse, R122, R124 ;  /* 0x0000007a8078723c */ /* 0x040ff0000000187c */
[----:B------:R-:W-:Y:S07]  /*5ad0*/  HMMA.16816.F32 R124, R128, R4, R20 ;  /* 0x00000004807c723c */ /* 0x000fee0000001814 */
[----:B------:R-:W-:-:S05]  /*5ae0*/  IADD3 R4, R135, -0x2, RZ ;  /* 0xfffffffe87047810 */ /* 0x000fca0007ffe0ff */
[----:B------:R1:W-:Y:S04]  /*5af0*/  STL [R1+0x5c], R4 ;  /* 0x00005c0401007387 */ /* 0x0003e80000100800 */
[----:B------:R1:W-:Y:S01]  /*5b00*/  STL [R1+0x8c], R0 ;  /* 0x00008c0001007387 */ /* 0x0003e20000100800 */
[----:B------:R-:W-:Y:S01]  /*5b10*/  ISETP.GE.AND P0, PT, R4, R0, PT ;  /* 0x000000000400720c */ /* 0x000fe20003f06270 */
[C---:B------:R-:W-:Y:S08]  /*5b20*/  HMMA.16816.F32 R136, R128.reuse, R140, R136 ;  /* 0x0000008c8088723c */ /* 0x040ff00000001888 */
[C---:B------:R-:W-:Y:S08]  /*5b30*/  HMMA.16816.F32 R144, R128.reuse, R148, R144 ;  /* 0x000000948090723c */ /* 0x040ff00000001890 */
[C---:B------:R-:W-:Y:S08]  /*5b40*/  HMMA.16816.F32 R152, R128.reuse, R156, R152 ;  /* 0x0000009c8098723c */ /* 0x040ff00000001898 */
[C---:B------:R-:W-:Y:S08]  /*5b50*/  HMMA.16816.F32 R160, R128.reuse, R164, R160 ;  /* 0x000000a480a0723c */ /* 0x040ff000000018a0 */
[C---:B--2---:R-:W-:Y:S08]  /*5b60*/  HMMA.16816.F32 R100, R128.reuse, R104, R184 ;  /* 0x000000688064723c */ /* 0x044ff000000018b8 */
[C---:B------:R-:W-:Y:S08]  /*5b70*/  HMMA.16816.F32 R140, R128.reuse, R142, R16 ;  /* 0x0000008e808c723c */ /* 0x040ff00000001810 */
[C---:B------:R-:W-:Y:S08]  /*5b80*/  HMMA.16816.F32 R148, R128.reuse, R150, R24 ;  /* 0x000000968094723c */ /* 0x040ff00000001818 */
[C---:B------:R-:W-:Y:S08]  /*5b90*/  HMMA.16816.F32 R156, R128.reuse, R158, R28 ;  /* 0x0000009e809c723c */ /* 0x040ff0000000181c */
[C---:B------:R-:W-:Y:S08]  /*5ba0*/  HMMA.16816.F32 R164, R128.reuse, R166, R32 ;  /* 0x000000a680a4723c */ /* 0x040ff00000001820 */
[C---:B------:R-:W-:Y:S08]  /*5bb0*/  HMMA.16816.F32 R104, R128.reuse, R106, R168 ;  /* 0x0000006a8068723c */ /* 0x040ff000000018a8 */
[----:B------:R-:W-:Y:S01]  /*5bc0*/  HMMA.16816.F32 R128, R128, R6, R12 ;  /* 0x000000068080723c */ /* 0x000fe2000000180c */
[----:B------:R-:W-:Y:S01]  /*5bd0*/  @!UPT UIADD3 URZ, URZ, URZ, URZ ;  /* 0x0000003f3f3ff290 */ /* 0x000fe2000fffe03f */
[----:B------:R-:W-:Y:S11]  /*5be0*/  @!P0 BRA `(.L_x_834) ;  /* 0x000043a000008947 */ /* 0x000ff60003800000 */
[----:B-1----:R-:W-:Y:S02]  /*5bf0*/  MOV R0, R4 ;  /* 0x0000000400007202 */ /* 0x002fe40000000f00 */
[----:B------:R-:W-:-:S02]  /*5c00*/  MOV R134, R132 ;  /* 0x0000008400867202 */ /* 0x000fc40000000f00 */
[----:B------:R-:W-:Y:S01]  /*5c10*/  MOV R3, R133 ;  /* 0x0000008500037202 */ /* 0x000fe20000000f00 */
[----:B------:R1:W-:Y:S06]  /*5c20*/  STL [R1+0x60], R0 ;  /* 0x0000600001007387 */ /* 0x0003ec0000100800 */
.L_x_835:
[----:B------:R-:W2:Y:S01]  /*5c30*/  LDL R2, [R1+0x60] ;  /* 0x0000600001027983 */ /* 0x000ea20000100800 */
[----:B------:R-:W-:Y:S04]  /*5c40*/  DEPBAR.LE SB0, 0x0 ;  /* 0x000080000000791a */ /* 0x000fe80000000000 */
[----:B------:R-:W2:Y:S01]  /*5c50*/  LDL R135, [R1+0x7c] ;  /* 0x00007c0001877983 */ /* 0x000ea20000100800 */
[----:B------:R-:W-:Y:S03]  /*5c60*/  WARPSYNC 0xffffffff ;  /* 0xffffffff00007948 */ /* 0x000fe60003800000 */
[----:B------:R-:W3:Y:S06]  /*5c70*/  LDL.64 R16, [R1+0x70] ;  /* 0x0000700001107983 */ /* 0x000eec0000100a00 */
[----:B------:R-:W4:Y:S04]  /*5c80*/  LDL R13, [R1+0x78] ;  /* 0x00007800010d7983 */ /* 0x000f280000100800 */
[----:B------:R-:W-:Y:S06]  /*5c90*/  STL.64 [R1+0x148], R128 ;  /* 0x0001488001007387 */ /* 0x000fec0000100a00 */
[----:B-1----:R1:W-:Y:S04]  /*5ca0*/  STL [R1+0x144], R130 ;  /* 0x0001448201007387 */ /* 0x0023e80000100800 */
[----:B------:R1:W-:Y:S04]  /*5cb0*/  STL [R1+0x140], R131 ;  /* 0x0001408301007387 */ /* 0x0003e80000100800 */
[----:B------:R-:W4:Y:S04]  /*5cc0*/  LDL R168, [R1+0x8] ;  /* 0x0000080001a87983 */ /* 0x000f280000100800 */
[----:B------:R-:W4:Y:S04]  /*5cd0*/  LDL R180, [R1+0x44] ;  /* 0x0000440001b47983 */ /* 0x000f280000100800 */
[----:B------:R-:W4:Y:S04]  /*5ce0*/  LDL R184, [R1+0x40] ;  /* 0x0000400001b87983 */ /* 0x000f280000100800 */
[----:B------:R-:W-:Y:S08]  /*5cf0*/  BAR.SYNC.DEFER_BLOCKING 0x0 ;  /* 0x0000000000007b1d */ /* 0x000ff00000010000 */
[----:B------:R-:W-:Y:S08]  /*5d00*/  LDSM.16.M88.4 R24, [R249+0x1000] ;  /* 0x00100000f918783b */ /* 0x000ff00000000200 */
[----:B-1----:R-:W4:Y:S04]  /*5d10*/  LDL R130, [R1+0x3c] ;  /* 0x00003c0001827983 */ /* 0x002f280000100800 */
[----:B------:R-:W4:Y:S01]  /*5d20*/  LDL R131, [R1+0x58] ;  /* 0x0000580001837983 */ /* 0x000f220000100800 */
[----:B--2---:R-:W-:Y:S11]  /*5d30*/  ISETP.GT.AND P6, PT, R135, R2, PT ;  /* 0x000000028700720c */ /* 0x004ff60003fc4270 */
[----:B------:R-:W-:Y:S02]  /*5d40*/  @!UPT UIADD3 URZ, URZ, URZ, URZ ;  /* 0x0000003f3f3ff290 */ /* 0x000fe4000fffe03f */
[----:B------:R-:W-:Y:S01]  /*5d50*/  @!P6 SHF.R.S32.HI R0, RZ, 0x1f, R2 ;  /* 0x0000001fff00e819 */ /* 0x000fe20000011402 */
[----:B------:R-:W-:Y:S01]  /*5d60*/  @!P6 IMAD.WIDE.U32 R4, R2, c[0x0][0x208], RZ ;  /* 0x000082000204ea25 */ /* 0x000fe200078e00ff */
[----:B---3--:R-:W-:Y:S03]  /*5d70*/  @!P6 IADD3 R10, P0, R16, 0x40, RZ ;  /* 0x00000040100ae810 */ /* 0x008fe60007f1e0ff */
[----:B------:R-:W-:Y:S01]  /*5d80*/  @!P6 IMAD R0, R0, c[0x0][0x208], RZ ;  /* 0x000082000000ea24 */ /* 0x000fe200078e02ff */
[-C--:B----4-:R-:W-:Y:S01]  /*5d90*/  @!P6 IADD3.X R9, RZ, R13.reuse, RZ, P0, !PT ;  /* 0x0000000dff09e210 */ /* 0x090fe200007fe4ff */
[----:B------:R-:W-:Y:S02]  /*5da0*/  @!P6 IMAD.MOV.U32 R6, RZ, RZ, c[0x0][0x20c] ;  /* 0x00008300ff06e624 */ /* 0x000fe400078e00ff */
[----:B------:R-:W-:Y:S01]  /*5db0*/  @!P6 IMAD R0, R2, c[0x0][0x20c], R0 ;  /* 0x000083000200ea24 */ /* 0x000fe200078e0200 */
[C---:B------:R-:W-:Y:S04]  /*5dc0*/  @!P6 SHF.L.U32 R2, R4.reuse, 0x6, RZ ;  /* 0x000000060402e819 */ /* 0x040fe800000006ff */
[----:B------:R-:W-:Y:S01]  /*5dd0*/  @!P6 IADD3 R0, R5, R0, RZ ;  /* 0x000000000500e210 */ /* 0x000fe20007ffe0ff */
[----:B------:R-:W-:Y:S01]  /*5de0*/  LDSM.16.M88.4 R168, [R168] ;  /* 0x00000000a8a8783b */ /* 0x000fe20000000200 */
[----:B------:R-:W-:Y:S02]  /*5df0*/  @!P6 MOV R5, c[0x0][0x208] ;  /* 0x000082000005ea02 */ /* 0x000fe40000000f00 */
[----:B------:R-:W-:Y:S02]  /*5e00*/  @!P6 SHF.L.U64.HI R0, R4, 0x6, R0 ;  /* 0x000000060400e819 */ /* 0x000fe40000010200 */
[C---:B------:R-:W-:Y:S03]  /*5e10*/  @!P6 LEA R4, P0, R5.reuse, R2, 0x5 ;  /* 0x000000020504e211 */ /* 0x040fe600078028ff */
[----:B------:R-:W-:Y:S01]  /*5e20*/  LDSM.16.M88.4 R180, [R180] ;  /* 0x00000000b4b4783b */ /* 0x000fe20000000200 */
[----:B------:R-:W-:Y:S02]  /*5e30*/  @!P6 LEA.HI.X R5, R5, R0, R6, 0x5, P0 ;  /* 0x000000000505e211 */ /* 0x000fe400000f2c06 */
[----:B------:R-:W-:Y:S04]  /*5e40*/  @!P6 IADD3 R6, P0, R2, R16, RZ ;  /* 0x000000100206e210 */ /* 0x000fe80007f1e0ff */
[----:B------:R-:W-:Y:S01]  /*5e50*/  @!P6 IADD3.X R8, R0, R13, RZ, P0, !PT ;  /* 0x0000000d0008e210 */ /* 0x000fe200007fe4ff */
[----:B------:R-:W-:Y:S01]  /*5e60*/  LDSM.16.M88.4 R184, [R184] ;  /* 0x00000000b8b8783b */ /* 0x000fe20000000200 */
[----:B------:R-:W-:Y:S04]  /*5e70*/  @!P6 IADD3 R7, P0, R2, R10, RZ ;  /* 0x0000000a0207e210 */ /* 0x000fe80007f1e0ff */
[----:B------:R-:W-:Y:S02]  /*5e80*/  @!P6 IADD3.X R11, R0, R9, RZ, P0, !PT ;  /* 0x00000009000be210 */ /* 0x000fe400007fe4ff */
[C---:B------:R-:W-:Y:S04]  /*5e90*/  @!P6 LEA R132, P0, R6.reuse, c[0x0][0x1f8], 0x1 ;  /* 0x00007e000684ea11 */ /* 0x040fe800078008ff */
[----:B------:R-:W-:Y:S02]  /*5ea0*/  @!P6 LEA.HI.X R133, R6, c[0x0][0x1fc], R8, 0x1, P0 ;  /* 0x00007f000685ea11 */ /* 0x000fe400000f0c08 */
[C---:B------:R-:W-:Y:S04]  /*5eb0*/  @!P6 LEA R28, P0, R7.reuse, c[0x0][0x1f8], 0x1 ;  /* 0x00007e00071cea11 */ /* 0x040fe800078008ff */
[----:B------:R-:W-:Y:S02]  /*5ec0*/  @!P6 LEA.HI.X R29, R7, c[0x0][0x1fc], R11, 0x1, P0 ;  /* 0x00007f00071dea11 */ /* 0x000fe400000f0c0b */
[----:B------:R-:W-:Y:S05]  /*5ed0*/  @!P6 IADD3 R8, P0, R16, 0x80, RZ ;  /* 0x000000801008e810 */ /* 0x000fea0007f1e0ff */
[----:B------:R-:W-:Y:S01]  /*5ee0*/  @!P6 IMAD.X R7, RZ, RZ, R13, P0 ;  /* 0x000000ffff07e224 */ /* 0x000fe200000e060d */
[----:B------:R-:W-:Y:S01]  /*5ef0*/  @!P6 IADD3 R6, P0, R2, R8, RZ ;  /* 0x000000080206e210 */ /* 0x000fe20007f1e0ff */
[----:B------:R1:W-:Y:S03]  /*5f00*/  LDSM.16.M88.4 R188, [R130] ;  /* 0x0000000082bc783b */ /* 0x0003e60000000200 */
[----:B------:R-:W-:Y:S02]  /*5f10*/  @!P6 IADD3.X R11, R0, R7, RZ, P0, !PT ;  /* 0x00000007000be210 */ /* 0x000fe400007fe4ff */
[C---:B------:R-:W-:Y:S04]  /*5f20*/  @!P6 LEA R14, P0, R6.reuse, c[0x0][0x1f8], 0x1 ;  /* 0x00007e00060eea11 */ /* 0x040fe800078008ff */
[----:B------:R-:W-:Y:S02]  /*5f30*/  @!P6 LEA.HI.X R15, R6, c[0x0][0x1fc], R11, 0x1, P0 ;  /* 0x00007f00060fea11 */ /* 0x000fe400000f0c0b */
[----:B------:R-:W-:Y:S04]  /*5f40*/  @!P6 IADD3 R6, P0, R16, 0xc0, RZ ;  /* 0x000000c01006e810 */ /* 0x000fe80007f1e0ff */
[----:B------:R-:W-:Y:S02]  /*5f50*/  @!P6 IADD3.X R12, RZ, R13, RZ, P0, !PT ;  /* 0x0000000dff0ce210 */ /* 0x000fe400007fe4ff */
[----:B------:R-:W-:Y:S04]  /*5f60*/  @!P6 IADD3 R2, P0, R2, R6, RZ ;  /* 0x000000060202e210 */ /* 0x000fe80007f1e0ff */
[----:B------:R-:W-:Y:S02]  /*5f70*/  @!P6 IADD3.X R0, R0, R12, RZ, P0, !PT ;  /* 0x0000000c0000e210 */ /* 0x000fe400007fe4ff */
[C---:B------:R-:W-:Y:S01]  /*5f80*/  @!P6 LEA R22, P0, R2.reuse, c[0x0][0x1f8], 0x1 ;  /* 0x00007e000216ea11 */ /* 0x040fe200078008ff */
[----:B-1----:R-:W2:Y:S03]  /*5f90*/  LDL R130, [R1+0x38] ;  /* 0x0000380001827983 */ /* 0x002ea60000100800 */
[----:B------:R-:W-:Y:S02]  /*5fa0*/  @!P6 LEA.HI.X R23, R2, c[0x0][0x1fc], R0, 0x1, P0 ;  /* 0x00007f000217ea11 */ /* 0x000fe400000f0c00 */
[C---:B------:R-:W-:Y:S05]  /*5fb0*/  @!P6 IADD3 R2, P0, R4.reuse, R10, RZ ;  /* 0x0000000a0402e210 */ /* 0x040fea0007f1e0ff */
[C---:B------:R-:W-:Y:S01]  /*5fc0*/  @!P6 IMAD.X R21, R5.reuse, 0x1, R9, P0 ;  /* 0x000000010515e824 */ /* 0x040fe200000e0609 */
[C---:B------:R-:W-:Y:S02]  /*5fd0*/  @!P6 IADD3 R0, P0, R4.reuse, R8, RZ ;  /* 0x000000080400e210 */ /* 0x040fe40007f1e0ff */
[----:B------:R-:W1:Y:S02]  /*5fe0*/  LDSM.16.M88.4 R8, [R249] ;  /* 0x00000000f908783b */ /* 0x000e640000000200 */
[C---:B------:R-:W-:Y:S02]  /*5ff0*/  @!P6 IADD3.X R7, R5.reuse, R7, RZ, P0, !PT ;  /* 0x000000070507e210 */ /* 0x040fe400007fe4ff */
[C---:B------:R-:W-:Y:S04]  /*6000*/  @!P6 IADD3 R6, P0, R4.reuse, R6, RZ ;  /* 0x000000060406e210 */ /* 0x040fe80007f1e0ff */
[C---:B------:R-:W-:Y:S02]  /*6010*/  @!P6 IADD3.X R32, R5.reuse, R12, RZ, P0, !PT ;  /* 0x0000000c0520e210 */ /* 0x040fe400007fe4ff */
[----:B------:R-:W-:Y:S02]  /*6020*/  @!P6 IADD3 R4, P0, R4, R16, RZ ;  /* 0x000000100404e210 */ /* 0x000fe40007f1e0ff */
[----:B------:R-:W3:Y:S02]  /*6030*/  LDSM.16.M88.4 R16, [R249+0x800] ;  /* 0x00080000f910783b */ /* 0x000ee40000000200 */
[----:B------:R-:W-:Y:S02]  /*6040*/  @!P6 IADD3.X R5, R5, R13, RZ, P0, !PT ;  /* 0x0000000d0505e210 */ /* 0x000fe400007fe4ff */
[C---:B------:R-:W-:Y:S04]  /*6050*/  @!P6 LEA R12, P0, R4.reuse, c[0x0][0x1f8], 0x1 ;  /* 0x00007e00040cea11 */ /* 0x040fe800078008ff */
[----:B------:R-:W-:Y:S02]  /*6060*/  @!P6 LEA.HI.X R13, R4, c[0x0][0x1fc], R5, 0x1, P0 ;  /* 0x00007f00040dea11 */ /* 0x000fe400000f0c05 */
[C---:B------:R-:W-:Y:S04]  /*6070*/  @!P6 LEA R20, P0, R2.reuse, c[0x0][0x1f8], 0x1 ;  /* 0x00007e000214ea11 */ /* 0x040fe800078008ff */
[----:B------:R-:W-:Y:S02]  /*6080*/  @!P6 LEA.HI.X R21, R2, c[0x0][0x1fc], R21, 0x1, P0 ;  /* 0x00007f000215ea11 */ /* 0x000fe400000f0c15 */
[C---:B------:R-:W-:Y:S01]  /*6090*/  @!P6 LEA R30, P0, R0.reuse, c[0x0][0x1f8], 0x1 ;  /* 0x00007e00001eea11 */ /* 0x040fe200078008ff */
[----:B------:R-:W4:Y:S03]  /*60a0*/  LDL R2, [R1+0x2c] ;  /* 0x00002c0001027983 */ /* 0x000f260000100800 */
[----:B------:R-:W-:Y:S02]  /*60b0*/  @!P6 LEA.HI.X R31, R0, c[0x0][0x1fc], R7, 0x1, P0 ;  /* 0x00007f00001fea11 */ /* 0x000fe400000f0c07 */
[----:B------:R-:W2:Y:S01]  /*60c0*/  LDL R0, [R1] ;  /* 0x0000000001007983 */ /* 0x000ea20000100800 */
[C---:B------:R-:W-:Y:S04]  /*60d0*/  @!P6 LEA R128, P0, R6.reuse, c[0x0][0x1f8], 0x1 ;  /* 0x00007e000680ea11 */ /* 0x040fe800078008ff */
[----:B------:R-:W-:Y:S02]  /*60e0*/  @!P6 LEA.HI.X R129, R6, c[0x0][0x1fc], R32, 0x1, P0 ;  /* 0x00007f000681ea11 */ /* 0x000fe400000f0c20 */
[C---:B-1---5:R-:W-:Y:S01]  /*60f0*/  HMMA.16816.F32 R4, R172.reuse, R8, RZ ;  /* 0x00000008ac04723c */ /* 0x062fe200000018ff */
[----:B------:R-:W1:Y:S07]  /*6100*/  LDSM.16.M88.4 R32, [R249+0x1800] ;  /* 0x00180000f920783b */ /* 0x000e6e0000000200 */
[C---:B------:R-:W-:Y:S01]  /*6110*/  HMMA.16816.F32 R8, R172.reuse, R10, RZ ;  /* 0x0000000aac08723c */ /* 0x040fe200000018ff */
[----:B------:R-:W-:Y:S01]  /*6120*/  @!PT LDS RZ, [RZ] ;  /* 0x00000000fffff984 */ /* 0x000fe20000000800 */
[----:B------:R-:W-:Y:S01]  /*6130*/  @!PT LDS RZ, [RZ] ;  /* 0x00000000fffff984 */ /* 0x000fe20000000800 */
[----:B------:R-:W-:Y:S01]  /*6140*/  @!PT LDS RZ, [RZ] ;  /* 0x00000000fffff984 */ /* 0x000fe20000000800 */
[----:B------:R1:W-:Y:S08]  /*6150*/  @!P6 LDGSTS.E.BYPASS.LTC128B.128 [R131+0x100], [R132.64], !P5 ;  /* 0x001000008483efae */ /* 0x0003f0000e901d46 */
[----:B------:R1:W-:Y:S08]  /*6160*/  @!P6 LDGSTS.E.BYPASS.LTC128B.128 [R131+0x2100], [R28.64], !P4 ;  /* 0x021000001c83efae */ /* 0x0003f0000e101d46 */
[----:B------:R3:W-:Y:S08]  /*6170*/  @!P6 LDGSTS.E.BYPASS.LTC128B.128 [R131+0x4100], [R14.64], !P3 ;  /* 0x041000000e83efae */ /* 0x0007f0000d901d46 */
[----:B------:R1:W-:Y:S08]  /*6180*/  @!P6 LDGSTS.E.BYPASS.LTC128B.128 [R131+0x6100], [R22.64], !P2 ;  /* 0x061000001683efae */ /* 0x0003f0000d101d46 */
[----:B------:R3:W-:Y:S08]  /*6190*/  @!P6 LDGSTS.E.BYPASS.LTC128B.128 [R131+0x1100], [R12.64], !P5 ;  /* 0x011000000c83efae */ /* 0x0007f0000e901d46 */
[----:B------:R1:W-:Y:S08]  /*61a0*/  @!P6 LDGSTS.E.BYPASS.LTC128B.128 [R131+0x3100], [R20.64], !P4 ;  /* 0x031000001483efae */ /* 0x0003f0000e101d46 */
[----:B------:R1:W-:Y:S08]  /*61b0*/  @!P6 LDGSTS.E.BYPASS.LTC128B.128 [R131+0x5100], [R30.64], !P3 ;  /* 0x051000001e83efae */ /* 0x0003f0000d901d46 */
[----:B------:R1:W-:Y:S01]  /*61c0*/  @!P6 LDGSTS.E.BYPASS.LTC128B.128 [R131+0x7100], [R128.64], !P2 ;  /* 0x071000008083efae */ /* 0x0003e2000d101d46 */
[C---:B---3--:R-:W-:Y:S07]  /*61d0*/  HMMA.16816.F32 R12, R172.reuse, R16, RZ ;  /* 0x00000010ac0c723c */ /* 0x048fee00000018ff */
[----:B------:R-:W0:Y:S01]  /*61e0*/  LDGDEPBAR ;  /* 0x00000000000079af */ /* 0x000e220000000000 */
[C---:B------:R-:W-:Y:S08]  /*61f0*/  HMMA.16816.F32 R16, R172.reuse, R18, RZ ;  /* 0x00000012ac10723c */ /* 0x040ff000000018ff */
[C---:B-1----:R-:W-:Y:S08]  /*6200*/  HMMA.16816.F32 R20, R172.reuse, R24, RZ ;  /* 0x00000018ac14723c */ /* 0x042ff000000018ff */
[C---:B------:R-:W-:Y:S01]  /*6210*/  HMMA.16816.F32 R24, R172.reuse, R26, RZ ;  /* 0x0000001aac18723c */ /* 0x040fe200000018ff */
[----:B------:R-:W3:Y:S04]  /*6220*/  LDL R129, [R1+0x34] ;  /* 0x0000340001817983 */ /* 0x000ee80000100800 */
[----:B------:R-:W3:Y:S03]  /*6230*/  LDL R128, [R1+0x30] ;  /* 0x0000300001807983 */ /* 0x000ee60000100800 */
[C---:B------:R-:W-:Y:S01]  /*6240*/  HMMA.16816.F32 R28, R172.reuse, R32, RZ ;  /* 0x00000020ac1c723c */ /* 0x040fe200000018ff */
[----:B------:R-:W-:Y:S04]  /*6250*/  STL [R1+0x114], R172 ;  /* 0x000114ac01007387 */ /* 0x000fe80000100800 */
[----:B------:R-:W-:Y:S03]  /*6260*/  STL [R1+0x110], R173 ;  /* 0x000110ad01007387 */ /* 0x000fe60000100800 */
[----:B------:R-:W-:Y:S01]  /*6270*/  HMMA.16816.F32 R32, R172, R34, RZ ;  /* 0x00000022ac20723c */ /* 0x000fe200000018ff */
[----:B------:R-:W-:Y:S04]  /*6280*/  STL [R1+0x10c], R174 ;  /* 0x00010cae01007387 */ /* 0x000fe80000100800 */
[----:B------:R-:W-:Y:S03]  /*6290*/  STL [R1+0x108], R175 ;  /* 0x000108af01007387 */ /* 0x000fe60000100800 */
[C---:B------:R-:W-:Y:S01]  /*62a0*/  HMMA.16816.F32 R4, R176.reuse, R168, R4 ;  /* 0x000000a8b004723c */ /* 0x040fe20000001804 */
        /* <DEDUP_REMOVED lines=14> */
[C---:B------:R-:W-:Y:S08]  /*6390*/  HMMA.16816.F32 R24, R176.reuse, R186, R24 ;  /* 0x000000bab018723c */ /* 0x040ff00000001818 */
[C---:B------:R-:W-:Y:S08]  /*63a0*/  HMMA.16816.F32 R28, R176.reuse, R188, R28 ;  /* 0x000000bcb01c723c */ /* 0x040ff0000000181c */
[----:B------:R-:W-:Y:S01]  /*63b0*/  HMMA.16816.F32 R32, R176, R190, R32 ;  /* 0x000000beb020723c */ /* 0x000fe20000001820 */
[----:B--2---:R-:W1:Y:S08]  /*63c0*/  LDSM.16.M88.4 R168, [R0] ;  /* 0x0000000000a8783b */ /* 0x004e700000000200 */
[----:B------:R-:W2:Y:S08]  /*63d0*/  LDSM.16.M88.4 R180, [R0+0x800] ;  /* 0x0008000000b4783b */ /* 0x000eb00000000200 */
[----:B------:R-:W-:Y:S01]  /*63e0*/  LDSM.16.M88.4 R184, [R0+0x1800] ;  /* 0x0018000000b8783b */ /* 0x000fe20000000200 */
[C---:B-1----:R-:W-:Y:S08]  /*63f0*/  HMMA.16816.F32 R4, R192.reuse, R168, R4 ;  /* 0x000000a8c004723c */ /* 0x042ff00000001804 */
[C---:B------:R-:W-:Y:S01]  /*6400*/  HMMA.16816.F32 R8, R192.reuse, R170, R8 ;  /* 0x000000aac008723c */ /* 0x040fe20000001808 */
[----:B------:R-:W1:Y:S07]  /*6410*/  LDSM.16.M88.4 R168, [R0+0x1000] ;  /* 0x0010000000a8783b */ /* 0x000e6e0000000200 */
[C---:B--2---:R-:W-:Y:S08]  /*6420*/  HMMA.16816.F32 R12, R192.reuse, R180, R12 ;  /* 0x000000b4c00c723c */ /* 0x044ff0000000180c */
[C---:B------:R-:W-:Y:S01]  /*6430*/  HMMA.16816.F32 R16, R192.reuse, R182, R16 ;  /* 0x000000b6c010723c */ /* 0x040fe20000001810 */
[----:B------:R-:W2:Y:S07]  /*6440*/  LDSM.16.M88.4 R180, [R250] ;  /* 0x00000000fab4783b */ /* 0x000eae0000000200 */
[C---:B-1----:R-:W-:Y:S08]  /*6450*/  HMMA.16816.F32 R20, R192.reuse, R168, R20 ;  /* 0x000000a8c014723c */ /* 0x042ff00000001814 */
[C---:B------:R-:W-:Y:S01]  /*6460*/  HMMA.16816.F32 R24, R192.reuse, R170, R24 ;  /* 0x000000aac018723c */ /* 0x040fe20000001818 */
[----:B------:R-:W1:Y:S07]  /*6470*/  LDSM.16.M88.4 R168, [R250+0x800] ;  /* 0x00080000faa8783b */ /* 0x000e6e0000000200 */
[C---:B------:R-:W-:Y:S08]  /*6480*/  HMMA.16816.F32 R28, R192.reuse, R184, R28 ;  /* 0x000000b8c01c723c */ /* 0x040ff0000000181c */
[----:B------:R-:W-:Y:S01]  /*6490*/  HMMA.16816.F32 R32, R192, R186, R32 ;  /* 0x000000bac020723c */ /* 0x000fe20000001820 */
[----:B------:R-:W3:Y:S07]  /*64a0*/  LDSM.16.M88.4 R184, [R250+0x1000] ;  /* 0x00100000fab8783b */ /* 0x000eee0000000200 */
[C---:B--2---:R-:W-:Y:S08]  /*64b0*/  HMMA.16816.F32 R4, R196.reuse, R180, R4 ;  /* 0x000000b4c404723c */ /* 0x044ff00000001804 */
[C---:B------:R-:W-:Y:S01]  /*64c0*/  HMMA.16816.F32 R8, R196.reuse, R182, R8 ;  /* 0x000000b6c408723c */ /* 0x040fe20000001808 */
[----:B------:R-:W2:Y:S07]  /*64d0*/  LDSM.16.M88.4 R180, [R250+0x1800] ;  /* 0x00180000fab4783b */ /* 0x000eae0000000200 */
[C---:B-1----:R-:W-:Y:S08]  /*64e0*/  HMMA.16816.F32 R12, R196.reuse, R168, R12 ;  /* 0x000000a8c40c723c */ /* 0x042ff0000000180c */
[C---:B------:R-:W-:Y:S01]  /*64f0*/  HMMA.16816.F32 R16, R196.reuse, R170, R16 ;  /* 0x000000aac410723c */ /* 0x040fe20000001810 */
[----:B------:R-:W1:Y:S07]  /*6500*/  LDSM.16.M88.4 R168, [R249+0x2000] ;  /* 0x00200000f9a8783b */ /* 0x000e6e0000000200 */
[C---:B---3--:R-:W-:Y:S08]  /*6510*/  HMMA.16816.F32 R20, R196.reuse, R184, R20 ;  /* 0x000000b8c414723c */ /* 0x048ff00000001814 */
[C---:B------:R-:W-:Y:S01]  /*6520*/  HMMA.16816.F32 R24, R196.reuse, R186, R24 ;  /* 0x000000bac418723c */ /* 0x040fe20000001818 */
[----:B------:R-:W3:Y:S07]  /*6530*/  LDSM.16.M88.4 R184, [R249+0x2800] ;  /* 0x00280000f9b8783b */ /* 0x000eee0000000200 */
[C---:B--2---:R-:W-:Y:S08]  /*6540*/  HMMA.16816.F32 R28, R196.reuse, R180, R28 ;  /* 0x000000b4c41c723c */ /* 0x044ff0000000181c */
[----:B------:R-:W-:Y:S01]  /*6550*/  HMMA.16816.F32 R32, R196, R182, R32 ;  /* 0x000000b6c420723c */ /* 0x000fe20000001820 */
[----:B------:R-:W2:Y:S07]  /*6560*/  LDSM.16.M88.4 R180, [R249+0x3000] ;  /* 0x00300000f9b4783b */ /* 0x000eae0000000200 */
[C---:B-1----:R-:W-:Y:S08]  /*6570*/  HMMA.16816.F32 R4, R200.reuse, R168, R4 ;  /* 0x000000a8c804723c */ /* 0x042ff00000001804 */
[C---:B------:R-:W-:Y:S01]  /*6580*/  HMMA.16816.F32 R8, R200.reuse, R170, R8 ;  /* 0x000000aac808723c */ /* 0x040fe20000001808 */
[----:B------:R-:W1:Y:S07]  /*6590*/  LDSM.16.M88.4 R168, [R249+0x3800] ;  /* 0x00380000f9a8783b */ /* 0x000e6e0000000200 */
[C---:B---3--:R-:W-:Y:S08]  /*65a0*/  HMMA.16816.F32 R12, R200.reuse, R184, R12 ;  /* 0x000000b8c80c723c */ /* 0x048ff0000000180c */
[C---:B------:R-:W-:Y:S01]  /*65b0*/  HMMA.16816.F32 R16, R200.reuse, R186, R16 ;  /* 0x000000bac810723c */ /* 0x040fe20000001810 */
[----:B------:R3:W4:Y:S07]  /*65c0*/  LDSM.16.M88.4 R184, [R130] ;  /* 0x0000000082b8783b */ /* 0x00072e0000000200 */
[C---:B--2---:R-:W-:Y:S08]  /*65d0*/  HMMA.16816.F32 R20, R200.reuse, R180, R20 ;  /* 0x000000b4c814723c */ /* 0x044ff00000001814 */
[C---:B------:R-:W-:Y:S01]  /*65e0*/  HMMA.16816.F32 R24, R200.reuse, R182, R24 ;  /* 0x000000b6c818723c */ /* 0x040fe20000001818 */
[----:B------:R2:W2:Y:S07]  /*65f0*/  LDSM.16.M88.4 R180, [R129] ;  /* 0x0000000081b4783b */ /* 0x0004ae0000000200 */
[C---:B-1----:R-:W-:Y:S01]  /*6600*/  HMMA.16816.F32 R28, R200.reuse, R168, R28 ;  /* 0x000000a8c81c723c */ /* 0x042fe2000000181c */
[----:B---3--:R-:W3:Y:S07]  /*6610*/  LDL R130, [R1+0x28] ;  /* 0x0000280001827983 */ /* 0x008eee0000100800 */
[----:B------:R-:W-:Y:S01]  /*6620*/  HMMA.16816.F32 R32, R200, R170, R32 ;  /* 0x000000aac820723c */ /* 0x000fe20000001820 */
[----:B------:R1:W1:Y:S07]  /*6630*/  LDSM.16.M88.4 R168, [R128] ;  /* 0x0000000080a8783b */ /* 0x00026e0000000200 */
[C---:B----4-:R-:W-:Y:S01]  /*6640*/  HMMA.16816.F32 R4, R204.reuse, R184, R4 ;  /* 0x000000b8cc04723c */ /* 0x050fe20000001804 */
[----:B--2---:R-:W2:Y:S07]  /*6650*/  LDL R129, [R1+0x24] ;  /* 0x0000240001817983 */ /* 0x004eae0000100800 */
[C---:B------:R-:W-:Y:S01]  /*6660*/  HMMA.16816.F32 R8, R204.reuse, R186, R8 ;  /* 0x000000bacc08723c */ /* 0x040fe20000001808 */
[----:B------:R4:W4:Y:S07]  /*6670*/  LDSM.16.M88.4 R184, [R2] ;  /* 0x0000000002b8783b */ /* 0x00092e0000000200 */
[C---:B------:R-:W-:Y:S01]  /*6680*/  HMMA.16816.F32 R12, R204.reuse, R180, R12 ;  /* 0x000000b4cc0c723c */ /* 0x040fe2000000180c */
[----:B-1----:R-:W2:Y:S07]  /*6690*/  LDL R128, [R1+0x20] ;  /* 0x0000200001807983 */ /* 0x002eae0000100800 */
[C---:B------:R-:W-:Y:S01]  /*66a0*/  HMMA.16816.F32 R16, R204.reuse, R182, R16 ;  /* 0x000000b6cc10723c */ /* 0x040fe20000001810 */
[----:B------:R-:W1:Y:S07]  /*66b0*/  LDSM.16.M88.4 R180, [R0+0x2000] ;  /* 0x0020000000b4783b */ /* 0x000e6e0000000200 */
[C---:B------:R-:W-:Y:S01]  /*66c0*/  HMMA.16816.F32 R20, R204.reuse, R168, R20 ;  /* 0x000000a8cc14723c */ /* 0x040fe20000001814 */
[----:B----4-:R-:W2:Y:S07]  /*66d0*/  LDL R2, [R1+0x1c] ;  /* 0x00001c0001027983 */ /* 0x010eae0000100800 */
[C---:B------:R-:W-:Y:S01]  /*66e0*/  HMMA.16816.F32 R24, R204.reuse, R170, R24 ;  /* 0x000000aacc18723c */ /* 0x040fe20000001818 */
[----:B------:R-:W1:Y:S07]  /*66f0*/  LDSM.16.M88.4 R168, [R0+0x2800] ;  /* 0x0028000000a8783b */ /* 0x000e6e0000000200 */
[C---:B------:R-:W-:Y:S08]  /*6700*/  HMMA.16816.F32 R28, R204.reuse, R184, R28 ;  /* 0x000000b8cc1c723c */ /* 0x040ff0000000181c */
[----:B------:R-:W-:Y:S01]  /*6710*/  HMMA.16816.F32 R32, R204, R186, R32 ;  /* 0x000000bacc20723c */ /* 0x000fe20000001820 */
[----:B------:R-:W1:Y:S07]  /*6720*/  LDSM.16.M88.4 R184, [R0+0x3000] ;  /* 0x0030000000b8783b */ /* 0x000e6e0000000200 */
[C---:B-1----:R-:W-:Y:S08]  /*6730*/  HMMA.16816.F32 R4, R208.reuse, R180, R4 ;  /* 0x000000b4d004723c */ /* 0x042ff00000001804 */
[C---:B------:R-:W-:Y:S01]  /*6740*/  HMMA.16816.F32 R8, R208.reuse, R182, R8 ;  /* 0x000000b6d008723c */ /* 0x040fe20000001808 */
[----:B------:R-:W1:Y:S07]  /*6750*/  LDSM.16.M88.4 R180, [R0+0x3800] ;  /* 0x0038000000b4783b */ /* 0x000e6e0000000200 */
[C---:B------:R-:W-:Y:S08]  /*6760*/  HMMA.16816.F32 R12, R208.reuse, R168, R12 ;  /* 0x000000a8d00c723c */ /* 0x040ff0000000180c */
[C---:B------:R-:W-:Y:S01]  /*6770*/  HMMA.16816.F32 R16, R208.reuse, R170, R16 ;  /* 0x000000aad010723c */ /* 0x040fe20000001810 */
[----:B------:R-:W1:Y:S07]  /*6780*/  LDSM.16.M88.4 R168, [R250+0x2000] ;  /* 0x00200000faa8783b */ /* 0x000e6e0000000200 */
[C---:B------:R-:W-:Y:S08]  /*6790*/  HMMA.16816.F32 R20, R208.reuse, R184, R20 ;  /* 0x000000b8d014723c */ /* 0x040ff00000001814 */
[C---:B------:R-:W-:Y:S01]  /*67a0*/  HMMA.16816.F32 R24, R208.reuse, R186, R24 ;  /* 0x000000bad018723c */ /* 0x040fe20000001818 */
[----:B------:R-:W1:Y:S07]  /*67b0*/  LDSM.16.M88.4 R184, [R250+0x2800] ;  /* 0x00280000fab8783b */ /* 0x000e6e0000000200 */
[C---:B-1----:R-:W-:Y:S08]  /*67c0*/  HMMA.16816.F32 R28, R208.reuse, R180, R28 ;  /* 0x000000b4d01c723c */ /* 0x042ff0000000181c */
[----:B------:R-:W-:Y:S01]  /*67d0*/  HMMA.16816.F32 R32, R208, R182, R32 ;  /* 0x000000b6d020723c */ /* 0x000fe20000001820 */
        /* <DEDUP_REMOVED lines=8> */
[C---:B------:R-:W-:Y:S01]  /*6860*/  HMMA.16816.F32 R24, R212.reuse, R182, R24 ;  /* 0x000000b6d418723c */ /* 0x040fe20000001818 */
[----:B------:R-:W1:Y:S07]  /*6870*/  LDSM.16.M88.4 R180, [R249+0x4800] ;  /* 0x00480000f9b4783b */ /* 0x000e6e0000000200 */
[C---:B------:R-:W-:Y:S08]  /*6880*/  HMMA.16816.F32 R28, R212.reuse, R168, R28 ;  /* 0x000000a8d41c723c */ /* 0x040ff0000000181c */
[----:B------:R-:W-:Y:S01]  /*6890*/  HMMA.16816.F32 R32, R212, R170, R32 ;  /* 0x000000aad420723c */ /* 0x000fe20000001820 */
[----:B------:R-:W1:Y:S07]  /*68a0*/  LDSM.16.M88.4 R168, [R249+0x5000] ;  /* 0x00500000f9a8783b */ /* 0x000e6e0000000200 */
[C---:B------:R-:W-:Y:S08]  /*68b0*/  HMMA.16816.F32 R4, R216.reuse, R184, R4 ;  /* 0x000000b8d804723c */ /* 0x040ff00000001804 */
[C---:B------:R-:W-:Y:S01]  /*68c0*/  HMMA.16816.F32 R8, R216.reuse, R186, R8 ;  /* 0x000000bad808723c */ /* 0x040fe20000001808 */
[----:B------:R-:W1:Y:S07]  /*68d0*/  LDSM.16.M88.4 R184, [R249+0x5800] ;  /* 0x00580000f9b8783b */ /* 0x000e6e0000000200 */
[C---:B-1----:R-:W-:Y:S08]  /*68e0*/  HMMA.16816.F32 R12, R216.reuse, R180, R12 ;  /* 0x000000b4d80c723c */ /* 0x042ff0000000180c */
[C---:B------:R-:W-:Y:S08]  /*68f0*/  HMMA.16816.F32 R16, R216.reuse, R182, R16 ;  /* 0x000000b6d810723c */ /* 0x040ff00000001810 */
[C---:B------:R-:W-:Y:S08]  /*6900*/  HMMA.16816.F32 R20, R216.reuse, R168, R20 ;  /* 0x000000a8d814723c */ /* 0x040ff00000001814 */
[C---:B------:R-:W-:Y:S08]  /*6910*/  HMMA.16816.F32 R24, R216.reuse, R170, R24 ;  /* 0x000000aad818723c */ /* 0x040ff00000001818 */
[C---:B------:R-:W-:Y:S08]  /*6920*/  HMMA.16816.F32 R28, R216.reuse, R184, R28 ;  /* 0x000000b8d81c723c */ /* 0x040ff0000000181c */
[----:B------:R-:W-:Y:S01]  /*6930*/  HMMA.16816.F32 R32, R216, R186, R32 ;  /* 0x000000bad820723c */ /* 0x000fe20000001820 */
[----:B---3--:R1:W3:Y:S08]  /*6940*/  LDSM.16.M88.4 R180, [R130] ;  /* 0x0000000082b4783b */ /* 0x0082f00000000200 */
[----:B--2---:R2:W2:Y:S08]  /*6950*/  LDSM.16.M88.4 R168, [R129] ;  /* 0x0000000081a8783b */ /* 0x0044b00000000200 */
[----:B-1----:R-:W4:Y:S04]  /*6960*/  LDL R130, [R1+0x18] ;  /* 0x0000180001827983 */ /* 0x002f280000100800 */
[----:B------:R1:W1:Y:S01]  /*6970*/  LDSM.16.M88.4 R184, [R128] ;  /* 0x0000000080b8783b */ /* 0x0002620000000200 */
[C---:B---3--:R-:W-:Y:S07]  /*6980*/  HMMA.16816.F32 R4, R220.reuse, R180, R4 ;  /* 0x000000b4dc04723c */ /* 0x048fee0000001804 */
[----:B--2---:R-:W2:Y:S01]  /*6990*/  LDL R129, [R1+0x14] ;  /* 0x0000140001817983 */ /* 0x004ea20000100800 */
[C---:B------:R-:W-:Y:S03]  /*69a0*/  HMMA.16816.F32 R8, R220.reuse, R182, R8 ;  /* 0x000000b6dc08723c */ /* 0x040fe60000001808 */
[----:B------:R3:W3:Y:S05]  /*69b0*/  LDSM.16.M88.4 R180, [R2] ;  /* 0x0000000002b4783b */ /* 0x0006ea0000000200 */
[C---:B------:R-:W-:Y:S03]  /*69c0*/  HMMA.16816.F32 R12, R220.reuse, R168, R12 ;  /* 0x000000a8dc0c723c */ /* 0x040fe6000000180c */
[----:B-1----:R-:W2:Y:S05]  /*69d0*/  LDL R128, [R1+0x10] ;  /* 0x0000100001807983 */ /* 0x002eaa0000100800 */
[C---:B------:R-:W-:Y:S01]  /*69e0*/  HMMA.16816.F32 R16, R220.reuse, R170, R16 ;  /* 0x000000aadc10723c */ /* 0x040fe20000001810 */
[----:B------:R-:W1:Y:S07]  /*69f0*/  LDSM.16.M88.4 R168, [R0+0x4000] ;  /* 0x0040000000a8783b */ /* 0x000e6e0000000200 */
[C---:B------:R-:W-:Y:S01]  /*6a00*/  HMMA.16816.F32 R20, R220.reuse, R184, R20 ;  /* 0x000000b8dc14723c */ /* 0x040fe20000001814 */
[----:B---3--:R-:W2:Y:S04]  /*6a10*/  LDL R2, [R1+0xc] ;  /* 0x00000c0001027983 */ /* 0x008ea80000100800 */
[----:B------:R-:W2:Y:S03]  /*6a20*/  LDL.LU R174, [R1+0x60] ;  /* 0x0000600001ae7983 */ /* 0x000ea60000300800 */
[C---:B------:R-:W-:Y:S01]  /*6a30*/  HMMA.16816.F32 R24, R220.reuse, R186, R24 ;  /* 0x000000badc18723c */ /* 0x040fe20000001818 */
[----:B------:R-:W1:Y:S07]  /*6a40*/  LDSM.16.M88.4 R184, [R0+0x4800] ;  /* 0x0048000000b8783b */ /* 0x000e6e0000000200 */
[C---:B------:R-:W-:Y:S01]  /*6a50*/  HMMA.16816.F32 R28, R220.reuse, R180, R28 ;  /* 0x000000b4dc1c723c */ /* 0x040fe2000000181c */
[----:B------:R-:W2:Y:S04]  /*6a60*/  LDL R178, [R1+0x88] ;  /* 0x0000880001b27983 */ /* 0x000ea80000100800 */
[----:B------:R-:W2:Y:S03]  /*6a70*/  LDL R177, [R1+0x90] ;  /* 0x0000900001b17983 */ /* 0x000ea60000100800 */
        /* <DEDUP_REMOVED lines=35> */
[----:B----4-:R1:W4:Y:S08]  /*6cb0*/  LDSM.16.M88.4 R168, [R130] ;  /* 0x0000000082a8783b */ /* 0x0103300000000200 */
[----:B--2---:R-:W2:Y:S08]  /*6cc0*/  LDSM.16.M88.4 R184, [R129] ;  /* 0x0000000081b8783b */ /* 0x004eb00000000200 */
[----:B-1----:R-:W3:Y:S04]  /*6cd0*/  LDL R130, [R1+0x64] ;  /* 0x0000640001827983 */ /* 0x002ee80000100800 */
[----:B------:R1:W2:Y:S01]  /*6ce0*/  LDSM.16.M88.4 R180, [R128] ;  /* 0x0000000080b4783b */ /* 0x0002a20000000200 */
[C---:B----4-:R-:W-:Y:S08]  /*6cf0*/  HMMA.16816.F32 R4, R236.reuse, R168, R4 ;  /* 0x000000a8ec04723c */ /* 0x050ff00000001804 */
[C---:B------:R-:W-:Y:S01]  /*6d00*/  HMMA.16816.F32 R8, R236.reuse, R170, R8 ;  /* 0x000000aaec08723c */ /* 0x040fe20000001808 */
[----:B--2---:R-:W2:Y:S03]  /*6d10*/  LDSM.16.M88.4 R168, [R2] ;  /* 0x0000000002a8783b */ /* 0x004ea60000000200 */
[C---:B------:R-:W-:Y:S02]  /*6d20*/  IADD3 R175, R174.reuse, -0x1, RZ ;  /* 0xffffffffaeaf7810 */ /* 0x040fe40007ffe0ff */
[----:B------:R-:W-:Y:S02]  /*6d30*/  ISETP.GT.AND P6, PT, R174, R135, PT ;  /* 0x00000087ae00720c */ /* 0x000fe40003fc4270 */
[C---:B------:R-:W-:Y:S01]  /*6d40*/  HMMA.16816.F32 R12, R236.reuse, R184, R12 ;  /* 0x000000b8ec0c723c */ /* 0x040fe2000000180c */
[----:B-1----:R-:W4:Y:S07]  /*6d50*/  LDL.64 R128, [R1+0x68] ;  /* 0x0000680001807983 */ /* 0x002f2e0000100a00 */
[C---:B------:R-:W-:Y:S01]  /*6d60*/  HMMA.16816.F32 R16, R236.reuse, R186, R16 ;  /* 0x000000baec10723c */ /* 0x040fe20000001810 */
[----:B------:R-:W1:Y:S07]  /*6d70*/  LDSM.16.M88.4 R184, [R0+0x6000] ;  /* 0x0060000000b8783b */ /* 0x000e6e0000000200 */
[C---:B------:R-:W-:Y:S08]  /*6d80*/  HMMA.16816.F32 R20, R236.reuse, R180, R20 ;  /* 0x000000b4ec14723c */ /* 0x040ff00000001814 */
[C---:B------:R-:W-:Y:S01]  /*6d90*/  HMMA.16816.F32 R24, R236.reuse, R182, R24 ;  /* 0x000000b6ec18723c */ /* 0x040fe20000001818 */
[----:B------:R-:W1:Y:S07]  /*6da0*/  LDSM.16.M88.4 R180, [R0+0x6800] ;  /* 0x0068000000b4783b */ /* 0x000e6e0000000200 */
[C---:B--2---:R-:W-:Y:S08]  /*6db0*/  HMMA.16816.F32 R28, R236.reuse, R168, R28 ;  /* 0x000000a8ec1c723c */ /* 0x044ff0000000181c */
[----:B------:R-:W-:Y:S01]  /*6dc0*/  HMMA.16816.F32 R32, R236, R170, R32 ;  /* 0x000000aaec20723c */ /* 0x000fe20000001820 */
[----:B------:R-:W2:Y:S07]  /*6dd0*/  LDSM.16.M88.4 R168, [R0+0x7000] ;  /* 0x0070000000a8783b */ /* 0x000eae0000000200 */
[C---:B-1----:R-:W-:Y:S08]  /*6de0*/  HMMA.16816.F32 R4, R240.reuse, R184, R4 ;  /* 0x000000b8f004723c */ /* 0x042ff00000001804 */
[C---:B------:R-:W-:Y:S01]  /*6df0*/  HMMA.16816.F32 R8, R240.reuse, R186, R8 ;  /* 0x000000baf008723c */ /* 0x040fe20000001808 */
[----:B------:R1:W1:Y:S07]  /*6e00*/  LDSM.16.M88.4 R184, [R0+0x7800] ;  /* 0x0078000000b8783b */ /* 0x00026e0000000200 */
[C---:B------:R-:W-:Y:S08]  /*6e10*/  HMMA.16816.F32 R12, R240.reuse, R180, R12 ;  /* 0x000000b4f00c723c */ /* 0x040ff0000000180c */
[C---:B------:R-:W-:Y:S01]  /*6e20*/  HMMA.16816.F32 R16, R240.reuse, R182, R16 ;  /* 0x000000b6f010723c */ /* 0x040fe20000001810 */
[----:B------:R-:W1:Y:S07]  /*6e30*/  LDSM.16.M88.4 R180, [R250+0x6000] ;  /* 0x00600000fab4783b */ /* 0x000e6e0000000200 */
[C---:B--2---:R-:W-:Y:S04]  /*6e40*/  HMMA.16816.F32 R20, R240.reuse, R168, R20 ;  /* 0x000000a8f014723c */ /* 0x044fe80000001814 */
[----:B-1----:R-:W-:Y:S04]  /*6e50*/  @P6 SHF.R.S32.HI R0, RZ, 0x1f, R175 ;  /* 0x0000001fff006819 */ /* 0x002fe800000114af */
[C---:B------:R-:W-:Y:S01]  /*6e60*/  HMMA.16816.F32 R24, R240.reuse, R170, R24 ;  /* 0x000000aaf018723c */ /* 0x040fe20000001818 */
[----:B------:R-:W1:Y:S03]  /*6e70*/  LDSM.16.M88.4 R168, [R250+0x6800] ;  /* 0x00680000faa8783b */ /* 0x000e660000000200 */
[----:B------:R-:W-:Y:S04]  /*6e80*/  @P6 IMAD R0, R0, c[0x0][0x1e0], RZ ;  /* 0x0000780000006a24 */ /* 0x000fe800078e02ff */
[C---:B------:R-:W-:Y:S08]  /*6e90*/  HMMA.16816.F32 R28, R240.reuse, R184, R28 ;  /* 0x000000b8f01c723c */ /* 0x040ff0000000181c */
[----:B------:R-:W-:Y:S08]  /*6ea0*/  HMMA.16816.F32 R32, R240, R186, R32 ;  /* 0x000000baf020723c */ /* 0x000ff00000001820 */
[C---:B------:R-:W-:Y:S08]  /*6eb0*/  HMMA.16816.F32 R4, R244.reuse, R180, R4 ;  /* 0x000000b4f404723c */ /* 0x040ff00000001804 */
[C---:B------:R-:W-:Y:S01]  /*6ec0*/  HMMA.16816.F32 R8, R244.reuse, R182, R8 ;  /* 0x000000b6f408723c */ /* 0x040fe20000001808 */
[----:B------:R-:W2:Y:S07]  /*6ed0*/  LDSM.16.M88.4 R180, [R250+0x7000] ;  /* 0x00700000fab4783b */ /* 0x000eae0000000200 */
[C---:B-1----:R-:W-:Y:S08]  /*6ee0*/  HMMA.16816.F32 R12, R244.reuse, R168, R12 ;  /* 0x000000a8f40c723c */ /* 0x042ff0000000180c */
[C---:B------:R-:W-:Y:S04]  /*6ef0*/  HMMA.16816.F32 R16, R244.reuse, R170, R16 ;  /* 0x000000aaf410723c */ /* 0x040fe80000001810 */
[----:B------:R-:W-:Y:S02]  /*6f00*/  FMUL.FTZ R4, R4, c[0x0][0x320] ;  /* 0x0000c80004047a20 */ /* 0x000fe40000410000 */
[----:B------:R-:W-:Y:S02]  /*6f10*/  FMUL.FTZ R5, R5, c[0x0][0x320] ;  /* 0x0000c80005057a20 */ /* 0x000fe40000410000 */
[----:B------:R-:W1:Y:S01]  /*6f20*/  MUFU.TANH R191, R4 ;  /* 0x0000000400bf7308 */ /* 0x000e620000002400 */
[----:B------:R-:W-:Y:S03]  /*6f30*/  FMUL.FTZ R6, R6, c[0x0][0x320] ;  /* 0x0000c80006067a20 */ /* 0x000fe60000410000 */
[----:B------:R-:W-:Y:S02]  /*6f40*/  FMUL.FTZ R7, R7, c[0x0][0x320] ;  /* 0x0000c80007077a20 */ /* 0x000fe40000410000 */
[----:B------:R-:W-:Y:S02]  /*6f50*/  FMUL.FTZ R2, R8, c[0x0][0x320] ;  /* 0x0000c80008027a20 */ /* 0x000fe40000410000 */
[----:B------:R-:W-:Y:S02]  /*6f60*/  @P6 IMAD R8, R175, c[0x0][0x1e4], R0 ;  /* 0x00007900af086a24 */ /* 0x000fe400078e0200 */
[----:B------:R1:W1:Y:S01]  /*6f70*/  MUFU.TANH R176, R5 ;  /* 0x0000000500b07308 */ /* 0x0002620000002400 */
[----:B------:R-:W-:Y:S02]  /*6f80*/  FMUL.FTZ R11, R11, c[0x0][0x320] ;  /* 0x0000c8000b0b7a20 */ /* 0x000fe40000410000 */
[----:B------:R-:W-:Y:S02]  /*6f90*/  FMUL.FTZ R10, R10, c[0x0][0x320] ;  /* 0x0000c8000a0a7a20 */ /* 0x000fe40000410000 */
[----:B------:R-:W-:Y:S01]  /*6fa0*/  FMUL.FTZ R14, R14, c[0x0][0x320] ;  /* 0x0000c8000e0e7a20 */ /* 0x000fe20000410000 */
[C---:B--2---:R-:W-:Y:S04]  /*6fb0*/  HMMA.16816.F32 R20, R244.reuse, R180, R20 ;  /* 0x000000b4f414723c */ /* 0x044fe80000001814 */
[----:B------:R-:W2:Y:S01]  /*6fc0*/  MUFU.TANH R173, R6 ;  /* 0x0000000600ad7308 */ /* 0x000ea20000002400 */
[----:B------:R-:W-:Y:S02]  /*6fd0*/  FMUL.FTZ R9, R9, c[0x0][0x320] ;  /* 0x0000c80009097a20 */ /* 0x000fe40000410000 */
[----:B------:R-:W-:Y:S01]  /*6fe0*/  FMUL.FTZ R18, R18, c[0x0][0x320] ;  /* 0x0000c80012127a20 */ /* 0x000fe20000410000 */
[C---:B------:R-:W-:Y:S04]  /*6ff0*/  HMMA.16816.F32 R24, R244.reuse, R182, R24 ;  /* 0x000000b6f418723c */ /* 0x040fe80000001818 */
[----:B------:R-:W-:Y:S02]  /*7000*/  FMUL.FTZ R17, R17, c[0x0][0x320] ;  /* 0x0000c80011117a20 */ /* 0x000fe40000410000 */
[----:B------:R2:W2:Y:S01]  /*7010*/  MUFU.TANH R172, R7 ;  /* 0x0000000700ac7308 */ /* 0x0004a20000002400 */
[----:B------:R-:W-:Y:S02]  /*7020*/  FMUL.FTZ R16, R16, c[0x0][0x320] ;  /* 0x0000c80010107a20 */ /* 0x000fe40000410000 */
[----:B------:R-:W-:Y:S03]  /*7030*/  FMUL.FTZ R15, R15, c[0x0][0x320] ;  /* 0x0000c8000f0f7a20 */ /* 0x000fe60000410000 */
[----:B-1----:R-:W-:Y:S04]  /*7040*/  @P6 IMAD.WIDE.U32 R4, R175, c[0x0][0x1e0], RZ ;  /* 0x00007800af046a25 */ /* 0x002fe800078e00ff */
[----:B------:R-:W1:Y:S01]  /*7050*/  MUFU.TANH R185, R2 ;  /* 0x0000000200b97308 */ /* 0x000e620000002400 */
[----:B------:R-:W-:Y:S01]  /*7060*/  @P6 IMAD.SHL.U32 R132, R4, 0x40, RZ ;  /* 0x0000004004846824 */ /* 0x000fe200078e00ff */
[----:B------:R-:W-:Y:S01]  /*7070*/  @P6 IADD3 R8, R5, R8, RZ ;  /* 0x0000000805086210 */ /* 0x000fe20007ffe0ff */
[----:B------:R-:W-:Y:S02]  /*7080*/  FMUL.FTZ R20, R20, c[0x0][0x320] ;  /* 0x0000c80014147a20 */ /* 0x000fe40000410000 */
[----:B------:R-:W-:Y:S01]  /*7090*/  FMUL.FTZ R12, R12, c[0x0][0x320] ;  /* 0x0000c8000c0c7a20 */ /* 0x000fe20000410000 */
[----:B------:R-:W-:Y:S01]  /*70a0*/  @P6 SHF.L.U64.HI R8, R4, 0x6, R8 ;  /* 0x0000000604086819 */ /* 0x000fe20000010208 */
[----:B------:R-:W-:Y:S02]  /*70b0*/  FMUL.FTZ R13, R13, c[0x0][0x320] ;  /* 0x0000c8000d0d7a20 */ /* 0x000fe40000410000 */
[----:B------:R-:W-:Y:S01]  /*70c0*/  FMUL.FTZ R21, R21, c[0x0][0x320] ;  /* 0x0000c80015157a20 */ /* 0x000fe20000410000 */
[----:B------:R-:W-:Y:S01]  /*70d0*/  MUFU.TANH R133, R11 ;  /* 0x0000000b00857308 */ /* 0x000fe20000002400 */
[----:B------:R-:W-:Y:S02]  /*70e0*/  FMUL.FTZ R22, R22, c[0x0][0x320] ;  /* 0x0000c80016167a20 */ /* 0x000fe40000410000 */
[----:B------:R-:W-:Y:S01]  /*70f0*/  FMUL.FTZ R23, R23, c[0x0][0x320] ;  /* 0x0000c80017177a20 */ /* 0x000fe20000410000 */
[----:B--2---:R-:W2:Y:S01]  /*7100*/  LDSM.16.M88.4 R4, [R250+0x7800] ;  /* 0x00780000fa04783b */ /* 0x004ea20000000200 */
[----:B------:R-:W-:Y:S04]  /*7110*/  DEPBAR.LE SB0, 0x0 ;  /* 0x000080000000791a */ /* 0x000fe80000000000 */
[----:B------:R-:W-:Y:S01]  /*7120*/  FMUL.FTZ R24, R24, c[0x0][0x320] ;  /* 0x0000c80018187a20 */ /* 0x000fe20000410000 */
[----:B------:R-:W-:Y:S01]  /*7130*/  MUFU.TANH R135, R10 ;  /* 0x0000000a00877308 */ /* 0x000fe20000002400 */
[----:B------:R-:W-:Y:S01]  /*7140*/  FMUL.FTZ R25, R25, c[0x0][0x320] ;  /* 0x0000c80019197a20 */ /* 0x000fe20000410000 */
[----:B------:R-:W-:Y:S01]  /*7150*/  BAR.SYNC.DEFER_BLOCKING 0x0 ;  /* 0x0000000000007b1d */ /* 0x000fe20000010000 */
[----:B------:R-:W-:Y:S02]  /*7160*/  FMUL.FTZ R26, R26, c[0x0][0x320] ;  /* 0x0000c8001a1a7a20 */ /* 0x000fe40000410000 */
[----:B------:R-:W-:Y:S01]  /*7170*/  FMUL.FTZ R27, R27, c[0x0][0x320] ;  /* 0x0000c8001b1b7a20 */ /* 0x000fe20000410000 */
[C---:B--2---:R-:W-:Y:S04]  /*7180*/  HMMA.16816.F32 R28, R244.reuse, R4, R28 ;  /* 0x00000004f41c723c */ /* 0x044fe8000000181c */
[----:B------:R2:W1:Y:S04]  /*7190*/  MUFU.TANH R184, R9 ;  /* 0x0000000900b87308 */ /* 0x0004680000002400 */
[----:B------:R-:W-:Y:S06]  /*71a0*/  HMMA.16816.F32 R32, R244, R6, R32 ;  /* 0x00000006f420723c */ /* 0x000fec0000001820 */
[----:B------:R1:W-:Y:S10]  /*71b0*/  MUFU.TANH R190, R18 ;  /* 0x0000001200be7308 */ /* 0x0003f40000002400 */
[----:B------:R-:W-:Y:S01]  /*71c0*/  MUFU.TANH R187, R14 ;  /* 0x0000000e00bb7308 */ /* 0x000fe20000002400 */
[----:B------:R-:W-:Y:S02]  /*71d0*/  FMUL.FTZ R28, R28, c[0x0][0x320] ;  /* 0x0000c8001c1c7a20 */ /* 0x000fe40000410000 */
[----:B--2---:R-:W-:Y:S04]  /*71e0*/  @P1 IMAD.HI.U32 R9, R178, c[0x0][0x2c8], RZ ;  /* 0x0000b200b2091a27 */ /* 0x004fe800078e00ff */
[----:B------:R-:W-:Y:S03]  /*71f0*/  FMUL.FTZ R29, R29, c[0x0][0x320] ;  /* 0x0000c8001d1d7a20 */ /* 0x000fe60000410000 */
[----:B------:R-:W-:Y:S01]  /*7200*/  MUFU.TANH R189, R17 ;  /* 0x0000001100bd7308 */ /* 0x000fe20000002400 */
[----:B------:R-:W-:Y:S02]  /*7210*/  FMUL.FTZ R32, R32, c[0x0][0x320] ;  /* 0x0000c80020207a20 */ /* 0x000fe40000410000 */
[----:B------:R-:W-:Y:S02]  /*7220*/  FMUL.FTZ R34, R34, c[0x0][0x320] ;  /* 0x0000c80022227a20 */ /* 0x000fe40000410000 */
[----:B------:R-:W-:Y:S02]  /*7230*/  FMUL.FTZ R30, R30, c[0x0][0x320] ;  /* 0x0000c8001e1e7a20 */ /* 0x000fe40000410000 */
[----:B------:R-:W-:Y:S03]  /*7240*/  FMUL.FTZ R35, R35, c[0x0][0x320] ;  /* 0x0000c80023237a20 */ /* 0x000fe60000410000 */
[----:B------:R-:W-:Y:S10]  /*7250*/  MUFU.TANH R188, R16 ;  /* 0x0000001000bc7308 */ /* 0x000ff40000002400 */
[----:B------:R-:W-:Y:S01]  /*7260*/  MUFU.TANH R186, R15 ;  /* 0x0000000f00ba7308 */ /* 0x000fe20000002400 */
[----:B----4-:R-:W-:Y:S09]  /*7270*/  @P6 IADD3 R0, P0, R132, R128, RZ ;  /* 0x0000008084006210 */ /* 0x010ff20007f1e0ff */
[----:B------:R-:W2:Y:S01]  /*7280*/  MUFU.TANH R12, R12 ;  /* 0x0000000c000c7308 */ /* 0x000ea20000002400 */
[----:B---3--:R-:W-:Y:S02]  /*7290*/  @P6 IADD3.X R2, R8, R130, RZ, P0, !PT ;  /* 0x0000008208026210 */ /* 0x008fe400007fe4ff */
[C---:B------:R-:W-:Y:S04]  /*72a0*/  @P6 LEA R168, P0, R0.reuse, c[0x0][0x1c8], 0x1 ;  /* 0x0000720000a86a11 */ /* 0x040fe800078008ff */
[----:B------:R-:W-:Y:S03]  /*72b0*/  @P6 LEA.HI.X R169, R0, c[0x0][0x1cc], R2, 0x1, P0 ;  /* 0x0000730000a96a11 */ /* 0x000fe600000f0c02 */
[----:B------:R-:W3:Y:S01]  /*72c0*/  MUFU.TANH R13, R13 ;  /* 0x0000000d000d7308 */ /* 0x000ee20000002400 */
[----:B------:R-:W-:Y:S02]  /*72d0*/  @P6 IADD3 R181, P0, R128, 0x40, RZ ;  /* 0x0000004080b56810 */ /* 0x000fe40007f1e0ff */
[----:B------:R-:W-:Y:S01]  /*72e0*/  MOV R0, R178 ;  /* 0x000000b200007202 */ /* 0x000fe20000000f00 */
[----:B------:R-:W-:Y:S01]  /*72f0*/  @!PT LDS RZ, [RZ] ;  /* 0x00000000fffff984 */ /* 0x000fe20000000800 */
[----:B------:R-:W-:Y:S01]  /*7300*/  @!PT LDS RZ, [RZ] ;  /* 0x00000000fffff984 */ /* 0x000fe20000000800 */
[----:B------:R-:W-:Y:S01]  /*7310*/  @!PT LDS RZ, [RZ] ;  /* 0x00000000fffff984 */ /* 0x000fe20000000800 */
[----:B------:R4:W-:Y:S01]  /*7320*/  @P6 LDGSTS.E.BYPASS.LTC128B.128 [R131+0x10100], [R168.64], !P5 ;  /* 0x10100000a8836fae */ /* 0x0009e2000e901d46 */
[-C--:B------:R-:W-:Y:S02]  /*7330*/  @P6 IADD3.X R180, RZ, R130.reuse, RZ, P0, !PT ;  /* 0x00000082ffb46210 */ /* 0x080fe400007fe4ff */
[----:B------:R-:W-:Y:S02]  /*7340*/  @P6 IADD3 R2, P0, R132, R181, RZ ;  /* 0x000000b584026210 */ /* 0x000fe40007f1e0ff */
[----:B------:R-:W-:Y:S01]  /*7350*/  @P1 SHF.R.U32.HI R0, RZ, c[0x0][0x2cc], R9 ;  /* 0x0000b300ff001a19 */ /* 0x000fe20000011609 */
[----:B------:R-:W-:Y:S01]  /*7360*/  IMAD.MOV.U32 R9, RZ, RZ, -0x40 ;  /* 0xffffffc0ff097424 */ /* 0x000fe200078e00ff */
[----:B------:R-:W-:Y:S01]  /*7370*/  MUFU.TANH R21, R21 ;  /* 0x0000001500157308 */ /* 0x000fe20000002400 */
[----:B------:R-:W-:Y:S01]  /*7380*/  @P6 IMAD.X R11, R8, 0x1, R180, P0 ;  /* 0x00000001080b6824 */ /* 0x000fe200000e06b4 */
[C---:B------:R-:W-:Y:S04]  /*7390*/  @P6 LEA R10, P0, R2.reuse, c[0x0][0x1c8], 0x1 ;  /* 0x00007200020a6a11 */ /* 0x040fe800078008ff */
[----:B------:R-:W-:Y:S02]  /*73a0*/  @P6 LEA.HI.X R11, R2, c[0x0][0x1cc], R11, 0x1, P0 ;  /* 0x00007300020b6a11 */ /* 0x000fe400000f0c0b */
[----:B------:R-:W-:Y:S02]  /*73b0*/  @P6 IADD3 R171, P0, R128, 0x80, RZ ;  /* 0x0000008080ab6810 */ /* 0x000fe40007f1e0ff */
[----:B------:R-:W-:Y:S01]  /*73c0*/  MUFU.TANH R22, R22 ;  /* 0x0000001600167308 */ /* 0x000fe20000002400 */
[----:B------:R1:W-:Y:S01]  /*73d0*/  @P6 LDGSTS.E.BYPASS.LTC128B.128 [R131+0x12100], [R10.64], !P4 ;  /* 0x121000000a836fae */ /* 0x0003e2000e101d46 */
[----:B------:R-:W-:Y:S02]  /*73e0*/  @P6 IADD3.X R170, RZ, R130, RZ, P0, !PT ;  /* 0x00000082ffaa6210 */ /* 0x000fe400007fe4ff */
[----:B------:R-:W-:Y:S06]  /*73f0*/  @P6 IADD3 R2, P0, R132, R171, RZ ;  /* 0x000000ab84026210 */ /* 0x000fec0007f1e0ff */
[----:B------:R-:W-:Y:S10]  /*7400*/  MUFU.TANH R23, R23 ;  /* 0x0000001700177308 */ /* 0x000ff40000002400 */
[----:B------:R-:W-:Y:S01]  /*7410*/  MUFU.TANH R24, R24 ;  /* 0x0000001800187308 */ /* 0x000fe20000002400 */
[----:B-1----:R-:W1:Y:S09]  /*7420*/  SHFL.IDX PT, R11, R0, RZ, 0x1c1f ;  /* 0x001c1fff000b7589 */ /* 0x002e7200000e0000 */
[----:B------:R-:W-:Y:S01]  /*7430*/  MUFU.TANH R25, R25 ;  /* 0x0000001900197308 */ /* 0x000fe20000002400 */
[----:B------:R1:W2:Y:S09]  /*7440*/  SHFL.IDX PT, R10, R0, 0x1, 0x1c1f ;  /* 0x003c1f00000a7f89 */ /* 0x0002b200000e0000 */
[----:B------:R-:W-:Y:S10]  /*7450*/  MUFU.TANH R28, R28 ;  /* 0x0000001c001c7308 */ /* 0x000ff40000002400 */
[----:B------:R-:W-:Y:S01]  /*7460*/  MUFU.TANH R29, R29 ;  /* 0x0000001d001d7308 */ /* 0x000fe20000002400 */
[----:B-1----:R-:W-:Y:S09]  /*7470*/  @P6 IADD3.X R0, R8, R170, RZ, P0, !PT ;  /* 0x000000aa08006210 */ /* 0x002ff200007fe4ff */
[----:B------:R-:W-:Y:S01]  /*7480*/  MUFU.TANH R32, R32 ;  /* 0x0000002000207308 */ /* 0x000fe20000002400 */
[C---:B------:R-:W-:Y:S04]  /*7490*/  @P6 LEA R4, P0, R2.reuse, c[0x0][0x1c8], 0x1 ;  /* 0x0000720002046a11 */ /* 0x040fe800078008ff */
[----:B------:R-:W-:Y:S01]  /*74a0*/  @P6 LEA.HI.X R5, R2, c[0x0][0x1cc], R0, 0x1, P0 ;  /* 0x0000730002056a11 */ /* 0x000fe200000f0c00 */
[----:B------:R-:W-:Y:S01]  /*74b0*/  IMAD R0, R174, R9, 0x1 ;  /* 0x00000001ae007424 */ /* 0x000fe200078e0209 */
[----:B----4-:R-:W-:Y:S03]  /*74c0*/  @P6 IADD3 R169, P0, R128, 0xc0, RZ ;  /* 0x000000c080a96810 */ /* 0x010fe60007f1e0ff */
[----:B------:R1:W-:Y:S01]  /*74d0*/  @P6 LDGSTS.E.BYPASS.LTC128B.128 [R131+0x14100], [R4.64], !P3 ;  /* 0x1410000004836fae */ /* 0x0003e2000d901d46 */
[----:B------:R-:W-:Y:S01]  /*74e0*/  @P6 IADD3.X R9, RZ, R130, RZ, P0, !PT ;  /* 0x00000082ff096210 */ /* 0x000fe200007fe4ff */
[----:B------:R-:W-:Y:S01]  /*74f0*/  MUFU.TANH R26, R26 ;  /* 0x0000001a001a7308 */ /* 0x000fe20000002400 */
[----:B------:R-:W-:Y:S04]  /*7500*/  IADD3 R0, R0, c[0x0][0x1d0], -R177 ;  /* 0x0000740000007a10 */ /* 0x000fe80007ffe8b1 */
[----:B------:R-:W-:Y:S04]  /*7510*/  IADD3 R0, R0, -c[0x0][0x168], RZ ;  /* 0x80005a0000007a10 */ /* 0x000fe80007ffe0ff */
[C---:B------:R-:W-:Y:S01]  /*7520*/  IADD3 R2, R0.reuse, R11, RZ ;  /* 0x0000000b00027210 */ /* 0x040fe20007ffe0ff */
[----:B------:R-:W-:Y:S01]  /*7530*/  MUFU.TANH R27, R27 ;  /* 0x0000001b001b7308 */ /* 0x000fe20000002400 */
[----:B--2---:R-:W-:Y:S02]  /*7540*/  IADD3 R0, R0, R10, RZ ;  /* 0x0000000a00007210 */ /* 0x004fe40007ffe0ff */
[----:B------:R-:W-:Y:S07]  /*7550*/  @P6 MOV R10, c[0x0][0x1e4] ;  /* 0x00007900000a6a02 */ /* 0x000fee0000000f00 */
[----:B------:R-:W-:Y:S01]  /*7560*/  MUFU.TANH R30, R30 ;  /* 0x0000001e001e7308 */ /* 0x000fe20000002400 */
[----:B-1----:R-:W-:Y:S05]  /*7570*/  @P6 IADD3 R4, P0, R132, R169, RZ ;  /* 0x000000a984046210 */ /* 0x002fea0007f1e0ff */
[----:B------:R-:W-:Y:S01]  /*7580*/  @P6 IMAD.X R5, R8, 0x1, R9, P0 ;  /* 0x0000000108056824 */ /* 0x000fe200000e0609 */
[C---:B------:R-:W-:Y:S04]  /*7590*/  @P6 LEA R6, P0, R4.reuse, c[0x0][0x1c8], 0x1 ;  /* 0x0000720004066a11 */ /* 0x040fe800078008ff */
[----:B------:R-:W-:Y:S02]  /*75a0*/  @P6 LEA.HI.X R7, R4, c[0x0][0x1cc], R5, 0x1, P0 ;  /* 0x0000730004076a11 */ /* 0x000fe400000f0c05 */
[----:B------:R-:W-:Y:S03]  /*75b0*/  @P6 MOV R5, c[0x0][0x1e0] ;  /* 0x0000780000056a02 */ /* 0x000fe60000000f00 */
[----:B------:R1:W-:Y:S01]  /*75c0*/  @P6 LDGSTS.E.BYPASS.LTC128B.128 [R131+0x16100], [R6.64], !P2 ;  /* 0x1610000006836fae */ /* 0x0003e2000d101d46 */
[C---:B------:R-:W-:Y:S04]  /*75d0*/  @P6 LEA R4, P0, R5.reuse, R132, 0x5 ;  /* 0x0000008405046211 */ /* 0x040fe800078028ff */
[----:B------:R-:W-:Y:S01]  /*75e0*/  @P6 LEA.HI.X R8, R5, R8, R10, 0x5, P0 ;  /* 0x0000000805086211 */ /* 0x000fe200000f2c0a */
[----:B------:R-:W-:Y:S01]  /*75f0*/  FMUL.FTZ R5, R19, c[0x0][0x320] ;  /* 0x0000c80013057a20 */ /* 0x000fe20000410000 */
[----:B------:R2:W-:Y:S01]  /*7600*/  MUFU.TANH R10, R20 ;  /* 0x00000014000a7308 */ /* 0x0005e20000002400 */
[C---:B------:R-:W-:Y:S04]  /*7610*/  ISETP.GT.AND P0, PT, R2.reuse, RZ, PT ;  /* 0x000000ff0200720c */ /* 0x040fe80003f04270 */
[----:B------:R-:W-:Y:S02]  /*7620*/  FSEL R19, R191, -INF , P0 ;  /* 0xff800000bf137808 */ /* 0x000fe40000000000 */
[----:B------:R-:W-:Y:S03]  /*7630*/  ISETP.GT.AND P0, PT, R2, 0x1, PT ;  /* 0x000000010200780c */ /* 0x000fe60003f04270 */
[----:B------:R4:W3:Y:S01]  /*7640*/  MUFU.TANH R191, R5 ;  /* 0x0000000500bf7308 */ /* 0x0008e20000002400 */
[----:B------:R-:W-:Y:S02]  /*7650*/  FSEL R18, R176, -INF , P0 ;  /* 0xff800000b0127808 */ /* 0x000fe40000000000 */
[C---:B------:R-:W-:Y:S04]  /*7660*/  ISETP.GT.AND P0, PT, R0.reuse, RZ, PT ;  /* 0x000000ff0000720c */ /* 0x040fe80003f04270 */
[----:B------:R-:W-:Y:S02]  /*7670*/  FSEL R168, R173, -INF , P0 ;  /* 0xff800000ada87808 */ /* 0x000fe40000000000 */
[----:B------:R-:W-:Y:S01]  /*7680*/  ISETP.GT.AND P0, PT, R0, 0x1, PT ;  /* 0x000000010000780c */ /* 0x000fe20003f04270 */
[----:B-1----:R-:W-:Y:S01]  /*7690*/  FMUL.FTZ R7, R33, c[0x0][0x320] ;  /* 0x0000c80021077a20 */ /* 0x002fe20000410000 */
[----:B------:R-:W-:Y:S02]  /*76a0*/  FMNMX.FTZ R6, R168, R134, !PT ;  /* 0x00000086a8067209 */ /* 0x000fe40007810000 */
[----:B--2---:R-:W-:Y:S02]  /*76b0*/  FSEL R20, R172, -INF , P0 ;  /* 0xff800000ac147808 */ /* 0x004fe40000000000 */
[----:B------:R-:W-:Y:S01]  /*76c0*/  ISETP.GT.AND P0, PT, R2, 0x8, PT ;  /* 0x000000080200780c */ /* 0x000fe20003f04270 */
[----:B------:R-:W1:Y:S01]  /*76d0*/  MUFU.TANH R7, R7 ;  /* 0x0000000700077308 */ /* 0x000e620000002400 */
[----:B------:R-:W-:Y:S02]  /*76e0*/  FMNMX.FTZ R6, R20, R6, !PT ;  /* 0x0000000614067209 */ /* 0x000fe40007810000 */
[----:B------:R-:W-:Y:S02]  /*76f0*/  FSEL R14, R185, -INF , P0 ;  /* 0xff800000b90e7808 */ /* 0x000fe40000000000 */
[----:B------:R-:W-:Y:S02]  /*7700*/  ISETP.GT.AND P0, PT, R2, 0x9, PT ;  /* 0x000000090200780c */ /* 0x000fe40003f04270 */
[----:B----4-:R-:W-:Y:S02]  /*7710*/  FMNMX.FTZ R5, R19, R3, !PT ;  /* 0x0000000313057209 */ /* 0x010fe40007810000 */
[----:B------:R-:W-:Y:S02]  /*7720*/  FSEL R17, R184, -INF , P0 ;  /* 0xff800000b8117808 */ /* 0x000fe40000000000 */
[----:B------:R-:W-:Y:S02]  /*7730*/  ISETP.GT.AND P0, PT, R0, 0x8, PT ;  /* 0x000000080000780c */ /* 0x000fe40003f04270 */
[----:B------:R-:W-:Y:S02]  /*7740*/  FMNMX.FTZ R5, R18, R5, !PT ;  /* 0x0000000512057209 */ /* 0x000fe40007810000 */
[----:B------:R-:W-:Y:S02]  /*7750*/  FSEL R16, R135, -INF , P0 ;  /* 0xff80000087107808 */ /* 0x000fe40000000000 */
[----:B------:R-:W-:Y:S01]  /*7760*/  ISETP.GT.AND P0, PT, R0, 0x9, PT ;  /* 0x000000090000780c */ /* 0x000fe20003f04270 */
[----:B------:R-:W-:Y:S01]  /*7770*/  MUFU.TANH R135, R35 ;  /* 0x0000002300877308 */ /* 0x000fe20000002400 */
[----:B------:R-:W-:Y:S02]  /*7780*/  FMNMX.FTZ R5, R14, R5, !PT ;  /* 0x000000050e057209 */ /* 0x000fe40007810000 */
[----:B------:R-:W-:Y:S02]  /*7790*/  FSEL R15, R133, -INF , P0 ;  /* 0xff800000850f7808 */ /* 0x000fe40000000000 */
[----:B------:R-:W-:Y:S02]  /*77a0*/  ISETP.GT.AND P0, PT, R2, 0x10, PT ;  /* 0x000000100200780c */ /* 0x000fe40003f04270 */
[----:B------:R-:W-:Y:S02]  /*77b0*/  FMNMX.FTZ R5, R17, R5, !PT ;  /* 0x0000000511057209 */ /* 0x000fe40007810000 */
[----:B------:R-:W-:Y:S02]  /*77c0*/  FSEL R185, R12, -INF , P0 ;  /* 0xff8000000cb97808 */ /* 0x000fe40000000000 */
[----:B------:R-:W-:Y:S02]  /*77d0*/  ISETP.GT.AND P0, PT, R2, 0x11, PT ;  /* 0x000000110200780c */ /* 0x000fe40003f04270 */
[----:B------:R-:W-:Y:S02]  /*77e0*/  FMNMX.FTZ R5, R185, R5, !PT ;  /* 0x00000005b9057209 */ /* 0x000fe40007810000 */
[----:B---3--:R-:W-:Y:S02]  /*77f0*/  FSEL R184, R13, -INF , P0 ;  /* 0xff8000000db87808 */ /* 0x008fe40000000000 */
[----:B------:R-:W-:Y:S02]  /*7800*/  ISETP.GT.AND P0, PT, R0, 0x10, PT ;  /* 0x000000100000780c */ /* 0x000fe40003f04270 */
[----:B------:R-:W-:Y:S02]  /*7810*/  FMNMX.FTZ R5, R184, R5, !PT ;  /* 0x00000005b8057209 */ /* 0x000fe40007810000 */
[----:B------:R-:W-:Y:S02]  /*7820*/  FSEL R187, R187, -INF , P0 ;  /* 0xff800000bbbb7808 */ /* 0x000fe40000000000 */
        /* <DEDUP_REMOVED lines=15> */
[----:B------:R-:W-:Y:S04]  /*7920*/  ISETP.GT.AND P0, PT, R2, 0x20, PT ;  /* 0x000000200200780c */ /* 0x000fe80003f04270 */
[----:B------:R-:W-:Y:S01]  /*7930*/  FSEL R198, R10, -INF , P0 ;  /* 0xff8000000ac67808 */ /* 0x000fe20000000000 */
[----:B------:R-:W-:Y:S01]  /*7940*/  FMUL.FTZ R10, R31, c[0x0][0x320] ;  /* 0x0000c8001f0a7a20 */ /* 0x000fe20000410000 */
[----:B------:R-:W-:Y:S02]  /*7950*/  ISETP.GT.AND P0, PT, R2, 0x21, PT ;  /* 0x000000210200780c */ /* 0x000fe40003f04270 */
[----:B------:R-:W-:Y:S02]  /*7960*/  FMNMX.FTZ R5, R198, R5, !PT ;  /* 0x00000005c6057209 */ /* 0x000fe40007810000 */
[----:B------:R-:W-:Y:S01]  /*7970*/  FSEL R199, R21, -INF , P0 ;  /* 0xff80000015c77808 */ /* 0x000fe20000000000 */
[----:B------:R-:W2:Y:S01]  /*7980*/  MUFU.TANH R10, R10 ;  /* 0x0000000a000a7308 */ /* 0x000ea20000002400 */
[----:B------:R-:W-:Y:S02]  /*7990*/  ISETP.GT.AND P0, PT, R0, 0x20, PT ;  /* 0x000000200000780c */ /* 0x000fe40003f04270 */
[----:B------:R-:W-:Y:S02]  /*79a0*/  FMNMX.FTZ R5, R199, R5, !PT ;  /* 0x00000005c7057209 */ /* 0x000fe40007810000 */
[----:B------:R-:W-:Y:S02]  /*79b0*/  FSEL R132, R22, -INF , P0 ;  /* 0xff80000016847808 */ /* 0x000fe40000000000 */
[----:B------:R-:W-:Y:S04]  /*79c0*/  ISETP.GT.AND P0, PT, R0, 0x21, PT ;  /* 0x000000210000780c */ /* 0x000fe80003f04270 */
[----:B------:R-:W-:Y:S02]  /*79d0*/  FSEL R11, R23, -INF , P0 ;  /* 0xff800000170b7808 */ /* 0x000fe40000000000 */
[----:B------:R-:W-:Y:S02]  /*79e0*/  ISETP.GT.AND P0, PT, R2, 0x28, PT ;  /* 0x000000280200780c */ /* 0x000fe40003f04270 */
[----:B------:R-:W-:Y:S02]  /*79f0*/  MOV R23, R132 ;  /* 0x0000008400177202 */ /* 0x000fe40000000f00 */
[----:B------:R-:W-:Y:S01]  /*7a00*/  FSEL R192, R24, -INF , P0 ;  /* 0xff80000018c07808 */ /* 0x000fe20000000000 */
[----:B------:R-:W-:Y:S01]  /*7a10*/  IMAD.MOV.U32 R24, RZ, RZ, R11 ;  /* 0x000000ffff187224 */ /* 0x000fe200078e000b */
        /* <DEDUP_REMOVED lines=14> */
[----:B------:R3:W4:Y:S01]  /*7b00*/  MUFU.TANH R6, R34 ;  /* 0x0000002200067308 */ /* 0x0007220000002400 */
[----:B------:R-:W-:Y:S02]  /*7b10*/  FMNMX.FTZ R5, R176, R5, !PT ;  /* 0x00000005b0057209 */ /* 0x000fe40007810000 */
[----:B------:R-:W-:Y:S02]  /*7b20*/  FMNMX.FTZ R2, R190, R2, !PT ;  /* 0x00000002be027209 */ /* 0x000fe40007810000 */
[----:B-1----:R-:W-:Y:S02]  /*7b30*/  FSEL R177, R7, -INF , P0 ;  /* 0xff80000007b17808 */ /* 0x002fe40000000000 */
[----:B------:R-:W-:Y:S02]  /*7b40*/  FMNMX.FTZ R2, R191, R2, !PT ;  /* 0x00000002bf027209 */ /* 0x000fe40007810000 */
[----:B------:R-:W-:Y:S02]  /*7b50*/  FMNMX.FTZ R5, R177, R5, !PT ;  /* 0x00000005b1057209 */ /* 0x000fe40007810000 */
[----:B------:R-:W-:Y:S02]  /*7b60*/  ISETP.GT.AND P0, PT, R0, 0x28, PT ;  /* 0x000000280000780c */ /* 0x000fe40003f04270 */
[----:B------:R-:W-:Y:S01]  /*7b70*/  FMNMX.FTZ R2, R23, R2, !PT ;  /* 0x0000000217027209 */ /* 0x000fe20007810000 */
[----:B------:R-:W1:Y:S03]  /*7b80*/  SHFL.BFLY PT, R133, R5, 0x2, 0x1f ;  /* 0x0c401f0005857f89 */ /* 0x000e6600000e0000 */
        /* <DEDUP_REMOVED lines=10> */
[----:B--2---:R-:W-:Y:S02]  /*7c30*/  FSEL R172, R10, -INF , P0 ;  /* 0xff8000000aac7808 */ /* 0x004fe40000000000 */
[----:B------:R-:W-:Y:S02]  /*7c40*/  ISETP.GT.AND P0, PT, R0, 0x38, PT ;  /* 0x000000380000780c */ /* 0x000fe40003f04270 */
[----:B-1----:R-:W-:Y:S02]  /*7c50*/  FMNMX.FTZ R133, R5, R133, !PT ;  /* 0x0000008505857209 */ /* 0x002fe40007810000 */
[----:B----4-:R-:W-:Y:S02]  /*7c60*/  FSEL R173, R6, -INF , P0 ;  /* 0xff80000006ad7808 */ /* 0x010fe40000000000 */
[----:B------:R-:W-:Y:S01]  /*7c70*/  ISETP.GT.AND P0, PT, R0, 0x39, PT ;  /* 0x000000390000780c */ /* 0x000fe20003f04270 */
[----:B------:R-:W1:Y:S01]  /*7c80*/  SHFL.BFLY PT, R6, R133, 0x1, 0x1f ;  /* 0x0c201f0085067f89 */ /* 0x000e6200000e0000 */
[----:B------:R-:W-:Y:S02]  /*7c90*/  FMNMX.FTZ R0, R172, R2, !PT ;  /* 0x00000002ac007209 */ /* 0x000fe40007810000 */
[----:B------:R-:W-:Y:S02]  /*7ca0*/  FSEL R135, R135, -INF , P0 ;  /* 0xff80000087877808 */ /* 0x000fe40000000000 */
[----:B------:R-:W-:Y:S02]  /*7cb0*/  @P6 IADD3 R2, P0, R4, R128, RZ ;  /* 0x0000008004026210 */ /* 0x000fe40007f1e0ff */
[----:B------:R-:W-:Y:S01]  /*7cc0*/  FMNMX.FTZ R0, R173, R0, !PT ;  /* 0x00000000ad007209 */ /* 0x000fe20007810000 */
[----:B------:R-:W2:Y:S01]  /*7cd0*/  LDL.LU.64 R128, [R1+0x148] ;  /* 0x0001480001807983 */ /* 0x000ea20000300a00 */
[----:B------:R-:W-:Y:S02]  /*7ce0*/  @P6 IADD3.X R5, R8, R130, RZ, P0, !PT ;  /* 0x0000008208056210 */ /* 0x000fe400007fe4ff */
[C---:B------:R-:W-:Y:S02]  /*7cf0*/  @P6 LEA R10, P0, R2.reuse, c[0x0][0x1c8], 0x1 ;  /* 0x00007200020a6a11 */ /* 0x040fe400078008ff */
[----:B------:R-:W-:Y:S01]  /*7d00*/  FMNMX.FTZ R0, R135, R0, !PT ;  /* 0x0000000087007209 */ /* 0x000fe20007810000 */
[----:B------:R-:W3:Y:S01]  /*7d10*/  LDL.LU R130, [R1+0x144] ;  /* 0x0001440001827983 */ /* 0x000ee20000300800 */
[----:B------:R-:W-:Y:S02]  /*7d20*/  @P6 LEA.HI.X R11, R2, c[0x0][0x1cc], R5, 0x1, P0 ;  /* 0x00007300020b6a11 */ /* 0x000fe400000f0c05 */
[----:B------:R-:W-:Y:S01]  /*7d30*/  @P6 IADD3 R5, P0, R4, R181, RZ ;  /* 0x000000b504056210 */ /* 0x000fe20007f1e0ff */
[----:B------:R-:W4:Y:S03]  /*7d40*/  SHFL.BFLY PT, R2, R0, 0x2, 0x1f ;  /* 0x0c401f0000027f89 */ /* 0x000f2600000e0000 */
[----:B------:R-:W-:Y:S02]  /*7d50*/  @P6 IADD3.X R180, R8, R180, RZ, P0, !PT ;  /* 0x000000b408b46210 */ /* 0x000fe400007fe4ff */
[----:B------:R-:W-:Y:S02]  /*7d60*/  @P6 LEA R12, P0, R5, c[0x0][0x1c8], 0x1 ;  /* 0x00007200050c6a11 */ /* 0x000fe400078008ff */
[----:B-1----:R-:W-:Y:S01]  /*7d70*/  FMNMX.FTZ R133, R133, R6, !PT ;  /* 0x0000000685857209 */ /* 0x002fe20007810000 */
[----:B------:R1:W-:Y:S01]  /*7d80*/  @P6 LDGSTS.E.BYPASS.LTC128B.128 [R131+0x11100], [R10.64], !P5 ;  /* 0x111000000a836fae */ /* 0x0003e2000e901d46 */
[----:B------:R-:W-:Y:S02]  /*7d90*/  @P6 LEA.HI.X R13, R5, c[0x0][0x1cc], R180, 0x1, P0 ;  /* 0x00007300050d6a11 */ /* 0x000fe400000f0cb4 */
[----:B------:R-:W-:Y:S01]  /*7da0*/  @P6 IADD3 R5, P0, R4, R171, RZ ;  /* 0x000000ab04056210 */ /* 0x000fe20007f1e0ff */
[----:B------:R-:W-:Y:S03]  /*7db0*/  FMUL.FTZ R180, R133, c[0x0][0x2d0] ;  /* 0x0000b40085b47a20 */ /* 0x000fe60000410000 */
[----:B------:R-:W-:Y:S01]  /*7dc0*/  @P6 IADD3.X R170, R8, R170, RZ, P0, !PT ;  /* 0x000000aa08aa6210 */ /* 0x000fe200007fe4ff */
[----:B------:R1:W-:Y:S01]  /*7dd0*/  @P6 LDGSTS.E.BYPASS.LTC128B.128 [R131+0x13100], [R12.64], !P4 ;  /* 0x131000000c836fae */ /* 0x0003e2000e101d46 */
[----:B------:R-:W-:Y:S05]  /*7de0*/  @P6 IADD3 R4, P0, R4, R169, RZ ;  /* 0x000000a904046210 */ /* 0x000fea0007f1e0ff */
[----:B------:R-:W-:Y:S01]  /*7df0*/  @P6 IMAD.X R7, R8, 0x1, R9, P0 ;  /* 0x0000000108076824 */ /* 0x000fe200000e0609 */
[C---:B------:R-:W-:Y:S02]  /*7e00*/  @P6 LEA R8, P0, R5.reuse, c[0x0][0x1c8], 0x1 ;  /* 0x0000720005086a11 */ /* 0x040fe400078008ff */
[----:B----4-:R-:W-:Y:S02]  /*7e10*/  FMNMX.FTZ R0, R0, R2, !PT ;  /* 0x0000000200007209 */ /* 0x010fe40007810000 */
[----:B------:R-:W-:Y:S02]  /*7e20*/  @P6 LEA.HI.X R9, R5, c[0x0][0x1cc], R170, 0x1, P0 ;  /* 0x0000730005096a11 */ /* 0x000fe400000f0caa */
[C---:B------:R-:W-:Y:S01]  /*7e30*/  @P6 LEA R6, P0, R4.reuse, c[0x0][0x1c8], 0x1 ;  /* 0x0000720004066a11 */ /* 0x040fe200078008ff */
[----:B------:R-:W4:Y:S03]  /*7e40*/  SHFL.BFLY PT, R2, R0, 0x1, 0x1f ;  /* 0x0c201f0000027f89 */ /* 0x000f2600000e0000 */
[----:B------:R-:W-:Y:S02]  /*7e50*/  @P6 LEA.HI.X R7, R4, c[0x0][0x1cc], R7, 0x1, P0 ;  /* 0x0000730004076a11 */ /* 0x000fe400000f0c07 */
[----:B------:R-:W-:Y:S03]  /*7e60*/  FSETP.NEU.FTZ.AND P0, PT, R133, -INF , PT ;  /* 0xff8000008500780b */ /* 0x000fe60003f1d000 */
[----:B------:R1:W-:Y:S01]  /*7e70*/  @P6 LDGSTS.E.BYPASS.LTC128B.128 [R131+0x15100], [R8.64], !P3 ;  /* 0x1510000008836fae */ /* 0x0003e2000d901d46 */
[----:B------:R-:W-:Y:S05]  /*7e80*/  FSEL R180, R180, RZ, P0 ;  /* 0x000000ffb4b47208 */ /* 0x000fea0000000000 */
[--C-:B------:R-:W-:Y:S02]  /*7e90*/  FFMA.FTZ R17, R17, c[0x0][0x2d0], -R180.reuse ;  /* 0x0000b40011117a23 */ /* 0x100fe400000108b4 */
[----:B------:R1:W-:Y:S01]  /*7ea0*/  @P6 LDGSTS.E.BYPASS.LTC128B.128 [R131+0x17100], [R6.64], !P2 ;  /* 0x1710000006836fae */ /* 0x0003e2000d101d46 */
[--C-:B------:R-:W-:Y:S01]  /*7eb0*/  FFMA.FTZ R14, R14, c[0x0][0x2d0], -R180.reuse ;  /* 0x0000b4000e0e7a23 */ /* 0x100fe200000108b4 */
[----:B------:R-:W-:Y:S01]  /*7ec0*/  MUFU.EX2 R22, R17 ;  /* 0x0000001100167308 */ /* 0x000fe20000000800 */
[--C-:B------:R-:W-:Y:S02]  /*7ed0*/  FFMA.FTZ R19, R19, c[0x0][0x2d0], -R180.reuse ;  /* 0x0000b40013137a23 */ /* 0x100fe400000108b4 */
[----:B------:R-:W-:Y:S01]  /*7ee0*/  FFMA.FTZ R18, R18, c[0x0][0x2d0], -R180 ;  /* 0x0000b40012127a23 */ /* 0x000fe200000108b4 */
[----:B----4-:R-:W-:Y:S02]  /*7ef0*/  FMNMX.FTZ R132, R0, R2, !PT ;  /* 0x0000000200847209 */ /* 0x010fe40007810000 */
[----:B------:R-:W-:Y:S01]  /*7f00*/  LDSM.16.MT88.4 R28, [R251] ;  /* 0x00000000fb1c783b */ /* 0x000fe20000004200 */
[----:B------:R-:W-:Y:S02]  /*7f10*/  FSEL R0, R133, RZ, P0 ;  /* 0x000000ff85007208 */ /* 0x000fe40000000000 */
[C---:B------:R-:W-:Y:S01]  /*7f20*/  FSETP.NEU.FTZ.AND P0, PT, R132.reuse, -INF , PT ;  /* 0xff8000008400780b */ /* 0x040fe20003f1d000 */
[----:B------:R-:W-:Y:S01]  /*7f30*/  FMUL.FTZ R181, R132, c[0x0][0x2d0] ;  /* 0x0000b40084b57a20 */ /* 0x000fe20000410000 */
[----:B------:R-:W4:Y:S01]  /*7f40*/  MUFU.EX2 R32, R14 ;  /* 0x0000000e00207308 */ /* 0x000f220000000800 */
[----:B------:R-:W-:Y:S01]  /*7f50*/  FADD.FTZ R0, -R0, R3 ;  /* 0x0000000300007221 */ /* 0x000fe20000010100 */
[----:B------:R-:W-:Y:S01]  /*7f60*/  FSEL R2, R132, RZ, P0 ;  /* 0x000000ff84027208 */ /* 0x000fe20000000000 */
[----:B------:R-:W0:Y:S01]  /*7f70*/  LDGDEPBAR ;  /* 0x00000000000079af */ /* 0x000e220000000000 */
[----:B------:R-:W-:Y:S01]  /*7f80*/  FSEL R181, R181, RZ, P0 ;  /* 0x000000ffb5b57208 */ /* 0x000fe20000000000 */
[----:B------:R-:W-:Y:S04]  /*7f90*/  FMUL.FTZ R0, R0, c[0x0][0x2d0] ;  /* 0x0000b40000007a20 */ /* 0x000fe80000410000 */
[--C-:B------:R-:W-:Y:S01]  /*7fa0*/  FFMA.FTZ R15, R15, c[0x0][0x2d0], -R181.reuse ;  /* 0x0000b4000f0f7a23 */ /* 0x100fe200000108b5 */
[----:B------:R-:W4:Y:S01]  /*7fb0*/  MUFU.EX2 R3, R0 ;  /* 0x0000000000037308 */ /* 0x000f220000000800 */
[--C-:B------:R-:W-:Y:S01]  /*7fc0*/  FFMA.FTZ R16, R16, c[0x0][0x2d0], -R181.reuse ;  /* 0x0000b40010107a23 */ /* 0x100fe200000108b5 */
[----:B-1----:R-:W2:Y:S01]  /*7fd0*/  LDL.LU R131, [R1+0x140] ;  /* 0x0001400001837983 */ /* 0x002ea20000300800 */
[--C-:B------:R-:W-:Y:S02]  /*7fe0*/  FFMA.FTZ R20, R20, c[0x0][0x2d0], -R181.reuse ;  /* 0x0000b40014147a23 */ /* 0x100fe400000108b5 */
[--C-:B------:R-:W-:Y:S05]  /*7ff0*/  FFMA.FTZ R168, R168, c[0x0][0x2d0], -R181.reuse ;  /* 0x0000b400a8a87a23 */ /* 0x100fea00000108b5 */
[----:B------:R-:W1:Y:S01]  /*8000*/  MUFU.EX2 R25, R15 ;  /* 0x0000000f00197308 */ /* 0x000e620000000800 */
[----:B----4-:R-:W-:Y:S09]  /*8010*/  F2FP.PACK_AB R170, R22, R32 ;  /* 0x0000002016aa723e */ /* 0x010ff200000000ff */
[----:B------:R-:W4:Y:S01]  /*8020*/  MUFU.EX2 R21, R16 ;  /* 0x0000001000157308 */ /* 0x000f220000000800 */
[C---:B------:R-:W-:Y:S02]  /*8030*/  FMUL.FTZ R4, R3.reuse, R136 ;  /* 0x0000008803047220 */ /* 0x040fe40000410000 */
[----:B------:R-:W2:Y:S01]  /*8040*/  LDL R136, [R1+0x48] ;  /* 0x0000480001887983 */ /* 0x000ea20000100800 */
[----:B------:R-:W-:Y:S01]  /*8050*/  FADD.FTZ R0, -R2, R134 ;  /* 0x0000008602007221 */ /* 0x000fe20000010100 */
[----:B------:R-:W-:Y:S01]  /*8060*/  MOV R134, R24 ;  /* 0x0000001800867202 */ /* 0x000fe20000000f00 */
[C---:B------:R-:W-:Y:S04]  /*8070*/  FMUL.FTZ R17, R3.reuse, R149 ;  /* 0x0000009503117220 */ /* 0x040fe80000410000 */
[----:B------:R-:W-:Y:S01]  /*8080*/  MUFU.EX2 R33, R20 ;  /* 0x0000001400217308 */ /* 0x000fe20000000800 */
[----:B------:R-:W-:Y:S02]  /*8090*/  FMUL.FTZ R0, R0, c[0x0][0x2d0] ;  /* 0x0000b40000007a20 */ /* 0x000fe40000410000 */
[C---:B------:R-:W-:Y:S01]  /*80a0*/  FMUL.FTZ R8, R3.reuse, R140 ;  /* 0x0000008c03087220 */ /* 0x040fe20000410000 */
[----:B-1----:R-:W-:Y:S01]  /*80b0*/  MOV R2, R25 ;  /* 0x0000001900027202 */ /* 0x002fe20000000f00 */
[C---:B------:R-:W-:Y:S01]  /*80c0*/  FMUL.FTZ R25, R3.reuse, R157 ;  /* 0x0000009d03197220 */ /* 0x040fe20000410000 */
[----:B------:R-:W1:Y:S01]  /*80d0*/  LDSM.16.MT88.4 R12, [R248] ;  /* 0x00000000f80c783b */ /* 0x000e620000004200 */
[----:B------:R-:W-:Y:S01]  /*80e0*/  MOV R140, R23 ;  /* 0x00000017008c7202 */ /* 0x000fe20000000f00 */
[C---:B------:R-:W-:Y:S02]  /*80f0*/  FMUL.FTZ R9, R3.reuse, R141 ;  /* 0x0000008d03097220 */ /* 0x040fe40000410000 */
[----:B------:R-:W1:Y:S01]  /*8100*/  MUFU.EX2 R0, R0 ;  /* 0x0000000000007308 */ /* 0x000e620000000800 */
[----:B------:R-:W-:Y:S02]  /*8110*/  IMAD.MOV.U32 R141, RZ, RZ, R22 ;  /* 0x000000ffff8d7224 */ /* 0x000fe400078e0016 */
[C---:B------:R-:W-:Y:S01]  /*8120*/  FMUL.FTZ R5, R3.reuse, R137 ;  /* 0x0000008903057220 */ /* 0x040fe20000410000 */
[----:B----4-:R-:W-:Y:S01]  /*8130*/  F2FP.PACK_AB R171, R2, R21 ;  /* 0x0000001502ab723e */ /* 0x010fe200000000ff */
[C---:B------:R-:W-:Y:S01]  /*8140*/  FMUL.FTZ R16, R3.reuse, R148 ;  /* 0x0000009403107220 */ /* 0x040fe20000410000 */
[----:B------:R-:W-:Y:S01]  /*8150*/  MOV R148, R32 ;  /* 0x0000002000947202 */ /* 0x000fe20000000f00 */
[C---:B------:R-:W-:Y:S02]  /*8160*/  FMUL.FTZ R24, R3.reuse, R156 ;  /* 0x0000009c03187220 */ /* 0x040fe40000410000 */
[C---:B------:R-:W-:Y:S01]  /*8170*/  FMUL.FTZ R32, R3.reuse, R164 ;  /* 0x000000a403207220 */ /* 0x040fe20000410000 */
[----:B------:R4:W1:Y:S01]  /*8180*/  MUFU.EX2 R35, R18 ;  /* 0x0000001200237308 */ /* 0x0008620000000800 */
[C---:B------:R-:W-:Y:S02]  /*8190*/  FMUL.FTZ R36, R3.reuse, R36 ;  /* 0x0000002403247220 */ /* 0x040fe40000410000 */
[C---:B------:R-:W-:Y:S02]  /*81a0*/  FMUL.FTZ R37, R3.reuse, R37 ;  /* 0x0000002503257220 */ /* 0x040fe40000410000 */
[C---:B------:R-:W-:Y:S02]  /*81b0*/  FMUL.FTZ R40, R3.reuse, R40 ;  /* 0x0000002803287220 */ /* 0x040fe40000410000 */
[C---:B------:R-:W-:Y:S02]  /*81c0*/  FMUL.FTZ R41, R3.reuse, R41 ;  /* 0x0000002903297220 */ /* 0x040fe40000410000 */
[C---:B------:R-:W-:Y:S01]  /*81d0*/  FMUL.FTZ R44, R3.reuse, R44 ;  /* 0x0000002c032c7220 */ /* 0x040fe20000410000 */
[----:B------:R4:W4:Y:S01]  /*81e0*/  MUFU.EX2 R183, R19 ;  /* 0x0000001300b77308 */ /* 0x0009220000000800 */
[C---:B------:R-:W-:Y:S02]  /*81f0*/  FMUL.FTZ R45, R3.reuse, R45 ;  /* 0x0000002d032d7220 */ /* 0x040fe40000410000 */
[----:B------:R-:W-:Y:S02]  /*8200*/  FMUL.FTZ R48, R3, R48 ;  /* 0x0000003003307220 */ /* 0x000fe40000410000 */
[C---:B-1----:R-:W-:Y:S02]  /*8210*/  FMUL.FTZ R26, R0.reuse, R158 ;  /* 0x0000009e001a7220 */ /* 0x042fe40000410000 */
[----:B------:R-:W2:Y:S01]  /*8220*/  LDL.LU R158, [R1+0x80] ;  /* 0x00008000019e7983 */ /* 0x000ea20000300800 */
[C---:B------:R-:W-:Y:S01]  /*8230*/  FMUL.FTZ R10, R0.reuse, R142 ;  /* 0x0000008e000a7220 */ /* 0x040fe20000410000 */
[----:B------:R-:W-:Y:S01]  /*8240*/  MOV R142, R21 ;  /* 0x00000015008e7202 */ /* 0x000fe20000000f00 */
[----:B------:R1:W1:Y:S01]  /*8250*/  MUFU.EX2 R182, R168 ;  /* 0x000000a800b67308 */ /* 0x0002620000000800 */
[----:B------:R-:W2:Y:S01]  /*8260*/  LDL.LU R157, [R1+0x84] ;  /* 0x00008400019d7983 */ /* 0x000ea20000300800 */
[C---:B------:R-:W-:Y:S02]  /*8270*/  FMUL.FTZ R6, R0.reuse, R138 ;  /* 0x0000008a00067220 */ /* 0x040fe40000410000 */
[C---:B------:R-:W-:Y:S01]  /*8280*/  FMUL.FTZ R7, R0.reuse, R139 ;  /* 0x0000008b00077220 */ /* 0x040fe20000410000 */
[----:B------:R-:W2:Y:S01]  /*8290*/  LDL R149, [R1+0x4] ;  /* 0x0000040001957983 */ /* 0x000ea20000100800 */
[C---:B------:R-:W-:Y:S02]  /*82a0*/  FMUL.FTZ R11, R0.reuse, R143 ;  /* 0x0000008f000b7220 */ /* 0x040fe40000410000 */
[C---:B----4-:R-:W-:Y:S01]  /*82b0*/  FMUL.FTZ R18, R0.reuse, R150 ;  /* 0x0000009600127220 */ /* 0x050fe20000410000 */
[----:B------:R-:W4:Y:S01]  /*82c0*/  LDSM.16.MT88.4 R20, [R252] ;  /* 0x00000000fc14783b */ /* 0x000f220000004200 */
[C---:B------:R-:W-:Y:S01]  /*82d0*/  FMUL.FTZ R27, R0.reuse, R159 ;  /* 0x0000009f001b7220 */ /* 0x040fe20000410000 */
[----:B------:R-:W-:Y:S01]  /*82e0*/  MOV R150, R33 ;  /* 0x0000002100967202 */ /* 0x000fe20000000f00 */
[C---:B------:R-:W-:Y:S02]  /*82f0*/  FMUL.FTZ R38, R0.reuse, R38 ;  /* 0x0000002600267220 */ /* 0x040fe40000410000 */
[C---:B------:R-:W-:Y:S01]  /*8300*/  FMUL.FTZ R19, R0.reuse, R151 ;  /* 0x0000009700137220 */ /* 0x040fe20000410000 */
[----:B------:R-:W-:Y:S01]  /*8310*/  MOV R151, R35 ;  /* 0x0000002300977202 */ /* 0x000fe20000000f00 */
[C---:B------:R-:W-:Y:S02]  /*8320*/  FMUL.FTZ R39, R0.reuse, R39 ;  /* 0x0000002700277220 */ /* 0x040fe40000410000 */
[C---:B------:R-:W-:Y:S02]  /*8330*/  FMUL.FTZ R42, R0.reuse, R42 ;  /* 0x0000002a002a7220 */ /* 0x040fe40000410000 */
[C---:B------:R-:W-:Y:S02]  /*8340*/  FMUL.FTZ R43, R0.reuse, R43 ;  /* 0x0000002b002b7220 */ /* 0x040fe40000410000 */
[C---:B------:R-:W-:Y:S01]  /*8350*/  FMUL.FTZ R46, R0.reuse, R46 ;  /* 0x0000002e002e7220 */ /* 0x040fe20000410000 */
[----:B-1----:R-:W-:Y:S01]  /*8360*/  F2FP.PACK_AB R168, R35, R183 ;  /* 0x000000b723a8723e */ /* 0x002fe200000000ff */
[C---:B------:R-:W-:Y:S01]  /*8370*/  FMUL.FTZ R35, R0.reuse, R167 ;  /* 0x000000a700237220 */ /* 0x040fe20000410000 */
[----:B------:R-:W-:Y:S01]  /*8380*/  F2FP.PACK_AB R169, R33, R182 ;  /* 0x000000b621a9723e */ /* 0x000fe200000000ff */
[----:B------:R-:W-:Y:S02]  /*8390*/  IMAD.MOV.U32 R156, RZ, RZ, R140 ;  /* 0x000000ffff9c7224 */ /* 0x000fe400078e008c */
[C---:B------:R-:W-:Y:S02]  /*83a0*/  FMUL.FTZ R33, R3.reuse, R165 ;  /* 0x000000a503217220 */ /* 0x040fe40000410000 */
[C---:B------:R-:W-:Y:S02]  /*83b0*/  FMUL.FTZ R47, R0.reuse, R47 ;  /* 0x0000002f002f7220 */ /* 0x040fe40000410000 */
[C---:B------:R-:W-:Y:S05]  /*83c0*/  HMMA.16816.F32 R4, R168.reuse, R12, R4 ;  /* 0x0000000ca804723c */ /* 0x040fea0000001804 */
[C---:B------:R-:W-:Y:S02]  /*83d0*/  FMUL.FTZ R49, R3.reuse, R49 ;  /* 0x0000003103317220 */ /* 0x040fe40000410000 */
[C---:B------:R-:W-:Y:S01]  /*83e0*/  FMUL.FTZ R12, R3.reuse, R144 ;  /* 0x00000090030c7220 */ /* 0x040fe20000410000 */
[C---:B------:R-:W-:Y:S04]  /*83f0*/  HMMA.16816.F32 R8, R168.reuse, R14, R8 ;  /* 0x0000000ea808723c */ /* 0x040fe80000001808 */
[C---:B------:R-:W-:Y:S02]  /*8400*/  FMUL.FTZ R13, R3.reuse, R145 ;  /* 0x00000091030d7220 */ /* 0x040fe40000410000 */
[C---:B------:R-:W-:Y:S02]  /*8410*/  FMUL.FTZ R50, R0.reuse, R50 ;  /* 0x0000003200327220 */ /* 0x040fe40000410000 */
[C---:B------:R-:W-:Y:S04]  /*8420*/  FMUL.FTZ R14, R0.reuse, R146 ;  /* 0x00000092000e7220 */ /* 0x040fe80000410000 */
[C---:B------:R-:W-:Y:S02]  /*8430*/  FMUL.FTZ R15, R0.reuse, R147 ;  /* 0x00000093000f7220 */ /* 0x040fe40000410000 */
[----:B------:R-:W-:Y:S01]  /*8440*/  LDSM.16.MT88.4 R144, [R252+0x800] ;  /* 0x00080000fc90783b */ /* 0x000fe20000004200 */
[C---:B------:R-:W-:Y:S02]  /*8450*/  FMUL.FTZ R51, R0.reuse, R51 ;  /* 0x0000003300337220 */ /* 0x040fe40000410000 */
[C---:B------:R-:W-:Y:S02]  /*8460*/  FMUL.FTZ R52, R3.reuse, R52 ;  /* 0x0000003403347220 */ /* 0x040fe40000410000 */
[C---:B----4-:R-:W-:Y:S03]  /*8470*/  HMMA.16816.F32 R12, R168.reuse, R20, R12 ;  /* 0x00000014a80c723c */ /* 0x050fe6000000180c */
[C---:B------:R-:W-:Y:S02]  /*8480*/  FMUL.FTZ R53, R3.reuse, R53 ;  /* 0x0000003503357220 */ /* 0x040fe40000410000 */
[C---:B------:R-:W-:Y:S02]  /*8490*/  FMUL.FTZ R54, R0.reuse, R54 ;  /* 0x0000003600367220 */ /* 0x040fe40000410000 */
[C---:B------:R-:W-:Y:S01]  /*84a0*/  FMUL.FTZ R20, R3.reuse, R152 ;  /* 0x0000009803147220 */ /* 0x040fe20000410000 */
[C---:B------:R-:W-:Y:S04]  /*84b0*/  HMMA.16816.F32 R16, R168.reuse, R22, R16 ;  /* 0x00000016a810723c */ /* 0x040fe80000001810 */
[C---:B------:R-:W-:Y:S01]  /*84c0*/  FMUL.FTZ R21, R3.reuse, R153 ;  /* 0x0000009903157220 */ /* 0x040fe20000410000 */
[----:B------:R-:W-:Y:S01]  /*84d0*/  MOV R153, R142 ;  /* 0x0000008e00997202 */ /* 0x000fe20000000f00 */
[C---:B------:R-:W-:Y:S01]  /*84e0*/  FMUL.FTZ R55, R0.reuse, R55 ;  /* 0x0000003700377220 */ /* 0x040fe20000410000 */
[----:B------:R-:W-:Y:S01]  /*84f0*/  MOV R152, R141 ;  /* 0x0000008d00987202 */ /* 0x000fe20000000f00 */
[C---:B------:R-:W-:Y:S01]  /*8500*/  FMUL.FTZ R22, R0.reuse, R154 ;  /* 0x0000009a00167220 */ /* 0x040fe20000410000 */
[----:B------:R-:W-:Y:S01]  /*8510*/  MOV R154, R134 ;  /* 0x00000086009a7202 */ /* 0x000fe20000000f00 */
[----:B------:R-:W-:Y:S02]  /*8520*/  LDSM.16.MT88.4 R140, [R248+0x800] ;  /* 0x00080000f88c783b */ /* 0x000fe40000004200 */
[C---:B------:R-:W-:Y:S01]  /*8530*/  FMUL.FTZ R23, R0.reuse, R155 ;  /* 0x0000009b00177220 */ /* 0x040fe20000410000 */
[----:B------:R-:W-:Y:S01]  /*8540*/  MOV R155, R2 ;  /* 0x00000002009b7202 */ /* 0x000fe20000000f00 */
[----:B------:R-:W-:Y:S02]  /*8550*/  IMAD.MOV.U32 R134, RZ, RZ, R34 ;  /* 0x000000ffff867224 */ /* 0x000fe400078e0022 */
[C---:B------:R-:W-:Y:S02]  /*8560*/  FMUL.FTZ R34, R0.reuse, R166 ;  /* 0x000000a600227220 */ /* 0x040fe40000410000 */
[C---:B------:R-:W-:Y:S01]  /*8570*/  FMUL.FTZ R56, R3.reuse, R56 ;  /* 0x0000003803387220 */ /* 0x040fe20000410000 */
[C---:B------:R-:W-:Y:S03]  /*8580*/  HMMA.16816.F32 R20, R168.reuse, R28, R20 ;  /* 0x0000001ca814723c */ /* 0x040fe60000001814 */
[C---:B------:R-:W-:Y:S02]  /*8590*/  FMUL.FTZ R57, R3.reuse, R57 ;  /* 0x0000003903397220 */ /* 0x040fe40000410000 */
[C---:B------:R-:W-:Y:S02]  /*85a0*/  FMUL.FTZ R58, R0.reuse, R58 ;  /* 0x0000003a003a7220 */ /* 0x040fe40000410000 */
[C---:B------:R-:W-:Y:S01]  /*85b0*/  FMUL.FTZ R28, R3.reuse, R160 ;  /* 0x000000a0031c7220 */ /* 0x040fe20000410000 */
[C---:B------:R-:W-:Y:S04]  /*85c0*/  HMMA.16816.F32 R24, R168.reuse, R30, R24 ;  /* 0x0000001ea818723c */ /* 0x040fe80000001818 */
[C---:B------:R-:W-:Y:S02]  /*85d0*/  FMUL.FTZ R29, R3.reuse, R161 ;  /* 0x000000a1031d7220 */ /* 0x040fe40000410000 */
[C---:B------:R-:W-:Y:S02]  /*85e0*/  FMUL.FTZ R59, R0.reuse, R59 ;  /* 0x0000003b003b7220 */ /* 0x040fe40000410000 */
[C---:B------:R-:W-:Y:S04]  /*85f0*/  FMUL.FTZ R30, R0.reuse, R162 ;  /* 0x000000a2001e7220 */ /* 0x040fe80000410000 */
        /* <DEDUP_REMOVED lines=39> */
[C---:B------:R-:W-:Y:S02]  /*8870*/  FMUL.FTZ R98, R0.reuse, R98 ;  /* 0x0000006200627220 */ /* 0x040fe40000410000 */
[C---:B------:R-:W-:Y:S02]  /*8880*/  FMUL.FTZ R99, R0.reuse, R99 ;  /* 0x0000006300637220 */ /* 0x040fe40000410000 */
[--C-:B------:R-:W-:Y:S02]  /*8890*/  FFMA.FTZ R2, R185, c[0x0][0x2d0], -R180.reuse ;  /* 0x0000b400b9027a23 */ /* 0x100fe400000108b4 */
[C---:B------:R-:W-:Y:S02]  /*88a0*/  FMUL.FTZ R100, R3.reuse, R100 ;  /* 0x0000006403647220 */ /* 0x040fe40000410000 */
        /* <DEDUP_REMOVED lines=13> */
[----:B-1----:R-:W-:Y:S02]  /*8980*/  FFMA.FTZ R2, R184, c[0x0][0x2d0], -R180 ;  /* 0x0000b400b8027a23 */ /* 0x002fe400000108b4 */
[C---:B------:R-:W-:Y:S02]  /*8990*/  FMUL.FTZ R113, R3.reuse, R113 ;  /* 0x0000007103717220 */ /* 0x040fe40000410000 */
[----:B------:R1:W4:Y:S01]  /*89a0*/  MUFU.EX2 R161, R2 ;  /* 0x0000000200a17308 */ /* 0x0003220000000800 */
        /* <DEDUP_REMOVED lines=10> */
[C---:B------:R-:W-:Y:S02]  /*8a50*/  FMUL.FTZ R126, R0.reuse, R126 ;  /* 0x0000007e007e7220 */ /* 0x040fe40000410000 */
[C---:B------:R-:W-:Y:S02]  /*8a60*/  FMUL.FTZ R127, R0.reuse, R127 ;  /* 0x0000007f007f7220 */ /* 0x040fe40000410000 */
[--C-:B-1----:R-:W-:Y:S02]  /*8a70*/  FFMA.FTZ R2, R187, c[0x0][0x2d0], -R181.reuse ;  /* 0x0000b400bb027a23 */ /* 0x102fe400000108b5 */
[C---:B------:R-:W-:Y:S02]  /*8a80*/  FMUL.FTZ R124, R3.reuse, R124 ;  /* 0x0000007c037c7220 */ /* 0x040fe40000410000 */
[----:B------:R1:W-:Y:S01]  /*8a90*/  MUFU.EX2 R160, R2 ;  /* 0x0000000200a07308 */ /* 0x0003e20000000800 */
[C---:B------:R-:W-:Y:S02]  /*8aa0*/  FMUL.FTZ R125, R3.reuse, R125 ;  /* 0x0000007d037d7220 */ /* 0x040fe40000410000 */
[C---:B---3--:R-:W-:Y:S01]  /*8ab0*/  FMUL.FTZ R130, R0.reuse, R130 ;  /* 0x0000008200827220 */ /* 0x048fe20000410000 */
[----:B--2---:R-:W2:Y:S01]  /*8ac0*/  LDSM.16.MT88.4 R136, [R136] ;  /* 0x000000008888783b */ /* 0x004ea20000004200 */
[----:B------:R-:W-:Y:S02]  /*8ad0*/  FMUL.FTZ R131, R0, R131 ;  /* 0x0000008300837220 */ /* 0x000fe40000410000 */
[C---:B------:R-:W-:Y:S02]  /*8ae0*/  FMUL.FTZ R128, R3.reuse, R128 ;  /* 0x0000008003807220 */ /* 0x040fe40000410000 */
[C---:B------:R-:W-:Y:S02]  /*8af0*/  FMUL.FTZ R129, R3.reuse, R129 ;  /* 0x0000008103817220 */ /* 0x040fe40000410000 */
[----:B-1----:R-:W-:Y:S04]  /*8b00*/  FFMA.FTZ R2, R186, c[0x0][0x2d0], -R181 ;  /* 0x0000b400ba027a23 */ /* 0x002fe800000108b5 */
[----:B------:R1:W3:Y:S01]  /*8b10*/  MUFU.EX2 R162, R2 ;  /* 0x0000000200a27308 */ /* 0x0002e20000000800 */
[C---:B--2---:R-:W-:Y:S03]  /*8b20*/  HMMA.16816.F32 R28, R168.reuse, R136, R28 ;  /* 0x00000088a81c723c */ /* 0x044fe6000000181c */
[----:B------:R-:W-:Y:S02]  /*8b30*/  FFMA.FTZ R183, R3, R158, R183 ;  /* 0x0000009e03b77223 */ /* 0x000fe400000100b7 */
[----:B------:R-:W-:Y:S01]  /*8b40*/  FFMA.FTZ R182, R0, R157, R182 ;  /* 0x0000009d00b67223 */ /* 0x000fe200000100b6 */
[----:B------:R-:W-:Y:S01]  /*8b50*/  MOV R157, R155 ;  /* 0x0000009b009d7202 */ /* 0x000fe20000000f00 */
[--C-:B------:R-:W-:Y:S01]  /*8b60*/  FFMA.FTZ R0, R198, c[0x0][0x2d0], -R180.reuse ;  /* 0x0000b400c6007a23 */ /* 0x100fe200000108b4 */
[C---:B------:R-:W-:Y:S01]  /*8b70*/  HMMA.16816.F32 R32, R168.reuse, R138, R32 ;  /* 0x0000008aa820723c */ /* 0x040fe20000001820 */
[----:B------:R-:W2:Y:S03]  /*8b80*/  LDSM.16.MT88.4 R136, [R248+0x2000] ;  /* 0x00200000f888783b */ /* 0x000ea60000004200 */
[--C-:B-1----:R-:W-:Y:S04]  /*8b90*/  FFMA.FTZ R2, R188, c[0x0][0x2d0], -R180.reuse ;  /* 0x0000b400bc027a23 */ /* 0x102fe800000108b4 */
[----:B------:R1:W-:Y:S01]  /*8ba0*/  MUFU.EX2 R185, R2 ;  /* 0x0000000200b97308 */ /* 0x0003e20000000800 */
[----:B------:R1:W5:Y:S03]  /*8bb0*/  LDL.LU R198, [R1+0x13c] ;  /* 0x00013c0001c67983 */ /* 0x0003660000300800 */
[--C-:B-1----:R-:W-:Y:S06]  /*8bc0*/  FFMA.FTZ R2, R189, c[0x0][0x2d0], -R180.reuse ;  /* 0x0000b400bd027a23 */ /* 0x102fec00000108b4 */
[----:B------:R1:W1:Y:S01]  /*8bd0*/  MUFU.EX2 R184, R2 ;  /* 0x0000000200b87308 */ /* 0x0002620000000800 */
[C---:B--2---:R-:W-:Y:S08]  /*8be0*/  HMMA.16816.F32 R36, R168.reuse, R136, R36 ;  /* 0x00000088a824723c */ /* 0x044ff00000001824 */
[C---:B------:R-:W-:Y:S01]  /*8bf0*/  HMMA.16816.F32 R40, R168.reuse, R138, R40 ;  /* 0x0000008aa828723c */ /* 0x040fe20000001828 */
[----:B------:R-:W2:Y:S03]  /*8c00*/  LDSM.16.MT88.4 R136, [R252+0x2000] ;  /* 0x00200000fc88783b */ /* 0x000ea60000004200 */
[--C-:B-1----:R-:W-:Y:S02]  /*8c10*/  FFMA.FTZ R2, R190, c[0x0][0x2d0], -R181.reuse ;  /* 0x0000b400be027a23 */ /* 0x102fe400000108b5 */
[--C-:B------:R-:W-:Y:S06]  /*8c20*/  FFMA.FTZ R190, R176, c[0x0][0x2d0], -R180.reuse ;  /* 0x0000b400b0be7a23 */ /* 0x100fec00000108b4 */
[----:B------:R-:W-:Y:S01]  /*8c30*/  MUFU.EX2 R190, R190 ;  /* 0x000000be00be7308 */ /* 0x000fe20000000800 */
        /* <DEDUP_REMOVED lines=31> */
[----:B----4-:R-:W-:Y:S01]  /*8e30*/  F2FP.PACK_AB R136, R161, R159 ;  /* 0x0000009fa188723e */ /* 0x010fe200000000ff */
[----:B------:R-:W-:Y:S01]  /*8e40*/  HMMA.16816.F32 R128, R168, R138, R128 ;  /* 0x0000008aa880723c */ /* 0x000fe20000001880 */
[----:B------:R1:W-:Y:S03]  /*8e50*/  MUFU.EX2 R168, R2 ;  /* 0x0000000200a87308 */ /* 0x0003e60000000800 */
[----:B---3--:R-:W-:Y:S03]  /*8e60*/  F2FP.PACK_AB R137, R162, R160 ;  /* 0x000000a0a289723e */ /* 0x008fe600000000ff */
[----:B------:R-:W-:Y:S04]  /*8e70*/  F2FP.PACK_AB R138, R184, R185 ;  /* 0x000000b9b88a723e */ /* 0x000fe800000000ff */
[----:B------:R2:W-:Y:S01]  /*8e80*/  MUFU.EX2 R171, R0 ;  /* 0x0000000000ab7308 */ /* 0x0005e20000000800 */
[----:B-1----:R-:W-:Y:S09]  /*8e90*/  FFMA.FTZ R2, R191, c[0x0][0x2d0], -R181 ;  /* 0x0000b400bf027a23 */ /* 0x002ff200000108b5 */
[----:B------:R-:W1:Y:S01]  /*8ea0*/  MUFU.EX2 R187, R2 ;  /* 0x0000000200bb7308 */ /* 0x000e620000000800 */
[----:B--2---:R-:W-:Y:S02]  /*8eb0*/  FFMA.FTZ R0, R199, c[0x0][0x2d0], -R180 ;  /* 0x0000b400c7007a23 */ /* 0x004fe400000108b4 */
[----:B------:R2:W5:Y:S07]  /*8ec0*/  LDL.LU R199, [R1+0x138] ;  /* 0x0001380001c77983 */ /* 0x00056e0000300800 */
[----:B------:R-:W3:Y:S01]  /*8ed0*/  MUFU.EX2 R3, R0 ;  /* 0x0000000000037308 */ /* 0x000ee20000000800 */
[----:B-1----:R-:W-:Y:S01]  /*8ee0*/  F2FP.PACK_AB R139, R187, R168 ;  /* 0x000000a8bb8b723e */ /* 0x002fe200000000ff */
[----:B------:R-:W-:Y:S04]  /*8ef0*/  FADD.FTZ R2, R151, R183 ;  /* 0x000000b797027221 */ /* 0x000fe80000010000 */
[----:B------:R-:W-:Y:S02]  /*8f00*/  FADD.FTZ R2, R148, R2 ;  /* 0x0000000294027221 */ /* 0x000fe40000010000 */
[C---:B------:R-:W-:Y:S05]  /*8f10*/  HMMA.16816.F32 R4, R136.reuse, R140, R4 ;  /* 0x0000008c8804723c */ /* 0x040fea0000001804 */
[----:B---3--:R-:W-:Y:S02]  /*8f20*/  IMAD.MOV.U32 R183, RZ, RZ, R3 ;  /* 0x000000ffffb77224 */ /* 0x008fe400078e0003 */
[----:B------:R-:W-:Y:S01]  /*8f30*/  FADD.FTZ R3, R150, R182 ;  /* 0x000000b696037221 */ /* 0x000fe20000010000 */
[C---:B------:R-:W-:Y:S01]  /*8f40*/  HMMA.16816.F32 R8, R136.reuse, R142, R8 ;  /* 0x0000008e8808723c */ /* 0x040fe20000001808 */
[----:B------:R-:W1:Y:S03]  /*8f50*/  LDSM.16.MT88.4 R140, [R251+0x800] ;  /* 0x00080000fb8c783b */ /* 0x000e660000004200 */
[----:B------:R-:W-:Y:S01]  /*8f60*/  MOV R182, R149 ;  /* 0x0000009500b67202 */ /* 0x000fe20000000f00 */
[----:B------:R-:W-:Y:S02]  /*8f70*/  FADD.FTZ R3, R153, R3 ;  /* 0x0000000399037221 */ /* 0x000fe40000010000 */
[----:B------:R-:W-:Y:S01]  /*8f80*/  FADD.FTZ R158, R152, R2 ;  /* 0x00000002989e7221 */ /* 0x000fe20000010000 */
[C---:B------:R-:W-:Y:S04]  /*8f90*/  HMMA.16816.F32 R12, R136.reuse, R144, R12 ;  /* 0x00000090880c723c */ /* 0x040fe8000000180c */
[----:B------:R-:W-:Y:S02]  /*8fa0*/  FFMA.FTZ R2, R173, c[0x0][0x2d0], -R181 ;  /* 0x0000b400ad027a23 */ /* 0x000fe400000108b5 */
[----:B------:R-:W-:Y:S02]  /*8fb0*/  FADD.FTZ R157, R157, R3 ;  /* 0x000000039d9d7221 */ /* 0x000fe40000010000 */
[C---:B------:R-:W-:Y:S01]  /*8fc0*/  HMMA.16816.F32 R16, R136.reuse, R146, R16 ;  /* 0x000000928810723c */ /* 0x040fe20000001810 */
[----:B------:R-:W3:Y:S03]  /*8fd0*/  LDSM.16.MT88.4 R144, [R149+0x800] ;  /* 0x000800009590783b */ /* 0x000ee60000004200 */
[----:B------:R-:W-:Y:S02]  /*8fe0*/  FADD.FTZ R3, R159, R158 ;  /* 0x0000009e9f037221 */ /* 0x000fe40000010000 */
[----:B------:R-:W-:Y:S02]  /*8ff0*/  FFMA.FTZ R0, R156, c[0x0][0x2d0], -R181 ;  /* 0x0000b4009c007a23 */ /* 0x000fe400000108b5 */
[--C-:B------:R-:W-:Y:S02]  /*9000*/  FFMA.FTZ R156, R195, c[0x0][0x2d0], -R180.reuse ;  /* 0x0000b400c39c7a23 */ /* 0x100fe400000108b4 */
[----:B------:R4:W-:Y:S02]  /*9010*/  MUFU.EX2 R170, R0 ;  /* 0x0000000000aa7308 */ /* 0x0009e40000000800 */
[----:B------:R-:W-:Y:S04]  /*9020*/  FADD.FTZ R3, R161, R3 ;  /* 0x00000003a1037221 */ /* 0x000fe80000010000 */
[----:B------:R-:W-:Y:S04]  /*9030*/  FADD.FTZ R3, R185, R3 ;  /* 0x00000003b9037221 */ /* 0x000fe80000010000 */
[----:B------:R-:W-:Y:S01]  /*9040*/  MUFU.EX2 R165, R156 ;  /* 0x0000009c00a57308 */ /* 0x000fe20000000800 */
[C---:B-1----:R-:W-:Y:S08]  /*9050*/  HMMA.16816.F32 R20, R136.reuse, R140, R20 ;  /* 0x0000008c8814723c */ /* 0x042ff00000001814 */
[C---:B------:R-:W-:Y:S01]  /*9060*/  HMMA.16816.F32 R24, R136.reuse, R142, R24 ;  /* 0x0000008e8818723c */ /* 0x040fe20000001818 */
[----:B------:R-:W1:Y:S03]  /*9070*/  LDSM.16.MT88.4 R140, [R248+0x2800] ;  /* 0x00280000f88c783b */ /* 0x000e660000004200 */
[--C-:B----4-:R-:W-:Y:S04]  /*9080*/  FFMA.FTZ R0, R154, c[0x0][0x2d0], -R181.reuse ;  /* 0x0000b4009a007a23 */ /* 0x110fe800000108b5 */
[C---:B---3--:R-:W-:Y:S01]  /*9090*/  HMMA.16816.F32 R28, R136.reuse, R144, R28 ;  /* 0x00000090881c723c */ /* 0x048fe2000000181c */
[----:B------:R-:W-:Y:S01]  /*90a0*/  LDSM.16.MT88.4 R152, [R251+0x1000] ;  /* 0x00100000fb98783b */ /* 0x000fe20000004200 */
[----:B------:R3:W-:Y:S06]  /*90b0*/  MUFU.EX2 R186, R0 ;  /* 0x0000000000ba7308 */ /* 0x0007ec0000000800 */
[C---:B------:R-:W-:Y:S01]  /*90c0*/  HMMA.16816.F32 R32, R136.reuse, R146, R32 ;  /* 0x000000928820723c */ /* 0x040fe20000001820 */
[----:B------:R-:W4:Y:S03]  /*90d0*/  LDSM.16.MT88.4 R144, [R252+0x2800] ;  /* 0x00280000fc90783b */ /* 0x000f260000004200 */
[--C-:B---3--:R-:W-:Y:S05]  /*90e0*/  FFMA.FTZ R0, R192, c[0x0][0x2d0], -R180.reuse ;  /* 0x0000b400c0007a23 */ /* 0x108fea00000108b4 */
[----:B------:R2:W5:Y:S01]  /*90f0*/  LDL.LU R192, [R1+0x134] ;  /* 0x0001340001c07983 */ /* 0x0005620000300800 */
[----:B------:R3:W-:Y:S01]  /*9100*/  MUFU.EX2 R166, R0 ;  /* 0x0000000000a67308 */ /* 0x0007e20000000800 */
[C---:B-1----:R-:W-:Y:S08]  /*9110*/  HMMA.16816.F32 R36, R136.reuse, R140, R36 ;  /* 0x0000008c8824723c */ /* 0x042ff00000001824 */
[C---:B------:R-:W-:Y:S01]  /*9120*/  HMMA.16816.F32 R40, R136.reuse, R142, R40 ;  /* 0x0000008e8828723c */ /* 0x040fe20000001828 */
[----:B------:R-:W1:Y:S07]  /*9130*/  LDSM.16.MT88.4 R140, [R251+0x2800] ;  /* 0x00280000fb8c783b */ /* 0x000e6e0000004200 */
[C---:B----4-:R-:W-:Y:S04]  /*9140*/  HMMA.16816.F32 R44, R136.reuse, R144, R44 ;  /* 0x00000090882c723c */ /* 0x050fe8000000182c */
[--C-:B---3--:R-:W-:Y:S02]  /*9150*/  FFMA.FTZ R0, R193, c[0x0][0x2d0], -R180.reuse ;  /* 0x0000b400c1007a23 */ /* 0x108fe400000108b4 */
[----:B------:R2:W5:Y:S02]  /*9160*/  LDL.LU R193, [R1+0x130] ;  /* 0x0001300001c17983 */ /* 0x0005640000300800 */
[C---:B------:R-:W-:Y:S01]  /*9170*/  HMMA.16816.F32 R48, R136.reuse, R146, R48 ;  /* 0x000000928830723c */ /* 0x040fe20000001830 */
[----:B------:R3:W-:Y:S01]  /*9180*/  MUFU.EX2 R167, R0 ;  /* 0x0000000000a77308 */ /* 0x0007e20000000800 */
[----:B------:R-:W4:Y:S06]  /*9190*/  LDSM.16.MT88.4 R144, [R149+0x2800] ;  /* 0x002800009590783b */ /* 0x000f2c0000004200 */
[C---:B-1----:R-:W-:Y:S04]  /*91a0*/  HMMA.16816.F32 R52, R136.reuse, R140, R52 ;  /* 0x0000008c8834723c */ /* 0x042fe80000001834 */
[--C-:B---3--:R-:W-:Y:S02]  /*91b0*/  FFMA.FTZ R0, R134, c[0x0][0x2d0], -R181.reuse ;  /* 0x0000b40086007a23 */ /* 0x108fe400000108b5 */
[--C-:B------:R-:W-:Y:S02]  /*91c0*/  FFMA.FTZ R134, R194, c[0x0][0x2d0], -R180.reuse ;  /* 0x0000b400c2867a23 */ /* 0x100fe400000108b4 */
[----:B------:R2:W5:Y:S01]  /*91d0*/  LDL.LU R194, [R1+0x12c] ;  /* 0x00012c0001c27983 */ /* 0x0005620000300800 */
[C---:B------:R-:W-:Y:S01]  /*91e0*/  HMMA.16816.F32 R56, R136.reuse, R142, R56 ;  /* 0x0000008e8838723c */ /* 0x040fe20000001838 */
[----:B------:R1:W-:Y:S02]  /*91f0*/  MUFU.EX2 R163, R0 ;  /* 0x0000000000a37308 */ /* 0x0003e40000000800 */
[----:B------:R-:W3:Y:S01]  /*9200*/  LDSM.16.MT88.4 R140, [R248+0x4800] ;  /* 0x00480000f88c783b */ /* 0x000ee20000004200 */
[----:B------:R-:W-:Y:S04]  /*9210*/  FFMA.FTZ R180, R177, c[0x0][0x2d0], -R180 ;  /* 0x0000b400b1b47a23 */ /* 0x000fe800000108b4 */
[C---:B----4-:R-:W-:Y:S03]  /*9220*/  HMMA.16816.F32 R60, R136.reuse, R144, R60 ;  /* 0x00000090883c723c */ /* 0x050fe6000000183c */
[----:B------:R2:W5:Y:S01]  /*9230*/  LDL.LU R195, [R1+0x128] ;  /* 0x0001280001c37983 */ /* 0x0005620000300800 */
[----:B------:R-:W-:Y:S03]  /*9240*/  MUFU.EX2 R188, R180 ;  /* 0x000000b400bc7308 */ /* 0x000fe60000000800 */
[----:B------:R2:W5:Y:S01]  /*9250*/  LDL.LU R176, [R1+0x124] ;  /* 0x0001240001b07983 */ /* 0x0005620000300800 */
[C---:B------:R-:W-:Y:S03]  /*9260*/  HMMA.16816.F32 R64, R136.reuse, R146, R64 ;  /* 0x000000928840723c */ /* 0x040fe60000001840 */
[----:B------:R-:W4:Y:S03]  /*9270*/  LDSM.16.MT88.4 R144, [R252+0x4800] ;  /* 0x00480000fc90783b */ /* 0x000f260000004200 */
[----:B------:R-:W2:Y:S01]  /*9280*/  MUFU.EX2 R169, R134 ;  /* 0x0000008600a97308 */ /* 0x000ea20000000800 */
[--C-:B-1----:R-:W-:Y:S04]  /*9290*/  FFMA.FTZ R0, R178, c[0x0][0x2d0], -R181.reuse ;  /* 0x0000b400b2007a23 */ /* 0x102fe800000108b5 */
[----:B------:R1:W5:Y:S04]  /*92a0*/  LDL.LU R177, [R1+0x120] ;  /* 0x0001200001b17983 */ /* 0x0003680000300800 */
[----:B------:R1:W5:Y:S01]  /*92b0*/  LDL.LU R178, [R1+0x11c] ;  /* 0x00011c0001b27983 */ /* 0x0003620000300800 */
[----:B------:R1:W-:Y:S01]  /*92c0*/  MUFU.EX2 R164, R0 ;  /* 0x0000000000a47308 */ /* 0x0003e20000000800 */
[C---:B---3--:R-:W-:Y:S08]  /*92d0*/  HMMA.16816.F32 R68, R136.reuse, R140, R68 ;  /* 0x0000008c8844723c */ /* 0x048ff00000001844 */
[C---:B------:R-:W-:Y:S01]  /*92e0*/  HMMA.16816.F32 R72, R136.reuse, R142, R72 ;  /* 0x0000008e8848723c */ /* 0x040fe20000001848 */
[----:B------:R-:W3:Y:S03]  /*92f0*/  LDSM.16.MT88.4 R140, [R251+0x4800] ;  /* 0x00480000fb8c783b */ /* 0x000ee60000004200 */
[--C-:B-1----:R-:W-:Y:S04]  /*9300*/  FFMA.FTZ R0, R179, c[0x0][0x2d0], -R181.reuse ;  /* 0x0000b400b3007a23 */ /* 0x102fe800000108b5 */
[C---:B----4-:R-:W-:Y:S01]  /*9310*/  HMMA.16816.F32 R76, R136.reuse, R144, R76 ;  /* 0x00000090884c723c */ /* 0x050fe2000000184c */
[----:B------:R1:W5:Y:S01]  /*9320*/  LDL.LU R179, [R1+0x118] ;  /* 0x0001180001b37983 */ /* 0x0003620000300800 */
[----:B------:R4:W-:Y:S06]  /*9330*/  MUFU.EX2 R189, R0 ;  /* 0x0000000000bd7308 */ /* 0x0009ec0000000800 */
[C---:B------:R-:W-:Y:S01]  /*9340*/  HMMA.16816.F32 R80, R136.reuse, R146, R80 ;  /* 0x000000928850723c */ /* 0x040fe20000001850 */
[----:B------:R-:W1:Y:S03]  /*9350*/  LDSM.16.MT88.4 R144, [R149+0x4800] ;  /* 0x004800009590783b */ /* 0x000e660000004200 */
[--C-:B----4-:R-:W-:Y:S05]  /*9360*/  FFMA.FTZ R0, R172, c[0x0][0x2d0], -R181.reuse ;  /* 0x0000b400ac007a23 */ /* 0x110fea00000108b5 */
[----:B------:R4:W5:Y:S03]  /*9370*/  LDL.LU R172, [R1+0x114] ;  /* 0x0001140001ac7983 */ /* 0x0009660000300800 */
[----:B------:R-:W-:Y:S01]  /*9380*/  FFMA.FTZ R181, R135, c[0x0][0x2d0], -R181 ;  /* 0x0000b40087b57a23 */ /* 0x000fe200000108b5 */
[----:B------:R2:W2:Y:S01]  /*9390*/  MUFU.EX2 R191, R0 ;  /* 0x0000000000bf7308 */ /* 0x0004a20000000800 */
[----:B------:R4:W5:Y:S01]  /*93a0*/  LDL.LU R173, [R1+0x110] ;  /* 0x0001100001ad7983 */ /* 0x0009620000300800 */
[C---:B---3--:R-:W-:Y:S08]  /*93b0*/  HMMA.16816.F32 R84, R136.reuse, R140, R84 ;  /* 0x0000008c8854723c */ /* 0x048ff00000001854 */
[----:B------:R-:W-:Y:S01]  /*93c0*/  MUFU.EX2 R134, R181 ;  /* 0x000000b500867308 */ /* 0x000fe20000000800 */
[C---:B------:R-:W-:Y:S01]  /*93d0*/  HMMA.16816.F32 R88, R136.reuse, R142, R88 ;  /* 0x0000008e8858723c */ /* 0x040fe20000001858 */
[----:B------:R-:W3:Y:S07]  /*93e0*/  LDSM.16.MT88.4 R140, [R248+0x6800] ;  /* 0x00680000f88c783b */ /* 0x000eee0000004200 */
[C---:B-1----:R-:W-:Y:S01]  /*93f0*/  HMMA.16816.F32 R92, R136.reuse, R144, R92 ;  /* 0x00000090885c723c */ /* 0x042fe2000000185c */
[----:B------:R1:W1:Y:S03]  /*9400*/  MUFU.EX2 R135, R2 ;  /* 0x0000000200877308 */ /* 0x0002660000000800 */
[----:B--2---:R-:W-:Y:S02]  /*9410*/  FADD.FTZ R0, R160, R157 ;  /* 0x0000009da0007221 */ /* 0x004fe40000010000 */
[----:B------:R-:W-:Y:S02]  /*9420*/  LDSM.16.MT88.4 R156, [R252+0x1800] ;  /* 0x00180000fc9c783b */ /* 0x000fe40000004200 */
[C---:B------:R-:W-:Y:S04]  /*9430*/  HMMA.16816.F32 R96, R136.reuse, R146, R96 ;  /* 0x000000928860723c */ /* 0x040fe80000001860 */
[----:B------:R-:W-:Y:S02]  /*9440*/  FADD.FTZ R0, R162, R0 ;  /* 0x00000000a2007221 */ /* 0x000fe40000010000 */
[----:B------:R-:W2:Y:S02]  /*9450*/  LDSM.16.MT88.4 R144, [R252+0x6800] ;  /* 0x00680000fc90783b */ /* 0x000ea40000004200 */
[----:B------:R-:W-:Y:S04]  /*9460*/  FADD.FTZ R0, R168, R0 ;  /* 0x00000000a8007221 */ /* 0x000fe80000010000 */
[----:B-1----:R-:W-:Y:S02]  /*9470*/  FADD.FTZ R2, R184, R3 ;  /* 0x00000003b8027221 */ /* 0x002fe40000010000 */
[----:B------:R-:W-:Y:S01]  /*9480*/  IMAD.MOV.U32 R3, RZ, RZ, R169 ;  /* 0x000000ffff037224 */ /* 0x000fe200078e00a9 */
[----:B------:R-:W-:Y:S01]  /*9490*/  F2FP.PACK_AB R169, R191, R189 ;  /* 0x000000bdbfa9723e */ /* 0x000fe200000000ff */
[C---:B---3--:R-:W-:Y:S08]  /*94a0*/  HMMA.16816.F32 R100, R136.reuse, R140, R100 ;  /* 0x0000008c8864723c */ /* 0x048ff00000001864 */
[C---:B------:R-:W-:Y:S01]  /*94b0*/  HMMA.16816.F32 R104, R136.reuse, R142, R104 ;  /* 0x0000008e8868723c */ /* 0x040fe20000001868 */
[----:B------:R-:W1:Y:S07]  /*94c0*/  LDSM.16.MT88.4 R140, [R251+0x6800] ;  /* 0x00680000fb8c783b */ /* 0x000e6e0000004200 */
[C---:B--2---:R-:W-:Y:S08]  /*94d0*/  HMMA.16816.F32 R108, R136.reuse, R144, R108 ;  /* 0x00000090886c723c */ /* 0x044ff0000000186c */
[C---:B------:R-:W-:Y:S01]  /*94e0*/  HMMA.16816.F32 R112, R136.reuse, R146, R112 ;  /* 0x000000928870723c */ /* 0x040fe20000001870 */
[----:B------:R-:W2:Y:S08]  /*94f0*/  LDSM.16.MT88.4 R144, [R149+0x6800] ;  /* 0x006800009590783b */ /* 0x000eb00000004200 */
[----:B------:R-:W3:Y:S01]  /*9500*/  LDSM.16.MT88.4 R148, [R248+0x1000] ;  /* 0x00100000f894783b */ /* 0x000ee20000004200 */
[C---:B-1----:R-:W-:Y:S08]  /*9510*/  HMMA.16816.F32 R116, R136.reuse, R140, R116 ;  /* 0x0000008c8874723c */ /* 0x042ff00000001874 */
[C---:B------:R-:W-:Y:S01]  /*9520*/  HMMA.16816.F32 R120, R136.reuse, R142, R120 ;  /* 0x0000008e8878723c */ /* 0x040fe20000001878 */
[----:B------:R-:W1:Y:S07]  /*9530*/  LDSM.16.MT88.4 R140, [R252+0x1000] ;  /* 0x00100000fc8c783b */ /* 0x000e6e0000004200 */
[C---:B--2---:R-:W-:Y:S08]  /*9540*/  HMMA.16816.F32 R124, R136.reuse, R144, R124 ;  /* 0x00000090887c723c */ /* 0x044ff0000000187c */
[----:B------:R-:W-:Y:S01]  /*9550*/  HMMA.16816.F32 R128, R136, R146, R128 ;  /* 0x000000928880723c */ /* 0x000fe20000001880 */
[----:B------:R-:W2:Y:S06]  /*9560*/  LDSM.16.MT88.4 R144, [R182+0x1000] ;  /* 0x00100000b690783b */ /* 0x000eac0000004200 */
[----:B------:R-:W-:Y:S02]  /*9570*/  F2FP.PACK_AB R136, R183, R171 ;  /* 0x000000abb788723e */ /* 0x000fe400000000ff */
[----:B------:R-:W-:Y:S03]  /*9580*/  F2FP.PACK_AB R137, R186, R170 ;  /* 0x000000aaba89723e */ /* 0x000fe600000000ff */
[-C--:B------:R-:W-:Y:S02]  /*9590*/  F2FP.PACK_AB R138, R167, R166.reuse ;  /* 0x000000a6a78a723e */ /* 0x080fe400000000ff */
[----:B------:R-:W-:Y:S07]  /*95a0*/  F2FP.PACK_AB R139, R164, R163 ;  /* 0x000000a3a48b723e */ /* 0x000fee00000000ff */
[C---:B---3--:R-:W-:Y:S08]  /*95b0*/  HMMA.16816.F32 R4, R136.reuse, R148, R4 ;  /* 0x000000948804723c */ /* 0x048ff00000001804 */
[C---:B------:R-:W-:Y:S01]  /*95c0*/  HMMA.16816.F32 R8, R136.reuse, R150, R8 ;  /* 0x000000968808723c */ /* 0x040fe20000001808 */
[----:B------:R-:W-:Y:S07]  /*95d0*/  LDSM.16.MT88.4 R148, [R252+0x3000] ;  /* 0x00300000fc94783b */ /* 0x000fee0000004200 */
[C---:B-1----:R-:W-:Y:S08]  /*95e0*/  HMMA.16816.F32 R12, R136.reuse, R140, R12 ;  /* 0x0000008c880c723c */ /* 0x042ff0000000180c */
[C---:B------:R-:W-:Y:S01]  /*95f0*/  HMMA.16816.F32 R16, R136.reuse, R142, R16 ;  /* 0x0000008e8810723c */ /* 0x040fe20000001810 */
[----:B------:R-:W1:Y:S07]  /*9600*/  LDSM.16.MT88.4 R140, [R248+0x3000] ;  /* 0x00300000f88c783b */ /* 0x000e6e0000004200 */
[C---:B------:R-:W-:Y:S08]  /*9610*/  HMMA.16816.F32 R20, R136.reuse, R152, R20 ;  /* 0x000000988814723c */ /* 0x040ff00000001814 */
[C---:B------:R-:W-:Y:S01]  /*9620*/  HMMA.16816.F32 R24, R136.reuse, R154, R24 ;  /* 0x0000009a8818723c */ /* 0x040fe20000001818 */
[----:B------:R-:W3:Y:S07]  /*9630*/  LDSM.16.MT88.4 R152, [R251+0x3000] ;  /* 0x00300000fb98783b */ /* 0x000eee0000004200 */
[C---:B--2---:R-:W-:Y:S08]  /*9640*/  HMMA.16816.F32 R28, R136.reuse, R144, R28 ;  /* 0x00000090881c723c */ /* 0x044ff0000000181c */
[C---:B------:R-:W-:Y:S01]  /*9650*/  HMMA.16816.F32 R32, R136.reuse, R146, R32 ;  /* 0x000000928820723c */ /* 0x040fe20000001820 */
[----:B------:R-:W-:Y:S07]  /*9660*/  LDSM.16.MT88.4 R144, [R248+0x5000] ;  /* 0x00500000f890783b */ /* 0x000fee0000004200 */
[C---:B-1----:R-:W-:Y:S08]  /*9670*/  HMMA.16816.F32 R36, R136.reuse, R140, R36 ;  /* 0x0000008c8824723c */ /* 0x042ff00000001824 */
[C---:B------:R-:W-:Y:S01]  /*9680*/  HMMA.16816.F32 R40, R136.reuse, R142, R40 ;  /* 0x0000008e8828723c */ /* 0x040fe20000001828 */
[----:B------:R-:W1:Y:S07]  /*9690*/  LDSM.16.MT88.4 R140, [R182+0x3000] ;  /* 0x00300000b68c783b */ /* 0x000e6e0000004200 */
[C---:B------:R-:W-:Y:S08]  /*96a0*/  HMMA.16816.F32 R44, R136.reuse, R148, R44 ;  /* 0x00000094882c723c */ /* 0x040ff0000000182c */
[C---:B------:R-:W-:Y:S01]  /*96b0*/  HMMA.16816.F32 R48, R136.reuse, R150, R48 ;  /* 0x000000968830723c */ /* 0x040fe20000001830 */
[----:B------:R-:W2:Y:S07]  /*96c0*/  LDSM.16.MT88.4 R148, [R252+0x5000] ;  /* 0x00500000fc94783b */ /* 0x000eae0000004200 */
        /* <DEDUP_REMOVED lines=18> */
[C---:B---3--:R-:W-:Y:S07]  /*97f0*/  HMMA.16816.F32 R100, R136.reuse, R144, R100 ;  /* 0x000000908864723c */ /* 0x048fee0000001864 */
[----:B------:R-:W-:Y:S01]  /*9800*/  MOV R145, R183 ;  /* 0x000000b700917202 */ /* 0x000fe20000000f00 */
[C---:B------:R-:W-:Y:S04]  /*9810*/  HMMA.16816.F32 R104, R136.reuse, R146, R104 ;  /* 0x000000928868723c */ /* 0x040fe80000001868 */
[----:B------:R-:W-:Y:S03]  /*9820*/  IMAD.MOV.U32 R144, RZ, RZ, R186 ;  /* 0x000000ffff907224 */ /* 0x000fe600078e00ba */
[----:B------:R-:W-:Y:S01]  /*9830*/  MOV R146, R163 ;  /* 0x000000a300927202 */ /* 0x000fe20000000f00 */
[C---:B-1----:R-:W-:Y:S01]  /*9840*/  HMMA.16816.F32 R108, R136.reuse, R140, R108 ;  /* 0x0000008c886c723c */ /* 0x042fe2000000186c */
[----:B------:R-:W-:Y:S03]  /*9850*/  LDSM.16.MT88.4 R160, [R251+0x1800] ;  /* 0x00180000fba0783b */ /* 0x000fe60000004200 */
[----:B------:R-:W-:Y:S04]  /*9860*/  MOV R147, R166 ;  /* 0x000000a600937202 */ /* 0x000fe80000000f00 */
[C---:B------:R-:W-:Y:S01]  /*9870*/  HMMA.16816.F32 R112, R136.reuse, R142, R112 ;  /* 0x0000008e8870723c */ /* 0x040fe20000001870 */
[----:B------:R-:W1:Y:S07]  /*9880*/  LDSM.16.MT88.4 R140, [R248+0x1800] ;  /* 0x00180000f88c783b */ /* 0x000e6e0000004200 */
[C---:B------:R-:W-:Y:S07]  /*9890*/  HMMA.16816.F32 R116, R136.reuse, R148, R116 ;  /* 0x000000948874723c */ /* 0x040fee0000001874 */
[----:B------:R-:W-:Y:S01]  /*98a0*/  MOV R149, R182 ;  /* 0x000000b600957202 */ /* 0x000fe20000000f00 */
[C---:B------:R-:W-:Y:S01]  /*98b0*/  HMMA.16816.F32 R120, R136.reuse, R150, R120 ;  /* 0x000000968878723c */ /* 0x040fe20000001878 */
[----:B------:R-:W-:Y:S03]  /*98c0*/  LDSM.16.MT88.4 R180, [R248+0x3800] ;  /* 0x00380000f8b4783b */ /* 0x000fe60000004200 */
[----:B------:R-:W-:Y:S03]  /*98d0*/  MOV R148, R167 ;  /* 0x000000a700947202 */ /* 0x000fe60000000f00 */
[----:B------:R-:W-:Y:S01]  /*98e0*/  IMAD.MOV.U32 R150, RZ, RZ, R165 ;  /* 0x000000ffff967224 */ /* 0x000fe200078e00a5 */
[C---:B--2---:R-:W-:Y:S04]  /*98f0*/  HMMA.16816.F32 R124, R136.reuse, R152, R124 ;  /* 0x00000098887c723c */ /* 0x044fe8000000187c */
[----:B------:R-:W-:Y:S02]  /*9900*/  MOV R151, R164 ;  /* 0x000000a400977202 */ /* 0x000fe40000000f00 */
[----:B------:R2:W3:Y:S01]  /*9910*/  LDSM.16.MT88.4 R164, [R149+0x1800] ;  /* 0x0018000095a4783b */ /* 0x0004e20000004200 */
[----:B------:R-:W-:Y:S01]  /*9920*/  MOV R152, R171 ;  /* 0x000000ab00987202 */ /* 0x000fe20000000f00 */
[----:B------:R-:W-:Y:S04]  /*9930*/  HMMA.16816.F32 R128, R136, R154, R128 ;  /* 0x0000009a8880723c */ /* 0x000fe80000001880 */
[----:B------:R-:W-:Y:S02]  /*9940*/  MOV R153, R170 ;  /* 0x000000aa00997202 */ /* 0x000fe40000000f00 */
[----:B------:R-:W-:Y:S02]  /*9950*/  F2FP.PACK_AB R168, R150, R3 ;  /* 0x0000000396a8723e */ /* 0x000fe400000000ff */
[----:B------:R-:W-:Y:S04]  /*9960*/  F2FP.PACK_AB R170, R188, R190 ;  /* 0x000000bebcaa723e */ /* 0x000fe800000000ff */
[----:B------:R-:W-:Y:S02]  /*9970*/  F2FP.PACK_AB R171, R134, R135 ;  /* 0x0000008786ab723e */ /* 0x000fe400000000ff */
[----:B------:R-:W-:Y:S02]  /*9980*/  MOV R155, R187 ;  /* 0x000000bb009b7202 */ /* 0x000fe40000000f00 */
[----:B------:R-:W3:Y:S03]  /*9990*/  LDSM.16.MT88.4 R184, [R252+0x3800] ;  /* 0x00380000fcb8783b */ /* 0x000ee60000004200 */
[C---:B-1----:R-:W-:Y:S07]  /*99a0*/  HMMA.16816.F32 R136, R168.reuse, R140, R4 ;  /* 0x0000008ca888723c */ /* 0x042fee0000001804 */
[----:B------:R-:W-:Y:S01]  /*99b0*/  MOV R5, R150 ;  /* 0x0000009600057202 */ /* 0x000fe20000000f00 */
[C---:B------:R-:W-:Y:S04]  /*99c0*/  HMMA.16816.F32 R140, R168.reuse, R142, R8 ;  /* 0x0000008ea88c723c */ /* 0x040fe80000001808 */
[----:B------:R-:W-:Y:S01]  /*99d0*/  IMAD.MOV.U32 R6, RZ, RZ, R151 ;  /* 0x000000ffff067224 */ /* 0x000fe200078e0097 */
[----:B------:R-:W-:Y:S02]  /*99e0*/  MOV R7, R148 ;  /* 0x0000009400077202 */ /* 0x000fe40000000f00 */
[----:B------:R-:W-:Y:S01]  /*99f0*/  MOV R8, R146 ;  /* 0x0000009200087202 */ /* 0x000fe20000000f00 */
[----:B------:R-:W-:Y:S01]  /*9a00*/  IMAD.MOV.U32 R10, RZ, RZ, R144 ;  /* 0x000000ffff0a7224 */ /* 0x000fe200078e0090 */
[----:B------:R-:W-:Y:S03]  /*9a10*/  MOV R9, R147 ;  /* 0x0000009300097202 */ /* 0x000fe60000000f00 */
[----:B------:R-:W-:Y:S02]  /*9a20*/  MOV R11, R145 ;  /* 0x00000091000b7202 */ /* 0x000fe40000000f00 */
[C---:B------:R-:W-:Y:S03]  /*9a30*/  HMMA.16816.F32 R144, R168.reuse, R156, R12 ;  /* 0x0000009ca890723c */ /* 0x040fe6000000180c */
[----:B------:R-:W-:Y:S04]  /*9a40*/  MOV R4, R155 ;  /* 0x0000009b00047202 */ /* 0x000fe80000000f00 */
[----:B------:R-:W-:Y:S02]  /*9a50*/  MOV R15, R149 ;  /* 0x00000095000f7202 */ /* 0x000fe40000000f00 */
[C---:B--2---:R-:W-:Y:S07]  /*9a60*/  HMMA.16816.F32 R148, R168.reuse, R158, R16 ;  /* 0x0000009ea894723c */ /* 0x044fee0000001810 */
[----:B------:R-:W-:Y:S01]  /*9a70*/  MOV R18, R152 ;  /* 0x0000009800127202 */ /* 0x000fe20000000f00 */
[----:B------:R-:W-:Y:S02]  /*9a80*/  IMAD.MOV.U32 R19, RZ, RZ, R153 ;  /* 0x000000ffff137224 */ /* 0x000fe400078e0099 */
[C---:B------:R-:W-:Y:S07]  /*9a90*/  HMMA.16816.F32 R152, R168.reuse, R160, R20 ;  /* 0x000000a0a898723c */ /* 0x040fee0000001814 */
[----:B------:R-:W-:Y:S01]  /*9aa0*/  MOV R23, R4 ;  /* 0x0000000400177202 */ /* 0x000fe20000000f00 */
[C---:B------:R-:W-:Y:S01]  /*9ab0*/  HMMA.16816.F32 R156, R168.reuse, R162, R24 ;  /* 0x000000a2a89c723c */ /* 0x040fe20000001818 */
[----:B------:R-:W-:Y:S03]  /*9ac0*/  LDSM.16.MT88.4 R24, [R251+0x7800] ;  /* 0x00780000fb18783b */ /* 0x000fe60000004200 */
[----:B------:R-:W-:Y:S04]  /*9ad0*/  MOV R22, R15 ;  /* 0x0000000f00167202 */ /* 0x000fe80000000f00 */
[C---:B---3--:R-:W-:Y:S01]  /*9ae0*/  HMMA.16816.F32 R160, R168.reuse, R164, R28 ;  /* 0x000000a4a8a0723c */ /* 0x048fe2000000181c */
[----:B------:R-:W2:Y:S04]  /*9af0*/  LDL R31, [R1+0x8c] ;  /* 0x00008c00011f7983 */ /* 0x000ea80000100800 */
[----:B------:R-:W-:Y:S02]  /*9b00*/  LDSM.16.MT88.4 R12, [R248+0x5800] ;  /* 0x00580000f80c783b */ /* 0x000fe40000004200 */
[----:B------:R-:W-:Y:S01]  /*9b10*/  MOV R28, R7 ;  /* 0x00000007001c7202 */ /* 0x000fe20000000f00 */
[C---:B------:R-:W-:Y:S04]  /*9b20*/  HMMA.16816.F32 R164, R168.reuse, R166, R32 ;  /* 0x000000a6a8a4723c */ /* 0x040fe80000001820 */
[----:B------:R-:W-:Y:S01]  /*9b30*/  IMAD.MOV.U32 R29, RZ, RZ, R6 ;  /* 0x000000ffff1d7224 */ /* 0x000fe200078e0006 */
[----:B------:R-:W-:Y:S02]  /*9b40*/  MOV R30, R5 ;  /* 0x00000005001e7202 */ /* 0x000fe40000000f00 */
[----:B------:R-:W1:Y:S01]  /*9b50*/  LDSM.16.MT88.4 R4, [R251+0x3800] ;  /* 0x00380000fb04783b */ /* 0x000e620000004200 */
[C---:B------:R-:W-:Y:S04]  /*9b60*/  HMMA.16816.F32 R36, R168.reuse, R180, R36 ;  /* 0x000000b4a824723c */ /* 0x040fe80000001824 */
[----:B------:R-:W-:Y:S01]  /*9b70*/  MOV R32, R11 ;  /* 0x0000000b00207202 */ /* 0x000fe20000000f00 */
[----:B------:R-:W-:Y:S01]  /*9b80*/  IMAD.MOV.U32 R33, RZ, RZ, R10 ;  /* 0x000000ffff217224 */ /* 0x000fe200078e000a */
[----:B------:R-:W-:Y:S02]  /*9b90*/  MOV R34, R9 ;  /* 0x0000000900227202 */ /* 0x000fe40000000f00 */
[C---:B------:R-:W-:Y:S04]  /*9ba0*/  HMMA.16816.F32 R40, R168.reuse, R182, R40 ;  /* 0x000000b6a828723c */ /* 0x040fe80000001828 */
[----:B------:R-:W-:Y:S02]  /*9bb0*/  MOV R180, R18 ;  /* 0x0000001200b47202 */ /* 0x000fe40000000f00 */
[----:B------:R-:W-:Y:S01]  /*9bc0*/  MOV R181, R19 ;  /* 0x0000001300b57202 */ /* 0x000fe20000000f00 */
[----:B------:R-:W-:Y:S01]  /*9bd0*/  IMAD.MOV.U32 R182, RZ, RZ, R22 ;  /* 0x000000ffffb67224 */ /* 0x000fe200078e0016 */
[C---:B------:R-:W-:Y:S01]  /*9be0*/  HMMA.16816.F32 R44, R168.reuse, R184, R44 ;  /* 0x000000b8a82c723c */ /* 0x040fe2000000182c */
[----:B------:R-:W-:Y:S03]  /*9bf0*/  LDSM.16.MT88.4 R16, [R252+0x5800] ;  /* 0x00580000fc10783b */ /* 0x000fe60000004200 */
[----:B------:R-:W-:Y:S01]  /*9c00*/  MOV R183, R23 ;  /* 0x0000001700b77202 */ /* 0x000fe20000000f00 */
[----:B------:R-:W-:Y:S01]  /*9c10*/  FADD.FTZ R2, R180, R2 ;  /* 0x00000002b4027221 */ /* 0x000fe20000010000 */
[----:B------:R-:W-:Y:S02]  /*9c20*/  MOV R35, R8 ;  /* 0x0000000800237202 */ /* 0x000fe40000000f00 */
[C---:B------:R-:W-:Y:S01]  /*9c30*/  HMMA.16816.F32 R48, R168.reuse, R186, R48 ;  /* 0x000000baa830723c */ /* 0x040fe20000001830 */
[----:B------:R-:W3:Y:S03]  /*9c40*/  LDSM.16.MT88.4 R8, [R22+0x3800] ;  /* 0x003800001608783b */ /* 0x000ee60000004200 */
[----:B------:R-:W-:Y:S02]  /*9c50*/  FADD.FTZ R0, R183, R0 ;  /* 0x00000000b7007221 */ /* 0x000fe40000010000 */
[----:B------:R-:W-:Y:S02]  /*9c60*/  FADD.FTZ R2, R32, R2 ;  /* 0x0000000220027221 */ /* 0x000fe40000010000 */
[----:B------:R-:W-:Y:S01]  /*9c70*/  FADD.FTZ R0, R181, R0 ;  /* 0x00000000b5007221 */ /* 0x000fe20000010000 */
[----:B------:R-:W4:Y:S03]  /*9c80*/  LDSM.16.MT88.4 R20, [R251+0x5800] ;  /* 0x00580000fb14783b */ /* 0x000f260000004200 */
[----:B------:R-:W-:Y:S02]  /*9c90*/  FADD.FTZ R2, R34, R2 ;  /* 0x0000000222027221 */ /* 0x000fe40000010000 */
[----:B------:R-:W-:Y:S01]  /*9ca0*/  FADD.FTZ R0, R33, R0 ;  /* 0x0000000021007221 */ /* 0x000fe20000010000 */
[C---:B-1----:R-:W-:Y:S03]  /*9cb0*/  HMMA.16816.F32 R52, R168.reuse, R4, R52 ;  /* 0x00000004a834723c */ /* 0x042fe60000001834 */
[----:B------:R-:W-:Y:S02]  /*9cc0*/  FADD.FTZ R2, R28, R2 ;  /* 0x000000021c027221 */ /* 0x000fe40000010000 */
[----:B------:R-:W-:Y:S02]  /*9cd0*/  FADD.FTZ R0, R35, R0 ;  /* 0x0000000023007221 */ /* 0x000fe40000010000 */
[----:B------:R-:W-:Y:S01]  /*9ce0*/  FADD.FTZ R2, R3, R2 ;  /* 0x0000000203027221 */ /* 0x000fe20000010000 */
[C---:B------:R-:W-:Y:S01]  /*9cf0*/  HMMA.16816.F32 R56, R168.reuse, R6, R56 ;  /* 0x00000006a838723c */ /* 0x040fe20000001838 */
[----:B------:R-:W1:Y:S03]  /*9d00*/  LDSM.16.MT88.4 R4, [R182+0x5800] ;  /* 0x00580000b604783b */ /* 0x000e660000004200 */
[----:B------:R-:W-:Y:S04]  /*9d10*/  FADD.FTZ R0, R29, R0 ;  /* 0x000000001d007221 */ /* 0x000fe80000010000 */
[----:B------:R-:W-:Y:S04]  /*9d20*/  FADD.FTZ R3, R189, R0 ;  /* 0x00000000bd037221 */ /* 0x000fe80000010000 */
[----:B------:R-:W-:Y:S02]  /*9d30*/  FADD.FTZ R0, R30, R2 ;  /* 0x000000021e007221 */ /* 0x000fe40000010000 */
[----:B------:R-:W-:Y:S02]  /*9d40*/  FADD.FTZ R3, R191, R3 ;  /* 0x00000003bf037221 */ /* 0x000fe40000010000 */
[----:B------:R-:W-:Y:S01]  /*9d50*/  FADD.FTZ R2, R190, R0 ;  /* 0x00000000be027221 */ /* 0x000fe20000010000 */
[C---:B---3--:R-:W-:Y:S03]  /*9d60*/  HMMA.16816.F32 R60, R168.reuse, R8, R60 ;  /* 0x00000008a83c723c */ /* 0x048fe6000000183c */
[----:B------:R-:W-:Y:S02]  /*9d70*/  FADD.FTZ R2, R188, R2 ;  /* 0x00000002bc027221 */ /* 0x000fe40000010000 */
[----:B------:R-:W-:Y:S01]  /*9d80*/  FADD.FTZ R0, R135, R3 ;  /* 0x0000000387007221 */ /* 0x000fe20000010000 */
[----:B------:R-:W-:Y:S02]  /*9d90*/  MOV R3, R133 ;  /* 0x0000008500037202 */ /* 0x000fe40000000f00 */
[C---:B------:R-:W-:Y:S01]  /*9da0*/  HMMA.16816.F32 R64, R168.reuse, R10, R64 ;  /* 0x0000000aa840723c */ /* 0x040fe20000001840 */
[----:B------:R-:W3:Y:S03]  /*9db0*/  LDSM.16.MT88.4 R8, [R248+0x7800] ;  /* 0x00780000f808783b */ /* 0x000ee60000004200 */
[----:B------:R-:W-:Y:S01]  /*9dc0*/  FADD.FTZ R0, R134, R0 ;  /* 0x0000000086007221 */ /* 0x000fe20000010000 */
[----:B------:R-:W-:Y:S03]  /*9dd0*/  MOV R134, R132 ;  /* 0x0000008400867202 */ /* 0x000fe60000000f00 */
[C---:B------:R-:W-:Y:S08]  /*9de0*/  HMMA.16816.F32 R68, R168.reuse, R12, R68 ;  /* 0x0000000ca844723c */ /* 0x040ff00000001844 */
[C---:B------:R-:W-:Y:S01]  /*9df0*/  HMMA.16816.F32 R72, R168.reuse, R14, R72 ;  /* 0x0000000ea848723c */ /* 0x040fe20000001848 */
[----:B------:R-:W3:Y:S07]  /*9e00*/  LDSM.16.MT88.4 R12, [R252+0x7800] ;  /* 0x00780000fc0c783b */ /* 0x000eee0000004200 */
[C---:B------:R-:W-:Y:S08]  /*9e10*/  HMMA.16816.F32 R76, R168.reuse, R16, R76 ;  /* 0x00000010a84c723c */ /* 0x040ff0000000184c */
[C---:B------:R-:W-:Y:S01]  /*9e20*/  HMMA.16816.F32 R80, R168.reuse, R18, R80 ;  /* 0x00000012a850723c */ /* 0x040fe20000001850 */
[----:B------:R-:W3:Y:S07]  /*9e30*/  LDSM.16.MT88.4 R16, [R182+0x7800] ;  /* 0x00780000b610783b */ /* 0x000eee0000004200 */
[C---:B----4-:R-:W-:Y:S08]  /*9e40*/  HMMA.16816.F32 R84, R168.reuse, R20, R84 ;  /* 0x00000014a854723c */ /* 0x050ff00000001854 */
[C---:B------:R-:W-:Y:S08]  /*9e50*/  HMMA.16816.F32 R88, R168.reuse, R22, R88 ;  /* 0x00000016a858723c */ /* 0x040ff00000001858 */
[C---:B-1----:R-:W-:Y:S08]  /*9e60*/  HMMA.16816.F32 R92, R168.reuse, R4, R92 ;  /* 0x00000004a85c723c */ /* 0x042ff0000000185c */
[C---:B------:R-:W-:Y:S08]  /*9e70*/  HMMA.16816.F32 R96, R168.reuse, R6, R96 ;  /* 0x00000006a860723c */ /* 0x040ff00000001860 */
[C---:B---3--:R-:W-:Y:S08]  /*9e80*/  HMMA.16816.F32 R100, R168.reuse, R8, R100 ;  /* 0x00000008a864723c */ /* 0x048ff00000001864 */
[C---:B------:R-:W-:Y:S08]  /*9e90*/  HMMA.16816.F32 R104, R168.reuse, R10, R104 ;  /* 0x0000000aa868723c */ /* 0x040ff00000001868 */
[C---:B------:R-:W-:Y:S08]  /*9ea0*/  HMMA.16816.F32 R108, R168.reuse, R12, R108 ;  /* 0x0000000ca86c723c */ /* 0x040ff0000000186c */
[C---:B------:R-:W-:Y:S08]  /*9eb0*/  HMMA.16816.F32 R112, R168.reuse, R14, R112 ;  /* 0x0000000ea870723c */ /* 0x040ff00000001870 */
[C---:B------:R-:W-:Y:S08]  /*9ec0*/  HMMA.16816.F32 R116, R168.reuse, R24, R116 ;  /* 0x00000018a874723c */ /* 0x040ff00000001874 */
[C---:B------:R-:W-:Y:S08]  /*9ed0*/  HMMA.16816.F32 R120, R168.reuse, R26, R120 ;  /* 0x0000001aa878723c */ /* 0x040ff00000001878 */
[C---:B------:R-:W-:Y:S08]  /*9ee0*/  HMMA.16816.F32 R124, R168.reuse, R16, R124 ;  /* 0x00000010a87c723c */ /* 0x040ff0000000187c */
[----:B------:R-:W-:Y:S03]  /*9ef0*/  HMMA.16816.F32 R128, R168, R18, R128 ;  /* 0x00000012a880723c */ /* 0x000fe60000001880 */
[----:B--2---:R-:W-:Y:S02]  /*9f00*/  ISETP.GT.AND P0, PT, R174, R31, PT ;  /* 0x0000001fae00720c */ /* 0x004fe40003f04270 */
[----:B------:R1:W5:Y:S04]  /*9f10*/  LDL.LU R174, [R1+0x10c] ;  /* 0x00010c0001ae7983 */ /* 0x0003680000300800 */
[----:B------:R-:W-:Y:S04]  /*9f20*/  STL [R1+0x80], R2 ;  /* 0x0000800201007387 */ /* 0x000fe80000100800 */
[----:B------:R-:W-:Y:S04]  /*9f30*/  STL [R1+0x5c], R175 ;  /* 0x00005caf01007387 */ /* 0x000fe80000100800 */
[----:B------:R2:W-:Y:S02]  /*9f40*/  STL [R1+0x84], R0 ;  /* 0x0000840001007387 */ /* 0x0005e40000100800 */
[----:B--2---:R-:W-:Y:S02]  /*9f50*/  MOV R0, R175 ;  /* 0x000000af00007202 */ /* 0x004fe40000000f00 */
[----:B------:R1:W5:Y:S04]  /*9f60*/  LDL.LU R175, [R1+0x108] ;  /* 0x0001080001af7983 */ /* 0x0003680000300800 */
[----:B------:R1:W-:Y:S01]  /*9f70*/  STL [R1+0x60], R0 ;  /* 0x0000600001007387 */ /* 0x0003e20000100800 */
[----:B------:R-:W-:-:S05]  /*9f80*/  @P0 BRA `(.L_x_835) ;  /* 0xffffbca000000947 */ /* 0x000fca000383ffff */
.L_x_834:
[----:B-1----:R-:W2:Y:S04]  /*9f90*/  LDL R2, [R1+0x7c] ;  /* 0x00007c0001027983 */ /* 0x002ea80000100800 */
[----:B------:R-:W2:Y:S02]  /*9fa0*/  LDL R0, [R1+0x5c] ;  /* 0x00005c0001007983 */ /* 0x000ea40000100800 */
[----:B--2---:R-:W-:-:S13]  /*9fb0*/  ISETP.GE.AND P0, PT, R0, R2, PT ;  /* 0x000000020000720c */ /* 0x004fda0003f06270 */
[----:B------:R-:W-:Y:S05]  /*9fc0*/  @!P0 BRA `(.L_x_836) ;  /* 0x00003dd000008947 */ /* 0x000fea0003800000 */
[----:B------:R-:W-:Y:S02]  /*9fd0*/  MOV R135, R132 ;  /* 0x0000008400877202 */ /* 0x000fe40000000f00 */
[----:B------:R-:W-:Y:S02]  /*9fe0*/  MOV R134, R133 ;  /* 0x0000008500867202 */ /* 0x000fe40000000f00 */
.L_x_837:
[----:B------:R-:W2:Y:S01]  /*9ff0*/  LDL R133, [R1+0x8] ;  /* 0x0000080001857983 */ /* 0x000ea20000100800 */
[----:B------:R-:W-:Y:S04]  /*a000*/  DEPBAR.LE SB0, 0x0 ;  /* 0x000080000000791a */ /* 0x000fe80000000000 */
[----:B------:R-:W3:Y:S01]  /*a010*/  LDL.64 R30, [R1+0x70] ;  /* 0x00007000011e7983 */ /* 0x000ee20000100a00 */
[----:B------:R-:W-:Y:S05]  /*a020*/  WARPSYNC 0xffffffff ;  /* 0xffffffff00007948 */ /* 0x000fea0003800000 */
[----:B------:R-:W4:Y:S04]  /*a030*/  LDL R29, [R1+0x44] ;  /* 0x00004400011d7983 */ /* 0x000f280000100800 */
[----:B------:R-:W4:Y:S04]  /*a040*/  LDL R23, [R1+0x78] ;  /* 0x0000780001177983 */ /* 0x000f280000100800 */
[----:B------:R-:W4:Y:S04]  /*a050*/  LDL R28, [R1+0x40] ;  /* 0x00004000011c7983 */ /* 0x000f280000100800 */
[----:B------:R-:W4:Y:S04]  /*a060*/  LDL R14, [R1+0x3c] ;  /* 0x00003c00010e7983 */ /* 0x000f280000100800 */
[----:B------:R-:W4:Y:S04]  /*a070*/  LDL.LU R132, [R1+0x5c] ;  /* 0x00005c0001847983 */ /* 0x000f280000300800 */
[----:B------:R1:W-:Y:S04]  /*a080*/  STL [R1+0x12c], R131 ;  /* 0x00012c8301007387 */ /* 0x0003e80000100800 */
[----:B------:R-:W-:Y:S08]  /*a090*/  BAR.SYNC.DEFER_BLOCKING 0x0 ;  /* 0x0000000000007b1d */ /* 0x000ff00000010000 */
[----:B------:R-:W2:Y:S08]  /*a0a0*/  LDSM.16.M88.4 R8, [R249] ;  /* 0x00000000f908783b */ /* 0x000eb00000000200 */
[----:B-1----:R-:W4:Y:S04]  /*a0b0*/  LDL R131, [R1+0x58] ;  /* 0x0000580001837983 */ /* 0x002f280000100800 */
[----:B------:R-:W1:Y:S08]  /*a0c0*/  LDSM.16.M88.4 R16, [R249+0x800] ;  /* 0x00080000f910783b */ /* 0x000e700000000200 */
[----:B------:R-:W1:Y:S08]  /*a0d0*/  LDSM.16.M88.4 R24, [R249+0x1000] ;  /* 0x00100000f918783b */ /* 0x000e700000000200 */
[----:B------:R-:W1:Y:S08]  /*a0e0*/  LDSM.16.M88.4 R32, [R249+0x1800] ;  /* 0x00180000f920783b */ /* 0x000e700000000200 */
[----:B--2---:R2:W1:Y:S01]  /*a0f0*/  LDSM.16.M88.4 R168, [R133] ;  /* 0x0000000085a8783b */ /* 0x0044620000000200 */
[----:B---3--:R-:W-:Y:S07]  /*a100*/  IADD3 R15, P0, R30, 0x40, RZ ;  /* 0x000000401e0f7810 */ /* 0x008fee0007f1e0ff */
[----:B----4-:R3:W4:Y:S01]  /*a110*/  LDSM.16.M88.4 R180, [R29] ;  /* 0x000000001db4783b */ /* 0x0107220000000200 */
[----:B------:R-:W-:Y:S07]  /*a120*/  IADD3.X R21, RZ, R23, RZ, P0, !PT ;  /* 0x00000017ff157210 */ /* 0x000fee00007fe4ff */
[----:B------:R-:W1:Y:S08]  /*a130*/  LDSM.16.M88.4 R184, [R28] ;  /* 0x000000001cb8783b */ /* 0x000e700000000200 */
[----:B--2---:R-:W4:Y:S01]  /*a140*/  LDL R133, [R1] ;  /* 0x0000000001857983 */ /* 0x004f220000100800 */
[----:B------:R-:W-:Y:S01]  /*a150*/  SHF.R.S32.HI R0, RZ, 0x1f, R132 ;  /* 0x0000001fff007819 */ /* 0x000fe20000011484 */
[----:B------:R-:W-:Y:S02]  /*a160*/  IMAD.WIDE.U32 R6, R132, c[0x0][0x208], RZ ;  /* 0x0000820084067a25 */ /* 0x000fe400078e00ff */
[----:B------:R1:W1:Y:S02]  /*a170*/  LDSM.16.M88.4 R188, [R14] ;  /* 0x000000000ebc783b */ /* 0x0002640000000200 */
[----:B------:R-:W-:Y:S01]  /*a180*/  IMAD R0, R0, c[0x0][0x208], RZ ;  /* 0x0000820000007a24 */ /* 0x000fe200078e02ff */
[----:B------:R-:W-:Y:S03]  /*a190*/  SHF.L.U32 R4, R6, 0x6, RZ ;  /* 0x0000000606047819 */ /* 0x000fe600000006ff */
[----:B------:R-:W-:Y:S01]  /*a1a0*/  IMAD R0, R132, c[0x0][0x20c], R0 ;  /* 0x0000830084007a24 */ /* 0x000fe200078e0200 */
[C---:B------:R-:W-:Y:S02]  /*a1b0*/  IADD3 R2, P6, R4.reuse, R30, RZ ;  /* 0x0000001e04027210 */ /* 0x040fe40007fde0ff */
[----:B------:R-:W-:Y:S02]  /*a1c0*/  IADD3 R3, P1, R4, R15, RZ ;  /* 0x0000000f04037210 */ /* 0x000fe40007f3e0ff */
[----:B------:R-:W-:Y:S02]  /*a1d0*/  IADD3 R0, R7, R0, RZ ;  /* 0x0000000007007210 */ /* 0x000fe40007ffe0ff */
[----:B------:R-:W-:Y:S02]  /*a1e0*/  LEA R12, P0, R2, c[0x0][0x1f8], 0x1 ;  /* 0x00007e00020c7a11 */ /* 0x000fe400078008ff */
[----:B------:R-:W-:Y:S04]  /*a1f0*/  SHF.L.U64.HI R0, R6, 0x6, R0 ;  /* 0x0000000606007819 */ /* 0x000fe80000010200 */
[----:B------:R-:W-:Y:S02]  /*a200*/  IADD3.X R5, R0, R23, RZ, P6, !PT ;  /* 0x0000001700057210 */ /* 0x000fe400037fe4ff */
[C---:B------:R-:W-:Y:S02]  /*a210*/  LEA R6, P6, R3.reuse, c[0x0][0x1f8], 0x1 ;  /* 0x00007e0003067a11 */ /* 0x040fe400078c08ff */
[----:B------:R-:W-:Y:S02]  /*a220*/  LEA.HI.X R13, R2, c[0x0][0x1fc], R5, 0x1, P0 ;  /* 0x00007f00020d7a11 */ /* 0x000fe400000f0c05 */
[----:B------:R-:W-:Y:S02]  /*a230*/  IADD3.X R7, R0, R21, RZ, P1, !PT ;  /* 0x0000001500077210 */ /* 0x000fe40000ffe4ff */
[----:B------:R-:W-:Y:S02]  /*a240*/  IADD3 R20, P0, R30, 0x80, RZ ;  /* 0x000000801e147810 */ /* 0x000fe40007f1e0ff */
[----:B------:R-:W-:Y:S02]  /*a250*/  LEA.HI.X R7, R3, c[0x0][0x1fc], R7, 0x1, P6 ;  /* 0x00007f0003077a11 */ /* 0x000fe400030f0c07 */
[----:B------:R-:W-:Y:S02]  /*a260*/  IADD3.X R22, RZ, R23, RZ, P0, !PT ;  /* 0x00000017ff167210 */ /* 0x000fe400007fe4ff */
[----:B------:R-:W-:Y:S01]  /*a270*/  IADD3 R3, P0, R4, R20, RZ ;  /* 0x0000001404037210 */ /* 0x000fe20007f1e0ff */
[----:B------:R-:W-:Y:S01]  /*a280*/  @!PT LDS RZ, [RZ] ;  /* 0x00000000fffff984 */ /* 0x000fe20000000800 */
[----:B------:R-:W-:Y:S01]  /*a290*/  @!PT LDS RZ, [RZ] ;  /* 0x00000000fffff984 */ /* 0x000fe20000000800 */
[----:B------:R-:W-:Y:S01]  /*a2a0*/  @!PT LDS RZ, [RZ] ;  /* 0x00000000fffff984 */ /* 0x000fe20000000800 */
[----:B------:R1:W-:Y:S08]  /*a2b0*/  LDGSTS.E.BYPASS.LTC128B.128 [R131+0x100], [R12.64], !P5 ;  /* 0x001000000c837fae */ /* 0x0003f0000e901d46 */
[----:B------:R3:W-:Y:S01]  /*a2c0*/  LDGSTS.E.BYPASS.LTC128B.128 [R131+0x2100], [R6.64], !P4 ;  /* 0x0210000006837fae */ /* 0x0007e2000e101d46 */
[----:B-1----:R-:W-:Y:S02]  /*a2d0*/  MOV R12, c[0x0][0x208] ;  /* 0x00008200000c7a02 */ /* 0x002fe40000000f00 */
[----:B------:R-:W-:Y:S02]  /*a2e0*/  MOV R13, c[0x0][0x20c] ;  /* 0x00008300000d7a02 */ /* 0x000fe40000000f00 */
[----:B------:R-:W-:Y:S02]  /*a2f0*/  LEA R2, P1, R12, R4, 0x5 ;  /* 0x000000040c027211 */ /* 0x000fe400078228ff */
[C---:B---3--:R-:W-:Y:S02]  /*a300*/  LEA R6, P6, R3.reuse, c[0x0][0x1f8], 0x1 ;  /* 0x00007e0003067a11 */ /* 0x048fe400078c08ff */
[----:B------:R-:W-:Y:S02]  /*a310*/  IADD3.X R7, R0, R22, RZ, P0, !PT ;  /* 0x0000001600077210 */ /* 0x000fe400007fe4ff */
[----:B------:R-:W-:Y:S02]  /*a320*/  IADD3 R5, P0, R30, 0xc0, RZ ;  /* 0x000000c01e057810 */ /* 0x000fe40007f1e0ff */
[----:B------:R-:W-:Y:S02]  /*a330*/  LEA.HI.X R7, R3, c[0x0][0x1fc], R7, 0x1, P6 ;  /* 0x00007f0003077a11 */ /* 0x000fe400030f0c07 */
[----:B------:R-:W-:Y:S02]  /*a340*/  LEA.HI.X R3, R12, R0, R13, 0x5, P1 ;  /* 0x000000000c037211 */ /* 0x000fe400008f2c0d */
[----:B------:R-:W-:Y:S01]  /*a350*/  IADD3 R4, P1, R4, R5, RZ ;  /* 0x0000000504047210 */ /* 0x000fe20007f3e0ff */
[----:B------:R1:W-:Y:S01]  /*a360*/  LDGSTS.E.BYPASS.LTC128B.128 [R131+0x4100], [R6.64], !P3 ;  /* 0x0410000006837fae */ /* 0x0003e2000d901d46 */
[----:B------:R-:W-:Y:S02]  /*a370*/  IADD3.X R29, RZ, R23, RZ, P0, !PT ;  /* 0x00000017ff1d7210 */ /* 0x000fe400007fe4ff */
[----:B------:R-:W-:Y:S02]  /*a380*/  LEA R12, P0, R4, c[0x0][0x1f8], 0x1 ;  /* 0x00007e00040c7a11 */ /* 0x000fe400078008ff */
[----:B-1----:R-:W-:Y:S02]  /*a390*/  IADD3.X R6, R0, R29, RZ, P1, !PT ;  /* 0x0000001d00067210 */ /* 0x002fe40000ffe4ff */
[----:B------:R-:W-:Y:S02]  /*a3a0*/  IADD3 R0, P1, R2, R30, RZ ;  /* 0x0000001e02007210 */ /* 0x000fe40007f3e0ff */
[----:B------:R-:W-:Y:S02]  /*a3b0*/  LEA.HI.X R13, R4, c[0x0][0x1fc], R6, 0x1, P0 ;  /* 0x00007f00040d7a11 */ /* 0x000fe400000f0c06 */
[----:B------:R-:W-:Y:S02]  /*a3c0*/  LEA R14, P0, R0, c[0x0][0x1f8], 0x1 ;  /* 0x00007e00000e7a11 */ /* 0x000fe400078008ff */
[C---:B------:R-:W-:Y:S01]  /*a3d0*/  IADD3.X R6, R3.reuse, R23, RZ, P1, !PT ;  /* 0x0000001703067210 */ /* 0x040fe20000ffe4ff */
[----:B------:R1:W-:Y:S01]  /*a3e0*/  LDGSTS.E.BYPASS.LTC128B.128 [R131+0x6100], [R12.64], !P2 ;  /* 0x061000000c837fae */ /* 0x0003e2000d101d46 */
[----:B------:R-:W-:Y:S02]  /*a3f0*/  IADD3 R4, P6, R2, R15, RZ ;  /* 0x0000000f02047210 */ /* 0x000fe40007fde0ff */
[----:B------:R-:W-:Y:S02]  /*a400*/  LEA.HI.X R15, R0, c[0x0][0x1fc], R6, 0x1, P0 ;  /* 0x00007f00000f7a11 */ /* 0x000fe400000f0c06 */
[----:B------:R-:W-:Y:S02]  /*a410*/  IADD3 R0, P1, R2, R20, RZ ;  /* 0x0000001402007210 */ /* 0x000fe40007f3e0ff */
[C---:B------:R-:W-:Y:S01]  /*a420*/  IADD3.X R21, R3.reuse, R21, RZ, P6, !PT ;  /* 0x0000001503157210 */ /* 0x040fe200037fe4ff */
[----:B------:R1:W-:Y:S01]  /*a430*/  LDGSTS.E.BYPASS.LTC128B.128 [R131+0x1100], [R14.64], !P5 ;  /* 0x011000000e837fae */ /* 0x0003e2000e901d46 */
[----:B------:R-:W-:Y:S02]  /*a440*/  LEA R20, P6, R4, c[0x0][0x1f8], 0x1 ;  /* 0x00007e0004147a11 */ /* 0x000fe400078c08ff */
[----:B------:R-:W-:Y:S02]  /*a450*/  IADD3 R28, P0, R2, R5, RZ ;  /* 0x00000005021c7210 */ /* 0x000fe40007f1e0ff */
[----:B------:R-:W-:Y:S02]  /*a460*/  LEA.HI.X R21, R4, c[0x0][0x1fc], R21, 0x1, P6 ;  /* 0x00007f0004157a11 */ /* 0x000fe400030f0c15 */
[C---:B-----5:R-:W-:Y:S03]  /*a470*/  HMMA.16816.F32 R4, R172.reuse, R8, RZ ;  /* 0x00000008ac04723c */ /* 0x060fe600000018ff */
[C---:B------:R-:W-:Y:S01]  /*a480*/  IADD3.X R2, R3.reuse, R22, RZ, P1, !PT ;  /* 0x0000001603027210 */ /* 0x040fe20000ffe4ff */
[----:B------:R3:W-:Y:S01]  /*a490*/  LDGSTS.E.BYPASS.LTC128B.128 [R131+0x3100], [R20.64], !P4 ;  /* 0x0310000014837fae */ /* 0x0007e2000e101d46 */
[C---:B------:R-:W-:Y:S02]  /*a4a0*/  LEA R22, P1, R0.reuse, c[0x0][0x1f8], 0x1 ;  /* 0x00007e0000167a11 */ /* 0x040fe400078208ff */
[----:B------:R-:W-:Y:S01]  /*a4b0*/  IADD3.X R3, R3, R29, RZ, P0, !PT ;  /* 0x0000001d03037210 */ /* 0x000fe200007fe4ff */
[C---:B------:R-:W-:Y:S01]  /*a4c0*/  HMMA.16816.F32 R8, R172.reuse, R10, RZ ;  /* 0x0000000aac08723c */ /* 0x040fe200000018ff */
[----:B------:R-:W-:Y:S03]  /*a4d0*/  LEA.HI.X R23, R0, c[0x0][0x1fc], R2, 0x1, P1 ;  /* 0x00007f0000177a11 */ /* 0x000fe600008f0c02 */
[C---:B------:R-:W-:Y:S01]  /*a4e0*/  LEA R2, P0, R28.reuse, c[0x0][0x1f8], 0x1 ;  /* 0x00007e001c027a11 */ /* 0x040fe200078008ff */
[----:B------:R-:W2:Y:S03]  /*a4f0*/  LDL R0, [R1+0x2c] ;  /* 0x00002c0001007983 */ /* 0x000ea60000100800 */
[----:B------:R-:W-:Y:S01]  /*a500*/  LEA.HI.X R3, R28, c[0x0][0x1fc], R3, 0x1, P0 ;  /* 0x00007f001c037a11 */ /* 0x000fe200000f0c03 */
[----:B------:R3:W-:Y:S01]  /*a510*/  LDGSTS.E.BYPASS.LTC128B.128 [R131+0x5100], [R22.64], !P3 ;  /* 0x0510000016837fae */ /* 0x0007e2000d901d46 */
[C---:B-1----:R-:W-:Y:S07]  /*a520*/  HMMA.16816.F32 R12, R172.reuse, R16, RZ ;  /* 0x00000010ac0c723c */ /* 0x042fee00000018ff */
[----:B------:R1:W-:Y:S01]  /*a530*/  LDGSTS.E.BYPASS.LTC128B.128 [R131+0x7100], [R2.64], !P2 ;  /* 0x0710000002837fae */ /* 0x0003e2000d101d46 */
[C---:B------:R-:W-:Y:S07]  /*a540*/  HMMA.16816.F32 R16, R172.reuse, R18, RZ ;  /* 0x00000012ac10723c */ /* 0x040fee00000018ff */
[----:B------:R-:W0:Y:S01]  /*a550*/  LDGDEPBAR ;  /* 0x00000000000079af */ /* 0x000e220000000000 */
[C---:B---3--:R-:W-:Y:S08]  /*a560*/  HMMA.16816.F32 R20, R172.reuse, R24, RZ ;  /* 0x00000018ac14723c */ /* 0x048ff000000018ff */
[C---:B------:R-:W-:Y:S01]  /*a570*/  HMMA.16816.F32 R24, R172.reuse, R26, RZ ;  /* 0x0000001aac18723c */ /* 0x040fe200000018ff */
[----:B-1----:R-:W3:Y:S04]  /*a580*/  LDL R2, [R1+0x34] ;  /* 0x0000340001027983 */ /* 0x002ee80000100800 */
[----:B------:R-:W2:Y:S03]  /*a590*/  LDL R3, [R1+0x30] ;  /* 0x0000300001037983 */ /* 0x000ea60000100800 */
[C---:B------:R-:W-:Y:S01]  /*a5a0*/  HMMA.16816.F32 R28, R172.reuse, R32, RZ ;  /* 0x00000020ac1c723c */ /* 0x040fe200000018ff */
[----:B------:R1:W-:Y:S07]  /*a5b0*/  STL [R1+0x114], R172 ;  /* 0x000114ac01007387 */ /* 0x0003ee0000100800 */
[----:B------:R-:W-:Y:S08]  /*a5c0*/  HMMA.16816.F32 R32, R172, R34, RZ ;  /* 0x00000022ac20723c */ /* 0x000ff000000018ff */
[C---:B------:R-:W-:Y:S08]  /*a5d0*/  HMMA.16816.F32 R4, R176.reuse, R168, R4 ;  /* 0x000000a8b004723c */ /* 0x040ff00000001804 */
[C---:B------:R-:W-:Y:S01]  /*a5e0*/  HMMA.16816.F32 R8, R176.reuse, R170, R8 ;  /* 0x000000aab008723c */ /* 0x040fe20000001808 */
[----:B-1----:R-:W2:Y:S04]  /*a5f0*/  LDL R172, [R1+0x38] ;  /* 0x0000380001ac7983 */ /* 0x002ea80000100800 */
[----:B------:R-:W-:Y:S03]  /*a600*/  STL [R1+0x110], R173 ;  /* 0x000110ad01007387 */ /* 0x000fe60000100800 */
[C---:B----4-:R-:W-:Y:S01]  /*a610*/  HMMA.16816.F32 R12, R176.reuse, R180, R12 ;  /* 0x000000b4b00c723c */ /* 0x050fe2000000180c */
        /* <DEDUP_REMOVED lines=9> */
[----:B------:R-:W-:Y:S07]  /*a6b0*/  STL [R1+0x128], R195 ;  /* 0x000128c301007387 */ /* 0x000fee0000100800 */
[C---:B------:R-:W-:Y:S08]  /*a6c0*/  HMMA.16816.F32 R28, R176.reuse, R188, R28 ;  /* 0x000000bcb01c723c */ /* 0x040ff0000000181c */
[----:B------:R-:W-:Y:S01]  /*a6d0*/  HMMA.16816.F32 R32, R176, R190, R32 ;  /* 0x000000beb020723c */ /* 0x000fe20000001820 */
[----:B------:R-:W1:Y:S08]  /*a6e0*/  LDSM.16.M88.4 R168, [R133] ;  /* 0x0000000085a8783b */ /* 0x000e700000000200 */
[----:B------:R-:W4:Y:S08]  /*a6f0*/  LDSM.16.M88.4 R180, [R133+0x800] ;  /* 0x0008000085b4783b */ /* 0x000f300000000200 */
[----:B------:R-:W-:Y:S01]  /*a700*/  LDSM.16.M88.4 R184, [R133+0x1800] ;  /* 0x0018000085b8783b */ /* 0x000fe20000000200 */
[C---:B-1----:R-:W-:Y:S08]  /*a710*/  HMMA.16816.F32 R4, R192.reuse, R168, R4 ;  /* 0x000000a8c004723c */ /* 0x042ff00000001804 */
[C---:B------:R-:W-:Y:S01]  /*a720*/  HMMA.16816.F32 R8, R192.reuse, R170, R8 ;  /* 0x000000aac008723c */ /* 0x040fe20000001808 */
[----:B------:R-:W1:Y:S07]  /*a730*/  LDSM.16.M88.4 R168, [R133+0x1000] ;  /* 0x0010000085a8783b */ /* 0x000e6e0000000200 */
[C---:B----4-:R-:W-:Y:S08]  /*a740*/  HMMA.16816.F32 R12, R192.reuse, R180, R12 ;  /* 0x000000b4c00c723c */ /* 0x050ff0000000180c */
[C---:B------:R-:W-:Y:S01]  /*a750*/  HMMA.16816.F32 R16, R192.reuse, R182, R16 ;  /* 0x000000b6c010723c */ /* 0x040fe20000001810 */
[----:B------:R-:W4:Y:S07]  /*a760*/  LDSM.16.M88.4 R180, [R250] ;  /* 0x00000000fab4783b */ /* 0x000f2e0000000200 */
[C---:B-1----:R-:W-:Y:S08]  /*a770*/  HMMA.16816.F32 R20, R192.reuse, R168, R20 ;  /* 0x000000a8c014723c */ /* 0x042ff00000001814 */
[C---:B------:R-:W-:Y:S01]  /*a780*/  HMMA.16816.F32 R24, R192.reuse, R170, R24 ;  /* 0x000000aac018723c */ /* 0x040fe20000001818 */
[----:B------:R-:W1:Y:S07]  /*a790*/  LDSM.16.M88.4 R168, [R250+0x800] ;  /* 0x00080000faa8783b */ /* 0x000e6e0000000200 */
[C---:B------:R-:W-:Y:S08]  /*a7a0*/  HMMA.16816.F32 R28, R192.reuse, R184, R28 ;  /* 0x000000b8c01c723c */ /* 0x040ff0000000181c */
[----:B------:R-:W-:Y:S01]  /*a7b0*/  HMMA.16816.F32 R32, R192, R186, R32 ;  /* 0x000000bac020723c */ /* 0x000fe20000001820 */
[----:B------:R-:W1:Y:S07]  /*a7c0*/  LDSM.16.M88.4 R184, [R250+0x1000] ;  /* 0x00100000fab8783b */ /* 0x000e6e0000000200 */
[C---:B----4-:R-:W-:Y:S08]  /*a7d0*/  HMMA.16816.F32 R4, R196.reuse, R180, R4 ;  /* 0x000000b4c404723c */ /* 0x050ff00000001804 */
[C---:B------:R-:W-:Y:S01]  /*a7e0*/  HMMA.16816.F32 R8, R196.reuse, R182, R8 ;  /* 0x000000b6c408723c */ /* 0x040fe20000001808 */
[----:B------:R-:W4:Y:S07]  /*a7f0*/  LDSM.16.M88.4 R180, [R250+0x1800] ;  /* 0x00180000fab4783b */ /* 0x000f2e0000000200 */
[C---:B-1----:R-:W-:Y:S08]  /*a800*/  HMMA.16816.F32 R12, R196.reuse, R168, R12 ;  /* 0x000000a8c40c723c */ /* 0x042ff0000000180c */
[C---:B------:R-:W-:Y:S01]  /*a810*/  HMMA.16816.F32 R16, R196.reuse, R170, R16 ;  /* 0x000000aac410723c */ /* 0x040fe20000001810 */
[----:B------:R-:W1:Y:S07]  /*a820*/  LDSM.16.M88.4 R168, [R249+0x2000] ;  /* 0x00200000f9a8783b */ /* 0x000e6e0000000200 */
[C---:B------:R-:W-:Y:S08]  /*a830*/  HMMA.16816.F32 R20, R196.reuse, R184, R20 ;  /* 0x000000b8c414723c */ /* 0x040ff00000001814 */
[C---:B------:R-:W-:Y:S01]  /*a840*/  HMMA.16816.F32 R24, R196.reuse, R186, R24 ;  /* 0x000000bac418723c */ /* 0x040fe20000001818 */
[----:B------:R-:W3:Y:S07]  /*a850*/  LDSM.16.M88.4 R184, [R249+0x2800] ;  /* 0x00280000f9b8783b */ /* 0x000eee0000000200 */
[C---:B----4-:R-:W-:Y:S08]  /*a860*/  HMMA.16816.F32 R28, R196.reuse, R180, R28 ;  /* 0x000000b4c41c723c */ /* 0x050ff0000000181c */
[----:B------:R-:W-:Y:S01]  /*a870*/  HMMA.16816.F32 R32, R196, R182, R32 ;  /* 0x000000b6c420723c */ /* 0x000fe20000001820 */
[----:B------:R-:W4:Y:S07]  /*a880*/  LDSM.16.M88.4 R180, [R249+0x3000] ;  /* 0x00300000f9b4783b */ /* 0x000f2e0000000200 */
[C---:B-1----:R-:W-:Y:S08]  /*a890*/  HMMA.16816.F32 R4, R200.reuse, R168, R4 ;  /* 0x000000a8c804723c */ /* 0x042ff00000001804 */
[C---:B------:R-:W-:Y:S01]  /*a8a0*/  HMMA.16816.F32 R8, R200.reuse, R170, R8 ;  /* 0x000000aac808723c */ /* 0x040fe20000001808 */
[----:B------:R-:W1:Y:S07]  /*a8b0*/  LDSM.16.M88.4 R168, [R249+0x3800] ;  /* 0x00380000f9a8783b */ /* 0x000e6e0000000200 */
[C---:B---3--:R-:W-:Y:S08]  /*a8c0*/  HMMA.16816.F32 R12, R200.reuse, R184, R12 ;  /* 0x000000b8c80c723c */ /* 0x048ff0000000180c */
[C---:B------:R-:W-:Y:S08]  /*a8d0*/  HMMA.16816.F32 R16, R200.reuse, R186, R16 ;  /* 0x000000bac810723c */ /* 0x040ff00000001810 */
[C---:B----4-:R-:W-:Y:S01]  /*a8e0*/  HMMA.16816.F32 R20, R200.reuse, R180, R20 ;  /* 0x000000b4c814723c */ /* 0x050fe20000001814 */
[----:B--2---:R2:W3:Y:S07]  /*a8f0*/  LDSM.16.M88.4 R184, [R172] ;  /* 0x00000000acb8783b */ /* 0x0044ee0000000200 */
[C---:B------:R-:W-:Y:S01]  /*a900*/  HMMA.16816.F32 R24, R200.reuse, R182, R24 ;  /* 0x000000b6c818723c */ /* 0x040fe20000001818 */
[----:B------:R4:W3:Y:S07]  /*a910*/  LDSM.16.M88.4 R180, [R2] ;  /* 0x0000000002b4783b */ /* 0x0008ee0000000200 */
[C---:B-1----:R-:W-:Y:S08]  /*a920*/  HMMA.16816.F32 R28, R200.reuse, R168, R28 ;  /* 0x000000a8c81c723c */ /* 0x042ff0000000181c */
[----:B------:R-:W-:Y:S01]  /*a930*/  HMMA.16816.F32 R32, R200, R170, R32 ;  /* 0x000000aac820723c */ /* 0x000fe20000001820 */
[----:B------:R1:W3:Y:S08]  /*a940*/  LDSM.16.M88.4 R168, [R3] ;  /* 0x0000000003a8783b */ /* 0x0002f00000000200 */
[----:B--2---:R-:W2:Y:S04]  /*a950*/  LDL R172, [R1+0x28] ;  /* 0x0000280001ac7983 */ /* 0x004ea80000100800 */
[----:B----4-:R-:W4:Y:S01]  /*a960*/  LDL R2, [R1+0x20] ;  /* 0x0000200001027983 */ /* 0x010f220000100800 */
[C---:B---3--:R-:W-:Y:S03]  /*a970*/  HMMA.16816.F32 R4, R204.reuse, R184, R4 ;  /* 0x000000b8cc04723c */ /* 0x048fe60000001804 */
[----:B-1----:R-:W3:Y:S05]  /*a980*/  LDL R3, [R1+0x24] ;  /* 0x0000240001037983 */ /* 0x002eea0000100800 */
[C---:B------:R-:W-:Y:S01]  /*a990*/  HMMA.16816.F32 R8, R204.reuse, R186, R8 ;  /* 0x000000bacc08723c */ /* 0x040fe20000001808 */
[----:B------:R1:W1:Y:S07]  /*a9a0*/  LDSM.16.M88.4 R184, [R0] ;  /* 0x0000000000b8783b */ /* 0x00026e0000000200 */
[C---:B------:R-:W-:Y:S08]  /*a9b0*/  HMMA.16816.F32 R12, R204.reuse, R180, R12 ;  /* 0x000000b4cc0c723c */ /* 0x040ff0000000180c */
[C---:B------:R-:W-:Y:S01]  /*a9c0*/  HMMA.16816.F32 R16, R204.reuse, R182, R16 ;  /* 0x000000b6cc10723c */ /* 0x040fe20000001810 */
[----:B------:R-:W1:Y:S07]  /*a9d0*/  LDSM.16.M88.4 R180, [R133+0x2000] ;  /* 0x0020000085b4783b */ /* 0x000e6e0000000200 */
[C---:B------:R-:W-:Y:S01]  /*a9e0*/  HMMA.16816.F32 R20, R204.reuse, R168, R20 ;  /* 0x000000a8cc14723c */ /* 0x040fe20000001814 */
[----:B-1----:R-:W3:Y:S07]  /*a9f0*/  LDL R0, [R1+0x1c] ;  /* 0x00001c0001007983 */ /* 0x002eee0000100800 */
        /* <DEDUP_REMOVED lines=33> */
[C---:B------:R-:W-:Y:S08]  /*ac10*/  HMMA.16816.F32 R16, R216.reuse, R182, R16 ;  /* 0x000000b6d810723c */ /* 0x040ff00000001810 */
[C---:B-1----:R-:W-:Y:S08]  /*ac20*/  HMMA.16816.F32 R20, R216.reuse, R168, R20 ;  /* 0x000000a8d814723c */ /* 0x042ff00000001814 */
[C---:B------:R-:W-:Y:S08]  /*ac30*/  HMMA.16816.F32 R24, R216.reuse, R170, R24 ;  /* 0x000000aad818723c */ /* 0x040ff00000001818 */
[C---:B------:R-:W-:Y:S08]  /*ac40*/  HMMA.16816.F32 R28, R216.reuse, R184, R28 ;  /* 0x000000b8d81c723c */ /* 0x040ff0000000181c */
[----:B------:R-:W-:Y:S01]  /*ac50*/  HMMA.16816.F32 R32, R216, R186, R32 ;  /* 0x000000bad820723c */ /* 0x000fe20000001820 */
[----:B--2---:R1:W2:Y:S08]  /*ac60*/  LDSM.16.M88.4 R180, [R172] ;  /* 0x00000000acb4783b */ /* 0x0042b00000000200 */
[----:B----4-:R4:W-:Y:S08]  /*ac70*/  LDSM.16.M88.4 R184, [R2] ;  /* 0x0000000002b8783b */ /* 0x0109f00000000200 */
[----:B---3--:R2:W2:Y:S08]  /*ac80*/  LDSM.16.M88.4 R168, [R3] ;  /* 0x0000000003a8783b */ /* 0x0084b00000000200 */
[----:B-1----:R-:W3:Y:S04]  /*ac90*/  LDL R172, [R1+0x18] ;  /* 0x0000180001ac7983 */ /* 0x002ee80000100800 */
[----:B----4-:R-:W4:Y:S04]  /*aca0*/  LDL R2, [R1+0x10] ;  /* 0x0000100001027983 */ /* 0x010f280000100800 */
[----:B--2---:R-:W2:Y:S01]  /*acb0*/  LDL R3, [R1+0x14] ;  /* 0x0000140001037983 */ /* 0x004ea20000100800 */
[C---:B------:R-:W-:Y:S08]  /*acc0*/  HMMA.16816.F32 R4, R220.reuse, R180, R4 ;  /* 0x000000b4dc04723c */ /* 0x040ff00000001804 */
[C---:B------:R-:W-:Y:S01]  /*acd0*/  HMMA.16816.F32 R8, R220.reuse, R182, R8 ;  /* 0x000000b6dc08723c */ /* 0x040fe20000001808 */
[----:B------:R1:W1:Y:S07]  /*ace0*/  LDSM.16.M88.4 R180, [R0] ;  /* 0x0000000000b4783b */ /* 0x00026e0000000200 */
[C---:B------:R-:W-:Y:S08]  /*acf0*/  HMMA.16816.F32 R12, R220.reuse, R168, R12 ;  /* 0x000000a8dc0c723c */ /* 0x040ff0000000180c */
[C---:B------:R-:W-:Y:S01]  /*ad00*/  HMMA.16816.F32 R16, R220.reuse, R170, R16 ;  /* 0x000000aadc10723c */ /* 0x040fe20000001810 */
[----:B------:R-:W1:Y:S07]  /*ad10*/  LDSM.16.M88.4 R168, [R133+0x4000] ;  /* 0x0040000085a8783b */ /* 0x000e6e0000000200 */
[C---:B------:R-:W-:Y:S01]  /*ad20*/  HMMA.16816.F32 R20, R220.reuse, R184, R20 ;  /* 0x000000b8dc14723c */ /* 0x040fe20000001814 */
[----:B-1----:R-:W2:Y:S07]  /*ad30*/  LDL R0, [R1+0xc] ;  /* 0x00000c0001007983 */ /* 0x002eae0000100800 */
        /* <DEDUP_REMOVED lines=38> */
[----:B---3--:R-:W1:Y:S08]  /*afa0*/  LDSM.16.M88.4 R168, [R172] ;  /* 0x00000000aca8783b */ /* 0x008e700000000200 */
[----:B----4-:R-:W-:Y:S08]  /*afb0*/  LDSM.16.M88.4 R180, [R2] ;  /* 0x0000000002b4783b */ /* 0x010ff00000000200 */
[----:B--2---:R-:W2:Y:S01]  /*afc0*/  LDSM.16.M88.4 R184, [R3] ;  /* 0x0000000003b8783b */ /* 0x004ea20000000200 */
[C---:B-1----:R-:W-:Y:S08]  /*afd0*/  HMMA.16816.F32 R4, R236.reuse, R168, R4 ;  /* 0x000000a8ec04723c */ /* 0x042ff00000001804 */
[C---:B------:R-:W-:Y:S01]  /*afe0*/  HMMA.16816.F32 R8, R236.reuse, R170, R8 ;  /* 0x000000aaec08723c */ /* 0x040fe20000001808 */
[----:B------:R-:W1:Y:S07]  /*aff0*/  LDSM.16.M88.4 R168, [R0] ;  /* 0x0000000000a8783b */ /* 0x000e6e0000000200 */
[C---:B--2---:R-:W-:Y:S08]  /*b000*/  HMMA.16816.F32 R12, R236.reuse, R184, R12 ;  /* 0x000000b8ec0c723c */ /* 0x044ff0000000180c */
[C---:B------:R-:W-:Y:S01]  /*b010*/  HMMA.16816.F32 R16, R236.reuse, R186, R16 ;  /* 0x000000baec10723c */ /* 0x040fe20000001810 */
[----:B------:R-:W2:Y:S07]  /*b020*/  LDSM.16.M88.4 R184, [R133+0x6000] ;  /* 0x0060000085b8783b */ /* 0x000eae0000000200 */
[C---:B------:R-:W-:Y:S08]  /*b030*/  HMMA.16816.F32 R20, R236.reuse, R180, R20 ;  /* 0x000000b4ec14723c */ /* 0x040ff00000001814 */
[C---:B------:R-:W-:Y:S01]  /*b040*/  HMMA.16816.F32 R24, R236.reuse, R182, R24 ;  /* 0x000000b6ec18723c */ /* 0x040fe20000001818 */
[----:B------:R-:W3:Y:S07]  /*b050*/  LDSM.16.M88.4 R180, [R133+0x6800] ;  /* 0x0068000085b4783b */ /* 0x000eee0000000200 */
[C---:B-1----:R-:W-:Y:S08]  /*b060*/  HMMA.16816.F32 R28, R236.reuse, R168, R28 ;  /* 0x000000a8ec1c723c */ /* 0x042ff0000000181c */
[----:B------:R-:W-:Y:S01]  /*b070*/  HMMA.16816.F32 R32, R236, R170, R32 ;  /* 0x000000aaec20723c */ /* 0x000fe20000001820 */
[----:B------:R-:W1:Y:S07]  /*b080*/  LDSM.16.M88.4 R168, [R133+0x7000] ;  /* 0x0070000085a8783b */ /* 0x000e6e0000000200 */
[C---:B--2---:R-:W-:Y:S08]  /*b090*/  HMMA.16816.F32 R4, R240.reuse, R184, R4 ;  /* 0x000000b8f004723c */ /* 0x044ff00000001804 */
[C---:B------:R-:W-:Y:S01]  /*b0a0*/  HMMA.16816.F32 R8, R240.reuse, R186, R8 ;  /* 0x000000baf008723c */ /* 0x040fe20000001808 */
[----:B------:R-:W2:Y:S07]  /*b0b0*/  LDSM.16.M88.4 R184, [R133+0x7800] ;  /* 0x0078000085b8783b */ /* 0x000eae0000000200 */
[C---:B---3--:R-:W-:Y:S08]  /*b0c0*/  HMMA.16816.F32 R12, R240.reuse, R180, R12 ;  /* 0x000000b4f00c723c */ /* 0x048ff0000000180c */
[C---:B------:R-:W-:Y:S01]  /*b0d0*/  HMMA.16816.F32 R16, R240.reuse, R182, R16 ;  /* 0x000000b6f010723c */ /* 0x040fe20000001810 */
[----:B------:R-:W3:Y:S07]  /*b0e0*/  LDSM.16.M88.4 R180, [R250+0x6000] ;  /* 0x00600000fab4783b */ /* 0x000eee0000000200 */
[C---:B-1----:R-:W-:Y:S08]  /*b0f0*/  HMMA.16816.F32 R20, R240.reuse, R168, R20 ;  /* 0x000000a8f014723c */ /* 0x042ff00000001814 */
[C---:B------:R-:W-:Y:S01]  /*b100*/  HMMA.16816.F32 R24, R240.reuse, R170, R24 ;  /* 0x000000aaf018723c */ /* 0x040fe20000001818 */
[----:B------:R-:W1:Y:S07]  /*b110*/  LDSM.16.M88.4 R168, [R250+0x6800] ;  /* 0x00680000faa8783b */ /* 0x000e6e0000000200 */
[C---:B--2---:R-:W-:Y:S08]  /*b120*/  HMMA.16816.F32 R28, R240.reuse, R184, R28 ;  /* 0x000000b8f01c723c */ /* 0x044ff0000000181c */
[----:B------:R-:W-:Y:S08]  /*b130*/  HMMA.16816.F32 R32, R240, R186, R32 ;  /* 0x000000baf020723c */ /* 0x000ff00000001820 */
[C---:B---3--:R-:W-:Y:S08]  /*b140*/  HMMA.16816.F32 R4, R244.reuse, R180, R4 ;  /* 0x000000b4f404723c */ /* 0x048ff00000001804 */
[C---:B------:R-:W-:Y:S08]  /*b150*/  HMMA.16816.F32 R8, R244.reuse, R182, R8 ;  /* 0x000000b6f408723c */ /* 0x040ff00000001808 */
[C---:B-1----:R-:W-:Y:S08]  /*b160*/  HMMA.16816.F32 R12, R244.reuse, R168, R12 ;  /* 0x000000a8f40c723c */ /* 0x042ff0000000180c */
[----:B------:R-:W-:Y:S01]  /*b170*/  FMUL.FTZ R4, R4, c[0x0][0x320] ;  /* 0x0000c80004047a20 */ /* 0x000fe20000410000 */
[C---:B------:R-:W-:Y:S03]  /*b180*/  HMMA.16816.F32 R16, R244.reuse, R170, R16 ;  /* 0x000000aaf410723c */ /* 0x040fe60000001810 */
[----:B------:R-:W-:Y:S01]  /*b190*/  MUFU.TANH R182, R4 ;  /* 0x0000000400b67308 */ /* 0x000fe20000002400 */
[----:B------:R-:W-:Y:S02]  /*b1a0*/  FMUL.FTZ R5, R5, c[0x0][0x320] ;  /* 0x0000c80005057a20 */ /* 0x000fe40000410000 */
[----:B------:R-:W-:Y:S02]  /*b1b0*/  FMUL.FTZ R6, R6, c[0x0][0x320] ;  /* 0x0000c80006067a20 */ /* 0x000fe40000410000 */
[----:B------:R-:W-:Y:S04]  /*b1c0*/  FMUL.FTZ R7, R7, c[0x0][0x320] ;  /* 0x0000c80007077a20 */ /* 0x000fe80000410000 */
[----:B------:R-:W-:Y:S01]  /*b1d0*/  FMUL.FTZ R8, R8, c[0x0][0x320] ;  /* 0x0000c80008087a20 */ /* 0x000fe20000410000 */
[----:B------:R-:W-:Y:S01]  /*b1e0*/  MUFU.TANH R184, R5 ;  /* 0x0000000500b87308 */ /* 0x000fe20000002400 */
[----:B------:R-:W-:Y:S02]  /*b1f0*/  FMUL.FTZ R9, R9, c[0x0][0x320] ;  /* 0x0000c80009097a20 */ /* 0x000fe40000410000 */
[----:B------:R-:W-:Y:S02]  /*b200*/  FMUL.FTZ R10, R10, c[0x0][0x320] ;  /* 0x0000c8000a0a7a20 */ /* 0x000fe40000410000 */
[----:B------:R-:W-:Y:S02]  /*b210*/  FMUL.FTZ R11, R11, c[0x0][0x320] ;  /* 0x0000c8000b0b7a20 */ /* 0x000fe40000410000 */
[----:B------:R-:W-:Y:S02]  /*b220*/  FMUL.FTZ R14, R14, c[0x0][0x320] ;  /* 0x0000c8000e0e7a20 */ /* 0x000fe40000410000 */
[----:B------:R-:W-:Y:S01]  /*b230*/  FMUL.FTZ R13, R13, c[0x0][0x320] ;  /* 0x0000c8000d0d7a20 */ /* 0x000fe20000410000 */
[----:B------:R-:W-:Y:S01]  /*b240*/  MUFU.TANH R187, R6 ;  /* 0x0000000600bb7308 */ /* 0x000fe20000002400 */
[----:B------:R-:W-:Y:S02]  /*b250*/  FMUL.FTZ R19, R19, c[0x0][0x320] ;  /* 0x0000c80013137a20 */ /* 0x000fe40000410000 */
[----:B------:R-:W-:Y:S02]  /*b260*/  FMUL.FTZ R17, R17, c[0x0][0x320] ;  /* 0x0000c80011117a20 */ /* 0x000fe40000410000 */
[----:B------:R-:W-:Y:S02]  /*b270*/  FMUL.FTZ R12, R12, c[0x0][0x320] ;  /* 0x0000c8000c0c7a20 */ /* 0x000fe40000410000 */
[----:B------:R-:W-:Y:S02]  /*b280*/  FMUL.FTZ R16, R16, c[0x0][0x320] ;  /* 0x0000c80010107a20 */ /* 0x000fe40000410000 */
[----:B------:R-:W-:Y:S01]  /*b290*/  FMUL.FTZ R15, R15, c[0x0][0x320] ;  /* 0x0000c8000f0f7a20 */ /* 0x000fe20000410000 */
[----:B------:R1:W-:Y:S01]  /*b2a0*/  MUFU.TANH R188, R7 ;  /* 0x0000000700bc7308 */ /* 0x0003e20000002400 */
[----:B------:R-:W-:Y:S09]  /*b2b0*/  FMUL.FTZ R18, R18, c[0x0][0x320] ;  /* 0x0000c80012127a20 */ /* 0x000ff20000410000 */
[----:B------:R-:W-:Y:S10]  /*b2c0*/  MUFU.TANH R183, R8 ;  /* 0x0000000800b77308 */ /* 0x000ff40000002400 */
[----:B------:R-:W-:Y:S01]  /*b2d0*/  MUFU.TANH R180, R9 ;  /* 0x0000000900b47308 */ /* 0x000fe20000002400 */
[----:B-1----:R-:W1:Y:S09]  /*b2e0*/  LDSM.16.M88.4 R4, [R250+0x7000] ;  /* 0x00700000fa04783b */ /* 0x002e720000000200 */
[----:B------:R-:W-:Y:S10]  /*b2f0*/  MUFU.TANH R185, R10 ;  /* 0x0000000a00b97308 */ /* 0x000ff40000002400 */
[----:B------:R2:W-:Y:S10]  /*b300*/  MUFU.TANH R186, R11 ;  /* 0x0000000b00ba7308 */ /* 0x0005f40000002400 */
[----:B------:R-:W3:Y:S10]  /*b310*/  MUFU.TANH R2, R14 ;  /* 0x0000000e00027308 */ /* 0x000ef40000002400 */
[----:B------:R-:W-:Y:S01]  /*b320*/  MUFU.TANH R133, R12 ;  /* 0x0000000c00857308 */ /* 0x000fe20000002400 */
[C---:B-1----:R-:W-:Y:S01]  /*b330*/  HMMA.16816.F32 R20, R244.reuse, R4, R20 ;  /* 0x00000004f414723c */ /* 0x042fe20000001814 */
[----:B--2---:R-:W1:Y:S01]  /*b340*/  LDSM.16.M88.4 R8, [R250+0x7800] ;  /* 0x00780000fa08783b */ /* 0x004e620000000200 */
[----:B------:R-:W-:Y:S07]  /*b350*/  DEPBAR.LE SB0, 0x0 ;  /* 0x000080000000791a */ /* 0x000fee0000000000 */
[----:B------:R-:W-:Y:S01]  /*b360*/  MUFU.TANH R170, R16 ;  /* 0x0000001000aa7308 */ /* 0x000fe20000002400 */
[C---:B------:R-:W-:Y:S01]  /*b370*/  HMMA.16816.F32 R24, R244.reuse, R6, R24 ;  /* 0x00000006f418723c */ /* 0x040fe20000001818 */
[----:B------:R-:W2:Y:S08]  /*b380*/  LDL R4, [R1+0x7c] ;  /* 0x00007c0001047983 */ /* 0x000eb00000100800 */
[----:B------:R-:W-:Y:S01]  /*b390*/  MUFU.TANH R18, R18 ;  /* 0x0000001200127308 */ /* 0x000fe20000002400 */
[----:B------:R-:W-:Y:S04]  /*b3a0*/  BAR.SYNC.DEFER_BLOCKING 0x0 ;  /* 0x0000000000007b1d */ /* 0x000fe80000010000 */
[----:B------:R-:W-:Y:S02]  /*b3b0*/  FMUL.FTZ R21, R21, c[0x0][0x320] ;  /* 0x0000c80015157a20 */ /* 0x000fe40000410000 */
[----:B------:R-:W-:Y:S02]  /*b3c0*/  FMUL.FTZ R23, R23, c[0x0][0x320] ;  /* 0x0000c80017177a20 */ /* 0x000fe40000410000 */
[----:B------:R-:W-:Y:S02]  /*b3d0*/  FMUL.FTZ R20, R20, c[0x0][0x320] ;  /* 0x0000c80014147a20 */ /* 0x000fe40000410000 */
[----:B------:R-:W-:Y:S04]  /*b3e0*/  FMUL.FTZ R22, R22, c[0x0][0x320] ;  /* 0x0000c80016167a20 */ /* 0x000fe80000410000 */
[----:B------:R-:W-:Y:S02]  /*b3f0*/  FMUL.FTZ R26, R26, c[0x0][0x320] ;  /* 0x0000c8001a1a7a20 */ /* 0x000fe40000410000 */
[----:B------:R-:W-:Y:S02]  /*b400*/  FMUL.FTZ R25, R25, c[0x0][0x320] ;  /* 0x0000c80019197a20 */ /* 0x000fe40000410000 */
[----:B------:R-:W-:Y:S02]  /*b410*/  FMUL.FTZ R24, R24, c[0x0][0x320] ;  /* 0x0000c80018187a20 */ /* 0x000fe40000410000 */
[----:B------:R-:W-:Y:S01]  /*b420*/  FMUL.FTZ R27, R27, c[0x0][0x320] ;  /* 0x0000c8001b1b7a20 */ /* 0x000fe20000410000 */
[C---:B-1----:R-:W-:Y:S01]  /*b430*/  HMMA.16816.F32 R28, R244.reuse, R8, R28 ;  /* 0x00000008f41c723c */ /* 0x042fe2000000181c */
[----:B------:R1:W-:Y:S07]  /*b440*/  MUFU.TANH R195, R26 ;  /* 0x0000001a00c37308 */ /* 0x0003ee0000002400 */
[----:B------:R-:W-:Y:S03]  /*b450*/  HMMA.16816.F32 R32, R244, R10, R32 ;  /* 0x0000000af420723c */ /* 0x000fe60000001820 */
[----:B------:R3:W-:Y:S10]  /*b460*/  MUFU.TANH R3, R19 ;  /* 0x0000001300037308 */ /* 0x0007f40000002400 */
[----:B------:R-:W4:Y:S03]  /*b470*/  MUFU.TANH R0, R13 ;  /* 0x0000000d00007308 */ /* 0x000f260000002400 */
[----:B------:R-:W-:Y:S01]  /*b480*/  FMUL.FTZ R28, R28, c[0x0][0x320] ;  /* 0x0000c8001c1c7a20 */ /* 0x000fe20000410000 */
[----:B-1----:R-:W2:Y:S01]  /*b490*/  LDL R26, [R1+0x64] ;  /* 0x00006400011a7983 */ /* 0x002ea20000100800 */
[----:B------:R-:W-:Y:S02]  /*b4a0*/  FMUL.FTZ R29, R29, c[0x0][0x320] ;  /* 0x0000c8001d1d7a20 */ /* 0x000fe40000410000 */
[----:B------:R-:W-:Y:S02]  /*b4b0*/  FMUL.FTZ R30, R30, c[0x0][0x320] ;  /* 0x0000c8001e1e7a20 */ /* 0x000fe40000410000 */
[----:B------:R-:W-:Y:S01]  /*b4c0*/  FMUL.FTZ R31, R31, c[0x0][0x320] ;  /* 0x0000c8001f1f7a20 */ /* 0x000fe20000410000 */
[----:B------:R-:W-:Y:S01]  /*b4d0*/  MUFU.TANH R176, R28 ;  /* 0x0000001c00b07308 */ /* 0x000fe20000002400 */
[----:B------:R-:W-:Y:S02]  /*b4e0*/  FMUL.FTZ R32, R32, c[0x0][0x320] ;  /* 0x0000c80020207a20 */ /* 0x000fe40000410000 */
[----:B------:R-:W-:Y:S01]  /*b4f0*/  FMUL.FTZ R34, R34, c[0x0][0x320] ;  /* 0x0000c80022227a20 */ /* 0x000fe20000410000 */
[----:B---3--:R-:W-:Y:S01]  /*b500*/  MOV R19, R2 ;  /* 0x0000000200137202 */ /* 0x008fe20000000f00 */
[----:B------:R-:W-:Y:S05]  /*b510*/  FMUL.FTZ R33, R33, c[0x0][0x320] ;  /* 0x0000c80021217a20 */ /* 0x000fea0000410000 */
[----:B------:R1:W-:Y:S10]  /*b520*/  MUFU.TANH R177, R29 ;  /* 0x0000001d00b17308 */ /* 0x0003f40000002400 */
[----:B------:R-:W-:Y:S10]  /*b530*/  MUFU.TANH R191, R17 ;  /* 0x0000001100bf7308 */ /* 0x000ff40000002400 */
[----:B------:R-:W-:Y:S01]  /*b540*/  MUFU.TANH R17, R21 ;  /* 0x0000001500117308 */ /* 0x000fe20000002400 */
[----:B-1----:R-:W3:Y:S09]  /*b550*/  LDL.64 R28, [R1+0x68] ;  /* 0x00006800011c7983 */ /* 0x002ef20000100a00 */
[----:B------:R-:W-:Y:S10]  /*b560*/  MUFU.TANH R21, R23 ;  /* 0x0000001700157308 */ /* 0x000ff40000002400 */
[----:B------:R4:W-:Y:S10]  /*b570*/  MUFU.TANH R23, R25 ;  /* 0x0000001900177308 */ /* 0x0009f40000002400 */
[----:B------:R-:W1:Y:S10]  /*b580*/  MUFU.TANH R2, R20 ;  /* 0x0000001400027308 */ /* 0x000e740000002400 */
[----:B------:R-:W-:Y:S01]  /*b590*/  MUFU.TANH R20, R22 ;  /* 0x0000001600147308 */ /* 0x000fe20000002400 */
[----:B----4-:R-:W-:Y:S02]  /*b5a0*/  MOV R25, R0 ;  /* 0x0000000000197202 */ /* 0x010fe40000000f00 */
[----:B------:R-:W-:Y:S07]  /*b5b0*/  FMNMX.FTZ R0, R182, R134, !PT ;  /* 0x00000086b6007209 */ /* 0x000fee0007810000 */
[----:B------:R1:W-:Y:S01]  /*b5c0*/  MUFU.TANH R22, R24 ;  /* 0x0000001800167308 */ /* 0x0003e20000002400 */
[----:B------:R-:W-:Y:S04]  /*b5d0*/  FMNMX.FTZ R0, R184, R0, !PT ;  /* 0x00000000b8007209 */ /* 0x000fe80007810000 */
[----:B------:R-:W-:Y:S04]  /*b5e0*/  FMNMX.FTZ R0, R183, R0, !PT ;  /* 0x00000000b7007209 */ /* 0x000fe80007810000 */
[----:B------:R-:W-:Y:S01]  /*b5f0*/  FMNMX.FTZ R0, R180, R0, !PT ;  /* 0x00000000b4007209 */ /* 0x000fe20007810000 */
[----:B------:R4:W-:Y:S10]  /*b600*/  MUFU.TANH R178, R32 ;  /* 0x0000002000b27308 */ /* 0x0009f40000002400 */
[----:B------:R-:W4:Y:S01]  /*b610*/  MUFU.TANH R171, R15 ;  /* 0x0000000f00ab7308 */ /* 0x000f220000002400 */
[----:B-1----:R-:W-:Y:S02]  /*b620*/  MOV R24, R2 ;  /* 0x0000000200187202 */ /* 0x002fe40000000f00 */
[----:B------:R-:W-:Y:S07]  /*b630*/  FMNMX.FTZ R2, R187, R135, !PT ;  /* 0x00000087bb027209 */ /* 0x000fee0007810000 */
[----:B------:R1:W-:Y:S01]  /*b640*/  MUFU.TANH R169, R34 ;  /* 0x0000002200a97308 */ /* 0x0003e20000002400 */
[----:B------:R-:W-:Y:S02]  /*b650*/  FMNMX.FTZ R2, R188, R2, !PT ;  /* 0x00000002bc027209 */ /* 0x000fe40007810000 */
[----:B----4-:R-:W-:Y:S02]  /*b660*/  MOV R32, R133 ;  /* 0x0000008500207202 */ /* 0x010fe40000000f00 */
[----:B------:R-:W-:Y:S02]  /*b670*/  FMNMX.FTZ R2, R185, R2, !PT ;  /* 0x00000002b9027209 */ /* 0x000fe40007810000 */
[----:B------:R-:W-:Y:S02]  /*b680*/  FMNMX.FTZ R0, R32, R0, !PT ;  /* 0x0000000020007209 */ /* 0x000fe40007810000 */
[----:B------:R-:W-:Y:S01]  /*b690*/  FMNMX.FTZ R2, R186, R2, !PT ;  /* 0x00000002ba027209 */ /* 0x000fe20007810000 */
[----:B------:R-:W4:Y:S01]  /*b6a0*/  MUFU.TANH R172, R27 ;  /* 0x0000001b00ac7308 */ /* 0x000f220000002400 */
[----:B------:R-:W-:Y:S02]  /*b6b0*/  FMNMX.FTZ R0, R25, R0, !PT ;  /* 0x0000000019007209 */ /* 0x000fe40007810000 */
[----:B------:R-:W-:Y:S02]  /*b6c0*/  FMNMX.FTZ R2, R19, R2, !PT ;  /* 0x0000000213027209 */ /* 0x000fe40007810000 */
[----:B------:R-:W-:Y:S02]  /*b6d0*/  FMNMX.FTZ R0, R170, R0, !PT ;  /* 0x00000000aa007209 */ /* 0x000fe40007810000 */
[----:B------:R-:W-:Y:S02]  /*b6e0*/  FMNMX.FTZ R2, R171, R2, !PT ;  /* 0x00000002ab027209 */ /* 0x000fe40007810000 */
[----:B------:R-:W-:Y:S01]  /*b6f0*/  FMNMX.FTZ R0, R191, R0, !PT ;  /* 0x00000000bf007209 */ /* 0x000fe20007810000 */
[----:B------:R-:W4:Y:S01]  /*b700*/  MUFU.TANH R174, R30 ;  /* 0x0000001e00ae7308 */ /* 0x000f220000002400 */
[----:B------:R-:W-:Y:S02]  /*b710*/  FMNMX.FTZ R2, R18, R2, !PT ;  /* 0x0000000212027209 */ /* 0x000fe40007810000 */
[----:B-1----:R-:W-:Y:S02]  /*b720*/  MOV R34, R3 ;  /* 0x0000000300227202 */ /* 0x002fe40000000f00 */
[----:B------:R-:W-:Y:S02]  /*b730*/  FMNMX.FTZ R0, R24, R0, !PT ;  /* 0x0000000018007209 */ /* 0x000fe40007810000 */
[----:B------:R-:W-:Y:S02]  /*b740*/  FMNMX.FTZ R3, R34, R2, !PT ;  /* 0x0000000222037209 */ /* 0x000fe40007810000 */
[----:B------:R-:W-:Y:S01]  /*b750*/  FMNMX.FTZ R2, R17, R0, !PT ;  /* 0x0000000011027209 */ /* 0x000fe20007810000 */
[----:B------:R-:W-:Y:S01]  /*b760*/  FMUL.FTZ R0, R35, c[0x0][0x320] ;  /* 0x0000c80023007a20 */ /* 0x000fe20000410000 */
[----:B------:R-:W1:Y:S01]  /*b770*/  MUFU.TANH R175, R31 ;  /* 0x0000001f00af7308 */ /* 0x000e620000002400 */
[----:B------:R-:W-:Y:S02]  /*b780*/  FMNMX.FTZ R3, R20, R3, !PT ;  /* 0x0000000314037209 */ /* 0x000fe40007810000 */
[----:B------:R-:W-:Y:S02]  /*b790*/  FMNMX.FTZ R2, R22, R2, !PT ;  /* 0x0000000216027209 */ /* 0x000fe40007810000 */
[----:B------:R-:W-:Y:S02]  /*b7a0*/  FMNMX.FTZ R3, R21, R3, !PT ;  /* 0x0000000315037209 */ /* 0x000fe40007810000 */
[----:B------:R-:W-:Y:S03]  /*b7b0*/  MOV R35, R24 ;  /* 0x0000001800237202 */ /* 0x000fe60000000f00 */
[----:B------:R1:W-:Y:S10]  /*b7c0*/  MUFU.TANH R168, R0 ;  /* 0x0000000000a87308 */ /* 0x0003f40000002400 */
[----:B------:R-:W4:Y:S01]  /*b7d0*/  MUFU.TANH R179, R33 ;  /* 0x0000002100b37308 */ /* 0x000f220000002400 */
[----:B-1----:R-:W-:Y:S02]  /*b7e0*/  FMNMX.FTZ R0, R23, R2, !PT ;  /* 0x0000000217007209 */ /* 0x002fe40007810000 */
[----:B------:R-:W-:Y:S02]  /*b7f0*/  FMNMX.FTZ R2, R195, R3, !PT ;  /* 0x00000003c3027209 */ /* 0x000fe40007810000 */
[----:B------:R-:W-:Y:S02]  /*b800*/  FMNMX.FTZ R0, R176, R0, !PT ;  /* 0x00000000b0007209 */ /* 0x000fe40007810000 */
[----:B----4-:R-:W-:Y:S02]  /*b810*/  FMNMX.FTZ R2, R172, R2, !PT ;  /* 0x00000002ac027209 */ /* 0x010fe40007810000 */
[----:B------:R-:W-:Y:S02]  /*b820*/  FMNMX.FTZ R0, R177, R0, !PT ;  /* 0x00000000b1007209 */ /* 0x000fe40007810000 */
[----:B------:R-:W-:Y:S02]  /*b830*/  FMNMX.FTZ R2, R174, R2, !PT ;  /* 0x00000002ae027209 */ /* 0x000fe40007810000 */
[----:B------:R-:W-:Y:S02]  /*b840*/  FMNMX.FTZ R3, R178, R0, !PT ;  /* 0x00000000b2037209 */ /* 0x000fe40007810000 */
[----:B------:R-:W-:Y:S02]  /*b850*/  FMNMX.FTZ R0, R175, R2, !PT ;  /* 0x00000002af007209 */ /* 0x000fe40007810000 */
[----:B------:R-:W-:Y:S02]  /*b860*/  FMNMX.FTZ R3, R179, R3, !PT ;  /* 0x00000003b3037209 */ /* 0x000fe40007810000 */
[----:B------:R-:W-:Y:S02]  /*b870*/  FMNMX.FTZ R0, R169, R0, !PT ;  /* 0x00000000a9007209 */ /* 0x000fe40007810000 */
[----:B------:R-:W-:Y:S01]  /*b880*/  MOV R33, R25 ;  /* 0x0000001900217202 */ /* 0x000fe20000000f00 */
[----:B------:R-:W1:Y:S01]  /*b890*/  SHFL.BFLY PT, R133, R3, 0x2, 0x1f ;  /* 0x0c401f0003857f89 */ /* 0x000e6200000e0000 */
[----:B------:R-:W-:Y:S07]  /*b8a0*/  FMNMX.FTZ R0, R168, R0, !PT ;  /* 0x00000000a8007209 */ /* 0x000fee0007810000 */
[----:B------:R-:W4:Y:S01]  /*b8b0*/  SHFL.BFLY PT, R2, R0, 0x2, 0x1f ;  /* 0x0c401f0000027f89 */ /* 0x000f2200000e0000 */
[----:B-1----:R-:W-:Y:S07]  /*b8c0*/  FMNMX.FTZ R133, R3, R133, !PT ;  /* 0x0000008503857209 */ /* 0x002fee0007810000 */
[----:B------:R-:W1:Y:S01]  /*b8d0*/  SHFL.BFLY PT, R10, R133, 0x1, 0x1f ;  /* 0x0c201f00850a7f89 */ /* 0x000e6200000e0000 */
[----:B----4-:R-:W-:Y:S07]  /*b8e0*/  FMNMX.FTZ R0, R0, R2, !PT ;  /* 0x0000000200007209 */ /* 0x010fee0007810000 */
[----:B------:R-:W4:Y:S01]  /*b8f0*/  SHFL.BFLY PT, R3, R0, 0x1, 0x1f ;  /* 0x0c201f0000037f89 */ /* 0x000f2200000e0000 */
[C---:B--2---:R-:W-:Y:S02]  /*b900*/  ISETP.GT.AND P0, PT, R132.reuse, R4, PT ;  /* 0x000000048400720c */ /* 0x044fe40003f04270 */
[----:B------:R-:W-:Y:S05]  /*b910*/  IADD3 R132, R132, -0x1, RZ ;  /* 0xffffffff84847810 */ /* 0x000fea0007ffe0ff */
[----:B------:R4:W-:Y:S06]  /*b920*/  STL [R1+0x5c], R132 ;  /* 0x00005c8401007387 */ /* 0x0009ec0000100800 */
[----:B------:R-:W-:Y:S01]  /*b930*/  @P0 SHF.R.S32.HI R4, RZ, 0x1f, R132 ;  /* 0x0000001fff040819 */ /* 0x000fe20000011484 */
[----:B------:R-:W-:Y:S01]  /*b940*/  @P0 IMAD.WIDE.U32 R6, R132, c[0x0][0x1e0], RZ ;  /* 0x0000780084060a25 */ /* 0x000fe200078e00ff */
[----:B-1----:R-:W-:Y:S03]  /*b950*/  FMNMX.FTZ R133, R133, R10, !PT ;  /* 0x0000000a85857209 */ /* 0x002fe60007810000 */
[----:B------:R-:W-:Y:S01]  /*b960*/  @P0 IMAD R4, R4, c[0x0][0x1e0], RZ ;  /* 0x0000780004040a24 */ /* 0x000fe200078e02ff */
[----:B------:R-:W-:Y:S01]  /*b970*/  @P0 SHF.L.U32 R5, R6, 0x6, RZ ;  /* 0x0000000606050819 */ /* 0x000fe200000006ff */
[----:B------:R-:W-:Y:S02]  /*b980*/  FMUL.FTZ R181, R133, c[0x0][0x2d0] ;  /* 0x0000b40085b57a20 */ /* 0x000fe40000410000 */
[----:B------:R-:W-:Y:S02]  /*b990*/  @P0 IMAD R4, R132, c[0x0][0x1e4], R4 ;  /* 0x0000790084040a24 */ /* 0x000fe400078e0204 */
[----:B------:R-:W-:Y:S03]  /*b9a0*/  FFMA.FTZ R10, R184, c[0x0][0x2d0], -R181 ;  /* 0x0000b400b80a7a23 */ /* 0x000fe600000108b5 */
[----:B------:R-:W-:Y:S01]  /*b9b0*/  @P0 IADD3 R4, R7, R4, RZ ;  /* 0x0000000407040210 */ /* 0x000fe20007ffe0ff */
[----:B------:R-:W-:Y:S03]  /*b9c0*/  MUFU.EX2 R189, R10 ;  /* 0x0000000a00bd7308 */ /* 0x000fe60000000800 */
[----:B------:R-:W-:Y:S02]  /*b9d0*/  @P0 SHF.L.U64.HI R4, R6, 0x6, R4 ;  /* 0x0000000606040819 */ /* 0x000fe40000010204 */
[----:B----4-:R-:W-:Y:S02]  /*b9e0*/  FMNMX.FTZ R132, R0, R3, !PT ;  /* 0x0000000300847209 */ /* 0x010fe40007810000 */
[----:B---3--:R-:W-:Y:S02]  /*b9f0*/  @P0 IADD3 R16, P1, R28, 0x40, RZ ;  /* 0x000000401c100810 */ /* 0x008fe40007f3e0ff */
[----:B------:R-:W-:Y:S02]  /*ba00*/  @P0 IADD3 R7, P6, R5, R28, RZ ;  /* 0x0000001c05070210 */ /* 0x000fe40007fde0ff */
[-C--:B------:R-:W-:Y:S02]  /*ba10*/  @P0 IADD3.X R15, RZ, R26.reuse, RZ, P1, !PT ;  /* 0x0000001aff0f0210 */ /* 0x080fe40000ffe4ff */
[----:B------:R-:W-:Y:S02]  /*ba20*/  @P0 LEA R6, P1, R7, c[0x0][0x1c8], 0x1 ;  /* 0x0000720007060a11 */ /* 0x000fe400078208ff */
[----:B------:R-:W-:Y:S02]  /*ba30*/  @P0 IADD3.X R8, R4, R26, RZ, P6, !PT ;  /* 0x0000001a04080210 */ /* 0x000fe400037fe4ff */
[----:B------:R-:W-:Y:S02]  /*ba40*/  @P0 IADD3 R2, P6, R5, R16, RZ ;  /* 0x0000001005020210 */ /* 0x000fe40007fde0ff */
[----:B------:R-:W-:Y:S02]  /*ba50*/  @P0 LEA.HI.X R7, R7, c[0x0][0x1cc], R8, 0x1, P1 ;  /* 0x0000730007070a11 */ /* 0x000fe400008f0c08 */
[----:B------:R-:W-:Y:S02]  /*ba60*/  @P0 LEA R8, P1, R2, c[0x0][0x1c8], 0x1 ;  /* 0x0000720002080a11 */ /* 0x000fe400078208ff */
[----:B------:R-:W-:Y:S01]  /*ba70*/  @P0 IADD3.X R9, R4, R15, RZ, P6, !PT ;  /* 0x0000000f04090210 */ /* 0x000fe200037fe4ff */
[----:B------:R1:W-:Y:S03]  /*ba80*/  @P0 LDGSTS.E.BYPASS.LTC128B.128 [R131+0x10100], [R6.64], !P5 ;  /* 0x1010000006830fae */ /* 0x0003e6000e901d46 */
[----:B------:R-:W-:Y:S01]  /*ba90*/  @P0 LEA.HI.X R9, R2, c[0x0][0x1cc], R9, 0x1, P1 ;  /* 0x0000730002090a11 */ /* 0x000fe200008f0c09 */
[----:B------:R-:W-:Y:S01]  /*baa0*/  FADD.FTZ R2, -R133, R134 ;  /* 0x0000008685027221 */ /* 0x000fe20000010100 */
[----:B------:R-:W-:Y:S02]  /*bab0*/  @P0 IADD3 R14, P1, R28, 0x80, RZ ;  /* 0x000000801c0e0810 */ /* 0x000fe40007f3e0ff */
[----:B------:R-:W-:Y:S01]  /*bac0*/  MOV R134, R23 ;  /* 0x0000001700867202 */ /* 0x000fe20000000f00 */
[----:B------:R2:W-:Y:S01]  /*bad0*/  @P0 LDGSTS.E.BYPASS.LTC128B.128 [R131+0x12100], [R8.64], !P4 ;  /* 0x1210000008830fae */ /* 0x0005e2000e101d46 */
[----:B------:R-:W-:Y:S01]  /*bae0*/  @P0 IADD3.X R13, RZ, R26, RZ, P1, !PT ;  /* 0x0000001aff0d0210 */ /* 0x000fe20000ffe4ff */
[----:B------:R-:W-:Y:S04]  /*baf0*/  FMUL.FTZ R0, R2, c[0x0][0x2d0] ;  /* 0x0000b40002007a20 */ /* 0x000fe80000410000 */
[----:B------:R3:W4:Y:S01]  /*bb00*/  MUFU.EX2 R2, R0 ;  /* 0x0000000000027308 */ /* 0x0007220000000800 */
[----:B-1----:R-:W-:Y:S04]  /*bb10*/  @P0 IADD3 R7, P6, R5, R14, RZ ;  /* 0x0000000e05070210 */ /* 0x002fe80007fde0ff */
[C---:B------:R-:W-:Y:S02]  /*bb20*/  @P0 LEA R6, P1, R7.reuse, c[0x0][0x1c8], 0x1 ;  /* 0x0000720007060a11 */ /* 0x040fe400078208ff */
[----:B------:R-:W-:Y:S01]  /*bb30*/  @P0 IADD3.X R3, R4, R13, RZ, P6, !PT ;  /* 0x0000000d04030210 */ /* 0x000fe200037fe4ff */
[----:B--2---:R-:W-:Y:S03]  /*bb40*/  FFMA.FTZ R8, R182, c[0x0][0x2d0], -R181 ;  /* 0x0000b400b6087a23 */ /* 0x004fe600000108b5 */
[----:B------:R-:W-:Y:S01]  /*bb50*/  @P0 LEA.HI.X R7, R7, c[0x0][0x1cc], R3, 0x1, P1 ;  /* 0x0000730007070a11 */ /* 0x000fe200008f0c03 */
[----:B---3--:R-:W-:Y:S01]  /*bb60*/  FADD.FTZ R0, -R132, R135 ;  /* 0x0000008784007221 */ /* 0x008fe20000010100 */
[----:B------:R-:W-:Y:S01]  /*bb70*/  @P0 IADD3 R12, P1, R28, 0xc0, RZ ;  /* 0x000000c01c0c0810 */ /* 0x000fe20007f3e0ff */
[----:B------:R1:W-:Y:S01]  /*bb80*/  MUFU.EX2 R135, R8 ;  /* 0x0000000800877308 */ /* 0x0003e20000000800 */
[----:B----4-:R-:W-:Y:S01]  /*bb90*/  FMUL.FTZ R24, R2, R156 ;  /* 0x0000009c02187220 */ /* 0x010fe20000410000 */
[----:B------:R2:W-:Y:S01]  /*bba0*/  @P0 LDGSTS.E.BYPASS.LTC128B.128 [R131+0x14100], [R6.64], !P3 ;  /* 0x1410000006830fae */ /* 0x0005e2000d901d46 */
[----:B------:R-:W-:Y:S01]  /*bbb0*/  @P0 IADD3 R3, P6, R5, R12, RZ ;  /* 0x0000000c05030210 */ /* 0x000fe20007fde0ff */
[----:B------:R-:W-:Y:S01]  /*bbc0*/  FMUL.FTZ R0, R0, c[0x0][0x2d0] ;  /* 0x0000b40000007a20 */ /* 0x000fe20000410000 */
[----:B------:R-:W-:Y:S01]  /*bbd0*/  @P0 IADD3.X R9, RZ, R26, RZ, P1, !PT ;  /* 0x0000001aff090210 */ /* 0x000fe20000ffe4ff */
[C---:B------:R-:W-:Y:S02]  /*bbe0*/  FMUL.FTZ R25, R2.reuse, R157 ;  /* 0x0000009d02197220 */ /* 0x040fe40000410000 */
[C---:B------:R-:W-:Y:S02]  /*bbf0*/  FMUL.FTZ R36, R2.reuse, R36 ;  /* 0x0000002402247220 */ /* 0x040fe40000410000 */
[----:B------:R-:W3:Y:S01]  /*bc00*/  MUFU.EX2 R0, R0 ;  /* 0x0000000000007308 */ /* 0x000ee20000000800 */
[C---:B------:R-:W-:Y:S02]  /*bc10*/  FMUL.FTZ R37, R2.reuse, R37 ;  /* 0x0000002502257220 */ /* 0x040fe40000410000 */
[C---:B------:R-:W-:Y:S02]  /*bc20*/  FMUL.FTZ R40, R2.reuse, R40 ;  /* 0x0000002802287220 */ /* 0x040fe40000410000 */
[C---:B------:R-:W-:Y:S02]  /*bc30*/  FMUL.FTZ R41, R2.reuse, R41 ;  /* 0x0000002902297220 */ /* 0x040fe40000410000 */
[C---:B------:R-:W-:Y:S02]  /*bc40*/  FMUL.FTZ R44, R2.reuse, R44 ;  /* 0x0000002c022c7220 */ /* 0x040fe40000410000 */
[C---:B------:R-:W-:Y:S02]  /*bc50*/  FMUL.FTZ R45, R2.reuse, R45 ;  /* 0x0000002d022d7220 */ /* 0x040fe40000410000 */
[C---:B------:R-:W-:Y:S02]  /*bc60*/  FMUL.FTZ R48, R2.reuse, R48 ;  /* 0x0000003002307220 */ /* 0x040fe40000410000 */
[C---:B------:R-:W-:Y:S01]  /*bc70*/  FMUL.FTZ R49, R2.reuse, R49 ;  /* 0x0000003102317220 */ /* 0x040fe20000410000 */
[----:B-1----:R-:W-:Y:S01]  /*bc80*/  @P0 MOV R8, c[0x0][0x1e4] ;  /* 0x0000790000080a02 */ /* 0x002fe20000000f00 */
[C---:B------:R-:W-:Y:S02]  /*bc90*/  FMUL.FTZ R52, R2.reuse, R52 ;  /* 0x0000003402347220 */ /* 0x040fe40000410000 */
[C---:B------:R-:W-:Y:S01]  /*bca0*/  FMUL.FTZ R53, R2.reuse, R53 ;  /* 0x0000003502357220 */ /* 0x040fe20000410000 */
[C---:B--2---:R-:W-:Y:S01]  /*bcb0*/  @P0 LEA R6, P1, R3.reuse, c[0x0][0x1c8], 0x1 ;  /* 0x0000720003060a11 */ /* 0x044fe200078208ff */
[----:B------:R-:W-:Y:S01]  /*bcc0*/  FMUL.FTZ R56, R2, R56 ;  /* 0x0000003802387220 */ /* 0x000fe20000410000 */
[----:B------:R-:W-:Y:S01]  /*bcd0*/  @P0 IADD3.X R7, R4, R9, RZ, P6, !PT ;  /* 0x0000000904070210 */ /* 0x000fe200037fe4ff */
[----:B------:R-:W-:Y:S02]  /*bce0*/  FMUL.FTZ R57, R2, R57 ;  /* 0x0000003902397220 */ /* 0x000fe40000410000 */
[C---:B---3--:R-:W-:Y:S01]  /*bcf0*/  FMUL.FTZ R27, R0.reuse, R159 ;  /* 0x0000009f001b7220 */ /* 0x048fe20000410000 */
[----:B------:R-:W-:Y:S01]  /*bd00*/  @P0 LEA.HI.X R7, R3, c[0x0][0x1cc], R7, 0x1, P1 ;  /* 0x0000730003070a11 */ /* 0x000fe200008f0c07 */
[C---:B------:R-:W-:Y:S01]  /*bd10*/  FMUL.FTZ R38, R0.reuse, R38 ;  /* 0x0000002600267220 */ /* 0x040fe20000410000 */
[----:B------:R-:W-:Y:S01]  /*bd20*/  @P0 MOV R3, c[0x0][0x1e0] ;  /* 0x0000780000030a02 */ /* 0x000fe20000000f00 */
[C---:B------:R-:W-:Y:S02]  /*bd30*/  FMUL.FTZ R39, R0.reuse, R39 ;  /* 0x0000002700277220 */ /* 0x040fe40000410000 */
[----:B------:R1:W-:Y:S01]  /*bd40*/  @P0 LDGSTS.E.BYPASS.LTC128B.128 [R131+0x16100], [R6.64], !P2 ;  /* 0x1610000006830fae */ /* 0x0003e2000d101d46 */
[C---:B------:R-:W-:Y:S01]  /*bd50*/  @P0 LEA R5, P1, R3.reuse, R5, 0x5 ;  /* 0x0000000503050211 */ /* 0x040fe200078228ff */
[C---:B------:R-:W-:Y:S02]  /*bd60*/  FMUL.FTZ R42, R0.reuse, R42 ;  /* 0x0000002a002a7220 */ /* 0x040fe40000410000 */
[C---:B------:R-:W-:Y:S01]  /*bd70*/  FMUL.FTZ R43, R0.reuse, R43 ;  /* 0x0000002b002b7220 */ /* 0x040fe20000410000 */
[----:B------:R-:W-:Y:S01]  /*bd80*/  @P0 LEA.HI.X R4, R3, R4, R8, 0x5, P1 ;  /* 0x0000000403040211 */ /* 0x000fe200008f2c08 */
[C---:B------:R-:W-:Y:S01]  /*bd90*/  FMUL.FTZ R46, R0.reuse, R46 ;  /* 0x0000002e002e7220 */ /* 0x040fe20000410000 */
[----:B------:R-:W-:Y:S01]  /*bda0*/  @P0 IADD3 R3, P6, R5, R28, RZ ;  /* 0x0000001c05030210 */ /* 0x000fe20007fde0ff */
[C---:B------:R-:W-:Y:S02]  /*bdb0*/  FMUL.FTZ R47, R0.reuse, R47 ;  /* 0x0000002f002f7220 */ /* 0x040fe40000410000 */
[C---:B------:R-:W-:Y:S01]  /*bdc0*/  FMUL.FTZ R50, R0.reuse, R50 ;  /* 0x0000003200327220 */ /* 0x040fe20000410000 */
[----:B------:R-:W-:Y:S01]  /*bdd0*/  @P0 LEA R10, P1, R3, c[0x0][0x1c8], 0x1 ;  /* 0x00007200030a0a11 */ /* 0x000fe200078208ff */
[C---:B------:R-:W-:Y:S02]  /*bde0*/  FMUL.FTZ R51, R0.reuse, R51 ;  /* 0x0000003300337220 */ /* 0x040fe40000410000 */
[C---:B------:R-:W-:Y:S02]  /*bdf0*/  FMUL.FTZ R54, R0.reuse, R54 ;  /* 0x0000003600367220 */ /* 0x040fe40000410000 */
[C---:B------:R-:W-:Y:S02]  /*be00*/  FMUL.FTZ R55, R0.reuse, R55 ;  /* 0x0000003700377220 */ /* 0x040fe40000410000 */
[C---:B------:R-:W-:Y:S02]  /*be10*/  FMUL.FTZ R58, R0.reuse, R58 ;  /* 0x0000003a003a7220 */ /* 0x040fe40000410000 */
[----:B------:R-:W-:Y:S02]  /*be20*/  FMUL.FTZ R59, R0, R59 ;  /* 0x0000003b003b7220 */ /* 0x000fe40000410000 */
[C---:B------:R-:W-:Y:S02]  /*be30*/  FMUL.FTZ R60, R2.reuse, R60 ;  /* 0x0000003c023c7220 */ /* 0x040fe40000410000 */
[----:B------:R-:W-:Y:S02]  /*be40*/  FMUL.FTZ R61, R2, R61 ;  /* 0x0000003d023d7220 */ /* 0x000fe40000410000 */
[----:B------:R-:W-:Y:S01]  /*be50*/  FMUL.FTZ R62, R0, R62 ;  /* 0x0000003e003e7220 */ /* 0x000fe20000410000 */
[----:B-1----:R-:W-:Y:S01]  /*be60*/  @P0 IADD3.X R6, R4, R26, RZ, P6, !PT ;  /* 0x0000001a04060210 */ /* 0x002fe200037fe4ff */
[--C-:B------:R-:W-:Y:S02]  /*be70*/  FFMA.FTZ R7, R183, c[0x0][0x2d0], -R181.reuse ;  /* 0x0000b400b7077a23 */ /* 0x100fe400000108b5 */
[----:B------:R-:W-:Y:S01]  /*be80*/  FMUL.FTZ R26, R0, R158 ;  /* 0x0000009e001a7220 */ /* 0x000fe20000410000 */
[----:B------:R-:W-:Y:S01]  /*be90*/  @P0 LEA.HI.X R11, R3, c[0x0][0x1cc], R6, 0x1, P1 ;  /* 0x00007300030b0a11 */ /* 0x000fe200008f0c06 */
[----:B------:R-:W-:Y:S01]  /*bea0*/  FFMA.FTZ R3, R180, c[0x0][0x2d0], -R181 ;  /* 0x0000b400b4037a23 */ /* 0x000fe200000108b5 */
[----:B------:R1:W-:Y:S01]  /*beb0*/  MUFU.EX2 R190, R7 ;  /* 0x0000000700be7308 */ /* 0x0003e20000000800 */
[C---:B------:R-:W-:Y:S01]  /*bec0*/  @P0 IADD3 R6, P1, R5.reuse, R16, RZ ;  /* 0x0000001005060210 */ /* 0x040fe20007f3e0ff */
[----:B------:R-:W-:Y:S01]  /*bed0*/  FMUL.FTZ R16, R2, R148 ;  /* 0x0000009402107220 */ /* 0x000fe20000410000 */
[----:B------:R2:W-:Y:S01]  /*bee0*/  @P0 LDGSTS.E.BYPASS.LTC128B.128 [R131+0x11100], [R10.64], !P5 ;  /* 0x111000000a830fae */ /* 0x0005e2000e901d46 */
[----:B------:R-:W-:Y:S01]  /*bef0*/  MOV R148, R34 ;  /* 0x0000002200947202 */ /* 0x000fe20000000f00 */
[----:B------:R-:W-:Y:S01]  /*bf00*/  FMUL.FTZ R34, R0, R166 ;  /* 0x000000a600227220 */ /* 0x000fe20000410000 */
[----:B------:R-:W-:Y:S01]  /*bf10*/  @P0 IADD3.X R15, R4, R15, RZ, P1, !PT ;  /* 0x0000000f040f0210 */ /* 0x000fe20000ffe4ff */
[----:B------:R-:W-:Y:S02]  /*bf20*/  FMUL.FTZ R63, R0, R63 ;  /* 0x0000003f003f7220 */ /* 0x000fe40000410000 */
[C---:B------:R-:W-:Y:S01]  /*bf30*/  FMUL.FTZ R64, R2.reuse, R64 ;  /* 0x0000004002407220 */ /* 0x040fe20000410000 */
[----:B------:R3:W4:Y:S01]  /*bf40*/  MUFU.EX2 R173, R3 ;  /* 0x0000000300ad7308 */ /* 0x0007220000000800 */
[----:B------:R-:W-:Y:S02]  /*bf50*/  FMUL.FTZ R65, R2, R65 ;  /* 0x0000004102417220 */ /* 0x000fe40000410000 */
[C---:B------:R-:W-:Y:S02]  /*bf60*/  FMUL.FTZ R66, R0.reuse, R66 ;  /* 0x0000004200427220 */ /* 0x040fe40000410000 */
[----:B------:R-:W-:Y:S02]  /*bf70*/  FMUL.FTZ R67, R0, R67 ;  /* 0x0000004300437220 */ /* 0x000fe40000410000 */
[C---:B------:R-:W-:Y:S02]  /*bf80*/  FMUL.FTZ R68, R2.reuse, R68 ;  /* 0x0000004402447220 */ /* 0x040fe40000410000 */
[----:B------:R-:W-:Y:S02]  /*bf90*/  FMUL.FTZ R69, R2, R69 ;  /* 0x0000004502457220 */ /* 0x000fe40000410000 */
[C---:B------:R-:W-:Y:S02]  /*bfa0*/  FMUL.FTZ R70, R0.reuse, R70 ;  /* 0x0000004600467220 */ /* 0x040fe40000410000 */
[----:B------:R-:W-:Y:S01]  /*bfb0*/  FMUL.FTZ R71, R0, R71 ;  /* 0x0000004700477220 */ /* 0x000fe20000410000 */
[C---:B-1----:R-:W-:Y:S01]  /*bfc0*/  @P0 IADD3 R7, P6, R5.reuse, R14, RZ ;  /* 0x0000000e05070210 */ /* 0x042fe20007fde0ff */
[C---:B------:R-:W-:Y:S01]  /*bfd0*/  FMUL.FTZ R72, R2.reuse, R72 ;  /* 0x0000004802487220 */ /* 0x040fe20000410000 */
[----:B------:R-:W-:Y:S01]  /*bfe0*/  @P0 IADD3 R5, P1, R5, R12, RZ ;  /* 0x0000000c05050210 */ /* 0x000fe20007f3e0ff */
[----:B------:R-:W-:Y:S01]  /*bff0*/  FMUL.FTZ R73, R2, R73 ;  /* 0x0000004902497220 */ /* 0x000fe20000410000 */
[----:B------:R-:W-:Y:S01]  /*c000*/  @P0 IADD3.X R13, R4, R13, RZ, P6, !PT ;  /* 0x0000000d040d0210 */ /* 0x000fe200037fe4ff */
[----:B------:R-:W-:Y:S01]  /*c010*/  FMUL.FTZ R74, R0, R74 ;  /* 0x0000004a004a7220 */ /* 0x000fe20000410000 */
[----:B------:R-:W-:Y:S01]  /*c020*/  @P0 IADD3.X R14, R4, R9, RZ, P1, !PT ;  /* 0x00000009040e0210 */ /* 0x000fe20000ffe4ff */
[----:B--2---:R-:W-:Y:S01]  /*c030*/  FMUL.FTZ R10, R0, R142 ;  /* 0x0000008e000a7220 */ /* 0x004fe20000410000 */
[----:B------:R-:W-:Y:S01]  /*c040*/  @P0 LEA R8, P6, R6, c[0x0][0x1c8], 0x1 ;  /* 0x0000720006080a11 */ /* 0x000fe200078c08ff */
[----:B------:R-:W-:Y:S02]  /*c050*/  FMUL.FTZ R11, R0, R143 ;  /* 0x0000008f000b7220 */ /* 0x000fe40000410000 */
[----:B---3--:R-:W-:Y:S01]  /*c060*/  FMUL.FTZ R3, R132, c[0x0][0x2d0] ;  /* 0x0000b40084037a20 */ /* 0x008fe20000410000 */
[----:B------:R-:W-:Y:S01]  /*c070*/  @P0 LEA.HI.X R9, R6, c[0x0][0x1cc], R15, 0x1, P6 ;  /* 0x0000730006090a11 */ /* 0x000fe200030f0c0f */
[----:B------:R-:W-:Y:S01]  /*c080*/  FMUL.FTZ R75, R0, R75 ;  /* 0x0000004b004b7220 */ /* 0x000fe20000410000 */
[----:B------:R-:W-:Y:S01]  /*c090*/  @P0 LEA R6, P1, R7, c[0x0][0x1c8], 0x1 ;  /* 0x0000720007060a11 */ /* 0x000fe200078208ff */
[----:B------:R-:W-:Y:S01]  /*c0a0*/  FFMA.FTZ R4, R187, c[0x0][0x2d0], -R3 ;  /* 0x0000b400bb047a23 */ /* 0x000fe20000010803 */
[----:B------:R-:W-:Y:S01]  /*c0b0*/  MOV R187, R22 ;  /* 0x0000001600bb7202 */ /* 0x000fe20000000f00 */
[----:B------:R1:W-:Y:S01]  /*c0c0*/  @P0 LDGSTS.E.BYPASS.LTC128B.128 [R131+0x13100], [R8.64], !P4 ;  /* 0x1310000008830fae */ /* 0x0003e2000e101d46 */
[----:B------:R-:W-:Y:S01]  /*c0d0*/  @P0 LEA.HI.X R7, R7, c[0x0][0x1cc], R13, 0x1, P1 ;  /* 0x0000730007070a11 */ /* 0x000fe200008f0c0d */
[----:B------:R2:W-:Y:S01]  /*c0e0*/  MUFU.EX2 R180, R4 ;  /* 0x0000000400b47308 */ /* 0x0005e20000000800 */
[--C-:B------:R-:W-:Y:S01]  /*c0f0*/  FFMA.FTZ R12, R188, c[0x0][0x2d0], -R3.reuse ;  /* 0x0000b400bc0c7a23 */ /* 0x100fe20000010803 */
[----:B------:R-:W-:Y:S01]  /*c100*/  MOV R188, R21 ;  /* 0x0000001500bc7202 */ /* 0x000fe20000000f00 */
[C---:B------:R-:W-:Y:S02]  /*c110*/  FMUL.FTZ R76, R2.reuse, R76 ;  /* 0x0000004c024c7220 */ /* 0x040fe40000410000 */
[----:B------:R-:W-:Y:S01]  /*c120*/  FMUL.FTZ R77, R2, R77 ;  /* 0x0000004d024d7220 */ /* 0x000fe20000410000 */
[----:B------:R3:W-:Y:S01]  /*c130*/  @P0 LDGSTS.E.BYPASS.LTC128B.128 [R131+0x15100], [R6.64], !P3 ;  /* 0x1510000006830fae */ /* 0x0007e2000d901d46 */
[C---:B------:R-:W-:Y:S02]  /*c140*/  FMUL.FTZ R78, R0.reuse, R78 ;  /* 0x0000004e004e7220 */ /* 0x040fe40000410000 */
[----:B------:R-:W-:Y:S01]  /*c150*/  FMUL.FTZ R79, R0, R79 ;  /* 0x0000004f004f7220 */ /* 0x000fe20000410000 */
[----:B------:R3:W3:Y:S01]  /*c160*/  MUFU.EX2 R182, R12 ;  /* 0x0000000c00b67308 */ /* 0x0006e20000000800 */
[C---:B------:R-:W-:Y:S02]  /*c170*/  FMUL.FTZ R80, R2.reuse, R80 ;  /* 0x0000005002507220 */ /* 0x040fe40000410000 */
[----:B------:R-:W-:Y:S02]  /*c180*/  FMUL.FTZ R81, R2, R81 ;  /* 0x0000005102517220 */ /* 0x000fe40000410000 */
[C---:B------:R-:W-:Y:S02]  /*c190*/  FMUL.FTZ R82, R0.reuse, R82 ;  /* 0x0000005200527220 */ /* 0x040fe40000410000 */
[----:B------:R-:W-:Y:S02]  /*c1a0*/  FMUL.FTZ R83, R0, R83 ;  /* 0x0000005300537220 */ /* 0x000fe40000410000 */
[C---:B------:R-:W-:Y:S02]  /*c1b0*/  FMUL.FTZ R84, R2.reuse, R84 ;  /* 0x0000005402547220 */ /* 0x040fe40000410000 */
[----:B------:R-:W-:Y:S02]  /*c1c0*/  FMUL.FTZ R85, R2, R85 ;  /* 0x0000005502557220 */ /* 0x000fe40000410000 */
[----:B------:R-:W-:Y:S01]  /*c1d0*/  FMUL.FTZ R86, R0, R86 ;  /* 0x0000005600567220 */ /* 0x000fe20000410000 */
[----:B--2---:R-:W-:Y:S01]  /*c1e0*/  @P0 LEA R4, P1, R5, c[0x0][0x1c8], 0x1 ;  /* 0x0000720005040a11 */ /* 0x004fe200078208ff */
[--C-:B-1----:R-:W-:Y:S01]  /*c1f0*/  FFMA.FTZ R8, R185, c[0x0][0x2d0], -R3.reuse ;  /* 0x0000b400b9087a23 */ /* 0x102fe20000010803 */
[----:B------:R-:W-:Y:S01]  /*c200*/  MOV R185, R19 ;  /* 0x0000001300b97202 */ /* 0x000fe20000000f00 */
[----:B------:R-:W-:Y:S01]  /*c210*/  FMUL.FTZ R9, R2, R141 ;  /* 0x0000008d02097220 */ /* 0x000fe20000410000 */
[----:B------:R-:W-:Y:S01]  /*c220*/  @P0 LEA.HI.X R5, R5, c[0x0][0x1cc], R14, 0x1, P1 ;  /* 0x0000730005050a11 */ /* 0x000fe200008f0c0e */
[----:B------:R1:W-:Y:S01]  /*c230*/  MUFU.EX2 R183, R8 ;  /* 0x0000000800b77308 */ /* 0x0003e20000000800 */
[C---:B------:R-:W-:Y:S02]  /*c240*/  FMUL.FTZ R19, R0.reuse, R151 ;  /* 0x0000009700137220 */ /* 0x040fe40000410000 */
[C---:B------:R-:W-:Y:S01]  /*c250*/  FMUL.FTZ R87, R0.reuse, R87 ;  /* 0x0000005700577220 */ /* 0x040fe20000410000 */
[----:B------:R2:W-:Y:S01]  /*c260*/  @P0 LDGSTS.E.BYPASS.LTC128B.128 [R131+0x17100], [R4.64], !P2 ;  /* 0x1710000004830fae */ /* 0x0005e2000d101d46 */
[C---:B---3--:R-:W-:Y:S01]  /*c270*/  FMUL.FTZ R6, R0.reuse, R138 ;  /* 0x0000008a00067220 */ /* 0x048fe20000410000 */
[----:B----4-:R-:W-:Y:S01]  /*c280*/  F2FP.PACK_AB R138, R173, R190 ;  /* 0x000000bead8a723e */ /* 0x010fe200000000ff */
[----:B------:R-:W-:Y:S02]  /*c290*/  FMUL.FTZ R7, R0, R139 ;  /* 0x0000008b00077220 */ /* 0x000fe40000410000 */
[C---:B------:R-:W-:Y:S02]  /*c2a0*/  FMUL.FTZ R88, R2.reuse, R88 ;  /* 0x0000005802587220 */ /* 0x040fe40000410000 */
[----:B------:R-:W-:Y:S01]  /*c2b0*/  FMUL.FTZ R89, R2, R89 ;  /* 0x0000005902597220 */ /* 0x000fe20000410000 */
[----:B------:R-:W3:Y:S01]  /*c2c0*/  LDSM.16.MT88.4 R12, [R248] ;  /* 0x00000000f80c783b */ /* 0x000ee20000004200 */
[C---:B------:R-:W-:Y:S02]  /*c2d0*/  FMUL.FTZ R90, R0.reuse, R90 ;  /* 0x0000005a005a7220 */ /* 0x040fe40000410000 */
[----:B------:R-:W-:Y:S02]  /*c2e0*/  FMUL.FTZ R91, R0, R91 ;  /* 0x0000005b005b7220 */ /* 0x000fe40000410000 */
[C---:B------:R-:W-:Y:S02]  /*c2f0*/  FMUL.FTZ R92, R2.reuse, R92 ;  /* 0x0000005c025c7220 */ /* 0x040fe40000410000 */
[----:B------:R-:W-:Y:S01]  /*c300*/  FMUL.FTZ R93, R2, R93 ;  /* 0x0000005d025d7220 */ /* 0x000fe20000410000 */
[----:B------:R-:W-:Y:S01]  /*c310*/  LDSM.16.MT88.4 R28, [R251] ;  /* 0x00000000fb1c783b */ /* 0x000fe20000004200 */
[C---:B------:R-:W-:Y:S02]  /*c320*/  FMUL.FTZ R94, R0.reuse, R94 ;  /* 0x0000005e005e7220 */ /* 0x040fe40000410000 */
[----:B------:R-:W-:Y:S02]  /*c330*/  FMUL.FTZ R95, R0, R95 ;  /* 0x0000005f005f7220 */ /* 0x000fe40000410000 */
[C---:B-1----:R-:W-:Y:S02]  /*c340*/  FMUL.FTZ R8, R2.reuse, R140 ;  /* 0x0000008c02087220 */ /* 0x042fe40000410000 */
[C---:B------:R-:W-:Y:S01]  /*c350*/  FMUL.FTZ R96, R2.reuse, R96 ;  /* 0x0000006002607220 */ /* 0x040fe20000410000 */
[----:B------:R-:W0:Y:S01]  /*c360*/  LDGDEPBAR ;  /* 0x00000000000079af */ /* 0x000e220000000000 */
[----:B------:R-:W-:Y:S02]  /*c370*/  FMUL.FTZ R97, R2, R97 ;  /* 0x0000006102617220 */ /* 0x000fe40000410000 */
[----:B--2---:R-:W-:Y:S01]  /*c380*/  FFMA.FTZ R4, R186, c[0x0][0x2d0], -R3 ;  /* 0x0000b400ba047a23 */ /* 0x004fe20000010803 */
[----:B------:R-:W-:Y:S01]  /*c390*/  MOV R186, R20 ;  /* 0x0000001400ba7202 */ /* 0x000fe20000000f00 */
[----:B------:R-:W-:Y:S01]  /*c3a0*/  FMUL.FTZ R5, R2, R137 ;  /* 0x0000008902057220 */ /* 0x000fe20000410000 */
[----:B------:R-:W-:Y:S01]  /*c3b0*/  F2FP.PACK_AB R137, R182, R180 ;  /* 0x000000b4b689723e */ /* 0x000fe200000000ff */
[----:B------:R-:W1:Y:S01]  /*c3c0*/  MUFU.EX2 R184, R4 ;  /* 0x0000000400b87308 */ /* 0x000e620000000800 */
[----:B------:R-:W2:Y:S01]  /*c3d0*/  LDL.LU R131, [R1+0x12c] ;  /* 0x00012c0001837983 */ /* 0x000ea20000300800 */
[C---:B------:R-:W-:Y:S02]  /*c3e0*/  FMUL.FTZ R98, R0.reuse, R98 ;  /* 0x0000006200627220 */ /* 0x040fe40000410000 */
[----:B------:R-:W-:Y:S01]  /*c3f0*/  FMUL.FTZ R99, R0, R99 ;  /* 0x0000006300637220 */ /* 0x000fe20000410000 */
[----:B------:R-:W4:Y:S01]  /*c400*/  LDL R140, [R1+0x48] ;  /* 0x00004800018c7983 */ /* 0x000f220000100800 */
[C---:B------:R-:W-:Y:S02]  /*c410*/  FMUL.FTZ R100, R2.reuse, R100 ;  /* 0x0000006402647220 */ /* 0x040fe40000410000 */
[----:B------:R-:W-:Y:S01]  /*c420*/  FMUL.FTZ R101, R2, R101 ;  /* 0x0000006502657220 */ /* 0x000fe20000410000 */
[----:B------:R-:W3:Y:S01]  /*c430*/  LDSM.16.MT88.4 R20, [R252] ;  /* 0x00000000fc14783b */ /* 0x000ee20000004200 */
        /* <DEDUP_REMOVED lines=8> */
[----:B------:R-:W-:Y:S01]  /*c4c0*/  FMUL.FTZ R4, R2, R136 ;  /* 0x0000008802047220 */ /* 0x000fe20000410000 */
[----:B------:R-:W-:Y:S01]  /*c4d0*/  F2FP.PACK_AB R136, R189, R135 ;  /* 0x00000087bd88723e */ /* 0x000fe200000000ff */
[--C-:B------:R-:W-:Y:S02]  /*c4e0*/  FFMA.FTZ R157, R176, c[0x0][0x2d0], -R181.reuse ;  /* 0x0000b400b09d7a23 */ /* 0x100fe400000108b5 */
[--C-:B------:R-:W-:Y:S02]  /*c4f0*/  FFMA.FTZ R158, R177, c[0x0][0x2d0], -R181.reuse ;  /* 0x0000b400b19e7a23 */ /* 0x100fe400000108b5 */
[--C-:B------:R-:W-:Y:S02]  /*c500*/  FFMA.FTZ R159, R178, c[0x0][0x2d0], -R181.reuse ;  /* 0x0000b400b29f7a23 */ /* 0x100fe400000108b5 */
[C---:B---3--:R-:W-:Y:S05]  /*c510*/  HMMA.16816.F32 R4, R136.reuse, R12, R4 ;  /* 0x0000000c8804723c */ /* 0x048fea0000001804 */
[C---:B------:R-:W-:Y:S02]  /*c520*/  FMUL.FTZ R109, R2.reuse, R109 ;  /* 0x0000006d026d7220 */ /* 0x040fe40000410000 */
[C---:B------:R-:W-:Y:S01]  /*c530*/  FMUL.FTZ R12, R2.reuse, R144 ;  /* 0x00000090020c7220 */ /* 0x040fe20000410000 */
[C---:B------:R-:W-:Y:S04]  /*c540*/  HMMA.16816.F32 R8, R136.reuse, R14, R8 ;  /* 0x0000000e8808723c */ /* 0x040fe80000001808 */
[----:B------:R-:W-:Y:S01]  /*c550*/  FMUL.FTZ R13, R2, R145 ;  /* 0x00000091020d7220 */ /* 0x000fe20000410000 */
[----:B------:R-:W-:Y:S01]  /*c560*/  MOV R144, R18 ;  /* 0x0000001200907202 */ /* 0x000fe20000000f00 */
[C---:B------:R-:W-:Y:S01]  /*c570*/  FMUL.FTZ R18, R0.reuse, R150 ;  /* 0x0000009600127220 */ /* 0x040fe20000410000 */
[----:B------:R-:W-:Y:S01]  /*c580*/  MOV R145, R17 ;  /* 0x0000001100917202 */ /* 0x000fe20000000f00 */
[C---:B------:R-:W-:Y:S01]  /*c590*/  FMUL.FTZ R14, R0.reuse, R146 ;  /* 0x00000092000e7220 */ /* 0x040fe20000410000 */
[----:B------:R-:W-:Y:S03]  /*c5a0*/  MOV R146, R186 ;  /* 0x000000ba00927202 */ /* 0x000fe60000000f00 */
[----:B------:R-:W-:Y:S01]  /*c5b0*/  FMUL.FTZ R15, R0, R147 ;  /* 0x00000093000f7220 */ /* 0x000fe20000410000 */
[----:B------:R-:W-:Y:S01]  /*c5c0*/  MOV R147, R35 ;  /* 0x0000002300937202 */ /* 0x000fe20000000f00 */
[----:B------:R-:W-:Y:S01]  /*c5d0*/  FMUL.FTZ R17, R2, R149 ;  /* 0x0000009502117220 */ /* 0x000fe20000410000 */
[----:B------:R-:W-:Y:S01]  /*c5e0*/  MOV R186, R188 ;  /* 0x000000bc00ba7202 */ /* 0x000fe20000000f00 */
[C---:B------:R-:W-:Y:S01]  /*c5f0*/  FMUL.FTZ R35, R0.reuse, R167 ;  /* 0x000000a700237220 */ /* 0x040fe20000410000 */
[----:B------:R-:W-:Y:S01]  /*c600*/  MOV R150, R147 ;  /* 0x0000009300967202 */ /* 0x000fe20000000f00 */
[----:B------:R-:W-:Y:S01]  /*c610*/  FMUL.FTZ R110, R0, R110 ;  /* 0x0000006e006e7220 */ /* 0x000fe20000410000 */
[C---:B------:R-:W-:Y:S03]  /*c620*/  HMMA.16816.F32 R12, R136.reuse, R20, R12 ;  /* 0x00000014880c723c */ /* 0x040fe6000000180c */
[----:B------:R-:W-:Y:S01]  /*c630*/  MOV R149, R33 ;  /* 0x0000002100957202 */ /* 0x000fe20000000f00 */
[----:B------:R-:W-:Y:S01]  /*c640*/  FMUL.FTZ R33, R2, R165 ;  /* 0x000000a502217220 */ /* 0x000fe20000410000 */
[----:B------:R-:W-:Y:S01]  /*c650*/  MOV R188, R187 ;  /* 0x000000bb00bc7202 */ /* 0x000fe20000000f00 */
[----:B------:R-:W-:Y:S01]  /*c660*/  FMUL.FTZ R111, R0, R111 ;  /* 0x0000006f006f7220 */ /* 0x000fe20000410000 */
[----:B------:R-:W-:Y:S01]  /*c670*/  MOV R187, R134 ;  /* 0x0000008600bb7202 */ /* 0x000fe20000000f00 */
[C---:B------:R-:W-:Y:S04]  /*c680*/  HMMA.16816.F32 R16, R136.reuse, R22, R16 ;  /* 0x000000168810723c */ /* 0x040fe80000001810 */
[----:B------:R-:W-:Y:S01]  /*c690*/  FMUL.FTZ R20, R2, R152 ;  /* 0x0000009802147220 */ /* 0x000fe20000410000 */
[----:B------:R-:W-:Y:S01]  /*c6a0*/  MOV R134, R32 ;  /* 0x0000002000867202 */ /* 0x000fe20000000f00 */
[----:B------:R-:W3:Y:S01]  /*c6b0*/  LDL R152, [R1+0x4] ;  /* 0x0000040001987983 */ /* 0x000ee20000100800 */
[C---:B------:R-:W-:Y:S02]  /*c6c0*/  FMUL.FTZ R22, R0.reuse, R154 ;  /* 0x0000009a00167220 */ /* 0x040fe40000410000 */
[----:B------:R-:W-:Y:S01]  /*c6d0*/  FMUL.FTZ R23, R0, R155 ;  /* 0x0000009b00177220 */ /* 0x000fe20000410000 */
[----:B------:R-:W3:Y:S02]  /*c6e0*/  LDL.LU R151, [R1+0x80] ;  /* 0x0000800001977983 */ /* 0x000ee40000300800 */
[C---:B------:R-:W-:Y:S01]  /*c6f0*/  FMUL.FTZ R21, R2.reuse, R153 ;  /* 0x0000009902157220 */ /* 0x040fe20000410000 */
[----:B------:R-:W-:Y:S01]  /*c700*/  MOV R153, R148 ;  /* 0x0000009400997202 */ /* 0x000fe20000000f00 */
[----:B------:R-:W-:Y:S01]  /*c710*/  FMUL.FTZ R32, R2, R164 ;  /* 0x000000a402207220 */ /* 0x000fe20000410000 */
[----:B------:R-:W-:Y:S01]  /*c720*/  MOV R148, R146 ;  /* 0x0000009200947202 */ /* 0x000fe20000000f00 */
[--C-:B------:R-:W-:Y:S02]  /*c730*/  FFMA.FTZ R134, R134, c[0x0][0x2d0], -R181.reuse ;  /* 0x0000b40086867a23 */ /* 0x100fe400000108b5 */
[C---:B------:R-:W-:Y:S01]  /*c740*/  FMUL.FTZ R112, R2.reuse, R112 ;  /* 0x0000007002707220 */ /* 0x040fe20000410000 */
[C---:B------:R-:W-:Y:S03]  /*c750*/  HMMA.16816.F32 R20, R136.reuse, R28, R20 ;  /* 0x0000001c8814723c */ /* 0x040fe60000001814 */
[----:B------:R-:W-:Y:S02]  /*c760*/  FMUL.FTZ R113, R2, R113 ;  /* 0x0000007102717220 */ /* 0x000fe40000410000 */
[----:B------:R-:W-:Y:S02]  /*c770*/  FMUL.FTZ R114, R0, R114 ;  /* 0x0000007200727220 */ /* 0x000fe40000410000 */
[C---:B------:R-:W-:Y:S01]  /*c780*/  FMUL.FTZ R28, R2.reuse, R160 ;  /* 0x000000a0021c7220 */ /* 0x040fe20000410000 */
[C---:B------:R-:W-:Y:S01]  /*c790*/  HMMA.16816.F32 R24, R136.reuse, R30, R24 ;  /* 0x0000001e8818723c */ /* 0x040fe20000001818 */
[----:B------:R1:W-:Y:S03]  /*c7a0*/  MUFU.EX2 R160, R134 ;  /* 0x0000008600a07308 */ /* 0x0003e60000000800 */
[----:B------:R-:W-:Y:S02]  /*c7b0*/  FMUL.FTZ R29, R2, R161 ;  /* 0x000000a1021d7220 */ /* 0x000fe40000410000 */
[C---:B------:R-:W-:Y:S02]  /*c7c0*/  FMUL.FTZ R115, R0.reuse, R115 ;  /* 0x0000007300737220 */ /* 0x040fe40000410000 */
[C---:B------:R-:W-:Y:S04]  /*c7d0*/  FMUL.FTZ R30, R0.reuse, R162 ;  /* 0x000000a2001e7220 */ /* 0x040fe80000410000 */
[----:B------:R-:W-:Y:S02]  /*c7e0*/  FMUL.FTZ R31, R0, R163 ;  /* 0x000000a3001f7220 */ /* 0x000fe40000410000 */
[C---:B------:R-:W-:Y:S02]  /*c7f0*/  FMUL.FTZ R116, R2.reuse, R116 ;  /* 0x0000007402747220 */ /* 0x040fe40000410000 */
[----:B------:R-:W-:Y:S02]  /*c800*/  FMUL.FTZ R117, R2, R117 ;  /* 0x0000007502757220 */ /* 0x000fe40000410000 */
[C---:B------:R-:W-:Y:S02]  /*c810*/  FMUL.FTZ R118, R0.reuse, R118 ;  /* 0x0000007600767220 */ /* 0x040fe40000410000 */
[----:B------:R-:W-:Y:S02]  /*c820*/  FMUL.FTZ R119, R0, R119 ;  /* 0x0000007700777220 */ /* 0x000fe40000410000 */
[C---:B------:R-:W-:Y:S02]  /*c830*/  FMUL.FTZ R120, R2.reuse, R120 ;  /* 0x0000007802787220 */ /* 0x040fe40000410000 */
[----:B------:R-:W-:Y:S02]  /*c840*/  FMUL.FTZ R121, R2, R121 ;  /* 0x0000007902797220 */ /* 0x000fe40000410000 */
[----:B-1----:R-:W-:Y:S01]  /*c850*/  FFMA.FTZ R134, R149, c[0x0][0x2d0], -R181 ;  /* 0x0000b40095867a23 */ /* 0x002fe200000108b5 */
[----:B------:R-:W-:Y:S01]  /*c860*/  MOV R149, R145 ;  /* 0x0000009100957202 */ /* 0x000fe20000000f00 */
[C---:B------:R-:W-:Y:S02]  /*c870*/  FMUL.FTZ R122, R0.reuse, R122 ;  /* 0x0000007a007a7220 */ /* 0x040fe40000410000 */
[----:B------:R1:W1:Y:S01]  /*c880*/  MUFU.EX2 R161, R134 ;  /* 0x0000008600a17308 */ /* 0x0002620000000800 */
        /* <DEDUP_REMOVED lines=8> */
[--C-:B------:R-:W-:Y:S02]  /*c910*/  FFMA.FTZ R169, R169, c[0x0][0x2d0], -R3.reuse ;  /* 0x0000b400a9a97a23 */ /* 0x100fe40000010803 */
[--C-:B-1----:R-:W-:Y:S04]  /*c920*/  FFMA.FTZ R134, R185, c[0x0][0x2d0], -R3.reuse ;  /* 0x0000b400b9867a23 */ /* 0x102fe80000010803 */
[----:B------:R1:W-:Y:S02]  /*c930*/  MUFU.EX2 R156, R134 ;  /* 0x00000086009c7308 */ /* 0x0003e40000000800 */
[----:B-1----:R-:W-:Y:S08]  /*c940*/  FFMA.FTZ R134, R171, c[0x0][0x2d0], -R3 ;  /* 0x0000b400ab867a23 */ /* 0x002ff00000010803 */
[----:B------:R1:W1:Y:S02]  /*c950*/  MUFU.EX2 R171, R134 ;  /* 0x0000008600ab7308 */ /* 0x0002640000000800 */
[--C-:B-1----:R-:W-:Y:S08]  /*c960*/  FFMA.FTZ R134, R170, c[0x0][0x2d0], -R181.reuse ;  /* 0x0000b400aa867a23 */ /* 0x102ff000000108b5 */
[----:B------:R1:W-:Y:S02]  /*c970*/  MUFU.EX2 R185, R134 ;  /* 0x0000008600b97308 */ /* 0x0003e40000000800 */
[----:B-1----:R-:W-:Y:S08]  /*c980*/  FFMA.FTZ R134, R191, c[0x0][0x2d0], -R181 ;  /* 0x0000b400bf867a23 */ /* 0x002ff000000108b5 */
[----:B------:R1:W1:Y:S02]  /*c990*/  MUFU.EX2 R165, R134 ;  /* 0x0000008600a57308 */ /* 0x0002640000000800 */
[--C-:B-1----:R-:W-:Y:S02]  /*c9a0*/  FFMA.FTZ R134, R144, c[0x0][0x2d0], -R3.reuse ;  /* 0x0000b40090867a23 */ /* 0x102fe40000010803 */
[----:B------:R-:W-:Y:S06]  /*c9b0*/  LDSM.16.MT88.4 R144, [R252+0x800] ;  /* 0x00080000fc90783b */ /* 0x000fec0000004200 */
[----:B------:R1:W-:Y:S02]  /*c9c0*/  MUFU.EX2 R170, R134 ;  /* 0x0000008600aa7308 */ /* 0x0003e40000000800 */
[----:B-1----:R-:W-:Y:S08]  /*c9d0*/  FFMA.FTZ R134, R153, c[0x0][0x2d0], -R3 ;  /* 0x0000b40099867a23 */ /* 0x002ff00000010803 */
[----:B------:R1:W1:Y:S01]  /*c9e0*/  MUFU.EX2 R164, R134 ;  /* 0x0000008600a47308 */ /* 0x0002620000000800 */
[----:B--2---:R-:W-:Y:S01]  /*c9f0*/  FMUL.FTZ R131, R0, R131 ;  /* 0x0000008300837220 */ /* 0x004fe20000410000 */
[----:B----4-:R-:W2:Y:S08]  /*ca00*/  LDSM.16.MT88.4 R140, [R140] ;  /* 0x000000008c8c783b */ /* 0x010eb00000004200 */
[----:B-1----:R-:W4:Y:S01]  /*ca10*/  LDL.LU R134, [R1+0x84] ;  /* 0x0000840001867983 */ /* 0x002f220000300800 */
[C---:B--2---:R-:W-:Y:S08]  /*ca20*/  HMMA.16816.F32 R28, R136.reuse, R140, R28 ;  /* 0x0000008c881c723c */ /* 0x044ff0000000181c */
[C---:B------:R-:W-:Y:S01]  /*ca30*/  HMMA.16816.F32 R32, R136.reuse, R142, R32 ;  /* 0x0000008e8820723c */ /* 0x040fe20000001820 */
[----:B------:R-:W1:Y:S03]  /*ca40*/  LDSM.16.MT88.4 R140, [R248+0x2000] ;  /* 0x00200000f88c783b */ /* 0x000e660000004200 */
[----:B---3--:R-:W-:Y:S02]  /*ca50*/  FFMA.FTZ R135, R2, R151, R135 ;  /* 0x0000009702877223 */ /* 0x008fe40000010087 */
[----:B------:R-:W-:Y:S02]  /*ca60*/  FFMA.FTZ R2, R150, c[0x0][0x2d0], -R181 ;  /* 0x0000b40096027a23 */ /* 0x000fe400000108b5 */
[----:B------:R-:W-:Y:S01]  /*ca70*/  FADD.FTZ R135, R189, R135 ;  /* 0x00000087bd877221 */ /* 0x000fe20000010000 */
        /* <DEDUP_REMOVED lines=14> */
[----:B------:R-:W1:Y:S03]  /*cb60*/  LDSM.16.MT88.4 R140, [R252+0x4000] ;  /* 0x00400000fc8c783b */ /* 0x000e660000004200 */
[----:B----4-:R-:W-:Y:S02]  /*cb70*/  FFMA.FTZ R134, R0, R134, R180 ;  /* 0x0000008600867223 */ /* 0x010fe400000100b4 */
[----:B------:R-:W-:Y:S02]  /*cb80*/  FFMA.FTZ R0, R186, c[0x0][0x2d0], -R3 ;  /* 0x0000b400ba007a23 */ /* 0x000fe40000010803 */
[----:B------:R-:W-:Y:S10]  /*cb90*/  MUFU.EX2 R186, R159 ;  /* 0x0000009f00ba7308 */ /* 0x000ff40000000800 */
[----:B------:R2:W-:Y:S01]  /*cba0*/  MUFU.EX2 R166, R0 ;  /* 0x0000000000a67308 */ /* 0x0005e20000000800 */
[C---:B-1----:R-:W-:Y:S08]  /*cbb0*/  HMMA.16816.F32 R76, R136.reuse, R140, R76 ;  /* 0x0000008c884c723c */ /* 0x042ff0000000184c */
[C---:B------:R-:W-:Y:S01]  /*cbc0*/  HMMA.16816.F32 R80, R136.reuse, R142, R80 ;  /* 0x0000008e8850723c */ /* 0x040fe20000001850 */
[----:B------:R-:W1:Y:S03]  /*cbd0*/  LDSM.16.MT88.4 R140, [R251+0x4000] ;  /* 0x00400000fb8c783b */ /* 0x000e660000004200 */
[--C-:B--2---:R-:W-:Y:S04]  /*cbe0*/  FFMA.FTZ R0, R188, c[0x0][0x2d0], -R181.reuse ;  /* 0x0000b400bc007a23 */ /* 0x104fe800000108b5 */
[----:B------:R2:W-:Y:S04]  /*cbf0*/  MUFU.EX2 R163, R0 ;  /* 0x0000000000a37308 */ /* 0x0005e80000000800 */
[----:B--2---:R-:W-:Y:S06]  /*cc00*/  FFMA.FTZ R0, R187, c[0x0][0x2d0], -R181 ;  /* 0x0000b400bb007a23 */ /* 0x004fec00000108b5 */
[----:B------:R2:W-:Y:S01]  /*cc10*/  MUFU.EX2 R162, R0 ;  /* 0x0000000000a27308 */ /* 0x0005e20000000800 */
[C---:B-1----:R-:W-:Y:S08]  /*cc20*/  HMMA.16816.F32 R84, R136.reuse, R140, R84 ;  /* 0x0000008c8854723c */ /* 0x042ff00000001854 */
[C---:B------:R-:W-:Y:S01]  /*cc30*/  HMMA.16816.F32 R88, R136.reuse, R142, R88 ;  /* 0x0000008e8858723c */ /* 0x040fe20000001858 */
[----:B------:R-:W1:Y:S03]  /*cc40*/  LDSM.16.MT88.4 R140, [R152+0x4000] ;  /* 0x00400000988c783b */ /* 0x000e660000004200 */
[--C-:B--2---:R-:W-:Y:S05]  /*cc50*/  FFMA.FTZ R0, R195, c[0x0][0x2d0], -R3.reuse ;  /* 0x0000b400c3007a23 */ /* 0x104fea0000010803 */
[----:B------:R2:W5:Y:S01]  /*cc60*/  LDL.LU R195, [R1+0x128] ;  /* 0x0001280001c37983 */ /* 0x0005620000300800 */
[----:B------:R3:W-:Y:S03]  /*cc70*/  MUFU.EX2 R191, R0 ;  /* 0x0000000000bf7308 */ /* 0x0007e60000000800 */
[----:B------:R2:W5:Y:S04]  /*cc80*/  LDL.LU R176, [R1+0x124] ;  /* 0x0001240001b07983 */ /* 0x0005680000300800 */
[----:B------:R2:W5:Y:S04]  /*cc90*/  LDL.LU R177, [R1+0x120] ;  /* 0x0001200001b17983 */ /* 0x0005680000300800 */
[----:B------:R2:W5:Y:S01]  /*cca0*/  LDL.LU R178, [R1+0x11c] ;  /* 0x00011c0001b27983 */ /* 0x0005620000300800 */
[C---:B-1----:R-:W-:Y:S03]  /*ccb0*/  HMMA.16816.F32 R92, R136.reuse, R140, R92 ;  /* 0x0000008c885c723c */ /* 0x042fe6000000185c */
[----:B---3--:R-:W-:Y:S05]  /*ccc0*/  FFMA.FTZ R0, R172, c[0x0][0x2d0], -R3 ;  /* 0x0000b400ac007a23 */ /* 0x008fea0000010803 */
        /* <DEDUP_REMOVED lines=14> */
[----:B------:R-:W-:Y:S02]  /*cdb0*/  F2FP.PACK_AB R136, R161, R160 ;  /* 0x000000a0a188723e */ /* 0x000fe400000000ff */
[----:B------:R-:W-:Y:S03]  /*cdc0*/  F2FP.PACK_AB R137, R171, R156 ;  /* 0x0000009cab89723e */ /* 0x000fe600000000ff */
[----:B------:R-:W-:Y:S02]  /*cdd0*/  F2FP.PACK_AB R138, R165, R185 ;  /* 0x000000b9a58a723e */ /* 0x000fe400000000ff */
[----:B------:R-:W-:Y:S07]  /*cde0*/  F2FP.PACK_AB R139, R164, R170 ;  /* 0x000000aaa48b723e */ /* 0x000fee00000000ff */
[C---:B-1----:R-:W-:Y:S08]  /*cdf0*/  HMMA.16816.F32 R4, R136.reuse, R140, R4 ;  /* 0x0000008c8804723c */ /* 0x042ff00000001804 */
[C---:B------:R-:W-:Y:S01]  /*ce00*/  HMMA.16816.F32 R8, R136.reuse, R142, R8 ;  /* 0x0000008e8808723c */ /* 0x040fe20000001808 */
[----:B------:R-:W1:Y:S07]  /*ce10*/  LDSM.16.MT88.4 R140, [R251+0x800] ;  /* 0x00080000fb8c783b */ /* 0x000e6e0000004200 */
[C---:B------:R-:W-:Y:S08]  /*ce20*/  HMMA.16816.F32 R12, R136.reuse, R144, R12 ;  /* 0x00000090880c723c */ /* 0x040ff0000000180c */
        /* <DEDUP_REMOVED lines=35> */
[C---:B---3--:R-:W-:Y:S01]  /*d060*/  HMMA.16816.F32 R108, R136.reuse, R144, R108 ;  /* 0x00000090886c723c */ /* 0x048fe2000000186c */
[----:B------:R3:W4:Y:S07]  /*d070*/  MUFU.EX2 R144, R2 ;  /* 0x0000000200907308 */ /* 0x00072e0000000800 */
[C---:B------:R-:W-:Y:S04]  /*d080*/  HMMA.16816.F32 R112, R136.reuse, R146, R112 ;  /* 0x000000928870723c */ /* 0x040fe80000001870 */
[--C-:B---3--:R-:W-:Y:S01]  /*d090*/  FFMA.FTZ R2, R149, c[0x0][0x2d0], -R181.reuse ;  /* 0x0000b40095027a23 */ /* 0x108fe200000108b5 */
[----:B----4-:R-:W-:Y:S01]  /*d0a0*/  MOV R180, R144 ;  /* 0x0000009000b47202 */ /* 0x010fe20000000f00 */
[----:B------:R-:W-:Y:S01]  /*d0b0*/  FFMA.FTZ R181, R179, c[0x0][0x2d0], -R181 ;  /* 0x0000b400b3b57a23 */ /* 0x000fe200000108b5 */
[----:B------:R-:W3:Y:S01]  /*d0c0*/  LDSM.16.MT88.4 R144, [R152+0x6800] ;  /* 0x006800009890783b */ /* 0x000ee20000004200 */
[----:B------:R4:W-:Y:S01]  /*d0d0*/  MUFU.EX2 R167, R2 ;  /* 0x0000000200a77308 */ /* 0x0009e20000000800 */
[C---:B-1----:R-:W-:Y:S06]  /*d0e0*/  HMMA.16816.F32 R116, R136.reuse, R140, R116 ;  /* 0x0000008c8874723c */ /* 0x042fec0000001874 */
[----:B------:R2:W5:Y:S03]  /*d0f0*/  LDL.LU R179, [R1+0x118] ;  /* 0x0001180001b37983 */ /* 0x0005660000300800 */
[----:B------:R-:W-:Y:S01]  /*d100*/  MUFU.EX2 R187, R181 ;  /* 0x000000b500bb7308 */ /* 0x000fe20000000800 */
[----:B------:R2:W5:Y:S01]  /*d110*/  LDL.LU R172, [R1+0x114] ;  /* 0x0001140001ac7983 */ /* 0x0005620000300800 */
[C---:B------:R-:W-:Y:S03]  /*d120*/  HMMA.16816.F32 R120, R136.reuse, R142, R120 ;  /* 0x0000008e8878723c */ /* 0x040fe60000001878 */
[----:B------:R-:W-:Y:S01]  /*d130*/  LDSM.16.MT88.4 R140, [R252+0x1000] ;  /* 0x00100000fc8c783b */ /* 0x000fe20000004200 */
[----:B----4-:R-:W-:Y:S04]  /*d140*/  FFMA.FTZ R2, R148, c[0x0][0x2d0], -R3 ;  /* 0x0000b40094027a23 */ /* 0x010fe80000010803 */
[----:B------:R1:W4:Y:S01]  /*d150*/  MUFU.EX2 R148, R2 ;  /* 0x0000000200947308 */ /* 0x0003220000000800 */
[C---:B---3--:R-:W-:Y:S08]  /*d160*/  HMMA.16816.F32 R124, R136.reuse, R144, R124 ;  /* 0x00000090887c723c */ /* 0x048ff0000000187c */
[----:B------:R-:W-:Y:S04]  /*d170*/  HMMA.16816.F32 R128, R136, R146, R128 ;  /* 0x000000928880723c */ /* 0x000fe80000001880 */
[----:B-1----:R-:W-:Y:S01]  /*d180*/  FADD.FTZ R2, R182, R134 ;  /* 0x00000086b6027221 */ /* 0x002fe20000010000 */
[----:B----4-:R-:W-:Y:S01]  /*d190*/  MOV R182, R148 ;  /* 0x0000009400b67202 */ /* 0x010fe20000000f00 */
[----:B------:R-:W-:Y:S01]  /*d1a0*/  FADD.FTZ R134, R190, R135 ;  /* 0x00000087be867221 */ /* 0x000fe20000010000 */
[----:B------:R-:W1:Y:S01]  /*d1b0*/  LDSM.16.MT88.4 R148, [R248+0x1000] ;  /* 0x00100000f894783b */ /* 0x000e620000004200 */
[----:B------:R-:W3:Y:S01]  /*d1c0*/  MUFU.EX2 R190, R0 ;  /* 0x0000000000be7308 */ /* 0x000ee20000000800 */
[----:B------:R-:W-:Y:S03]  /*d1d0*/  FADD.FTZ R2, R183, R2 ;  /* 0x00000002b7027221 */ /* 0x000fe60000010000 */
[----:B------:R-:W-:Y:S01]  /*d1e0*/  MOV R183, R152 ;  /* 0x0000009800b77202 */ /* 0x000fe20000000f00 */
[----:B------:R-:W-:Y:S01]  /*d1f0*/  FADD.FTZ R134, R173, R134 ;  /* 0x00000086ad867221 */ /* 0x000fe20000010000 */
[----:B------:R-:W-:Y:S01]  /*d200*/  F2FP.PACK_AB R136, R167, R180 ;  /* 0x000000b4a788723e */ /* 0x000fe200000000ff */
[----:B------:R-:W4:Y:S01]  /*d210*/  LDSM.16.MT88.4 R152, [R251+0x1000] ;  /* 0x00100000fb98783b */ /* 0x000f220000004200 */
[----:B------:R-:W-:Y:S01]  /*d220*/  F2FP.PACK_AB R137, R166, R182 ;  /* 0x000000b6a689723e */ /* 0x000fe200000000ff */
[----:B------:R-:W-:Y:S01]  /*d230*/  FADD.FTZ R2, R184, R2 ;  /* 0x00000002b8027221 */ /* 0x000fe20000010000 */
[----:B------:R-:W-:Y:S02]  /*d240*/  F2FP.PACK_AB R138, R162, R163 ;  /* 0x000000a3a28a723e */ /* 0x000fe400000000ff */
[----:B------:R-:W-:Y:S01]  /*d250*/  MOV R135, R164 ;  /* 0x000000a400877202 */ /* 0x000fe20000000f00 */
[----:B------:R-:W-:Y:S01]  /*d260*/  FADD.FTZ R2, R156, R2 ;  /* 0x000000029c027221 */ /* 0x000fe20000010000 */
[----:B------:R2:W-:Y:S01]  /*d270*/  MUFU.EX2 R164, R157 ;  /* 0x0000009d00a47308 */ /* 0x0005e20000000800 */
[----:B------:R-:W4:Y:S02]  /*d280*/  LDSM.16.MT88.4 R144, [R183+0x1000] ;  /* 0x00100000b790783b */ /* 0x000f240000004200 */
[----:B------:R-:W-:Y:S06]  /*d290*/  FADD.FTZ R2, R171, R2 ;  /* 0x00000002ab027221 */ /* 0x000fec0000010000 */
[----:B------:R4:W5:Y:S01]  /*d2a0*/  LDL.LU R173, [R1+0x110] ;  /* 0x0001100001ad7983 */ /* 0x0009620000300800 */
[----:B---3--:R-:W-:Y:S01]  /*d2b0*/  F2FP.PACK_AB R139, R190, R191 ;  /* 0x000000bfbe8b723e */ /* 0x008fe200000000ff */
[--C-:B------:R-:W-:Y:S02]  /*d2c0*/  FFMA.FTZ R0, R174, c[0x0][0x2d0], -R3.reuse ;  /* 0x0000b400ae007a23 */ /* 0x100fe40000010803 */
[----:B------:R3:W5:Y:S02]  /*d2d0*/  LDL.LU R174, [R1+0x10c] ;  /* 0x00010c0001ae7983 */ /* 0x0007640000300800 */
[----:B------:R3:W-:Y:S01]  /*d2e0*/  MUFU.EX2 R188, R0 ;  /* 0x0000000000bc7308 */ /* 0x0007e20000000800 */
[----:B--2---:R-:W-:Y:S01]  /*d2f0*/  MOV R157, R165 ;  /* 0x000000a5009d7202 */ /* 0x004fe20000000f00 */
[C---:B-1----:R-:W-:Y:S08]  /*d300*/  HMMA.16816.F32 R4, R136.reuse, R148, R4 ;  /* 0x000000948804723c */ /* 0x042ff00000001804 */
[----:B------:R1:W2:Y:S01]  /*d310*/  MUFU.EX2 R165, R158 ;  /* 0x0000009e00a57308 */ /* 0x0002a20000000800 */
[C---:B------:R-:W-:Y:S01]  /*d320*/  HMMA.16816.F32 R8, R136.reuse, R150, R8 ;  /* 0x000000968808723c */ /* 0x040fe20000001808 */
[----:B------:R-:W-:Y:S02]  /*d330*/  LDSM.16.MT88.4 R148, [R252+0x3000] ;  /* 0x00300000fc94783b */ /* 0x000fe40000004200 */
[--C-:B---3--:R-:W-:Y:S05]  /*d340*/  FFMA.FTZ R0, R175, c[0x0][0x2d0], -R3.reuse ;  /* 0x0000b400af007a23 */ /* 0x108fea0000010803 */
[C---:B------:R-:W-:Y:S01]  /*d350*/  HMMA.16816.F32 R12, R136.reuse, R140, R12 ;  /* 0x0000008c880c723c */ /* 0x040fe2000000180c */
[----:B------:R3:W5:Y:S01]  /*d360*/  LDL.LU R175, [R1+0x108] ;  /* 0x0001080001af7983 */ /* 0x0007620000300800 */
[----:B------:R2:W2:Y:S02]  /*d370*/  MUFU.EX2 R189, R0 ;  /* 0x0000000000bd7308 */ /* 0x0004a40000000800 */
[----:B------:R-:W-:Y:S01]  /*d380*/  FFMA.FTZ R3, R168, c[0x0][0x2d0], -R3 ;  /* 0x0000b400a8037a23 */ /* 0x000fe20000010803 */
[----:B------:R-:W-:Y:S03]  /*d390*/  MOV R168, R157 ;  /* 0x0000009d00a87202 */ /* 0x000fe60000000f00 */
[C---:B------:R-:W-:Y:S01]  /*d3a0*/  HMMA.16816.F32 R16, R136.reuse, R142, R16 ;  /* 0x0000008e8810723c */ /* 0x040fe20000001810 */
[----:B------:R-:W3:Y:S07]  /*d3b0*/  LDSM.16.MT88.4 R140, [R248+0x3000] ;  /* 0x00300000f88c783b */ /* 0x000eee0000004200 */
[C---:B----4-:R-:W-:Y:S01]  /*d3c0*/  HMMA.16816.F32 R20, R136.reuse, R152, R20 ;  /* 0x000000988814723c */ /* 0x050fe20000001814 */
[----:B-1----:R-:W-:Y:S07]  /*d3d0*/  LDSM.16.MT88.4 R156, [R252+0x1800] ;  /* 0x00180000fc9c783b */ /* 0x002fee0000004200 */
[C---:B------:R-:W-:Y:S01]  /*d3e0*/  HMMA.16816.F32 R24, R136.reuse, R154, R24 ;  /* 0x0000009a8818723c */ /* 0x040fe20000001818 */
[----:B------:R-:W1:Y:S03]  /*d3f0*/  LDSM.16.MT88.4 R152, [R251+0x3000] ;  /* 0x00300000fb98783b */ /* 0x000e660000004200 */
[----:B--2---:R-:W-:Y:S02]  /*d400*/  FADD.FTZ R0, R160, R134 ;  /* 0x00000086a0007221 */ /* 0x004fe40000010000 */
[----:B------:R2:W-:Y:S02]  /*d410*/  MUFU.EX2 R134, R3 ;  /* 0x0000000300867308 */ /* 0x0005e40000000800 */
[C---:B------:R-:W-:Y:S04]  /*d420*/  HMMA.16816.F32 R28, R136.reuse, R144, R28 ;  /* 0x00000090881c723c */ /* 0x040fe8000000181c */
[----:B------:R-:W-:Y:S04]  /*d430*/  FADD.FTZ R0, R161, R0 ;  /* 0x00000000a1007221 */ /* 0x000fe80000010000 */
[C---:B------:R-:W-:Y:S01]  /*d440*/  HMMA.16816.F32 R32, R136.reuse, R146, R32 ;  /* 0x000000928820723c */ /* 0x040fe20000001820 */
[----:B------:R-:W-:Y:S07]  /*d450*/  LDSM.16.MT88.4 R144, [R248+0x5000] ;  /* 0x00500000f890783b */ /* 0x000fee0000004200 */
[C---:B---3--:R-:W-:Y:S04]  /*d460*/  HMMA.16816.F32 R36, R136.reuse, R140, R36 ;  /* 0x0000008c8824723c */ /* 0x048fe80000001824 */
[----:B--2---:R-:W-:Y:S02]  /*d470*/  FADD.FTZ R3, R185, R0 ;  /* 0x00000000b9037221 */ /* 0x004fe40000010000 */
[----:B------:R-:W-:Y:S02]  /*d480*/  FADD.FTZ R0, R170, R2 ;  /* 0x00000002aa007221 */ /* 0x000fe40000010000 */
[C---:B------:R-:W-:Y:S01]  /*d490*/  HMMA.16816.F32 R40, R136.reuse, R142, R40 ;  /* 0x0000008e8828723c */ /* 0x040fe20000001828 */
[----:B------:R-:W2:Y:S03]  /*d4a0*/  LDSM.16.MT88.4 R140, [R183+0x3000] ;  /* 0x00300000b78c783b */ /* 0x000ea60000004200 */
[----:B------:R-:W-:Y:S04]  /*d4b0*/  MOV R2, R168 ;  /* 0x000000a800027202 */ /* 0x000fe80000000f00 */
[C---:B------:R-:W-:Y:S04]  /*d4c0*/  HMMA.16816.F32 R44, R136.reuse, R148, R44 ;  /* 0x00000094882c723c */ /* 0x040fe8000000182c */
[----:B------:R-:W-:Y:S04]  /*d4d0*/  FADD.FTZ R2, R2, R3 ;  /* 0x0000000302027221 */ /* 0x000fe80000010000 */
[C---:B------:R-:W-:Y:S01]  /*d4e0*/  HMMA.16816.F32 R48, R136.reuse, R150, R48 ;  /* 0x000000968830723c */ /* 0x040fe20000001830 */
[----:B------:R-:W3:Y:S07]  /*d4f0*/  LDSM.16.MT88.4 R148, [R252+0x5000] ;  /* 0x00500000fc94783b */ /* 0x000eee0000004200 */
[C---:B-1----:R-:W-:Y:S08]  /*d500*/  HMMA.16816.F32 R52, R136.reuse, R152, R52 ;  /* 0x000000988834723c */ /* 0x042ff00000001834 */
[C---:B------:R-:W-:Y:S01]  /*d510*/  HMMA.16816.F32 R56, R136.reuse, R154, R56 ;  /* 0x0000009a8838723c */ /* 0x040fe20000001838 */
[----:B------:R-:W-:Y:S07]  /*d520*/  LDSM.16.MT88.4 R152, [R183+0x5000] ;  /* 0x00500000b798783b */ /* 0x000fee0000004200 */
[C---:B--2---:R-:W-:Y:S08]  /*d530*/  HMMA.16816.F32 R60, R136.reuse, R140, R60 ;  /* 0x0000008c883c723c */ /* 0x044ff0000000183c */
        /* <DEDUP_REMOVED lines=14> */
[C---:B--2---:R-:W-:Y:S07]  /*d620*/  HMMA.16816.F32 R100, R136.reuse, R144, R100 ;  /* 0x000000908864723c */ /* 0x044fee0000001864 */
[----:B------:R-:W-:Y:S01]  /*d630*/  MOV R145, R167 ;  /* 0x000000a700917202 */ /* 0x000fe20000000f00 */
[C---:B------:R-:W-:Y:S04]  /*d640*/  HMMA.16816.F32 R104, R136.reuse, R146, R104 ;  /* 0x000000928868723c */ /* 0x040fe80000001868 */
[----:B------:R-:W-:Y:S03]  /*d650*/  MOV R144, R166 ;  /* 0x000000a600907202 */ /* 0x000fe60000000f00 */
[----:B------:R-:W-:Y:S01]  /*d660*/  MOV R147, R163 ;  /* 0x000000a300937202 */ /* 0x000fe20000000f00 */
[C---:B-1----:R-:W-:Y:S04]  /*d670*/  HMMA.16816.F32 R108, R136.reuse, R140, R108 ;  /* 0x0000008c886c723c */ /* 0x042fe8000000186c */
[----:B------:R-:W-:Y:S02]  /*d680*/  MOV R146, R162 ;  /* 0x000000a200927202 */ /* 0x000fe40000000f00 */
[----:B------:R-:W-:Y:S02]  /*d690*/  LDSM.16.MT88.4 R160, [R251+0x1800] ;  /* 0x00180000fba0783b */ /* 0x000fe40000004200 */
[C---:B------:R-:W-:Y:S06]  /*d6a0*/  HMMA.16816.F32 R112, R136.reuse, R142, R112 ;  /* 0x0000008e8870723c */ /* 0x040fec0000001870 */
[----:B------:R-:W1:Y:S02]  /*d6b0*/  LDSM.16.MT88.4 R140, [R248+0x1800] ;  /* 0x00180000f88c783b */ /* 0x000e640000004200 */
[C---:B------:R-:W-:Y:S07]  /*d6c0*/  HMMA.16816.F32 R116, R136.reuse, R148, R116 ;  /* 0x000000948874723c */ /* 0x040fee0000001874 */
[----:B------:R-:W-:Y:S01]  /*d6d0*/  MOV R148, R183 ;  /* 0x000000b700947202 */ /* 0x000fe20000000f00 */
[C---:B------:R-:W-:Y:S04]  /*d6e0*/  HMMA.16816.F32 R120, R136.reuse, R150, R120 ;  /* 0x000000968878723c */ /* 0x040fe80000001878 */
[----:B------:R-:W-:Y:S02]  /*d6f0*/  MOV R149, R135 ;  /* 0x0000008700957202 */ /* 0x000fe40000000f00 */
[----:B------:R2:W4:Y:S01]  /*d700*/  MUFU.EX2 R135, R169 ;  /* 0x000000a900877308 */ /* 0x0005220000000800 */
[----:B------:R-:W-:Y:S01]  /*d710*/  MOV R150, R165 ;  /* 0x000000a500967202 */ /* 0x000fe20000000f00 */
[C---:B---3--:R-:W-:Y:S04]  /*d720*/  HMMA.16816.F32 R124, R136.reuse, R152, R124 ;  /* 0x00000098887c723c */ /* 0x048fe8000000187c */
[----:B------:R-:W-:Y:S02]  /*d730*/  MOV R151, R164 ;  /* 0x000000a400977202 */ /* 0x000fe40000000f00 */
[----:B------:R3:W3:Y:S01]  /*d740*/  LDSM.16.MT88.4 R164, [R148+0x1800] ;  /* 0x0018000094a4783b */ /* 0x0006e20000004200 */
[----:B------:R-:W-:Y:S01]  /*d750*/  MOV R152, R182 ;  /* 0x000000b600987202 */ /* 0x000fe20000000f00 */
[----:B------:R-:W-:Y:S04]  /*d760*/  HMMA.16816.F32 R128, R136, R154, R128 ;  /* 0x0000009a8880723c */ /* 0x000fe80000001880 */
[----:B------:R-:W-:Y:S02]  /*d770*/  F2FP.PACK_AB R168, R150, R151 ;  /* 0x0000009796a8723e */ /* 0x000fe400000000ff */
[----:B------:R-:W-:Y:S02]  /*d780*/  MOV R153, R180 ;  /* 0x000000b400997202 */ /* 0x000fe40000000f00 */
[----:B------:R-:W-:Y:S01]  /*d790*/  MOV R154, R187 ;  /* 0x000000bb009a7202 */ /* 0x000fe20000000f00 */
[----:B------:R-:W3:Y:S03]  /*d7a0*/  LDSM.16.MT88.4 R180, [R248+0x3800] ;  /* 0x00380000f8b4783b */ /* 0x000ee60000004200 */
[----:B------:R-:W-:Y:S02]  /*d7b0*/  MOV R155, R186 ;  /* 0x000000ba009b7202 */ /* 0x000fe40000000f00 */
[----:B--2---:R-:W-:Y:S02]  /*d7c0*/  F2FP.PACK_AB R169, R189, R188 ;  /* 0x000000bcbda9723e */ /* 0x004fe400000000ff */
[----:B------:R-:W-:Y:S01]  /*d7d0*/  F2FP.PACK_AB R170, R154, R155 ;  /* 0x0000009b9aaa723e */ /* 0x000fe200000000ff */
[----:B------:R-:W2:Y:S01]  /*d7e0*/  LDSM.16.MT88.4 R184, [R252+0x3800] ;  /* 0x00380000fcb8783b */ /* 0x000ea20000004200 */
[----:B----4-:R-:W-:Y:S07]  /*d7f0*/  F2FP.PACK_AB R171, R134, R135 ;  /* 0x0000008786ab723e */ /* 0x010fee00000000ff */
[C---:B-1----:R-:W-:Y:S07]  /*d800*/  HMMA.16816.F32 R136, R168.reuse, R140, R4 ;  /* 0x0000008ca888723c */ /* 0x042fee0000001804 */
        /* <DEDUP_REMOVED lines=8> */
[C---:B------:R-:W-:Y:S03]  /*d890*/  HMMA.16816.F32 R144, R168.reuse, R156, R12 ;  /* 0x0000009ca890723c */ /* 0x040fe6000000180c */
[----:B------:R-:W-:Y:S04]  /*d8a0*/  MOV R5, R155 ;  /* 0x0000009b00057202 */ /* 0x000fe80000000f00 */
[----:B------:R-:W-:Y:S02]  /*d8b0*/  MOV R14, R148 ;  /* 0x00000094000e7202 */ /* 0x000fe40000000f00 */
[----:B------:R-:W-:Y:S02]  /*d8c0*/  MOV R15, R149 ;  /* 0x00000095000f7202 */ /* 0x000fe40000000f00 */
[C---:B---3--:R-:W-:Y:S07]  /*d8d0*/  HMMA.16816.F32 R148, R168.reuse, R158, R16 ;  /* 0x0000009ea894723c */ /* 0x048fee0000001810 */
[----:B------:R-:W-:Y:S02]  /*d8e0*/  MOV R18, R152 ;  /* 0x0000009800127202 */ /* 0x000fe40000000f00 */
[----:B------:R-:W-:Y:S02]  /*d8f0*/  MOV R19, R153 ;  /* 0x0000009900137202 */ /* 0x000fe40000000f00 */
[C---:B------:R-:W-:Y:S07]  /*d900*/  HMMA.16816.F32 R152, R168.reuse, R160, R20 ;  /* 0x000000a0a898723c */ /* 0x040fee0000001814 */
[----:B------:R-:W-:Y:S01]  /*d910*/  MOV R22, R14 ;  /* 0x0000000e00167202 */ /* 0x000fe20000000f00 */
[C---:B------:R-:W-:Y:S01]  /*d920*/  HMMA.16816.F32 R156, R168.reuse, R162, R24 ;  /* 0x000000a2a89c723c */ /* 0x040fe20000001818 */
[----:B------:R-:W-:Y:S03]  /*d930*/  LDSM.16.MT88.4 R24, [R251+0x7800] ;  /* 0x00780000fb18783b */ /* 0x000fe60000004200 */
[----:B------:R-:W-:Y:S04]  /*d940*/  MOV R23, R15 ;  /* 0x0000000f00177202 */ /* 0x000fe80000000f00 */
[C---:B------:R-:W-:Y:S01]  /*d950*/  HMMA.16816.F32 R160, R168.reuse, R164, R28 ;  /* 0x000000a4a8a0723c */ /* 0x040fe2000000181c */
[----:B------:R-:W-:Y:S06]  /*d960*/  LDSM.16.MT88.4 R12, [R248+0x5800] ;  /* 0x00580000f80c783b */ /* 0x000fec0000004200 */
[----:B------:R-:W-:Y:S01]  /*d970*/  MOV R31, R4 ;  /* 0x00000004001f7202 */ /* 0x000fe20000000f00 */
[C---:B------:R-:W-:Y:S04]  /*d980*/  HMMA.16816.F32 R164, R168.reuse, R166, R32 ;  /* 0x000000a6a8a4723c */ /* 0x040fe80000001820 */
[----:B------:R-:W-:Y:S02]  /*d990*/  MOV R30, R5 ;  /* 0x00000005001e7202 */ /* 0x000fe40000000f00 */
[----:B------:R-:W-:Y:S02]  /*d9a0*/  MOV R29, R6 ;  /* 0x00000006001d7202 */ /* 0x000fe40000000f00 */
[C---:B------:R-:W-:Y:S04]  /*d9b0*/  HMMA.16816.F32 R36, R168.reuse, R180, R36 ;  /* 0x000000b4a824723c */ /* 0x040fe80000001824 */
[----:B------:R-:W-:Y:S02]  /*d9c0*/  MOV R28, R7 ;  /* 0x00000007001c7202 */ /* 0x000fe40000000f00 */
[----:B------:R-:W1:Y:S01]  /*d9d0*/  LDSM.16.MT88.4 R4, [R251+0x3800] ;  /* 0x00380000fb04783b */ /* 0x000e620000004200 */
[----:B------:R-:W-:Y:S01]  /*d9e0*/  MOV R35, R8 ;  /* 0x0000000800237202 */ /* 0x000fe20000000f00 */
[C---:B------:R-:W-:Y:S04]  /*d9f0*/  HMMA.16816.F32 R40, R168.reuse, R182, R40 ;  /* 0x000000b6a828723c */ /* 0x040fe80000001828 */
[----:B------:R-:W-:Y:S02]  /*da00*/  MOV R34, R9 ;  /* 0x0000000900227202 */ /* 0x000fe40000000f00 */
[----:B------:R-:W-:Y:S02]  /*da10*/  MOV R33, R10 ;  /* 0x0000000a00217202 */ /* 0x000fe40000000f00 */
[C---:B--2---:R-:W-:Y:S04]  /*da20*/  HMMA.16816.F32 R44, R168.reuse, R184, R44 ;  /* 0x000000b8a82c723c */ /* 0x044fe8000000182c */
[----:B------:R-:W-:Y:S02]  /*da30*/  MOV R32, R11 ;  /* 0x0000000b00207202 */ /* 0x000fe40000000f00 */
[----:B------:R-:W2:Y:S01]  /*da40*/  LDSM.16.MT88.4 R8, [R22+0x3800] ;  /* 0x003800001608783b */ /* 0x000ea20000004200 */
[----:B------:R-:W-:Y:S01]  /*da50*/  MOV R181, R18 ;  /* 0x0000001200b57202 */ /* 0x000fe20000000f00 */
[C---:B------:R-:W-:Y:S04]  /*da60*/  HMMA.16816.F32 R48, R168.reuse, R186, R48 ;  /* 0x000000baa830723c */ /* 0x040fe80000001830 */
[----:B------:R-:W-:Y:S02]  /*da70*/  MOV R180, R19 ;  /* 0x0000001300b47202 */ /* 0x000fe40000000f00 */
[----:B------:R-:W3:Y:S01]  /*da80*/  LDSM.16.MT88.4 R16, [R252+0x5800] ;  /* 0x00580000fc10783b */ /* 0x000ee20000004200 */
[----:B------:R-:W-:Y:S02]  /*da90*/  MOV R182, R22 ;  /* 0x0000001600b67202 */ /* 0x000fe40000000f00 */
[----:B------:R-:W-:Y:S03]  /*daa0*/  MOV R183, R23 ;  /* 0x0000001700b77202 */ /* 0x000fe60000000f00 */
[----:B------:R-:W-:Y:S02]  /*dab0*/  FADD.FTZ R2, R180, R2 ;  /* 0x00000002b4027221 */ /* 0x000fe40000010000 */
[----:B------:R-:W4:Y:S01]  /*dac0*/  LDSM.16.MT88.4 R20, [R251+0x5800] ;  /* 0x00580000fb14783b */ /* 0x000f220000004200 */
[----:B------:R-:W-:Y:S02]  /*dad0*/  FADD.FTZ R0, R183, R0 ;  /* 0x00000000b7007221 */ /* 0x000fe40000010000 */
[----:B------:R-:W-:Y:S02]  /*dae0*/  FADD.FTZ R2, R32, R2 ;  /* 0x0000000220027221 */ /* 0x000fe40000010000 */
[----:B------:R-:W-:Y:S02]  /*daf0*/  FADD.FTZ R0, R181, R0 ;  /* 0x00000000b5007221 */ /* 0x000fe40000010000 */
[----:B------:R-:W-:Y:S01]  /*db00*/  FADD.FTZ R2, R34, R2 ;  /* 0x0000000222027221 */ /* 0x000fe20000010000 */
[C---:B-1----:R-:W-:Y:S03]  /*db10*/  HMMA.16816.F32 R52, R168.reuse, R4, R52 ;  /* 0x00000004a834723c */ /* 0x042fe60000001834 */
[----:B------:R-:W-:Y:S02]  /*db20*/  FADD.FTZ R2, R35, R2 ;  /* 0x0000000223027221 */ /* 0x000fe40000010000 */
[----:B------:R-:W-:Y:S03]  /*db30*/  FADD.FTZ R0, R33, R0 ;  /* 0x0000000021007221 */ /* 0x000fe60000010000 */
[C---:B------:R-:W-:Y:S01]  /*db40*/  HMMA.16816.F32 R56, R168.reuse, R6, R56 ;  /* 0x00000006a838723c */ /* 0x040fe20000001838 */
[----:B------:R-:W1:Y:S03]  /*db50*/  LDSM.16.MT88.4 R4, [R182+0x5800] ;  /* 0x00580000b604783b */ /* 0x000e660000004200 */
[----:B------:R-:W-:Y:S04]  /*db60*/  FADD.FTZ R0, R191, R0 ;  /* 0x00000000bf007221 */ /* 0x000fe80000010000 */
[C---:B--2---:R-:W-:Y:S04]  /*db70*/  HMMA.16816.F32 R60, R168.reuse, R8, R60 ;  /* 0x00000008a83c723c */ /* 0x044fe8000000183c */
[----:B------:R-:W-:Y:S02]  /*db80*/  FADD.FTZ R3, R190, R0 ;  /* 0x00000000be037221 */ /* 0x000fe40000010000 */
[----:B------:R-:W-:Y:S02]  /*db90*/  FADD.FTZ R0, R28, R2 ;  /* 0x000000021c007221 */ /* 0x000fe40000010000 */
[C---:B------:R-:W-:Y:S01]  /*dba0*/  HMMA.16816.F32 R64, R168.reuse, R10, R64 ;  /* 0x0000000aa840723c */ /* 0x040fe20000001840 */
[----:B------:R-:W2:Y:S03]  /*dbb0*/  LDSM.16.MT88.4 R8, [R248+0x7800] ;  /* 0x00780000f808783b */ /* 0x000ea60000004200 */
[----:B------:R-:W-:Y:S02]  /*dbc0*/  FADD.FTZ R0, R29, R0 ;  /* 0x000000001d007221 */ /* 0x000fe40000010000 */
[----:B------:R-:W-:Y:S02]  /*dbd0*/  FADD.FTZ R3, R188, R3 ;  /* 0x00000003bc037221 */ /* 0x000fe40000010000 */
[C---:B------:R-:W-:Y:S04]  /*dbe0*/  HMMA.16816.F32 R68, R168.reuse, R12, R68 ;  /* 0x0000000ca844723c */ /* 0x040fe80000001844 */
[----:B------:R-:W-:Y:S02]  /*dbf0*/  FADD.FTZ R2, R30, R0 ;  /* 0x000000001e027221 */ /* 0x000fe40000010000 */
[----:B------:R-:W-:Y:S02]  /*dc00*/  FADD.FTZ R3, R189, R3 ;  /* 0x00000003bd037221 */ /* 0x000fe40000010000 */
[C---:B------:R-:W-:Y:S01]  /*dc10*/  HMMA.16816.F32 R72, R168.reuse, R14, R72 ;  /* 0x0000000ea848723c */ /* 0x040fe20000001848 */
[----:B------:R-:W2:Y:S03]  /*dc20*/  LDSM.16.MT88.4 R12, [R252+0x7800] ;  /* 0x00780000fc0c783b */ /* 0x000ea60000004200 */
[----:B------:R-:W-:Y:S02]  /*dc30*/  FADD.FTZ R2, R31, R2 ;  /* 0x000000021f027221 */ /* 0x000fe40000010000 */
[----:B------:R-:W-:Y:S01]  /*dc40*/  FADD.FTZ R0, R135, R3 ;  /* 0x0000000387007221 */ /* 0x000fe20000010000 */
[----:B------:R-:W-:Y:S01]  /*dc50*/  MOV R135, R132 ;  /* 0x0000008400877202 */ /* 0x000fe20000000f00 */
[C---:B---3--:R-:W-:Y:S01]  /*dc60*/  HMMA.16816.F32 R76, R168.reuse, R16, R76 ;  /* 0x00000010a84c723c */ /* 0x048fe2000000184c */
[----:B------:R-:W-:Y:S03]  /*dc70*/  STL [R1+0x80], R2 ;  /* 0x0000800201007387 */ /* 0x000fe60000100800 */
[----:B------:R-:W-:Y:S01]  /*dc80*/  FADD.FTZ R0, R134, R0 ;  /* 0x0000000086007221 */ /* 0x000fe20000010000 */
[----:B------:R-:W-:Y:S03]  /*dc90*/  MOV R134, R133 ;  /* 0x0000008500867202 */ /* 0x000fe60000000f00 */
[C---:B------:R-:W-:Y:S01]  /*dca0*/  HMMA.16816.F32 R80, R168.reuse, R18, R80 ;  /* 0x00000012a850723c */ /* 0x040fe20000001850 */
[----:B------:R-:W3:Y:S07]  /*dcb0*/  LDSM.16.MT88.4 R16, [R182+0x7800] ;  /* 0x00780000b610783b */ /* 0x000eee0000004200 */
[C---:B----4-:R-:W-:Y:S01]  /*dcc0*/  HMMA.16816.F32 R84, R168.reuse, R20, R84 ;  /* 0x00000014a854723c */ /* 0x050fe20000001854 */
[----:B------:R4:W-:Y:S07]  /*dcd0*/  STL [R1+0x84], R0 ;  /* 0x0000840001007387 */ /* 0x0009ee0000100800 */
[C---:B------:R-:W-:Y:S08]  /*dce0*/  HMMA.16816.F32 R88, R168.reuse, R22, R88 ;  /* 0x00000016a858723c */ /* 0x040ff00000001858 */
[C---:B-1----:R-:W-:Y:S08]  /*dcf0*/  HMMA.16816.F32 R92, R168.reuse, R4, R92 ;  /* 0x00000004a85c723c */ /* 0x042ff0000000185c */
[C---:B------:R-:W-:Y:S08]  /*dd00*/  HMMA.16816.F32 R96, R168.reuse, R6, R96 ;  /* 0x00000006a860723c */ /* 0x040ff00000001860 */
[C---:B--2---:R-:W-:Y:S08]  /*dd10*/  HMMA.16816.F32 R100, R168.reuse, R8, R100 ;  /* 0x00000008a864723c */ /* 0x044ff00000001864 */
[C---:B------:R-:W-:Y:S08]  /*dd20*/  HMMA.16816.F32 R104, R168.reuse, R10, R104 ;  /* 0x0000000aa868723c */ /* 0x040ff00000001868 */
[C---:B------:R-:W-:Y:S08]  /*dd30*/  HMMA.16816.F32 R108, R168.reuse, R12, R108 ;  /* 0x0000000ca86c723c */ /* 0x040ff0000000186c */
[C---:B------:R-:W-:Y:S08]  /*dd40*/  HMMA.16816.F32 R112, R168.reuse, R14, R112 ;  /* 0x0000000ea870723c */ /* 0x040ff00000001870 */
[C---:B------:R-:W-:Y:S08]  /*dd50*/  HMMA.16816.F32 R116, R168.reuse, R24, R116 ;  /* 0x00000018a874723c */ /* 0x040ff00000001874 */
[C---:B------:R-:W-:Y:S08]  /*dd60*/  HMMA.16816.F32 R120, R168.reuse, R26, R120 ;  /* 0x0000001aa878723c */ /* 0x040ff00000001878 */
[C---:B---3--:R-:W-:Y:S08]  /*dd70*/  HMMA.16816.F32 R124, R168.reuse, R16, R124 ;  /* 0x00000010a87c723c */ /* 0x048ff0000000187c */
[----:B------:R-:W-:Y:S01]  /*dd80*/  HMMA.16816.F32 R128, R168, R18, R128 ;  /* 0x00000012a880723c */ /* 0x000fe20000001880 */
[----:B----4-:R-:W-:-:S07]  /*dd90*/  @P0 BRA `(.L_x_837) ;  /* 0xffffc25000000947 */ /* 0x010fce000383ffff */
.L_x_836:
[----:B------:R-:W-:Y:S07]  /*dda0*/  @!UPT UIADD3 URZ, URZ, URZ, URZ ;  /* 0x0000003f3f3ff290 */ /* 0x000fee000fffe03f */
[----:B------:R-:W-:Y:S02]  /*ddb0*/  MOV R7, 0x1f ;  /* 0x0000001f00077802 */ /* 0x000fe40000000f00 */
[----:B------:R-:W-:Y:S01]  /*ddc0*/  MOV R6, 0xffffffff ;  /* 0xffffffff00067802 */ /* 0x000fe20000000f00 */
[----:B------:R-:W-:Y:S06]  /*ddd0*/  BRA.DIV ~URZ, `(.L_x_838) ;  /* 0x00002a427f007947 */ /* 0x000fec000b800000 */
[----:B------:R-:W2:Y:S04]  /*dde0*/  LDL R2, [R1+0x80] ;  /* 0x0000800001027983 */ /* 0x000ea80000100800 */
[----:B--2---:R1:W2:Y:S02]  /*ddf0*/  SHFL.BFLY PT, R0, R2, 0x2, 0x1f ;  /* 0x0c401f0002007f89 */ /* 0x0042a400000e0000 */
.L_x_852:
[----:B-1----:R-:W3:Y:S02]  /*de00*/  LDL.LU R2, [R1+0x80] ;  /* 0x0000800001027983 */ /* 0x002ee40000300800 */
[----:B--23--:R-:W-:Y:S01]  /*de10*/  FADD.FTZ R0, R0, R2 ;  /* 0x0000000200007221 */ /* 0x00cfe20000010000 */
[----:B------:R-:W-:Y:S05]  /*de20*/  BRA.DIV ~URZ, `(.L_x_839) ;  /* 0x00002a527f007947 */ /* 0x000fea000b800000 */
[----:B------:R-:W2:Y:S04]  /*de30*/  LDL.LU R5, [R1+0x84] ;  /* 0x0000840001057983 */ /* 0x000ea80000300800 */
[----:B------:R-:W1:Y:S02]  /*de40*/  SHFL.BFLY PT, R2, R0, 0x1, 0x1f ;  /* 0x0c201f0000027f89 */ /* 0x000e6400000e0000 */
[----:B-1----:R-:W-:-:S02]  /*de50*/  FADD.FTZ R0, R0, R2 ;  /* 0x0000000200007221 */ /* 0x002fc40000010000 */
[----:B--2---:R-:W1:Y:S02]  /*de60*/  SHFL.BFLY PT, R4, R5, 0x2, 0x1f ;  /* 0x0c401f0005047f89 */ /* 0x004e6400000e0000 */
[----:B-1----:R-:W-:-:S05]  /*de70*/  FADD.FTZ R4, R4, R5 ;  /* 0x0000000504047221 */ /* 0x002fca0000010000 */
[----:B------:R1:W2:Y:S02]  /*de80*/  SHFL.BFLY PT, R3, R4, 0x1, 0x1f ;  /* 0x0c201f0004037f89 */ /* 0x0002a400000e0000 */
.L_x_853:
        /* <DEDUP_REMOVED lines=149> */
.L_x_831:
[----:B--2---:R2:W5:Y:S01]  /*e7e0*/  LDL R7, [R1+0xb0] ;  /* 0x0000b00001077983 */ /* 0x0045620000100800 */
[----:B------:R-:W-:Y:S03]  /*e7f0*/  BSSY B0, `(.L_x_840) ;  /* 0x0000012000007945 */ /* 0x000fe60003800000 */
[----:B------:R-:W3:Y:S02]  /*e800*/  S2R R6, SR_TID.X ;  /* 0x0000000000067919 */ /* 0x000ee40000002100 */
[----:B---3--:R-:W-:-:S13]  /*e810*/  LOP3.LUT P6, RZ, R6, 0xff, RZ, 0xc0, !PT ;  /* 0x000000ff06ff7812 */ /* 0x008fda00078cc0ff */
[----:B------:R-:W-:Y:S05]  /*e820*/  @P6 BRA `(.L_x_841) ;  /* 0x000000e000006947 */ /* 0x000fea0003800000 */
[----:B--2---:R-:W2:Y:S01]  /*e830*/  S2R R4, SR_LANEID ;  /* 0x0000000000047919 */ /* 0x004ea20000000000 */
        /* <DEDUP_REMOVED lines=11> */
[----:B---3-5:R-:W-:-:S05]  /*e8f0*/  IADD3 R7, R3, c[0x0][0xc], R2 ;  /* 0x0000030003077a10 */ /* 0x028fca0007ffe002 */
[----:B------:R2:W-:Y:S02]  /*e900*/  STL [R1+0xb0], R7 ;  /* 0x0000b00701007387 */ /* 0x0005e40000100800 */
.L_x_841:
[----:B--2---:R-:W-:Y:S05]  /*e910*/  BSYNC B0 ;  /* 0x0000000000007941 */ /* 0x004fea0003800000 */
.L_x_840:
[----:B------:R-:W-:Y:S01]  /*e920*/  PRMT R0, R0, 0x9910, RZ ;  /* 0x0000991000007816 */ /* 0x000fe200000000ff */
[----:B------:R-:W-:Y:S01]  /*e930*/  BSSY B1, `(.L_x_842) ;  /* 0x00001da000017945 */ /* 0x000fe20003800000 */
[----:B-----5:R-:W-:Y:S01]  /*e940*/  IMAD.MOV.U32 R59, RZ, RZ, R7 ;  /* 0x000000ffff3b7224 */ /* 0x020fe200078e0007 */
[----:B------:R-:W-:Y:S01]  /*e950*/  MOV R133, 0x1f ;  /* 0x0000001f00857802 */ /* 0x000fe20000000f00 */
[----:B------:R-:W-:Y:S01]  /*e960*/  IMAD.MOV.U32 R190, RZ, RZ, RZ ;  /* 0x000000ffffbe7224 */ /* 0x000fe200078e00ff */
[----:B------:R-:W-:Y:S01]  /*e970*/  ISETP.NE.AND P0, PT, R0, RZ, PT ;  /* 0x000000ff0000720c */ /* 0x000fe20003f05270 */
[----:B------:R-:W-:-:S12]  /*e980*/  IMAD.MOV.U32 R132, RZ, RZ, -0x1 ;  /* 0xffffffffff847424 */ /* 0x000fd800078e00ff */
[----:B------:R-:W-:Y:S05]  /*e990*/  @!P0 BRA `(.L_x_843) ;  /* 0x00001a7000008947 */ /* 0x000fea0003800000 */
[----:B------:R-:W-:Y:S01]  /*e9a0*/  WARPSYNC 0xffffffff ;  /* 0xffffffff00007948 */ /* 0x000fe20003800000 */
[----:B------:R-:W-:Y:S06]  /*e9b0*/  BAR.SYNC.DEFER_BLOCKING 0x1, 0x100 ;  /* 0x0044000000007b1d */ /* 0x000fec0000010000 */
[----:B------:R-:W-:Y:S05]  /*e9c0*/  BRA.CONV ~URZ, `(.L_x_844) ;  /* 0x000000537f007947 */ /* 0x000fea000b800000 */
[----:B------:R-:W-:Y:S02]  /*e9d0*/  SHF.R.S32.HI R0, RZ, 0x1f, R6 ;  /* 0x0000001fff007819 */ /* 0x000fe40000011406 */
[----:B------:R-:W-:Y:S02]  /*e9e0*/  MOV R2, 0xea20 ;  /* 0x0000ea2000027802 */ /* 0x000fe40000000f00 */
[----:B------:R-:W-:-:S04]  /*e9f0*/  LEA.HI R0, R0, R6, RZ, 0x7 ;  /* 0x0000000600007211 */ /* 0x000fc800078f38ff */
[----:B------:R-:W-:Y:S02]  /*ea00*/  SHF.R.S32.HI R0, RZ, 0x7, R0 ;  /* 0x00000007ff007819 */ /* 0x000fe40000011400 */
[----:B-1----:R-:W-:Y:S05]  /*ea10*/  CALL.REL.NOINC `($__internal_17_$__cuda_sm70_shflsync_idx_p) ;  /* 0x0000200000007944 */ /* 0x002fea0003c00000 */
.L_x_844:
[----:B------:R-:W3:Y:S04]  /*ea20*/  LDL R8, [R1+0xf8] ;  /* 0x0000f80001087983 */ /* 0x000ee80000100800 */
[----:B------:R-:W4:Y:S04]  /*ea30*/  LDL.LU R5, [R1+0x94] ;  /* 0x0000940001057983 */ /* 0x000f280000300800 */
[----:B-12---:R-:W2:Y:S04]  /*ea40*/  LDL.LU R11, [R1+0x98] ;  /* 0x00009800010b7983 */ /* 0x006ea80000300800 */
[----:B------:R-:W2:Y:S04]  /*ea50*/  LDL.LU R17, [R1+0xa8] ;  /* 0x0000a80001117983 */ /* 0x000ea80000300800 */
[----:B------:R-:W3:Y:S01]  /*ea60*/  LDL.LU R19, [R1+0xac] ;  /* 0x0000ac0001137983 */ /* 0x000ee20000300800 */
[----:B------:R-:W-:-:S03]  /*ea70*/  IMAD.MOV.U32 R3, RZ, RZ, 0x1 ;  /* 0x00000001ff037424 */ /* 0x000fc600078e00ff */
[----:B------:R-:W3:Y:S02]  /*ea80*/  LDL R18, [R1+0x100] ;  /* 0x0001000001127983 */ /* 0x000ee40000100800 */
[----:B------:R-:W-:Y:S02]  /*ea90*/  ISETP.NE.AND P1, PT, R3, c[0x0][0x4e8], PT ;  /* 0x00013a0003007a0c */ /* 0x000fe40003f25270 */
[----:B------:R-:W3:Y:S04]  /*eaa0*/  LDL R205, [R1+0x90] ;  /* 0x0000900001cd7983 */ /* 0x000ee80000100800 */
[----:B------:R1:W5:Y:S04]  /*eab0*/  LDL R204, [R1+0xf4] ;  /* 0x0000f40001cc7983 */ /* 0x0003680000100800 */
        /* <DEDUP_REMOVED lines=13> */
[----:B------:R-:W1:Y:S01]  /*eb90*/  S2R R20, SR_TID.X ;  /* 0x0000000000147919 */ /* 0x000e620000002100 */
[----:B------:R-:W-:-:S02]  /*eba0*/  ULDC UR5, c[0x0][0x4e8] ;  /* 0x00013a0000057ab9 */ /* 0x000fc40000000800 */
[----:B------:R-:W-:Y:S02]  /*ebb0*/  ULDC UR4, c[0x0][0x388] ;  /* 0x0000e20000047ab9 */ /* 0x000fe40000000800 */
[----:B------:R-:W-:Y:S01]  /*ebc0*/  UIMAD UR4, UR5, UR4, URZ ;  /* 0x00000004050472a4 */ /* 0x000fe2000f8e023f */
[----:B------:R-:W-:Y:S01]  /*ebd0*/  BSSY B0, `(.L_x_845) ;  /* 0x00000ff000007945 */ /* 0x000fe20003800000 */
[----:B----4-:R-:W-:Y:S01]  /*ebe0*/  SHF.R.S32.HI R0, RZ, 0x1f, R5 ;  /* 0x0000001fff007819 */ /* 0x010fe20000011405 */
[----:B------:R-:W-:-:S04]  /*ebf0*/  IMAD.WIDE.U32 R6, R5, c[0x0][0x4d0], RZ ;  /* 0x0001340005067a25 */ /* 0x000fc800078e00ff */
[C---:B------:R-:W-:Y:S02]  /*ec00*/  IMAD R2, R0.reuse, c[0x0][0x4d0], RZ ;  /* 0x0001340000027a24 */ /* 0x040fe400078e02ff */
[----:B------:R-:W-:Y:S02]  /*ec10*/  IMAD R4, R0, c[0x0][0x438], RZ ;  /* 0x00010e0000047a24 */ /* 0x000fe400078e02ff */
[----:B------:R-:W-:Y:S01]  /*ec20*/  IMAD R3, R5, c[0x0][0x4d4], R2 ;  /* 0x0001350005037a24 */ /* 0x000fe200078e0202 */
[----:B--2---:R-:W-:Y:S01]  /*ec30*/  SHF.R.S32.HI R2, RZ, 0x1f, R11 ;  /* 0x0000001fff027819 */ /* 0x004fe2000001140b */
[----:B---3--:R-:W-:Y:S02]  /*ec40*/  IMAD.IADD R0, R8, 0x1, R19 ;  /* 0x0000000108007824 */ /* 0x008fe400078e0213 */
[----:B------:R-:W-:Y:S02]  /*ec50*/  IMAD.IADD R7, R7, 0x1, R3 ;  /* 0x0000000107077824 */ /* 0x000fe400078e0203 */
[----:B------:R-:W-:-:S02]  /*ec60*/  IMAD R9, R2, c[0x0][0x4d8], RZ ;  /* 0x0001360002097a24 */ /* 0x000fc400078e02ff */
[----:B------:R-:W-:-:S04]  /*ec70*/  @P1 IMAD.HI.U32 R10, R0, c[0x0][0x4ec], RZ ;  /* 0x00013b00000a1a27 */ /* 0x000fc800078e00ff */
[----:B------:R-:W-:Y:S02]  /*ec80*/  IMAD R8, R5, c[0x0][0x43c], R4 ;  /* 0x00010f0005087a24 */ /* 0x000fe400078e0204 */
[----:B------:R-:W-:Y:S01]  /*ec90*/  IMAD.MOV.U32 R3, RZ, RZ, R0 ;  /* 0x000000ffff037224 */ /* 0x000fe200078e0000 */
[----:B------:R-:W-:Y:S01]  /*eca0*/  @P1 SHF.R.U32.HI R3, RZ, c[0x0][0x4f0], R10 ;  /* 0x00013c00ff031a19 */ /* 0x000fe2000001160a */
[C---:B------:R-:W-:Y:S02]  /*ecb0*/  IMAD R9, R11.reuse, c[0x0][0x4dc], R9 ;  /* 0x000137000b097a24 */ /* 0x040fe400078e0209 */
[----:B------:R-:W-:-:S04]  /*ecc0*/  IMAD.WIDE.U32 R6, R11, c[0x0][0x4d8], R6 ;  /* 0x000136000b067a25 */ /* 0x000fc800078e0006 */
[----:B------:R-:W-:-:S04]  /*ecd0*/  IMAD.WIDE.U32 R4, R5, c[0x0][0x438], RZ ;  /* 0x00010e0005047a25 */ /* 0x000fc800078e00ff */
[----:B------:R-:W-:Y:S01]  /*ece0*/  IMAD.IADD R7, R7, 0x1, R9 ;  /* 0x0000000107077824 */ /* 0x000fe200078e0209 */
[----:B------:R-:W-:Y:S01]  /*ecf0*/  SHF.R.S32.HI R9, RZ, 0x1f, R17 ;  /* 0x0000001fff097819 */ /* 0x000fe20000011411 */
[----:B------:R-:W-:Y:S02]  /*ed00*/  IMAD.IADD R5, R5, 0x1, R8 ;  /* 0x0000000105057824 */ /* 0x000fe400078e0208 */
[----:B------:R-:W-:Y:S02]  /*ed10*/  IMAD.MOV R8, RZ, RZ, -R3 ;  /* 0x000000ffff087224 */ /* 0x000fe400078e0a03 */
[----:B------:R-:W-:Y:S02]  /*ed20*/  IMAD R2, R2, c[0x0][0x440], RZ ;  /* 0x0001100002027a24 */ /* 0x000fe400078e02ff */
[----:B------:R-:W-:Y:S02]  /*ed30*/  IMAD R10, R9, c[0x0][0x4e0], RZ ;  /* 0x00013800090a7a24 */ /* 0x000fe400078e02ff */
[----:B------:R-:W-:-:S02]  /*ed40*/  IMAD R8, R8, c[0x0][0x4e8], R0 ;  /* 0x00013a0008087a24 */ /* 0x000fc400078e0200 */
[----:B------:R-:W-:Y:S01]  /*ed50*/  IMAD.WIDE.U32 R6, R17, c[0x0][0x4e0], R6 ;  /* 0x0001380011067a25 */ /* 0x000fe200078e0006 */
[----:B------:R-:W-:-:S03]  /*ed60*/  SHF.R.S32.HI R12, RZ, 0x1f, R3 ;  /* 0x0000001fff0c7819 */ /* 0x000fc60000011403 */
[C---:B------:R-:W-:Y:S02]  /*ed70*/  IMAD R14, R11.reuse, c[0x0][0x444], R2 ;  /* 0x000111000b0e7a24 */ /* 0x040fe400078e0202 */
[----:B------:R-:W-:Y:S01]  /*ed80*/  IMAD.WIDE.U32 R4, R11, c[0x0][0x440], R4 ;  /* 0x000110000b047a25 */ /* 0x000fe200078e0004 */
[----:B------:R-:W-:Y:S02]  /*ed90*/  SHF.R.S32.HI R13, RZ, 0x1f, R8 ;  /* 0x0000001fff0d7819 */ /* 0x000fe40000011408 */
[----:B------:R-:W-:Y:S01]  /*eda0*/  IADD3 R6, P0, R3, R6, RZ ;  /* 0x0000000603067210 */ /* 0x000fe20007f1e0ff */
[----:B------:R-:W-:Y:S02]  /*edb0*/  IMAD R11, R17, c[0x0][0x4e4], R10 ;  /* 0x00013900110b7a24 */ /* 0x000fe400078e020a */
[----:B------:R-:W-:-:S03]  /*edc0*/  @P1 IMAD.HI.U32 R10, R0, c[0x0][0x4ec], RZ ;  /* 0x00013b00000a1a27 */ /* 0x000fc600078e00ff */
[----:B------:R-:W-:Y:S01]  /*edd0*/  IADD3.X R7, R12, R7, R11, P0, !PT ;  /* 0x000000070c077210 */ /* 0x000fe200007fe40b */
[----:B------:R-:W-:Y:S02]  /*ede0*/  IMAD R9, R9, c[0x0][0x448], RZ ;  /* 0x0001120009097a24 */ /* 0x000fe400078e02ff */
[----:B------:R-:W-:Y:S01]  /*edf0*/  IMAD.MOV.U32 R2, RZ, RZ, R0 ;  /* 0x000000ffff027224 */ /* 0x000fe200078e0000 */
[----:B------:R-:W-:Y:S01]  /*ee00*/  @P1 SHF.R.U32.HI R2, RZ, c[0x0][0x4f0], R10 ;  /* 0x00013c00ff021a19 */ /* 0x000fe2000001160a */
[----:B------:R-:W-:Y:S02]  /*ee10*/  IMAD.IADD R5, R5, 0x1, R14 ;  /* 0x0000000105057824 */ /* 0x000fe400078e020e */
[----:B------:R-:W-:Y:S02]  /*ee20*/  IMAD R3, R13, c[0x0][0x4c8], RZ ;  /* 0x000132000d037a24 */ /* 0x000fe400078e02ff */
[C---:B------:R-:W-:Y:S02]  /*ee30*/  IMAD R10, R17.reuse, c[0x0][0x44c], R9 ;  /* 0x00011300110a7a24 */ /* 0x040fe400078e0209 */
[----:B------:R-:W-:Y:S01]  /*ee40*/  IMAD.WIDE.U32 R4, R17, c[0x0][0x448], R4 ;  /* 0x0001120011047a25 */ /* 0x000fe200078e0004 */
[----:B-1----:R-:W-:-:S03]  /*ee50*/  SHF.R.S32.HI R17, RZ, 0x1f, R20 ;  /* 0x0000001fff117819 */ /* 0x002fc60000011414 */
[C---:B------:R-:W-:Y:S02]  /*ee60*/  IMAD R9, R8.reuse, c[0x0][0x4cc], R3 ;  /* 0x0001330008097a24 */ /* 0x040fe400078e0203 */
[----:B------:R-:W-:Y:S01]  /*ee70*/  IMAD.WIDE.U32 R6, R8, c[0x0][0x4c8], R6 ;  /* 0x0001320008067a25 */ /* 0x000fe200078e0006 */
[----:B------:R-:W-:-:S03]  /*ee80*/  SHF.R.S32.HI R8, RZ, 0x1f, R2 ;  /* 0x0000001fff087819 */ /* 0x000fc60000011402 */
[----:B------:R-:W-:Y:S02]  /*ee90*/  IMAD.MOV R3, RZ, RZ, -R2 ;  /* 0x000000ffff037224 */ /* 0x000fe400078e0a02 */
[----:B------:R-:W-:Y:S01]  /*eea0*/  IMAD.IADD R5, R5, 0x1, R10 ;  /* 0x0000000105057824 */ /* 0x000fe200078e020a */
[----:B------:R-:W-:Y:S01]  /*eeb0*/  LEA R10, P0, R6, c[0x0][0x4a8], 0x2 ;  /* 0x00012a00060a7a11 */ /* 0x000fe200078010ff */
[----:B------:R-:W-:Y:S01]  /*eec0*/  IMAD.IADD R9, R7, 0x1, R9 ;  /* 0x0000000107097824 */ /* 0x000fe200078e0209 */
[----:B------:R-:W-:Y:S01]  /*eed0*/  LEA.HI R17, R17, R20, RZ, 0x5 ;  /* 0x0000001411117211 */ /* 0x000fe200078f28ff */
[----:B------:R-:W-:Y:S02]  /*eee0*/  IMAD R7, R3, c[0x0][0x4e8], R0 ;  /* 0x00013a0003077a24 */ /* 0x000fe400078e0200 */
[----:B------:R-:W-:Y:S01]  /*eef0*/  IMAD R0, R8, c[0x0][0x430], RZ ;  /* 0x00010c0008007a24 */ /* 0x000fe200078e02ff */
[----:B------:R-:W-:Y:S02]  /*ef00*/  LEA.HI.X R6, R6, c[0x0][0x4ac], R9, 0x2, P0 ;  /* 0x00012b0006067a11 */ /* 0x000fe400000f1409 */
[----:B------:R-:W-:Y:S01]  /*ef10*/  LOP3.LUT R17, R17, 0xffffffe0, RZ, 0xc0, !PT ;  /* 0xffffffe011117812 */ /* 0x000fe200078ec0ff */
[----:B------:R-:W-:-:S02]  /*ef20*/  IMAD R0, R2, c[0x0][0x434], R0 ;  /* 0x00010d0002007a24 */ /* 0x000fc400078e0200 */
[----:B------:R-:W-:Y:S01]  /*ef30*/  IMAD.WIDE.U32 R2, R2, c[0x0][0x430], R4 ;  /* 0x00010c0002027a25 */ /* 0x000fe200078e0004 */
[----:B------:R-:W-:Y:S04]  /*ef40*/  SHFL.IDX PT, R8, R10, RZ, 0x1c1f ;  /* 0x001c1fff0a087589 */ /* 0x000fe800000e0000 */
[----:B------:R-:W1:Y:S01]  /*ef50*/  SHFL.IDX PT, R9, R6, RZ, 0x1c1f ;  /* 0x001c1fff06097589 */ /* 0x000e6200000e0000 */
[----:B------:R-:W-:Y:S02]  /*ef60*/  IMAD.IADD R3, R3, 0x1, R0 ;  /* 0x0000000103037824 */ /* 0x000fe400078e0200 */
[----:B------:R-:W-:Y:S01]  /*ef70*/  IMAD.IADD R17, R20, 0x1, -R17 ;  /* 0x0000000114117824 */ /* 0x000fe200078e0a11 */
[----:B------:R-:W-:Y:S01]  /*ef80*/  SHFL.IDX PT, R4, R10, 0x1, 0x1c1f ;  /* 0x003c1f000a047f89 */ /* 0x000fe200000e0000 */
[----:B------:R-:W-:-:S03]  /*ef90*/  IMAD.IADD R0, R18, 0x1, R19 ;  /* 0x0000000112007824 */ /* 0x000fc600078e0213 */
[----:B------:R2:W3:Y:S01]  /*efa0*/  SHFL.IDX PT, R5, R6, 0x1, 0x1c1f ;  /* 0x003c1f0006057f89 */ /* 0x0004e200000e0000 */
[----:B------:R-:W-:Y:S01]  /*efb0*/  LOP3.LUT P3, RZ, R17, 0x3, RZ, 0xc0, !PT ;  /* 0x0000000311ff7812 */ /* 0x000fe2000786c0ff */
[----:B------:R-:W-:-:S03]  /*efc0*/  IMAD.WIDE.U32 R2, R7, c[0x0][0x428], R2 ;  /* 0x00010a0007027a25 */ /* 0x000fc600078e0002 */
[C---:B------:R-:W-:Y:S02]  /*efd0*/  ISETP.GE.OR P4, PT, R0.reuse, UR4, P3 ;  /* 0x0000000400007c0c */ /* 0x040fe40009f86670 */
[----:B------:R-:W-:Y:S02]  /*efe0*/  ISETP.GE.AND P1, PT, R0, UR4, PT ;  /* 0x0000000400007c0c */ /* 0x000fe4000bf26270 */
[----:B--2---:R-:W-:-:S05]  /*eff0*/  SHF.R.S32.HI R6, RZ, 0x1f, R7 ;  /* 0x0000001fff067819 */ /* 0x004fca0000011407 */
[----:B------:R-:W-:Y:S01]  /*f000*/  IMAD R10, R6, c[0x0][0x428], RZ ;  /* 0x00010a00060a7a24 */ /* 0x000fe200078e02ff */
[----:B------:R-:W-:-:S03]  /*f010*/  IADD3 R6, R0, 0x8, RZ ;  /* 0x0000000800067810 */ /* 0x000fc60007ffe0ff */
[----:B------:R-:W-:Y:S01]  /*f020*/  IMAD R10, R7, c[0x0][0x42c], R10 ;  /* 0x00010b00070a7a24 */ /* 0x000fe200078e020a */
[----:B------:R-:W-:Y:S02]  /*f030*/  ISETP.GE.OR P3, PT, R6, UR4, P3 ;  /* 0x0000000406007c0c */ /* 0x000fe40009f66670 */
[C---:B------:R-:W-:Y:S01]  /*f040*/  LEA R38, P2, R2.reuse, c[0x0][0x400], 0x2 ;  /* 0x0001000002267a11 */ /* 0x040fe200078410ff */
[----:B------:R-:W-:Y:S01]  /*f050*/  IMAD.IADD R3, R3, 0x1, R10 ;  /* 0x0000000103037824 */ /* 0x000fe200078e020a */
[----:B-1----:R1:W-:Y:S04]  /*f060*/  @!P4 ST.E [R8.64], R16 ;  /* 0x000000100800c985 */ /* 0x0023e8000c101906 */
[----:B------:R-:W-:Y:S02]  /*f070*/  LEA.HI.X R34, R2, c[0x0][0x404], R3, 0x2, P2 ;  /* 0x0001010002227a11 */ /* 0x000fe400010f1403 */
[C---:B------:R-:W-:Y:S01]  /*f080*/  IADD3 R0, R205.reuse, 0x8, RZ ;  /* 0x00000008cd007810 */ /* 0x040fe20007ffe0ff */
[----:B------:R-:W2:Y:S01]  /*f090*/  SHFL.IDX PT, R2, R38, RZ, 0x1c1f ;  /* 0x001c1fff26027589 */ /* 0x000ea200000e0000 */
[----:B------:R-:W-:-:S02]  /*f0a0*/  IADD3 R10, R205, 0x10, RZ ;  /* 0x00000010cd0a7810 */ /* 0x000fc40007ffe0ff */
[C---:B------:R-:W-:Y:S01]  /*f0b0*/  IADD3 R11, R205.reuse, 0x18, RZ ;  /* 0x00000018cd0b7810 */ /* 0x040fe20007ffe0ff */
[----:B---3--:R3:W-:Y:S01]  /*f0c0*/  @!P3 ST.E [R4.64], R15 ;  /* 0x0000000f0400b985 */ /* 0x0087e2000c101906 */
[C---:B------:R-:W-:Y:S02]  /*f0d0*/  IADD3 R12, R205.reuse, 0x20, RZ ;  /* 0x00000020cd0c7810 */ /* 0x040fe40007ffe0ff */
[C---:B------:R-:W-:Y:S01]  /*f0e0*/  IADD3 R13, R205.reuse, 0x28, RZ ;  /* 0x00000028cd0d7810 */ /* 0x040fe20007ffe0ff */
[----:B------:R4:W2:Y:S01]  /*f0f0*/  SHFL.IDX PT, R3, R34, RZ, 0x1c1f ;  /* 0x001c1fff22037589 */ /* 0x0008a200000e0000 */
[C---:B------:R-:W-:Y:S02]  /*f100*/  IADD3 R14, R205.reuse, 0x30, RZ ;  /* 0x00000030cd0e7810 */ /* 0x040fe40007ffe0ff */
[C---:B------:R-:W-:Y:S02]  /*f110*/  IADD3 R17, R205.reuse, 0x48, RZ ;  /* 0x00000048cd117810 */ /* 0x040fe40007ffe0ff */
[----:B------:R-:W-:-:S02]  /*f120*/  IADD3 R18, R205, 0x50, RZ ;  /* 0x00000050cd127810 */ /* 0x000fc40007ffe0ff */
[C---:B------:R-:W-:Y:S02]  /*f130*/  IADD3 R19, R205.reuse, 0x58, RZ ;  /* 0x00000058cd137810 */ /* 0x040fe40007ffe0ff */
[C---:B------:R-:W-:Y:S02]  /*f140*/  IADD3 R20, R205.reuse, 0x60, RZ ;  /* 0x00000060cd147810 */ /* 0x040fe40007ffe0ff */
[C---:B------:R-:W-:Y:S02]  /*f150*/  IADD3 R21, R205.reuse, 0x68, RZ ;  /* 0x00000068cd157810 */ /* 0x040fe40007ffe0ff */
[C---:B-1----:R-:W-:Y:S02]  /*f160*/  IADD3 R16, R205.reuse, 0x38, RZ ;  /* 0x00000038cd107810 */ /* 0x042fe40007ffe0ff */
[C---:B------:R-:W-:Y:S02]  /*f170*/  IADD3 R22, R205.reuse, 0x70, RZ ;  /* 0x00000070cd167810 */ /* 0x040fe40007ffe0ff */
[----:B------:R-:W-:-:S02]  /*f180*/  IADD3 R24, R205, 0x78, RZ ;  /* 0x00000078cd187810 */ /* 0x000fc40007ffe0ff */
[C---:B------:R-:W-:Y:S02]  /*f190*/  IADD3 R23, R205.reuse, 0x80, RZ ;  /* 0x00000080cd177810 */ /* 0x040fe40007ffe0ff */
[C---:B------:R-:W-:Y:S02]  /*f1a0*/  IADD3 R25, R205.reuse, 0x88, RZ ;  /* 0x00000088cd197810 */ /* 0x040fe40007ffe0ff */
[C---:B---3--:R-:W-:Y:S02]  /*f1b0*/  IADD3 R15, R205.reuse, 0x40, RZ ;  /* 0x00000040cd0f7810 */ /* 0x048fe40007ffe0ff */
[C---:B------:R-:W-:Y:S02]  /*f1c0*/  IADD3 R26, R205.reuse, 0x90, RZ ;  /* 0x00000090cd1a7810 */ /* 0x040fe40007ffe0ff */
[C---:B------:R-:W-:Y:S02]  /*f1d0*/  IADD3 R27, R205.reuse, 0x98, RZ ;  /* 0x00000098cd1b7810 */ /* 0x040fe40007ffe0ff */
[----:B------:R-:W-:-:S02]  /*f1e0*/  IADD3 R28, R205, 0xa0, RZ ;  /* 0x000000a0cd1c7810 */ /* 0x000fc40007ffe0ff */
[C---:B------:R-:W-:Y:S02]  /*f1f0*/  IADD3 R29, R205.reuse, 0xa8, RZ ;  /* 0x000000a8cd1d7810 */ /* 0x040fe40007ffe0ff */
[C---:B------:R-:W-:Y:S02]  /*f200*/  IADD3 R30, R205.reuse, 0xb0, RZ ;  /* 0x000000b0cd1e7810 */ /* 0x040fe40007ffe0ff */
[C---:B------:R-:W-:Y:S02]  /*f210*/  IADD3 R32, R205.reuse, 0xb8, RZ ;  /* 0x000000b8cd207810 */ /* 0x040fe40007ffe0ff */
[----:B------:R-:W-:Y:S02]  /*f220*/  IADD3 R31, R205, 0xc0, RZ ;  /* 0x000000c0cd1f7810 */ /* 0x000fe40007ffe0ff */
[----:B------:R-:W-:Y:S02]  /*f230*/  ISETP.GE.AND P0, PT, R6, UR4, PT ;  /* 0x0000000406007c0c */ /* 0x000fe4000bf06270 */
        /* <DEDUP_REMOVED lines=23> */
[----:B------:R-:W-:Y:S01]  /*f3b0*/  SHF.R.S32.HI R57, RZ, 0x1f, R31 ;  /* 0x0000001fff397819 */ /* 0x000fe2000001141f */
[----:B------:R-:W-:Y:S05]  /*f3c0*/  @P1 BRA `(.L_x_846) ;  /* 0x000007f000001947 */ /* 0x000fea0003800000 */
[----:B--2-4-:R-:W-:Y:S02]  /*f3d0*/  ISETP.GE.AND P1, PT, R205, c[0x0][0x3c8], PT ;  /* 0x0000f200cd007a0c */ /* 0x014fe40003f26270 */
[----:B------:R-:W-:-:S02]  /*f3e0*/  ISETP.GE.AND P3, PT, R0, c[0x0][0x3c8], PT ;  /* 0x0000f20000007a0c */ /* 0x000fc40003f66270 */
[----:B------:R-:W-:Y:S02]  /*f3f0*/  ISETP.GE.AND P2, PT, R10, c[0x0][0x3c8], PT ;  /* 0x0000f2000a007a0c */ /* 0x000fe40003f46270 */
[----:B------:R-:W-:Y:S02]  /*f400*/  ISETP.GE.AND P5, PT, R12, c[0x0][0x3c8], PT ;  /* 0x0000f2000c007a0c */ /* 0x000fe40003fa6270 */
[----:B------:R-:W-:-:S05]  /*f410*/  ISETP.GE.AND P4, PT, R14, c[0x0][0x3c8], PT ;  /* 0x0000f2000e007a0c */ /* 0x000fca0003f86270 */
[----:B------:R-:W-:-:S05]  /*f420*/  @!P1 IMAD.WIDE R4, R205, 0x4, R2 ;  /* 0x00000004cd049825 */ /* 0x000fca00078e0202 */
[----:B------:R1:W-:Y:S02]  /*f430*/  @!P1 ST.E.64 [R4.64], R136 ;  /* 0x0000008804009985 */ /* 0x0003e4000c101b06 */
[----:B-1----:R-:W-:-:S04]  /*f440*/  @!P3 LEA R4, P1, R0, R2, 0x2 ;  /* 0x000000020004b211 */ /* 0x002fc800078210ff */
[----:B------:R-:W-:-:S05]  /*f450*/  @!P3 LEA.HI.X R5, R0, R3, R33, 0x2, P1 ;  /* 0x000000030005b211 */ /* 0x000fca00008f1421 */
[----:B------:R1:W-:Y:S01]  /*f460*/  @!P3 ST.E.64 [R4.64], R140 ;  /* 0x0000008c0400b985 */ /* 0x0003e2000c101b06 */
[----:B------:R-:W-:Y:S02]  /*f470*/  ISETP.GE.AND P3, PT, R11, c[0x0][0x3c8], PT ;  /* 0x0000f2000b007a0c */ /* 0x000fe40003f66270 */
[----:B-1----:R-:W-:-:S04]  /*f480*/  @!P2 LEA R4, P1, R10, R2, 0x2 ;  /* 0x000000020a04a211 */ /* 0x002fc800078210ff */
[----:B------:R-:W-:Y:S02]  /*f490*/  @!P2 LEA.HI.X R5, R10, R3, R35, 0x2, P1 ;  /* 0x000000030a05a211 */ /* 0x000fe400008f1423 */
[----:B------:R-:W-:-:S03]  /*f4a0*/  ISETP.GE.AND P1, PT, R13, c[0x0][0x3c8], PT ;  /* 0x0000f2000d007a0c */ /* 0x000fc60003f26270 */
[----:B------:R1:W-:Y:S02]  /*f4b0*/  @!P2 ST.E.64 [R4.64], R144 ;  /* 0x000000900400a985 */ /* 0x0003e4000c101b06 */
[----:B-1----:R-:W-:-:S04]  /*f4c0*/  @!P3 LEA R4, P2, R11, R2, 0x2 ;  /* 0x000000020b04b211 */ /* 0x002fc800078410ff */
[----:B------:R-:W-:-:S05]  /*f4d0*/  @!P3 LEA.HI.X R5, R11, R3, R36, 0x2, P2 ;  /* 0x000000030b05b211 */ /* 0x000fca00010f1424 */
[----:B------:R1:W-:Y:S01]  /*f4e0*/  @!P3 ST.E.64 [R4.64], R148 ;  /* 0x000000940400b985 */ /* 0x0003e2000c101b06 */
[----:B------:R-:W-:-:S04]  /*f4f0*/  @!P1 LEA R6, P3, R13, R2, 0x2 ;  /* 0x000000020d069211 */ /* 0x000fc800078610ff */
[----:B------:R-:W-:Y:S02]  /*f500*/  @!P1 LEA.HI.X R7, R13, R3, R39, 0x2, P3 ;  /* 0x000000030d079211 */ /* 0x000fe400018f1427 */
[----:B-1----:R-:W-:-:S04]  /*f510*/  @!P5 LEA R4, P2, R12, R2, 0x2 ;  /* 0x000000020c04d211 */ /* 0x002fc800078410ff */
[----:B------:R-:W-:Y:S02]  /*f520*/  @!P5 LEA.HI.X R5, R12, R3, R37, 0x2, P2 ;  /* 0x000000030c05d211 */ /* 0x000fe400010f1425 */
[----:B------:R-:W-:-:S03]  /*f530*/  ISETP.GE.AND P2, PT, R16, c[0x0][0x3c8], PT ;  /* 0x0000f20010007a0c */ /* 0x000fc60003f46270 */
[----:B------:R1:W-:Y:S01]  /*f540*/  @!P5 ST.E.64 [R4.64], R152 ;  /* 0x000000980400d985 */ /* 0x0003e2000c101b06 */
[----:B------:R-:W-:-:S03]  /*f550*/  ISETP.GE.AND P5, PT, R15, c[0x0][0x3c8], PT ;  /* 0x0000f2000f007a0c */ /* 0x000fc60003fa6270 */
[----:B------:R2:W-:Y:S01]  /*f560*/  @!P1 ST.E.64 [R6.64], R156 ;  /* 0x0000009c06009985 */ /* 0x0005e2000c101b06 */
[----:B------:R-:W-:Y:S02]  /*f570*/  ISETP.GE.AND P1, PT, R17, c[0x0][0x3c8], PT ;  /* 0x0000f20011007a0c */ /* 0x000fe40003f26270 */
[----:B-1----:R-:W-:-:S04]  /*f580*/  @!P4 LEA R4, P3, R14, R2, 0x2 ;  /* 0x000000020e04c211 */ /* 0x002fc800078610ff */
[----:B------:R-:W-:Y:S02]  /*f590*/  @!P4 LEA.HI.X R5, R14, R3, R40, 0x2, P3 ;  /* 0x000000030e05c211 */ /* 0x000fe400018f1428 */
[----:B--2---:R-:W-:-:S03]  /*f5a0*/  @!P2 LEA R6, P3, R16, R2, 0x2 ;  /* 0x000000021006a211 */ /* 0x004fc600078610ff */
[----:B------:R1:W-:Y:S01]  /*f5b0*/  @!P4 ST.E.64 [R4.64], R160 ;  /* 0x000000a00400c985 */ /* 0x0003e2000c101b06 */
[----:B------:R-:W-:Y:S02]  /*f5c0*/  @!P2 LEA.HI.X R7, R16, R3, R42, 0x2, P3 ;  /* 0x000000031007a211 */ /* 0x000fe400018f142a */
        /* <DEDUP_REMOVED lines=58> */
[----:B-----5:R-:W-:Y:S02]  /*f970*/  ISETP.GE.AND P1, PT, R203, c[0x0][0x3c8], PT ;  /* 0x0000f200cb007a0c */ /* 0x020fe40003f26270 */
        /* <DEDUP_REMOVED lines=10> */
[----:B------:R-:W-:-:S03]  /*fa20*/  @!P1 LEA R8, P4, R203, R2, 0x2 ;  /* 0x00000002cb089211 */ /* 0x000fc600078810ff */
[----:B------:R1:W-:Y:S01]  /*fa30*/  @!P5 ST.E.64 [R4.64], R100 ;  /* 0x000000640400d985 */ /* 0x0003e2000c101b06 */
[-C--:B------:R-:W-:Y:S02]  /*fa40*/  @!P1 LEA.HI.X R9, R203, R3.reuse, R204, 0x2, P4 ;  /* 0x00000003cb099211 */ /* 0x080fe400020f14cc */
[----:B------:R-:W-:Y:S02]  /*fa50*/  ISETP.GE.AND P5, PT, R197, c[0x0][0x3c8], PT ;  /* 0x0000f200c5007a0c */ /* 0x000fe40003fa6270 */
[C---:B--2---:R-:W-:Y:S01]  /*fa60*/  @!P3 LEA R6, P4, R201.reuse, R2, 0x2 ;  /* 0x00000002c906b211 */ /* 0x044fe200078810ff */
[----:B------:R2:W-:Y:S03]  /*fa70*/  @!P1 ST.E.64 [R8.64], R104 ;  /* 0x0000006808009985 */ /* 0x0005e6000c101b06 */
        /* <DEDUP_REMOVED lines=8> */
[----:B------:R-:W-:Y:S02]  /*fb00*/  ISETP.GE.AND P2, PT, R191, c[0x0][0x3c8], PT ;  /* 0x0000f200bf007a0c */ /* 0x000fe40003f46270 */
[----:B------:R-:W-:Y:S02]  /*fb10*/  @!P5 LEA.HI.X R9, R197, R3, R198, 0x2, P1 ;  /* 0x00000003c509d211 */ /* 0x000fe400008f14c6 */
[----:B---3--:R-:W-:-:S03]  /*fb20*/  @!P4 LEA R6, P1, R195, R2, 0x2 ;  /* 0x00000002c306c211 */ /* 0x008fc600078210ff */
[----:B------:R2:W-:Y:S01]  /*fb30*/  @!P5 ST.E.64 [R8.64], R180 ;  /* 0x000000b40800d985 */ /* 0x0005e2000c101b06 */
[----:B------:R-:W-:-:S05]  /*fb40*/  @!P4 LEA.HI.X R7, R195, R3, R196, 0x2, P1 ;  /* 0x00000003c307c211 */ /* 0x000fca00008f14c4 */
[----:B------:R2:W-:Y:S01]  /*fb50*/  @!P4 ST.E.64 [R6.64], R178 ;  /* 0x000000b20600c985 */ /* 0x0005e2000c101b06 */
[----:B-1----:R-:W-:-:S04]  /*fb60*/  @!P3 LEA R4, P1, R193, R2, 0x2 ;  /* 0x00000002c104b211 */ /* 0x002fc800078210ff */
[----:B------:R-:W-:Y:S02]  /*fb70*/  @!P3 LEA.HI.X R5, R193, R3, R194, 0x2, P1 ;  /* 0x00000003c105b211 */ /* 0x000fe400008f14c2 */
[----:B------:R-:W-:-:S03]  /*fb80*/  @!P2 LEA R2, P1, R191, R2, 0x2 ;  /* 0x00000002bf02a211 */ /* 0x000fc600078210ff */
[----:B------:R2:W-:Y:S01]  /*fb90*/  @!P3 ST.E.64 [R4.64], R124 ;  /* 0x0000007c0400b985 */ /* 0x0005e2000c101b06 */
[----:B------:R-:W-:-:S05]  /*fba0*/  @!P2 LEA.HI.X R3, R191, R3, R192, 0x2, P1 ;  /* 0x00000003bf03a211 */ /* 0x000fca00008f14c0 */
[----:B------:R2:W-:Y:S04]  /*fbb0*/  @!P2 ST.E.64 [R2.64], R128 ;  /* 0x000000800200a985 */ /* 0x0005e8000c101b06 */
.L_x_846:
[----:B--2-4-:R-:W-:Y:S05]  /*fbc0*/  BSYNC B0 ;  /* 0x0000000000007941 */ /* 0x014fea0003800000 */
.L_x_845:
[----:B------:R1:W2:Y:S04]  /*fbd0*/  SHFL.IDX PT, R3, R34, 0x1, 0x1c1f ;  /* 0x003c1f0022037f89 */ /* 0x0002a800000e0000 */
[----:B------:R1:W3:Y:S01]  /*fbe0*/  SHFL.IDX PT, R2, R38, 0x1, 0x1c1f ;  /* 0x003c1f0026027f89 */ /* 0x0002e200000e0000 */
[----:B------:R-:W-:Y:S05]  /*fbf0*/  @P0 BRA `(.L_x_847) ;  /* 0x00000ad000000947 */ /* 0x000fea0003800000 */
[----:B------:R-:W-:Y:S02]  /*fc00*/  ISETP.GE.AND P0, PT, R10, c[0x0][0x3c8], PT ;  /* 0x0000f2000a007a0c */ /* 0x000fe40003f06270 */
[----:B------:R-:W-:Y:S02]  /*fc10*/  ISETP.GE.AND P3, PT, R0, c[0x0][0x3c8], PT ;  /* 0x0000f20000007a0c */ /* 0x000fe40003f66270 */
[----:B------:R-:W-:Y:S02]  /*fc20*/  ISETP.GE.AND P1, PT, R205, c[0x0][0x3c8], PT ;  /* 0x0000f200cd007a0c */ /* 0x000fe40003f26270 */
[----:B------:R-:W-:-:S07]  /*fc30*/  ISETP.GE.AND P2, PT, R11, c[0x0][0x3c8], PT ;  /* 0x0000f2000b007a0c */ /* 0x000fce0003f46270 */
[-C--:B---3--:R-:W-:Y:S02]  /*fc40*/  @!P0 LEA R6, P5, R10, R2.reuse, 0x2 ;  /* 0x000000020a068211 */ /* 0x088fe400078a10ff */
[----:B------:R-:W-:Y:S02]  /*fc50*/  @!P3 LEA R8, P4, R0, R2, 0x2 ;  /* 0x000000020008b211 */ /* 0x000fe400078810ff */
[-C--:B--2---:R-:W-:Y:S01]  /*fc60*/  @!P0 LEA.HI.X R7, R10, R3.reuse, R35, 0x2, P5 ;  /* 0x000000030a078211 */ /* 0x084fe200028f1423 */
[----:B-1----:R-:W-:Y:S01]  /*fc70*/  @!P1 IMAD.WIDE R34, R205, 0x4, R2 ;  /* 0x00000004cd229825 */ /* 0x002fe200078e0202 */
[----:B------:R-:W-:Y:S02]  /*fc80*/  @!P3 LEA.HI.X R9, R0, R3, R33, 0x2, P4 ;  /* 0x000000030009b211 */ /* 0x000fe400020f1421 */
[----:B------:R-:W-:Y:S02]  /*fc90*/  ISETP.GE.AND P4, PT, R12, c[0x0][0x3c8], PT ;  /* 0x0000f2000c007a0c */ /* 0x000fe40003f86270 */
[----:B------:R-:W-:Y:S01]  /*fca0*/  @!P1 ST.E.64 [R34.64], R182 ;  /* 0x000000b622009985 */ /* 0x000fe2000c101b06 */
[----:B------:R-:W-:-:S02]  /*fcb0*/  ISETP.GE.AND P1, PT, R13, c[0x0][0x3c8], PT ;  /* 0x0000f2000d007a0c */ /* 0x000fc40003f26270 */
[CC--:B------:R-:W-:Y:S01]  /*fcc0*/  @!P2 LEA R4, P5, R11.reuse, R2.reuse, 0x2 ;  /* 0x000000020b04a211 */ /* 0x0c0fe200078a10ff */
[----:B------:R-:W-:Y:S01]  /*fcd0*/  @!P3 ST.E.64 [R8.64], R184 ;  /* 0x000000b80800b985 */ /* 0x000fe2000c101b06 */
[----:B------:R-:W-:Y:S02]  /*fce0*/  ISETP.GE.AND P3, PT, R16, c[0x0][0x3c8], PT ;  /* 0x0000f20010007a0c */ /* 0x000fe40003f66270 */
[----:B------:R-:W-:Y:S01]  /*fcf0*/  @!P2 LEA.HI.X R5, R11, R3, R36, 0x2, P5 ;  /* 0x000000030b05a211 */ /* 0x000fe200028f1424 */
[----:B------:R-:W-:Y:S01]  /*fd00*/  @!P0 ST.E.64 [R6.64], R146 ;  /* 0x0000009206008985 */ /* 0x000fe2000c101b06 */
[----:B------:R-:W-:Y:S02]  /*fd10*/  ISETP.GE.AND P0, PT, R14, c[0x0][0x3c8], PT ;  /* 0x0000f2000e007a0c */ /* 0x000fe40003f06270 */
[----:B------:R-:W-:Y:S01]  /*fd20*/  @!P4 LEA R10, P5, R12, R2, 0x2 ;  /* 0x000000020c0ac211 */ /* 0x000fe200078a10ff */
[----:B------:R1:W-:Y:S01]  /*fd30*/  @!P2 ST.E.64 [R4.64], R150 ;  /* 0x000000960400a985 */ /* 0x0003e2000c101b06 */
[----:B------:R-:W-:-:S02]  /*fd40*/  ISETP.GE.AND P2, PT, R15, c[0x0][0x3c8], PT ;  /* 0x0000f2000f007a0c */ /* 0x000fc40003f46270 */
[----:B------:R-:W-:-:S05]  /*fd50*/  @!P4 LEA.HI.X R11, R12, R3, R37, 0x2, P5 ;  /* 0x000000030c0bc211 */ /* 0x000fca00028f1425 */
[----:B------:R2:W-:Y:S01]  /*fd60*/  @!P4 ST.E.64 [R10.64], R154 ;  /* 0x0000009a0a00c985 */ /* 0x0005e2000c101b06 */
[----:B------:R-:W-:Y:S02]  /*fd70*/  ISETP.GE.AND P4, PT, R17, c[0x0][0x3c8], PT ;  /* 0x0000f20011007a0c */ /* 0x000fe40003f86270 */
[----:B-1----:R-:W-:-:S04]  /*fd80*/  @!P1 LEA R4, P5, R13, R2, 0x2 ;  /* 0x000000020d049211 */ /* 0x002fc800078a10ff */
[----:B------:R-:W-:Y:S02]  /*fd90*/  @!P1 LEA.HI.X R5, R13, R3, R39, 0x2, P5 ;  /* 0x000000030d059211 */ /* 0x000fe400028f1427 */
[----:B------:R-:W-:-:S03]  /*fda0*/  @!P0 LEA R6, P5, R14, R2, 0x2 ;  /* 0x000000020e068211 */ /* 0x000fc600078a10ff */
[----:B------:R1:W-:Y:S01]  /*fdb0*/  @!P1 ST.E.64 [R4.64], R158 ;  /* 0x0000009e04009985 */ /* 0x0003e2000c101b06 */
[----:B------:R-:W-:Y:S02]  /*fdc0*/  @!P0 LEA.HI.X R7, R14, R3, R40, 0x2, P5 ;  /* 0x000000030e078211 */ /* 0x000fe400028f1428 */
[----:B------:R-:W-:-:S03]  /*fdd0*/  @!P2 LEA R8, P5, R15, R2, 0x2 ;  /* 0x000000020f08a211 */ /* 0x000fc600078a10ff */
[----:B------:R3:W-:Y:S01]  /*fde0*/  @!P0 ST.E.64 [R6.64], R162 ;  /* 0x000000a206008985 */ /* 0x0007e2000c101b06 */
[----:B------:R-:W-:Y:S02]  /*fdf0*/  ISETP.GE.AND P0, PT, R19, c[0x0][0x3c8], PT ;  /* 0x0000f20013007a0c */ /* 0x000fe40003f06270 */
[----:B------:R-:W-:Y:S02]  /*fe00*/  @!P2 LEA.HI.X R9, R15, R3, R41, 0x2, P5 ;  /* 0x000000030f09a211 */ /* 0x000fe400028f1429 */
[----:B--2---:R-:W-:-:S04]  /*fe10*/  @!P4 LEA R10, P5, R17, R2, 0x2 ;  /* 0x00000002110ac211 */ /* 0x004fc800078a10ff */
[----:B------:R-:W-:Y:S02]  /*fe20*/  @!P4 LEA.HI.X R11, R17, R3, R43, 0x2, P5 ;  /* 0x00000003110bc211 */ /* 0x000fe400028f142b */
[----:B-1----:R-:W-:-:S04]  /*fe30*/  @!P3 LEA R4, P1, R16, R2, 0x2 ;  /* 0x000000021004b211 */ /* 0x002fc800078210ff */
[----:B------:R-:W-:Y:S02]  /*fe40*/  @!P3 LEA.HI.X R5, R16, R3, R42, 0x2, P1 ;  /* 0x000000031005b211 */ /* 0x000fe400008f142a */
[----:B------:R-:W-:-:S03]  /*fe50*/  ISETP.GE.AND P1, PT, R18, c[0x0][0x3c8], PT ;  /* 0x0000f20012007a0c */ /* 0x000fc60003f26270 */
[----:B------:R1:W-:Y:S01]  /*fe60*/  @!P3 ST.E.64 [R4.64], R166 ;  /* 0x000000a60400b985 */ /* 0x0003e2000c101b06 */
[----:B------:R-:W-:-:S03]  /*fe70*/  ISETP.GE.AND P3, PT, R20, c[0x0][0x3c8], PT ;  /* 0x0000f20014007a0c */ /* 0x000fc60003f66270 */
[----:B------:R2:W-:Y:S01]  /*fe80*/  @!P2 ST.E.64 [R8.64], R186 ;  /* 0x000000ba0800a985 */ /* 0x0005e2000c101b06 */
[----:B------:R-:W-:-:S03]  /*fe90*/  ISETP.GE.AND P2, PT, R21, c[0x0][0x3c8], PT ;  /* 0x0000f20015007a0c */ /* 0x000fc60003f46270 */
[----:B------:R-:W-:Y:S01]  /*fea0*/  @!P4 ST.E.64 [R10.64], R188 ;  /* 0x000000bc0a00c985 */ /* 0x000fe2000c101b06 */
[----:B------:R-:W-:Y:S02]  /*feb0*/  ISETP.GE.AND P4, PT, R23, c[0x0][0x3c8], PT ;  /* 0x0000f20017007a0c */ /* 0x000fe40003f86270 */
[----:B---3--:R-:W-:-:S04]  /*fec0*/  @!P1 LEA R6, P5, R18, R2, 0x2 ;  /* 0x0000000212069211 */ /* 0x008fc800078a10ff */
[----:B------:R-:W-:-:S05]  /*fed0*/  @!P1 LEA.HI.X R7, R18, R3, R44, 0x2, P5 ;  /* 0x0000000312079211 */ /* 0x000fca00028f142c */
[----:B------:R-:W-:Y:S01]  /*fee0*/  @!P1 ST.E.64 [R6.64], R142 ;  /* 0x0000008e06009985 */ /* 0x000fe2000c101b06 */
[----:B------:R-:W-:Y:S02]  /*fef0*/  ISETP.GE.AND P1, PT, R22, c[0x0][0x3c8], PT ;  /* 0x0000f20016007a0c */ /* 0x000fe40003f26270 */
[----:B-1----:R-:W-:-:S04]  /*ff00*/  @!P0 LEA R4, P5, R19, R2, 0x2 ;  /* 0x0000000213048211 */ /* 0x002fc800078a10ff */
[----:B------:R-:W-:Y:S02]  /*ff10*/  @!P0 LEA.HI.X R5, R19, R3, R45, 0x2, P5 ;  /* 0x0000000313058211 */ /* 0x000fe400028f142d */
[----:B--2---:R-:W-:-:S03]  /*ff20*/  @!P3 LEA R8, P5, R20, R2, 0x2 ;  /* 0x000000021408b211 */ /* 0x004fc600078a10ff */
[----:B------:R1:W-:Y:S01]  /*ff30*/  @!P0 ST.E.64 [R4.64], R116 ;  /* 0x0000007404008985 */ /* 0x0003e2000c101b06 */
[----:B------:R-:W-:Y:S02]  /*ff40*/  ISETP.GE.AND P0, PT, R24, c[0x0][0x3c8], PT ;  /* 0x0000f20018007a0c */ /* 0x000fe40003f06270 */
        /* <DEDUP_REMOVED lines=8> */
[----:B--2---:R-:W-:-:S03]  /*ffd0*/  @!P4 LEA R8, P5, R23, R2, 0x2 ;  /* 0x000000021708c211 */ /* 0x004fc600078a10ff */
[----:B------:R2:W-:Y:S01]  /*ffe0*/  @!P1 ST.E.64 [R6.64], R62 ;  /* 0x0000003e06009985 */ /* 0x0005e2000c101b06 */
[----:B------:R-:W-:Y:S02]  /*fff0*/  ISETP.GE.AND P1, PT, R27, c[0x0][0x3c8], PT ;  /* 0x0000f2001b007a0c */ /* 0x000fe40003f26270 */
[----:B------:R-:W-:Y:S02]  /*10000*/  @!P4 LEA.HI.X R9, R23, R3, R49, 0x2, P5 ;  /* 0x000000031709c211 */ /* 0x000fe400028f1431 */
        /* <DEDUP_REMOVED lines=11> */
[----:B--2---:R-:W-:-:S04]  /*100c0*/  @!P2 LEA R6, P5, R26, R2, 0x2 ;  /* 0x000000021a06a211 */ /* 0x004fc800078a10ff */
[----:B------:R-:W-:-:S05]  /*100d0*/  @!P2 LEA.HI.X R7, R26, R3, R52, 0x2, P5 ;  /* 0x000000031a07a211 */ /* 0x000fca00028f1434 */
[----:B------:R-:W-:Y:S01]  /*100e0*/  @!P2 ST.E.64 [R6.64], R78 ;  /* 0x0000004e0600a985 */ /* 0x000fe2000c101b06 */
[----:B------:R-:W-:Y:S02]  /*100f0*/  ISETP.GE.AND P2, PT, R32, c[0x0][0x3c8], PT ;  /* 0x0000f20020007a0c */ /* 0x000fe40003f46270 */
[----:B-1----:R-:W-:-:S04]  /*10100*/  @!P1 LEA R4, P5, R27, R2, 0x2 ;  /* 0x000000021b049211 */ /* 0x002fc800078a10ff */
[----:B------:R-:W-:Y:S02]  /*10110*/  @!P1 LEA.HI.X R5, R27, R3, R53, 0x2, P5 ;  /* 0x000000031b059211 */ /* 0x000fe400028f1435 */
[----:B---3--:R-:W-:-:S03]  /*10120*/  @!P0 LEA R8, P5, R28, R2, 0x2 ;  /* 0x000000021c088211 */ /* 0x008fc600078a10ff */
        /* <DEDUP_REMOVED lines=9> */
[----:B------:R-:W-:Y:S02]  /*101c0*/  @!P2 LEA R6, P4, R32, R2, 0x2 ;  /* 0x000000022006a211 */ /* 0x000fe400078810ff */
[-C--:B------:R-:W-:Y:S02]  /*101d0*/  @!P3 LEA.HI.X R9, R30, R3.reuse, R56, 0x2, P5 ;  /* 0x000000031e09b211 */ /* 0x080fe400028f1438 */
[----:B------:R-:W-:Y:S02]  /*101e0*/  @!P2 LEA.HI.X R7, R32, R3, R58, 0x2, P4 ;  /* 0x000000032007a211 */ /* 0x000fe400020f143a */
[----:B------:R-:W-:Y:S01]  /*101f0*/  ISETP.GE.AND P4, PT, R201, c[0x0][0x3c8], PT ;  /* 0x0000f200c9007a0c */ /* 0x000fe20003f86270 */
[----:B------:R2:W-:Y:S01]  /*10200*/  @!P3 ST.E.64 [R8.64], R94 ;  /* 0x0000005e0800b985 */ /* 0x0005e2000c101b06 */
[----:B------:R-:W-:-:S03]  /*10210*/  ISETP.GE.AND P3, PT, R199, c[0x0][0x3c8], PT ;  /* 0x0000f200c7007a0c */ /* 0x000fc60003f66270 */
        /* <DEDUP_REMOVED lines=14> */
[-C--:B--2---:R-:W-:Y:S02]  /*10300*/  @!P2 LEA R8, P4, R197, R2.reuse, 0x2 ;  /* 0x00000002c508a211 */ /* 0x084fe400078810ff */
[-C--:B------:R-:W-:Y:S02]  /*10310*/  @!P3 LEA.HI.X R11, R199, R3.reuse, R200, 0x2, P5 ;  /* 0x00000003c70bb211 */ /* 0x080fe400028f14c8 */
[----:B------:R-:W-:Y:S02]  /*10320*/  @!P1 LEA R6, P5, R195, R2, 0x2 ;  /* 0x00000002c3069211 */ /* 0x000fe400078a10ff */
[-C--:B------:R-:W-:Y:S01]  /*10330*/  @!P2 LEA.HI.X R9, R197, R3.reuse, R198, 0x2, P4 ;  /* 0x00000003c509a211 */ /* 0x080fe200020f14c6 */
[----:B------:R2:W-:Y:S01]  /*10340*/  @!P3 ST.E.64 [R10.64], R114 ;  /* 0x000000720a00b985 */ /* 0x0005e2000c101b06 */
[----:B------:R-:W-:-:S03]  /*10350*/  @!P1 LEA.HI.X R7, R195, R3, R196, 0x2, P5 ;  /* 0x00000003c3079211 */ /* 0x000fc600028f14c4 */
[----:B------:R2:W-:Y:S04]  /*10360*/  @!P2 ST.E.64 [R8.64], R118 ;  /* 0x000000760800a985 */ /* 0x0005e8000c101b06 */
[----:B------:R2:W-:Y:S01]  /*10370*/  @!P1 ST.E.64 [R6.64], R122 ;  /* 0x0000007a06009985 */ /* 0x0005e2000c101b06 */
[----:B-1----:R-:W-:-:S04]  /*10380*/  @!P0 LEA R4, P4, R193, R2, 0x2 ;  /* 0x00000002c1048211 */ /* 0x002fc800078810ff */
[----:B------:R-:W-:-:S05]  /*10390*/  @!P0 LEA.HI.X R5, R193, R3, R194, 0x2, P4 ;  /* 0x00000003c1058211 */ /* 0x000fca00020f14c2 */
[----:B------:R2:W-:Y:S01]  /*103a0*/  @!P0 ST.E.64 [R4.64], R126 ;  /* 0x0000007e04008985 */ /* 0x0005e2000c101b06 */
[----:B------:R-:W-:-:S13]  /*103b0*/  ISETP.GE.AND P0, PT, R191, c[0x0][0x3c8], PT ;  /* 0x0000f200bf007a0c */ /* 0x000fda0003f06270 */
[----:B------:R-:W-:Y:S05]  /*103c0*/  @P0 BRA `(.L_x_847) ;  /* 0x0000030000000947 */ /* 0x000fea0003800000 */
[----:B------:R-:W-:-:S04]  /*103d0*/  LEA R2, P0, R191, R2, 0x2 ;  /* 0x00000002bf027211 */ /* 0x000fc800078010ff */
[----:B------:R-:W-:-:S05]  /*103e0*/  LEA.HI.X R3, R191, R3, R192, 0x2, P0 ;  /* 0x00000003bf037211 */ /* 0x000fca00000f14c0 */
[----:B------:R1:W-:Y:S01]  /*103f0*/  ST.E.64 [R2.64], R130 ;  /* 0x0000008202007985 */ /* 0x0003e2000c101b06 */
[----:B------:R-:W-:Y:S05]  /*10400*/  BRA `(.L_x_847) ;  /* 0x000002c000007947 */ /* 0x000fea0003800000 */
.L_x_843:
[----:B------:R-:W2:Y:S02]  /*10410*/  S2R R4, SR_TID.X ;  /* 0x0000000000047919 */ /* 0x000ea40000002100 */
[----:B--2---:R-:W-:-:S13]  /*10420*/  ISETP.GT.AND P0, PT, R4, 0x7f, PT ;  /* 0x0000007f0400780c */ /* 0x004fda0003f04270 */
[----:B------:R-:W-:Y:S05]  /*10430*/  @P0 BRA `(.L_x_847) ;  /* 0x0000029000000947 */ /* 0x000fea0003800000 */
[----:B------:R-:W2:Y:S01]  /*10440*/  LDL.LU R3, [R1+0xac] ;  /* 0x0000ac0001037983 */ /* 0x000ea20000300800 */
[----:B------:R-:W-:-:S05]  /*10450*/  MOV R2, c[0x0][0x4e8] ;  /* 0x00013a0000027a02 */ /* 0x000fca0000000f00 */
[----:B------:R-:W-:Y:S01]  /*10460*/  IMAD R0, R2, c[0x0][0x388], RZ ;  /* 0x0000e20002007a24 */ /* 0x000fe200078e02ff */
[----:B--2---:R-:W-:-:S04]  /*10470*/  IADD3 R4, R3, R4, RZ ;  /* 0x0000000403047210 */ /* 0x004fc80007ffe0ff */
[----:B------:R-:W-:-:S13]  /*10480*/  ISETP.GE.AND P0, PT, R4, R0, PT ;  /* 0x000000000400720c */ /* 0x000fda0003f06270 */
[----:B------:R-:W-:Y:S05]  /*10490*/  @P0 BRA `(.L_x_847) ;  /* 0x0000023000000947 */ /* 0x000fea0003800000 */
[----:B------:R-:W2:Y:S04]  /*104a0*/  LDL.LU R3, [R1+0x94] ;  /* 0x0000940001037983 */ /* 0x000ea80000300800 */
[----:B------:R-:W3:Y:S04]  /*104b0*/  LDL.LU R9, [R1+0x98] ;  /* 0x0000980001097983 */ /* 0x000ee80000300800 */
[----:B------:R-:W4:Y:S01]  /*104c0*/  LDL.LU R8, [R1+0xa8] ;  /* 0x0000a80001087983 */ /* 0x000f220000300800 */
[----:B------:R-:W-:-:S13]  /*104d0*/  ISETP.NE.AND P0, PT, R2, 0x1, PT ;  /* 0x000000010200780c */ /* 0x000fda0003f05270 */
[----:B------:R-:W-:Y:S01]  /*104e0*/  @P0 IMAD.HI.U32 R7, R4, c[0x0][0x4ec], RZ ;  /* 0x00013b0004070a27 */ /* 0x000fe200078e00ff */
[----:B--2---:R-:W-:Y:S02]  /*104f0*/  SHF.R.S32.HI R0, RZ, 0x1f, R3 ;  /* 0x0000001fff007819 */ /* 0x004fe40000011403 */
[----:B---3--:R-:W-:-:S03]  /*10500*/  SHF.R.S32.HI R6, RZ, 0x1f, R9 ;  /* 0x0000001fff067819 */ /* 0x008fc60000011409 */
[----:B------:R-:W-:-:S04]  /*10510*/  IMAD R0, R0, c[0x0][0x4d0], RZ ;  /* 0x0001340000007a24 */ /* 0x000fc800078e02ff */
[C---:B------:R-:W-:Y:S01]  /*10520*/  IMAD R5, R3.reuse, c[0x0][0x4d4], R0 ;  /* 0x0001350003057a24 */ /* 0x040fe200078e0200 */
[----:B------:R-:W-:Y:S01]  /*10530*/  MOV R0, R4 ;  /* 0x0000000400007202 */ /* 0x000fe20000000f00 */
[----:B------:R-:W-:Y:S01]  /*10540*/  IMAD.WIDE.U32 R2, R3, c[0x0][0x4d0], RZ ;  /* 0x0001340003027a25 */ /* 0x000fe200078e00ff */
[----:B------:R-:W-:-:S03]  /*10550*/  @P0 SHF.R.U32.HI R0, RZ, c[0x0][0x4f0], R7 ;  /* 0x00013c00ff000a19 */ /* 0x000fc60000011607 */
[----:B------:R-:W-:Y:S01]  /*10560*/  IMAD R6, R6, c[0x0][0x4d8], RZ ;  /* 0x0001360006067a24 */ /* 0x000fe200078e02ff */
[----:B------:R-:W-:Y:S02]  /*10570*/  IADD3 R3, R3, R5, RZ ;  /* 0x0000000503037210 */ /* 0x000fe40007ffe0ff */
[----:B----4-:R-:W-:Y:S01]  /*10580*/  SHF.R.S32.HI R5, RZ, 0x1f, R8 ;  /* 0x0000001fff057819 */ /* 0x010fe20000011408 */
[C---:B------:R-:W-:Y:S01]  /*10590*/  IMAD R7, R9.reuse, c[0x0][0x4dc], R6 ;  /* 0x0001370009077a24 */ /* 0x040fe200078e0206 */
[----:B------:R-:W-:Y:S01]  /*105a0*/  IADD3 R6, -R0, RZ, RZ ;  /* 0x000000ff00067210 */ /* 0x000fe20007ffe1ff */
[----:B------:R-:W-:-:S04]  /*105b0*/  IMAD.WIDE.U32 R2, R9, c[0x0][0x4d8], R2 ;  /* 0x0001360009027a25 */ /* 0x000fc800078e0002 */
[----:B------:R-:W-:Y:S01]  /*105c0*/  IMAD R5, R5, c[0x0][0x4e0], RZ ;  /* 0x0001380005057a24 */ /* 0x000fe200078e02ff */
[----:B------:R-:W-:Y:S01]  /*105d0*/  IADD3 R3, R3, R7, RZ ;  /* 0x0000000703037210 */ /* 0x000fe20007ffe0ff */
[----:B------:R-:W-:Y:S01]  /*105e0*/  IMAD R4, R6, c[0x0][0x4e8], R4 ;  /* 0x00013a0006047a24 */ /* 0x000fe200078e0204 */
[----:B------:R-:W-:Y:S01]  /*105f0*/  SHF.R.S32.HI R7, RZ, 0x1f, R0 ;  /* 0x0000001fff077819 */ /* 0x000fe20000011400 */
[C---:B------:R-:W-:Y:S02]  /*10600*/  IMAD R6, R8.reuse, c[0x0][0x4e4], R5 ;  /* 0x0001390008067a24 */ /* 0x040fe400078e0205 */
[----:B------:R-:W-:Y:S01]  /*10610*/  IMAD.WIDE.U32 R2, R8, c[0x0][0x4e0], R2 ;  /* 0x0001380008027a25 */ /* 0x000fe200078e0002 */
[----:B------:R-:W-:-:S04]  /*10620*/  SHF.R.S32.HI R5, RZ, 0x1f, R4 ;  /* 0x0000001fff057819 */ /* 0x000fc80000011404 */
[----:B------:R-:W-:Y:S01]  /*10630*/  IADD3 R2, P0, R0, R2, RZ ;  /* 0x0000000200027210 */ /* 0x000fe20007f1e0ff */
[----:B------:R-:W-:-:S03]  /*10640*/  IMAD R0, R5, c[0x0][0x4c8], RZ ;  /* 0x0001320005007a24 */ /* 0x000fc600078e02ff */
[----:B------:R-:W-:Y:S01]  /*10650*/  IADD3.X R3, R7, R3, R6, P0, !PT ;  /* 0x0000000307037210 */ /* 0x000fe200007fe406 */
[----:B------:R-:W-:-:S04]  /*10660*/  IMAD R0, R4, c[0x0][0x4cc], R0 ;  /* 0x0001330004007a24 */ /* 0x000fc800078e0200 */
[----:B------:R-:W-:-:S05]  /*10670*/  IMAD.WIDE.U32 R2, R4, c[0x0][0x4c8], R2 ;  /* 0x0001320004027a25 */ /* 0x000fca00078e0002 */
[----:B------:R-:W-:Y:S02]  /*10680*/  IADD3 R0, R3, R0, RZ ;  /* 0x0000000003007210 */ /* 0x000fe40007ffe0ff */
[----:B------:R-:W-:-:S04]  /*10690*/  LEA R4, P0, R2, c[0x0][0x4a8], 0x2 ;  /* 0x00012a0002047a11 */ /* 0x000fc800078010ff */
[----:B------:R-:W-:Y:S02]  /*106a0*/  LEA.HI.X R5, R2, c[0x0][0x4ac], R0, 0x2, P0 ;  /* 0x00012b0002057a11 */ /* 0x000fe400000f1400 */
[----:B------:R-:W-:-:S05]  /*106b0*/  MOV R0, 0xff800000 ;  /* 0xff80000000007802 */ /* 0x000fca0000000f00 */
[----:B------:R2:W-:Y:S02]  /*106c0*/  STG.E [R4.64], R0 ;  /* 0x0000000004007986 */ /* 0x0005e4000c101906 */
.L_x_847:
[----:B------:R-:W-:Y:S05]  /*106d0*/  BSYNC B1 ;  /* 0x0000000000017941 */ /* 0x000fea0003800000 */
.L_x_842:
[----:B--2---:R-:W2:Y:S02]  /*106e0*/  LDL R0, [R1+0xfc] ;  /* 0x0000fc0001007983 */ /* 0x004ea40000100800 */
[----:B--2---:R-:W-:-:S13]  /*106f0*/  ISETP.NE.AND P0, PT, R0, RZ, PT ;  /* 0x000000ff0000720c */ /* 0x004fda0003f05270 */
[----:B------:R-:W-:Y:S01]  /*10700*/  @P0 WARPSYNC 0xffffffff ;  /* 0xffffffff00000948 */ /* 0x000fe20003800000 */
[----:B------:R-:W-:Y:S06]  /*10710*/  @P0 BAR.SYNC.DEFER_BLOCKING 0x5, 0x100 ;  /* 0x0144000000000b1d */ /* 0x000fec0000010000 */
[----:B------:R-:W2:Y:S04]  /*10720*/  @P0 LDS R0, [0x18100] ;  /* 0x01810000ff000984 */ /* 0x000ea80000000800 */
[----:B--2---:R2:W-:Y:S04]  /*10730*/  @P0 STL [R1+0xb0], R0 ;  /* 0x0000b00001000387 */ /* 0x0045e80000100800 */
[----:B------:R-:W-:Y:S06]  /*10740*/  @P0 BAR.ARV 0x4, 0x100 ;  /* 0x0104000000000b1d */ /* 0x000fec0000002000 */
[----:B------:R-:W-:Y:S05]  /*10750*/  @P0 BRA `(.L_x_848) ;  /* 0x0000007000000947 */ /* 0x000fea0003800000 */
[----:B------:R-:W-:Y:S05]  /*10760*/  BRA.DIV ~URZ, `(.L_x_849) ;  /* 0x000002227f007947 */ /* 0x000fea000b800000 */
[----:B--2---:R2:W4:Y:S02]  /*10770*/  SHFL.IDX PT, R0, R59, RZ, 0x1f ;  /* 0x00001fff3b007589 */ /* 0x00452400000e0000 */
.L_x_854:
[----:B------:R-:W-:Y:S01]  /*10780*/  WARPSYNC 0xffffffff ;  /* 0xffffffff00007948 */ /* 0x000fe20003800000 */
[----:B------:R-:W-:Y:S06]  /*10790*/  BAR.SYNC.DEFER_BLOCKING 0x4, 0x100 ;  /* 0x0104000000007b1d */ /* 0x000fec0000010000 */
[----:B----4-:R4:W-:Y:S04]  /*107a0*/  STL [R1+0xb0], R0 ;  /* 0x0000b00001007387 */ /* 0x0109e80000100800 */
[----:B------:R4:W-:Y:S04]  /*107b0*/  @!P6 STS [0x18100], R59 ;  /* 0x0181003bff00e388 */ /* 0x0009e80000000800 */
[----:B------:R-:W-:Y:S06]  /*107c0*/  BAR.ARV 0x5, 0x100 ;  /* 0x0144000000007b1d */ /* 0x000fec0000002000 */
.L_x_848:
[----:B--2-4-:R-:W2:Y:S02]  /*107d0*/  LDL R0, [R1+0xb0] ;  /* 0x0000b00001007983 */ /* 0x014ea40000100800 */
[----:B--2---:R-:W-:-:S13]  /*107e0*/  ISETP.GE.AND P0, PT, R0, c[0x0][0x538], PT ;  /* 0x00014e0000007a0c */ /* 0x004fda0003f06270 */
[----:B-1-3-5:R-:W-:Y:S01]  /*107f0*/  @P0 CALL.REL.NOINC `(.L_x_850) ;  /* 0x0000001000000944 */ /* 0x02afe20003c00000 */
[----:B------:R-:W-:Y:S05]  /*10800*/  BRA `(.L_x_851) ;  /* 0xffff035000007947 */ /* 0x000fea000383ffff */
.L_x_850:
[----:B------:R-:W-:Y:S05]  /*10810*/  EXIT ;  /* 0x000000000000794d */ /* 0x000fea0003800000 */
.L_x_838:
[----:B------:R1:W5:Y:S01]  /*10820*/  LDL R2, [R1+0x80] ;  /* 0x0000800001027983 */ /* 0x0003620000100800 */
[----:B------:R-:W-:Y:S02]  /*10830*/  MOV R5, 0x2 ;  /* 0x0000000200057802 */ /* 0x000fe40000000f00 */
[----:B------:R-:W-:Y:S02]  /*10840*/  MOV R3, 0x10860 ;  /* 0x0001086000037802 */ /* 0x000fe40000000f00 */
[----:B-1---5:R-:W-:Y:S05]  /*10850*/  CALL.REL.NOINC `($__internal_16_$__cuda_sm70_shflsync_bfly_p) ;  /* 0x0000017000007944 */ /* 0x022fea0003c00000 */
[----:B------:R-:W-:Y:S01]  /*10860*/  MOV R0, R5 ;  /* 0x0000000500007202 */ /* 0x000fe20000000f00 */
[----:B------:R-:W-:Y:S05]  /*10870*/  BRA `(.L_x_852) ;  /* 0xffffd58000007947 */ /* 0x000fea000383ffff */
.L_x_839:
[----:B------:R-:W-:Y:S01]  /*10880*/  IMAD.MOV.U32 R2, RZ, RZ, R0 ;  /* 0x000000ffff027224 */ /* 0x000fe200078e0000 */
[----:B------:R-:W-:Y:S02]  /*10890*/  MOV R5, 0x1 ;  /* 0x0000000100057802 */ /* 0x000fe40000000f00 */
[----:B------:R-:W-:Y:S02]  /*108a0*/  MOV R3, 0x108c0 ;  /* 0x000108c000037802 */ /* 0x000fe40000000f00 */
[----:B-----5:R-:W-:Y:S05]  /*108b0*/  CALL.REL.NOINC `($__internal_16_$__cuda_sm70_shflsync_bfly_p) ;  /* 0x0000011000007944 */ /* 0x020fea0003c00000 */
[----:B------:R1:W5:Y:S01]  /*108c0*/  LDL R2, [R1+0x84] ;  /* 0x0000840001027983 */ /* 0x0003620000100800 */
[----:B------:R-:W-:Y:S01]  /*108d0*/  FADD.FTZ R0, R0, R5 ;  /* 0x0000000500007221 */ /* 0x000fe20000010000 */
[----:B------:R-:W-:Y:S02]  /*108e0*/  MOV R5, 0x2 ;  /* 0x0000000200057802 */ /* 0x000fe40000000f00 */
[----:B------:R-:W-:-:S02]  /*108f0*/  MOV R3, 0x10910 ;  /* 0x0001091000037802 */ /* 0x000fc40000000f00 */
[----:B-1---5:R-:W-:Y:S05]  /*10900*/  CALL.REL.NOINC `($__internal_16_$__cuda_sm70_shflsync_bfly_p) ;  /* 0x000000c000007944 */ /* 0x022fea0003c00000 */
[----:B------:R-:W2:Y:S01]  /*10910*/  LDL.LU R2, [R1+0x84] ;  /* 0x0000840001027983 */ /* 0x000ea20000300800 */
[----:B------:R-:W-:Y:S01]  /*10920*/  MOV R3, 0x10970 ;  /* 0x0001097000037802 */ /* 0x000fe20000000f00 */
[----:B--2---:R-:W-:Y:S01]  /*10930*/  FADD.FTZ R4, R2, R5 ;  /* 0x0000000502047221 */ /* 0x004fe20000010000 */
[----:B------:R-:W-:-:S04]  /*10940*/  MOV R5, 0x1 ;  /* 0x0000000100057802 */ /* 0x000fc80000000f00 */
[----:B------:R-:W-:Y:S02]  /*10950*/  MOV R2, R4 ;  /* 0x0000000400027202 */ /* 0x000fe40000000f00 */
[----:B------:R-:W-:Y:S05]  /*10960*/  CALL.REL.NOINC `($__internal_16_$__cuda_sm70_shflsync_bfly_p) ;  /* 0x0000006000007944 */ /* 0x000fea0003c00000 */
[----:B------:R-:W-:Y:S01]  /*10970*/  MOV R3, R5 ;  /* 0x0000000500037202 */ /* 0x000fe20000000f00 */
[----:B------:R-:W-:Y:S05]  /*10980*/  BRA `(.L_x_853) ;  /* 0xffffd50000007947 */ /* 0x000fea000383ffff */
.L_x_849:
[----:B--2---:R-:W-:Y:S02]  /*10990*/  MOV R0, R59 ;  /* 0x0000003b00007202 */ /* 0x004fe40000000f00 */
[----:B-1-3--:R-:W-:Y:S02]  /*109a0*/  MOV R2, 0x109c0 ;  /* 0x000109c000027802 */ /* 0x00afe40000000f00 */
[----:B-----5:R-:W-:Y:S05]  /*109b0*/  CALL.REL.NOINC `($__internal_17_$__cuda_sm70_shflsync_idx_p) ;  /* 0x0000006000007944 */ /* 0x020fea0003c00000 */
[----:B-12---:R-:W-:Y:S05]  /*109c0*/  BRA `(.L_x_854) ;  /* 0xfffffdb000007947 */ /* 0x006fea000383ffff */
        .weak           $__internal_16_$__cuda_sm70_shflsync_bfly_p
        .type           $__internal_16_$__cuda_sm70_shflsync_bfly_p,@function
        .size           $__internal_16_$__cuda_sm70_shflsync_bfly_p,($__internal_17_$__cuda_sm70_shflsync_idx_p - $__internal_16_$__cuda_sm70_shflsync_bfly_p)
$__internal_16_$__cuda_sm70_shflsync_bfly_p:
[----:B------:R-:W-:Y:S04]  /*109d0*/  WARPSYNC R6 ;  /* 0x0000000600007348 */ /* 0x000fe80003800000 */
[----:B------:R1:W2:Y:S02]  /*109e0*/  SHFL.BFLY PT, R5, R2, R5, R7 ;  /* 0x0c00000502057389 */ /* 0x0002a400000e0007 */
[----:B-1----:R-:W-:Y:S02]  /*109f0*/  MOV R2, R3 ;  /* 0x0000000300027202 */ /* 0x002fe40000000f00 */
[----:B------:R-:W-:-:S04]  /*10a00*/  MOV R3, 0x0 ;  /* 0x0000000000037802 */ /* 0x000fc80000000f00 */
[----:B--2---:R-:W-:Y:S05]  /*10a10*/  RET.REL.NODEC R2 `(_ZN7cutlass13device_kernelIN5flash19enable_sm80_to_sm89INS1_16FlashAttnFwdSm80INS1_25CollectiveMainloopFwdSm80ILi8ELi1ELb1EN4cute5tupleIJNS5_1CILi128EEENS7_ILi64EEENS7_ILi256EEEEEELi256ENS_6half_tEfNS_4arch4Sm80ELb1ELb0ELb1ELb0ELb0ELb0ELb1ELb1EEENS1_21CollectiveEpilogueFwdINS6_IJS8_SA_S9_EEENS6_IJNS7_ILi1EEESI_SI_EEESC_SE_Li256ELb0ELb1ELb1ELb0EEENS1_30DynamicPersistentTileSchedulerILi256ELi256ELb1ELb1ELb0EEEEEEEEEvNT_6ParamsE) ;  /* 0xfffef5e002007950 */ /* 0x004fea0003c3ffff */
        .weak           $__internal_17_$__cuda_sm70_shflsync_idx_p
        .type           $__internal_17_$__cuda_sm70_shflsync_idx_p,@function
        .size           $__internal_17_$__cuda_sm70_shflsync_idx_p,(.L_x_5163 - $__internal_17_$__cuda_sm70_shflsync_idx_p)
$__internal_17_$__cuda_sm70_shflsync_idx_p:
[----:B------:R-:W-:Y:S01]  /*10a20*/  MOV R3, 0x0 ;  /* 0x0000000000037802 */ /* 0x000fe20000000f00 */
[----:B------:R-:W-:Y:S04]  /*10a30*/  WARPSYNC R132 ;  /* 0x0000008400007348 */ /* 0x000fe80003800000 */
[----:B------:R1:W2:Y:S01]  /*10a40*/  SHFL.IDX PT, R0, R0, R190, R133 ;  /* 0x000000be00007389 */ /* 0x0002a200000e0085 */
[----:B------:R-:W-:Y:S05]  /*10a50*/  RET.REL.NODEC R2 `(_ZN7cutlass13device_kernelIN5flash19enable_sm80_to_sm89INS1_16FlashAttnFwdSm80INS1_25CollectiveMainloopFwdSm80ILi8ELi1ELb1EN4cute5tupleIJNS5_1CILi128EEENS7_ILi64EEENS7_ILi256EEEEEELi256ENS_6half_tEfNS_4arch4Sm80ELb1ELb0ELb1ELb0ELb0ELb0ELb1ELb1EEENS1_21CollectiveEpilogueFwdINS6_IJS8_SA_S9_EEENS6_IJNS7_ILi1EEESI_SI_EEESC_SE_Li256ELb0ELb1ELb1ELb0EEENS1_30DynamicPersistentTileSchedulerILi256ELi256ELb1ELb1ELb0EEEEEEEEEvNT_6ParamsE) ;  /* 0xfffef5a002007950 */ /* 0x000fea0003c3ffff */
.L_x_855:
        /* <DEDUP_REMOVED lines=10> */
.L_x_5163:


//--------------------- .text._ZN7cutlass13device_kernelIN5flash19enable_sm80_to_sm89INS1_16FlashAttnFwdSm80INS1_25CollectiveMainloopFwdSm80ILi8ELi1ELb1EN4cute5tupleIJNS5_1CILi128EEENS7_ILi48EEENS7_ILi256EEEEEELi256ENS_6half_tEfNS_4arch4Sm80ELb1ELb0ELb1ELb1ELb0ELb0ELb1ELb1EEENS1_21CollectiveEpilogueFwdINS6_IJS8_SA_S9_EEENS6_IJNS7_ILi1EEESI_SI_EEESC_SE_Li256ELb1ELb1ELb1ELb0EEENS1_36VarlenDynamicPersistentTileSchedulerILi128ELi48ELi256ELi256ELb1ELb1ELb0ELb1ELb1ELb1EEEEEEEEEvNT_6ParamsE --------------------------
	.section	.text._ZN7cutlass13device_kernelIN5flash19enable_sm80_to_sm89INS1_16FlashAttnFwdSm80INS1_25CollectiveMainloopFwdSm80ILi8ELi1ELb1EN4cute5tupleIJNS5_1CILi128EEENS7_ILi48EEENS7_ILi256EEEEEELi256ENS_6half_tEfNS_4arch4Sm80ELb1ELb0ELb1ELb1ELb0ELb0ELb1ELb1EEENS1_21CollectiveEpilogueFwdINS6_IJS8_SA_S9_EEENS6_IJNS7_ILi1EEESI_SI_EEESC_SE_Li256ELb1ELb1ELb1ELb0EEENS1_36VarlenDynamicPersistentTileSchedulerILi128ELi48ELi256ELi256ELb1ELb1ELb0ELb1ELb1ELb1EEEEEEEEEvNT_6ParamsE,"ax",@progbits
	.sectioninfo	@"SHI_REGISTERS=255"
	.align	128
.text._ZN7cutlass13device_kernelIN5flash19enable_sm80_to_sm89INS1_16FlashAttnFwdSm80INS1_25CollectiveMainloopFwdSm80ILi8ELi1ELb1EN4cute5tupleIJNS5_1CILi128EEENS7_ILi48EEENS7_ILi256EEEEEELi256ENS_6half_tEfNS_4arch4Sm80ELb1ELb0ELb1ELb1ELb0ELb0ELb1ELb1EEENS1_21CollectiveEpilogueFwdINS6_IJS8_SA_S9_EEENS6_IJNS7_ILi1EEESI_SI_EEESC_SE_Li256ELb1ELb1ELb1ELb0EEENS1_36VarlenDynamicPersistentTileSchedulerILi128ELi48ELi256ELi256ELb1ELb1ELb0ELb1ELb1ELb1EEEEEEEEEvNT_6ParamsE:
        .type           _ZN7cutlass13device_kernelIN5flash19enable_sm80_to_sm89INS1_16FlashAttnFwdSm80INS1_25CollectiveMainloopFwdSm80ILi8ELi1ELb1EN4cute5tupleIJNS5_1CILi128EEENS7_ILi48EEENS7_ILi256EEEEEELi256ENS_6half_tEfNS_4arch4Sm80ELb1ELb0ELb1ELb1ELb0ELb0ELb1ELb1EEENS1_21CollectiveEpilogueFwdINS6_IJS8_SA_S9_EEENS6_IJNS7_ILi1EEESI_SI_EEESC_SE_Li256ELb1ELb1ELb1ELb0EEENS1_36VarlenDynamicPersistentTileSchedulerILi128ELi48ELi256ELi256ELb1ELb1ELb0ELb1ELb1ELb1EEEEEEEEEvNT_6ParamsE,@function
        .size           _ZN7cutlass13device_kernelIN5flash19enable_sm80_to_sm89INS1_16FlashAttnFwdSm80INS1_25CollectiveMainloopFwdSm80ILi8ELi1ELb1EN4cute5tupleIJNS5_1CILi128EEENS7_ILi48EEENS7_ILi256EEEEEELi256ENS_6half_tEfNS_4arch4Sm80ELb1ELb0ELb1ELb1ELb0ELb0ELb1ELb1EEENS1_21CollectiveEpilogueFwdINS6_IJS8_SA_S9_EEENS6_IJNS7_ILi1EEESI_SI_EEESC_SE_Li256ELb1ELb1ELb1ELb0EEENS1_36VarlenDynamicPersistentTileSchedulerILi128ELi48ELi256ELi256ELb1ELb1ELb0ELb1ELb1ELb1EEEEEEEEEvNT_6ParamsE,(.L_x_5166 - _ZN7cutlass13device_kernelIN5flash19enable_sm80_to_sm89INS1_16FlashAttnFwdSm80INS1_25CollectiveMainloopFwdSm80ILi8ELi1ELb1EN4cute5tupleIJNS5_1CILi128EEENS7_ILi48EEENS7_ILi256EEEEEELi256ENS_6half_tEfNS_4arch4Sm80ELb1ELb0ELb1ELb1ELb0ELb0ELb1ELb1EEENS1_21CollectiveEpilogueFwdINS6_IJS8_SA_S9_EEENS6_IJNS7_ILi1EEESI_SI_EEESC_SE_Li256ELb1ELb1ELb1ELb0EEENS1_36VarlenDynamicPersistentTileSchedulerILi128ELi48ELi256ELi256ELb1ELb1ELb0ELb1ELb1ELb1EEEEEEEEEvNT_6ParamsE)
        .other          _ZN7cutlass13device_kernelIN5flash19enable_sm80_to_sm89INS1_16FlashAttnFwdSm80INS1_25CollectiveMainloopFwdSm80ILi8ELi1ELb1EN4cute5tupleIJNS5_1CILi128EEENS7_ILi48EEENS7_ILi256EEEEEELi256ENS_6half_tEfNS_4arch4Sm80ELb1ELb0ELb1ELb1ELb0ELb0ELb1ELb1EEENS1_21CollectiveEpilogueFwdINS6_IJS8_SA_S9_EEENS6_IJNS7_ILi1EEESI_SI_EEESC_SE_Li256ELb1ELb1ELb1ELb0EEENS1_36VarlenDynamicPersistentTileSchedulerILi128ELi48ELi256ELi256ELb1ELb1ELb0ELb1ELb1ELb1EEEEEEEEEvNT_6ParamsE,@"STO_CUDA_ENTRY STV_DEFAULT"
_ZN7cutlass13device_kernelIN5flash19enable_sm80_to_sm89INS1_16FlashAttnFwdSm80INS1_25CollectiveMainloopFwdSm80ILi8ELi1ELb1EN4cute5tupleIJNS5_1CILi128EEENS7_ILi48EEENS7_ILi256EEEEEELi256ENS_6half_tEfNS_4arch4Sm80ELb1ELb0ELb1ELb1ELb0ELb0ELb1ELb1EEENS1_21CollectiveEpilogueFwdINS6_IJS8_SA_S9_EEENS6_IJNS7_ILi1EEESI_SI_EEESC_SE_Li256ELb1ELb1ELb1ELb0EEENS1_36VarlenDynamicPersistentTileSchedulerILi128ELi48ELi256ELi256ELb1ELb1ELb0ELb1ELb1ELb1EEEEEEEEEvNT_6ParamsE:
        /* <DEDUP_REMOVED lines=54> */
.L_x_861:
        /* <DEDUP_REMOVED lines=16> */
.L_x_952:
        /* <DEDUP_REMOVED lines=16> */
.L_x_953:
[----:B--2---:R-:W-:-:S05]  /*0560*/  IMAD R0, R0, c[0x0][0x538], RZ ;  /* 0x00014e0000007a24 */ /* 0x004fca00078e02ff */
[----:B------:R-:W-:-:S04]  /*0570*/  IADD3 R6, R0, R6, RZ ;  /* 0x0000000600067210 */ /* 0x000fc80007ffe0ff */
[----:B------:R-:W-:-:S13]  /*0580*/  ISETP.GT.AND P0, PT, R6, UR4, PT ;  /* 0x0000000406007c0c */ /* 0x000fda000bf04270 */
[----:B-1----:R-:W-:Y:S05]  /*0590*/  @!P0 BRA `(.L_x_861) ;  /* 0xfffffdc000008947 */ /* 0x002fea000383ffff */
.L_x_857:
[----:B------:R-:W-:-:S05]  /*05a0*/  IADD3 R11, -R0, R6, RZ ;  /* 0x00000006000b7210 */ /* 0x000fca0007ffe1ff */
[----:B------:R-:W-:-:S05]  /*05b0*/  IMAD R0, R4, c[0x0][0x538], R11 ;  /* 0x00014e0004007a24 */ /* 0x000fca00078e020b */
[----:B------:R-:W-:Y:S01]  /*05c0*/  ISETP.GT.AND P0, PT, R0, UR4, PT ;  /* 0x0000000400007c0c */ /* 0x000fe2000bf04270 */
[----:B------:R-:W-:-:S12]  /*05d0*/  BRA.DIV ~URZ, `(.L_x_862) ;  /* 0x00011da27f007947 */ /* 0x000fd8000b800000 */
[----:B------:R-:W-:-:S04]  /*05e0*/  VOTE.ANY R10, PT, !P0 ;  /* 0x00000000000a7806 */ /* 0x000fc800040e0100 */
.L_x_954:
[----:B------:R-:W1:Y:S02]  /*05f0*/  POPC R6, R10 ;  /* 0x0000000a00067309 */ /* 0x000e640000000000 */
[----:B-1----:R-:W-:-:S05]  /*0600*/  IADD3 R0, R6, R7, RZ ;  /* 0x0000000706007210 */ /* 0x002fca0007ffe0ff */
[----:B------:R1:W-:Y:S01]  /*0610*/  STL [R1+0x84], R0 ;  /* 0x0000840001007387 */ /* 0x0003e20000100800 */
[----:B------:R-:W-:Y:S05]  /*0620*/  BRA.DIV ~URZ, `(.L_x_863) ;  /* 0x00011da27f007947 */ /* 0x000fea000b800000 */
[----:B------:R2:W3:Y:S01]  /*0630*/  SHFL.IDX PT, R12, R9, R6, 0x1f ;  /* 0x00001f06090c7589 */ /* 0x0004e200000e0000 */
[----:B------:R-:W-:-:S03]  /*0640*/  MOV R7, RZ ;  /* 0x000000ff00077202 */ /* 0x000fc60000000f00 */
[----:B------:R2:W4:Y:S04]  /*0650*/  SHFL.IDX PT, R9, R8, R6, 0x1f ;  /* 0x00001f0608097589 */ /* 0x00052800000e0000 */
.L_x_955:
[----:B------:R-:W-:Y:S01]  /*0660*/  ISETP.NE.AND P0, PT, R10, RZ, PT ;  /* 0x000000ff0a00720c */ /* 0x000fe20003f05270 */
[----:B------:R-:W-:-:S12]  /*0670*/  BSSY B0, `(.L_x_864) ;  /* 0x0000005000007945 */ /* 0x000fd80003800000 */
[----:B------:R-:W-:Y:S05]  /*0680*/  @!P0 BRA `(.L_x_865) ;  /* 0x0000003000008947 */ /* 0x000fea0003800000 */
[----:B------:R-:W-:Y:S01]  /*0690*/  IADD3 R3, R6, -0x1, RZ ;  /* 0xffffffff06037810 */ /* 0x000fe20007ffe0ff */
[----:B------:R-:W-:Y:S05]  /*06a0*/  BRA.DIV ~URZ, `(.L_x_866) ;  /* 0x00011e027f007947 */ /* 0x000fea000b800000 */
[----:B------:R1:W2:Y:S02]  /*06b0*/  SHFL.IDX PT, R7, R4, R3, 0x1f ;  /* 0x00001f0304077589 */ /* 0x0002a400000e0000 */
.L_x_865:
[----:B------:R-:W-:Y:S05]  /*06c0*/  BSYNC B0 ;  /* 0x0000000000007941 */ /* 0x000fea0003800000 */
.L_x_864:
        /* <DEDUP_REMOVED lines=69> */
.L_x_868:
        /* <DEDUP_REMOVED lines=70> */
.L_x_869:
[----:B------:R-:W-:Y:S05]  /*0f80*/  BSYNC B0 ;  /* 0x0000000000007941 */ /* 0x000fea0003800000 */
.L_x_867:
[----:B------:R-:W-:-:S04]  /*0f90*/  LOP3.LUT R0, RZ, R0, RZ, 0x33, !PT ;  /* 0x00000000ff007212 */ /* 0x000fc800078e33ff */
[----:B------:R-:W-:-:S05]  /*0fa0*/  IADD3 R0, R0, R12, RZ ;  /* 0x0000000c00007210 */ /* 0x000fca0007ffe0ff */
[----:B------:R2:W-:Y:S01]  /*0fb0*/  STL [R1+0x7c], R0 ;  /* 0x00007c0001007387 */ /* 0x0005e20000100800 */
[----:B------:R-:W-:Y:S05]  /*0fc0*/  BRA `(.L_x_870) ;  /* 0x0000006000007947 */ /* 0x000fea0003800000 */
.L_x_858:
[----:B------:R-:W-:Y:S01]  /*0fd0*/  MOV R0, UR4 ;  /* 0x0000000400007c02 */ /* 0x000fe20008000f00 */
[----:B------:R-:W-:Y:S04]  /*0fe0*/  STL [R1+0x7c], RZ ;  /* 0x00007cff01007387 */ /* 0x000fe80000100800 */
[----:B------:R-:W-:Y:S04]  /*0ff0*/  STL [R1+0x80], RZ ;  /* 0x000080ff01007387 */ /* 0x000fe80000100800 */
[----:B------:R1:W-:Y:S02]  /*1000*/  STL [R1+0x78], R0 ;  /* 0x0000780001007387 */ /* 0x0003e40000100800 */
[----:B-1----:R-:W-:-:S05]  /*1010*/  MOV R0, c[0x0][0x53c] ;  /* 0x00014f0000007a02 */ /* 0x002fca0000000f00 */
[----:B------:R1:W-:Y:S02]  /*1020*/  STL [R1+0x84], R0 ;  /* 0x0000840001007387 */ /* 0x0003e40000100800 */
.L_x_870:
        /* <DEDUP_REMOVED lines=8> */
.L_x_856:
[----:B-12---:R-:W2:Y:S02]  /*10b0*/  LDL R0, [R1+0x84] ;  /* 0x0000840001007983 */ /* 0x006ea40000100800 */
[----:B--2---:R-:W-:-:S13]  /*10c0*/  ISETP.GE.AND P0, PT, R0, c[0x0][0x53c], PT ;  /* 0x00014f0000007a0c */ /* 0x004fda0003f06270 */
        /* <DEDUP_REMOVED lines=8> */
[----:B---3--:R-:W-:-:S02]  /*1150*/  SHF.R.S32.HI R6, RZ, 0x2, R16 ;  /* 0x00000002ff067819 */ /* 0x008fc40000011410 */
        /* <DEDUP_REMOVED lines=19> */
[----:B------:R-:W-:Y:S01]  /*1290*/  SHF.R.U32.HI R5, RZ, 0x3, R2 ;  /* 0x00000003ff057819 */ /* 0x000fe20000011602 */
[----:B------:R-:W-:Y:S01]  /*12a0*/  STL [R1+0x70], R20 ;  /* 0x0000701401007387 */ /* 0x000fe20000100800 */
[----:B------:R-:W-:-:S02]  /*12b0*/  LOP3.LUT R3, R2, 0x38, R20, 0xf8, !PT ;  /* 0x0000003802037812 */ /* 0x000fc400078ef814 */
[----:B------:R-:W-:Y:S02]  /*12c0*/  LOP3.LUT R2, R12, 0xfffffff8, RZ, 0xc0, !PT ;  /* 0xfffffff80c027812 */ /* 0x000fe400078ec0ff */
[----:B------:R-:W-:Y:S02]  /*12d0*/  LOP3.LUT R7, R3, R5, RZ, 0x3c, !PT ;  /* 0x0000000503077212 */ /* 0x000fe400078e3cff */
[----:B------:R-:W-:Y:S01]  /*12e0*/  SHF.R.S32.HI R3, RZ, 0x1f, R9 ;  /* 0x0000001fff037819 */ /* 0x000fe20000011409 */
[----:B------:R-:W-:Y:S01]  /*12f0*/  IMAD.IADD R5, R0, 0x1, -R2 ;  /* 0x0000000100057824 */ /* 0x000fe200078e0a02 */
[----:B------:R-:W-:Y:S02]  /*1300*/  LOP3.LUT R2, R9, 0xffffffe0, RZ, 0xc0, !PT ;  /* 0xffffffe009027812 */ /* 0x000fe400078ec0ff */
[----:B------:R-:W-:Y:S02]  /*1310*/  LOP3.LUT R0, R4, 0x1c0, RZ, 0xc0, !PT ;  /* 0x000001c004007812 */ /* 0x000fe400078ec0ff */
[----:B------:R-:W-:Y:S01]  /*1320*/  LEA.HI R9, R10, R19, RZ, 0x6 ;  /* 0x000000130a097211 */ /* 0x000fe200078f30ff */
[----:B------:R-:W-:Y:S01]  /*1330*/  IMAD.IADD R18, R19, 0x1, -R2 ;  /* 0x0000000113127824 */ /* 0x000fe200078e0a02 */
[----:B------:R-:W-:-:S02]  /*1340*/  LOP3.LUT R4, R0, 0x8, R11, 0xf8, !PT ;  /* 0x0000000800047812 */ /* 0x000fc400078ef80b */
[----:B------:R-:W-:Y:S02]  /*1350*/  SHF.R.U32.HI R2, RZ, 0x3, R0 ;  /* 0x00000003ff027819 */ /* 0x000fe40000011600 */
[----:B------:R-:W-:Y:S02]  /*1360*/  LEA.HI R0, R3, R8, RZ, 0x3 ;  /* 0x0000000803007211 */ /* 0x000fe400078f18ff */
[----:B------:R-:W-:Y:S02]  /*1370*/  SHF.R.S32.HI R10, RZ, 0x1f, R18 ;  /* 0x0000001fff0a7819 */ /* 0x000fe40000011412 */
[----:B------:R-:W-:Y:S01]  /*1380*/  LOP3.LUT R13, R4, R2, RZ, 0x3c, !PT ;  /* 0x00000002040d7212 */ /* 0x000fe200078e3cff */
[----:B------:R-:W-:Y:S01]  /*1390*/  IMAD.SHL.U32 R2, R9, 0x8, RZ ;  /* 0x0000000809027824 */ /* 0x000fe200078e00ff */
[----:B------:R-:W-:Y:S02]  /*13a0*/  LOP3.LUT R0, R0, 0xffffff8, RZ, 0xc0, !PT ;  /* 0x0ffffff800007812 */ /* 0x000fe400078ec0ff */
[----:B------:R-:W-:-:S02]  /*13b0*/  LEA.HI R10, R10, R18, RZ, 0x2 ;  /* 0x000000120a0a7211 */ /* 0x000fc400078f10ff */
        /* <DEDUP_REMOVED lines=18> */
[----:B------:R-:W-:-:S02]  /*14e0*/  LEA.HI R0, R3, R3, RZ, 0x1 ;  /* 0x0000000303007211 */ /* 0x000fc400078f08ff */
[----:B------:R-:W-:Y:S01]  /*14f0*/  LOP3.LUT R7, R5, R2, RZ, 0x3c, !PT ;  /* 0x0000000205077212 */ /* 0x000fe200078e3cff */
[----:B------:R-:W-:Y:S01]  /*1500*/  IMAD R5, R8, 0x200, R3 ;  /* 0x0000020008057824 */ /* 0x000fe200078e0203 */
[----:B------:R-:W-:Y:S02]  /*1510*/  LOP3.LUT R2, R4, 0x1c0, RZ, 0xc0, !PT ;  /* 0x000001c004027812 */ /* 0x000fe400078ec0ff */
[----:B------:R-:W-:Y:S01]  /*1520*/  R2P PR, R6, 0x6 ;  /* 0x0000000606007804 */ /* 0x000fe20000000000 */
[----:B------:R-:W-:Y:S01]  /*1530*/  IMAD.MOV.U32 R6, RZ, RZ, 0x10 ;  /* 0x00000010ff067424 */ /* 0x000fe200078e00ff */
[----:B------:R-:W-:Y:S02]  /*1540*/  LOP3.LUT R0, R0, 0x1ffffffe, RZ, 0xc0, !PT ;  /* 0x1ffffffe00007812 */ /* 0x000fe400078ec0ff */
[----:B------:R-:W-:Y:S02]  /*1550*/  LEA.HI R2, R2, R2, RZ, 0x1d ;  /* 0x0000000202027211 */ /* 0x000fe400078fe8ff */
[----:B------:R-:W-:Y:S01]  /*1560*/  SEL R4, R6, 0xfffffff0, !P3 ;  /* 0xfffffff006047807 */ /* 0x000fe20005800000 */
[----:B------:R-:W-:Y:S01]  /*1570*/  IMAD.IADD R11, R3, 0x1, -R0 ;  /* 0x00000001030b7824 */ /* 0x000fe200078e0a00 */
[----:B------:R-:W-:Y:S01]  /*1580*/  SEL R3, R16, 0xffffffe0, !P0 ;  /* 0xffffffe010037807 */ /* 0x000fe20004000000 */
[----:B------:R-:W-:Y:S01]  /*1590*/  IMAD.SHL.U32 R6, R12, 0x40, RZ ;  /* 0x000000400c067824 */ /* 0x000fe200078e00ff */
[C---:B------:R-:W-:Y:S01]  /*15a0*/  IADD3 R19, R20.reuse, 0x80, RZ ;  /* 0x0000008014137810 */ /* 0x040fe20007ffe0ff */
[----:B------:R-:W-:Y:S01]  /*15b0*/  IMAD.U32 R9, R5, 0x2, R2 ;  /* 0x0000000205097824 */ /* 0x000fe200078e0002 */
[----:B------:R-:W-:Y:S01]  /*15c0*/  IADD3 R5, R20, 0xc0, RZ ;  /* 0x000000c014057810 */ /* 0x000fe20007ffe0ff */
[----:B------:R-:W-:Y:S01]  /*15d0*/  IMAD.IADD R4, R4, 0x1, R3 ;  /* 0x0000000104047824 */ /* 0x000fe200078e0203 */
[----:B------:R-:W-:Y:S01]  /*15e0*/  LOP3.LUT R2, R10, 0x7ffffffc, RZ, 0xc0, !PT ;  /* 0x7ffffffc0a027812 */ /* 0x000fe200078ec0ff */
[----:B------:R-:W-:Y:S01]  /*15f0*/  STL [R1+0x8c], R19 ;  /* 0x00008c1301007387 */ /* 0x000fe20000100800 */
[----:B------:R-:W-:Y:S01]  /*1600*/  LOP3.LUT R3, R7, 0x7ffffe00, R6, 0xf8, !PT ;  /* 0x7ffffe0007037812 */ /* 0x000fe200078ef806 */
[----:B------:R-:W-:Y:S01]  /*1610*/  IMAD.MOV.U32 R7, RZ, RZ, 0x40 ;  /* 0x00000040ff077424 */ /* 0x000fe200078e00ff */
[----:B------:R-:W-:Y:S01]  /*1620*/  SHF.R.S32.HI R6, RZ, 0x1f, R19 ;  /* 0x0000001fff067819 */ /* 0x000fe20000011413 */
[----:B------:R1:W-:Y:S01]  /*1630*/  STL [R1+0x90], R5 ;  /* 0x0000900501007387 */ /* 0x0003e20000100800 */
[----:B------:R-:W-:Y:S01]  /*1640*/  IMAD.IADD R2, R18, 0x1, -R2 ;  /* 0x0000000112027824 */ /* 0x000fe200078e0a02 */
[----:B------:R-:W-:Y:S01]  /*1650*/  LEA R12, R9, 0x80, 0x1 ;  /* 0x00000080090c7811 */ /* 0x000fe200078e08ff */
[----:B------:R-:W-:Y:S01]  /*1660*/  IMAD R0, R14, 0x200, R13 ;  /* 0x000002000e007824 */ /* 0x000fe200078e020d */
[----:B------:R2:W-:Y:S01]  /*1670*/  STL [R1+0xa4], R6 ;  /* 0x0000a40601007387 */ /* 0x0005e20000100800 */
[----:B------:R-:W-:Y:S01]  /*1680*/  IMAD.SHL.U32 R10, R15, 0x2, RZ ;  /* 0x000000020f0a7824 */ /* 0x000fe200078e00ff */
[----:B------:R-:W-:Y:S01]  /*1690*/  LEA R239, R3, 0x4080, 0x1 ;  /* 0x0000408003ef7811 */ /* 0x000fe200078e08ff */
[----:B------:R-:W-:Y:S01]  /*16a0*/  IMAD.SHL.U32 R9, R2, 0x2, RZ ;  /* 0x0000000202097824 */ /* 0x000fe200078e00ff */
[----:B------:R-:W-:Y:S01]  /*16b0*/  LEA R236, R0, 0x14080, 0x1 ;  /* 0x0001408000ec7811 */ /* 0x000fe200078e08ff */
[----:B------:R-:W-:Y:S01]  /*16c0*/  IMAD R2, R11, 0x8, R17 ;  /* 0x000000080b027824 */ /* 0x000fe200078e0211 */
[----:B------:R-:W-:-:S05]  /*16d0*/  SEL R0, R7, 0xffffffc0, !P0 ;  /* 0xffffffc007007807 */ /* 0x000fca0004000000 */
[----:B------:R-:W-:Y:S01]  /*16e0*/  IMAD.IADD R240, R239, 0x1, R0 ;  /* 0x00000001eff07824 */ /* 0x000fe200078e0200 */
[----:B-1----:R-:W-:Y:S02]  /*16f0*/  SHF.R.S32.HI R5, RZ, 0x1f, R5 ;  /* 0x0000001fff057819 */ /* 0x002fe40000011405 */
[----:B--2---:R-:W-:-:S03]  /*1700*/  SEL R6, R16, 0xffffffe0, !P1 ;  /* 0xffffffe010067807 */ /* 0x004fc60004800000 */
[----:B------:R1:W-:Y:S04]  /*1710*/  STL [R1+0xa0], R5 ;  /* 0x0000a00501007387 */ /* 0x0003e80000100800 */
[----:B------:R2:W-:Y:S04]  /*1720*/  STL [R1+0x18], R10 ;  /* 0x0000180a01007387 */ /* 0x0005e80000100800 */
[----:B------:R3:W-:Y:S04]  /*1730*/  STL [R1+0x64], R9 ;  /* 0x0000640901007387 */ /* 0x0007e80000100800 */
[----:B------:R-:W-:Y:S04]  /*1740*/  STL [R1+0xa8], R12 ;  /* 0x0000a80c01007387 */ /* 0x000fe80000100800 */
[----:B------:R4:W-:Y:S01]  /*1750*/  STL [R1+0xcc], R2 ;  /* 0x0000cc0201007387 */ /* 0x0009e20000100800 */
[----:B-1----:R-:W-:Y:S01]  /*1760*/  SEL R5, R7, 0xffffffc0, !P2 ;  /* 0xffffffc007057807 */ /* 0x002fe20005000000 */
[----:B--2---:R-:W-:-:S04]  /*1770*/  IMAD.IADD R10, R12, 0x1, R6 ;  /* 0x000000010c0a7824 */ /* 0x004fc800078e0206 */
[C-C-:B------:R-:W-:Y:S01]  /*1780*/  IMAD.IADD R7, R12.reuse, 0x1, R5.reuse ;  /* 0x000000010c077824 */ /* 0x140fe200078e0205 */
[----:B---3--:R-:W-:Y:S01]  /*1790*/  IADD3 R9, R12, -0x10, RZ ;  /* 0xfffffff00c097810 */ /* 0x008fe20007ffe0ff */
[----:B------:R-:W-:Y:S01]  /*17a0*/  IMAD.IADD R3, R10, 0x1, R5 ;  /* 0x000000010a037824 */ /* 0x000fe200078e0205 */
[----:B------:R-:W-:Y:S01]  /*17b0*/  @P4 IADD3 R9, R12, 0x10, RZ ;  /* 0x000000100c094810 */ /* 0x000fe20007ffe0ff */
[----:B------:R-:W-:Y:S04]  /*17c0*/  STL [R1+0xb4], R10 ;  /* 0x0000b40a01007387 */ /* 0x000fe80000100800 */
[----:B------:R1:W-:Y:S01]  /*17d0*/  STL [R1+0xc4], R7 ;  /* 0x0000c40701007387 */ /* 0x0003e20000100800 */
[----:B----4-:R-:W-:-:S03]  /*17e0*/  SEL R2, R16, 0xffffffe0, !P3 ;  /* 0xffffffe010027807 */ /* 0x010fc60005800000 */
[----:B------:R2:W-:Y:S01]  /*17f0*/  STL [R1+0xac], R9 ;  /* 0x0000ac0901007387 */ /* 0x0005e20000100800 */
[--C-:B------:R-:W-:Y:S01]  /*1800*/  IADD3 R242, R0, R239, R2.reuse ;  /* 0x000000ef00f27210 */ /* 0x100fe20007ffe002 */
[----:B------:R-:W-:Y:S02]  /*1810*/  IMAD.IADD R241, R239, 0x1, R2 ;  /* 0x00000001eff17824 */ /* 0x000fe400078e0202 */
[----:B------:R3:W-:Y:S01]  /*1820*/  STL [R1+0xc0], R3 ;  /* 0x0000c00301007387 */ /* 0x0007e20000100800 */
[----:B-1----:R-:W-:Y:S02]  /*1830*/  IMAD.IADD R7, R6, 0x1, R9 ;  /* 0x0000000106077824 */ /* 0x002fe400078e0209 */
[----:B------:R-:W-:Y:S02]  /*1840*/  IMAD R6, R8, 0x800, R239 ;  /* 0x0000080008067824 */ /* 0x000fe400078e02ef */
[----:B--2---:R-:W-:Y:S02]  /*1850*/  IMAD.IADD R9, R5, 0x1, R9 ;  /* 0x0000000105097824 */ /* 0x004fe400078e0209 */
[----:B---3--:R-:W-:-:S03]  /*1860*/  IMAD R3, R4, 0x2, R239 ;  /* 0x0000000204037824 */ /* 0x008fc600078e02ef */
[----:B------:R-:W-:Y:S01]  /*1870*/  STL [R1+0xbc], R9 ;  /* 0x0000bc0901007387 */ /* 0x000fe20000100800 */
[----:B------:R-:W-:-:S03]  /*1880*/  IMAD.IADD R4, R7, 0x1, R5 ;  /* 0x0000000107047824 */ /* 0x000fc600078e0205 */
[----:B------:R-:W-:Y:S04]  /*1890*/  STL [R1+0xb0], R7 ;  /* 0x0000b00701007387 */ /* 0x000fe80000100800 */
[----:B------:R1:W-:Y:S04]  /*18a0*/  STL [R1+0x8], R3 ;  /* 0x0000080301007387 */ /* 0x0003e80000100800 */
[----:B------:R2:W-:Y:S01]  /*18b0*/  STL [R1+0xb8], R4 ;  /* 0x0000b80401007387 */ /* 0x0005e20000100800 */
[--C-:B-1----:R-:W-:Y:S02]  /*18c0*/  IMAD.IADD R3, R2, 0x1, R6.reuse ;  /* 0x0000000102037824 */ /* 0x102fe400078e0206 */
[----:B------:R-:W-:-:S02]  /*18d0*/  IMAD.IADD R2, R0, 0x1, R6 ;  /* 0x0000000100027824 */ /* 0x000fc400078e0206 */
[----:B------:R-:W-:Y:S01]  /*18e0*/  IMAD.IADD R0, R0, 0x1, R3 ;  /* 0x0000000100007824 */ /* 0x000fe200078e0203 */
[----:B------:R2:W-:Y:S04]  /*18f0*/  STL [R1+0xc], R3 ;  /* 0x00000c0301007387 */ /* 0x0005e80000100800 */
[----:B------:R2:W-:Y:S04]  /*1900*/  STL [R1+0x14], R2 ;  /* 0x0000140201007387 */ /* 0x0005e80000100800 */
[----:B------:R2:W-:Y:S02]  /*1910*/  STL [R1+0x10], R0 ;  /* 0x0000100001007387 */ /* 0x0005e40000100800 */
.L_x_951:
[----:B--2---:R-:W2:Y:S01]  /*1920*/  LDL R0, [R1+0x84] ;  /* 0x0000840001007983 */ /* 0x004ea20000100800 */
[----:B------:R-:W-:Y:S01]  /*1930*/  IMAD.MOV.U32 R13, RZ, RZ, 0x4 ;  /* 0x00000004ff0d7424 */ /* 0x000fe200078e00ff */
[----:B------:R-:W-:-:S02]  /*1940*/  ISETP.NE.U32.AND P0, PT, RZ, c[0x0][0x370], PT ;  /* 0x0000dc00ff007a0c */ /* 0x000fc40003f05070 */
[----:B------:R-:W-:Y:S01]  /*1950*/  ISETP.NE.U32.AND P3, PT, RZ, c[0x0][0x360], PT ;  /* 0x0000d800ff007a0c */ /* 0x000fe20003f65070 */
[----:B------:R-:W3:Y:S01]  /*1960*/  LDL R10, [R1+0x80] ;  /* 0x00008000010a7983 */ /* 0x000ee20000100800 */
[----:B------:R-:W-:Y:S01]  /*1970*/  ISETP.NE.AND.EX P1, PT, RZ, c[0x0][0x374], PT, P0 ;  /* 0x0000dd00ff007a0c */ /* 0x000fe20003f25300 */
[----:B--2---:R-:W-:-:S05]  /*1980*/  IMAD.WIDE R2, R0, R13, c[0x0][0x588] ;  /* 0x0001620000027625 */ /* 0x004fca00078e020d */
[----:B------:R-:W2:Y:S01]  /*1990*/  LDG.E R32, [R2.64] ;  /* 0x0000000602207981 */ /* 0x000ea2000c1e1900 */
[----:B------:R-:W-:Y:S01]  /*19a0*/  ISETP.NE.AND.EX P3, PT, RZ, c[0x0][0x364], PT, P3 ;  /* 0x0000d900ff007a0c */ /* 0x000fe20003f65330 */
[----:B------:R-:W-:Y:S01]  /*19b0*/  CS2R R8, SRZ ;  /* 0x0000000000087805 */ /* 0x000fe2000001ff00 */
[----:B------:R-:W-:Y:S02]  /*19c0*/  ISETP.NE.U32.AND P4, PT, RZ, c[0x0][0x348], PT ;  /* 0x0000d200ff007a0c */ /* 0x000fe40003f85070 */
[----:B------:R-:W-:Y:S02]  /*19d0*/  ISETP.NE.U32.AND P2, PT, RZ, c[0x0][0x350], PT ;  /* 0x0000d400ff007a0c */ /* 0x000fe40003f45070 */
[----:B------:R-:W-:Y:S02]  /*19e0*/  ISETP.NE.AND.EX P4, PT, RZ, c[0x0][0x34c], PT, P4 ;  /* 0x0000d300ff007a0c */ /* 0x000fe40003f85340 */
[----:B------:R-:W-:Y:S01]  /*19f0*/  ISETP.NE.AND.EX P5, PT, RZ, c[0x0][0x354], PT, P2 ;  /* 0x0000d500ff007a0c */ /* 0x000fe20003fa5320 */
[----:B------:R-:W-:Y:S01]  /*1a00*/  IMAD.MOV.U32 R12, RZ, RZ, RZ ;  /* 0x000000ffff0c7224 */ /* 0x000fe200078e00ff */
[----:B--2---:R-:W-:Y:S01]  /*1a10*/  SHF.R.S32.HI R11, RZ, 0x1f, R32 ;  /* 0x0000001fff0b7819 */ /* 0x004fe20000011420 */
[----:B------:R1:W-:Y:S01]  /*1a20*/  STL [R1+0x94], R32 ;  /* 0x0000942001007387 */ /* 0x0003e20000100800 */
[----:B------:R-:W-:-:S04]  /*1a30*/  @P1 LEA R2, P0, R32, c[0x0][0x370], 0x2 ;  /* 0x0000dc0020021a11 */ /* 0x000fc800078010ff */
[C-C-:B------:R-:W-:Y:S02]  /*1a40*/  @P1 LEA.HI.X R3, R32.reuse, c[0x0][0x374], R11.reuse, 0x2, P0 ;  /* 0x0000dd0020031a11 */ /* 0x140fe400000f140b */
[C---:B------:R-:W-:Y:S02]  /*1a50*/  @P3 LEA R6, P0, R32.reuse, c[0x0][0x360], 0x2 ;  /* 0x0000d80020063a11 */ /* 0x040fe400078010ff */
[C---:B------:R-:W-:Y:S01]  /*1a60*/  LEA R4, P2, R32.reuse, c[0x0][0x348], 0x2 ;  /* 0x0000d20020047a11 */ /* 0x040fe200078410ff */
[----:B------:R2:W5:Y:S01]  /*1a70*/  @P1 LDG.E R8, [R2.64] ;  /* 0x0000000602081981 */ /* 0x000562000c1e1900 */
[C-C-:B------:R-:W-:Y:S02]  /*1a80*/  @P3 LEA.HI.X R7, R32.reuse, c[0x0][0x364], R11.reuse, 0x2, P0 ;  /* 0x0000d90020073a11 */ /* 0x140fe400000f140b */
[----:B------:R-:W-:Y:S02]  /*1a90*/  LEA.HI.X R5, R32, c[0x0][0x34c], R11, 0x2, P2 ;  /* 0x0000d30020057a11 */ /* 0x000fe400010f140b */
[----:B---3--:R-:W-:Y:S01]  /*1aa0*/  LOP3.LUT R25, R10, 0xffff, RZ, 0xc0, !PT ;  /* 0x0000ffff0a197812 */ /* 0x008fe200078ec0ff */
[----:B------:R-:W3:Y:S01]  /*1ab0*/  @P3 LDG.E R0, [R6.64] ;  /* 0x0000000606003981 */ /* 0x000ee2000c1e1900 */
[----:B------:R-:W-:Y:S01]  /*1ac0*/  YIELD ;  /* 0x0000000000007946 */ /* 0x000fe20003800000 */
[----:B------:R-:W-:-:S02]  /*1ad0*/  P2R R21, PR, RZ, 0x20 ;  /* 0x00000020ff157803 */ /* 0x000fc40000000000 */
[----:B------:R1:W5:Y:S01]  /*1ae0*/  @P4 LDG.E R12, [R4.64] ;  /* 0x00000006040c4981 */ /* 0x000362000c1e1900 */
[----:B--2---:R-:W-:-:S04]  /*1af0*/  LEA R2, P1, R32, c[0x0][0x350], 0x2 ;  /* 0x0000d40020027a11 */ /* 0x004fc800078210ff */
[----:B------:R-:W-:-:S05]  /*1b00*/  LEA.HI.X R3, R32, c[0x0][0x354], R11, 0x2, P1 ;  /* 0x0000d50020037a11 */ /* 0x000fca00008f140b */
[----:B------:R1:W5:Y:S04]  /*1b10*/  @P5 LDG.E R9, [R2.64] ;  /* 0x0000000602095981 */ /* 0x000368000c1e1900 */
[----:B------:R1:W-:Y:S04]  /*1b20*/  STL [R1+0x98], R25 ;  /* 0x0000981901007387 */ /* 0x0003e80000100800 */
[----:B---3--:R1:W-:Y:S01]  /*1b30*/  @P3 STL [R1+0x88], R0 ;  /* 0x0000880001003387 */ /* 0x0083e20000100800 */
        /* <DEDUP_REMOVED lines=8> */
.L_x_871:
[----:B------:R-:W-:-:S04]  /*1bc0*/  ISETP.NE.U32.AND P0, PT, RZ, c[0x0][0x368], PT ;  /* 0x0000da00ff007a0c */ /* 0x000fc80003f05070 */
[----:B------:R-:W-:-:S13]  /*1bd0*/  ISETP.NE.AND.EX P0, PT, RZ, c[0x0][0x36c], PT, P0 ;  /* 0x0000db00ff007a0c */ /* 0x000fda0003f05300 */
[----:B------:R-:W-:Y:S05]  /*1be0*/  @!P0 BRA `(.L_x_872) ;  /* 0x0000004000008947 */ /* 0x000fea0003800000 */
[----:B-1----:R-:W-:-:S04]  /*1bf0*/  LEA R2, P0, R32, c[0x0][0x368], 0x2 ;  /* 0x0000da0020027a11 */ /* 0x002fc800078010ff */
[----:B------:R-:W-:-:S05]  /*1c00*/  LEA.HI.X R3, R32, c[0x0][0x36c], R11, 0x2, P0 ;  /* 0x0000db0020037a11 */ /* 0x000fca00000f140b */
[----:B------:R1:W5:Y:S01]  /*1c10*/  LDG.E R0, [R2.64] ;  /* 0x0000000602007981 */ /* 0x000362000c1e1900 */
[----:B------:R-:W-:Y:S05]  /*1c20*/  BRA `(.L_x_873) ;  /* 0x0000005000007947 */ /* 0x000fea0003800000 */
.L_x_872:
[----:B-1----:R-:W-:Y:S01]  /*1c30*/  MOV R0, c[0x0][0x1d0] ;  /* 0x0000740000007a02 */ /* 0x002fe20000000f00 */
[----:B------:R-:W-:Y:S05]  /*1c40*/  @!P5 BRA `(.L_x_873) ;  /* 0x000000300000d947 */ /* 0x000fea0003800000 */
[----:B------:R-:W2:Y:S04]  /*1c50*/  LDG.E R4, [R2.64] ;  /* 0x0000000602047981 */ /* 0x000ea8000c1e1900 */
[----:B------:R-:W2:Y:S02]  /*1c60*/  LDG.E R0, [R2.64+0x4] ;  /* 0x0000040602007981 */ /* 0x000ea4000c1e1900 */
[----:B--2---:R-:W-:Y:S02]  /*1c70*/  IADD3 R0, -R4, R0, RZ ;  /* 0x0000000004007210 */ /* 0x004fe40007ffe1ff */
.L_x_873:
[----:B-1----:R-:W2:Y:S04]  /*1c80*/  LDL R3, [R1+0x88] ;  /* 0x0000880001037983 */ /* 0x002ea80000100800 */
[----:B------:R-:W3:Y:S04]  /*1c90*/  LDL.LU R2, [R1+0x7c] ;  /* 0x00007c0001027983 */ /* 0x000ee80000300800 */
[----:B------:R-:W4:Y:S01]  /*1ca0*/  LDL.LU R31, [R1+0x2c] ;  /* 0x00002c00011f7983 */ /* 0x000f220000300800 */
[----:B------:R-:W-:-:S05]  /*1cb0*/  IMAD.MOV.U32 R102, RZ, RZ, c[0x0][0x2c4] ;  /* 0x0000b100ff667624 */ /* 0x000fca00078e00ff */
[----:B------:R-:W-:Y:S01]  /*1cc0*/  ISETP.NE.AND P3, PT, R102, 0x1, PT ;  /* 0x000000016600780c */ /* 0x000fe20003f65270 */
[--C-:B-----5:R-:W-:Y:S01]  /*1cd0*/  IMAD.IADD R23, R0, 0x1, -R8.reuse ;  /* 0x0000000100177824 */ /* 0x120fe200078e0a08 */
[----:B------:R-:W-:Y:S01]  /*1ce0*/  BSSY B0, `(.L_x_874) ;  /* 0x0000040000007945 */ /* 0x000fe20003800000 */
[----:B------:R-:W-:Y:S02]  /*1cf0*/  IMAD.IADD R18, R9, 0x1, R8 ;  /* 0x0000000109127824 */ /* 0x000fe400078e0208 */
[----:B--2---:R-:W-:Y:S02]  /*1d00*/  IMAD.MOV.U32 R14, RZ, RZ, R3 ;  /* 0x000000ffff0e7224 */ /* 0x004fe400078e0003 */
[----:B---3--:R-:W-:-:S05]  /*1d10*/  IMAD.SHL.U32 R15, R2, 0x80, RZ ;  /* 0x00000080020f7824 */ /* 0x008fca00078e00ff */
[----:B------:R-:W-:-:S05]  /*1d20*/  IADD3 R2, R15, 0x7f, RZ ;  /* 0x0000007f0f027810 */ /* 0x000fca0007ffe0ff */
[----:B------:R-:W-:-:S04]  /*1d30*/  @P3 IMAD.HI.U32 R3, R2, c[0x0][0x2c8], RZ ;  /* 0x0000b20002033a27 */ /* 0x000fc800078e00ff */
[----:B------:R-:W-:Y:S01]  /*1d40*/  IMAD.MOV.U32 R0, RZ, RZ, R2 ;  /* 0x000000ffff007224 */ /* 0x000fe200078e0002 */
[C---:B------:R-:W-:Y:S02]  /*1d50*/  IADD3 R2, R23.reuse, 0x30, -R14 ;  /* 0x0000003017027810 */ /* 0x040fe40007ffe80e */
[----:B------:R-:W-:Y:S02]  /*1d60*/  @P3 SHF.R.U32.HI R0, RZ, c[0x0][0x2cc], R3 ;  /* 0x0000b300ff003a19 */ /* 0x000fe40000011603 */
[----:B------:R-:W-:-:S03]  /*1d70*/  IADD3 R3, R23, 0x2f, RZ ;  /* 0x0000002f17037810 */ /* 0x000fc60007ffe0ff */
[----:B------:R-:W-:Y:S02]  /*1d80*/  IMAD.IADD R0, R2, 0x1, R0 ;  /* 0x0000000102007824 */ /* 0x000fe400078e0200 */
[----:B------:R-:W-:-:S04]  /*1d90*/  IMAD.HI R2, R3, 0x2aaaaaab, RZ ;  /* 0x2aaaaaab03027827 */ /* 0x000fc800078e02ff */
[----:B------:R-:W-:Y:S01]  /*1da0*/  IMAD.HI R0, R0, 0x2aaaaaab, RZ ;  /* 0x2aaaaaab00007827 */ /* 0x000fe200078e02ff */
[----:B------:R-:W-:-:S04]  /*1db0*/  SHF.R.U32.HI R4, RZ, 0x1f, R2 ;  /* 0x0000001fff047819 */ /* 0x000fc80000011602 */
[----:B------:R-:W-:Y:S02]  /*1dc0*/  SHF.R.U32.HI R3, RZ, 0x1f, R0 ;  /* 0x0000001fff037819 */ /* 0x000fe40000011600 */
[----:B------:R-:W-:Y:S02]  /*1dd0*/  LEA.HI.SX32 R4, R2, R4, 0x1d ;  /* 0x0000000402047211 */ /* 0x000fe400078feaff */
[----:B------:R-:W-:Y:S02]  /*1de0*/  LOP3.LUT R2, R10, 0xff000000, RZ, 0xc0, !PT ;  /* 0xff0000000a027812 */ /* 0x000fe400078ec0ff */
[----:B------:R-:W-:Y:S02]  /*1df0*/  LEA.HI.SX32 R0, R0, R3, 0x1d ;  /* 0x0000000300007211 */ /* 0x000fe400078feaff */
[----:B------:R-:W-:Y:S02]  /*1e00*/  LOP3.LUT R3, R10, 0xff0000, RZ, 0xc0, !PT ;  /* 0x00ff00000a037812 */ /* 0x000fe400078ec0ff */
[----:B------:R-:W-:-:S02]  /*1e10*/  SHF.R.U32.HI R2, RZ, 0x8, R2 ;  /* 0x00000008ff027819 */ /* 0x000fc40000011602 */
[----:B----4-:R-:W-:Y:S02]  /*1e20*/  LOP3.LUT R31, R31, 0xfffffbff, RZ, 0xc0, !PT ;  /* 0xfffffbff1f1f7812 */ /* 0x010fe400078ec0ff */
[----:B------:R-:W-:Y:S02]  /*1e30*/  LEA.HI R3, R3, R2, RZ, 0x10 ;  /* 0x0000000203037211 */ /* 0x000fe400078f80ff */
[----:B------:R-:W-:Y:S02]  /*1e40*/  @P3 LOP3.LUT R31, R31, 0x400, RZ, 0xfc, !PT ;  /* 0x000004001f1f3812 */ /* 0x000fe400078efcff */
[----:B------:R-:W-:Y:S01]  /*1e50*/  LOP3.LUT R16, R3, 0xff, RZ, 0xc0, !PT ;  /* 0x000000ff03107812 */ /* 0x000fe200078ec0ff */
[----:B------:R1:W-:Y:S01]  /*1e60*/  STL [R1+0x9c], R15 ;  /* 0x00009c0f01007387 */ /* 0x0003e20000100800 */
[----:B------:R-:W-:-:S03]  /*1e70*/  SHF.R.U32.HI R5, RZ, 0x10, R3 ;  /* 0x00000010ff057819 */ /* 0x000fc60000011603 */
[----:B------:R1:W-:Y:S01]  /*1e80*/  STL [R1+0x7c], R23 ;  /* 0x00007c1701007387 */ /* 0x0003e20000100800 */
[----:B------:R-:W-:-:S03]  /*1e90*/  IMNMX R6, R4, R0, PT ;  /* 0x0000000004067217 */ /* 0x000fc60003800200 */
[----:B------:R1:W-:Y:S04]  /*1ea0*/  STL [R1+0x2c], R31 ;  /* 0x00002c1f01007387 */ /* 0x0003e80000100800 */
[----:B------:R1:W-:Y:S04]  /*1eb0*/  STL [R1+0xc8], R16 ;  /* 0x0000c81001007387 */ /* 0x0003e80000100800 */
[----:B------:R1:W-:Y:S01]  /*1ec0*/  STL [R1+0x80], R5 ;  /* 0x0000800501007387 */ /* 0x0003e20000100800 */
[----:B------:R-:W-:Y:S01]  /*1ed0*/  ISETP.GE.AND P0, PT, R6, 0x1, PT ;  /* 0x000000010600780c */ /* 0x000fe20003f06270 */
[----:B------:R-:W-:-:S12]  /*1ee0*/  IMAD.MOV.U32 R2, RZ, RZ, RZ ;  /* 0x000000ffff027224 */ /* 0x000fd800078e00ff */
[----:B------:R-:W-:Y:S05]  /*1ef0*/  @!P0 BRA `(.L_x_875) ;  /* 0x000001e000008947 */ /* 0x000fea0003800000 */
[----:B------:R-:W-:-:S04]  /*1f00*/  ISETP.NE.AND P0, PT, R5, RZ, PT ;  /* 0x000000ff0500720c */ /* 0x000fc80003f05270 */
        /* <DEDUP_REMOVED lines=29> */
.L_x_875:
[----:B------:R-:W-:Y:S05]  /*20e0*/  BSYNC B0 ;  /* 0x0000000000007941 */ /* 0x000fea0003800000 */
.L_x_874:
        /* <DEDUP_REMOVED lines=14> */
[----:B------:R2:W-:Y:S01]  /*21d0*/  STL [R1+0x28], R103 ;  /* 0x0000286701007387 */ /* 0x0005e20000100800 */
        /* <DEDUP_REMOVED lines=59> */
[----:B--2---:R-:W-:Y:S01]  /*2590*/  ISETP.NE.U32.AND P0, PT, RZ, c[0x0][0x340], PT ;  /* 0x0000d000ff007a0c */ /* 0x004fe20003f05070 */
[----:B------:R-:W2:Y:S01]  /*25a0*/  LDL.64 R8, [R1+0x70] ;  /* 0x0000700001087983 */ /* 0x000ea20000100a00 */
[----:B------:R-:W-:-:S02]  /*25b0*/  IMAD.MOV.U32 R135, RZ, RZ, R15 ;  /* 0x000000ffff877224 */ /* 0x000fc400078e000f */
[----:B------:R-:W-:Y:S01]  /*25c0*/  ISETP.NE.AND.EX P1, PT, RZ, c[0x0][0x344], PT, P0 ;  /* 0x0000d100ff007a0c */ /* 0x000fe20003f25300 */
[----:B------:R3:W2:Y:S04]  /*25d0*/  LDL.64 R26, [R1+0x70] ;  /* 0x00007000011a7983 */ /* 0x0006a80000100a00 */
[----:B------:R-:W4:Y:S04]  /*25e0*/  LDL R22, [R1+0x8c] ;  /* 0x00008c0001167983 */ /* 0x000f280000100800 */
[----:B------:R-:W5:Y:S04]  /*25f0*/  LDL R20, [R1+0x90] ;  /* 0x0000900001147983 */ /* 0x000f680000100800 */
[----:B------:R-:W-:Y:S01]  /*2600*/  @P1 IMAD.WIDE R2, R32, R13, c[0x0][0x340] ;  /* 0x0000d00020021625 */ /* 0x000fe200078e020d */
[----:B------:R-:W3:Y:S04]  /*2610*/  LDL R30, [R1+0xa4] ;  /* 0x0000a400011e7983 */ /* 0x000ee80000100800 */
[----:B------:R1:W3:Y:S04]  /*2620*/  @P1 LDG.E R19, [R2.64] ;  /* 0x0000000602131981 */ /* 0x0002e8000c1e1900 */
[----:B------:R-:W4:Y:S04]  /*2630*/  LDL R29, [R1+0xa0] ;  /* 0x0000a000011d7983 */ /* 0x000f280000100800 */
[----:B------:R-:W4:Y:S04]  /*2640*/  LDL R78, [R1+0x18] ;  /* 0x00001800014e7983 */ /* 0x000f280000100800 */
[----:B------:R-:W1:Y:S01]  /*2650*/  S2R R4, SR_TID.X ;  /* 0x0000000000047919 */ /* 0x000e620000002100 */
[----:B------:R-:W-:-:S05]  /*2660*/  SHF.R.S32.HI R0, RZ, 0x1f, R12 ;  /* 0x0000001fff007819 */ /* 0x000fca000001140c */
[----:B------:R-:W-:Y:S01]  /*2670*/  IMAD R0, R0, c[0x0][0x178], RZ ;  /* 0x00005e0000007a24 */ /* 0x000fe200078e02ff */
[--C-:B-1----:R-:W-:Y:S02]  /*2680*/  SHF.R.S32.HI R24, RZ, 0x1f, R4.reuse ;  /* 0x0000001fff187819 */ /* 0x102fe40000011404 */
[----:B------:R-:W-:Y:S02]  /*2690*/  SHF.R.S32.HI R118, RZ, 0x1f, R4 ;  /* 0x0000001fff767819 */ /* 0x000fe40000011404 */
[-C--:B------:R-:W-:Y:S02]  /*26a0*/  LEA.HI R24, R24, R4.reuse, RZ, 0x3 ;  /* 0x0000000418187211 */ /* 0x080fe400078f18ff */
[----:B------:R-:W-:Y:S02]  /*26b0*/  LEA.HI R118, R118, R4, RZ, 0x3 ;  /* 0x0000000476767211 */ /* 0x000fe400078f18ff */
[----:B------:R-:W-:Y:S02]  /*26c0*/  LOP3.LUT R24, R24, 0xfffffff8, RZ, 0xc0, !PT ;  /* 0xfffffff818187812 */ /* 0x000fe400078ec0ff */
[----:B------:R-:W-:-:S03]  /*26d0*/  SHF.R.S32.HI R118, RZ, 0x3, R118 ;  /* 0x00000003ff767819 */ /* 0x000fc60000011476 */
[----:B------:R-:W-:Y:S02]  /*26e0*/  IMAD.IADD R24, R4, 0x1, -R24 ;  /* 0x0000000104187824 */ /* 0x000fe400078e0a18 */
[----:B------:R-:W-:-:S04]  /*26f0*/  IMAD.WIDE.U32 R2, R12, c[0x0][0x178], RZ ;  /* 0x00005e000c027a25 */ /* 0x000fc800078e00ff */
[----:B------:R-:W-:Y:S02]  /*2700*/  IMAD R5, R24, 0x20, R118 ;  /* 0x0000002018057824 */ /* 0x000fe400078e0276 */
[----:B------:R-:W-:Y:S02]  /*2710*/  IMAD R0, R12, c[0x0][0x17c], R0 ;  /* 0x00005f000c007a24 */ /* 0x000fe400078e0200 */
[----:B------:R-:W-:Y:S02]  /*2720*/  IMAD.IADD R5, R135, 0x1, R5 ;  /* 0x0000000187057824 */ /* 0x000fe400078e0205 */
[----:B------:R-:W-:Y:S01]  /*2730*/  IMAD.IADD R3, R3, 0x1, R0 ;  /* 0x0000000103037824 */ /* 0x000fe200078e0200 */
[----:B------:R-:W-:Y:S01]  /*2740*/  SEL R6, R11, RZ, !P4 ;  /* 0x000000ff0b067207 */ /* 0x000fe20006000000 */
[----:B------:R-:W-:Y:S01]  /*2750*/  @P3 IMAD.HI.U32 R7, R5, c[0x0][0x2c8], RZ ;  /* 0x0000b20005073a27 */ /* 0x000fe200078e00ff */
[----:B------:R-:W-:-:S03]  /*2760*/  SEL R4, R32, RZ, !P4 ;  /* 0x000000ff20047207 */ /* 0x000fc60006000000 */
        /* <DEDUP_REMOVED lines=8> */
[----:B------:R-:W-:-:S04]  /*27f0*/  IMAD.MOV R4, RZ, RZ, -R0 ;  /* 0x000000ffff047224 */ /* 0x000fc800078e0a00 */
[----:B------:R-:W-:Y:S02]  /*2800*/  IMAD R4, R4, c[0x0][0x2c4], R5 ;  /* 0x0000b10004047a24 */ /* 0x000fe400078e0205 */
[----:B------:R-:W-:Y:S02]  /*2810*/  IMAD R5, R7, c[0x0][0x1b0], RZ ;  /* 0x00006c0007057a24 */ /* 0x000fe400078e02ff */
[----:B------:R-:W-:Y:S02]  /*2820*/  IMAD.IADD R3, R3, 0x1, R6 ;  /* 0x0000000103037824 */ /* 0x000fe400078e0206 */
[C---:B------:R-:W-:Y:S01]  /*2830*/  IMAD R6, R0.reuse, c[0x0][0x1b4], R5 ;  /* 0x00006d0000067a24 */ /* 0x040fe200078e0205 */
[----:B------:R-:W-:Y:S01]  /*2840*/  SHF.R.S32.HI R5, RZ, 0x1f, R4 ;  /* 0x0000001fff057819 */ /* 0x000fe20000011404 */
[----:B------:R-:W-:-:S04]  /*2850*/  IMAD.WIDE.U32 R2, R0, c[0x0][0x1b0], R2 ;  /* 0x00006c0000027a25 */ /* 0x000fc800078e0002 */
[----:B------:R-:W-:Y:S02]  /*2860*/  IMAD R0, R5, c[0x0][0x1a8], RZ ;  /* 0x00006a0005007a24 */ /* 0x000fe400078e02ff */
[----:B------:R-:W-:Y:S02]  /*2870*/  IMAD.IADD R3, R3, 0x1, R6 ;  /* 0x0000000103037824 */ /* 0x000fe400078e0206 */
[C---:B------:R-:W-:Y:S02]  /*2880*/  IMAD R0, R4.reuse, c[0x0][0x1ac], R0 ;  /* 0x00006b0004007a24 */ /* 0x040fe400078e0200 */
[----:B------:R-:W-:-:S04]  /*2890*/  IMAD.WIDE.U32 R2, R4, c[0x0][0x1a8], R2 ;  /* 0x00006a0004027a25 */ /* 0x000fc800078e0002 */
[----:B------:R-:W-:Y:S01]  /*28a0*/  IMAD.IADD R0, R3, 0x1, R0 ;  /* 0x0000000103007824 */ /* 0x000fe200078e0200 */
[----:B------:R-:W-:Y:S01]  /*28b0*/  LEA R13, P0, R2, c[0x0][0x160], 0x1 ;  /* 0x00005800020d7a11 */ /* 0x000fe200078008ff */
[----:B------:R-:W-:Y:S01]  /*28c0*/  WARPSYNC 0xffffffff ;  /* 0xffffffff00007948 */ /* 0x000fe20003800000 */
[----:B------:R-:W-:Y:S01]  /*28d0*/  IMAD R15, R14, c[0x0][0x2c4], RZ ;  /* 0x0000b1000e0f7a24 */ /* 0x000fe200078e02ff */
[----:B------:R-:W-:Y:S01]  /*28e0*/  BAR.SYNC.DEFER_BLOCKING 0x0 ;  /* 0x0000000000007b1d */ /* 0x000fe20000010000 */
[----:B------:R-:W-:-:S05]  /*28f0*/  LEA.HI.X R12, R2, c[0x0][0x164], R0, 0x1, P0 ;  /* 0x00005900020c7a11 */ /* 0x000fca00000f0c00 */
[----:B------:R-:W1:Y:S01]  /*2900*/  SHFL.IDX PT, R2, R13, RZ, 0x181f ;  /* 0x00181fff0d027589 */ /* 0x000e6200000e0000 */
[----:B------:R-:W-:-:S03]  /*2910*/  IMAD.IADD R14, R118, 0x1, R135 ;  /* 0x00000001760e7824 */ /* 0x000fc600078e0287 */
[----:B------:R-:W1:Y:S02]  /*2920*/  SHFL.IDX PT, R3, R12, RZ, 0x181f ;  /* 0x00181fff0c037589 */ /* 0x000e6400000e0000 */
[----:B------:R-:W-:Y:S02]  /*2930*/  ISETP.GE.AND P0, PT, R14, R15, PT ;  /* 0x0000000f0e00720c */ /* 0x000fe40003f06270 */
[----:B------:R-:W-:Y:S01]  /*2940*/  IADD3 R77, R103, -0x1, RZ ;  /* 0xffffffff674d7810 */ /* 0x000fe20007ffe0ff */
[----:B------:R-:W-:-:S05]  /*2950*/  IMAD.MOV.U32 R119, RZ, RZ, R31 ;  /* 0x000000ffff777224 */ /* 0x000fca00078e001f */
[----:B------:R-:W-:Y:S01]  /*2960*/  LOP3.LUT R119, R119, 0xfffffffd, RZ, 0xc0, !PT ;  /* 0xfffffffd77777812 */ /* 0x000fe200078ec0ff */
[----:B--2---:R-:W-:-:S05]  /*2970*/  IMAD.MOV.U32 R26, RZ, RZ, R8 ;  /* 0x000000ffff1a7224 */ /* 0x004fca00078e0008 */
[C---:B------:R-:W-:Y:S02]  /*2980*/  IADD3 R0, R26.reuse, 0x40, RZ ;  /* 0x000000401a007810 */ /* 0x040fe40007ffe0ff */
[C---:B------:R-:W-:Y:S02]  /*2990*/  ISETP.GE.AND P3, PT, R26.reuse, c[0x0][0x198], PT ;  /* 0x000066001a007a0c */ /* 0x040fe40003f66270 */
[----:B------:R-:W-:Y:S02]  /*29a0*/  SHF.R.S32.HI R27, RZ, 0x1f, R26 ;  /* 0x0000001fff1b7819 */ /* 0x000fe4000001141a */
[----:B------:R-:W-:Y:S02]  /*29b0*/  SHF.R.S32.HI R17, RZ, 0x1f, R0 ;  /* 0x0000001fff117819 */ /* 0x000fe40000011400 */
[----:B-1----:R-:W-:Y:S02]  /*29c0*/  @!P0 LEA R6, P2, R26, R2, 0x1 ;  /* 0x000000021a068211 */ /* 0x002fe400078408ff */
[----:B---3--:R-:W-:Y:S01]  /*29d0*/  @P1 SHF.R.S32.HI R16, RZ, 0x1f, R19 ;  /* 0x0000001fff101819 */ /* 0x008fe20000011413 */
[----:B------:R-:W-:-:S02]  /*29e0*/  @!P1 IMAD.MOV.U32 R16, RZ, RZ, R11 ;  /* 0x000000ffff109224 */ /* 0x000fc400078e000b */
[----:B------:R-:W-:Y:S01]  /*29f0*/  @!P1 IMAD.MOV.U32 R19, RZ, RZ, R32 ;  /* 0x000000ffff139224 */ /* 0x000fe200078e0020 */
[C---:B------:R-:W-:Y:S02]  /*2a00*/  @!P0 LEA R10, P1, R0.reuse, R2, 0x1 ;  /* 0x00000002000a8211 */ /* 0x040fe400078208ff */
[----:B------:R-:W-:Y:S02]  /*2a10*/  ISETP.GE.AND P6, PT, R0, c[0x0][0x198], PT ;  /* 0x0000660000007a0c */ /* 0x000fe40003fc6270 */
[----:B----4-:R-:W-:Y:S02]  /*2a20*/  ISETP.GE.AND P5, PT, R22, c[0x0][0x198], PT ;  /* 0x0000660016007a0c */ /* 0x010fe40003fa6270 */
[----:B-----5:R-:W-:Y:S02]  /*2a30*/  ISETP.GE.AND P4, PT, R20, c[0x0][0x198], PT ;  /* 0x0000660014007a0c */ /* 0x020fe40003f86270 */
[-C--:B------:R-:W-:Y:S02]  /*2a40*/  @!P0 LEA.HI.X R7, R26, R3.reuse, R27, 0x1, P2 ;  /* 0x000000031a078211 */ /* 0x080fe400010f0c1b */
[----:B------:R-:W-:-:S02]  /*2a50*/  @!P0 LEA.HI.X R11, R0, R3, R17, 0x1, P1 ;  /* 0x00000003000b8211 */ /* 0x000fc400008f0c11 */
[-C--:B------:R-:W-:Y:S01]  /*2a60*/  @!P0 LEA R8, P2, R22, R2.reuse, 0x1 ;  /* 0x0000000216088211 */ /* 0x080fe200078408ff */
[----:B------:R-:W-:Y:S01]  /*2a70*/  @!PT LDS RZ, [RZ] ;  /* 0x00000000fffff984 */ /* 0x000fe20000000800 */
[----:B------:R1:W-:Y:S01]  /*2a80*/  @!P0 LDGSTS.E.BYPASS.LTC128B.128 [R78+0x4080], [R6.64], !P3 ;  /* 0x04080000064e8fae */ /* 0x0003e2000d901d46 */
[----:B------:R-:W-:-:S03]  /*2a90*/  @!P0 LEA R4, P1, R20, R2, 0x1 ;  /* 0x0000000214048211 */ /* 0x000fc600078208ff */
[----:B------:R-:W2:Y:S01]  /*2aa0*/  SHFL.IDX PT, R2, R13, 0x1, 0x181f ;  /* 0x00381f000d027f89 */ /* 0x000ea200000e0000 */
[-C--:B------:R-:W-:Y:S02]  /*2ab0*/  @!P0 LEA.HI.X R9, R22, R3.reuse, R30, 0x1, P2 ;  /* 0x0000000316098211 */ /* 0x080fe400010f0c1e */
[----:B------:R-:W-:Y:S01]  /*2ac0*/  @!P0 LEA.HI.X R5, R20, R3, R29, 0x1, P1 ;  /* 0x0000000314058211 */ /* 0x000fe200008f0c1d */
[----:B------:R3:W-:Y:S04]  /*2ad0*/  @!P0 LDGSTS.E.BYPASS.LTC128B.128 [R78+0x8080], [R10.64], !P6 ;  /* 0x080800000a4e8fae */ /* 0x0007e8000f101d46 */
[----:B------:R-:W4:Y:S04]  /*2ae0*/  SHFL.IDX PT, R3, R12, 0x1, 0x181f ;  /* 0x00381f000c037f89 */ /* 0x000f2800000e0000 */
[----:B------:R5:W-:Y:S04]  /*2af0*/  @!P0 LDGSTS.E.BYPASS.LTC128B.128 [R78+0xc080], [R8.64], !P5 ;  /* 0x0c080000084e8fae */ /* 0x000be8000e901d46 */
[----:B------:R3:W-:Y:S01]  /*2b00*/  @!P0 LDGSTS.E.BYPASS.LTC128B.128 [R78+0x10080], [R4.64], !P4 ;  /* 0x10080000044e8fae */ /* 0x0007e2000e101d46 */
[----:B-1----:R-:W-:-:S04]  /*2b10*/  IADD3 R6, R14, 0x20, RZ ;  /* 0x000000200e067810 */ /* 0x002fc80007ffe0ff */
[----:B------:R-:W-:-:S13]  /*2b20*/  ISETP.GE.AND P0, PT, R6, R15, PT ;  /* 0x0000000f0600720c */ /* 0x000fda0003f06270 */
[----:B--2---:R-:W-:-:S04]  /*2b30*/  @!P0 LEA R6, P1, R26, R2, 0x1 ;  /* 0x000000021a068211 */ /* 0x004fc800078208ff */
[----:B----4-:R-:W-:Y:S02]  /*2b40*/  @!P0 LEA.HI.X R7, R26, R3, R27, 0x1, P1 ;  /* 0x000000031a078211 */ /* 0x010fe400008f0c1b */
[----:B---3--:R-:W-:-:S03]  /*2b50*/  @!P0 LEA R10, P1, R0, R2, 0x1 ;  /* 0x00000002000a8211 */ /* 0x008fc600078208ff */
[----:B------:R1:W-:Y:S01]  /*2b60*/  @!P0 LDGSTS.E.BYPASS.LTC128B.128 [R78+0x5080], [R6.64], !P3 ;  /* 0x05080000064e8fae */ /* 0x0003e2000d901d46 */
[----:B------:R-:W-:Y:S02]  /*2b70*/  @!P0 LEA.HI.X R11, R0, R3, R17, 0x1, P1 ;  /* 0x00000003000b8211 */ /* 0x000fe400008f0c11 */
[----:B-----5:R-:W-:-:S03]  /*2b80*/  @!P0 LEA R8, P1, R22, R2, 0x1 ;  /* 0x0000000216088211 */ /* 0x020fc600078208ff */
[----:B------:R2:W-:Y:S01]  /*2b90*/  @!P0 LDGSTS.E.BYPASS.LTC128B.128 [R78+0x9080], [R10.64], !P6 ;  /* 0x090800000a4e8fae */ /* 0x0005e2000f101d46 */
[-C--:B------:R-:W-:Y:S02]  /*2ba0*/  @!P0 LEA.HI.X R9, R22, R3.reuse, R30, 0x1, P1 ;  /* 0x0000000316098211 */ /* 0x080fe400008f0c1e */
[C---:B------:R-:W-:Y:S02]  /*2bb0*/  @!P0 LEA R4, P1, R20.reuse, R2, 0x1 ;  /* 0x0000000214048211 */ /* 0x040fe400078208ff */
[----:B------:R-:W3:Y:S02]  /*2bc0*/  SHFL.IDX PT, R2, R13, 0x2, 0x181f ;  /* 0x00581f000d027f89 */ /* 0x000ee400000e0000 */
[----:B------:R-:W-:Y:S02]  /*2bd0*/  @!P0 LEA.HI.X R5, R20, R3, R29, 0x1, P1 ;  /* 0x0000000314058211 */ /* 0x000fe400008f0c1d */
[----:B------:R-:W4:Y:S04]  /*2be0*/  SHFL.IDX PT, R3, R12, 0x2, 0x181f ;  /* 0x00581f000c037f89 */ /* 0x000f2800000e0000 */
[----:B------:R3:W-:Y:S04]  /*2bf0*/  @!P0 LDGSTS.E.BYPASS.LTC128B.128 [R78+0xd080], [R8.64], !P5 ;  /* 0x0d080000084e8fae */ /* 0x0007e8000e901d46 */
[----:B------:R5:W-:Y:S01]  /*2c00*/  @!P0 LDGSTS.E.BYPASS.LTC128B.128 [R78+0x11080], [R4.64], !P4 ;  /* 0x11080000044e8fae */ /* 0x000be2000e101d46 */
[----:B-1----:R-:W-:-:S04]  /*2c10*/  IADD3 R6, R14, 0x40, RZ ;  /* 0x000000400e067810 */ /* 0x002fc80007ffe0ff */
[----:B------:R-:W-:-:S13]  /*2c20*/  ISETP.GE.AND P0, PT, R6, R15, PT ;  /* 0x0000000f0600720c */ /* 0x000fda0003f06270 */
[----:B---3--:R-:W-:-:S04]  /*2c30*/  @!P0 LEA R8, P1, R26, R2, 0x1 ;  /* 0x000000021a088211 */ /* 0x008fc800078208ff */
[-C--:B----4-:R-:W-:Y:S02]  /*2c40*/  @!P0 LEA.HI.X R9, R26, R3.reuse, R27, 0x1, P1 ;  /* 0x000000031a098211 */ /* 0x090fe400008f0c1b */
[CC--:B------:R-:W-:Y:S01]  /*2c50*/  @!P0 LEA R6, P1, R0.reuse, R2.reuse, 0x1 ;  /* 0x0000000200068211 */ /* 0x0c0fe200078208ff */
[----:B--2---:R-:W1:Y:S03]  /*2c60*/  SHFL.IDX PT, R11, R13, 0x3, 0x181f ;  /* 0x00781f000d0b7f89 */ /* 0x004e6600000e0000 */
[----:B------:R-:W-:Y:S01]  /*2c70*/  @!P0 LEA.HI.X R7, R0, R3, R17, 0x1, P1 ;  /* 0x0000000300078211 */ /* 0x000fe200008f0c11 */
[----:B------:R2:W-:Y:S01]  /*2c80*/  @!P0 LDGSTS.E.BYPASS.LTC128B.128 [R78+0x6080], [R8.64], !P3 ;  /* 0x06080000084e8fae */ /* 0x0005e2000d901d46 */
[----:B-----5:R-:W-:-:S03]  /*2c90*/  @!P0 LEA R4, P1, R22, R2, 0x1 ;  /* 0x0000000216048211 */ /* 0x020fc600078208ff */
[----:B------:R1:W-:Y:S01]  /*2ca0*/  @!P0 LDGSTS.E.BYPASS.LTC128B.128 [R78+0xa080], [R6.64], !P6 ;  /* 0x0a080000064e8fae */ /* 0x0003e2000f101d46 */
[-C--:B------:R-:W-:Y:S02]  /*2cb0*/  @!P0 LEA.HI.X R5, R22, R3.reuse, R30, 0x1, P1 ;  /* 0x0000000316058211 */ /* 0x080fe400008f0c1e */
[C---:B------:R-:W-:Y:S01]  /*2cc0*/  @!P0 LEA R2, P1, R20.reuse, R2, 0x1 ;  /* 0x0000000214028211 */ /* 0x040fe200078208ff */
[----:B------:R-:W3:Y:S03]  /*2cd0*/  SHFL.IDX PT, R10, R12, 0x3, 0x181f ;  /* 0x00781f000c0a7f89 */ /* 0x000ee600000e0000 */
[----:B------:R-:W-:Y:S01]  /*2ce0*/  @!P0 LEA.HI.X R3, R20, R3, R29, 0x1, P1 ;  /* 0x0000000314038211 */ /* 0x000fe200008f0c1d */
[----:B------:R4:W-:Y:S04]  /*2cf0*/  @!P0 LDGSTS.E.BYPASS.LTC128B.128 [R78+0xe080], [R4.64], !P5 ;  /* 0x0e080000044e8fae */ /* 0x0009e8000e901d46 */
[----:B------:R5:W-:Y:S01]  /*2d00*/  @!P0 LDGSTS.E.BYPASS.LTC128B.128 [R78+0x12080], [R2.64], !P4 ;  /* 0x12080000024e8fae */ /* 0x000be2000e101d46 */
[----:B----4-:R-:W-:-:S02]  /*2d10*/  IADD3 R4, R14, 0x60, RZ ;  /* 0x000000600e047810 */ /* 0x010fc40007ffe0ff */
[----:B-----5:R-:W-:Y:S02]  /*2d20*/  SHF.R.S32.HI R3, RZ, 0x1f, R18 ;  /* 0x0000001fff037819 */ /* 0x020fe40000011412 */
[----:B------:R-:W-:-:S04]  /*2d30*/  IADD3 R2, P0, R118, R18, RZ ;  /* 0x0000001276027210 */ /* 0x000fc80007f1e0ff */
[----:B------:R-:W-:Y:S02]  /*2d40*/  LEA.HI.X.SX32 R3, R118, R3, 0x1, P0 ;  /* 0x0000000376037211 */ /* 0x000fe400000f0eff */
[----:B------:R-:W-:Y:S01]  /*2d50*/  ISETP.GE.AND P0, PT, R4, R15, PT ;  /* 0x0000000f0400720c */ /* 0x000fe20003f06270 */
[----:B------:R-:W-:Y:S02]  /*2d60*/  IMAD.MOV.U32 R15, RZ, RZ, 0x30 ;  /* 0x00000030ff0f7424 */ /* 0x000fe400078e00ff */
[----:B--2---:R-:W-:-:S10]  /*2d70*/  IMAD R8, R3, c[0x0][0x1e0], RZ ;  /* 0x0000780003087a24 */ /* 0x004fd400078e02ff */
[----:B-1----:R-:W-:-:S04]  /*2d80*/  @!P0 LEA R6, P1, R26, R11, 0x1 ;  /* 0x0000000b1a068211 */ /* 0x002fc800078208ff */
[--C-:B---3--:R-:W-:Y:S01]  /*2d90*/  @!P0 LEA.HI.X R7, R26, R10, R27.reuse, 0x1, P1 ;  /* 0x0000000a1a078211 */ /* 0x108fe200008f0c1b */
[----:B------:R-:W-:-:S04]  /*2da0*/  IMAD.WIDE.U32 R4, R2, c[0x0][0x1e0], R26 ;  /* 0x0000780002047a25 */ /* 0x000fc800078e001a */
[----:B------:R1:W-:Y:S01]  /*2db0*/  @!P0 LDGSTS.E.BYPASS.LTC128B.128 [R78+0x7080], [R6.64], !P3 ;  /* 0x07080000064e8fae */ /* 0x0003e2000d901d46 */
[C---:B------:R-:W-:Y:S02]  /*2dc0*/  IMAD R8, R2.reuse, c[0x0][0x1e4], R8 ;  /* 0x0000790002087a24 */ /* 0x040fe400078e0208 */
[----:B------:R-:W-:Y:S02]  /*2dd0*/  IMAD R12, R3, c[0x0][0x208], RZ ;  /* 0x00008200030c7a24 */ /* 0x000fe400078e02ff */
[----:B------:R-:W-:Y:S02]  /*2de0*/  IMAD R15, R103, -0x30, R15 ;  /* 0xffffffd0670f7824 */ /* 0x000fe400078e020f */
[----:B------:R-:W-:Y:S01]  /*2df0*/  IMAD.IADD R3, R5, 0x1, R8 ;  /* 0x0000000105037824 */ /* 0x000fe200078e0208 */
[----:B------:R-:W-:Y:S01]  /*2e00*/  SHF.R.S32.HI R18, RZ, 0x1f, R77 ;  /* 0x0000001fff127819 */ /* 0x000fe2000001144d */
[----:B------:R-:W-:Y:S01]  /*2e10*/  IMAD.WIDE.U32 R8, R2, c[0x0][0x208], R26 ;  /* 0x0000820002087a25 */ /* 0x000fe200078e001a */
[----:B------:R-:W-:-:S03]  /*2e20*/  ISETP.NE.AND P2, PT, R21, RZ, PT ;  /* 0x000000ff1500720c */ /* 0x000fc60003f45270 */
[----:B------:R-:W-:Y:S02]  /*2e30*/  IMAD R12, R2, c[0x0][0x20c], R12 ;  /* 0x00008300020c7a24 */ /* 0x000fe400078e020c */
[----:B------:R-:W-:Y:S02]  /*2e40*/  IMAD.MOV.U32 R2, RZ, RZ, R4 ;  /* 0x000000ffff027224 */ /* 0x000fe400078e0004 */
[----:B------:R-:W-:Y:S01]  /*2e50*/  IMAD.IADD R76, R23, 0x1, R15 ;  /* 0x00000001174c7824 */ /* 0x000fe200078e020f */
[----:B-1----:R-:W-:-:S04]  /*2e60*/  @!P0 LEA R6, P1, R0, R11, 0x1 ;  /* 0x0000000b00068211 */ /* 0x002fc800078208ff */
[C---:B------:R-:W-:Y:S02]  /*2e70*/  @!P0 LEA.HI.X R7, R0.reuse, R10, R17, 0x1, P1 ;  /* 0x0000000a00078211 */ /* 0x040fe400008f0c11 */
[----:B------:R-:W-:Y:S01]  /*2e80*/  ISETP.GE.AND P1, PT, R0, c[0x0][0x1d4], PT ;  /* 0x0000750000007a0c */ /* 0x000fe20003f26270 */
[----:B------:R-:W-:Y:S02]  /*2e90*/  IMAD.WIDE.U32 R4, R25, c[0x0][0x1e8], R2 ;  /* 0x00007a0019047a25 */ /* 0x000fe400078e0002 */
[----:B------:R1:W-:Y:S02]  /*2ea0*/  @!P0 LDGSTS.E.BYPASS.LTC128B.128 [R78+0xb080], [R6.64], !P6 ;  /* 0x0b080000064e8fae */ /* 0x0003e4000f101d46 */
[----:B------:R-:W-:Y:S01]  /*2eb0*/  IMAD.IADD R3, R9, 0x1, R12 ;  /* 0x0000000109037824 */ /* 0x000fe200078e020c */
[----:B------:R-:W-:Y:S01]  /*2ec0*/  SEL R12, R16, RZ, !P2 ;  /* 0x000000ff100c7207 */ /* 0x000fe20005000000 */
[----:B------:R-:W-:Y:S01]  /*2ed0*/  IMAD.MOV.U32 R2, RZ, RZ, R8 ;  /* 0x000000ffff027224 */ /* 0x000fe200078e0008 */
[----:B------:R-:W-:Y:S01]  /*2ee0*/  SEL R0, R19, RZ, !P2 ;  /* 0x000000ff13007207 */ /* 0x000fe20005000000 */
[----:B------:R-:W-:-:S02]  /*2ef0*/  IMAD R5, R25, c[0x0][0x1ec], R5 ;  /* 0x00007b0019057a24 */ /* 0x000fc400078e0205 */
[----:B------:R-:W-:Y:S02]  /*2f00*/  IMAD R9, R12, c[0x0][0x1f0], RZ ;  /* 0x00007c000c097a24 */ /* 0x000fe400078e02ff */
[----:B------:R-:W-:Y:S01]  /*2f10*/  @P1 LOP3.LUT R119, R119, 0x2, RZ, 0xfc, !PT ;  /* 0x0000000277771812 */ /* 0x000fe200078efcff */
[----:B------:R-:W-:-:S04]  /*2f20*/  IMAD.WIDE.U32 R82, R0, c[0x0][0x1f0], R4 ;  /* 0x00007c0000527a25 */ /* 0x000fc800078e0004 */
[----:B------:R-:W-:-:S04]  /*2f30*/  IMAD.WIDE.U32 R16, R77, c[0x0][0x1e0], RZ ;  /* 0x000078004d107a25 */ /* 0x000fc800078e00ff */
[----:B-1----:R-:W-:Y:S01]  /*2f40*/  IMAD R6, R18, c[0x0][0x1e0], RZ ;  /* 0x0000780012067a24 */ /* 0x002fe200078e02ff */
[----:B------:R-:W-:-:S03]  /*2f50*/  IMNMX R7, R76, 0x30, PT ;  /* 0x000000304c077817 */ /* 0x000fc60003800200 */
[----:B------:R-:W-:Y:S01]  /*2f60*/  IMAD R14, R77, c[0x0][0x1e4], R6 ;  /* 0x000079004d0e7a24 */ /* 0x000fe200078e0206 */
[-C--:B------:R-:W-:Y:S01]  /*2f70*/  @!P0 LEA R6, P1, R22, R11.reuse, 0x1 ;  /* 0x0000000b16068211 */ /* 0x080fe200078208ff */
[----:B------:R-:W-:Y:S02]  /*2f80*/  IMAD.IADD R8, R7, 0x1, -R118 ;  /* 0x0000000107087824 */ /* 0x000fe400078e0a76 */
[----:B------:R-:W-:Y:S01]  /*2f90*/  IMAD R13, R0, c[0x0][0x1f4], R9 ;  /* 0x00007d00000d7a24 */ /* 0x000fe200078e0209 */
[-C--:B------:R-:W-:Y:S02]  /*2fa0*/  @!P0 LEA.HI.X R7, R22, R10.reuse, R30, 0x1, P1 ;  /* 0x0000000a16078211 */ /* 0x080fe400008f0c1e */
[----:B------:R-:W-:Y:S02]  /*2fb0*/  ISETP.GE.AND P2, PT, R8, 0x1, PT ;  /* 0x000000010800780c */ /* 0x000fe40003f46270 */
[C---:B------:R-:W-:Y:S01]  /*2fc0*/  @!P0 LEA R4, P1, R20.reuse, R11, 0x1 ;  /* 0x0000000b14048211 */ /* 0x040fe200078208ff */
[----:B------:R-:W-:Y:S01]  /*2fd0*/  IMAD.IADD R9, R17, 0x1, R14 ;  /* 0x0000000111097824 */ /* 0x000fe200078e020e */
[----:B------:R1:W-:Y:S01]  /*2fe0*/  @!P0 LDGSTS.E.BYPASS.LTC128B.128 [R78+0xf080], [R6.64], !P5 ;  /* 0x0f080000064e8fae */ /* 0x0003e2000e901d46 */
[----:B------:R-:W-:Y:S01]  /*2ff0*/  IMAD.IADD R81, R83, 0x1, R13 ;  /* 0x0000000153517824 */ /* 0x000fe200078e020d */
[----:B------:R-:W-:Y:S01]  /*3000*/  @!P0 LEA.HI.X R5, R20, R10, R29, 0x1, P1 ;  /* 0x0000000a14058211 */ /* 0x000fe200008f0c1d */
[----:B------:R-:W-:Y:S01]  /*3010*/  IMAD.MOV.U32 R80, RZ, RZ, R82 ;  /* 0x000000ffff507224 */ /* 0x000fe200078e0052 */
[----:B------:R-:W-:Y:S01]  /*3020*/  ISETP.GE.AND P3, PT, R26, c[0x0][0x1d4], PT ;  /* 0x000075001a007a0c */ /* 0x000fe20003f66270 */
[----:B------:R-:W-:-:S02]  /*3030*/  IMAD R9, R9, 0x30, RZ ;  /* 0x0000003009097824 */ /* 0x000fc400078e02ff */
[----:B------:R2:W-:Y:S01]  /*3040*/  @!P0 LDGSTS.E.BYPASS.LTC128B.128 [R78+0x13080], [R4.64], !P4 ;  /* 0x13080000044e8fae */ /* 0x0005e2000e101d46 */
[----:B------:R-:W-:Y:S02]  /*3050*/  LOP3.LUT P4, RZ, R119, 0x2, RZ, 0xc0, !PT ;  /* 0x0000000277ff7812 */ /* 0x000fe4000788c0ff */
[----:B------:R-:W-:Y:S01]  /*3060*/  ISETP.GE.AND P6, PT, R22, c[0x0][0x1d4], PT ;  /* 0x0000750016007a0c */ /* 0x000fe20003fc6270 */
[----:B------:R-:W0:Y:S01]  /*3070*/  LDGDEPBAR ;  /* 0x00000000000079af */ /* 0x000e220000000000 */
[----:B------:R-:W-:Y:S02]  /*3080*/  ISETP.GE.AND P5, PT, R20, c[0x0][0x1d4], PT ;  /* 0x0000750014007a0c */ /* 0x000fe40003fa6270 */
[----:B------:R-:W-:Y:S01]  /*3090*/  ISETP.GE.AND P1, PT, R8, 0x21, PT ;  /* 0x000000210800780c */ /* 0x000fe20003f26270 */
[----:B------:R-:W-:Y:S02]  /*30a0*/  IMAD R8, R12, c[0x0][0x218], RZ ;  /* 0x000086000c087a24 */ /* 0x000fe400078e02ff */
[----:B-1----:R-:W-:-:S04]  /*30b0*/  IMAD.WIDE.U32 R6, R16, 0x30, R80 ;  /* 0x0000003010067825 */ /* 0x002fc800078e0050 */
[----:B------:R-:W-:Y:S02]  /*30c0*/  IMAD.IADD R7, R7, 0x1, R9 ;  /* 0x0000000107077824 */ /* 0x000fe400078e0209 */
[----:B--2---:R-:W-:Y:S01]  /*30d0*/  IMAD.WIDE.U32 R4, R25, c[0x0][0x210], R2 ;  /* 0x0000840019047a25 */ /* 0x004fe200078e0002 */
[----:B------:R-:W-:-:S03]  /*30e0*/  @P2 LEA R2, P0, R6, c[0x0][0x1c8], 0x1 ;  /* 0x0000720006022a11 */ /* 0x000fc600078008ff */
[----:B------:R-:W-:Y:S01]  /*30f0*/  IMAD R5, R25, c[0x0][0x214], R5 ;  /* 0x0000850019057a24 */ /* 0x000fe200078e0205 */
[----:B------:R-:W-:Y:S01]  /*3100*/  @P2 LEA.HI.X R3, R6, c[0x0][0x1cc], R7, 0x1, P0 ;  /* 0x0000730006032a11 */ /* 0x000fe200000f0c07 */
[----:B------:R-:W-:Y:S01]  /*3110*/  IMAD.MOV.U32 R9, RZ, RZ, 0x20 ;  /* 0x00000020ff097424 */ /* 0x000fe200078e00ff */
[----:B------:R-:W-:Y:S01]  /*3120*/  LOP3.LUT R119, R119, 0xfffffffe, RZ, 0xc0, !PT ;  /* 0xfffffffe77777812 */ /* 0x000fe200078ec0ff */
[C---:B------:R-:W-:Y:S02]  /*3130*/  IMAD R8, R0.reuse, c[0x0][0x21c], R8 ;  /* 0x0000870000087a24 */ /* 0x040fe400078e0208 */
[----:B------:R-:W-:Y:S01]  /*3140*/  IMAD.WIDE.U32 R20, R0, c[0x0][0x218], R4 ;  /* 0x0000860000147a25 */ /* 0x000fe200078e0004 */
[----:B------:R1:W-:Y:S01]  /*3150*/  @P2 LDGSTS.E.BYPASS.LTC128B.128 [R78+0x14080], [R2.64], !P3 ;  /* 0x14080000024e2fae */ /* 0x0003e2000d901d46 */
[----:B------:R-:W-:Y:S02]  /*3160*/  @P3 LOP3.LUT R119, R119, 0x1, RZ, 0xfc, !PT ;  /* 0x0000000177773812 */ /* 0x000fe400078efcff */
[----:B------:R-:W-:Y:S01]  /*3170*/  IMAD.WIDE.U32 R10, R9, c[0x0][0x1e0], RZ ;  /* 0x00007800090a7a25 */ /* 0x000fe200078e00ff */
[----:B------:R1:W-:Y:S04]  /*3180*/  @P2 LDGSTS.E.BYPASS.LTC128B.128 [R78+0x15880], [R2.64+0x80], !P4 ;  /* 0x15880080024e2fae */ /* 0x0003e8000e101d46 */
[----:B------:R1:W-:Y:S01]  /*3190*/  @P2 LDGSTS.E.BYPASS.LTC128B.128 [R78+0x17080], [R2.64+0x100], !P6 ;  /* 0x17080100024e2fae */ /* 0x0003e2000f101d46 */
[----:B------:R-:W-:Y:S01]  /*31a0*/  IMAD.IADD R17, R21, 0x1, R8 ;  /* 0x0000000115117824 */ /* 0x000fe200078e0208 */
[----:B------:R-:W-:Y:S01]  /*31b0*/  @P1 IADD3 R0, P0, R6, R10, RZ ;  /* 0x0000000a06001210 */ /* 0x000fe20007f1e0ff */
[----:B------:R-:W-:Y:S01]  /*31c0*/  IMAD.MOV.U32 R16, RZ, RZ, R20 ;  /* 0x000000ffff107224 */ /* 0x000fe200078e0014 */
[----:B------:R1:W-:Y:S04]  /*31d0*/  @P2 LDGSTS.E.BYPASS.LTC128B.128 [R78+0x18880], [R2.64+0x180], !P5 ;  /* 0x18880180024e2fae */ /* 0x0003e8000e901d46 */
[----:B------:R-:W-:Y:S04]  /*31e0*/  STL [R1+0x74], R27 ;  /* 0x0000741b01007387 */ /* 0x000fe80000100800 */
[----:B------:R-:W-:Y:S04]  /*31f0*/  STL.64 [R1+0x50], R82 ;  /* 0x0000505201007387 */ /* 0x000fe80000100a00 */
[----:B------:R-:W-:Y:S04]  /*3200*/  STL.64 [R1+0x40], R80 ;  /* 0x0000405001007387 */ /* 0x000fe80000100a00 */
[----:B------:R-:W-:Y:S04]  /*3210*/  STL [R1+0x2c], R119 ;  /* 0x00002c7701007387 */ /* 0x000fe80000100800 */
[----:B------:R-:W-:Y:S01]  /*3220*/  STL.64 [R1+0x58], R20 ;  /* 0x0000581401007387 */ /* 0x000fe20000100a00 */
[----:B-1----:R-:W-:-:S03]  /*3230*/  IMAD R3, R9, c[0x0][0x1e4], RZ ;  /* 0x0000790009037a24 */ /* 0x002fc600078e02ff */
[----:B------:R-:W-:Y:S02]  /*3240*/  STL.64 [R1+0x48], R16 ;  /* 0x0000481001007387 */ /* 0x000fe40000100a00 */
[----:B------:R-:W-:Y:S02]  /*3250*/  @P1 IADD3.X R3, R7, R11, R3, P0, !PT ;  /* 0x0000000b07031210 */ /* 0x000fe400007fe403 */
[----:B------:R-:W2:Y:S04]  /*3260*/  LDL R10, [R1+0x14] ;  /* 0x00001400010a7983 */ /* 0x000ea80000100800 */
[----:B------:R-:W3:Y:S04]  /*3270*/  LDL R11, [R1+0xc] ;  /* 0x00000c00010b7983 */ /* 0x000ee80000100800 */
[----:B------:R-:W4:Y:S01]  /*3280*/  LDL R9, [R1+0x10] ;  /* 0x0000100001097983 */ /* 0x000f220000100800 */
[----:B------:R-:W-:-:S04]  /*3290*/  IMAD R2, R18, c[0x0][0x208], RZ ;  /* 0x0000820012027a24 */ /* 0x000fc800078e02ff */
[----:B------:R-:W-:Y:S01]  /*32a0*/  IMAD R6, R77, c[0x0][0x20c], R2 ;  /* 0x000083004d067a24 */ /* 0x000fe200078e0202 */
[----:B------:R-:W-:-:S04]  /*32b0*/  @P1 LEA R2, P0, R0, c[0x0][0x1c8], 0x1 ;  /* 0x0000720000021a11 */ /* 0x000fc800078008ff */
[----:B------:R-:W-:-:S05]  /*32c0*/  @P1 LEA.HI.X R3, R0, c[0x0][0x1cc], R3, 0x1, P0 ;  /* 0x0000730000031a11 */ /* 0x000fca00000f0c03 */
[----:B------:R1:W-:Y:S04]  /*32d0*/  @P1 LDGSTS.E.BYPASS.LTC128B.128 [R78+0x15080], [R2.64], !P3 ;  /* 0x15080000024e1fae */ /* 0x0003e8000d901d46 */
[----:B------:R1:W-:Y:S04]  /*32e0*/  @P1 LDGSTS.E.BYPASS.LTC128B.128 [R78+0x16880], [R2.64+0x80], !P4 ;  /* 0x16880080024e1fae */ /* 0x0003e8000e101d46 */
[----:B------:R1:W-:Y:S04]  /*32f0*/  @P1 LDGSTS.E.BYPASS.LTC128B.128 [R78+0x18080], [R2.64+0x100], !P6 ;  /* 0x18080100024e1fae */ /* 0x0003e8000f101d46 */
[----:B------:R1:W-:Y:S04]  /*3300*/  @P1 LDGSTS.E.BYPASS.LTC128B.128 [R78+0x19880], [R2.64+0x180], !P5 ;  /* 0x19880180024e1fae */ /* 0x0003e8000e901d46 */
[----:B------:R-:W0:Y:S04]  /*3310*/  LDGDEPBAR ;  /* 0x00000000000079af */ /* 0x000e280000000000 */
[----:B------:R-:W5:Y:S04]  /*3320*/  S2R R14, SR_TID.X ;  /* 0x00000000000e7919 */ /* 0x000f680000002100 */
[----:B------:R-:W1:Y:S01]  /*3330*/  S2R R13, SR_TID.X ;  /* 0x00000000000d7919 */ /* 0x000e620000002100 */
[----:B------:R-:W-:-:S04]  /*3340*/  DEPBAR.LE SB0, 0x1 ;  /* 0x000080400000791a */ /* 0x000fc80000000000 */
[----:B------:R-:W-:Y:S01]  /*3350*/  BAR.SYNC.DEFER_BLOCKING 0x0 ;  /* 0x0000000000007b1d */ /* 0x000fe20000010000 */
[----:B-----5:R-:W-:-:S04]  /*3360*/  SHF.R.S32.HI R12, RZ, 0x1f, R14 ;  /* 0x0000001fff0c7819 */ /* 0x020fc8000001140e */
[----:B------:R-:W-:Y:S01]  /*3370*/  LEA.HI R12, R12, R14, RZ, 0x5 ;  /* 0x0000000e0c0c7211 */ /* 0x000fe200078f28ff */
[----:B------:R-:W-:Y:S01]  /*3380*/  IMAD.WIDE.U32 R4, R77, c[0x0][0x208], RZ ;  /* 0x000082004d047a25 */ /* 0x000fe200078e00ff */
[----:B-1----:R-:W-:Y:S02]  /*3390*/  ISETP.GT.AND P2, PT, R13, 0x7f, PT ;  /* 0x0000007f0d00780c */ /* 0x002fe40003f44270 */
[----:B------:R-:W-:Y:S01]  /*33a0*/  SHF.R.S32.HI R12, RZ, 0x5, R12 ;  /* 0x00000005ff0c7819 */ /* 0x000fe2000001140c */
[----:B------:R-:W-:-:S04]  /*33b0*/  IMAD.IADD R6, R5, 0x1, R6 ;  /* 0x0000000105067824 */ /* 0x000fc800078e0206 */
[----:B------:R-:W-:Y:S02]  /*33c0*/  IMAD R12, R12, 0x800, R239 ;  /* 0x000008000c0c7824 */ /* 0x000fe400078e02ef */
[----:B------:R-:W-:-:S04]  /*33d0*/  IMAD.WIDE.U32 R4, R4, 0x30, R16 ;  /* 0x0000003004047825 */ /* 0x000fc800078e0010 */
[----:B------:R-:W-:Y:S01]  /*33e0*/  IMAD R0, R6, 0x30, RZ ;  /* 0x0000003006007824 */ /* 0x000fe200078e02ff */
[----:B------:R-:W-:Y:S04]  /*33f0*/  LDSM.16.M88.4 R160, [R12] ;  /* 0x000000000ca0783b */ /* 0x000fe80000000200 */
[----:B------:R-:W-:Y:S04]  /*3400*/  LDSM.16.M88.4 R188, [R12+0x4000] ;  /* 0x004000000cbc783b */ /* 0x000fe80000000200 */
[----:B------:R-:W-:Y:S04]  /*3410*/  LDSM.16.M88.4 R204, [R12+0x8000] ;  /* 0x008000000ccc783b */ /* 0x000fe80000000200 */
[----:B------:R-:W-:Y:S01]  /*3420*/  LDSM.16.M88.4 R220, [R12+0xc000] ;  /* 0x00c000000cdc783b */ /* 0x000fe20000000200 */
[----:B------:R-:W-:Y:S01]  /*3430*/  IMAD.IADD R5, R5, 0x1, R0 ;  /* 0x0000000105057824 */ /* 0x000fe200078e0200 */
[----:B------:R-:W-:Y:S01]  /*3440*/  LEA R6, P0, R4, c[0x0][0x1f8], 0x1 ;  /* 0x00007e0004067a11 */ /* 0x000fe200078008ff */
[----:B------:R-:W-:-:S02]  /*3450*/  @!P2 IMAD.MOV.U32 R0, RZ, RZ, c[0x0][0x208] ;  /* 0x00008200ff00a624 */ /* 0x000fc400078e00ff */
[----:B------:R-:W-:Y:S01]  /*3460*/  @!P2 IMAD.MOV.U32 R2, RZ, RZ, c[0x0][0x20c] ;  /* 0x00008300ff02a624 */ /* 0x000fe200078e00ff */
[----:B------:R-:W-:Y:S02]  /*3470*/  LEA.HI.X R7, R4, c[0x0][0x1fc], R5, 0x1, P0 ;  /* 0x00007f0004077a11 */ /* 0x000fe400000f0c05 */
[----:B------:R-:W-:-:S04]  /*3480*/  @!P2 LEA R4, P0, R0, R6, 0x6 ;  /* 0x000000060004a211 */ /* 0x000fc800078030ff */
[----:B------:R-:W-:Y:S02]  /*3490*/  @!P2 LEA.HI.X R5, R0, R7, R2, 0x6, P0 ;  /* 0x000000070005a211 */ /* 0x000fe400000f3402 */
[----:B------:R-:W-:Y:S02]  /*34a0*/  SEL R0, RZ, 0xffffffff, P4 ;  /* 0xffffffffff007807 */ /* 0x000fe40002000000 */
[----:B------:R-:W-:Y:S02]  /*34b0*/  LOP3.LUT P0, RZ, R24, 0x2, RZ, 0xc0, !PT ;  /* 0x0000000218ff7812 */ /* 0x000fe4000780c0ff */
[----:B------:R-:W-:Y:S01]  /*34c0*/  SEL R2, RZ, 0x1, P3 ;  /* 0x00000001ff027807 */ /* 0x000fe20001800000 */
[----:B------:R-:W-:-:S05]  /*34d0*/  IMAD.SHL.U32 R0, R0, 0x2, RZ ;  /* 0x0000000200007824 */ /* 0x000fca00078e00ff */
[----:B------:R-:W-:Y:S02]  /*34e0*/  LOP3.LUT R3, R0, 0x2, R2, 0xe2, !PT ;  /* 0x0000000200037812 */ /* 0x000fe400078ee202 */
[----:B------:R-:W-:Y:S02]  /*34f0*/  SEL R2, RZ, 0x4, P6 ;  /* 0x00000004ff027807 */ /* 0x000fe40003000000 */
[----:B------:R-:W-:Y:S01]  /*3500*/  SEL R0, RZ, 0x8, P5 ;  /* 0x00000008ff007807 */ /* 0x000fe20002800000 */
[----:B------:R-:W-:Y:S01]  /*3510*/  IMAD.MOV.U32 R8, RZ, RZ, 0x40 ;  /* 0x00000040ff087424 */ /* 0x000fe200078e00ff */
[----:B------:R-:W-:Y:S02]  /*3520*/  IADD3 R243, R236, 0x20, RZ ;  /* 0x00000020ecf37810 */ /* 0x000fe40007ffe0ff */
[----:B------:R-:W-:Y:S02]  /*3530*/  LOP3.LUT R3, R0, R3, R2, 0xfe, !PT ;  /* 0x0000000300037212 */ /* 0x000fe400078efe02 */
[----:B------:R-:W-:-:S02]  /*3540*/  @P0 IADD3 R243, R236, -0x20, RZ ;  /* 0xffffffe0ecf30810 */ /* 0x000fc40007ffe0ff */
[----:B------:R-:W-:Y:S02]  /*3550*/  LOP3.LUT P0, RZ, R24, 0x4, RZ, 0xc0, !PT ;  /* 0x0000000418ff7812 */ /* 0x000fe4000780c0ff */
[----:B------:R-:W-:Y:S02]  /*3560*/  IADD3 R2, R15, R23, -R118 ;  /* 0x000000170f027210 */ /* 0x000fe40007ffe876 */
[C---:B------:R-:W-:Y:S02]  /*3570*/  LOP3.LUT P3, RZ, R3.reuse, 0x1, RZ, 0xc0, !PT ;  /* 0x0000000103ff7812 */ /* 0x040fe4000786c0ff */
[----:B------:R-:W-:Y:S02]  /*3580*/  SEL R0, R8, 0xffffffc0, !P0 ;  /* 0xffffffc008007807 */ /* 0x000fe40004000000 */
[----:B------:R-:W-:Y:S02]  /*3590*/  ISETP.LT.OR P0, PT, R2, 0x1, !P3 ;  /* 0x000000010200780c */ /* 0x000fe40005f01670 */
[----:B------:R-:W-:-:S02]  /*35a0*/  LOP3.LUT P2, RZ, R3, 0x2, RZ, 0xc0, !PT ;  /* 0x0000000203ff7812 */ /* 0x000fc4000784c0ff */
[----:B------:R-:W-:Y:S01]  /*35b0*/  LOP3.LUT P1, RZ, R3, 0x4, RZ, 0xc0, !PT ;  /* 0x0000000403ff7812 */ /* 0x000fe2000782c0ff */
[----:B------:R-:W-:Y:S01]  /*35c0*/  IMAD.IADD R238, R236, 0x1, R0 ;  /* 0x00000001ecee7824 */ /* 0x000fe200078e0200 */
[----:B--2---:R-:W-:Y:S04]  /*35d0*/  LDSM.16.M88.4 R180, [R10] ;  /* 0x000000000ab4783b */ /* 0x004fe80000000200 */
[----:B---3--:R-:W-:Y:S04]  /*35e0*/  LDSM.16.M88.4 R164, [R11] ;  /* 0x000000000ba4783b */ /* 0x008fe80000000200 */
[----:B----4-:R-:W-:Y:S04]  /*35f0*/  LDSM.16.M88.4 R184, [R9] ;  /* 0x0000000009b8783b */ /* 0x010fe80000000200 */
        /* <DEDUP_REMOVED lines=12> */
[----:B------:R-:W1:Y:S04]  /*36c0*/  LDSM.16.M88.4 R8, [R236] ;  /* 0x00000000ec08783b */ /* 0x000e680000000200 */
[----:B------:R-:W2:Y:S04]  /*36d0*/  LDSM.16.M88.4 R20, [R236+0x800] ;  /* 0x00080000ec14783b */ /* 0x000ea80000000200 */
[----:B------:R-:W-:Y:S04]  /*36e0*/  LDSM.16.M88.4 R44, [R236+0x1000] ;  /* 0x00100000ec2c783b */ /* 0x000fe80000000200 */
[----:B------:R-:W3:Y:S04]  /*36f0*/  LDSM.16.M88.4 R24, [R243] ;  /* 0x00000000f318783b */ /* 0x000ee80000000200 */
[----:B------:R-:W4:Y:S04]  /*3700*/  LDSM.16.M88.4 R36, [R243+0x800] ;  /* 0x00080000f324783b */ /* 0x000f280000000200 */
[----:B------:R-:W-:Y:S04]  /*3710*/  LDSM.16.M88.4 R56, [R243+0x1000] ;  /* 0x00100000f338783b */ /* 0x000fe80000000200 */
[----:B------:R-:W-:Y:S01]  /*3720*/  @!PT LDS RZ, [RZ] ;  /* 0x00000000fffff984 */ /* 0x000fe20000000800 */
[----:B------:R-:W-:Y:S01]  /*3730*/  @!PT LDS RZ, [RZ] ;  /* 0x00000000fffff984 */ /* 0x000fe20000000800 */
[----:B------:R-:W-:Y:S01]  /*3740*/  @!PT LDS RZ, [RZ] ;  /* 0x00000000fffff984 */ /* 0x000fe20000000800 */
[----:B------:R5:W-:Y:S01]  /*3750*/  LDGSTS.E.BYPASS.LTC128B.128 [R78+0x4080], [R6.64], !P0 ;  /* 0x04080000064e7fae */ /* 0x000be2000c101d46 */
[----:B------:R-:W-:-:S13]  /*3760*/  ISETP.LT.OR P0, PT, R2, 0x1, !P2 ;  /* 0x000000010200780c */ /* 0x000fda0005701670 */
[----:B------:R5:W-:Y:S01]  /*3770*/  LDGSTS.E.BYPASS.LTC128B.128 [R78+0x5880], [R6.64+0x80], !P0 ;  /* 0x05880080064e7fae */ /* 0x000be2000c101d46 */
[----:B------:R-:W-:-:S13]  /*3780*/  ISETP.LT.OR P0, PT, R2, 0x1, !P1 ;  /* 0x000000010200780c */ /* 0x000fda0004f01670 */
[----:B------:R5:W-:Y:S01]  /*3790*/  LDGSTS.E.BYPASS.LTC128B.128 [R78+0x7080], [R6.64+0x100], !P0 ;  /* 0x07080100064e7fae */ /* 0x000be2000c101d46 */
[----:B------:R-:W-:-:S04]  /*37a0*/  LOP3.LUT P0, RZ, R3, 0x8, RZ, 0xc0, !PT ;  /* 0x0000000803ff7812 */ /* 0x000fc8000780c0ff */
[----:B------:R-:W-:-:S13]  /*37b0*/  ISETP.LT.OR P4, PT, R2, 0x1, !P0 ;  /* 0x000000010200780c */ /* 0x000fda0004781670 */
[----:B------:R5:W-:Y:S01]  /*37c0*/  LDGSTS.E.BYPASS.LTC128B.128 [R78+0x8880], [R6.64+0x180], !P4 ;  /* 0x08880180064e7fae */ /* 0x000be2000e101d46 */
[----:B------:R-:W-:Y:S01]  /*37d0*/  ISETP.GT.AND P4, PT, R13, 0x7f, PT ;  /* 0x0000007f0d00780c */ /* 0x000fe20003f84270 */
[C---:B-1----:R-:W-:Y:S11]  /*37e0*/  HMMA.16816.F32 R16, R160.reuse, R8, RZ ;  /* 0x00000008a010723c */ /* 0x042ff600000018ff */
[----:B------:R-:W-:Y:S01]  /*37f0*/  @!UPT UIADD3 URZ, URZ, URZ, URZ ;  /* 0x0000003f3f3ff290 */ /* 0x000fe2000fffe03f */
[C---:B------:R-:W-:Y:S02]  /*3800*/  @!P4 ISETP.LT.OR P3, PT, R2.reuse, 0x21, !P3 ;  /* 0x000000210200c80c */ /* 0x040fe40005f61670 */
[C---:B------:R-:W-:Y:S02]  /*3810*/  @!P4 ISETP.LT.OR P2, PT, R2.reuse, 0x21, !P2 ;  /* 0x000000210200c80c */ /* 0x040fe40005741670 */
[C---:B------:R-:W-:Y:S02]  /*3820*/  @!P4 ISETP.LT.OR P1, PT, R2.reuse, 0x21, !P1 ;  /* 0x000000210200c80c */ /* 0x040fe40004f21670 */
[----:B------:R-:W-:Y:S01]  /*3830*/  @!P4 ISETP.LT.OR P0, PT, R2, 0x21, !P0 ;  /* 0x000000210200c80c */ /* 0x000fe20004701670 */
[C---:B------:R-:W-:Y:S06]  /*3840*/  HMMA.16816.F32 R12, R160.reuse, R10, RZ ;  /* 0x0000000aa00c723c */ /* 0x040fec00000018ff */
[----:B------:R5:W-:Y:S02]  /*3850*/  @!P4 LDGSTS.E.BYPASS.LTC128B.128 [R78+0x5080], [R4.64], !P3 ;  /* 0x05080000044ecfae */ /* 0x000be4000d901d46 */
[----:B--2---:R-:W-:Y:S02]  /*3860*/  HMMA.16816.F32 R8, R160, R20, RZ ;  /* 0x00000014a008723c */ /* 0x004fe400000018ff */
[----:B------:R5:W-:Y:S04]  /*3870*/  @!P4 LDGSTS.E.BYPASS.LTC128B.128 [R78+0x6880], [R4.64+0x80], !P2 ;  /* 0x06880080044ecfae */ /* 0x000be8000d101d46 */
[----:B------:R5:W-:Y:S04]  /*3880*/  @!P4 LDGSTS.E.BYPASS.LTC128B.128 [R78+0x8080], [R4.64+0x100], !P1 ;  /* 0x08080100044ecfae */ /* 0x000be8000c901d46 */
[----:B------:R5:W-:Y:S04]  /*3890*/  @!P4 LDGSTS.E.BYPASS.LTC128B.128 [R78+0x9880], [R4.64+0x180], !P0 ;  /* 0x09880180044ecfae */ /* 0x000be8000c101d46 */
[----:B------:R-:W1:Y:S01]  /*38a0*/  LDSM.16.M88.4 R48, [R238] ;  /* 0x00000000ee30783b */ /* 0x000e620000000200 */
[----:B---3--:R-:W-:Y:S01]  /*38b0*/  HMMA.16816.F32 R16, R164, R24, R16 ;  /* 0x00000018a410723c */ /* 0x008fe20000001810 */
[----:B------:R-:W-:-:S02]  /*38c0*/  IMAD.IADD R237, R243, 0x1, R0 ;  /* 0x00000001f3ed7824 */ /* 0x000fc400078e0200 */
[----:B------:R-:W-:Y:S01]  /*38d0*/  IMAD.MOV.U32 R155, RZ, RZ, R28 ;  /* 0x000000ffff9b7224 */ /* 0x000fe200078e001c */
[----:B------:R-:W2:Y:S04]  /*38e0*/  LDSM.16.M88.4 R40, [R238+0x800] ;  /* 0x00080000ee28783b */ /* 0x000ea80000000200 */
[----:B------:R-:W3:Y:S01]  /*38f0*/  LDSM.16.M88.4 R52, [R237] ;  /* 0x00000000ed34783b */ /* 0x000ee20000000200 */
[----:B----4-:R-:W-:Y:S03]  /*3900*/  HMMA.16816.F32 R28, R164, R36, R8 ;  /* 0x00000024a41c723c */ /* 0x010fe60000001808 */
[----:B------:R-:W-:Y:S04]  /*3910*/  LDSM.16.M88.4 R60, [R237+0x800] ;  /* 0x00080000ed3c783b */ /* 0x000fe80000000200 */
[----:B------:R-:W-:Y:S01]  /*3920*/  LDSM.16.M88.4 R64, [R243+0x1800] ;  /* 0x00180000f340783b */ /* 0x000fe20000000200 */
[----:B------:R-:W-:Y:S03]  /*3930*/  HMMA.16816.F32 R8, R160, R22, RZ ;  /* 0x00000016a008723c */ /* 0x000fe600000018ff */
[----:B------:R-:W-:Y:S04]  /*3940*/  LDSM.16.M88.4 R20, [R237+0x1000] ;  /* 0x00100000ed14783b */ /* 0x000fe80000000200 */
[----:B------:R-:W-:Y:S01]  /*3950*/  LDSM.16.M88.4 R68, [R237+0x1800] ;  /* 0x00180000ed44783b */ /* 0x000fe20000000200 */
[----:B------:R-:W-:Y:S03]  /*3960*/  HMMA.16816.F32 R32, R164, R26, R12 ;  /* 0x0000001aa420723c */ /* 0x000fe6000000180c */
[----:B------:R-:W-:Y:S01]  /*3970*/  LDSM.16.M88.4 R72, [R237+0x4800] ;  /* 0x00480000ed48783b */ /* 0x000fe20000000200 */
[----:B------:R-:W-:-:S03]  /*3980*/  IADD3 R3, R243, 0x1000, RZ ;  /* 0x00001000f3037810 */ /* 0x000fc60007ffe0ff */
[----:B------:R-:W0:Y:S01]  /*3990*/  LDGDEPBAR ;  /* 0x00000000000079af */ /* 0x000e220000000000 */
[C---:B-----5:R-:W-:Y:S08]  /*39a0*/  HMMA.16816.F32 R4, R160.reuse, R44, RZ ;  /* 0x0000002ca004723c */ /* 0x060ff000000018ff */
[----:B------:R-:W-:Y:S01]  /*39b0*/  HMMA.16816.F32 R24, R160, R46, RZ ;  /* 0x0000002ea018723c */ /* 0x000fe200000018ff */
[----:B------:R-:W4:Y:S07]  /*39c0*/  LDSM.16.M88.4 R44, [R238+0x1000] ;  /* 0x00100000ee2c783b */ /* 0x000f2e0000000200 */
[----:B-1----:R-:W-:Y:S08]  /*39d0*/  HMMA.16816.F32 R12, R180, R48, R16 ;  /* 0x00000030b40c723c */ /* 0x002ff00000001810 */
[C---:B------:R-:W-:Y:S01]  /*39e0*/  HMMA.16816.F32 R16, R164.reuse, R38, R8 ;  /* 0x00000026a410723c */ /* 0x040fe20000001808 */
[----:B------:R-:W1:Y:S07]  /*39f0*/  LDSM.16.M88.4 R36, [R236+0x1800] ;  /* 0x00180000ec24783b */ /* 0x000e6e0000000200 */
[C---:B------:R-:W-:Y:S08]  /*3a00*/  HMMA.16816.F32 R8, R164.reuse, R56, R4 ;  /* 0x00000038a408723c */ /* 0x040ff00000001804 */
[----:B------:R-:W-:Y:S01]  /*3a10*/  HMMA.16816.F32 R24, R164, R58, R24 ;  /* 0x0000003aa418723c */ /* 0x000fe20000001818 */
[----:B------:R-:W-:Y:S07]  /*3a20*/  LDSM.16.M88.4 R56, [R238+0x1800] ;  /* 0x00180000ee38783b */ /* 0x000fee0000000200 */
[C---:B------:R-:W-:Y:S01]  /*3a30*/  HMMA.16816.F32 R32, R180.reuse, R50, R32 ;  /* 0x00000032b420723c */ /* 0x040fe20000001820 */
[----:B------:R-:W5:Y:S07]  /*3a40*/  LDSM.16.M88.4 R48, [R236+0x2000] ;  /* 0x00200000ec30783b */ /* 0x000f6e0000000200 */
[----:B--2---:R-:W-:Y:S08]  /*3a50*/  HMMA.16816.F32 R28, R180, R40, R28 ;  /* 0x00000028b41c723c */ /* 0x004ff0000000181c */
[----:B---3--:R-:W-:Y:S08]  /*3a60*/  HMMA.16816.F32 R4, R184, R52, R12 ;  /* 0x00000034b804723c */ /* 0x008ff0000000180c */
[C---:B------:R-:W-:Y:S01]  /*3a70*/  HMMA.16816.F32 R12, R180.reuse, R42, R16 ;  /* 0x0000002ab40c723c */ /* 0x040fe20000001810 */
[----:B------:R-:W2:Y:S07]  /*3a80*/  LDSM.16.M88.4 R40, [R236+0x2800] ;  /* 0x00280000ec28783b */ /* 0x000eae0000000200 */
[C---:B----4-:R-:W-:Y:S08]  /*3a90*/  HMMA.16816.F32 R8, R180.reuse, R44, R8 ;  /* 0x0000002cb408723c */ /* 0x050ff00000001808 */
        /* <DEDUP_REMOVED lines=12> */
[----:B-----5:R-:W-:Y:S08]  /*3b60*/  HMMA.16816.F32 R28, R188, R48, R28 ;  /* 0x00000030bc1c723c */ /* 0x020ff0000000181c */
        /* <DEDUP_REMOVED lines=30> */
[C---:B-1----:R-:W-:Y:S08]  /*3d50*/  HMMA.16816.F32 R28, R200.reuse, R36, R16 ;  /* 0x00000024c81c723c */ /* 0x042ff00000001810 */
[----:B------:R-:W-:Y:S01]  /*3d60*/  HMMA.16816.F32 R32, R200, R50, R24 ;  /* 0x00000032c820723c */ /* 0x000fe20000001818 */
[----:B------:R-:W1:Y:S04]  /*3d70*/  LDSM.16.M88.4 R24, [R243+0x3800] ;  /* 0x00380000f318783b */ /* 0x000e680000000200 */
[----:B------:R-:W-:Y:S03]  /*3d80*/  LDSM.16.M88.4 R48, [R243+0x4000] ;  /* 0x00400000f330783b */ /* 0x000fe60000000200 */
[----:B------:R-:W-:Y:S08]  /*3d90*/  HMMA.16816.F32 R16, R204, R44, R12 ;  /* 0x0000002ccc10723c */ /* 0x000ff0000000180c */
[C---:B---3--:R-:W-:Y:S01]  /*3da0*/  HMMA.16816.F32 R12, R208.reuse, R52, R20 ;  /* 0x00000034d00c723c */ /* 0x048fe20000001814 */
[----:B------:R-:W2:Y:S07]  /*3db0*/  LDSM.16.M88.4 R20, [R237+0x3000] ;  /* 0x00300000ed14783b */ /* 0x000eae0000000200 */
[----:B------:R-:W-:Y:S01]  /*3dc0*/  HMMA.16816.F32 R4, R208, R54, R4 ;  /* 0x00000036d004723c */ /* 0x000fe20000001804 */
[----:B------:R-:W3:Y:S07]  /*3dd0*/  LDSM.16.M88.4 R52, [R238+0x3800] ;  /* 0x00380000ee34783b */ /* 0x000eee0000000200 */
[----:B------:R-:W-:Y:S08]  /*3de0*/  HMMA.16816.F32 R36, R200, R38, R8 ;  /* 0x00000026c824723c */ /* 0x000ff00000001808 */
[----:B------:R-:W-:Y:S01]  /*3df0*/  HMMA.16816.F32 R8, R204, R46, R32 ;  /* 0x0000002ecc08723c */ /* 0x000fe20000001820 */
[----:B------:R-:W4:Y:S04]  /*3e00*/  LDSM.16.M88.4 R44, [R236+0x4800] ;  /* 0x00480000ec2c783b */ /* 0x000f280000000200 */
[----:B------:R-:W-:Y:S03]  /*3e10*/  LDSM.16.M88.4 R32, [R243+0x4800] ;  /* 0x00480000f320783b */ /* 0x000fe60000000200 */
[----:B------:R-:W-:Y:S08]  /*3e20*/  HMMA.16816.F32 R12, R212, R56, R12 ;  /* 0x00000038d40c723c */ /* 0x000ff0000000180c */
[----:B-1----:R-:W-:Y:S08]  /*3e30*/  HMMA.16816.F32 R16, R208, R24, R16 ;  /* 0x00000018d010723c */ /* 0x002ff00000001810 */
[----:B------:R-:W-:Y:S01]  /*3e40*/  HMMA.16816.F32 R4, R212, R58, R4 ;  /* 0x0000003ad404723c */ /* 0x000fe20000001804 */
[----:B------:R-:W-:Y:S07]  /*3e50*/  LDSM.16.M88.4 R56, [R236+0x5800] ;  /* 0x00580000ec38783b */ /* 0x000fee0000000200 */
[----:B------:R-:W-:Y:S01]  /*3e60*/  HMMA.16816.F32 R8, R208, R26, R8 ;  /* 0x0000001ad008723c */ /* 0x000fe20000001808 */
[----:B------:R-:W1:Y:S07]  /*3e70*/  LDSM.16.M88.4 R24, [R237+0x3800] ;  /* 0x00380000ed18783b */ /* 0x000e6e0000000200 */
[----:B--2---:R-:W-:Y:S08]  /*3e80*/  HMMA.16816.F32 R12, R216, R20, R12 ;  /* 0x00000014d80c723c */ /* 0x004ff0000000180c */
[C---:B------:R-:W-:Y:S08]  /*3e90*/  HMMA.16816.F32 R28, R204.reuse, R40, R28 ;  /* 0x00000028cc1c723c */ /* 0x040ff0000000181c */
[----:B------:R-:W-:Y:S01]  /*3ea0*/  HMMA.16816.F32 R40, R204, R42, R36 ;  /* 0x0000002acc28723c */ /* 0x000fe20000001824 */
[----:B------:R-:W2:Y:S07]  /*3eb0*/  LDSM.16.M88.4 R36, [R236+0x5000] ;  /* 0x00500000ec24783b */ /* 0x000eae0000000200 */
        /* <DEDUP_REMOVED lines=8> */
[----:B-1----:R-:W-:Y:S08]  /*3f40*/  HMMA.16816.F32 R16, R216, R24, R16 ;  /* 0x00000018d810723c */ /* 0x002ff00000001810 */
[----:B------:R-:W-:Y:S01]  /*3f50*/  HMMA.16816.F32 R8, R220, R46, R4 ;  /* 0x0000002edc08723c */ /* 0x000fe20000001804 */
[----:B------:R-:W1:Y:S07]  /*3f60*/  LDSM.16.M88.4 R44, [R243+0x5800] ;  /* 0x00580000f32c783b */ /* 0x000e6e0000000200 */
[----:B------:R-:W-:Y:S08]  /*3f70*/  HMMA.16816.F32 R4, R224, R32, R12 ;  /* 0x00000020e004723c */ /* 0x000ff0000000180c */
[----:B------:R-:W-:Y:S08]  /*3f80*/  HMMA.16816.F32 R28, R212, R64, R28 ;  /* 0x00000040d41c723c */ /* 0x000ff0000000181c */
[----:B------:R-:W-:Y:S08]  /*3f90*/  HMMA.16816.F32 R20, R216, R26, R20 ;  /* 0x0000001ad814723c */ /* 0x000ff00000001814 */
[----:B--2---:R-:W-:Y:S08]  /*3fa0*/  HMMA.16816.F32 R16, R220, R36, R16 ;  /* 0x00000024dc10723c */ /* 0x004ff00000001810 */
[----:B------:R-:W-:Y:S08]  /*3fb0*/  HMMA.16816.F32 R12, R224, R34, R8 ;  /* 0x00000022e00c723c */ /* 0x000ff00000001808 */
[----:B------:R-:W-:Y:S08]  /*3fc0*/  HMMA.16816.F32 R4, R228, R68, R4 ;  /* 0x00000044e404723c */ /* 0x000ff00000001804 */
[----:B------:R-:W-:Y:S01]  /*3fd0*/  HMMA.16816.F32 R8, R212, R66, R40 ;  /* 0x00000042d408723c */ /* 0x000fe20000001828 */
[----:B------:R-:W2:Y:S07]  /*3fe0*/  LDSM.16.M88.4 R40, [R237+0x5000] ;  /* 0x00500000ed28783b */ /* 0x000eae0000000200 */
[----:B---3--:R-:W-:Y:S08]  /*3ff0*/  HMMA.16816.F32 R28, R216, R48, R28 ;  /* 0x00000030d81c723c */ /* 0x008ff0000000181c */
[----:B------:R-:W-:Y:S01]  /*4000*/  HMMA.16816.F32 R24, R220, R38, R20 ;  /* 0x00000026dc18723c */ /* 0x000fe20000001814 */
[----:B------:R-:W3:Y:S07]  /*4010*/  LDSM.16.M88.4 R36, [R238+0x5800] ;  /* 0x00580000ee24783b */ /* 0x000eee0000000200 */
[----:B------:R-:W-:Y:S08]  /*4020*/  HMMA.16816.F32 R20, R224, R60, R16 ;  /* 0x0000003ce014723c */ /* 0x000ff00000001810 */
[----:B------:R-:W-:Y:S08]  /*4030*/  HMMA.16816.F32 R12, R228, R70, R12 ;  /* 0x00000046e40c723c */ /* 0x000ff0000000180c */
[----:B------:R-:W-:Y:S08]  /*4040*/  HMMA.16816.F32 R32, R232, R72, R4 ;  /* 0x00000048e820723c */ /* 0x000ff00000001804 */
[----:B------:R-:W-:Y:S08]  /*4050*/  HMMA.16816.F32 R8, R216, R50, R8 ;  /* 0x00000032d808723c */ /* 0x000ff00000001808 */
[----:B------:R-:W-:Y:S01]  /*4060*/  HMMA.16816.F32 R4, R220, R56, R28 ;  /* 0x00000038dc04723c */ /* 0x000fe2000000181c */
[----:B------:R-:W4:Y:S01]  /*4070*/  LDSM.16.M88.4 R28, [R237+0x5800] ;  /* 0x00580000ed1c783b */ /* 0x000f220000000200 */
[----:B------:R-:W-:Y:S01]  /*4080*/  IADD3 R2, R243, 0x800, RZ ;  /* 0x00000800f3027810 */ /* 0x000fe20007ffe0ff */
[----:B------:R-:W-:-:S05]  /*4090*/  DEPBAR.LE SB0, 0x0 ;  /* 0x000080000000791a */ /* 0x000fca0000000000 */
[----:B------:R-:W-:Y:S08]  /*40a0*/  HMMA.16816.F32 R16, R224, R62, R24 ;  /* 0x0000003ee010723c */ /* 0x000ff00000001818 */
[----:B------:R-:W-:Y:S01]  /*40b0*/  HMMA.16816.F32 R20, R228, R52, R20 ;  /* 0x00000034e414723c */ /* 0x000fe20000001814 */
[----:B------:R-:W-:-:S07]  /*40c0*/  FMUL.FTZ R0, R32, c[0x0][0x320] ;  /* 0x0000c80020007a20 */ /* 0x000fce0000410000 */
[----:B------:R-:W-:Y:S01]  /*40d0*/  HMMA.16816.F32 R24, R232, R74, R12 ;  /* 0x0000004ae818723c */ /* 0x000fe2000000180c */
[----:B------:R5:W1:Y:S07]  /*40e0*/  MUFU.TANH R49, R0 ;  /* 0x0000000000317308 */ /* 0x000a6e0000002400 */
[----:B------:R-:W-:Y:S01]  /*40f0*/  HMMA.16816.F32 R12, R220, R58, R8 ;  /* 0x0000003adc0c723c */ /* 0x000fe20000001808 */
[----:B-----5:R-:W-:-:S07]  /*4100*/  FMUL.FTZ R0, R33, c[0x0][0x320] ;  /* 0x0000c80021007a20 */ /* 0x020fce0000410000 */
[----:B-1----:R-:W-:Y:S01]  /*4110*/  HMMA.16816.F32 R8, R224, R44, R4 ;  /* 0x0000002ce008723c */ /* 0x002fe20000001804 */
[----:B------:R1:W1:Y:S07]  /*4120*/  MUFU.TANH R48, R0 ;  /* 0x0000000000307308 */ /* 0x00026e0000002400 */
[----:B------:R-:W-:Y:S01]  /*4130*/  HMMA.16816.F32 R4, R228, R54, R16 ;  /* 0x00000036e404723c */ /* 0x000fe20000001810 */
[----:B-1----:R-:W-:-:S07]  /*4140*/  FMUL.FTZ R0, R34, c[0x0][0x320] ;  /* 0x0000c80022007a20 */ /* 0x002fce0000410000 */
[----:B--2---:R-:W-:Y:S01]  /*4150*/  HMMA.16816.F32 R20, R232, R40, R20 ;  /* 0x00000028e814723c */ /* 0x004fe20000001814 */
[----:B------:R1:W2:Y:S02]  /*4160*/  MUFU.TANH R45, R0 ;  /* 0x00000000002d7308 */ /* 0x0002a40000002400 */
[----:B-1----:R-:W-:-:S06]  /*4170*/  FMUL.FTZ R0, R35, c[0x0][0x320] ;  /* 0x0000c80023007a20 */ /* 0x002fcc0000410000 */
[----:B------:R1:W1:Y:S01]  /*4180*/  MUFU.TANH R44, R0 ;  /* 0x00000000002c7308 */ /* 0x0002620000002400 */
[----:B------:R-:W-:Y:S01]  /*4190*/  HMMA.16816.F32 R16, R224, R46, R12 ;  /* 0x0000002ee010723c */ /* 0x000fe2000000180c */
[----:B-1----:R-:W-:-:S06]  /*41a0*/  FMUL.FTZ R0, R24, c[0x0][0x320] ;  /* 0x0000c80018007a20 */ /* 0x002fcc0000410000 */
[----:B------:R1:W1:Y:S01]  /*41b0*/  MUFU.TANH R40, R0 ;  /* 0x0000000000287308 */ /* 0x0002620000002400 */
[----:B---3--:R-:W-:Y:S01]  /*41c0*/  HMMA.16816.F32 R12, R228, R36, R8 ;  /* 0x00000024e40c723c */ /* 0x008fe20000001808 */
[----:B-1----:R-:W-:-:S06]  /*41d0*/  FMUL.FTZ R0, R25, c[0x0][0x320] ;  /* 0x0000c80019007a20 */ /* 0x002fcc0000410000 */
[----:B------:R1:W3:Y:S01]  /*41e0*/  MUFU.TANH R35, R0 ;  /* 0x0000000000237308 */ /* 0x0002e20000002400 */
[----:B------:R-:W-:Y:S01]  /*41f0*/  HMMA.16816.F32 R4, R232, R42, R4 ;  /* 0x0000002ae804723c */ /* 0x000fe20000001804 */
[----:B-1----:R-:W-:-:S06]  /*4200*/  FMUL.FTZ R0, R26, c[0x0][0x320] ;  /* 0x0000c8001a007a20 */ /* 0x002fcc0000410000 */
[----:B------:R1:W1:Y:S02]  /*4210*/  MUFU.TANH R41, R0 ;  /* 0x0000000000297308 */ /* 0x0002640000002400 */
[----:B-1----:R-:W-:-:S06]  /*4220*/  FMUL.FTZ R0, R27, c[0x0][0x320] ;  /* 0x0000c8001b007a20 */ /* 0x002fcc0000410000 */
[----:B------:R1:W1:Y:S01]  /*4230*/  MUFU.TANH R36, R0 ;  /* 0x0000000000247308 */ /* 0x0002620000002400 */
[----:B------:R-:W-:Y:S01]  /*4240*/  HMMA.16816.F32 R8, R228, R38, R16 ;  /* 0x00000026e408723c */ /* 0x000fe20000001810 */
[----:B-1----:R-:W-:-:S06]  /*4250*/  FMUL.FTZ R0, R20, c[0x0][0x320] ;  /* 0x0000c80014007a20 */ /* 0x002fcc0000410000 */
[----:B------:R1:W1:Y:S01]  /*4260*/  MUFU.TANH R32, R0 ;  /* 0x0000000000207308 */ /* 0x0002620000002400 */
[----:B----4-:R-:W-:Y:S01]  /*4270*/  HMMA.16816.F32 R12, R232, R28, R12 ;  /* 0x0000001ce80c723c */ /* 0x010fe2000000180c */
[----:B-1----:R-:W-:-:S06]  /*4280*/  FMUL.FTZ R0, R21, c[0x0][0x320] ;  /* 0x0000c80015007a20 */ /* 0x002fcc0000410000 */
        /* <DEDUP_REMOVED lines=19> */
[----:B------:R1:W1:Y:S01]  /*43c0*/  MUFU.TANH R26, R0 ;  /* 0x00000000001a7308 */ /* 0x0002620000002400 */
[----:B------:R2:W-:Y:S01]  /*43d0*/  STL [R1+0x4], R3 ;  /* 0x0000040301007387 */ /* 0x0005e20000100800 */
[----:B-1----:R-:W-:-:S06]  /*43e0*/  FMUL.FTZ R0, R15, c[0x0][0x320] ;  /* 0x0000c8000f007a20 */ /* 0x002fcc0000410000 */
[----:B------:R1:W1:Y:S01]  /*43f0*/  MUFU.TANH R25, R0 ;  /* 0x0000000000197308 */ /* 0x0002620000002400 */
[----:B------:R2:W-:Y:S01]  /*4400*/  STL [R1], R2 ;  /* 0x0000000201007387 */ /* 0x0005e20000100800 */
[----:B-1----:R-:W-:-:S06]  /*4410*/  FMUL.FTZ R0, R4, c[0x0][0x320] ;  /* 0x0000c80004007a20 */ /* 0x002fcc0000410000 */
[----:B------:R1:W1:Y:S01]  /*4420*/  MUFU.TANH R18, R0 ;  /* 0x0000000000127308 */ /* 0x0002620000002400 */
[----:B------:R-:W-:Y:S01]  /*4430*/  ISETP.GT.AND P0, PT, R77, R155, PT ;  /* 0x0000009b4d00720c */ /* 0x000fe20003f04270 */
[----:B-1----:R-:W-:-:S06]  /*4440*/  FMUL.FTZ R0, R5, c[0x0][0x320] ;  /* 0x0000c80005007a20 */ /* 0x002fcc0000410000 */
[----:B------:R1:W1:Y:S02]  /*4450*/  MUFU.TANH R9, R0 ;  /* 0x0000000000097308 */ /* 0x0002640000002400 */
[----:B-1----:R-:W-:-:S06]  /*4460*/  FMUL.FTZ R0, R6, c[0x0][0x320] ;  /* 0x0000c80006007a20 */ /* 0x002fcc0000410000 */
[----:B------:R1:W1:Y:S01]  /*4470*/  MUFU.TANH R24, R0 ;  /* 0x0000000000187308 */ /* 0x0002620000002400 */
[----:B------:R-:W-:Y:S01]  /*4480*/  BSSY B0, `(.L_x_877) ;  /* 0x0000033000007945 */ /* 0x000fe20003800000 */
[----:B-1----:R-:W-:-:S06]  /*4490*/  FMUL.FTZ R0, R7, c[0x0][0x320] ;  /* 0x0000c80007007a20 */ /* 0x002fcc0000410000 */
[----:B------:R1:W1:Y:S01]  /*44a0*/  MUFU.TANH R23, R0 ;  /* 0x0000000000177308 */ /* 0x0002620000002400 */
        /* <DEDUP_REMOVED lines=8> */
[----:B------:R-:W-:Y:S01]  /*4530*/  IADD3 R244, R243, 0x2000, RZ ;  /* 0x00002000f3f47810 */ /* 0x000fe20007ffe0ff */
[----:B------:R-:W-:Y:S06]  /*4540*/  BAR.SYNC.DEFER_BLOCKING 0x0 ;  /* 0x0000000000007b1d */ /* 0x000fec0000010000 */
[----:B------:R-:W-:Y:S05]  /*4550*/  @!P0 BRA `(.L_x_878) ;  /* 0x0000025000008947 */ /* 0x000fea0003800000 */
[----:B-1234-:R-:W-:Y:S02]  /*4560*/  IADD3 R4, -R118, 0x30, RZ ;  /* 0x0000003076047810 */ /* 0x01efe40007ffe1ff */
[----:B------:R-:W-:-:S02]  /*4570*/  IADD3 R0, R103, -0x2, RZ ;  /* 0xfffffffe67007810 */ /* 0x000fc40007ffe0ff */
        /* <DEDUP_REMOVED lines=35> */
.L_x_878:
[----:B-1234-:R-:W-:Y:S05]  /*47b0*/  BSYNC B0 ;  /* 0x0000000000007941 */ /* 0x01efea0003800000 */
.L_x_877:
[----:B------:R-:W2:Y:S04]  /*47c0*/  LDL R4, [R1+0x64] ;  /* 0x0000640001047983 */ /* 0x000ea80000100800 */
[----:B------:R-:W-:Y:S04]  /*47d0*/  STL [R1+0xe0], R162 ;  /* 0x0000e0a201007387 */ /* 0x000fe80000100800 */
[----:B------:R-:W-:Y:S04]  /*47e0*/  STL [R1+0xdc], R161 ;  /* 0x0000dca101007387 */ /* 0x000fe80000100800 */
[----:B------:R1:W-:Y:S04]  /*47f0*/  STL [R1+0xd8], R160 ;  /* 0x0000d8a001007387 */ /* 0x0003e80000100800 */
[----:B------:R-:W3:Y:S04]  /*4800*/  LDL R134, [R1+0xcc] ;  /* 0x0000cc0001867983 */ /* 0x000ee80000100800 */
[----:B------:R-:W4:Y:S01]  /*4810*/  LDL R37, [R1+0x8] ;  /* 0x0000080001257983 */ /* 0x000f220000100800 */
[----:B------:R-:W-:-:S03]  /*4820*/  ISETP.NE.AND P3, PT, R102, 0x1, PT ;  /* 0x000000016600780c */ /* 0x000fc60003f65270 */
[----:B------:R-:W-:Y:S04]  /*4830*/  LDSM.16.MT88.4 R68, [R241+0x1800] ;  /* 0x00180000f144783b */ /* 0x000fe80000004200 */
[----:B------:R-:W-:Y:S04]  /*4840*/  LDSM.16.MT88.4 R64, [R240+0x800] ;  /* 0x00080000f040783b */ /* 0x000fe80000004200 */
[----:B------:R-:W-:Y:S04]  /*4850*/  LDSM.16.MT88.4 R56, [R239+0x2000] ;  /* 0x00200000ef38783b */ /* 0x000fe80000004200 */
[----:B------:R-:W-:Y:S04]  /*4860*/  LDSM.16.MT88.4 R60, [R242+0x800] ;  /* 0x00080000f23c783b */ /* 0x000fe80000004200 */
[----:B-1----:R-:W4:Y:S04]  /*4870*/  LDL R160, [R1+0x88] ;  /* 0x0000880001a07983 */ /* 0x002f280000100800 */
[----:B------:R-:W-:Y:S04]  /*4880*/  LDSM.16.MT88.4 R72, [R241+0x2000] ;  /* 0x00200000f148783b */ /* 0x000fe80000004200 */
[----:B------:R-:W0:Y:S01]  /*4890*/  LDGDEPBAR ;  /* 0x00000000000079af */ /* 0x000e220000000000 */
[----:B---3--:R-:W-:-:S04]  /*48a0*/  IMAD.IADD R0, R134, 0x1, R135 ;  /* 0x0000000186007824 */ /* 0x008fc800078e0287 */
[----:B------:R-:W-:-:S05]  /*48b0*/  @P3 IMAD.HI.U32 R2, R0, c[0x0][0x2c8], RZ ;  /* 0x0000b20000023a27 */ /* 0x000fca00078e00ff */
[----:B------:R-:W-:-:S05]  /*48c0*/  @P3 SHF.R.U32.HI R0, RZ, c[0x0][0x2cc], R2 ;  /* 0x0000b300ff003a19 */ /* 0x000fca0000011602 */
[----:B------:R-:W1:Y:S01]  /*48d0*/  SHFL.IDX PT, R2, R0, RZ, 0x1c1f ;  /* 0x001c1fff00027589 */ /* 0x000e6200000e0000 */
[----:B--2---:R-:W-:Y:S01]  /*48e0*/  IADD3 R3, -R4, 0x1, R76 ;  /* 0x0000000104037810 */ /* 0x004fe20007ffe14c */
[----:B------:R-:W-:-:S04]  /*48f0*/  IMAD.IADD R4, R76, 0x1, -R4 ;  /* 0x000000014c047824 */ /* 0x000fc800078e0a04 */
[----:B----4-:R-:W-:Y:S01]  /*4900*/  IMAD.IADD R3, R3, 0x1, -R160 ;  /* 0x0000000103037824 */ /* 0x010fe200078e0aa0 */
[----:B------:R2:W3:Y:S04]  /*4910*/  SHFL.IDX PT, R6, R0, 0x1, 0x1c1f ;  /* 0x003c1f0000067f89 */ /* 0x0004e800000e0000 */
[----:B-1----:R-:W-:-:S04]  /*4920*/  IADD3 R2, R3, R2, RZ ;  /* 0x0000000203027210 */ /* 0x002fc80007ffe0ff */
[----:B------:R-:W-:-:S04]  /*4930*/  IMNMX R2, R4, R2, PT ;  /* 0x0000000204027217 */ /* 0x000fc80003800200 */
[C---:B------:R-:W-:Y:S02]  /*4940*/  ISETP.GT.AND P0, PT, R2.reuse, RZ, PT ;  /* 0x000000ff0200720c */ /* 0x040fe40003f04270 */
[C---:B------:R-:W-:Y:S02]  /*4950*/  ISETP.GT.AND P1, PT, R2.reuse, 0x1, PT ;  /* 0x000000010200780c */ /* 0x040fe40003f24270 */
[----:B------:R-:W-:Y:S02]  /*4960*/  FSEL R16, R49, -INF , P0 ;  /* 0xff80000031107808 */ /* 0x000fe40000000000 */
[----:B------:R-:W-:Y:S02]  /*4970*/  ISETP.GT.AND P0, PT, R2, 0x8, PT ;  /* 0x000000080200780c */ /* 0x000fe40003f04270 */
[----:B------:R-:W-:Y:S02]  /*4980*/  FSEL R15, R48, -INF , P1 ;  /* 0xff800000300f7808 */ /* 0x000fe40000800000 */
[----:B------:R-:W-:Y:S01]  /*4990*/  ISETP.GT.AND P1, PT, R2, 0x9, PT ;  /* 0x000000090200780c */ /* 0x000fe20003f24270 */
[----:B------:R-:W-:Y:S01]  /*49a0*/  LDSM.16.MT88.4 R48, [R241+0x800] ;  /* 0x00080000f130783b */ /* 0x000fe20000004200 */
[----:B------:R-:W-:-:S02]  /*49b0*/  FSEL R14, R40, -INF , P0 ;  /* 0xff800000280e7808 */ /* 0x000fc40000000000 */
[----:B--2---:R-:W-:Y:S02]  /*49c0*/  FMNMX.FTZ R0, R16, R15, !PT ;  /* 0x0000000f10007209 */ /* 0x004fe40007810000 */
[C---:B------:R-:W-:Y:S02]  /*49d0*/  ISETP.GT.AND P0, PT, R2.reuse, 0x10, PT ;  /* 0x000000100200780c */ /* 0x040fe40003f04270 */
[----:B------:R-:W-:Y:S02]  /*49e0*/  FSEL R13, R35, -INF , P1 ;  /* 0xff800000230d7808 */ /* 0x000fe40000800000 */
[----:B------:R-:W-:Y:S02]  /*49f0*/  ISETP.GT.AND P1, PT, R2, 0x11, PT ;  /* 0x000000110200780c */ /* 0x000fe40003f24270 */
[----:B------:R-:W-:Y:S02]  /*4a00*/  FMNMX.FTZ R0, R14, R0, !PT ;  /* 0x000000000e007209 */ /* 0x000fe40007810000 */
[----:B------:R-:W-:-:S02]  /*4a10*/  FSEL R12, R32, -INF , P0 ;  /* 0xff800000200c7808 */ /* 0x000fc40000000000 */
[C---:B------:R-:W-:Y:S02]  /*4a20*/  ISETP.GT.AND P0, PT, R2.reuse, 0x18, PT ;  /* 0x000000180200780c */ /* 0x040fe40003f04270 */
[----:B------:R-:W-:Y:S02]  /*4a30*/  FSEL R17, R27, -INF , P1 ;  /* 0xff8000001b117808 */ /* 0x000fe40000800000 */
[----:B------:R-:W-:Y:S02]  /*4a40*/  FMNMX.FTZ R0, R13, R0, !PT ;  /* 0x000000000d007209 */ /* 0x000fe40007810000 */
[----:B------:R-:W-:Y:S02]  /*4a50*/  ISETP.GT.AND P1, PT, R2, 0x19, PT ;  /* 0x000000190200780c */ /* 0x000fe40003f24270 */
[----:B------:R-:W-:Y:S02]  /*4a60*/  FSEL R11, R21, -INF , P0 ;  /* 0xff800000150b7808 */ /* 0x000fe40000000000 */
[----:B------:R-:W-:Y:S01]  /*4a70*/  FMNMX.FTZ R5, R12, R0, !PT ;  /* 0x000000000c057209 */ /* 0x000fe20007810000 */
[----:B---3--:R-:W-:Y:S01]  /*4a80*/  IMAD.IADD R0, R3, 0x1, R6 ;  /* 0x0000000103007824 */ /* 0x008fe200078e0206 */
[----:B------:R-:W-:-:S02]  /*4a90*/  ISETP.GT.AND P0, PT, R2, 0x20, PT ;  /* 0x000000200200780c */ /* 0x000fc40003f04270 */
[----:B------:R-:W-:Y:S02]  /*4aa0*/  FSEL R10, R22, -INF , P1 ;  /* 0xff800000160a7808 */ /* 0x000fe40000800000 */
[----:B------:R-:W-:Y:S02]  /*4ab0*/  ISETP.GT.AND P1, PT, R2, 0x21, PT ;  /* 0x000000210200780c */ /* 0x000fe40003f24270 */
[----:B------:R-:W-:Y:S02]  /*4ac0*/  FSEL R99, R20, -INF , P0 ;  /* 0xff80000014637808 */ /* 0x000fe40000000000 */
[----:B------:R-:W-:Y:S02]  /*4ad0*/  ISETP.GT.AND P0, PT, R2, 0x28, PT ;  /* 0x000000280200780c */ /* 0x000fe40003f04270 */
[----:B------:R-:W-:Y:S02]  /*4ae0*/  FSEL R98, R19, -INF , P1 ;  /* 0xff80000013627808 */ /* 0x000fe40000800000 */
[----:B------:R-:W-:-:S02]  /*4af0*/  FMNMX.FTZ R3, R17, R5, !PT ;  /* 0x0000000511037209 */ /* 0x000fc40007810000 */
[----:B------:R-:W-:Y:S02]  /*4b00*/  IMNMX R0, R4, R0, PT ;  /* 0x0000000004007217 */ /* 0x000fe40003800200 */
[----:B------:R-:W-:Y:S02]  /*4b10*/  ISETP.GT.AND P1, PT, R2, 0x29, PT ;  /* 0x000000290200780c */ /* 0x000fe40003f24270 */
[----:B------:R-:W-:Y:S02]  /*4b20*/  FSEL R97, R18, -INF , P0 ;  /* 0xff80000012617808 */ /* 0x000fe40000000000 */
[----:B------:R-:W-:Y:S02]  /*4b30*/  FMNMX.FTZ R3, R11, R3, !PT ;  /* 0x000000030b037209 */ /* 0x000fe40007810000 */
[----:B------:R-:W-:Y:S02]  /*4b40*/  ISETP.GT.AND P0, PT, R0, RZ, PT ;  /* 0x000000ff0000720c */ /* 0x000fe40003f04270 */
[----:B------:R-:W-:-:S02]  /*4b50*/  FSEL R94, R9, -INF , P1 ;  /* 0xff800000095e7808 */ /* 0x000fc40000800000 */
[----:B------:R-:W-:Y:S02]  /*4b60*/  ISETP.GT.AND P1, PT, R0, 0x1, PT ;  /* 0x000000010000780c */ /* 0x000fe40003f24270 */
[----:B------:R-:W-:Y:S02]  /*4b70*/  FMNMX.FTZ R3, R10, R3, !PT ;  /* 0x000000030a037209 */ /* 0x000fe40007810000 */
[----:B------:R-:W-:Y:S02]  /*4b80*/  FSEL R9, R45, -INF , P0 ;  /* 0xff8000002d097808 */ /* 0x000fe40000000000 */
[----:B------:R-:W-:Y:S02]  /*4b90*/  ISETP.GT.AND P0, PT, R0, 0x8, PT ;  /* 0x000000080000780c */ /* 0x000fe40003f04270 */
[----:B------:R-:W-:Y:S02]  /*4ba0*/  FSEL R8, R44, -INF , P1 ;  /* 0xff8000002c087808 */ /* 0x000fe40000800000 */
[----:B------:R-:W-:Y:S01]  /*4bb0*/  FMNMX.FTZ R2, R99, R3, !PT ;  /* 0x0000000363027209 */ /* 0x000fe20007810000 */
[----:B------:R-:W-:Y:S01]  /*4bc0*/  LDSM.16.MT88.4 R44, [R239+0x1800] ;  /* 0x00180000ef2c783b */ /* 0x000fe20000004200 */
[----:B------:R-:W-:-:S02]  /*4bd0*/  ISETP.GT.AND P1, PT, R0, 0x9, PT ;  /* 0x000000090000780c */ /* 0x000fc40003f24270 */
[----:B------:R-:W-:Y:S02]  /*4be0*/  FSEL R7, R41, -INF , P0 ;  /* 0xff80000029077808 */ /* 0x000fe40000000000 */
[----:B------:R-:W-:Y:S01]  /*4bf0*/  FMNMX.FTZ R3, R9, R8, !PT ;  /* 0x0000000809037209 */ /* 0x000fe20007810000 */
[----:B------:R-:W-:Y:S01]  /*4c00*/  LDSM.16.MT88.4 R40, [R37] ;  /* 0x000000002528783b */ /* 0x000fe20000004200 */
[----:B------:R-:W-:Y:S02]  /*4c10*/  ISETP.GT.AND P0, PT, R0, 0x10, PT ;  /* 0x000000100000780c */ /* 0x000fe40003f04270 */
[----:B------:R-:W-:Y:S02]  /*4c20*/  FSEL R6, R36, -INF , P1 ;  /* 0xff80000024067808 */ /* 0x000fe40000800000 */
[----:B------:R-:W-:Y:S02]  /*4c30*/  FMNMX.FTZ R3, R7, R3, !PT ;  /* 0x0000000307037209 */ /* 0x000fe40007810000 */
[----:B------:R-:W-:-:S02]  /*4c40*/  FMNMX.FTZ R2, R98, R2, !PT ;  /* 0x0000000262027209 */ /* 0x000fc40007810000 */
[----:B------:R-:W-:Y:S02]  /*4c50*/  ISETP.GT.AND P1, PT, R0, 0x11, PT ;  /* 0x000000110000780c */ /* 0x000fe40003f24270 */
[----:B------:R-:W-:Y:S02]  /*4c60*/  FSEL R5, R34, -INF , P0 ;  /* 0xff80000022057808 */ /* 0x000fe40000000000 */
[----:B------:R-:W-:Y:S02]  /*4c70*/  FMNMX.FTZ R3, R6, R3, !PT ;  /* 0x0000000306037209 */ /* 0x000fe40007810000 */
[----:B------:R-:W-:Y:S02]  /*4c80*/  FMNMX.FTZ R2, R97, R2, !PT ;  /* 0x0000000261027209 */ /* 0x000fe40007810000 */
[----:B------:R-:W-:Y:S02]  /*4c90*/  ISETP.GT.AND P0, PT, R0, 0x18, PT ;  /* 0x000000180000780c */ /* 0x000fe40003f04270 */
[----:B------:R-:W-:-:S02]  /*4ca0*/  FSEL R4, R33, -INF , P1 ;  /* 0xff80000021047808 */ /* 0x000fc40000800000 */
[----:B------:R-:W-:Y:S01]  /*4cb0*/  FMNMX.FTZ R18, R5, R3, !PT ;  /* 0x0000000305127209 */ /* 0x000fe20007810000 */
[----:B------:R-:W-:Y:S01]  /*4cc0*/  LDSM.16.MT88.4 R32, [R239+0x800] ;  /* 0x00080000ef20783b */ /* 0x000fe20000004200 */
[----:B------:R-:W-:Y:S02]  /*4cd0*/  FMNMX.FTZ R2, R94, R2, !PT ;  /* 0x000000025e027209 */ /* 0x000fe40007810000 */
[----:B------:R-:W-:Y:S02]  /*4ce0*/  ISETP.GT.AND P1, PT, R0, 0x19, PT ;  /* 0x000000190000780c */ /* 0x000fe40003f24270 */
[----:B------:R-:W-:Y:S02]  /*4cf0*/  FSEL R3, R29, -INF , P0 ;  /* 0xff8000001d037808 */ /* 0x000fe40000000000 */
[----:B------:R-:W-:Y:S01]  /*4d00*/  FMNMX.FTZ R19, R4, R18, !PT ;  /* 0x0000001204137209 */ /* 0x000fe20007810000 */
[----:B------:R-:W1:Y:S01]  /*4d10*/  SHFL.BFLY PT, R20, R2, 0x2, 0x1f ;  /* 0x0c401f0002147f89 */ /* 0x000e6200000e0000 */
[----:B------:R-:W-:-:S02]  /*4d20*/  ISETP.GT.AND P0, PT, R0, 0x20, PT ;  /* 0x000000200000780c */ /* 0x000fc40003f04270 */
[----:B------:R-:W-:Y:S02]  /*4d30*/  FSEL R18, R28, -INF , P1 ;  /* 0xff8000001c127808 */ /* 0x000fe40000800000 */
[----:B------:R-:W-:Y:S01]  /*4d40*/  FMNMX.FTZ R19, R3, R19, !PT ;  /* 0x0000001303137209 */ /* 0x000fe20007810000 */
[----:B------:R-:W-:Y:S01]  /*4d50*/  LDSM.16.MT88.4 R28, [R241] ;  /* 0x00000000f11c783b */ /* 0x000fe20000004200 */
        /* <DEDUP_REMOVED lines=8> */
[----:B------:R-:W-:Y:S01]  /*4de0*/  FMNMX.FTZ R0, R95, R19, !PT ;  /* 0x000000135f007209 */ /* 0x000fe20007810000 */
[----:B------:R-:W-:Y:S01]  /*4df0*/  LDSM.16.MT88.4 R24, [R240] ;  /* 0x00000000f018783b */ /* 0x000fe20000004200 */
[----:B------:R-:W-:-:S02]  /*4e00*/  FSEL R92, R23, -INF , P0 ;  /* 0xff800000175c7808 */ /* 0x000fc40000000000 */
[----:B------:R-:W-:-:S04]  /*4e10*/  FMNMX.FTZ R0, R93, R0, !PT ;  /* 0x000000005d007209 */ /* 0x000fc80007810000 */
        /* <DEDUP_REMOVED lines=8> */
[----:B------:R-:W-:-:S05]  /*4ea0*/  FMUL.FTZ R2, R133, c[0x0][0x2d0] ;  /* 0x0000b40085027a20 */ /* 0x000fca0000410000 */
[----:B------:R-:W-:-:S05]  /*4eb0*/  FSEL R2, R2, RZ, P0 ;  /* 0x000000ff02027208 */ /* 0x000fca0000000000 */
[--C-:B------:R-:W-:Y:S02]  /*4ec0*/  FFMA.FTZ R12, R12, c[0x0][0x2d0], -R2.reuse ;  /* 0x0000b4000c0c7a23 */ /* 0x100fe40000010802 */
[--C-:B------:R-:W-:Y:S02]  /*4ed0*/  FFMA.FTZ R15, R15, c[0x0][0x2d0], -R2.reuse ;  /* 0x0000b4000f0f7a23 */ /* 0x100fe40000010802 */
[----:B------:R2:W-:Y:S01]  /*4ee0*/  MUFU.EX2 R88, R12 ;  /* 0x0000000c00587308 */ /* 0x0005e20000000800 */
[--C-:B------:R-:W-:Y:S01]  /*4ef0*/  FFMA.FTZ R14, R14, c[0x0][0x2d0], -R2.reuse ;  /* 0x0000b4000e0e7a23 */ /* 0x100fe20000010802 */
[----:B-1----:R-:W-:Y:S01]  /*4f00*/  FMNMX.FTZ R132, R0, R19, !PT ;  /* 0x0000001300847209 */ /* 0x002fe20007810000 */
[--C-:B------:R-:W-:Y:S02]  /*4f10*/  FFMA.FTZ R0, R17, c[0x0][0x2d0], -R2.reuse ;  /* 0x0000b40011007a23 */ /* 0x100fe40000010802 */
[----:B------:R-:W-:-:S03]  /*4f20*/  FFMA.FTZ R13, R13, c[0x0][0x2d0], -R2 ;  /* 0x0000b4000d0d7a23 */ /* 0x000fc60000010802 */
[----:B------:R1:W-:Y:S01]  /*4f30*/  MUFU.EX2 R89, R0 ;  /* 0x0000000000597308 */ /* 0x0003e20000000800 */
[C---:B------:R-:W-:Y:S01]  /*4f40*/  FSETP.NEU.FTZ.AND P0, PT, R132.reuse, -INF , PT ;  /* 0xff8000008400780b */ /* 0x040fe20003f1d000 */
[----:B--2---:R-:W-:-:S06]  /*4f50*/  FMUL.FTZ R12, R132, c[0x0][0x2d0] ;  /* 0x0000b400840c7a20 */ /* 0x004fcc0000410000 */
[----:B------:R-:W-:Y:S01]  /*4f60*/  MUFU.EX2 R80, R15 ;  /* 0x0000000f00507308 */ /* 0x000fe20000000800 */
[----:B-1----:R-:W-:-:S07]  /*4f70*/  FFMA.FTZ R0, R11, c[0x0][0x2d0], -R2 ;  /* 0x0000b4000b007a23 */ /* 0x002fce0000010802 */
[----:B------:R-:W-:Y:S08]  /*4f80*/  MUFU.EX2 R84, R14 ;  /* 0x0000000e00547308 */ /* 0x000ff00000000800 */
[----:B------:R1:W-:Y:S08]  /*4f90*/  MUFU.EX2 R90, R0 ;  /* 0x00000000005a7308 */ /* 0x0003f00000000800 */
[----:B------:R2:W-:Y:S01]  /*4fa0*/  MUFU.EX2 R83, R13 ;  /* 0x0000000d00537308 */ /* 0x0005e20000000800 */
[----:B-1----:R-:W-:-:S02]  /*4fb0*/  FSEL R0, R12, RZ, P0 ;  /* 0x000000ff0c007208 */ /* 0x002fc40000000000 */
[----:B--2---:R-:W1:Y:S01]  /*4fc0*/  LDSM.16.MT88.4 R12, [R239] ;  /* 0x00000000ef0c783b */ /* 0x004e620000004200 */
[----:B------:R-:W-:Y:S02]  /*4fd0*/  FFMA.FTZ R16, R16, c[0x0][0x2d0], -R2 ;  /* 0x0000b40010107a23 */ /* 0x000fe40000010802 */
[--C-:B------:R-:W-:Y:S02]  /*4fe0*/  FFMA.FTZ R9, R9, c[0x0][0x2d0], -R0.reuse ;  /* 0x0000b40009097a23 */ /* 0x100fe40000010800 */
[--C-:B------:R-:W-:Y:S02]  /*4ff0*/  FFMA.FTZ R8, R8, c[0x0][0x2d0], -R0.reuse ;  /* 0x0000b40008087a23 */ /* 0x100fe40000010800 */
[--C-:B------:R-:W-:Y:S02]  /*5000*/  FFMA.FTZ R7, R7, c[0x0][0x2d0], -R0.reuse ;  /* 0x0000b40007077a23 */ /* 0x100fe40000010800 */
[----:B------:R-:W-:Y:S01]  /*5010*/  FFMA.FTZ R6, R6, c[0x0][0x2d0], -R0 ;  /* 0x0000b40006067a23 */ /* 0x000fe20000010800 */
[----:B------:R-:W2:Y:S08]  /*5020*/  MUFU.EX2 R82, R16 ;  /* 0x0000001000527308 */ /* 0x000eb00000000800 */
[----:B------:R-:W-:Y:S08]  /*5030*/  MUFU.EX2 R78, R9 ;  /* 0x00000009004e7308 */ /* 0x000ff00000000800 */
[----:B------:R2:W3:Y:S08]  /*5040*/  MUFU.EX2 R77, R8 ;  /* 0x00000008004d7308 */ /* 0x0004f00000000800 */
[----:B------:R-:W-:Y:S08]  /*5050*/  MUFU.EX2 R76, R7 ;  /* 0x00000007004c7308 */ /* 0x000ff00000000800 */
[----:B------:R-:W4:Y:S01]  /*5060*/  MUFU.EX2 R79, R6 ;  /* 0x00000006004f7308 */ /* 0x000f220000000800 */
[----:B------:R-:W-:Y:S01]  /*5070*/  FFMA.FTZ R10, R10, c[0x0][0x2d0], -R2 ;  /* 0x0000b4000a0a7a23 */ /* 0x000fe20000010802 */
[----:B--2---:R-:W-:Y:S01]  /*5080*/  F2FP.PACK_AB R8, R80, R82 ;  /* 0x000000525008723e */ /* 0x004fe200000000ff */
[----:B------:R-:W-:Y:S01]  /*5090*/  FFMA.FTZ R3, R3, c[0x0][0x2d0], -R0 ;  /* 0x0000b40003037a23 */ /* 0x000fe20000010800 */
[----:B---3--:R-:W-:-:S04]  /*50a0*/  F2FP.PACK_AB R9, R77, R78 ;  /* 0x0000004e4d09723e */ /* 0x008fc800000000ff */
[----:B------:R2:W-:Y:S01]  /*50b0*/  MUFU.EX2 R91, R10 ;  /* 0x0000000a005b7308 */ /* 0x0005e20000000800 */
[--C-:B------:R-:W-:Y:S02]  /*50c0*/  FFMA.FTZ R5, R5, c[0x0][0x2d0], -R0.reuse ;  /* 0x0000b40005057a23 */ /* 0x100fe40000010800 */
[----:B------:R-:W-:Y:S01]  /*50d0*/  FFMA.FTZ R4, R4, c[0x0][0x2d0], -R0 ;  /* 0x0000b40004047a23 */ /* 0x000fe20000010800 */
[----:B----4-:R-:W-:-:S04]  /*50e0*/  F2FP.PACK_AB R11, R79, R76 ;  /* 0x0000004c4f0b723e */ /* 0x010fc800000000ff */
[----:B------:R3:W-:Y:S01]  /*50f0*/  MUFU.EX2 R86, R3 ;  /* 0x0000000300567308 */ /* 0x0007e20000000800 */
[----:B--2---:R-:W-:-:S07]  /*5100*/  F2FP.PACK_AB R10, R83, R84 ;  /* 0x00000054530a723e */ /* 0x004fce00000000ff */
[----:B------:R-:W-:Y:S01]  /*5110*/  MUFU.EX2 R81, R5 ;  /* 0x0000000500517308 */ /* 0x000fe20000000800 */
[----:B---3--:R-:W-:Y:S01]  /*5120*/  FFMA.FTZ R3, R18, c[0x0][0x2d0], -R0 ;  /* 0x0000b40012037a23 */ /* 0x008fe20000010800 */
[C---:B-1----:R-:W-:Y:S06]  /*5130*/  HMMA.16816.F32 R20, R8.reuse, R12, RZ ;  /* 0x0000000c0814723c */ /* 0x042fec00000018ff */
[----:B------:R1:W2:Y:S02]  /*5140*/  MUFU.EX2 R85, R4 ;  /* 0x0000000400557308 */ /* 0x0002a40000000800 */
[C---:B------:R-:W-:Y:S06]  /*5150*/  HMMA.16816.F32 R16, R8.reuse, R14, RZ ;  /* 0x0000000e0810723c */ /* 0x040fec00000018ff */
[----:B------:R-:W3:Y:S02]  /*5160*/  MUFU.EX2 R87, R3 ;  /* 0x0000000300577308 */ /* 0x000ee40000000800 */
[----:B------:R-:W-:Y:S01]  /*5170*/  HMMA.16816.F32 R12, R8, R28, RZ ;  /* 0x0000001c080c723c */ /* 0x000fe200000018ff */
[----:B-1----:R-:W-:-:S02]  /*5180*/  F2FP.PACK_AB R4, R89, R88 ;  /* 0x000000585904723e */ /* 0x002fc400000000ff */
[----:B--2---:R-:W-:Y:S02]  /*5190*/  F2FP.PACK_AB R5, R85, R81 ;  /* 0x000000515505723e */ /* 0x004fe400000000ff */
[----:B------:R-:W-:-:S03]  /*51a0*/  F2FP.PACK_AB R6, R91, R90 ;  /* 0x0000005a5b06723e */ /* 0x000fc600000000ff */
[----:B------:R-:W-:Y:S01]  /*51b0*/  HMMA.16816.F32 R52, R8, R30, RZ ;  /* 0x0000001e0834723c */ /* 0x000fe200000018ff */
[----:B---3--:R-:W-:-:S07]  /*51c0*/  F2FP.PACK_AB R7, R87, R86 ;  /* 0x000000565707723e */ /* 0x008fce00000000ff */
[C---:B------:R-:W-:Y:S08]  /*51d0*/  HMMA.16816.F32 R156, R4.reuse, R32, R20 ;  /* 0x00000020049c723c */ /* 0x040ff00000001814 */
[----:B------:R-:W-:Y:S08]  /*51e0*/  HMMA.16816.F32 R144, R4, R34, R16 ;  /* 0x000000220490723c */ /* 0x000ff00000001810 */
[----:B------:R-:W-:Y:S08]  /*51f0*/  HMMA.16816.F32 R32, R8, R26, RZ ;  /* 0x0000001a0820723c */ /* 0x000ff000000018ff */
[----:B------:R-:W-:Y:S08]  /*5200*/  HMMA.16816.F32 R148, R4, R48, R12 ;  /* 0x000000300494723c */ /* 0x000ff0000000180c */
[C---:B------:R-:W-:Y:S08]  /*5210*/  HMMA.16816.F32 R16, R8.reuse, R46, RZ ;  /* 0x0000002e0810723c */ /* 0x040ff000000018ff */
[C---:B------:R-:W-:Y:S08]  /*5220*/  HMMA.16816.F32 R28, R8.reuse, R40, RZ ;  /* 0x00000028081c723c */ /* 0x040ff000000018ff */
[C---:B------:R-:W-:Y:S08]  /*5230*/  HMMA.16816.F32 R12, R8.reuse, R68, RZ ;  /* 0x00000044080c723c */ /* 0x040ff000000018ff */
[C---:B------:R-:W-:Y:S08]  /*5240*/  HMMA.16816.F32 R36, R8.reuse, R24, RZ ;  /* 0x000000180824723c */ /* 0x040ff000000018ff */
[C---:B------:R-:W-:Y:S08]  /*5250*/  HMMA.16816.F32 R24, R8.reuse, R42, RZ ;  /* 0x0000002a0818723c */ /* 0x040ff000000018ff */
[----:B------:R-:W-:Y:S01]  /*5260*/  HMMA.16816.F32 R20, R8, R44, RZ ;  /* 0x0000002c0814723c */ /* 0x000fe200000018ff */
[----:B------:R-:W1:Y:S07]  /*5270*/  LDSM.16.MT88.4 R44, [R240+0x1800] ;  /* 0x00180000f02c783b */ /* 0x000e6e0000004200 */
[C---:B------:R-:W-:Y:S01]  /*5280*/  HMMA.16816.F32 R136, R4.reuse, R50, R52 ;  /* 0x000000320488723c */ /* 0x040fe20000001834 */
[----:B------:R-:W2:Y:S04]  /*5290*/  LDSM.16.MT88.4 R52, [R242+0x1800] ;  /* 0x00180000f234783b */ /* 0x000ea80000004200 */
[----:B------:R-:W-:Y:S03]  /*52a0*/  LDSM.16.MT88.4 R48, [R239+0x3800] ;  /* 0x00380000ef30783b */ /* 0x000fe60000004200 */
[C---:B------:R-:W-:Y:S01]  /*52b0*/  HMMA.16816.F32 R100, R4.reuse, R66, R32 ;  /* 0x000000420464723c */ /* 0x040fe20000001820 */
[----:B------:R-:W3:Y:S07]  /*52c0*/  LDSM.16.MT88.4 R32, [R242+0x2000] ;  /* 0x00200000f220783b */ /* 0x000eee0000004200 */
[C---:B------:R-:W-:Y:S08]  /*52d0*/  HMMA.16816.F32 R16, R4.reuse, R58, R16 ;  /* 0x0000003a0410723c */ /* 0x040ff00000001810 */
[C---:B------:R-:W-:Y:S08]  /*52e0*/  HMMA.16816.F32 R28, R4.reuse, R60, R28 ;  /* 0x0000003c041c723c */ /* 0x040ff0000000181c */
[C---:B------:R-:W-:Y:S08]  /*52f0*/  HMMA.16816.F32 R12, R4.reuse, R72, R12 ;  /* 0x00000048040c723c */ /* 0x040ff0000000180c */
[C---:B------:R-:W-:Y:S08]  /*5300*/  HMMA.16816.F32 R24, R4.reuse, R62, R24 ;  /* 0x0000003e0418723c */ /* 0x040ff00000001818 */
[----:B------:R-:W-:Y:S01]  /*5310*/  HMMA.16816.F32 R20, R4, R56, R20 ;  /* 0x000000380414723c */ /* 0x000fe20000001814 */
[----:B------:R-:W-:Y:S01]  /*5320*/  IMAD.MOV.U32 R116, RZ, RZ, R100 ;  /* 0x000000ffff747224 */ /* 0x000fe200078e0064 */
[----:B------:R-:W-:Y:S01]  /*5330*/  MOV R114, R103 ;  /* 0x0000006700727202 */ /* 0x000fe20000000f00 */
[----:B------:R-:W-:-:S02]  /*5340*/  IMAD.MOV.U32 R115, RZ, RZ, R102 ;  /* 0x000000ffff737224 */ /* 0x000fc400078e0066 */
[----:B------:R-:W-:Y:S01]  /*5350*/  IMAD.MOV.U32 R113, RZ, RZ, R101 ;  /* 0x000000ffff717224 */ /* 0x000fe200078e0065 */
[----:B------:R-:W-:Y:S01]  /*5360*/  MOV R101, R16 ;  /* 0x0000001000657202 */ /* 0x000fe20000000f00 */
[----:B------:R-:W-:Y:S01]  /*5370*/  IMAD.MOV.U32 R103, RZ, RZ, R18 ;  /* 0x000000ffff677224 */ /* 0x000fe200078e0012 */
[----:B------:R-:W-:Y:S01]  /*5380*/  HMMA.16816.F32 R140, R4, R64, R36 ;  /* 0x00000040048c723c */ /* 0x000fe20000001824 */
[----:B------:R-:W-:Y:S01]  /*5390*/  IMAD.MOV.U32 R102, RZ, RZ, R19 ;  /* 0x000000ffff667224 */ /* 0x000fe200078e0013 */
[----:B------:R-:W-:Y:S01]  /*53a0*/  MOV R111, R31 ;  /* 0x0000001f006f7202 */ /* 0x000fe20000000f00 */
[----:B------:R-:W-:Y:S01]  /*53b0*/  IMAD.MOV.U32 R100, RZ, RZ, R17 ;  /* 0x000000ffff647224 */ /* 0x000fe200078e0011 */
[----:B------:R-:W-:Y:S01]  /*53c0*/  MOV R162, R14 ;  /* 0x0000000e00a27202 */ /* 0x000fe20000000f00 */
[----:B------:R-:W-:Y:S01]  /*53d0*/  IMAD.MOV.U32 R3, RZ, RZ, R28 ;  /* 0x000000ffff037224 */ /* 0x000fe200078e001c */
[----:B------:R-:W4:Y:S01]  /*53e0*/  LDSM.16.MT88.4 R16, [R240+0x2000] ;  /* 0x00200000f010783b */ /* 0x000f220000004200 */
[----:B------:R-:W-:Y:S01]  /*53f0*/  IMAD.MOV.U32 R112, RZ, RZ, R30 ;  /* 0x000000ffff707224 */ /* 0x000fe200078e001e */
[----:B------:R-:W-:Y:S01]  /*5400*/  HMMA.16816.F32 R40, R8, R70, RZ ;  /* 0x000000460828723c */ /* 0x000fe200000018ff */
[----:B------:R-:W-:Y:S01]  /*5410*/  IMAD.MOV.U32 R110, RZ, RZ, R29 ;  /* 0x000000ffff6e7224 */ /* 0x000fe200078e001d */
[----:B------:R-:W3:Y:S01]  /*5420*/  LDSM.16.MT88.4 R36, [R239+0x3000] ;  /* 0x00300000ef24783b */ /* 0x000ee20000004200 */
[----:B------:R-:W-:-:S02]  /*5430*/  IMAD.MOV.U32 R109, RZ, RZ, R12 ;  /* 0x000000ffff6d7224 */ /* 0x000fc400078e000c */
[----:B------:R-:W-:Y:S02]  /*5440*/  IMAD.MOV.U32 R108, RZ, RZ, R13 ;  /* 0x000000ffff6c7224 */ /* 0x000fe400078e000d */
[----:B------:R-:W-:Y:S01]  /*5450*/  IMAD.MOV.U32 R161, RZ, RZ, R15 ;  /* 0x000000ffffa17224 */ /* 0x000fe200078e000f */
[----:B-1----:R-:W-:Y:S01]  /*5460*/  HMMA.16816.F32 R28, R8, R46, RZ ;  /* 0x0000002e081c723c */ /* 0x002fe200000018ff */
[----:B------:R-:W-:Y:S01]  /*5470*/  IMAD.MOV.U32 R107, RZ, RZ, R26 ;  /* 0x000000ffff6b7224 */ /* 0x000fe200078e001a */
[----:B------:R-:W-:Y:S01]  /*5480*/  MOV R105, R24 ;  /* 0x0000001800697202 */ /* 0x000fe20000000f00 */
[----:B------:R-:W-:Y:S01]  /*5490*/  IMAD.MOV.U32 R106, RZ, RZ, R27 ;  /* 0x000000ffff6a7224 */ /* 0x000fe200078e001b */
[----:B------:R-:W-:Y:S01]  /*54a0*/  MOV R117, R21 ;  /* 0x0000001500757202 */ /* 0x000fe20000000f00 */
[----:B------:R-:W-:-:S03]  /*54b0*/  IMAD.MOV.U32 R104, RZ, RZ, R25 ;  /* 0x000000ffff687224 */ /* 0x000fc600078e0019 */
[C---:B------:R-:W-:Y:S01]  /*54c0*/  HMMA.16816.F32 R12, R8.reuse, R44, RZ ;  /* 0x0000002c080c723c */ /* 0x040fe200000018ff */
[----:B------:R-:W1:Y:S01]  /*54d0*/  LDSM.16.MT88.4 R44, [R241+0x3000] ;  /* 0x00300000f12c783b */ /* 0x000e620000004200 */
[----:B------:R-:W-:Y:S02]  /*54e0*/  IMAD.MOV.U32 R119, RZ, RZ, R22 ;  /* 0x000000ffff777224 */ /* 0x000fe400078e0016 */
[----:B------:R-:W-:Y:S02]  /*54f0*/  IMAD.MOV.U32 R118, RZ, RZ, R23 ;  /* 0x000000ffff767224 */ /* 0x000fe400078e0017 */
[----:B------:R-:W-:Y:S02]  /*5500*/  IMAD.MOV.U32 R130, RZ, RZ, R20 ;  /* 0x000000ffff827224 */ /* 0x000fe400078e0014 */
[C---:B--2---:R-:W-:Y:S08]  /*5510*/  HMMA.16816.F32 R24, R8.reuse, R52, RZ ;  /* 0x000000340818723c */ /* 0x044ff000000018ff */
[----:B------:R-:W-:Y:S01]  /*5520*/  HMMA.16816.F32 R20, R8, R54, RZ ;  /* 0x000000360814723c */ /* 0x000fe200000018ff */
[----:B------:R-:W2:Y:S07]  /*5530*/  LDSM.16.MT88.4 R52, [R240+0x3000] ;  /* 0x00300000f034783b */ /* 0x000eae0000004200 */
[C---:B------:R-:W-:Y:S01]  /*5540*/  HMMA.16816.F32 R56, R4.reuse, R74, R40 ;  /* 0x0000004a0438723c */ /* 0x040fe20000001828 */
[----:B------:R-:W1:Y:S07]  /*5550*/  LDSM.16.MT88.4 R40, [R241+0x3800] ;  /* 0x00380000f128783b */ /* 0x000e6e0000004200 */
[C---:B---3--:R-:W-:Y:S08]  /*5560*/  HMMA.16816.F32 R72, R4.reuse, R32, R24 ;  /* 0x000000200448723c */ /* 0x048ff00000001818 */
[C---:B------:R-:W-:Y:S01]  /*5570*/  HMMA.16816.F32 R68, R4.reuse, R34, R20 ;  /* 0x000000220444723c */ /* 0x040fe20000001814 */
[----:B------:R-:W3:Y:S07]  /*5580*/  LDSM.16.MT88.4 R32, [R240+0x3800] ;  /* 0x00380000f020783b */ /* 0x000eee0000004200 */
[C---:B----4-:R-:W-:Y:S08]  /*5590*/  HMMA.16816.F32 R64, R4.reuse, R16, R12 ;  /* 0x000000100440723c */ /* 0x050ff0000000180c */
[----:B------:R-:W-:Y:S08]  /*55a0*/  HMMA.16816.F32 R60, R4, R18, R28 ;  /* 0x00000012043c723c */ /* 0x000ff0000000181c */
[C---:B------:R-:W-:Y:S08]  /*55b0*/  HMMA.16816.F32 R12, R8.reuse, R36, RZ ;  /* 0x00000024080c723c */ /* 0x040ff000000018ff */
[C---:B------:R-:W-:Y:S01]  /*55c0*/  HMMA.16816.F32 R28, R8.reuse, R38, RZ ;  /* 0x00000026081c723c */ /* 0x040fe200000018ff */
[----:B------:R-:W4:Y:S07]  /*55d0*/  LDSM.16.MT88.4 R36, [R242+0x3000] ;  /* 0x00300000f224783b */ /* 0x000f2e0000004200 */
[C---:B-1----:R-:W-:Y:S08]  /*55e0*/  HMMA.16816.F32 R24, R8.reuse, R44, RZ ;  /* 0x0000002c0818723c */ /* 0x042ff000000018ff */
[C---:B--2---:R-:W-:Y:S08]  /*55f0*/  HMMA.16816.F32 R16, R8.reuse, R52, RZ ;  /* 0x000000340810723c */ /* 0x044ff000000018ff */
[----:B------:R-:W-:Y:S08]  /*5600*/  HMMA.16816.F32 R20, R8, R46, RZ ;  /* 0x0000002e0814723c */ /* 0x000ff000000018ff */
[C---:B------:R-:W-:Y:S08]  /*5610*/  HMMA.16816.F32 R120, R4.reuse, R48, R12 ;  /* 0x000000300478723c */ /* 0x040ff0000000180c */
[C---:B------:R-:W-:Y:S08]  /*5620*/  HMMA.16816.F32 R176, R4.reuse, R50, R28 ;  /* 0x0000003204b0723c */ /* 0x040ff0000000181c */
[----:B------:R-:W-:Y:S08]  /*5630*/  HMMA.16816.F32 R48, R4, R40, R24 ;  /* 0x000000280430723c */ /* 0x000ff00000001818 */
[----:B------:R-:W-:Y:S08]  /*5640*/  HMMA.16816.F32 R12, R8, R54, RZ ;  /* 0x00000036080c723c */ /* 0x000ff000000018ff */
[C---:B---3--:R-:W-:Y:S08]  /*5650*/  HMMA.16816.F32 R16, R4.reuse, R32, R16 ;  /* 0x000000200410723c */ /* 0x048ff00000001810 */
[----:B------:R-:W-:Y:S01]  /*5660*/  HMMA.16816.F32 R172, R4, R42, R20 ;  /* 0x0000002a04ac723c */ /* 0x000fe20000001814 */
[----:B------:R-:W1:Y:S01]  /*5670*/  LDSM.16.MT88.4 R20, [R242+0x3800] ;  /* 0x00380000f214783b */ /* 0x000e620000004200 */
[----:B------:R-:W-:Y:S01]  /*5680*/  IMAD.MOV.U32 R27, RZ, RZ, R48 ;  /* 0x000000ffff1b7224 */ /* 0x000fe200078e0030 */
[----:B------:R-:W-:Y:S01]  /*5690*/  MOV R25, R51 ;  /* 0x0000003300197202 */ /* 0x000fe20000000f00 */
[----:B------:R-:W-:-:S02]  /*56a0*/  IMAD.MOV.U32 R26, RZ, RZ, R50 ;  /* 0x000000ffff1a7224 */ /* 0x000fc400078e0032 */
[----:B------:R-:W-:Y:S02]  /*56b0*/  IMAD.MOV.U32 R24, RZ, RZ, R49 ;  /* 0x000000ffff187224 */ /* 0x000fe400078e0031 */
[----:B------:R-:W-:Y:S01]  /*56c0*/  IMAD.MOV.U32 R30, RZ, RZ, R3 ;  /* 0x000000ffff1e7224 */ /* 0x000fe200078e0003 */
[----:B------:R-:W-:Y:S07]  /*56d0*/  HMMA.16816.F32 R168, R4, R34, R12 ;  /* 0x0000002204a8723c */ /* 0x000fee000000180c */
[----:B------:R-:W-:Y:S01]  /*56e0*/  IMAD.MOV.U32 R3, RZ, RZ, R16 ;  /* 0x000000ffff037224 */ /* 0x000fe200078e0010 */
[----:B------:R-:W-:Y:S01]  /*56f0*/  MOV R29, R19 ;  /* 0x00000013001d7202 */ /* 0x000fe20000000f00 */
[----:B------:R-:W-:Y:S01]  /*5700*/  IMAD.MOV.U32 R44, RZ, RZ, R18 ;  /* 0x000000ffff2c7224 */ /* 0x000fe200078e0012 */
[----:B----4-:R-:W-:Y:S01]  /*5710*/  HMMA.16816.F32 R12, R8, R38, RZ ;  /* 0x00000026080c723c */ /* 0x010fe200000018ff */
[----:B------:R-:W-:-:S02]  /*5720*/  IMAD.MOV.U32 R28, RZ, RZ, R17 ;  /* 0x000000ffff1c7224 */ /* 0x000fc400078e0011 */
[----:B------:R-:W-:-:S04]  /*5730*/  IMAD.MOV.U32 R34, RZ, RZ, R27 ;  /* 0x000000ffff227224 */ /* 0x000fc800078e001b */
[----:B------:R-:W-:Y:S01]  /*5740*/  MOV R39, R24 ;  /* 0x0000001800277202 */ /* 0x000fe20000000f00 */
[----:B------:R-:W-:Y:S07]  /*5750*/  HMMA.16816.F32 R16, R8, R36, RZ ;  /* 0x000000240810723c */ /* 0x000fee00000018ff */
[----:B------:R-:W-:Y:S02]  /*5760*/  IMAD.MOV.U32 R36, RZ, RZ, R26 ;  /* 0x000000ffff247224 */ /* 0x000fe400078e001a */
[----:B------:R-:W-:-:S02]  /*5770*/  IMAD.MOV.U32 R37, RZ, RZ, R25 ;  /* 0x000000ffff257224 */ /* 0x000fc400078e0019 */
[----:B------:R-:W2:Y:S11]  /*5780*/  LDSM.16.MT88.4 R24, [R239+0x4800] ;  /* 0x00480000ef18783b */ /* 0x000eb60000004200 */
[----:B------:R-:W-:Y:S02]  /*5790*/  @!UPT UIADD3 URZ, URZ, URZ, URZ ;  /* 0x0000003f3f3ff290 */ /* 0x000fe4000fffe03f */
[C---:B-1----:R-:W-:Y:S01]  /*57a0*/  HMMA.16816.F32 R124, R4.reuse, R20, R16 ;  /* 0x00000014047c723c */ /* 0x042fe20000001810 */
[----:B------:R-:W1:Y:S01]  /*57b0*/  LDSM.16.MT88.4 R16, [R239+0x5000] ;  /* 0x00500000ef10783b */ /* 0x000e620000004200 */
[----:B------:R-:W-:Y:S01]  /*57c0*/  IMAD.MOV.U32 R42, RZ, RZ, R107 ;  /* 0x000000ffff2a7224 */ /* 0x000fe200078e006b */
[----:B------:R-:W-:Y:S01]  /*57d0*/  MOV R41, R104 ;  /* 0x0000006800297202 */ /* 0x000fe20000000f00 */
[----:B------:R-:W-:Y:S02]  /*57e0*/  IMAD.MOV.U32 R43, RZ, RZ, R106 ;  /* 0x000000ffff2b7224 */ /* 0x000fe400078e006a */
[----:B------:R-:W-:Y:S02]  /*57f0*/  IMAD.MOV.U32 R40, RZ, RZ, R105 ;  /* 0x000000ffff287224 */ /* 0x000fe400078e0069 */
[----:B------:R-:W-:Y:S01]  /*5800*/  HMMA.16816.F32 R104, R4, R22, R12 ;  /* 0x000000160468723c */ /* 0x000fe2000000180c */
[----:B------:R-:W-:Y:S01]  /*5810*/  IMAD.MOV.U32 R50, RZ, RZ, R103 ;  /* 0x000000ffff327224 */ /* 0x000fe200078e0067 */
[----:B------:R-:W-:Y:S01]  /*5820*/  MOV R49, R100 ;  /* 0x0000006400317202 */ /* 0x000fe20000000f00 */
[----:B------:R-:W-:Y:S01]  /*5830*/  IMAD.MOV.U32 R51, RZ, RZ, R102 ;  /* 0x000000ffff337224 */ /* 0x000fe200078e0066 */
[----:B------:R-:W-:Y:S04]  /*5840*/  LDSM.16.MT88.4 R20, [R241+0x5000] ;  /* 0x00500000f114783b */ /* 0x000fe80000004200 */
[----:B--2---:R-:W-:Y:S01]  /*5850*/  HMMA.16816.F32 R12, R8, R24, RZ ;  /* 0x00000018080c723c */ /* 0x004fe200000018ff */
[----:B------:R-:W-:Y:S11]  /*5860*/  IMAD.MOV.U32 R48, RZ, RZ, R101 ;  /* 0x000000ffff307224 */ /* 0x000ff600078e0065 */
[----:B------:R-:W-:Y:S11]  /*5870*/  @!UPT UIADD3 URZ, URZ, URZ, URZ ;  /* 0x0000003f3f3ff290 */ /* 0x000ff6000fffe03f */
[----:B------:R-:W-:Y:S01]  /*5880*/  @!UPT UIADD3 URZ, URZ, URZ, URZ ;  /* 0x0000003f3f3ff290 */ /* 0x000fe2000fffe03f */
[----:B-1----:R-:W-:Y:S07]  /*5890*/  HMMA.16816.F32 R100, R4, R16, R12 ;  /* 0x000000100464723c */ /* 0x002fee000000180c */
[----:B------:R-:W-:-:S04]  /*58a0*/  FADD.FTZ R12, R78, R77 ;  /* 0x0000004d4e0c7221 */ /* 0x000fc80000010000 */
[----:B------:R-:W-:Y:S02]  /*58b0*/  FADD.FTZ R17, R76, R12 ;  /* 0x0000000c4c117221 */ /* 0x000fe40000010000 */
[----:B------:R-:W-:Y:S01]  /*58c0*/  HMMA.16816.F32 R12, R8, R26, RZ ;  /* 0x0000001a080c723c */ /* 0x000fe200000018ff */
[----:B------:R-:W1:Y:S01]  /*58d0*/  LDSM.16.MT88.4 R24, [R241+0x4800] ;  /* 0x00480000f118783b */ /* 0x000e620000004200 */
[----:B------:R-:W-:Y:S01]  /*58e0*/  IMAD.MOV.U32 R54, RZ, RZ, R115 ;  /* 0x000000ffff367224 */ /* 0x000fe200078e0073 */
[----:B------:R-:W-:Y:S01]  /*58f0*/  MOV R31, R113 ;  /* 0x00000071001f7202 */ /* 0x000fe20000000f00 */
[----:B------:R-:W-:Y:S02]  /*5900*/  IMAD.MOV.U32 R55, RZ, RZ, R114 ;  /* 0x000000ffff377224 */ /* 0x000fe400078e0072 */
[----:B------:R-:W-:Y:S11]  /*5910*/  IMAD.MOV.U32 R32, RZ, RZ, R112 ;  /* 0x000000ffff207224 */ /* 0x000ff600078e0070 */
[----:B------:R-:W-:Y:S07]  /*5920*/  @!UPT UIADD3 URZ, URZ, URZ, URZ ;  /* 0x0000003f3f3ff290 */ /* 0x000fee000fffe03f */
[----:B------:R-:W-:Y:S08]  /*5930*/  HMMA.16816.F32 R112, R4, R18, R12 ;  /* 0x000000120470723c */ /* 0x000ff0000000180c */
[----:B-1----:R-:W-:Y:S01]  /*5940*/  HMMA.16816.F32 R12, R8, R24, RZ ;  /* 0x00000018080c723c */ /* 0x002fe200000018ff */
[----:B------:R-:W-:Y:S02]  /*5950*/  IMAD.MOV.U32 R38, RZ, RZ, R3 ;  /* 0x000000ffff267224 */ /* 0x000fe400078e0003 */
[----:B------:R-:W-:Y:S01]  /*5960*/  FADD.FTZ R3, R82, R80 ;  /* 0x0000005052037221 */ /* 0x000fe20000010000 */
[----:B------:R-:W-:Y:S01]  /*5970*/  MOV R35, R110 ;  /* 0x0000006e00237202 */ /* 0x000fe20000000f00 */
[----:B------:R-:W-:-:S02]  /*5980*/  IMAD.MOV.U32 R82, RZ, RZ, R44 ;  /* 0x000000ffff527224 */ /* 0x000fc400078e002c */
[----:B------:R-:W-:Y:S02]  /*5990*/  IMAD.MOV.U32 R33, RZ, RZ, R111 ;  /* 0x000000ffff217224 */ /* 0x000fe400078e006f */
[----:B------:R-:W-:Y:S02]  /*59a0*/  IMAD.MOV.U32 R44, RZ, RZ, R109 ;  /* 0x000000ffff2c7224 */ /* 0x000fe400078e006d */
[----:B------:R-:W-:Y:S02]  /*59b0*/  IMAD.MOV.U32 R45, RZ, RZ, R108 ;  /* 0x000000ffff2d7224 */ /* 0x000fe400078e006c */
[----:B------:R-:W-:-:S11]  /*59c0*/  FADD.FTZ R3, R84, R3 ;  /* 0x0000000354037221 */ /* 0x000fd60000010000 */
[----:B------:R-:W-:Y:S08]  /*59d0*/  HMMA.16816.F32 R108, R4, R20, R12 ;  /* 0x00000014046c723c */ /* 0x000ff0000000180c */
[----:B------:R-:W-:Y:S01]  /*59e0*/  HMMA.16816.F32 R12, R8, R26, RZ ;  /* 0x0000001a080c723c */ /* 0x000fe200000018ff */
[----:B------:R-:W-:Y:S02]  /*59f0*/  FADD.FTZ R3, R83, R3 ;  /* 0x0000000353037221 */ /* 0x000fe40000010000 */
[----:B------:R-:W-:-:S02]  /*5a00*/  FADD.FTZ R17, R79, R17 ;  /* 0x000000114f117221 */ /* 0x000fc40000010000 */
[----:B------:R-:W-:Y:S02]  /*5a10*/  FADD.FTZ R3, R88, R3 ;  /* 0x0000000358037221 */ /* 0x000fe40000010000 */
[----:B------:R-:W-:Y:S02]  /*5a20*/  FADD.FTZ R17, R81, R17 ;  /* 0x0000001151117221 */ /* 0x000fe40000010000 */
[----:B------:R-:W-:Y:S01]  /*5a30*/  FADD.FTZ R16, R89, R3 ;  /* 0x0000000359107221 */ /* 0x000fe20000010000 */
[----:B------:R-:W-:Y:S01]  /*5a40*/  MOV R152, R122 ;  /* 0x0000007a00987202 */ /* 0x000fe20000000f00 */
[----:B------:R-:W-:Y:S02]  /*5a50*/  IMAD.MOV.U32 R154, RZ, RZ, R120 ;  /* 0x000000ffff9a7224 */ /* 0x000fe400078e0078 */
[----:B------:R-:W-:Y:S02]  /*5a60*/  IMAD.MOV.U32 R153, RZ, RZ, R121 ;  /* 0x000000ffff997224 */ /* 0x000fe400078e0079 */
[----:B------:R-:W-:-:S02]  /*5a70*/  IMAD.MOV.U32 R131, RZ, RZ, R123 ;  /* 0x000000ffff837224 */ /* 0x000fc400078e007b */
[----:B------:R-:W-:-:S07]  /*5a80*/  FADD.FTZ R3, R85, R17 ;  /* 0x0000001155037221 */ /* 0x000fce0000010000 */
[----:B------:R-:W-:Y:S01]  /*5a90*/  HMMA.16816.F32 R120, R4, R22, R12 ;  /* 0x000000160478723c */ /* 0x000fe2000000180c */
[----:B------:R-:W-:Y:S06]  /*5aa0*/  LDSM.16.MT88.4 R20, [R240+0x5000] ;  /* 0x00500000f014783b */ /* 0x000fec0000004200 */
[----:B------:R-:W-:Y:S02]  /*5ab0*/  FADD.FTZ R12, R90, R16 ;  /* 0x000000105a0c7221 */ /* 0x000fe40000010000 */
[----:B------:R-:W1:Y:S02]  /*5ac0*/  LDSM.16.MT88.4 R16, [R240+0x4800] ;  /* 0x00480000f010783b */ /* 0x000e640000004200 */
[----:B------:R-:W-:-:S02]  /*5ad0*/  FADD.FTZ R27, R91, R12 ;  /* 0x0000000c5b1b7221 */ /* 0x000fc40000010000 */
[----:B------:R-:W-:Y:S02]  /*5ae0*/  FADD.FTZ R3, R86, R3 ;  /* 0x0000000356037221 */ /* 0x000fe40000010000 */
[----:B------:R-:W-:Y:S01]  /*5af0*/  FFMA.FTZ R24, R99, c[0x0][0x2d0], -R2 ;  /* 0x0000b40063187a23 */ /* 0x000fe20000010802 */
[----:B------:R-:W-:Y:S01]  /*5b00*/  MOV R53, R117 ;  /* 0x0000007500357202 */ /* 0x000fe20000000f00 */
[----:B------:R-:W-:Y:S02]  /*5b10*/  IMAD.MOV.U32 R80, RZ, RZ, R29 ;  /* 0x000000ffff507224 */ /* 0x000fe400078e001d */
[----:B------:R-:W-:Y:S02]  /*5b20*/  IMAD.MOV.U32 R46, RZ, RZ, R119 ;  /* 0x000000ffff2e7224 */ /* 0x000fe400078e0077 */
[----:B------:R-:W-:Y:S02]  /*5b30*/  IMAD.MOV.U32 R47, RZ, RZ, R118 ;  /* 0x000000ffff2f7224 */ /* 0x000fe400078e0076 */
[----:B------:R-:W-:-:S02]  /*5b40*/  IMAD.MOV.U32 R52, RZ, RZ, R116 ;  /* 0x000000ffff347224 */ /* 0x000fc400078e0074 */
[----:B------:R-:W-:Y:S01]  /*5b50*/  FADD.FTZ R29, R87, R3 ;  /* 0x00000003571d7221 */ /* 0x000fe20000010000 */
[C---:B-1----:R-:W-:Y:S08]  /*5b60*/  HMMA.16816.F32 R12, R8.reuse, R16, RZ ;  /* 0x00000010080c723c */ /* 0x042ff000000018ff */
[----:B------:R-:W-:Y:S01]  /*5b70*/  HMMA.16816.F32 R16, R8, R18, RZ ;  /* 0x000000120810723c */ /* 0x000fe200000018ff */
[--C-:B------:R-:W-:Y:S01]  /*5b80*/  FFMA.FTZ R25, R98, c[0x0][0x2d0], -R2.reuse ;  /* 0x0000b40062197a23 */ /* 0x100fe20000010802 */
[----:B------:R-:W1:Y:S01]  /*5b90*/  MUFU.EX2 R3, R24 ;  /* 0x0000001800037308 */ /* 0x000e620000000800 */
[----:B------:R-:W-:Y:S01]  /*5ba0*/  MOV R77, R28 ;  /* 0x0000001c004d7202 */ /* 0x000fe20000000f00 */
[----:B------:R-:W-:-:S02]  /*5bb0*/  FFMA.FTZ R26, R97, c[0x0][0x2d0], -R2 ;  /* 0x0000b400611a7a23 */ /* 0x000fc40000010802 */
[----:B------:R-:W-:-:S04]  /*5bc0*/  FFMA.FTZ R28, R94, c[0x0][0x2d0], -R2 ;  /* 0x0000b4005e1c7a23 */ /* 0x000fc80000010802 */
[----:B------:R-:W2:Y:S06]  /*5bd0*/  MUFU.EX2 R2, R25 ;  /* 0x0000001900027308 */ /* 0x000eac0000000800 */
[----:B------:R-:W-:Y:S07]  /*5be0*/  HMMA.16816.F32 R116, R4, R20, R12 ;  /* 0x000000140474723c */ /* 0x000fee000000180c */
[----:B------:R-:W-:-:S02]  /*5bf0*/  FFMA.FTZ R13, R96, c[0x0][0x2d0], -R0 ;  /* 0x0000b400600d7a23 */ /* 0x000fc40000010800 */
[----:B------:R-:W-:Y:S01]  /*5c00*/  FFMA.FTZ R12, R95, c[0x0][0x2d0], -R0 ;  /* 0x0000b4005f0c7a23 */ /* 0x000fe20000010800 */
[----:B------:R-:W-:Y:S08]  /*5c10*/  MUFU.EX2 R15, R26 ;  /* 0x0000001a000f7308 */ /* 0x000ff00000000800 */
[----:B------:R-:W3:Y:S01]  /*5c20*/  MUFU.EX2 R13, R13 ;  /* 0x0000000d000d7308 */ /* 0x000ee20000000800 */
[----:B------:R-:W-:Y:S07]  /*5c30*/  HMMA.16816.F32 R20, R4, R22, R16 ;  /* 0x000000160414723c */ /* 0x000fee0000001810 */
[----:B------:R-:W4:Y:S01]  /*5c40*/  MUFU.EX2 R12, R12 ;  /* 0x0000000c000c7308 */ /* 0x000f220000000800 */
[----:B-1----:R-:W-:-:S07]  /*5c50*/  FADD.FTZ R16, R3, R27 ;  /* 0x0000001b03107221 */ /* 0x002fce0000010000 */
[----:B------:R-:W1:Y:S01]  /*5c60*/  MUFU.EX2 R14, R28 ;  /* 0x0000001c000e7308 */ /* 0x000e620000000800 */
[C---:B--2---:R-:W-:Y:S01]  /*5c70*/  FADD.FTZ R16, R2.reuse, R16 ;  /* 0x0000001002107221 */ /* 0x044fe20000010000 */
[----:B------:R-:W-:Y:S01]  /*5c80*/  F2FP.PACK_AB R128, R2, R3 ;  /* 0x000000030280723e */ /* 0x000fe200000000ff */
[--C-:B------:R-:W-:Y:S02]  /*5c90*/  FFMA.FTZ R18, R93, c[0x0][0x2d0], -R0.reuse ;  /* 0x0000b4005d127a23 */ /* 0x100fe40000010800 */
[----:B------:R-:W-:Y:S02]  /*5ca0*/  FFMA.FTZ R17, R92, c[0x0][0x2d0], -R0 ;  /* 0x0000b4005c117a23 */ /* 0x000fe40000010800 */
[----:B---3--:R-:W-:Y:S02]  /*5cb0*/  FADD.FTZ R0, R13, R29 ;  /* 0x0000001d0d007221 */ /* 0x008fe40000010000 */
[----:B------:R-:W-:Y:S02]  /*5cc0*/  FADD.FTZ R2, R15, R16 ;  /* 0x000000100f027221 */ /* 0x000fe40000010000 */
[----:B----4-:R-:W-:-:S02]  /*5cd0*/  FADD.FTZ R3, R12, R0 ;  /* 0x000000000c037221 */ /* 0x010fc40000010000 */
[----:B-1----:R-:W-:Y:S02]  /*5ce0*/  FADD.FTZ R0, R14, R2 ;  /* 0x000000020e007221 */ /* 0x002fe40000010000 */
[----:B------:R-:W1:Y:S03]  /*5cf0*/  MUFU.EX2 R2, R18 ;  /* 0x0000001200027308 */ /* 0x000e660000000800 */
[----:B------:R2:W-:Y:S01]  /*5d00*/  STL [R1+0x38], R0 ;  /* 0x0000380001007387 */ /* 0x0005e20000100800 */
[----:B------:R-:W-:Y:S01]  /*5d10*/  MOV R78, R38 ;  /* 0x00000026004e7202 */ /* 0x000fe20000000f00 */
[----:B------:R-:W-:Y:S02]  /*5d20*/  IMAD.MOV.U32 R38, RZ, RZ, R34 ;  /* 0x000000ffff267224 */ /* 0x000fe400078e0022 */
[----:B------:R-:W-:Y:S01]  /*5d30*/  IMAD.MOV.U32 R34, RZ, RZ, R30 ;  /* 0x000000ffff227224 */ /* 0x000fe200078e001e */
[----:B------:R-:W-:Y:S01]  /*5d40*/  MOV R30, R52 ;  /* 0x00000034001e7202 */ /* 0x000fe20000000f00 */
[----:B------:R-:W-:-:S02]  /*5d50*/  IMAD.MOV.U32 R52, RZ, RZ, R130 ;  /* 0x000000ffff347224 */ /* 0x000fc400078e0082 */
[----:B-1----:R-:W-:Y:S01]  /*5d60*/  FADD.FTZ R3, R2, R3 ;  /* 0x0000000302037221 */ /* 0x002fe20000010000 */
[----:B--2---:R-:W1:Y:S01]  /*5d70*/  MUFU.EX2 R0, R17 ;  /* 0x0000001100007308 */ /* 0x004e620000000800 */
[----:B------:R-:W-:Y:S01]  /*5d80*/  MOV R85, R77 ;  /* 0x0000004d00557202 */ /* 0x000fe20000000f00 */
[----:B------:R-:W-:Y:S01]  /*5d90*/  IMAD.MOV.U32 R77, RZ, RZ, R39 ;  /* 0x000000ffff4d7224 */ /* 0x000fe200078e0027 */
[----:B------:R-:W-:Y:S01]  /*5da0*/  MOV R76, R38 ;  /* 0x00000026004c7202 */ /* 0x000fe20000000f00 */
[----:B------:R-:W-:Y:S01]  /*5db0*/  IMAD.MOV.U32 R38, RZ, RZ, R46 ;  /* 0x000000ffff267224 */ /* 0x000fe200078e002e */
[----:B------:R-:W-:Y:S01]  /*5dc0*/  MOV R39, R47 ;  /* 0x0000002f00277202 */ /* 0x000fe20000000f00 */
[----:B------:R-:W-:Y:S02]  /*5dd0*/  IMAD.MOV.U32 R84, RZ, RZ, R78 ;  /* 0x000000ffff547224 */ /* 0x000fe400078e004e */
[----:B------:R-:W-:Y:S02]  /*5de0*/  IMAD.MOV.U32 R46, RZ, RZ, R162 ;  /* 0x000000ffff2e7224 */ /* 0x000fe400078e00a2 */
[----:B------:R-:W-:-:S02]  /*5df0*/  IMAD.MOV.U32 R78, RZ, RZ, R36 ;  /* 0x000000ffff4e7224 */ /* 0x000fc400078e0024 */
[----:B-1----:R-:W-:Y:S01]  /*5e00*/  FADD.FTZ R3, R0, R3 ;  /* 0x0000000300037221 */ /* 0x002fe20000010000 */
[----:B------:R-:W-:Y:S01]  /*5e10*/  MOV R36, R52 ;  /* 0x0000003400247202 */ /* 0x000fe20000000f00 */
[----:B------:R-:W-:-:S03]  /*5e20*/  IMAD.MOV.U32 R47, RZ, RZ, R161 ;  /* 0x000000ffff2f7224 */ /* 0x000fc600078e00a1 */
[----:B------:R-:W-:Y:S04]  /*5e30*/  STL [R1+0x34], R3 ;  /* 0x0000340301007387 */ /* 0x000fe80000100800 */
[----:B------:R1:W5:Y:S04]  /*5e40*/  LDL.LU R162, [R1+0xe0] ;  /* 0x0000e00001a27983 */ /* 0x0003680000300800 */
[----:B------:R1:W5:Y:S04]  /*5e50*/  LDL.LU R161, [R1+0xdc] ;  /* 0x0000dc0001a17983 */ /* 0x0003680000300800 */
[----:B------:R-:W2:Y:S01]  /*5e60*/  LDL R52, [R1+0x7c] ;  /* 0x00007c0001347983 */ /* 0x000ea20000100800 */
[----:B------:R-:W-:Y:S01]  /*5e70*/  IMAD.MOV.U32 R86, RZ, RZ, R82 ;  /* 0x000000ffff567224 */ /* 0x000fe200078e0052 */
[----:B------:R-:W-:Y:S01]  /*5e80*/  MOV R89, R153 ;  /* 0x0000009900597202 */ /* 0x000fe20000000f00 */
[----:B------:R-:W-:-:S02]  /*5e90*/  IMAD.MOV.U32 R82, RZ, RZ, R155 ;  /* 0x000000ffff527224 */ /* 0x000fc400078e009b */
[----:B------:R-:W-:Y:S02]  /*5ea0*/  IMAD.MOV.U32 R88, RZ, RZ, R154 ;  /* 0x000000ffff587224 */ /* 0x000fe400078e009a */
[----:B------:R-:W-:Y:S02]  /*5eb0*/  IMAD.MOV.U32 R90, RZ, RZ, R152 ;  /* 0x000000ffff5a7224 */ /* 0x000fe400078e0098 */
[----:B------:R-:W3:Y:S01]  /*5ec0*/  LDSM.16.MT88.4 R152, [R239+0x1000] ;  /* 0x00100000ef98783b */ /* 0x000ee20000004200 */
[----:B------:R-:W-:Y:S01]  /*5ed0*/  IMAD.MOV.U32 R91, RZ, RZ, R131 ;  /* 0x000000ffff5b7224 */ /* 0x000fe200078e0083 */
[----:B------:R-:W-:Y:S02]  /*5ee0*/  F2FP.PACK_AB R129, R12, R13 ;  /* 0x0000000d0c81723e */ /* 0x000fe400000000ff */
[----:B------:R-:W-:Y:S02]  /*5ef0*/  F2FP.PACK_AB R130, R14, R15 ;  /* 0x0000000f0e82723e */ /* 0x000fe400000000ff */
[----:B------:R-:W-:-:S02]  /*5f00*/  F2FP.PACK_AB R131, R0, R2 ;  /* 0x000000020083723e */ /* 0x000fc400000000ff */
[----:B------:R-:W-:Y:S01]  /*5f10*/  MOV R79, R37 ;  /* 0x00000025004f7202 */ /* 0x000fe20000000f00 */
[----:B------:R-:W-:Y:S02]  /*5f20*/  IMAD.MOV.U32 R37, RZ, RZ, R53 ;  /* 0x000000ffff257224 */ /* 0x000fe400078e0035 */
[----:B------:R-:W-:Y:S01]  /*5f30*/  IMAD.MOV.U32 R87, RZ, RZ, R80 ;  /* 0x000000ffff577224 */ /* 0x000fe200078e0050 */
[----:B------:R-:W-:Y:S01]  /*5f40*/  MOV R98, R32 ;  /* 0x0000002000627202 */ /* 0x000fe20000000f00 */
[----:B------:R-:W-:Y:S01]  /*5f50*/  IMAD.MOV.U32 R96, RZ, RZ, R34 ;  /* 0x000000ffff607224 */ /* 0x000fe200078e0022 */
[----:B------:R-:W-:Y:S01]  /*5f60*/  LDSM.16.MT88.4 R12, [R242+0x4800] ;  /* 0x00480000f20c783b */ /* 0x000fe20000004200 */
[C---:B---3--:R-:W-:Y:S08]  /*5f70*/  HMMA.16816.F32 R156, R128.reuse, R152, R156 ;  /* 0x00000098809c723c */ /* 0x048ff0000000189c */
[----:B------:R-:W-:Y:S01]  /*5f80*/  HMMA.16816.F32 R152, R128, R154, R144 ;  /* 0x0000009a8098723c */ /* 0x000fe20000001890 */
[----:B------:R-:W3:Y:S01]  /*5f90*/  LDSM.16.MT88.4 R144, [R241+0x1000] ;  /* 0x00100000f190783b */ /* 0x000ee20000004200 */
[----:B------:R-:W-:-:S03]  /*5fa0*/  MOV R53, R160 ;  /* 0x000000a000357202 */ /* 0x000fc60000000f00 */
[----:B------:R1:W5:Y:S04]  /*5fb0*/  LDL.LU R160, [R1+0xd8] ;  /* 0x0000d80001a07983 */ /* 0x0003680000300800 */
[----:B------:R-:W4:Y:S01]  /*5fc0*/  LDL.LU R80, [R1+0x28] ;  /* 0x0000280001507983 */ /* 0x000f220000300800 */
[C---:B---3--:R-:W-:Y:S08]  /*5fd0*/  HMMA.16816.F32 R148, R128.reuse, R144, R148 ;  /* 0x000000908094723c */ /* 0x048ff00000001894 */
[----:B------:R-:W-:Y:S01]  /*5fe0*/  HMMA.16816.F32 R144, R128, R146, R136 ;  /* 0x000000928090723c */ /* 0x000fe20000001888 */
[----:B------:R-:W3:Y:S01]  /*5ff0*/  LDSM.16.MT88.4 R136, [R240+0x1000] ;  /* 0x00100000f088783b */ /* 0x000ee20000004200 */
[----:B------:R-:W-:-:S02]  /*6000*/  IMAD.MOV.U32 R97, RZ, RZ, R35 ;  /* 0x000000ffff617224 */ /* 0x000fc400078e0023 */
[----:B------:R-:W-:Y:S01]  /*6010*/  IMAD.MOV.U32 R99, RZ, RZ, R33 ;  /* 0x000000ffff637224 */ /* 0x000fe200078e0021 */
[----:B------:R-:W-:Y:S01]  /*6020*/  MOV R33, R31 ;  /* 0x0000001f00217202 */ /* 0x000fe20000000f00 */
[----:B------:R-:W-:Y:S02]  /*6030*/  IMAD.MOV.U32 R32, RZ, RZ, R30 ;  /* 0x000000ffff207224 */ /* 0x000fe400078e001e */
[----:B------:R-:W-:Y:S02]  /*6040*/  IMAD.MOV.U32 R34, RZ, RZ, R54 ;  /* 0x000000ffff227224 */ /* 0x000fe400078e0036 */
[----:B------:R-:W-:Y:S01]  /*6050*/  IMAD.MOV.U32 R35, RZ, RZ, R55 ;  /* 0x000000ffff237224 */ /* 0x000fe200078e0037 */
[C---:B---3--:R-:W-:Y:S08]  /*6060*/  HMMA.16816.F32 R140, R128.reuse, R136, R140 ;  /* 0x00000088808c723c */ /* 0x048ff0000000188c */
[C---:B------:R-:W-:Y:S01]  /*6070*/  HMMA.16816.F32 R136, R128.reuse, R138, R32 ;  /* 0x0000008a8088723c */ /* 0x040fe20000001820 */
[----:B------:R-:W3:Y:S07]  /*6080*/  LDSM.16.MT88.4 R32, [R242+0x1000] ;  /* 0x00100000f220783b */ /* 0x000eee0000004200 */
[C---:B---3--:R-:W-:Y:S01]  /*6090*/  HMMA.16816.F32 R28, R128.reuse, R32, R96 ;  /* 0x00000020801c723c */ /* 0x048fe20000001860 */
[----:B------:R-:W-:Y:S07]  /*60a0*/  LDSM.16.MT88.4 R96, [R242+0x4000] ;  /* 0x00400000f260783b */ /* 0x000fee0000004200 */
[C---:B------:R-:W-:Y:S01]  /*60b0*/  HMMA.16816.F32 R32, R128.reuse, R34, R40 ;  /* 0x000000228020723c */ /* 0x040fe20000001828 */
[----:B------:R-:W3:Y:S07]  /*60c0*/  LDSM.16.MT88.4 R40, [R239+0x2800] ;  /* 0x00280000ef28783b */ /* 0x000eee0000004200 */
[C---:B---3--:R-:W-:Y:S08]  /*60d0*/  HMMA.16816.F32 R36, R128.reuse, R40, R36 ;  /* 0x000000288024723c */ /* 0x048ff00000001824 */
[C---:B------:R-:W-:Y:S01]  /*60e0*/  HMMA.16816.F32 R40, R128.reuse, R42, R48 ;  /* 0x0000002a8028723c */ /* 0x040fe20000001830 */
[----:B------:R-:W3:Y:S07]  /*60f0*/  LDSM.16.MT88.4 R48, [R241+0x2800] ;  /* 0x00280000f130783b */ /* 0x000eee0000004200 */
[C---:B---3--:R-:W-:Y:S08]  /*6100*/  HMMA.16816.F32 R44, R128.reuse, R48, R44 ;  /* 0x00000030802c723c */ /* 0x048ff0000000182c */
[----:B------:R-:W-:Y:S01]  /*6110*/  HMMA.16816.F32 R48, R128, R50, R56 ;  /* 0x000000328030723c */ /* 0x000fe20000001838 */
[----:B------:R-:W3:Y:S01]  /*6120*/  LDSM.16.MT88.4 R56, [R240+0x2800] ;  /* 0x00280000f038783b */ /* 0x000ee20000004200 */
[----:B--2---:R-:W-:Y:S01]  /*6130*/  MOV R26, R52 ;  /* 0x00000034001a7202 */ /* 0x004fe20000000f00 */
[----:B------:R-:W-:-:S05]  /*6140*/  IMAD.MOV.U32 R27, RZ, RZ, R53 ;  /* 0x000000ffff1b7224 */ /* 0x000fca00078e0035 */
[C---:B------:R-:W-:Y:S08]  /*6150*/  HMMA.16816.F32 R92, R128.reuse, R96, R124 ;  /* 0x00000060805c723c */ /* 0x040ff0000000187c */
[C---:B------:R-:W-:Y:S01]  /*6160*/  HMMA.16816.F32 R96, R128.reuse, R98, R104 ;  /* 0x000000628060723c */ /* 0x040fe20000001868 */
[----:B------:R-:W2:Y:S07]  /*6170*/  LDSM.16.MT88.4 R104, [R239+0x5800] ;  /* 0x00580000ef68783b */ /* 0x000eae0000004200 */
[C---:B---3--:R-:W-:Y:S01]  /*6180*/  HMMA.16816.F32 R52, R128.reuse, R56, R64 ;  /* 0x000000388034723c */ /* 0x048fe20000001840 */
[----:B------:R-:W3:Y:S07]  /*6190*/  LDSM.16.MT88.4 R64, [R242+0x2800] ;  /* 0x00280000f240783b */ /* 0x000eee0000004200 */
[C---:B------:R-:W-:Y:S08]  /*61a0*/  HMMA.16816.F32 R56, R128.reuse, R58, R60 ;  /* 0x0000003a8038723c */ /* 0x040ff0000000183c */
[C---:B--2---:R-:W-:Y:S08]  /*61b0*/  HMMA.16816.F32 R100, R128.reuse, R104, R100 ;  /* 0x000000688064723c */ /* 0x044ff00000001864 */
[----:B------:R-:W-:Y:S01]  /*61c0*/  HMMA.16816.F32 R104, R128, R106, R112 ;  /* 0x0000006a8068723c */ /* 0x000fe20000001870 */
[----:B------:R-:W2:Y:S07]  /*61d0*/  LDSM.16.MT88.4 R112, [R241+0x5800] ;  /* 0x00580000f170783b */ /* 0x000eae0000004200 */
[C---:B------:R-:W-:Y:S08]  /*61e0*/  HMMA.16816.F32 R16, R8.reuse, R12, RZ ;  /* 0x0000000c0810723c */ /* 0x040ff000000018ff */
[----:B------:R-:W-:Y:S01]  /*61f0*/  HMMA.16816.F32 R8, R8, R14, RZ ;  /* 0x0000000e0808723c */ /* 0x000fe200000018ff */
[----:B------:R-:W1:Y:S07]  /*6200*/  LDSM.16.MT88.4 R12, [R242+0x5000] ;  /* 0x00500000f20c783b */ /* 0x000e6e0000004200 */
[----:B---3--:R-:W-:Y:S01]  /*6210*/  HMMA.16816.F32 R60, R128, R64, R72 ;  /* 0x00000040803c723c */ /* 0x008fe20000001848 */
[----:B------:R-:W3:Y:S01]  /*6220*/  LDSM.16.MT88.4 R72, [R239+0x4000] ;  /* 0x00400000ef48783b */ /* 0x000ee20000004200 */
[----:B------:R-:W-:Y:S01]  /*6230*/  @P3 IMAD.HI.U32 R2, R135, c[0x0][0x2c8], RZ ;  /* 0x0000b20087023a27 */ /* 0x000fe200078e00ff */
[----:B----4-:R-:W-:-:S03]  /*6240*/  MOV R25, R80 ;  /* 0x0000005000197202 */ /* 0x010fc60000000f00 */
[----:B------:R-:W-:Y:S01]  /*6250*/  IMAD.MOV.U32 R0, RZ, RZ, R135 ;  /* 0x000000ffff007224 */ /* 0x000fe200078e0087 */
[----:B------:R-:W-:Y:S01]  /*6260*/  @P3 SHF.R.U32.HI R0, RZ, c[0x0][0x2cc], R2 ;  /* 0x0000b300ff003a19 */ /* 0x000fe20000011602 */
[----:B------:R-:W-:Y:S01]  /*6270*/  HMMA.16816.F32 R64, R128, R66, R68 ;  /* 0x000000428040723c */ /* 0x000fe20000001844 */
[----:B------:R-:W-:Y:S02]  /*6280*/  IMAD.MOV.U32 R24, RZ, RZ, R82 ;  /* 0x000000ffff187224 */ /* 0x000fe400078e0052 */
[----:B------:R-:W4:Y:S01]  /*6290*/  LDSM.16.MT88.4 R80, [R241+0x4000] ;  /* 0x00400000f150783b */ /* 0x000f220000004200 */
[----:B------:R-:W-:-:S04]  /*62a0*/  IADD3 R0, R0, R26, -R27 ;  /* 0x0000001a00007210 */ /* 0x000fc80007ffe81b */
[C---:B--2---:R-:W-:Y:S08]  /*62b0*/  HMMA.16816.F32 R108, R128.reuse, R112, R108 ;  /* 0x00000070806c723c */ /* 0x044ff0000000186c */
[----:B------:R-:W-:Y:S01]  /*62c0*/  HMMA.16816.F32 R112, R128, R114, R120 ;  /* 0x000000728070723c */ /* 0x000fe20000001878 */
[----:B------:R-:W2:Y:S07]  /*62d0*/  LDSM.16.MT88.4 R120, [R240+0x5800] ;  /* 0x00580000f078783b */ /* 0x000eae0000004200 */
[----:B-1----:R-:W-:Y:S08]  /*62e0*/  HMMA.16816.F32 R16, R4, R12, R16 ;  /* 0x0000000c0410723c */ /* 0x002ff00000001810 */
[----:B---3--:R-:W-:Y:S01]  /*62f0*/  HMMA.16816.F32 R68, R128, R72, R88 ;  /* 0x000000488044723c */ /* 0x008fe20000001858 */
[----:B------:R-:W1:Y:S07]  /*6300*/  LDSM.16.MT88.4 R88, [R240+0x4000] ;  /* 0x00400000f058783b */ /* 0x000e6e0000004200 */
[----:B------:R-:W-:Y:S01]  /*6310*/  HMMA.16816.F32 R8, R4, R14, R8 ;  /* 0x0000000e0408723c */ /* 0x000fe20000001808 */
[----:B------:R-:W3:Y:S01]  /*6320*/  LDSM.16.MT88.4 R4, [R242+0x5800] ;  /* 0x00580000f204783b */ /* 0x000ee20000004200 */
[----:B------:R-:W-:-:S05]  /*6330*/  IMAD.HI R0, R0, 0x2aaaaaab, RZ ;  /* 0x2aaaaaab00007827 */ /* 0x000fca00078e02ff */
[----:B------:R-:W-:-:S04]  /*6340*/  SHF.R.U32.HI R2, RZ, 0x1f, R0 ;  /* 0x0000001fff027819 */ /* 0x000fc80000011600 */
[----:B------:R-:W-:Y:S02]  /*6350*/  LEA.HI.SX32 R0, R0, R2, 0x1d ;  /* 0x0000000200007211 */ /* 0x000fe400078feaff */
[----:B------:R-:W-:Y:S02]  /*6360*/  IADD3 R3, R25, -0x2, RZ ;  /* 0xfffffffe19037810 */ /* 0x000fe40007ffe0ff */
[----:B------:R-:W-:-:S03]  /*6370*/  IMNMX R0, R24, R0, !PT ;  /* 0x0000000018007217 */ /* 0x000fc60007800200 */
[----:B------:R3:W-:Y:S04]  /*6380*/  STL [R1+0x20], R3 ;  /* 0x0000200301007387 */ /* 0x0007e80000100800 */
[----:B------:R3:W-:Y:S01]  /*6390*/  STL [R1+0x60], R0 ;  /* 0x0000600001007387 */ /* 0x0007e20000100800 */
[----:B------:R-:W-:Y:S01]  /*63a0*/  ISETP.GE.AND P0, PT, R3, R0, PT ;  /* 0x000000000300720c */ /* 0x000fe20003f06270 */
[C---:B----4-:R-:W-:Y:S08]  /*63b0*/  HMMA.16816.F32 R76, R128.reuse, R80, R76 ;  /* 0x00000050804c723c */ /* 0x050ff0000000184c */
[C---:B--2---:R-:W-:Y:S08]  /*63c0*/  HMMA.16816.F32 R116, R128.reuse, R120, R116 ;  /* 0x000000788074723c */ /* 0x044ff00000001874 */
[C---:B-1----:R-:W-:Y:S08]  /*63d0*/  HMMA.16816.F32 R84, R128.reuse, R88, R84 ;  /* 0x000000588054723c */ /* 0x042ff00000001854 */
[C---:B------:R-:W-:Y:S08]  /*63e0*/  HMMA.16816.F32 R72, R128.reuse, R74, R176 ;  /* 0x0000004a8048723c */ /* 0x040ff000000018b0 */
[C---:B------:R-:W-:Y:S08]  /*63f0*/  HMMA.16816.F32 R80, R128.reuse, R82, R172 ;  /* 0x000000528050723c */ /* 0x040ff000000018ac */
[C---:B------:R-:W-:Y:S08]  /*6400*/  HMMA.16816.F32 R88, R128.reuse, R90, R168 ;  /* 0x0000005a8058723c */ /* 0x040ff000000018a8 */
[C---:B------:R-:W-:Y:S08]  /*6410*/  HMMA.16816.F32 R120, R128.reuse, R122, R20 ;  /* 0x0000007a8078723c */ /* 0x040ff00000001814 */
[C---:B---3--:R-:W-:Y:S08]  /*6420*/  HMMA.16816.F32 R124, R128.reuse, R4, R16 ;  /* 0x00000004807c723c */ /* 0x048ff00000001810 */
[----:B------:R-:W-:Y:S01]  /*6430*/  HMMA.16816.F32 R128, R128, R6, R8 ;  /* 0x000000068080723c */ /* 0x000fe20000001808 */
[----:B------:R-:W-:Y:S07]  /*6440*/  @!P0 BRA `(.L_x_879) ;  /* 0x000032c000008947 */ /* 0x000fee0003800000 */
[----:B------:R-:W-:Y:S01]  /*6450*/  IMAD.IADD R0, R134, 0x1, R135 ;  /* 0x0000000186007824 */ /* 0x000fe200078e0287 */
[----:B------:R-:W-:Y:S01]  /*6460*/  MOV R2, R3 ;  /* 0x0000000300027202 */ /* 0x000fe20000000f00 */
[----:B------:R-:W-:Y:S01]  /*6470*/  IMAD.MOV.U32 R134, RZ, RZ, R132 ;  /* 0x000000ffff867224 */ /* 0x000fe200078e0084 */
[----:B------:R-:W-:-:S02]  /*6480*/  MOV R135, R133 ;  /* 0x0000008500877202 */ /* 0x000fc40000000f00 */
[----:B------:R1:W-:Y:S02]  /*6490*/  STL [R1+0x30], R0 ;  /* 0x0000300001007387 */ /* 0x0003e40000100800 */
[----:B-1----:R-:W-:-:S05]  /*64a0*/  @P3 IMAD.HI.U32 R0, R0, c[0x0][0x2c8], RZ ;  /* 0x0000b20000003a27 */ /* 0x002fca00078e00ff */
[----:B------:R-:W-:-:S05]  /*64b0*/  @P3 SHF.R.U32.HI R0, RZ, c[0x0][0x2cc], R0 ;  /* 0x0000b300ff003a19 */ /* 0x000fca0000011600 */
[----:B------:R1:W-:Y:S04]  /*64c0*/  @P3 STL [R1+0x68], R0 ;  /* 0x0000680001003387 */ /* 0x0003e80000100800 */
[----:B------:R1:W-:Y:S02]  /*64d0*/  STL [R1+0x1c], R2 ;  /* 0x00001c0201007387 */ /* 0x0003e40000100800 */
.L_x_884:
[----:B------:R-:W2:Y:S01]  /*64e0*/  LDL R3, [R1] ;  /* 0x0000000001037983 */ /* 0x000ea20000100800 */
[----:B------:R-:W-:Y:S04]  /*64f0*/  DEPBAR.LE SB0, 0x0 ;  /* 0x000080000000791a */ /* 0x000fe80000000000 */
[----:B------:R-:W3:Y:S01]  /*6500*/  LDL R6, [R1+0x3c] ;  /* 0x00003c0001067983 */ /* 0x000ee20000100800 */
[----:B------:R-:W-:Y:S01]  /*6510*/  WARPSYNC 0xffffffff ;  /* 0xffffffff00007948 */ /* 0x000fe20003800000 */
[----:B------:R-:W-:Y:S02]  /*6520*/  BSSY B0, `(.L_x_880) ;  /* 0x0000033000007945 */ /* 0x000fe40003800000 */
[----:B-1----:R-:W4:Y:S04]  /*6530*/  LDL R2, [R1+0x4] ;  /* 0x0000040001027983 */ /* 0x002f280000100800 */
[----:B------:R-:W3:Y:S04]  /*6540*/  LDL R132, [R1+0x1c] ;  /* 0x00001c0001847983 */ /* 0x000ee80000100800 */
[----:B------:R-:W3:Y:S04]  /*6550*/  LDL R0, [R1+0x2c] ;  /* 0x00002c0001007983 */ /* 0x000ee80000100800 */
[----:B------:R-:W-:Y:S06]  /*6560*/  BAR.SYNC.DEFER_BLOCKING 0x0 ;  /* 0x0000000000007b1d */ /* 0x000fec0000010000 */
[----:B------:R1:W1:Y:S04]  /*6570*/  LDSM.16.M88.4 R8, [R236] ;  /* 0x00000000ec08783b */ /* 0x0002680000000200 */
[----:B------:R1:W1:Y:S04]  /*6580*/  LDSM.16.M88.4 R16, [R236+0x800] ;  /* 0x00080000ec10783b */ /* 0x0002680000000200 */
[----:B------:R1:W1:Y:S04]  /*6590*/  LDSM.16.M88.4 R24, [R236+0x1000] ;  /* 0x00100000ec18783b */ /* 0x0002680000000200 */
[----:B------:R1:W1:Y:S04]  /*65a0*/  LDSM.16.M88.4 R168, [R243] ;  /* 0x00000000f3a8783b */ /* 0x0002680000000200 */
[----:B--2---:R2:W1:Y:S04]  /*65b0*/  LDSM.16.M88.4 R172, [R3] ;  /* 0x0000000003ac783b */ /* 0x0044680000000200 */
[----:B----4-:R2:W4:Y:S01]  /*65c0*/  LDSM.16.M88.4 R176, [R2] ;  /* 0x0000000002b0783b */ /* 0x0105220000000200 */
[----:B---3--:R-:W-:Y:S02]  /*65d0*/  ISETP.GT.AND P0, PT, R6, R132, PT ;  /* 0x000000840600720c */ /* 0x008fe40003f04270 */
[----:B------:R-:W-:Y:S11]  /*65e0*/  LOP3.LUT P4, RZ, R0, 0x2, RZ, 0xc0, !PT ;  /* 0x0000000200ff7812 */ /* 0x000ff6000788c0ff */
[----:B------:R-:W-:-:S05]  /*65f0*/  @P0 BRA `(.L_x_881) ;  /* 0x0000025000000947 */ /* 0x000fca0003800000 */
[----:B------:R-:W3:Y:S01]  /*6600*/  LDL.64 R14, [R1+0x58] ;  /* 0x00005800010e7983 */ /* 0x000ee20000100a00 */
[----:B------:R-:W-:Y:S02]  /*6610*/  LOP3.LUT P3, RZ, R0, 0x1, RZ, 0xc0, !PT ;  /* 0x0000000100ff7812 */ /* 0x000fe4000786c0ff */
[----:B------:R-:W-:Y:S01]  /*6620*/  SHF.R.S32.HI R0, RZ, 0x1f, R132 ;  /* 0x0000001fff007819 */ /* 0x000fe20000011484 */
[----:B--2---:R-:W2:Y:S04]  /*6630*/  LDL.64 R12, [R1+0x48] ;  /* 0x00004800010c7983 */ /* 0x004ea80000100a00 */
[----:B----4-:R-:W4:Y:S01]  /*6640*/  LDL R7, [R1+0x18] ;  /* 0x0000180001077983 */ /* 0x010f220000100800 */
[----:B------:R-:W-:Y:S03]  /*6650*/  IMAD R0, R0, c[0x0][0x208], RZ ;  /* 0x0000820000007a24 */ /* 0x000fe600078e02ff */
[----:B------:R-:W1:Y:S01]  /*6660*/  S2R R2, SR_TID.X ;  /* 0x0000000000027919 */ /* 0x000e620000002100 */
[----:B------:R-:W-:Y:S01]  /*6670*/  IMAD R0, R132, c[0x0][0x20c], R0 ;  /* 0x0000830084007a24 */ /* 0x000fe200078e0200 */
[----:B-1----:R-:W-:Y:S01]  /*6680*/  ISETP.GT.AND P2, PT, R2, 0x7f, PT ;  /* 0x0000007f0200780c */ /* 0x002fe20003f44270 */
[----:B------:R-:W-:Y:S04]  /*6690*/  IMAD.WIDE.U32 R2, R132, c[0x0][0x208], RZ ;  /* 0x0000820084027a25 */ /* 0x000fe800078e00ff */
[----:B------:R-:W-:Y:S02]  /*66a0*/  IMAD.IADD R0, R3, 0x1, R0 ;  /* 0x0000000103007824 */ /* 0x000fe400078e0200 */
[----:B------:R-:W-:Y:S04]  /*66b0*/  IMAD.WIDE.U32 R2, R2, 0x30, RZ ;  /* 0x0000003002027825 */ /* 0x000fe800078e00ff */
[----:B------:R-:W-:Y:S02]  /*66c0*/  IMAD R0, R0, 0x30, RZ ;  /* 0x0000003000007824 */ /* 0x000fe400078e02ff */
[----:B------:R-:W-:Y:S02]  /*66d0*/  @!P2 IMAD.MOV.U32 R4, RZ, RZ, c[0x0][0x208] ;  /* 0x00008200ff04a624 */ /* 0x000fe400078e00ff */
[----:B------:R-:W-:Y:S02]  /*66e0*/  IMAD.IADD R0, R3, 0x1, R0 ;  /* 0x0000000103007824 */ /* 0x000fe400078e0200 */
[----:B------:R-:W-:Y:S01]  /*66f0*/  @!P2 IMAD.MOV.U32 R3, RZ, RZ, c[0x0][0x20c] ;  /* 0x00008300ff03a624 */ /* 0x000fe200078e00ff */
[-C--:B---3--:R-:W-:Y:S02]  /*6700*/  IADD3 R5, P1, R14, R2.reuse, RZ ;  /* 0x000000020e057210 */ /* 0x088fe40007f3e0ff */
[C---:B------:R-:W-:Y:S04]  /*6710*/  @!P2 LEA R2, P0, R4.reuse, R2, 0x5 ;  /* 0x000000020402a211 */ /* 0x040fe800078028ff */
[----:B------:R-:W-:Y:S01]  /*6720*/  @!P2 LEA.HI.X R3, R4, R0, R3, 0x5, P0 ;  /* 0x000000000403a211 */ /* 0x000fe200000f2c03 */
[--C-:B--2---:R-:W-:Y:S01]  /*6730*/  IMAD.X R0, R0, 0x1, R13.reuse, P1 ;  /* 0x0000000100007824 */ /* 0x104fe200008e060d */
[C---:B------:R-:W-:Y:S04]  /*6740*/  LEA R4, P0, R5.reuse, c[0x0][0x1f8], 0x1 ;  /* 0x00007e0005047a11 */ /* 0x040fe800078008ff */
[----:B------:R-:W-:Y:S02]  /*6750*/  LEA.HI.X R5, R5, c[0x0][0x1fc], R0, 0x1, P0 ;  /* 0x00007f0005057a11 */ /* 0x000fe400000f0c00 */
[----:B------:R-:W-:Y:S03]  /*6760*/  @!P2 IADD3 R0, P0, R2, R14, RZ ;  /* 0x0000000e0200a210 */ /* 0x000fe60007f1e0ff */
[----:B------:R-:W-:Y:S01]  /*6770*/  @!PT LDS RZ, [RZ] ;  /* 0x00000000fffff984 */ /* 0x000fe20000000800 */
[----:B------:R-:W-:Y:S01]  /*6780*/  @!PT LDS RZ, [RZ] ;  /* 0x00000000fffff984 */ /* 0x000fe20000000800 */
[----:B------:R-:W-:Y:S01]  /*6790*/  @!PT LDS RZ, [RZ] ;  /* 0x00000000fffff984 */ /* 0x000fe20000000800 */
[----:B----4-:R1:W-:Y:S02]  /*67a0*/  LDGSTS.E.BYPASS.LTC128B.128 [R7+0x4080], [R4.64], !P3 ;  /* 0x0408000004077fae */ /* 0x0103e4000d901d46 */
        /* <DEDUP_REMOVED lines=10> */
.L_x_881:
[----:B------:R-:W-:Y:S05]  /*6850*/  BSYNC B0 ;  /* 0x0000000000007941 */ /* 0x000fea0003800000 */
.L_x_880:
[----:B-12---:R-:W-:Y:S01]  /*6860*/  MOV R2, R6 ;  /* 0x0000000600027202 */ /* 0x006fe20000000f00 */
[----:B------:R-:W0:Y:S01]  /*6870*/  LDGDEPBAR ;  /* 0x00000000000079af */ /* 0x000e220000000000 */
[C---:B-----5:R-:W-:Y:S01]  /*6880*/  HMMA.16816.F32 R4, R160.reuse, R8, RZ ;  /* 0x00000008a004723c */ /* 0x060fe200000018ff */
[----:B------:R-:W-:Y:S07]  /*6890*/  BSSY B0, `(.L_x_882) ;  /* 0x00000f0000007945 */ /* 0x000fee0003800000 */
        /* <DEDUP_REMOVED lines=11> */
[C---:B----4-:R-:W-:Y:S08]  /*6950*/  HMMA.16816.F32 R20, R164.reuse, R176, R20 ;  /* 0x000000b0a414723c */ /* 0x050ff00000001814 */
        /* <DEDUP_REMOVED lines=125> */
[----:B------:R-:W-:Y:S04]  /*7130*/  FMUL.FTZ R10, R10, c[0x0][0x320] ;  /* 0x0000c8000a0a7a20 */ /* 0x000fe80000410000 */
[----:B------:R-:W-:Y:S01]  /*7140*/  MUFU.TANH R133, R10 ;  /* 0x0000000a00857308 */ /* 0x000fe20000002400 */
[C---:B------:R-:W-:Y:S04]  /*7150*/  HMMA.16816.F32 R16, R232.reuse, R170, R16 ;  /* 0x000000aae810723c */ /* 0x040fe80000001810 */
[----:B--2---:R-:W-:Y:S05]  /*7160*/  FMUL.FTZ R0, R5, c[0x0][0x320] ;  /* 0x0000c80005007a20 */ /* 0x004fea0000410000 */
[----:B------:R1:W-:Y:S03]  /*7170*/  MUFU.TANH R178, R0 ;  /* 0x0000000000b27308 */ /* 0x0003e60000002400 */
[----:B-1----:R-:W-:Y:S07]  /*7180*/  FMUL.FTZ R0, R6, c[0x0][0x320] ;  /* 0x0000c80006007a20 */ /* 0x002fee0000410000 */
[----:B------:R1:W-:Y:S02]  /*7190*/  MUFU.TANH R173, R0 ;  /* 0x0000000000ad7308 */ /* 0x0003e40000002400 */
[----:B-1----:R-:W-:Y:S02]  /*71a0*/  FMUL.FTZ R0, R7, c[0x0][0x320] ;  /* 0x0000c80007007a20 */ /* 0x002fe40000410000 */
[----:B------:R-:W1:Y:S01]  /*71b0*/  LDSM.16.M88.4 R4, [R237+0x5800] ;  /* 0x00580000ed04783b */ /* 0x000e620000000200 */
[----:B------:R-:W-:Y:S05]  /*71c0*/  DEPBAR.LE SB0, 0x0 ;  /* 0x000080000000791a */ /* 0x000fea0000000000 */
[----:B------:R2:W-:Y:S02]  /*71d0*/  MUFU.TANH R172, R0 ;  /* 0x0000000000ac7308 */ /* 0x0005e40000002400 */
[----:B------:R-:W-:Y:S01]  /*71e0*/  BAR.SYNC.DEFER_BLOCKING 0x0 ;  /* 0x0000000000007b1d */ /* 0x000fe20000010000 */
[----:B--2---:R-:W-:Y:S01]  /*71f0*/  FMUL.FTZ R0, R8, c[0x0][0x320] ;  /* 0x0000c80008007a20 */ /* 0x004fe20000410000 */
[----:B------:R-:W-:Y:S06]  /*7200*/  MOV R8, R132 ;  /* 0x0000008400087202 */ /* 0x000fec0000000f00 */
[----:B------:R2:W-:Y:S01]  /*7210*/  MUFU.TANH R132, R3 ;  /* 0x0000000300847308 */ /* 0x0005e20000002400 */
[C---:B-1----:R-:W-:Y:S09]  /*7220*/  HMMA.16816.F32 R20, R232.reuse, R4, R20 ;  /* 0x00000004e814723c */ /* 0x042ff20000001814 */
[----:B------:R1:W-:Y:S01]  /*7230*/  MUFU.TANH R177, R0 ;  /* 0x0000000000b17308 */ /* 0x0003e20000002400 */
[----:B------:R-:W-:Y:S03]  /*7240*/  HMMA.16816.F32 R24, R232, R6, R24 ;  /* 0x00000006e818723c */ /* 0x000fe60000001818 */
[----:B--2---:R-:W-:Y:S01]  /*7250*/  MOV R3, R2 ;  /* 0x0000000200037202 */ /* 0x004fe20000000f00 */
[----:B------:R-:W-:Y:S05]  /*7260*/  FMUL.FTZ R2, R13, c[0x0][0x320] ;  /* 0x0000c8000d027a20 */ /* 0x000fea0000410000 */
[----:B------:R-:W-:Y:S03]  /*7270*/  MUFU.TANH R168, R2 ;  /* 0x0000000200a87308 */ /* 0x000fe60000002400 */
[----:B-1----:R-:W-:Y:S07]  /*7280*/  FMUL.FTZ R0, R9, c[0x0][0x320] ;  /* 0x0000c80009007a20 */ /* 0x002fee0000410000 */
[----:B------:R1:W-:Y:S02]  /*7290*/  MUFU.TANH R175, R0 ;  /* 0x0000000000af7308 */ /* 0x0003e40000002400 */
[----:B-1----:R-:W-:Y:S08]  /*72a0*/  FMUL.FTZ R0, R12, c[0x0][0x320] ;  /* 0x0000c8000c007a20 */ /* 0x002ff00000410000 */
        /* <DEDUP_REMOVED lines=9> */
[----:B-1----:R-:W-:Y:S01]  /*7340*/  FMUL.FTZ R0, R18, c[0x0][0x320] ;  /* 0x0000c80012007a20 */ /* 0x002fe20000410000 */
[----:B------:R-:W-:Y:S07]  /*7350*/  MOV R18, R8 ;  /* 0x0000000800127202 */ /* 0x000fee0000000f00 */
[----:B------:R1:W-:Y:S01]  /*7360*/  MUFU.TANH R10, R0 ;  /* 0x00000000000a7308 */ /* 0x0003e20000002400 */
[----:B------:R-:W-:Y:S01]  /*7370*/  ISETP.GT.AND P0, PT, R18, R3, PT ;  /* 0x000000031200720c */ /* 0x000fe20003f04270 */
[----:B-1----:R-:W-:Y:S02]  /*7380*/  FMUL.FTZ R0, R19, c[0x0][0x320] ;  /* 0x0000c80013007a20 */ /* 0x002fe40000410000 */
[----:B------:R1:W5:Y:S06]  /*7390*/  LDL R19, [R1+0x2c] ;  /* 0x00002c0001137983 */ /* 0x00036c0000100800 */
[----:B------:R2:W-:Y:S02]  /*73a0*/  MUFU.TANH R9, R0 ;  /* 0x0000000000097308 */ /* 0x0005e40000002400 */
[----:B--2---:R-:W-:Y:S08]  /*73b0*/  FMUL.FTZ R0, R20, c[0x0][0x320] ;  /* 0x0000c80014007a20 */ /* 0x004ff00000410000 */
        /* <DEDUP_REMOVED lines=8> */
[----:B------:R2:W3:Y:S02]  /*7440*/  MUFU.TANH R4, R0 ;  /* 0x0000000000047308 */ /* 0x0004e40000002400 */
[----:B--2---:R-:W-:Y:S01]  /*7450*/  FMUL.FTZ R0, R25, c[0x0][0x320] ;  /* 0x0000c80019007a20 */ /* 0x004fe20000410000 */
[----:B---3--:R1:W-:Y:S07]  /*7460*/  STL [R1+0x20], R4 ;  /* 0x0000200401007387 */ /* 0x0083ee0000100800 */
[----:B------:R2:W3:Y:S02]  /*7470*/  MUFU.TANH R2, R0 ;  /* 0x0000000000027308 */ /* 0x0004e40000002400 */
[----:B--2---:R-:W-:Y:S01]  /*7480*/  FMUL.FTZ R0, R26, c[0x0][0x320] ;  /* 0x0000c8001a007a20 */ /* 0x004fe20000410000 */
[----:B---3--:R1:W-:Y:S07]  /*7490*/  STL [R1+0x24], R2 ;  /* 0x0000240201007387 */ /* 0x0083ee0000100800 */
[----:B------:R2:W3:Y:S02]  /*74a0*/  MUFU.TANH R17, R0 ;  /* 0x0000000000117308 */ /* 0x0004e40000002400 */
[----:B--2---:R-:W-:Y:S08]  /*74b0*/  FMUL.FTZ R0, R27, c[0x0][0x320] ;  /* 0x0000c8001b007a20 */ /* 0x004ff00000410000 */
[----:B------:R1:W2:Y:S01]  /*74c0*/  MUFU.TANH R16, R0 ;  /* 0x0000000000107308 */ /* 0x0002a20000002400 */
[----:B------:R-:W-:-:S05]  /*74d0*/  @!P0 BRA `(.L_x_883) ;  /* 0x000002b000008947 */ /* 0x000fca0003800000 */
[----:B---3--:R-:W3:Y:S01]  /*74e0*/  LDL.64 R20, [R1+0x50] ;  /* 0x0000500001147983 */ /* 0x008ee20000100a00 */
[----:B-1----:R-:W-:Y:S03]  /*74f0*/  IADD3 R0, R18, -0x1, RZ ;  /* 0xffffffff12007810 */ /* 0x002fe60007ffe0ff */
[----:B------:R-:W4:Y:S04]  /*7500*/  LDL.64 R14, [R1+0x40] ;  /* 0x00004000010e7983 */ /* 0x000f280000100a00 */
[----:B--2---:R-:W2:Y:S04]  /*7510*/  LDL R13, [R1+0x18] ;  /* 0x00001800010d7983 */ /* 0x004ea80000100800 */
[----:B------:R-:W1:Y:S02]  /*7520*/  S2R R2, SR_TID.X ;  /* 0x0000000000027919 */ /* 0x000e640000002100 */
[----:B-1----:R-:W-:Y:S04]  /*7530*/  SHF.R.S32.HI R3, RZ, 0x1f, R2 ;  /* 0x0000001fff037819 */ /* 0x002fe80000011402 */
[----:B------:R-:W-:Y:S02]  /*7540*/  LEA.HI R3, R3, R2, RZ, 0x3 ;  /* 0x0000000203037211 */ /* 0x000fe400078f18ff */
[----:B------:R-:W-:Y:S02]  /*7550*/  SHF.R.S32.HI R2, RZ, 0x1f, R0 ;  /* 0x0000001fff027819 */ /* 0x000fe40000011400 */
[----:B------:R-:W-:Y:S03]  /*7560*/  SHF.R.S32.HI R3, RZ, 0x3, R3 ;  /* 0x00000003ff037819 */ /* 0x000fe60000011403 */
[----:B------:R-:W-:Y:S01]  /*7570*/  IMAD R4, R2, c[0x0][0x1e0], RZ ;  /* 0x0000780002047a24 */ /* 0x000fe200078e02ff */
[----:B------:R-:W-:Y:S03]  /*7580*/  IADD3 R3, -R3, 0x30, RZ ;  /* 0x0000003003037810 */ /* 0x000fe60007ffe1ff */
[C---:B------:R-:W-:Y:S01]  /*7590*/  IMAD R4, R0.reuse, c[0x0][0x1e4], R4 ;  /* 0x0000790000047a24 */ /* 0x040fe200078e0204 */
        /* <DEDUP_REMOVED lines=9> */
[-C--:B---3--:R-:W-:Y:S02]  /*7630*/  @P1 IADD3 R5, P3, R20, R2.reuse, RZ ;  /* 0x0000000214051210 */ /* 0x088fe40007f7e0ff */
[----:B------:R-:W-:Y:S03]  /*7640*/  @P0 LEA R2, P2, R4, R2, 0x5 ;  /* 0x0000000204020211 */ /* 0x000fe600078428ff */
[----:B----4-:R-:W-:Y:S01]  /*7650*/  @P1 IMAD.X R6, R0, 0x1, R15, P3 ;  /* 0x0000000100061824 */ /* 0x010fe200018e060f */
[----:B------:R-:W-:Y:S02]  /*7660*/  @P0 LEA.HI.X R3, R4, R0, R3, 0x5, P2 ;  /* 0x0000000004030211 */ /* 0x000fe400010f2c03 */
[----:B------:R-:W-:Y:S02]  /*7670*/  @P0 IADD3 R0, P2, R2, R20, RZ ;  /* 0x0000001402000210 */ /* 0x000fe40007f5e0ff */
[----:B-----5:R-:W-:Y:S03]  /*7680*/  LOP3.LUT P3, RZ, R19, 0x1, RZ, 0xc0, !PT ;  /* 0x0000000113ff7812 */ /* 0x020fe6000786c0ff */
        /* <DEDUP_REMOVED lines=8> */
[----:B--2---:R1:W-:Y:S04]  /*7710*/  @P1 LDGSTS.E.BYPASS.LTC128B.128 [R13+0x14080], [R4.64], !P3 ;  /* 0x14080000040d1fae */ /* 0x0043e8000d901d46 */
[----:B------:R1:W-:Y:S04]  /*7720*/  @P1 LDGSTS.E.BYPASS.LTC128B.128 [R13+0x15880], [R4.64+0x80], !P4 ;  /* 0x15880080040d1fae */ /* 0x0003e8000e101d46 */
[----:B------:R1:W-:Y:S04]  /*7730*/  @P1 LDGSTS.E.BYPASS.LTC128B.128 [R13+0x17080], [R4.64+0x100], !P6 ;  /* 0x17080100040d1fae */ /* 0x0003e8000f101d46 */
[----:B------:R1:W-:Y:S04]  /*7740*/  @P1 LDGSTS.E.BYPASS.LTC128B.128 [R13+0x18880], [R4.64+0x180], !P5 ;  /* 0x18880180040d1fae */ /* 0x0003e8000e901d46 */
[----:B------:R1:W-:Y:S04]  /*7750*/  @P0 LDGSTS.E.BYPASS.LTC128B.128 [R13+0x15080], [R2.64], !P3 ;  /* 0x15080000020d0fae */ /* 0x0003e8000d901d46 */
[----:B------:R1:W-:Y:S04]  /*7760*/  @P0 LDGSTS.E.BYPASS.LTC128B.128 [R13+0x16880], [R2.64+0x80], !P4 ;  /* 0x16880080020d0fae */ /* 0x0003e8000e101d46 */
[----:B------:R1:W-:Y:S04]  /*7770*/  @P0 LDGSTS.E.BYPASS.LTC128B.128 [R13+0x18080], [R2.64+0x100], !P6 ;  /* 0x18080100020d0fae */ /* 0x0003e8000f101d46 */
[----:B------:R1:W-:Y:S02]  /*7780*/  @P0 LDGSTS.E.BYPASS.LTC128B.128 [R13+0x19880], [R2.64+0x180], !P5 ;  /* 0x19880180020d0fae */ /* 0x0003e4000e901d46 */
.L_x_883:
[----:B---3--:R-:W-:Y:S05]  /*7790*/  BSYNC B0 ;  /* 0x0000000000007941 */ /* 0x008fea0003800000 */
.L_x_882:
[----:B-1----:R-:W-:Y:S01]  /*77a0*/  MOV R0, c[0x0][0x2c4] ;  /* 0x0000b10000007a02 */ /* 0x002fe20000000f00 */
[----:B------:R-:W3:Y:S01]  /*77b0*/  LDL R2, [R1+0x68] ;  /* 0x0000680001027983 */ /* 0x000ee20000100800 */
[----:B-----5:R-:W-:Y:S02]  /*77c0*/  LOP3.LUT R19, R19, 0xfffff7ff, RZ, 0xc0, !PT ;  /* 0xfffff7ff13137812 */ /* 0x020fe400078ec0ff */
[----:B------:R-:W-:Y:S01]  /*77d0*/  ISETP.NE.AND P0, PT, R0, 0x1, PT ;  /* 0x000000010000780c */ /* 0x000fe20003f05270 */
[----:B------:R-:W4:Y:S01]  /*77e0*/  LDL R6, [R1+0x64] ;  /* 0x0000640001067983 */ /* 0x000f220000100800 */
[----:B------:R-:W-:Y:S03]  /*77f0*/  @P5 LOP3.LUT R19, R19, 0x800, RZ, 0xfc, !PT ;  /* 0x0000080013135812 */ /* 0x000fe600078efcff */
[----:B------:R1:W3:Y:S04]  /*7800*/  LDL R0, [R1+0x30] ;  /* 0x0000300001007983 */ /* 0x0002e80000100800 */
[----:B--2---:R-:W2:Y:S04]  /*7810*/  LDL R5, [R1+0x7c] ;  /* 0x00007c0001057983 */ /* 0x004ea80000100800 */
[----:B------:R-:W2:Y:S04]  /*7820*/  LDL R4, [R1+0x88] ;  /* 0x0000880001047983 */ /* 0x000ea80000100800 */
[----:B------:R-:W-:Y:S04]  /*7830*/  STL [R1+0x2c], R19 ;  /* 0x00002c1301007387 */ /* 0x000fe80000100800 */
[----:B------:R-:W0:Y:S01]  /*7840*/  LDGDEPBAR ;  /* 0x00000000000079af */ /* 0x000e220000000000 */
[----:B---3--:R-:W-:Y:S07]  /*7850*/  @P0 MOV R0, R2 ;  /* 0x0000000200000202 */ /* 0x008fee0000000f00 */
[----:B------:R-:W3:Y:S08]  /*7860*/  SHFL.IDX PT, R3, R0, RZ, 0x1c1f ;  /* 0x001c1fff00037589 */ /* 0x000ef000000e0000 */
[----:B------:R1:W2:Y:S02]  /*7870*/  SHFL.IDX PT, R2, R0, 0x1, 0x1c1f ;  /* 0x003c1f0000027f89 */ /* 0x0002a400000e0000 */
[----:B-1----:R-:W-:Y:S05]  /*7880*/  IMAD R0, R18, -0x30, RZ ;  /* 0xffffffd012007824 */ /* 0x002fea00078e02ff */
[----:B----4-:R-:W-:Y:S04]  /*7890*/  IADD3 R0, -R6, 0x1, R0 ;  /* 0x0000000106007810 */ /* 0x010fe80007ffe100 */
[----:B--2---:R-:W-:Y:S04]  /*78a0*/  IADD3 R0, -R4, R0, R5 ;  /* 0x0000000004007210 */ /* 0x004fe80007ffe105 */
[C---:B---3--:R-:W-:Y:S02]  /*78b0*/  IADD3 R4, R0.reuse, R3, RZ ;  /* 0x0000000300047210 */ /* 0x048fe40007ffe0ff */
[----:B------:R-:W-:Y:S02]  /*78c0*/  IADD3 R0, R0, R2, RZ ;  /* 0x0000000200007210 */ /* 0x000fe40007ffe0ff */
[----:B------:R-:W-:Y:S02]  /*78d0*/  ISETP.GT.AND P1, PT, R4, 0x11, PT ;  /* 0x000000110400780c */ /* 0x000fe40003f24270 */
[----:B------:R-:W-:Y:S02]  /*78e0*/  ISETP.GT.AND P0, PT, R0, RZ, PT ;  /* 0x000000ff0000720c */ /* 0x000fe40003f04270 */
[----:B------:R-:W-:Y:S02]  /*78f0*/  ISETP.GT.AND P4, PT, R4, 0x8, PT ;  /* 0x000000080400780c */ /* 0x000fe40003f84270 */
[----:B------:R-:W-:Y:S02]  /*7900*/  FSEL R5, R173, -INF , P0 ;  /* 0xff800000ad057808 */ /* 0x000fe40000000000 */
[----:B------:R-:W-:Y:S02]  /*7910*/  ISETP.GT.AND P0, PT, R0, 0x1, PT ;  /* 0x000000010000780c */ /* 0x000fe40003f04270 */
[----:B------:R-:W-:Y:S02]  /*7920*/  FSEL R21, R168, -INF , P1 ;  /* 0xff800000a8157808 */ /* 0x000fe40000800000 */
[----:B------:R-:W-:Y:S02]  /*7930*/  FSEL R15, R172, -INF , P0 ;  /* 0xff800000ac0f7808 */ /* 0x000fe40000000000 */
[----:B------:R-:W-:Y:S01]  /*7940*/  ISETP.GT.AND P0, PT, R0, 0x8, PT ;  /* 0x000000080000780c */ /* 0x000fe20003f04270 */
[----:B------:R-:W2:Y:S01]  /*7950*/  LDL.LU R172, [R1+0x20] ;  /* 0x0000200001ac7983 */ /* 0x000ea20000300800 */
[----:B------:R-:W-:Y:S02]  /*7960*/  ISETP.GT.AND P5, PT, R4, RZ, PT ;  /* 0x000000ff0400720c */ /* 0x000fe40003fa4270 */
[----:B------:R-:W-:Y:S01]  /*7970*/  FSEL R14, R133, -INF , P0 ;  /* 0xff800000850e7808 */ /* 0x000fe20000000000 */
[----:B------:R-:W3:Y:S01]  /*7980*/  LDL.LU R173, [R1+0x24] ;  /* 0x0000240001ad7983 */ /* 0x000ee20000300800 */
[----:B------:R-:W-:Y:S02]  /*7990*/  ISETP.GT.AND P0, PT, R0, 0x9, PT ;  /* 0x000000090000780c */ /* 0x000fe40003f04270 */
[----:B------:R-:W-:Y:S02]  /*79a0*/  ISETP.GT.AND P1, PT, R4, 0x18, PT ;  /* 0x000000180400780c */ /* 0x000fe40003f24270 */
[----:B------:R-:W-:Y:S02]  /*79b0*/  FSEL R13, R132, -INF , P0 ;  /* 0xff800000840d7808 */ /* 0x000fe40000000000 */
[----:B------:R-:W-:Y:S02]  /*79c0*/  ISETP.GT.AND P0, PT, R0, 0x10, PT ;  /* 0x000000100000780c */ /* 0x000fe40003f04270 */
[----:B------:R-:W-:Y:S02]  /*79d0*/  FSEL R24, R177, -INF , P4 ;  /* 0xff800000b1187808 */ /* 0x000fe40002000000 */
[----:B------:R-:W-:Y:S02]  /*79e0*/  FSEL R12, R12, -INF , P0 ;  /* 0xff8000000c0c7808 */ /* 0x000fe40000000000 */
[C---:B------:R-:W-:Y:S02]  /*79f0*/  ISETP.GT.AND P0, PT, R0.reuse, 0x11, PT ;  /* 0x000000110000780c */ /* 0x040fe40003f04270 */
[----:B------:R-:W-:Y:S02]  /*7a00*/  FSEL R20, R179, -INF , P5 ;  /* 0xff800000b3147808 */ /* 0x000fe40002800000 */
[----:B------:R-:W-:Y:S02]  /*7a10*/  FSEL R11, R11, -INF , P0 ;  /* 0xff8000000b0b7808 */ /* 0x000fe40000000000 */
[----:B------:R-:W-:Y:S02]  /*7a20*/  ISETP.GT.AND P0, PT, R0, 0x18, PT ;  /* 0x000000180000780c */ /* 0x000fe40003f04270 */
[----:B------:R-:W-:Y:S02]  /*7a30*/  LOP3.LUT P5, RZ, R19, 0x800, RZ, 0xc0, !PT ;  /* 0x0000080013ff7812 */ /* 0x000fe400078ac0ff */
[----:B------:R-:W-:Y:S02]  /*7a40*/  FSEL R10, R10, -INF , P0 ;  /* 0xff8000000a0a7808 */ /* 0x000fe40000000000 */
[----:B------:R-:W-:Y:S02]  /*7a50*/  ISETP.GT.AND P0, PT, R0, 0x19, PT ;  /* 0x000000190000780c */ /* 0x000fe40003f04270 */
[----:B------:R-:W-:Y:S02]  /*7a60*/  FSEL R19, R176, -INF , P1 ;  /* 0xff800000b0137808 */ /* 0x000fe40000800000 */
[----:B------:R-:W-:Y:S02]  /*7a70*/  FSEL R9, R9, -INF , P0 ;  /* 0xff80000009097808 */ /* 0x000fe40000000000 */
[----:B------:R-:W-:Y:S02]  /*7a80*/  ISETP.GT.AND P0, PT, R0, 0x20, PT ;  /* 0x000000200000780c */ /* 0x000fe40003f04270 */
[----:B------:R-:W-:Y:S02]  /*7a90*/  ISETP.GT.AND P4, PT, R4, 0x21, PT ;  /* 0x000000210400780c */ /* 0x000fe40003f84270 */
[----:B------:R-:W-:Y:S02]  /*7aa0*/  FSEL R8, R8, -INF , P0 ;  /* 0xff80000008087808 */ /* 0x000fe40000000000 */
[----:B------:R-:W-:Y:S02]  /*7ab0*/  ISETP.GT.AND P0, PT, R0, 0x21, PT ;  /* 0x000000210000780c */ /* 0x000fe40003f04270 */
[----:B------:R-:W-:Y:S02]  /*7ac0*/  ISETP.GT.AND P2, PT, R4, 0x10, PT ;  /* 0x000000100400780c */ /* 0x000fe40003f44270 */
[----:B------:R-:W-:Y:S02]  /*7ad0*/  FSEL R7, R7, -INF , P0 ;  /* 0xff80000007077808 */ /* 0x000fe40000000000 */
[----:B------:R-:W-:Y:S02]  /*7ae0*/  ISETP.GT.AND P0, PT, R0, 0x28, PT ;  /* 0x000000280000780c */ /* 0x000fe40003f04270 */
[----:B------:R-:W-:Y:S02]  /*7af0*/  FSEL R22, R174, -INF , P2 ;  /* 0xff800000ae167808 */ /* 0x000fe40001000000 */
[----:B------:R-:W-:Y:S02]  /*7b00*/  FSEL R6, R17, -INF , P0 ;  /* 0xff80000011067808 */ /* 0x000fe40000000000 */
[----:B------:R-:W-:Y:S02]  /*7b10*/  ISETP.GT.AND P0, PT, R0, 0x29, PT ;  /* 0x000000290000780c */ /* 0x000fe40003f04270 */
[----:B------:R-:W-:Y:S02]  /*7b20*/  FMNMX.FTZ R0, R5, R134, !PT ;  /* 0x0000008605007209 */ /* 0x000fe40007810000 */
[----:B------:R-:W-:Y:S02]  /*7b30*/  FSEL R3, R16, -INF , P0 ;  /* 0xff80000010037808 */ /* 0x000fe40000000000 */
[----:B------:R-:W-:Y:S02]  /*7b40*/  ISETP.GT.AND P0, PT, R4, 0x1, PT ;  /* 0x000000010400780c */ /* 0x000fe40003f04270 */
[----:B------:R-:W-:Y:S02]  /*7b50*/  FMNMX.FTZ R0, R15, R0, !PT ;  /* 0x000000000f007209 */ /* 0x000fe40007810000 */
[----:B------:R-:W-:Y:S02]  /*7b60*/  FSEL R25, R178, -INF , P0 ;  /* 0xff800000b2197808 */ /* 0x000fe40000000000 */
[----:B------:R-:W4:Y:S01]  /*7b70*/  LDL.LU R178, [R1+0x34] ;  /* 0x0000340001b27983 */ /* 0x000f220000300800 */
[----:B------:R-:W-:Y:S02]  /*7b80*/  FMNMX.FTZ R0, R14, R0, !PT ;  /* 0x000000000e007209 */ /* 0x000fe40007810000 */
[----:B------:R-:W-:Y:S02]  /*7b90*/  FSEL R16, R169, -INF , P4 ;  /* 0xff800000a9107808 */ /* 0x000fe40002000000 */
[----:B------:R-:W-:Y:S02]  /*7ba0*/  FMNMX.FTZ R0, R13, R0, !PT ;  /* 0x000000000d007209 */ /* 0x000fe40007810000 */
[----:B------:R-:W-:Y:S02]  /*7bb0*/  ISETP.GT.AND P2, PT, R4, 0x19, PT ;  /* 0x000000190400780c */ /* 0x000fe40003f44270 */
[----:B------:R-:W-:Y:S02]  /*7bc0*/  FMNMX.FTZ R0, R12, R0, !PT ;  /* 0x000000000c007209 */ /* 0x000fe40007810000 */
[----:B------:R-:W-:Y:S02]  /*7bd0*/  MOV R133, R18 ;  /* 0x0000001200857202 */ /* 0x000fe40000000f00 */
[----:B------:R-:W-:Y:S02]  /*7be0*/  FMNMX.FTZ R0, R11, R0, !PT ;  /* 0x000000000b007209 */ /* 0x000fe40007810000 */
[----:B------:R-:W-:Y:S02]  /*7bf0*/  FSEL R18, R171, -INF , P2 ;  /* 0xff800000ab127808 */ /* 0x000fe40001000000 */
[----:B------:R-:W-:Y:S02]  /*7c00*/  FMNMX.FTZ R0, R10, R0, !PT ;  /* 0x000000000a007209 */ /* 0x000fe40007810000 */
[----:B------:R-:W-:Y:S02]  /*7c10*/  ISETP.GT.AND P3, PT, R4, 0x9, PT ;  /* 0x000000090400780c */ /* 0x000fe40003f64270 */
[----:B------:R-:W-:Y:S02]  /*7c20*/  FMNMX.FTZ R0, R9, R0, !PT ;  /* 0x0000000009007209 */ /* 0x000fe40007810000 */
[----:B------:R-:W-:Y:S02]  /*7c30*/  FSEL R23, R175, -INF , P3 ;  /* 0xff800000af177808 */ /* 0x000fe40001800000 */
[----:B------:R-:W-:Y:S02]  /*7c40*/  FMNMX.FTZ R0, R8, R0, !PT ;  /* 0x0000000008007209 */ /* 0x000fe40007810000 */
[----:B------:R-:W-:Y:S02]  /*7c50*/  ISETP.GT.AND P3, PT, R4, 0x20, PT ;  /* 0x000000200400780c */ /* 0x000fe40003f64270 */
[----:B------:R-:W-:Y:S02]  /*7c60*/  FMNMX.FTZ R0, R7, R0, !PT ;  /* 0x0000000007007209 */ /* 0x000fe40007810000 */
[----:B------:R-:W-:Y:S02]  /*7c70*/  FSEL R17, R170, -INF , P3 ;  /* 0xff800000aa117808 */ /* 0x000fe40001800000 */
[----:B------:R-:W-:Y:S02]  /*7c80*/  FMNMX.FTZ R0, R6, R0, !PT ;  /* 0x0000000006007209 */ /* 0x000fe40007810000 */
[C---:B------:R-:W-:Y:S02]  /*7c90*/  ISETP.GT.AND P3, PT, R4.reuse, 0x28, PT ;  /* 0x000000280400780c */ /* 0x040fe40003f64270 */
[----:B------:R-:W-:Y:S02]  /*7ca0*/  FMNMX.FTZ R0, R3, R0, !PT ;  /* 0x0000000003007209 */ /* 0x000fe40007810000 */
[----:B------:R-:W-:Y:S03]  /*7cb0*/  ISETP.GT.AND P4, PT, R4, 0x29, PT ;  /* 0x000000290400780c */ /* 0x000fe60003f84270 */
[----:B------:R-:W1:Y:S02]  /*7cc0*/  SHFL.BFLY PT, R2, R0, 0x2, 0x1f ;  /* 0x0c401f0000027f89 */ /* 0x000e6400000e0000 */
[----:B-1----:R-:W-:Y:S06]  /*7cd0*/  FMNMX.FTZ R0, R0, R2, !PT ;  /* 0x0000000200007209 */ /* 0x002fec0007810000 */
[----:B------:R-:W1:Y:S02]  /*7ce0*/  SHFL.BFLY PT, R2, R0, 0x1, 0x1f ;  /* 0x0c201f0000027f89 */ /* 0x000e6400000e0000 */
[----:B-1----:R-:W-:Y:S04]  /*7cf0*/  FMNMX.FTZ R132, R0, R2, !PT ;  /* 0x0000000200847209 */ /* 0x002fe80007810000 */
[C---:B------:R-:W-:Y:S01]  /*7d00*/  FSETP.NEU.FTZ.AND P0, PT, R132.reuse, -INF , PT ;  /* 0xff8000008400780b */ /* 0x040fe20003f1d000 */
[C---:B------:R-:W-:Y:S03]  /*7d10*/  FMUL.FTZ R2, R132.reuse, c[0x0][0x2d0] ;  /* 0x0000b40084027a20 */ /* 0x040fe60000410000 */
[----:B------:R-:W-:Y:S02]  /*7d20*/  FSEL R0, R132, RZ, P0 ;  /* 0x000000ff84007208 */ /* 0x000fe40000000000 */
[----:B------:R-:W-:Y:S03]  /*7d30*/  FSEL R2, R2, RZ, P0 ;  /* 0x000000ff02027208 */ /* 0x000fe60000000000 */
[----:B------:R-:W-:Y:S02]  /*7d40*/  FADD.FTZ R0, -R0, R134 ;  /* 0x0000008600007221 */ /* 0x000fe40000010100 */
[--C-:B------:R-:W-:Y:S02]  /*7d50*/  FFMA.FTZ R5, R5, c[0x0][0x2d0], -R2.reuse ;  /* 0x0000b40005057a23 */ /* 0x100fe40000010802 */
[----:B------:R-:W-:Y:S02]  /*7d60*/  FMUL.FTZ R0, R0, c[0x0][0x2d0] ;  /* 0x0000b40000007a20 */ /* 0x000fe40000410000 */
[--C-:B------:R-:W-:Y:S02]  /*7d70*/  FFMA.FTZ R26, R8, c[0x0][0x2d0], -R2.reuse ;  /* 0x0000b400081a7a23 */ /* 0x100fe40000010802 */
[--C-:B------:R-:W-:Y:S01]  /*7d80*/  FFMA.FTZ R179, R11, c[0x0][0x2d0], -R2.reuse ;  /* 0x0000b4000bb37a23 */ /* 0x100fe20000010802 */
[----:B------:R-:W2:Y:S01]  /*7d90*/  LDL.LU R8, [R1+0x38] ;  /* 0x0000380001087983 */ /* 0x000ea20000300800 */
[--C-:B------:R-:W-:Y:S02]  /*7da0*/  FFMA.FTZ R27, R7, c[0x0][0x2d0], -R2.reuse ;  /* 0x0000b400071b7a23 */ /* 0x100fe40000010802 */
[--C-:B------:R-:W-:Y:S02]  /*7db0*/  FFMA.FTZ R11, R6, c[0x0][0x2d0], -R2.reuse ;  /* 0x0000b400060b7a23 */ /* 0x100fe40000010802 */
[--C-:B------:R-:W-:Y:S02]  /*7dc0*/  FFMA.FTZ R15, R15, c[0x0][0x2d0], -R2.reuse ;  /* 0x0000b4000f0f7a23 */ /* 0x100fe40000010802 */
[--C-:B------:R-:W-:Y:S02]  /*7dd0*/  FFMA.FTZ R14, R14, c[0x0][0x2d0], -R2.reuse ;  /* 0x0000b4000e0e7a23 */ /* 0x100fe40000010802 */
[--C-:B------:R-:W-:Y:S02]  /*7de0*/  FFMA.FTZ R13, R13, c[0x0][0x2d0], -R2.reuse ;  /* 0x0000b4000d0d7a23 */ /* 0x100fe40000010802 */
[--C-:B------:R-:W-:Y:S02]  /*7df0*/  FFMA.FTZ R12, R12, c[0x0][0x2d0], -R2.reuse ;  /* 0x0000b4000c0c7a23 */ /* 0x100fe40000010802 */
[--C-:B------:R-:W-:Y:S02]  /*7e00*/  FFMA.FTZ R177, R10, c[0x0][0x2d0], -R2.reuse ;  /* 0x0000b4000ab17a23 */ /* 0x100fe40000010802 */
[--C-:B------:R-:W-:Y:S02]  /*7e10*/  FFMA.FTZ R10, R3, c[0x0][0x2d0], -R2.reuse ;  /* 0x0000b400030a7a23 */ /* 0x100fe40000010802 */
[----:B------:R-:W-:Y:S01]  /*7e20*/  FFMA.FTZ R176, R9, c[0x0][0x2d0], -R2 ;  /* 0x0000b40009b07a23 */ /* 0x000fe20000010802 */
[----:B------:R-:W-:Y:S01]  /*7e30*/  MUFU.EX2 R3, R5 ;  /* 0x0000000500037308 */ /* 0x000fe20000000800 */
[----:B------:R-:W-:Y:S09]  /*7e40*/  MOV R9, R133 ;  /* 0x0000008500097202 */ /* 0x000ff20000000f00 */
[----:B------:R-:W1:Y:S10]  /*7e50*/  MUFU.EX2 R2, R0 ;  /* 0x0000000000027308 */ /* 0x000e740000000800 */
[----:B------:R-:W1:Y:S02]  /*7e60*/  MUFU.EX2 R0, R15 ;  /* 0x0000000f00007308 */ /* 0x000e640000000800 */
[C---:B-1----:R-:W-:Y:S02]  /*7e70*/  FMUL.FTZ R30, R2.reuse, R30 ;  /* 0x0000001e021e7220 */ /* 0x042fe40000410000 */
[C---:B------:R-:W-:Y:S02]  /*7e80*/  FMUL.FTZ R31, R2.reuse, R31 ;  /* 0x0000001f021f7220 */ /* 0x040fe40000410000 */
[C---:B------:R-:W-:Y:S02]  /*7e90*/  FMUL.FTZ R34, R2.reuse, R34 ;  /* 0x0000002202227220 */ /* 0x040fe40000410000 */
[C---:B------:R-:W-:Y:S02]  /*7ea0*/  FMUL.FTZ R35, R2.reuse, R35 ;  /* 0x0000002302237220 */ /* 0x040fe40000410000 */
[----:B------:R-:W-:Y:S01]  /*7eb0*/  FMUL.FTZ R38, R2, R38 ;  /* 0x0000002602267220 */ /* 0x000fe20000410000 */
[----:B------:R-:W-:Y:S01]  /*7ec0*/  F2FP.PACK_AB R169, R0, R3 ;  /* 0x0000000300a9723e */ /* 0x000fe200000000ff */
        /* <DEDUP_REMOVED lines=30> */
[----:B---3--:R-:W-:Y:S01]  /*80b0*/  FSEL R4, R173, -INF , P4 ;  /* 0xff800000ad047808 */ /* 0x008fe20002000000 */
        /* <DEDUP_REMOVED lines=17> */
[----:B----4-:R-:W-:Y:S02]  /*81d0*/  FFMA.FTZ R5, R2, R178, R3 ;  /* 0x000000b202057223 */ /* 0x010fe40000010003 */
[----:B------:R-:W-:Y:S02]  /*81e0*/  MUFU.EX2 R3, R13 ;  /* 0x0000000d00037308 */ /* 0x000fe40000000800 */
[----:B------:R-:W-:Y:S08]  /*81f0*/  FADD.FTZ R5, R0, R5 ;  /* 0x0000000500057221 */ /* 0x000ff00000010000 */
[----:B------:R-:W1:Y:S02]  /*8200*/  MUFU.EX2 R0, R14 ;  /* 0x0000000e00007308 */ /* 0x000e640000000800 */
[C---:B-1----:R-:W-:Y:S01]  /*8210*/  F2FP.PACK_AB R171, R3.reuse, R0 ;  /* 0x0000000003ab723e */ /* 0x042fe200000000ff */
[----:B------:R-:W-:Y:S01]  /*8220*/  FADD.FTZ R5, R0, R5 ;  /* 0x0000000500057221 */ /* 0x000fe20000010000 */
[----:B------:R-:W-:Y:S03]  /*8230*/  FMNMX.FTZ R0, R20, R135, !PT ;  /* 0x0000008714007209 */ /* 0x000fe60007810000 */
[----:B------:R-:W-:Y:S01]  /*8240*/  FADD.FTZ R178, R3, R5 ;  /* 0x0000000503b27221 */ /* 0x000fe20000010000 */
[----:B------:R-:W-:Y:S02]  /*8250*/  FMNMX.FTZ R0, R25, R0, !PT ;  /* 0x0000000019007209 */ /* 0x000fe40007810000 */
[----:B--2---:R-:W-:Y:S02]  /*8260*/  FSEL R5, R172, -INF , P3 ;  /* 0xff800000ac057808 */ /* 0x004fe40001800000 */
        /* <DEDUP_REMOVED lines=21> */
[----:B------:R1:W-:Y:S01]  /*83c0*/  MUFU.EX2 R168, R6 ;  /* 0x0000000600a87308 */ /* 0x0003e20000000800 */
        /* <DEDUP_REMOVED lines=8> */
[--C-:B------:R-:W-:Y:S01]  /*8450*/  FFMA.FTZ R173, R22, c[0x0][0x2d0], -R3.reuse ;  /* 0x0000b40016ad7a23 */ /* 0x100fe20000010803 */
[----:B------:R-:W-:Y:S01]  /*8460*/  MOV R22, R9 ;  /* 0x0000000900167202 */ /* 0x000fe20000000f00 */
[--C-:B------:R-:W-:Y:S02]  /*8470*/  FFMA.FTZ R172, R21, c[0x0][0x2d0], -R3.reuse ;  /* 0x0000b40015ac7a23 */ /* 0x100fe40000010803 */
[--C-:B------:R-:W-:Y:S01]  /*8480*/  FFMA.FTZ R174, R19, c[0x0][0x2d0], -R3.reuse ;  /* 0x0000b40013ae7a23 */ /* 0x100fe20000010803 */
[----:B------:R-:W-:Y:S01]  /*8490*/  MOV R19, R12 ;  /* 0x0000000c00137202 */ /* 0x000fe20000000f00 */
[----:B------:R-:W-:Y:S01]  /*84a0*/  FFMA.FTZ R3, R4, c[0x0][0x2d0], -R3 ;  /* 0x0000b40004037a23 */ /* 0x000fe20000010803 */
[----:B------:R-:W-:Y:S01]  /*84b0*/  MUFU.EX2 R175, R175 ;  /* 0x000000af00af7308 */ /* 0x000fe20000000800 */
[C---:B------:R-:W-:Y:S02]  /*84c0*/  FMUL.FTZ R18, R2.reuse, R146 ;  /* 0x0000009202127220 */ /* 0x040fe40000410000 */
[C---:B-1----:R-:W-:Y:S01]  /*84d0*/  FMUL.FTZ R6, R2.reuse, R158 ;  /* 0x0000009e02067220 */ /* 0x042fe20000410000 */
[----:B------:R-:W-:Y:S01]  /*84e0*/  MOV R158, R10 ;  /* 0x0000000a009e7202 */ /* 0x000fe20000000f00 */
[----:B------:R-:W-:Y:S02]  /*84f0*/  FMUL.FTZ R10, R2, R154 ;  /* 0x0000009a020a7220 */ /* 0x000fe40000410000 */
[----:B------:R-:W3:Y:S03]  /*8500*/  LDL R154, [R1+0x8] ;  /* 0x00000800019a7983 */ /* 0x000ee60000100800 */
[----:B------:R-:W-:Y:S01]  /*8510*/  MUFU.EX2 R174, R174 ;  /* 0x000000ae00ae7308 */ /* 0x000fe20000000800 */
[C---:B--2---:R-:W-:Y:S02]  /*8520*/  FMUL.FTZ R24, R0.reuse, R136 ;  /* 0x0000008800187220 */ /* 0x044fe40000410000 */
[C---:B------:R-:W-:Y:S02]  /*8530*/  FMUL.FTZ R25, R0.reuse, R137 ;  /* 0x0000008900197220 */ /* 0x040fe40000410000 */
[----:B------:R-:W-:Y:S01]  /*8540*/  FMUL.FTZ R13, R0, R149 ;  /* 0x00000095000d7220 */ /* 0x000fe20000410000 */
[----:B------:R-:W-:Y:S01]  /*8550*/  MOV R149, R26 ;  /* 0x0000001a00957202 */ /* 0x000fe20000000f00 */
[----:B------:R-:W-:Y:S02]  /*8560*/  FMUL.FTZ R26, R2, R138 ;  /* 0x0000008a021a7220 */ /* 0x000fe40000410000 */
[----:B------:R-:W-:Y:S01]  /*8570*/  FMUL.FTZ R20, R0, R140 ;  /* 0x0000008c00147220 */ /* 0x000fe20000410000 */
[----:B------:R-:W-:Y:S01]  /*8580*/  MOV R140, R27 ;  /* 0x0000001b008c7202 */ /* 0x000fe20000000f00 */
[----:B------:R-:W-:Y:S02]  /*8590*/  FMUL.FTZ R27, R2, R139 ;  /* 0x0000008b021b7220 */ /* 0x000fe40000410000 */
[----:B------:R-:W1:Y:S01]  /*85a0*/  LDSM.16.MT88.4 R136, [R239] ;  /* 0x00000000ef88783b */ /* 0x000e620000004200 */
[C---:B------:R-:W-:Y:S02]  /*85b0*/  FFMA.FTZ R134, R0.reuse, R8, R168 ;  /* 0x0000000800867223 */ /* 0x040fe400000100a8 */
[C---:B------:R-:W-:Y:S01]  /*85c0*/  FMUL.FTZ R4, R0.reuse, R156 ;  /* 0x0000009c00047220 */ /* 0x040fe20000410000 */
[----:B------:R-:W-:Y:S01]  /*85d0*/  MOV R156, R22 ;  /* 0x00000016009c7202 */ /* 0x000fe20000000f00 */
[C---:B------:R-:W-:Y:S01]  /*85e0*/  FMUL.FTZ R5, R0.reuse, R157 ;  /* 0x0000009d00057220 */ /* 0x040fe20000410000 */
[----:B------:R-:W-:Y:S01]  /*85f0*/  MOV R157, R23 ;  /* 0x00000017009d7202 */ /* 0x000fe20000000f00 */
[C---:B------:R-:W-:Y:S01]  /*8600*/  FMUL.FTZ R8, R0.reuse, R152 ;  /* 0x0000009800087220 */ /* 0x040fe20000410000 */
[----:B------:R-:W-:Y:S01]  /*8610*/  MOV R152, R15 ;  /* 0x0000000f00987202 */ /* 0x000fe20000000f00 */
[C---:B------:R-:W-:Y:S01]  /*8620*/  FMUL.FTZ R9, R0.reuse, R153 ;  /* 0x0000009900097220 */ /* 0x040fe20000410000 */
[----:B------:R-:W-:Y:S01]  /*8630*/  MOV R153, R14 ;  /* 0x0000000e00997202 */ /* 0x000fe20000000f00 */
[C---:B------:R-:W-:Y:S02]  /*8640*/  FMUL.FTZ R12, R0.reuse, R148 ;  /* 0x00000094000c7220 */ /* 0x040fe40000410000 */
[C---:B------:R-:W-:Y:S01]  /*8650*/  FMUL.FTZ R16, R0.reuse, R144 ;  /* 0x0000009000107220 */ /* 0x040fe20000410000 */
[----:B------:R-:W-:Y:S01]  /*8660*/  MUFU.EX2 R148, R170 ;  /* 0x000000aa00947308 */ /* 0x000fe20000000800 */
[C---:B------:R-:W-:Y:S02]  /*8670*/  FMUL.FTZ R17, R0.reuse, R145 ;  /* 0x0000009100117220 */ /* 0x040fe40000410000 */
[C---:B------:R-:W-:Y:S01]  /*8680*/  FMUL.FTZ R21, R0.reuse, R141 ;  /* 0x0000008d00157220 */ /* 0x040fe20000410000 */
[----:B------:R-:W-:Y:S01]  /*8690*/  MOV R141, R11 ;  /* 0x0000000b008d7202 */ /* 0x000fe20000000f00 */
[C---:B------:R-:W-:Y:S02]  /*86a0*/  FMUL.FTZ R28, R0.reuse, R28 ;  /* 0x0000001c001c7220 */ /* 0x040fe40000410000 */
[C---:B------:R-:W-:Y:S02]  /*86b0*/  FMUL.FTZ R29, R0.reuse, R29 ;  /* 0x0000001d001d7220 */ /* 0x040fe40000410000 */
[C---:B------:R-:W-:Y:S01]  /*86c0*/  FMUL.FTZ R32, R0.reuse, R32 ;  /* 0x0000002000207220 */ /* 0x040fe20000410000 */
[----:B------:R-:W2:Y:S01]  /*86d0*/  MUFU.EX2 R144, R135 ;  /* 0x0000008700907308 */ /* 0x000ea20000000800 */
        /* <DEDUP_REMOVED lines=13> */
[----:B------:R-:W-:Y:S01]  /*87b0*/  FMUL.FTZ R56, R0, R56 ;  /* 0x0000003800387220 */ /* 0x000fe20000410000 */
[----:B--2---:R-:W-:Y:S01]  /*87c0*/  F2FP.PACK_AB R170, R148, R144 ;  /* 0x0000009094aa723e */ /* 0x004fe200000000ff */
        /* <DEDUP_REMOVED lines=38> */
[----:B------:R2:W4:Y:S01]  /*8a30*/  MUFU.EX2 R0, R7 ;  /* 0x0000000700007308 */ /* 0x0005220000000800 */
[C---:B------:R-:W-:Y:S01]  /*8a40*/  FMUL.FTZ R11, R2.reuse, R155 ;  /* 0x0000009b020b7220 */ /* 0x040fe20000410000 */
[----:B------:R-:W-:Y:S01]  /*8a50*/  MOV R155, R149 ;  /* 0x00000095009b7202 */ /* 0x000fe20000000f00 */
[C---:B------:R-:W-:Y:S02]  /*8a60*/  FMUL.FTZ R14, R2.reuse, R150 ;  /* 0x00000096020e7220 */ /* 0x040fe40000410000 */
[C---:B------:R-:W-:Y:S02]  /*8a70*/  FMUL.FTZ R15, R2.reuse, R151 ;  /* 0x00000097020f7220 */ /* 0x040fe40000410000 */
[C---:B------:R-:W-:Y:S02]  /*8a80*/  FMUL.FTZ R22, R2.reuse, R142 ;  /* 0x0000008e02167220 */ /* 0x040fe40000410000 */
[C---:B------:R-:W-:Y:S02]  /*8a90*/  FMUL.FTZ R23, R2.reuse, R143 ;  /* 0x0000008f02177220 */ /* 0x040fe40000410000 */
[----:B--2---:R-:W-:Y:S01]  /*8aa0*/  FMUL.FTZ R7, R2, R159 ;  /* 0x0000009f02077220 */ /* 0x004fe20000410000 */
[C---:B----4-:R-:W-:Y:S01]  /*8ab0*/  F2FP.PACK_AB R168, R0.reuse, R168 ;  /* 0x000000a800a8723e */ /* 0x050fe200000000ff */
[----:B------:R-:W-:Y:S01]  /*8ac0*/  FADD.FTZ R145, R0, R134 ;  /* 0x0000008600917221 */ /* 0x000fe20000010000 */
[----:B------:R-:W-:Y:S01]  /*8ad0*/  MOV R159, R19 ;  /* 0x00000013009f7202 */ /* 0x000fe20000000f00 */
[----:B------:R-:W-:Y:S01]  /*8ae0*/  FMUL.FTZ R19, R2, R147 ;  /* 0x0000009302137220 */ /* 0x000fe20000410000 */
[----:B------:R-:W-:Y:S01]  /*8af0*/  MUFU.EX2 R0, R179 ;  /* 0x000000b300007308 */ /* 0x000fe20000000800 */
[----:B------:R-:W-:Y:S02]  /*8b00*/  FADD.FTZ R150, R144, R145 ;  /* 0x0000009190967221 */ /* 0x000fe40000010000 */
[C---:B-1----:R-:W-:Y:S01]  /*8b10*/  HMMA.16816.F32 R4, R168.reuse, R136, R4 ;  /* 0x00000088a804723c */ /* 0x042fe20000001804 */
[----:B------:R-:W-:Y:S06]  /*8b20*/  LDSM.16.MT88.4 R144, [R241+0x800] ;  /* 0x00080000f190783b */ /* 0x000fec0000004200 */
[----:B------:R-:W-:Y:S01]  /*8b30*/  MUFU.EX2 R179, R152 ;  /* 0x0000009800b37308 */ /* 0x000fe20000000800 */
[C---:B------:R-:W-:Y:S01]  /*8b40*/  HMMA.16816.F32 R8, R168.reuse, R138, R8 ;  /* 0x0000008aa808723c */ /* 0x040fe20000001808 */
[----:B------:R-:W1:Y:S08]  /*8b50*/  LDSM.16.MT88.4 R136, [R241] ;  /* 0x00000000f188783b */ /* 0x000e700000004200 */
[----:B------:R2:W4:Y:S10]  /*8b60*/  MUFU.EX2 R2, R159 ;  /* 0x0000009f00027308 */ /* 0x0005340000000800 */
[----:B------:R-:W3:Y:S10]  /*8b70*/  MUFU.EX2 R134, R176 ;  /* 0x000000b000867308 */ /* 0x000ef40000000800 */
[----:B------:R-:W3:Y:S01]  /*8b80*/  MUFU.EX2 R176, R173 ;  /* 0x000000ad00b07308 */ /* 0x000ee20000000800 */
[----:B--2---:R-:W-:Y:S09]  /*8b90*/  MOV R159, R141 ;  /* 0x0000008d009f7202 */ /* 0x004ff20000000f00 */
[----:B------:R-:W2:Y:S01]  /*8ba0*/  MUFU.EX2 R173, R3 ;  /* 0x0000000300ad7308 */ /* 0x000ea20000000800 */
[C---:B-1----:R-:W-:Y:S08]  /*8bb0*/  HMMA.16816.F32 R12, R168.reuse, R136, R12 ;  /* 0x00000088a80c723c */ /* 0x042ff0000000180c */
[C---:B------:R-:W-:Y:S01]  /*8bc0*/  HMMA.16816.F32 R16, R168.reuse, R138, R16 ;  /* 0x0000008aa810723c */ /* 0x040fe20000001810 */
[----:B------:R-:W1:Y:S07]  /*8bd0*/  LDSM.16.MT88.4 R136, [R240] ;  /* 0x00000000f088783b */ /* 0x000e6e0000004200 */
[C---:B-1----:R-:W-:Y:S08]  /*8be0*/  HMMA.16816.F32 R20, R168.reuse, R136, R20 ;  /* 0x00000088a814723c */ /* 0x042ff00000001814 */
[C---:B------:R-:W-:Y:S01]  /*8bf0*/  HMMA.16816.F32 R24, R168.reuse, R138, R24 ;  /* 0x0000008aa818723c */ /* 0x040fe20000001818 */
[----:B---3--:R1:W3:Y:S03]  /*8c00*/  LDSM.16.MT88.4 R136, [R154] ;  /* 0x000000009a88783b */ /* 0x0082e60000004200 */
[----:B-1----:R-:W-:Y:S05]  /*8c10*/  MOV R154, R140 ;  /* 0x0000008c009a7202 */ /* 0x002fea0000000f00 */
[----:B------:R-:W-:Y:S01]  /*8c20*/  LDSM.16.MT88.4 R140, [R239+0x800] ;  /* 0x00080000ef8c783b */ /* 0x000fe20000004200 */
[C---:B---3--:R-:W-:Y:S08]  /*8c30*/  HMMA.16816.F32 R28, R168.reuse, R136, R28 ;  /* 0x00000088a81c723c */ /* 0x048ff0000000181c */
        /* <DEDUP_REMOVED lines=36> */
[----:B----4-:R-:W-:Y:S01]  /*8e80*/  FADD.FTZ R136, R2, R178 ;  /* 0x000000b202887221 */ /* 0x010fe20000010000 */
[----:B------:R-:W-:Y:S01]  /*8e90*/  HMMA.16816.F32 R128, R168, R138, R128 ;  /* 0x0000008aa880723c */ /* 0x000fe20000001880 */
[----:B------:R-:W1:Y:S03]  /*8ea0*/  MUFU.EX2 R178, R153 ;  /* 0x0000009900b27308 */ /* 0x000e660000000800 */
[C---:B------:R-:W-:Y:S01]  /*8eb0*/  FADD.FTZ R136, R0.reuse, R136 ;  /* 0x0000008800887221 */ /* 0x040fe20000010000 */
[----:B------:R-:W-:Y:S02]  /*8ec0*/  F2FP.PACK_AB R137, R0, R2 ;  /* 0x000000020089723e */ /* 0x000fe400000000ff */
[C---:B------:R-:W-:Y:S01]  /*8ed0*/  F2FP.PACK_AB R139, R134.reuse, R135 ;  /* 0x00000087868b723e */ /* 0x040fe200000000ff */
[----:B------:R-:W-:Y:S01]  /*8ee0*/  FADD.FTZ R136, R135, R136 ;  /* 0x0000008887887221 */ /* 0x000fe20000010000 */
[----:B------:R-:W-:Y:S02]  /*8ef0*/  F2FP.PACK_AB R138, R175, R174 ;  /* 0x000000aeaf8a723e */ /* 0x000fe400000000ff */
[----:B------:R-:W3:Y:S01]  /*8f00*/  MUFU.EX2 R2, R155 ;  /* 0x0000009b00027308 */ /* 0x000ee20000000800 */
[----:B------:R-:W-:Y:S01]  /*8f10*/  FADD.FTZ R149, R134, R136 ;  /* 0x0000008886957221 */ /* 0x000fe20000010000 */
[----:B------:R-:W-:Y:S02]  /*8f20*/  F2FP.PACK_AB R136, R177, R176 ;  /* 0x000000b0b188723e */ /* 0x000fe400000000ff */
[----:B--2---:R-:W-:Y:S05]  /*8f30*/  F2FP.PACK_AB R170, R173, R172 ;  /* 0x000000acadaa723e */ /* 0x004fea00000000ff */
[C---:B------:R-:W-:Y:S01]  /*8f40*/  HMMA.16816.F32 R4, R136.reuse, R140, R4 ;  /* 0x0000008c8804723c */ /* 0x040fe20000001804 */
[----:B------:R-:W2:Y:S04]  /*8f50*/  MUFU.EX2 R0, R154 ;  /* 0x0000009a00007308 */ /* 0x000ea80000000800 */
[----:B-1----:R-:W-:Y:S03]  /*8f60*/  F2FP.PACK_AB R168, R179, R178 ;  /* 0x000000b2b3a8723e */ /* 0x002fe600000000ff */
[C---:B------:R-:W-:Y:S01]  /*8f70*/  HMMA.16816.F32 R8, R136.reuse, R142, R8 ;  /* 0x0000008e8808723c */ /* 0x040fe20000001808 */
[----:B------:R-:W1:Y:S02]  /*8f80*/  LDSM.16.MT88.4 R140, [R240+0x800] ;  /* 0x00080000f08c783b */ /* 0x000e640000004200 */
[----:B------:R-:W-:Y:S01]  /*8f90*/  MUFU.EX2 R134, R158 ;  /* 0x0000009e00867308 */ /* 0x000fe20000000800 */
[----:B---3--:R-:W-:Y:S04]  /*8fa0*/  FADD.FTZ R3, R2, R149 ;  /* 0x0000009502037221 */ /* 0x008fe80000010000 */
[C---:B------:R-:W-:Y:S05]  /*8fb0*/  HMMA.16816.F32 R12, R136.reuse, R144, R12 ;  /* 0x00000090880c723c */ /* 0x040fea000000180c */
[----:B------:R-:W3:Y:S03]  /*8fc0*/  MUFU.EX2 R135, R159 ;  /* 0x0000009f00877308 */ /* 0x000ee60000000800 */
[C---:B------:R-:W-:Y:S01]  /*8fd0*/  HMMA.16816.F32 R16, R136.reuse, R146, R16 ;  /* 0x000000928810723c */ /* 0x040fe20000001810 */
[----:B------:R-:W4:Y:S03]  /*8fe0*/  LDSM.16.MT88.4 R144, [R242+0x800] ;  /* 0x00080000f290783b */ /* 0x000f260000004200 */
[C---:B--2---:R-:W-:Y:S01]  /*8ff0*/  FADD.FTZ R3, R0.reuse, R3 ;  /* 0x0000000300037221 */ /* 0x044fe20000010000 */
[----:B------:R-:W-:Y:S04]  /*9000*/  F2FP.PACK_AB R169, R0, R2 ;  /* 0x0000000200a9723e */ /* 0x000fe800000000ff */
[----:B------:R-:W-:Y:S03]  /*9010*/  LDSM.16.MT88.4 R152, [R239+0x1000] ;  /* 0x00100000ef98783b */ /* 0x000fe60000004200 */
[C---:B---3--:R-:W-:Y:S01]  /*9020*/  F2FP.PACK_AB R171, R134.reuse, R135 ;  /* 0x0000008786ab723e */ /* 0x048fe200000000ff */
[----:B------:R-:W-:Y:S01]  /*9030*/  FADD.FTZ R3, R135, R3 ;  /* 0x0000000387037221 */ /* 0x000fe20000010000 */
[----:B------:R-:W-:Y:S01]  /*9040*/  MOV R135, R133 ;  /* 0x0000008500877202 */ /* 0x000fe20000000f00 */
[C---:B-1----:R-:W-:Y:S03]  /*9050*/  HMMA.16816.F32 R20, R136.reuse, R140, R20 ;  /* 0x0000008c8814723c */ /* 0x042fe60000001814 */
[----:B------:R-:W-:Y:S01]  /*9060*/  FADD.FTZ R0, R134, R3 ;  /* 0x0000000386007221 */ /* 0x000fe20000010000 */
[----:B------:R-:W-:Y:S04]  /*9070*/  MOV R3, R156 ;  /* 0x0000009c00037202 */ /* 0x000fe80000000f00 */
[C---:B------:R-:W-:Y:S01]  /*9080*/  HMMA.16816.F32 R24, R136.reuse, R142, R24 ;  /* 0x0000008e8818723c */ /* 0x040fe20000001818 */
[----:B------:R-:W1:Y:S03]  /*9090*/  LDSM.16.MT88.4 R140, [R239+0x2000] ;  /* 0x00200000ef8c783b */ /* 0x000e660000004200 */
[----:B------:R-:W-:Y:S04]  /*90a0*/  IADD3 R2, R3, -0x1, RZ ;  /* 0xffffffff03027810 */ /* 0x000fe80007ffe0ff */
[C---:B----4-:R-:W-:Y:S01]  /*90b0*/  HMMA.16816.F32 R28, R136.reuse, R144, R28 ;  /* 0x00000090881c723c */ /* 0x050fe2000000181c */
[----:B------:R2:W-:Y:S04]  /*90c0*/  STL [R1+0x34], R0 ;  /* 0x0000340001007387 */ /* 0x0005e80000100800 */
[----:B------:R-:W3:Y:S03]  /*90d0*/  LDL R134, [R1+0x60] ;  /* 0x0000600001867983 */ /* 0x000ee60000100800 */
[C---:B------:R-:W-:Y:S01]  /*90e0*/  HMMA.16816.F32 R32, R136.reuse, R146, R32 ;  /* 0x000000928820723c */ /* 0x040fe20000001820 */
[----:B------:R-:W4:Y:S08]  /*90f0*/  LDSM.16.MT88.4 R144, [R241+0x2000] ;  /* 0x00200000f190783b */ /* 0x000f300000004200 */
[----:B------:R-:W-:Y:S03]  /*9100*/  STL [R1+0x20], R2 ;  /* 0x0000200201007387 */ /* 0x000fe60000100800 */
[----:B--2---:R-:W-:Y:S04]  /*9110*/  FADD.FTZ R0, R148, R150 ;  /* 0x0000009694007221 */ /* 0x004fe80000010000 */
[----:B------:R-:W-:Y:S01]  /*9120*/  FADD.FTZ R0, R176, R0 ;  /* 0x00000000b0007221 */ /* 0x000fe20000010000 */
[C---:B-1----:R-:W-:Y:S03]  /*9130*/  HMMA.16816.F32 R36, R136.reuse, R140, R36 ;  /* 0x0000008c8824723c */ /* 0x042fe60000001824 */
[----:B------:R-:W-:Y:S04]  /*9140*/  FADD.FTZ R0, R177, R0 ;  /* 0x00000000b1007221 */ /* 0x000fe80000010000 */
[----:B------:R-:W-:Y:S01]  /*9150*/  FADD.FTZ R0, R174, R0 ;  /* 0x00000000ae007221 */ /* 0x000fe20000010000 */
[C---:B------:R-:W-:Y:S01]  /*9160*/  HMMA.16816.F32 R40, R136.reuse, R142, R40 ;  /* 0x0000008e8828723c */ /* 0x040fe20000001828 */
[----:B------:R-:W1:Y:S03]  /*9170*/  LDSM.16.MT88.4 R140, [R240+0x2000] ;  /* 0x00200000f08c783b */ /* 0x000e660000004200 */
[----:B------:R-:W-:Y:S04]  /*9180*/  FADD.FTZ R0, R175, R0 ;  /* 0x00000000af007221 */ /* 0x000fe80000010000 */
[C---:B----4-:R-:W-:Y:S04]  /*9190*/  HMMA.16816.F32 R44, R136.reuse, R144, R44 ;  /* 0x00000090882c723c */ /* 0x050fe8000000182c */
[----:B------:R-:W-:Y:S04]  /*91a0*/  FADD.FTZ R0, R178, R0 ;  /* 0x00000000b2007221 */ /* 0x000fe80000010000 */
[C---:B------:R-:W-:Y:S01]  /*91b0*/  HMMA.16816.F32 R48, R136.reuse, R146, R48 ;  /* 0x000000928830723c */ /* 0x040fe20000001830 */
[----:B------:R-:W2:Y:S03]  /*91c0*/  LDSM.16.MT88.4 R144, [R242+0x2000] ;  /* 0x00200000f290783b */ /* 0x000ea60000004200 */
[----:B------:R-:W-:Y:S04]  /*91d0*/  FADD.FTZ R0, R179, R0 ;  /* 0x00000000b3007221 */ /* 0x000fe80000010000 */
[----:B------:R-:W-:Y:S01]  /*91e0*/  FADD.FTZ R0, R172, R0 ;  /* 0x00000000ac007221 */ /* 0x000fe20000010000 */
        /* <DEDUP_REMOVED lines=25> */
[C---:B------:R-:W-:Y:S08]  /*9380*/  HMMA.16816.F32 R120, R136.reuse, R142, R120 ;  /* 0x0000008e8878723c */ /* 0x040ff00000001878 */
[C---:B--2---:R-:W-:Y:S08]  /*9390*/  HMMA.16816.F32 R124, R136.reuse, R144, R124 ;  /* 0x00000090887c723c */ /* 0x044ff0000000187c */
[----:B------:R-:W-:Y:S01]  /*93a0*/  HMMA.16816.F32 R128, R136, R146, R128 ;  /* 0x000000928880723c */ /* 0x000fe20000001880 */
[----:B------:R-:W1:Y:S02]  /*93b0*/  LDSM.16.MT88.4 R144, [R241+0x1000] ;  /* 0x00100000f190783b */ /* 0x000e640000004200 */
[----:B---3--:R-:W-:Y:S01]  /*93c0*/  ISETP.GT.AND P0, PT, R3, R134, PT ;  /* 0x000000860300720c */ /* 0x008fe20003f04270 */
[----:B------:R-:W-:Y:S01]  /*93d0*/  FADD.FTZ R3, R173, R0 ;  /* 0x00000000ad037221 */ /* 0x000fe20000010000 */
[----:B------:R-:W-:Y:S02]  /*93e0*/  MOV R0, R2 ;  /* 0x0000000200007202 */ /* 0x000fe40000000f00 */
[----:B------:R-:W-:Y:S01]  /*93f0*/  MOV R134, R132 ;  /* 0x0000008400867202 */ /* 0x000fe20000000f00 */
[C---:B------:R-:W-:Y:S01]  /*9400*/  HMMA.16816.F32 R156, R168.reuse, R152, R4 ;  /* 0x00000098a89c723c */ /* 0x040fe20000001804 */
[----:B------:R-:W2:Y:S07]  /*9410*/  LDSM.16.MT88.4 R136, [R240+0x1000] ;  /* 0x00100000f088783b */ /* 0x000eae0000004200 */
[C---:B------:R-:W-:Y:S01]  /*9420*/  HMMA.16816.F32 R152, R168.reuse, R154, R8 ;  /* 0x0000009aa898723c */ /* 0x040fe20000001808 */
[----:B------:R-:W3:Y:S08]  /*9430*/  LDSM.16.MT88.4 R4, [R242+0x1000] ;  /* 0x00100000f204783b */ /* 0x000ef00000004200 */
[----:B------:R-:W4:Y:S08]  /*9440*/  LDSM.16.MT88.4 R8, [R239+0x2800] ;  /* 0x00280000ef08783b */ /* 0x000f300000004200 */
[----:B------:R-:W-:Y:S04]  /*9450*/  STL [R1+0x38], R3 ;  /* 0x0000380301007387 */ /* 0x000fe80000100800 */
[----:B------:R-:W-:Y:S01]  /*9460*/  STL [R1+0x1c], R0 ;  /* 0x00001c0001007387 */ /* 0x000fe20000100800 */
[C---:B-1----:R-:W-:Y:S03]  /*9470*/  HMMA.16816.F32 R148, R168.reuse, R144, R12 ;  /* 0x00000090a894723c */ /* 0x042fe6000000180c */
[----:B------:R-:W1:Y:S05]  /*9480*/  LDSM.16.MT88.4 R12, [R241+0x2800] ;  /* 0x00280000f10c783b */ /* 0x000e6a0000004200 */
        /* <DEDUP_REMOVED lines=40> */
.L_x_879:
[----:B------:R-:W2:Y:S04]  /*9710*/  LDL R2, [R1+0x3c] ;  /* 0x00003c0001027983 */ /* 0x000ea80000100800 */
[----:B------:R-:W2:Y:S02]  /*9720*/  LDL R0, [R1+0x20] ;  /* 0x0000200001007983 */ /* 0x000ea40000100800 */
[----:B--2---:R-:W-:-:S13]  /*9730*/  ISETP.GE.AND P0, PT, R0, R2, PT ;  /* 0x000000020000720c */ /* 0x004fda0003f06270 */
[----:B------:R-:W-:Y:S05]  /*9740*/  @!P0 BRA `(.L_x_885) ;  /* 0x00002d1000008947 */ /* 0x000fea0003800000 */
.L_x_888:
[----:B------:R-:W2:Y:S01]  /*9750*/  LDL R20, [R1+0x20] ;  /* 0x0000200001147983 */ /* 0x000ea20000100800 */
[----:B------:R-:W-:Y:S04]  /*9760*/  DEPBAR.LE SB0, 0x0 ;  /* 0x000080000000791a */ /* 0x000fe80000000000 */
[----:B------:R-:W-:Y:S01]  /*9770*/  WARPSYNC 0xffffffff ;  /* 0xffffffff00007948 */ /* 0x000fe20003800000 */
[----:B------:R-:W3:Y:S01]  /*9780*/  LDL.64 R6, [R1+0x58] ;  /* 0x0000580001067983 */ /* 0x000ee20000100a00 */
[----:B------:R-:W-:Y:S05]  /*9790*/  BSSY B0, `(.L_x_886) ;  /* 0x0000124000007945 */ /* 0x000fea0003800000 */
[----:B------:R-:W4:Y:S06]  /*97a0*/  LDL.64 R22, [R1+0x48] ;  /* 0x0000480001167983 */ /* 0x000f2c0000100a00 */
[----:B------:R-:W3:Y:S06]  /*97b0*/  LDL R135, [R1+0x2c] ;  /* 0x00002c0001877983 */ /* 0x000eec0000100800 */
[----:B------:R-:W4:Y:S06]  /*97c0*/  LDL R134, [R1] ;  /* 0x0000000001867983 */ /* 0x000f2c0000100800 */
[----:B------:R-:W4:Y:S06]  /*97d0*/  LDL R15, [R1+0x4] ;  /* 0x00000400010f7983 */ /* 0x000f2c0000100800 */
[----:B------:R-:W4:Y:S06]  /*97e0*/  LDL R21, [R1+0x18] ;  /* 0x0000180001157983 */ /* 0x000f2c0000100800 */
[----:B------:R-:W1:Y:S06]  /*97f0*/  S2R R2, SR_TID.X ;  /* 0x0000000000027919 */ /* 0x000e6c0000002100 */
[----:B------:R-:W-:Y:S06]  /*9800*/  BAR.SYNC.DEFER_BLOCKING 0x0 ;  /* 0x0000000000007b1d */ /* 0x000fec0000010000 */
[----:B------:R-:W2:Y:S06]  /*9810*/  LDSM.16.M88.4 R8, [R236] ;  /* 0x00000000ec08783b */ /* 0x000eac0000000200 */
[----:B------:R-:W2:Y:S06]  /*9820*/  LDSM.16.M88.4 R16, [R236+0x800] ;  /* 0x00080000ec10783b */ /* 0x000eac0000000200 */
[----:B------:R-:W2:Y:S06]  /*9830*/  LDSM.16.M88.4 R24, [R236+0x1000] ;  /* 0x00100000ec18783b */ /* 0x000eac0000000200 */
[----:B------:R-:W2:Y:S01]  /*9840*/  LDSM.16.M88.4 R168, [R243] ;  /* 0x00000000f3a8783b */ /* 0x000ea20000000200 */
[----:B-1----:R-:W-:Y:S11]  /*9850*/  ISETP.GT.AND P3, PT, R2, 0x7f, PT ;  /* 0x0000007f0200780c */ /* 0x002ff60003f64270 */
[----:B------:R-:W-:Y:S02]  /*9860*/  @!UPT UIADD3 URZ, URZ, URZ, URZ ;  /* 0x0000003f3f3ff290 */ /* 0x000fe4000fffe03f */
[----:B------:R-:W-:Y:S02]  /*9870*/  @!P3 MOV R4, c[0x0][0x208] ;  /* 0x000082000004ba02 */ /* 0x000fe40000000f00 */
[----:B------:R-:W-:Y:S02]  /*9880*/  @!P3 MOV R5, c[0x0][0x20c] ;  /* 0x000083000005ba02 */ /* 0x000fe40000000f00 */
[----:B--2---:R-:W-:Y:S01]  /*9890*/  SHF.R.S32.HI R0, RZ, 0x1f, R20 ;  /* 0x0000001fff007819 */ /* 0x004fe20000011414 */
[----:B------:R-:W-:Y:S04]  /*98a0*/  IMAD.WIDE.U32 R2, R20, c[0x0][0x208], RZ ;  /* 0x0000820014027a25 */ /* 0x000fe800078e00ff */
[----:B------:R-:W-:Y:S04]  /*98b0*/  IMAD R0, R0, c[0x0][0x208], RZ ;  /* 0x0000820000007a24 */ /* 0x000fe800078e02ff */
[----:B------:R-:W-:Y:S05]  /*98c0*/  IMAD R0, R20, c[0x0][0x20c], R0 ;  /* 0x0000830014007a24 */ /* 0x000fea00078e0200 */
[----:B------:R-:W-:Y:S01]  /*98d0*/  IADD3 R0, R3, R0, RZ ;  /* 0x0000000003007210 */ /* 0x000fe20007ffe0ff */
[----:B------:R-:W-:Y:S01]  /*98e0*/  IMAD.WIDE.U32 R2, R2, 0x30, RZ ;  /* 0x0000003002027825 */ /* 0x000fe200078e00ff */
[----:B---3--:R-:W-:Y:S03]  /*98f0*/  LOP3.LUT P4, RZ, R135, 0x2, RZ, 0xc0, !PT ;  /* 0x0000000287ff7812 */ /* 0x008fe6000788c0ff */
[----:B------:R-:W-:Y:S01]  /*9900*/  IMAD R0, R0, 0x30, RZ ;  /* 0x0000003000007824 */ /* 0x000fe200078e02ff */
[----:B------:R-:W-:Y:S04]  /*9910*/  IADD3 R12, P1, R6, R2, RZ ;  /* 0x00000002060c7210 */ /* 0x000fe80007f3e0ff */
[----:B------:R-:W-:Y:S01]  /*9920*/  IADD3 R0, R3, R0, RZ ;  /* 0x0000000003007210 */ /* 0x000fe20007ffe0ff */
[----:B----4-:R1:W2:Y:S01]  /*9930*/  LDSM.16.M88.4 R172, [R134] ;  /* 0x0000000086ac783b */ /* 0x0102a20000000200 */
[----:B------:R-:W-:Y:S02]  /*9940*/  @!P3 LEA R3, P0, R4, R2, 0x5 ;  /* 0x000000020403b211 */ /* 0x000fe400078028ff */
[----:B------:R-:W-:Y:S02]  /*9950*/  LEA R2, P2, R12, c[0x0][0x1f8], 0x1 ;  /* 0x00007e000c027a11 */ /* 0x000fe400078408ff */
[-C--:B------:R-:W-:Y:S01]  /*9960*/  IADD3.X R13, R0, R23.reuse, RZ, P1, !PT ;  /* 0x00000017000d7210 */ /* 0x080fe20000ffe4ff */
[----:B------:R3:W4:Y:S01]  /*9970*/  LDSM.16.M88.4 R176, [R15] ;  /* 0x000000000fb0783b */ /* 0x0007220000000200 */
[----:B------:R-:W-:Y:S02]  /*9980*/  @!P3 LEA.HI.X R14, R4, R0, R5, 0x5, P0 ;  /* 0x00000000040eb211 */ /* 0x000fe400000f2c05 */
[----:B------:R-:W-:Y:S02]  /*9990*/  @!P3 IADD3 R0, P1, R3, R6, RZ ;  /* 0x000000060300b210 */ /* 0x000fe40007f3e0ff */
[C---:B-----5:R-:W-:Y:S03]  /*99a0*/  HMMA.16816.F32 R4, R160.reuse, R8, RZ ;  /* 0x00000008a004723c */ /* 0x060fe600000018ff */
[----:B------:R-:W-:Y:S02]  /*99b0*/  LEA.HI.X R3, R12, c[0x0][0x1fc], R13, 0x1, P2 ;  /* 0x00007f000c037a11 */ /* 0x000fe400010f0c0d */
[----:B------:R-:W-:Y:S02]  /*99c0*/  LOP3.LUT P2, RZ, R135, 0x1, RZ, 0xc0, !PT ;  /* 0x0000000187ff7812 */ /* 0x000fe4000784c0ff */
[----:B------:R-:W-:Y:S01]  /*99d0*/  @!P3 IADD3.X R14, R14, R23, RZ, P1, !PT ;  /* 0x000000170e0eb210 */ /* 0x000fe20000ffe4ff */
[C---:B------:R-:W-:Y:S01]  /*99e0*/  HMMA.16816.F32 R8, R160.reuse, R10, RZ ;  /* 0x0000000aa008723c */ /* 0x040fe200000018ff */
[C---:B-1----:R-:W-:Y:S04]  /*99f0*/  @!P3 LEA R134, P0, R0.reuse, c[0x0][0x1f8], 0x1 ;  /* 0x00007e000086ba11 */ /* 0x042fe800078008ff */
[----:B------:R-:W-:Y:S03]  /*9a00*/  @!P3 LEA.HI.X R135, R0, c[0x0][0x1fc], R14, 0x1, P0 ;  /* 0x00007f000087ba11 */ /* 0x000fe600000f0c0e */
[C---:B---3--:R-:W-:Y:S02]  /*9a10*/  HMMA.16816.F32 R12, R160.reuse, R16, RZ ;  /* 0x00000010a00c723c */ /* 0x048fe400000018ff */
[----:B------:R-:W-:Y:S01]  /*9a20*/  @!PT LDS RZ, [RZ] ;  /* 0x00000000fffff984 */ /* 0x000fe20000000800 */
[----:B------:R-:W-:Y:S01]  /*9a30*/  @!PT LDS RZ, [RZ] ;  /* 0x00000000fffff984 */ /* 0x000fe20000000800 */
[----:B------:R-:W-:Y:S01]  /*9a40*/  @!PT LDS RZ, [RZ] ;  /* 0x00000000fffff984 */ /* 0x000fe20000000800 */
[----:B------:R1:W-:Y:S06]  /*9a50*/  LDGSTS.E.BYPASS.LTC128B.128 [R21+0x4080], [R2.64], !P2 ;  /* 0x0408000002157fae */ /* 0x0003ec000d101d46 */
[----:B------:R1:W-:Y:S01]  /*9a60*/  LDGSTS.E.BYPASS.LTC128B.128 [R21+0x5880], [R2.64+0x80], !P4 ;  /* 0x0588008002157fae */ /* 0x0003e2000e101d46 */
[C---:B------:R-:W-:Y:S05]  /*9a70*/  HMMA.16816.F32 R16, R160.reuse, R18, RZ ;  /* 0x00000012a010723c */ /* 0x040fea00000018ff */
[----:B------:R1:W-:Y:S06]  /*9a80*/  LDGSTS.E.BYPASS.LTC128B.128 [R21+0x7080], [R2.64+0x100], !P6 ;  /* 0x0708010002157fae */ /* 0x0003ec000f101d46 */
[----:B------:R1:W-:Y:S06]  /*9a90*/  LDGSTS.E.BYPASS.LTC128B.128 [R21+0x8880], [R2.64+0x180], !P5 ;  /* 0x0888018002157fae */ /* 0x0003ec000e901d46 */
[----:B------:R3:W-:Y:S06]  /*9aa0*/  @!P3 LDGSTS.E.BYPASS.LTC128B.128 [R21+0x5080], [R134.64], !P2 ;  /* 0x050800008615bfae */ /* 0x0007ec000d101d46 */
[----:B------:R3:W-:Y:S06]  /*9ab0*/  @!P3 LDGSTS.E.BYPASS.LTC128B.128 [R21+0x6880], [R134.64+0x80], !P4 ;  /* 0x068800808615bfae */ /* 0x0007ec000e101d46 */
[----:B------:R3:W-:Y:S06]  /*9ac0*/  @!P3 LDGSTS.E.BYPASS.LTC128B.128 [R21+0x8080], [R134.64+0x100], !P6 ;  /* 0x080801008615bfae */ /* 0x0007ec000f101d46 */
[----:B------:R3:W-:Y:S01]  /*9ad0*/  @!P3 LDGSTS.E.BYPASS.LTC128B.128 [R21+0x9880], [R134.64+0x180], !P5 ;  /* 0x098801808615bfae */ /* 0x0007e2000e901d46 */
[----:B-1----:R-:W-:Y:S05]  /*9ae0*/  MOV R3, R20 ;  /* 0x0000001400037202 */ /* 0x002fea0000000f00 */
[----:B------:R-:W0:Y:S01]  /*9af0*/  LDGDEPBAR ;  /* 0x00000000000079af */ /* 0x000e220000000000 */
[C---:B---3--:R-:W-:Y:S08]  /*9b00*/  HMMA.16816.F32 R20, R160.reuse, R24, RZ ;  /* 0x00000018a014723c */ /* 0x048ff000000018ff */
[----:B------:R-:W-:Y:S08]  /*9b10*/  HMMA.16816.F32 R24, R160, R26, RZ ;  /* 0x0000001aa018723c */ /* 0x000ff000000018ff */
[C---:B------:R-:W-:Y:S08]  /*9b20*/  HMMA.16816.F32 R4, R164.reuse, R168, R4 ;  /* 0x000000a8a404723c */ /* 0x040ff00000001804 */
[C---:B------:R-:W-:Y:S01]  /*9b30*/  HMMA.16816.F32 R8, R164.reuse, R170, R8 ;  /* 0x000000aaa408723c */ /* 0x040fe20000001808 */
[----:B------:R-:W1:Y:S07]  /*9b40*/  LDSM.16.M88.4 R168, [R238] ;  /* 0x00000000eea8783b */ /* 0x000e6e0000000200 */
[C---:B--2---:R-:W-:Y:S08]  /*9b50*/  HMMA.16816.F32 R12, R164.reuse, R172, R12 ;  /* 0x000000aca40c723c */ /* 0x044ff0000000180c */
        /* <DEDUP_REMOVED lines=125> */
[----:B------:R2:W3:Y:S04]  /*a330*/  MUFU.TANH R175, R0 ;  /* 0x0000000000af7308 */ /* 0x0004e80000002400 */
[----:B------:R-:W-:Y:S01]  /*a340*/  FMUL.FTZ R10, R10, c[0x0][0x320] ;  /* 0x0000c8000a0a7a20 */ /* 0x000fe20000410000 */
[C---:B-1----:R-:W-:Y:S05]  /*a350*/  HMMA.16816.F32 R12, R232.reuse, R168, R12 ;  /* 0x000000a8e80c723c */ /* 0x042fea000000180c */
[----:B------:R-:W1:Y:S03]  /*a360*/  MUFU.TANH R177, R10 ;  /* 0x0000000a00b17308 */ /* 0x000e660000002400 */
[C---:B------:R-:W-:Y:S04]  /*a370*/  HMMA.16816.F32 R16, R232.reuse, R170, R16 ;  /* 0x000000aae810723c */ /* 0x040fe80000001810 */
[----:B--2---:R-:W-:Y:S04]  /*a380*/  FMUL.FTZ R0, R5, c[0x0][0x320] ;  /* 0x0000c80005007a20 */ /* 0x004fe80000410000 */
[----:B------:R2:W4:Y:S08]  /*a390*/  MUFU.TANH R174, R0 ;  /* 0x0000000000ae7308 */ /* 0x0005300000002400 */
[----:B------:R-:W-:Y:S04]  /*a3a0*/  FMUL.FTZ R2, R13, c[0x0][0x320] ;  /* 0x0000c8000d027a20 */ /* 0x000fe80000410000 */
[----:B------:R-:W1:Y:S01]  /*a3b0*/  MUFU.TANH R134, R2 ;  /* 0x0000000200867308 */ /* 0x000e620000002400 */
[----:B--2---:R-:W-:Y:S09]  /*a3c0*/  FMUL.FTZ R0, R6, c[0x0][0x320] ;  /* 0x0000c80006007a20 */ /* 0x004ff20000410000 */
[----:B------:R2:W1:Y:S02]  /*a3d0*/  MUFU.TANH R178, R0 ;  /* 0x0000000000b27308 */ /* 0x0004640000002400 */
[----:B--2---:R-:W-:Y:S02]  /*a3e0*/  FMUL.FTZ R0, R7, c[0x0][0x320] ;  /* 0x0000c80007007a20 */ /* 0x004fe40000410000 */
[----:B------:R-:W2:Y:S01]  /*a3f0*/  LDSM.16.M88.4 R4, [R237+0x5800] ;  /* 0x00580000ed04783b */ /* 0x000ea20000000200 */
[----:B------:R-:W-:Y:S05]  /*a400*/  DEPBAR.LE SB0, 0x0 ;  /* 0x000080000000791a */ /* 0x000fea0000000000 */
[----:B------:R1:W1:Y:S01]  /*a410*/  MUFU.TANH R179, R0 ;  /* 0x0000000000b37308 */ /* 0x0002620000002400 */
[----:B------:R-:W-:Y:S01]  /*a420*/  BAR.SYNC.DEFER_BLOCKING 0x0 ;  /* 0x0000000000007b1d */ /* 0x000fe20000010000 */
[----:B-1----:R-:W-:Y:S05]  /*a430*/  FMUL.FTZ R0, R8, c[0x0][0x320] ;  /* 0x0000c80008007a20 */ /* 0x002fea0000410000 */
[----:B------:R-:W3:Y:S03]  /*a440*/  LDL R8, [R1+0x3c] ;  /* 0x00003c0001087983 */ /* 0x000ee60000100800 */
[----:B------:R1:W1:Y:S01]  /*a450*/  MUFU.TANH R173, R0 ;  /* 0x0000000000ad7308 */ /* 0x0002620000002400 */
[C---:B--2---:R-:W-:Y:S08]  /*a460*/  HMMA.16816.F32 R20, R232.reuse, R4, R20 ;  /* 0x00000004e814723c */ /* 0x044ff00000001814 */
[----:B------:R-:W-:Y:S04]  /*a470*/  HMMA.16816.F32 R24, R232, R6, R24 ;  /* 0x00000006e818723c */ /* 0x000fe80000001818 */
[----:B-1----:R-:W-:Y:S01]  /*a480*/  FMUL.FTZ R0, R9, c[0x0][0x320] ;  /* 0x0000c80009007a20 */ /* 0x002fe20000410000 */
[----:B------:R-:W-:Y:S03]  /*a490*/  MOV R9, R3 ;  /* 0x0000000300097202 */ /* 0x000fe60000000f00 */
[----:B------:R1:W2:Y:S01]  /*a4a0*/  MUFU.TANH R169, R0 ;  /* 0x0000000000a97308 */ /* 0x0002a20000002400 */
[----:B------:R-:W-:Y:S09]  /*a4b0*/  FMUL.FTZ R3, R11, c[0x0][0x320] ;  /* 0x0000c8000b037a20 */ /* 0x000ff20000410000 */
[----:B------:R-:W2:Y:S01]  /*a4c0*/  MUFU.TANH R176, R3 ;  /* 0x0000000300b07308 */ /* 0x000ea20000002400 */
[----:B-1----:R-:W-:Y:S09]  /*a4d0*/  FMUL.FTZ R0, R12, c[0x0][0x320] ;  /* 0x0000c8000c007a20 */ /* 0x002ff20000410000 */
        /* <DEDUP_REMOVED lines=26> */
[----:B---3--:R-:W-:Y:S01]  /*a680*/  ISETP.GT.AND P4, PT, R25, R8, PT ;  /* 0x000000081900720c */ /* 0x008fe20003f84270 */
[----:B-1----:R-:W-:Y:S08]  /*a690*/  FMUL.FTZ R0, R26, c[0x0][0x320] ;  /* 0x0000c8001a007a20 */ /* 0x002ff00000410000 */
[----:B------:R1:W3:Y:S02]  /*a6a0*/  MUFU.TANH R4, R0 ;  /* 0x0000000000047308 */ /* 0x0002e40000002400 */
        /* <DEDUP_REMOVED lines=36> */
[----:B------:R-:W-:Y:S02]  /*a8f0*/  @P1 LEA.HI.X R9, R5, c[0x0][0x1cc], R9, 0x1, P2 ;  /* 0x0000730005091a11 */ /* 0x000fe400010f0c09 */
[----:B------:R-:W-:Y:S11]  /*a900*/  LOP3.LUT P2, RZ, R19, 0x1, RZ, 0xc0, !PT ;  /* 0x0000000113ff7812 */ /* 0x000ff6000784c0ff */
[----:B------:R-:W-:Y:S02]  /*a910*/  @!UPT UIADD3 URZ, URZ, URZ, URZ ;  /* 0x0000003f3f3ff290 */ /* 0x000fe4000fffe03f */
        /* <DEDUP_REMOVED lines=11> */
.L_x_887:
[----:B--234-:R-:W-:Y:S05]  /*a9d0*/  BSYNC B0 ;  /* 0x0000000000007941 */ /* 0x01cfea0003800000 */
.L_x_886:
[----:B-1----:R-:W2:Y:S01]  /*a9e0*/  LDL.LU R9, [R1+0x38] ;  /* 0x0000380001097983 */ /* 0x002ea20000300800 */
        /* <DEDUP_REMOVED lines=36> */
[C---:B------:R-:W-:Y:S01]  /*ac30*/  FMUL.FTZ R13, R6.reuse, R149 ;  /* 0x00000095060d7220 */ /* 0x040fe20000410000 */
[----:B------:R-:W-:Y:S04]  /*ac40*/  MOV R149, R27 ;  /* 0x0000001b00957202 */ /* 0x000fe80000000f00 */
        /* <DEDUP_REMOVED lines=79> */
[C---:B------:R-:W-:Y:S02]  /*b140*/  FMUL.FTZ R5, R2.reuse, c[0x0][0x2d0] ;  /* 0x0000b40002057a20 */ /* 0x040fe40000410000 */
[----:B------:R-:W-:Y:S02]  /*b150*/  FADD.FTZ R0, -R2, R132 ;  /* 0x0000008402007221 */ /* 0x000fe40000010100 */
[--C-:B------:R-:W-:Y:S02]  /*b160*/  FFMA.FTZ R7, R179, c[0x0][0x2d0], -R5.reuse ;  /* 0x0000b400b3077a23 */ /* 0x100fe40000010805 */
[----:B------:R-:W-:Y:S02]  /*b170*/  FMUL.FTZ R0, R0, c[0x0][0x2d0] ;  /* 0x0000b40000007a20 */ /* 0x000fe40000410000 */
        /* <DEDUP_REMOVED lines=8> */
[----:B------:R-:W1:Y:S01]  /*b200*/  MUFU.EX2 R0, R0 ;  /* 0x0000000000007308 */ /* 0x000e620000000800 */
[--C-:B------:R-:W-:Y:S01]  /*b210*/  FFMA.FTZ R174, R135, c[0x0][0x2d0], -R5.reuse ;  /* 0x0000b40087ae7a23 */ /* 0x100fe20000010805 */
[----:B------:R-:W-:Y:S01]  /*b220*/  MOV R135, R21 ;  /* 0x0000001500877202 */ /* 0x000fe20000000f00 */
[C---:B------:R-:W-:Y:S01]  /*b230*/  FMUL.FTZ R21, R6.reuse, R141 ;  /* 0x0000008d06157220 */ /* 0x040fe20000410000 */
[----:B------:R-:W-:Y:S01]  /*b240*/  MOV R141, R25 ;  /* 0x00000019008d7202 */ /* 0x000fe20000000f00 */
[C---:B------:R-:W-:Y:S02]  /*b250*/  FMUL.FTZ R25, R6.reuse, R137 ;  /* 0x0000008906197220 */ /* 0x040fe40000410000 */
[--C-:B------:R-:W-:Y:S02]  /*b260*/  FFMA.FTZ R177, R17, c[0x0][0x2d0], -R5.reuse ;  /* 0x0000b40011b17a23 */ /* 0x100fe40000010805 */
[C---:B------:R-:W-:Y:S01]  /*b270*/  FMUL.FTZ R17, R6.reuse, R145 ;  /* 0x0000009106117220 */ /* 0x040fe20000410000 */
[----:B------:R-:W3:Y:S01]  /*b280*/  MUFU.EX2 R4, R8 ;  /* 0x0000000800047308 */ /* 0x000ee20000000800 */
[--C-:B------:R-:W-:Y:S01]  /*b290*/  FFMA.FTZ R176, R15, c[0x0][0x2d0], -R5.reuse ;  /* 0x0000b4000fb07a23 */ /* 0x100fe20000010805 */
[----:B------:R-:W-:Y:S01]  /*b2a0*/  MOV R145, R22 ;  /* 0x0000001600917202 */ /* 0x000fe20000000f00 */
[----:B------:R-:W-:Y:S02]  /*b2b0*/  FFMA.FTZ R179, R3, c[0x0][0x2d0], -R5 ;  /* 0x0000b40003b37a23 */ /* 0x000fe40000010805 */
[----:B------:R-:W-:Y:S01]  /*b2c0*/  FMUL.FTZ R5, R6, R157 ;  /* 0x0000009d06057220 */ /* 0x000fe20000410000 */
[----:B------:R-:W-:Y:S04]  /*b2d0*/  MOV R157, R26 ;  /* 0x0000001a009d7202 */ /* 0x000fe80000000f00 */
[----:B------:R-:W-:Y:S01]  /*b2e0*/  MUFU.EX2 R135, R135 ;  /* 0x0000008700877308 */ /* 0x000fe20000000800 */
[C---:B-1----:R-:W-:Y:S02]  /*b2f0*/  FMUL.FTZ R26, R0.reuse, R138 ;  /* 0x0000008a001a7220 */ /* 0x042fe40000410000 */
[C---:B------:R-:W-:Y:S02]  /*b300*/  FMUL.FTZ R27, R0.reuse, R139 ;  /* 0x0000008b001b7220 */ /* 0x040fe40000410000 */
[C---:B------:R-:W-:Y:S02]  /*b310*/  FMUL.FTZ R11, R0.reuse, R155 ;  /* 0x0000009b000b7220 */ /* 0x040fe40000410000 */
[C---:B------:R-:W-:Y:S02]  /*b320*/  FMUL.FTZ R18, R0.reuse, R146 ;  /* 0x0000009200127220 */ /* 0x040fe40000410000 */
[----:B------:R-:W-:Y:S01]  /*b330*/  FMUL.FTZ R19, R0, R147 ;  /* 0x0000009300137220 */ /* 0x000fe20000410000 */
[C---:B---3--:R-:W-:Y:S01]  /*b340*/  F2FP.PACK_AB R169, R7.reuse, R4 ;  /* 0x0000000407a9723e */ /* 0x048fe200000000ff */
[C---:B------:R-:W-:Y:S01]  /*b350*/  FMUL.FTZ R8, R6.reuse, R152 ;  /* 0x0000009806087220 */ /* 0x040fe20000410000 */
[----:B------:R-:W-:Y:S01]  /*b360*/  MOV R152, R24 ;  /* 0x0000001800987202 */ /* 0x000fe20000000f00 */
[----:B------:R-:W-:Y:S02]  /*b370*/  FMUL.FTZ R24, R6, R136 ;  /* 0x0000008806187220 */ /* 0x000fe40000410000 */
[----:B------:R-:W1:Y:S01]  /*b380*/  LDSM.16.MT88.4 R136, [R239] ;  /* 0x00000000ef88783b */ /* 0x000e620000004200 */
        /* <DEDUP_REMOVED lines=59> */
[C---:B------:R-:W-:Y:S01]  /*b740*/  FMUL.FTZ R4, R6.reuse, R156 ;  /* 0x0000009c06047220 */ /* 0x040fe20000410000 */
[----:B------:R-:W-:Y:S01]  /*b750*/  MOV R156, R20 ;  /* 0x00000014009c7202 */ /* 0x000fe20000000f00 */
[C---:B------:R-:W-:Y:S01]  /*b760*/  FMUL.FTZ R9, R6.reuse, R153 ;  /* 0x0000009906097220 */ /* 0x040fe20000410000 */
[----:B------:R-:W-:Y:S01]  /*b770*/  MOV R153, R23 ;  /* 0x0000001700997202 */ /* 0x000fe20000000f00 */
[----:B------:R-:W-:Y:S01]  /*b780*/  FMUL.FTZ R20, R6, R140 ;  /* 0x0000008c06147220 */ /* 0x000fe20000410000 */
[----:B------:R-:W-:Y:S01]  /*b790*/  MOV R140, R10 ;  /* 0x0000000a008c7202 */ /* 0x000fe20000000f00 */
[C---:B------:R-:W-:Y:S01]  /*b7a0*/  FMUL.FTZ R6, R0.reuse, R158 ;  /* 0x0000009e00067220 */ /* 0x040fe20000410000 */
[----:B------:R-:W-:Y:S01]  /*b7b0*/  MUFU.EX2 R134, R156 ;  /* 0x0000009c00867308 */ /* 0x000fe20000000800 */
[----:B------:R-:W2:Y:S01]  /*b7c0*/  LDL R158, [R1+0x8] ;  /* 0x00000800019e7983 */ /* 0x000ea20000100800 */
[C---:B------:R-:W-:Y:S02]  /*b7d0*/  FMUL.FTZ R23, R0.reuse, R143 ;  /* 0x0000008f00177220 */ /* 0x040fe40000410000 */
[C---:B------:R-:W-:Y:S01]  /*b7e0*/  FMUL.FTZ R10, R0.reuse, R154 ;  /* 0x0000009a000a7220 */ /* 0x040fe20000410000 */
[----:B------:R-:W-:Y:S01]  /*b7f0*/  MOV R154, R144 ;  /* 0x00000090009a7202 */ /* 0x000fe20000000f00 */
[----:B------:R-:W-:Y:S02]  /*b800*/  FADD.FTZ R3, R7, R3 ;  /* 0x0000000307037221 */ /* 0x000fe40000010000 */
        /* <DEDUP_REMOVED lines=13> */
[----:B------:R-:W4:Y:S07]  /*b8e0*/  MUFU.EX2 R156, R174 ;  /* 0x000000ae009c7308 */ /* 0x000f2e0000000800 */
[----:B------:R-:W-:Y:S03]  /*b8f0*/  LDSM.16.MT88.4 R144, [R241+0x800] ;  /* 0x00080000f190783b */ /* 0x000fe60000004200 */
[----:B------:R-:W5:Y:S01]  /*b900*/  MUFU.EX2 R157, R175 ;  /* 0x000000af009d7308 */ /* 0x000f620000000800 */
[----:B---3--:R-:W-:Y:S04]  /*b910*/  FADD.FTZ R0, R3, R0 ;  /* 0x0000000003007221 */ /* 0x008fe80000010000 */
[----:B------:R-:W-:Y:S05]  /*b920*/  FADD.FTZ R0, R135, R0 ;  /* 0x0000000087007221 */ /* 0x000fea0000010000 */
[----:B------:R3:W-:Y:S01]  /*b930*/  MUFU.EX2 R173, R179 ;  /* 0x000000b300ad7308 */ /* 0x0007e20000000800 */
[----:B------:R-:W-:Y:S01]  /*b940*/  FADD.FTZ R0, R134, R0 ;  /* 0x0000000086007221 */ /* 0x000fe20000010000 */
[----:B----4-:R-:W-:Y:S08]  /*b950*/  MOV R178, R156 ;  /* 0x0000009c00b27202 */ /* 0x010ff00000000f00 */
[----:B------:R-:W-:Y:S01]  /*b960*/  MUFU.EX2 R174, R177 ;  /* 0x000000b100ae7308 */ /* 0x000fe20000000800 */
[C---:B-1----:R-:W-:Y:S09]  /*b970*/  HMMA.16816.F32 R12, R168.reuse, R136, R12 ;  /* 0x00000088a80c723c */ /* 0x042ff2000000180c */
[----:B------:R5:W1:Y:S03]  /*b980*/  MUFU.EX2 R175, R176 ;  /* 0x000000b000af7308 */ /* 0x000a660000000800 */
[----:B---3--:R-:W-:Y:S01]  /*b990*/  MOV R179, R151 ;  /* 0x0000009700b37202 */ /* 0x008fe20000000f00 */
[C---:B------:R-:W-:Y:S01]  /*b9a0*/  HMMA.16816.F32 R16, R168.reuse, R138, R16 ;  /* 0x0000008aa810723c */ /* 0x040fe20000001810 */
[----:B------:R-:W3:Y:S02]  /*b9b0*/  LDSM.16.MT88.4 R136, [R240] ;  /* 0x00000000f088783b */ /* 0x000ee40000004200 */
[----:B-----5:R-:W-:Y:S05]  /*b9c0*/  MOV R176, R157 ;  /* 0x0000009d00b07202 */ /* 0x020fea0000000f00 */
[C---:B---3--:R-:W-:Y:S08]  /*b9d0*/  HMMA.16816.F32 R20, R168.reuse, R136, R20 ;  /* 0x00000088a814723c */ /* 0x048ff00000001814 */
[C---:B------:R-:W-:Y:S01]  /*b9e0*/  HMMA.16816.F32 R24, R168.reuse, R138, R24 ;  /* 0x0000008aa818723c */ /* 0x040fe20000001818 */
[----:B--2---:R2:W3:Y:S03]  /*b9f0*/  LDSM.16.MT88.4 R136, [R158] ;  /* 0x000000009e88783b */ /* 0x0044e60000004200 */
[----:B--2---:R-:W-:Y:S05]  /*ba00*/  MOV R158, R141 ;  /* 0x0000008d009e7202 */ /* 0x004fea0000000f00 */
[----:B------:R-:W-:Y:S03]  /*ba10*/  LDSM.16.MT88.4 R140, [R239+0x800] ;  /* 0x00080000ef8c783b */ /* 0x000fe60000004200 */
[----:B------:R-:W-:Y:S04]  /*ba20*/  MOV R177, R158 ;  /* 0x0000009e00b17202 */ /* 0x000fe80000000f00 */
[----:B------:R-:W-:Y:S01]  /*ba30*/  IADD3 R177, R177, -0x1, RZ ;  /* 0xffffffffb1b17810 */ /* 0x000fe20007ffe0ff */
[C---:B---3--:R-:W-:Y:S08]  /*ba40*/  HMMA.16816.F32 R28, R168.reuse, R136, R28 ;  /* 0x00000088a81c723c */ /* 0x048ff0000000181c */
        /* <DEDUP_REMOVED lines=38> */
[----:B------:R-:W-:Y:S03]  /*bcb0*/  MUFU.EX2 R132, R159 ;  /* 0x0000009f00847308 */ /* 0x000fe60000000800 */
[----:B------:R-:W-:Y:S01]  /*bcc0*/  F2FP.PACK_AB R137, R151, R149 ;  /* 0x000000959789723e */ /* 0x000fe200000000ff */
[----:B------:R-:W-:Y:S02]  /*bcd0*/  FADD.FTZ R3, R150, R148 ;  /* 0x0000009496037221 */ /* 0x000fe40000010000 */
[----:B------:R-:W-:Y:S02]  /*bce0*/  F2FP.PACK_AB R138, R134, R135 ;  /* 0x00000087868a723e */ /* 0x000fe400000000ff */
[----:B------:R-:W-:Y:S02]  /*bcf0*/  F2FP.PACK_AB R139, R157, R156 ;  /* 0x0000009c9d8b723e */ /* 0x000fe400000000ff */
[----:B------:R-:W2:Y:S01]  /*bd00*/  MUFU.EX2 R134, R154 ;  /* 0x0000009a00867308 */ /* 0x000ea20000000800 */
[----:B-1----:R-:W-:Y:S02]  /*bd10*/  F2FP.PACK_AB R169, R175, R174 ;  /* 0x000000aeafa9723e */ /* 0x002fe400000000ff */
[----:B------:R-:W-:Y:S02]  /*bd20*/  F2FP.PACK_AB R171, R173, R172 ;  /* 0x000000acadab723e */ /* 0x000fe400000000ff */
[C---:B------:R-:W-:Y:S05]  /*bd30*/  HMMA.16816.F32 R4, R136.reuse, R140, R4 ;  /* 0x0000008c8804723c */ /* 0x040fea0000001804 */
[----:B------:R-:W-:Y:S03]  /*bd40*/  MUFU.EX2 R135, R152 ;  /* 0x0000009800877308 */ /* 0x000fe60000000800 */
[C---:B------:R-:W-:Y:S01]  /*bd50*/  HMMA.16816.F32 R8, R136.reuse, R142, R8 ;  /* 0x0000008e8808723c */ /* 0x040fe20000001808 */
[----:B------:R-:W1:Y:S07]  /*bd60*/  LDSM.16.MT88.4 R140, [R240+0x800] ;  /* 0x00080000f08c783b */ /* 0x000e6e0000004200 */
[C---:B------:R-:W-:Y:S04]  /*bd70*/  HMMA.16816.F32 R12, R136.reuse, R144, R12 ;  /* 0x00000090880c723c */ /* 0x040fe8000000180c */
[----:B--2---:R-:W-:Y:S01]  /*bd80*/  F2FP.PACK_AB R168, R132, R134 ;  /* 0x0000008684a8723e */ /* 0x004fe200000000ff */
[----:B------:R-:W-:Y:S03]  /*bd90*/  FADD.FTZ R0, R134, R0 ;  /* 0x0000000086007221 */ /* 0x000fe60000010000 */
[C---:B------:R-:W-:Y:S01]  /*bda0*/  HMMA.16816.F32 R16, R136.reuse, R146, R16 ;  /* 0x000000928810723c */ /* 0x040fe20000001810 */
[----:B------:R-:W2:Y:S03]  /*bdb0*/  LDSM.16.MT88.4 R144, [R242+0x800] ;  /* 0x00080000f290783b */ /* 0x000ea60000004200 */
[----:B------:R-:W-:Y:S01]  /*bdc0*/  FADD.FTZ R0, R132, R0 ;  /* 0x0000000084007221 */ /* 0x000fe20000010000 */
[----:B------:R-:W-:Y:S03]  /*bdd0*/  MOV R132, R2 ;  /* 0x0000000200847202 */ /* 0x000fe60000000f00 */
        /* <DEDUP_REMOVED lines=36> */
[C---:B-1----:R-:W-:Y:S01]  /*c020*/  HMMA.16816.F32 R116, R136.reuse, R140, R116 ;  /* 0x0000008c8874723c */ /* 0x042fe20000001874 */
[----:B------:R1:W3:Y:S07]  /*c030*/  MUFU.EX2 R140, R153 ;  /* 0x00000099008c7308 */ /* 0x0002ee0000000800 */
[C---:B------:R-:W-:Y:S08]  /*c040*/  HMMA.16816.F32 R120, R136.reuse, R142, R120 ;  /* 0x0000008e8878723c */ /* 0x040ff00000001878 */
[C---:B--2---:R-:W-:Y:S08]  /*c050*/  HMMA.16816.F32 R124, R136.reuse, R144, R124 ;  /* 0x00000090887c723c */ /* 0x044ff0000000187c */
[----:B------:R-:W-:Y:S01]  /*c060*/  HMMA.16816.F32 R128, R136, R146, R128 ;  /* 0x000000928880723c */ /* 0x000fe20000001880 */
[----:B-1----:R-:W1:Y:S03]  /*c070*/  LDSM.16.MT88.4 R152, [R239+0x1000] ;  /* 0x00100000ef98783b */ /* 0x002e660000004200 */
[----:B---3--:R-:W-:Y:S01]  /*c080*/  FADD.FTZ R0, R140, R0 ;  /* 0x000000008c007221 */ /* 0x008fe20000010000 */
[C---:B------:R-:W-:Y:S03]  /*c090*/  F2FP.PACK_AB R170, R135.reuse, R140 ;  /* 0x0000008c87aa723e */ /* 0x040fe600000000ff */
[----:B------:R-:W-:Y:S01]  /*c0a0*/  FADD.FTZ R0, R135, R0 ;  /* 0x0000000087007221 */ /* 0x000fe20000010000 */
[----:B------:R-:W2:Y:S08]  /*c0b0*/  LDSM.16.MT88.4 R144, [R241+0x1000] ;  /* 0x00100000f190783b */ /* 0x000eb00000004200 */
[----:B------:R3:W-:Y:S04]  /*c0c0*/  STL [R1+0x38], R0 ;  /* 0x0000380001007387 */ /* 0x0007e80000100800 */
[----:B------:R-:W4:Y:S01]  /*c0d0*/  LDSM.16.MT88.4 R136, [R240+0x1000] ;  /* 0x00100000f088783b */ /* 0x000f220000004200 */
[C---:B-1----:R-:W-:Y:S07]  /*c0e0*/  HMMA.16816.F32 R156, R168.reuse, R152, R4 ;  /* 0x00000098a89c723c */ /* 0x042fee0000001804 */
[----:B------:R-:W1:Y:S01]  /*c0f0*/  LDSM.16.MT88.4 R4, [R242+0x1000] ;  /* 0x00100000f204783b */ /* 0x000e620000004200 */
[----:B---3--:R-:W-:Y:S01]  /*c100*/  FADD.FTZ R0, R149, R3 ;  /* 0x0000000395007221 */ /* 0x008fe20000010000 */
[C---:B------:R-:W-:Y:S06]  /*c110*/  HMMA.16816.F32 R152, R168.reuse, R154, R8 ;  /* 0x0000009aa898723c */ /* 0x040fec0000001808 */
[----:B------:R-:W3:Y:S01]  /*c120*/  LDSM.16.MT88.4 R8, [R239+0x2800] ;  /* 0x00280000ef08783b */ /* 0x000ee20000004200 */
[----:B------:R-:W-:Y:S01]  /*c130*/  FADD.FTZ R0, R179, R0 ;  /* 0x00000000b3007221 */ /* 0x000fe20000010000 */
[C---:B--2---:R-:W-:Y:S06]  /*c140*/  HMMA.16816.F32 R148, R168.reuse, R144, R12 ;  /* 0x00000090a894723c */ /* 0x044fec000000180c */
[----:B------:R-:W2:Y:S01]  /*c150*/  LDSM.16.MT88.4 R12, [R241+0x2800] ;  /* 0x00280000f10c783b */ /* 0x000ea20000004200 */
[----:B------:R-:W-:Y:S01]  /*c160*/  FADD.FTZ R0, R178, R0 ;  /* 0x00000000b2007221 */ /* 0x000fe20000010000 */
[C---:B------:R-:W-:Y:S04]  /*c170*/  HMMA.16816.F32 R144, R168.reuse, R146, R16 ;  /* 0x00000092a890723c */ /* 0x040fe80000001810 */
[----:B------:R-:W-:Y:S04]  /*c180*/  FADD.FTZ R0, R176, R0 ;  /* 0x00000000b0007221 */ /* 0x000fe80000010000 */
[C---:B----4-:R-:W-:Y:S04]  /*c190*/  HMMA.16816.F32 R140, R168.reuse, R136, R20 ;  /* 0x00000088a88c723c */ /* 0x050fe80000001814 */
[----:B------:R-:W-:Y:S04]  /*c1a0*/  FADD.FTZ R0, R174, R0 ;  /* 0x00000000ae007221 */ /* 0x000fe80000010000 */
[C---:B------:R-:W-:Y:S04]  /*c1b0*/  HMMA.16816.F32 R136, R168.reuse, R138, R24 ;  /* 0x0000008aa888723c */ /* 0x040fe80000001818 */
[----:B------:R-:W-:Y:S04]  /*c1c0*/  FADD.FTZ R0, R175, R0 ;  /* 0x00000000af007221 */ /* 0x000fe80000010000 */
[C---:B-1----:R-:W-:Y:S04]  /*c1d0*/  HMMA.16816.F32 R28, R168.reuse, R4, R28 ;  /* 0x00000004a81c723c */ /* 0x042fe8000000181c */
[----:B------:R-:W-:Y:S04]  /*c1e0*/  FADD.FTZ R0, R172, R0 ;  /* 0x00000000ac007221 */ /* 0x000fe80000010000 */
[C---:B------:R-:W-:Y:S01]  /*c1f0*/  HMMA.16816.F32 R32, R168.reuse, R6, R32 ;  /* 0x00000006a820723c */ /* 0x040fe20000001820 */
[----:B------:R-:W1:Y:S03]  /*c200*/  LDSM.16.MT88.4 R4, [R240+0x2800] ;  /* 0x00280000f004783b */ /* 0x000e660000004200 */
[----:B------:R-:W-:Y:S04]  /*c210*/  FADD.FTZ R0, R173, R0 ;  /* 0x00000000ad007221 */ /* 0x000fe80000010000 */
[C---:B---3--:R-:W-:Y:S01]  /*c220*/  HMMA.16816.F32 R36, R168.reuse, R8, R36 ;  /* 0x00000008a824723c */ /* 0x048fe20000001824 */
[----:B------:R-:W-:Y:S04]  /*c230*/  STL [R1+0x34], R0 ;  /* 0x0000340001007387 */ /* 0x000fe80000100800 */
[----:B------:R-:W-:Y:S03]  /*c240*/  STL [R1+0x20], R177 ;  /* 0x000020b101007387 */ /* 0x000fe60000100800 */
[C---:B------:R-:W-:Y:S01]  /*c250*/  HMMA.16816.F32 R40, R168.reuse, R10, R40 ;  /* 0x0000000aa828723c */ /* 0x040fe20000001828 */
[----:B------:R-:W3:Y:S07]  /*c260*/  LDSM.16.MT88.4 R8, [R242+0x2800] ;  /* 0x00280000f208783b */ /* 0x000eee0000004200 */
[C---:B--2---:R-:W-:Y:S08]  /*c270*/  HMMA.16816.F32 R44, R168.reuse, R12, R44 ;  /* 0x0000000ca82c723c */ /* 0x044ff0000000182c */
        /* <DEDUP_REMOVED lines=24> */
[C---:B------:R-:W-:Y:S08]  /*c400*/  HMMA.16816.F32 R112, R168.reuse, R10, R112 ;  /* 0x0000000aa870723c */ /* 0x040ff00000001870 */
[C---:B--2---:R-:W-:Y:S08]  /*c410*/  HMMA.16816.F32 R116, R168.reuse, R12, R116 ;  /* 0x0000000ca874723c */ /* 0x044ff00000001874 */
[C---:B------:R-:W-:Y:S08]  /*c420*/  HMMA.16816.F32 R120, R168.reuse, R14, R120 ;  /* 0x0000000ea878723c */ /* 0x040ff00000001878 */
[C---:B-1----:R-:W-:Y:S08]  /*c430*/  HMMA.16816.F32 R124, R168.reuse, R4, R124 ;  /* 0x00000004a87c723c */ /* 0x042ff0000000187c */
[----:B------:R-:W-:Y:S01]  /*c440*/  HMMA.16816.F32 R128, R168, R6, R128 ;  /* 0x00000006a880723c */ /* 0x000fe20000001880 */
[----:B------:R-:W-:-:S07]  /*c450*/  @P4 BRA `(.L_x_888) ;  /* 0xffffd2f000004947 */ /* 0x000fce000383ffff */
.L_x_885:
[----:B------:R-:W-:Y:S07]  /*c460*/  @!UPT UIADD3 URZ, URZ, URZ, URZ ;  /* 0x0000003f3f3ff290 */ /* 0x000fee000fffe03f */
[----:B------:R-:W-:Y:S02]  /*c470*/  MOV R7, 0x1f ;  /* 0x0000001f00077802 */ /* 0x000fe40000000f00 */
[----:B------:R-:W-:Y:S01]  /*c480*/  MOV R6, 0xffffffff ;  /* 0xffffffff00067802 */ /* 0x000fe20000000f00 */
[----:B------:R-:W-:Y:S06]  /*c490*/  BRA.DIV ~URZ, `(.L_x_889) ;  /* 0x000060727f007947 */ /* 0x000fec000b800000 */
[----:B------:R-:W2:Y:S04]  /*c4a0*/  LDL R2, [R1+0x38] ;  /* 0x0000380001027983 */ /* 0x000ea80000100800 */
[----:B--2---:R1:W2:Y:S02]  /*c4b0*/  SHFL.BFLY PT, R0, R2, 0x2, 0x1f ;  /* 0x0c401f0002007f89 */ /* 0x0042a400000e0000 */
.L_x_956:
        /* <DEDUP_REMOVED lines=9> */
.L_x_957:
        /* <DEDUP_REMOVED lines=36> */
[C---:B-----5:R-:W-:Y:S02]  /*c790*/  FMUL.FTZ R160, R2.reuse, R32 ;  /* 0x0000002002a07220 */ /* 0x060fe40000410000 */
        /* <DEDUP_REMOVED lines=112> */
.L_x_876:
        /* <DEDUP_REMOVED lines=19> */
.L_x_892:
[----:B--2---:R-:W-:Y:S05]  /*cfd0*/  BSYNC B0 ;  /* 0x0000000000007941 */ /* 0x004fea0003800000 */
.L_x_891:
[----:B------:R-:W2:Y:S01]  /*cfe0*/  LDL.64 R2, [R1+0x70] ;  /* 0x0000700001027983 */ /* 0x000ea20000100a00 */
[----:B------:R-:W-:Y:S01]  /*cff0*/  PRMT R0, R0, 0x9910, RZ ;  /* 0x0000991000007816 */ /* 0x000fe200000000ff */
[----:B------:R-:W-:Y:S01]  /*d000*/  BSSY B1, `(.L_x_893) ;  /* 0x0000403000017945 */ /* 0x000fe20003800000 */
[----:B-----5:R-:W-:Y:S02]  /*d010*/  IMAD.MOV.U32 R103, RZ, RZ, R6 ;  /* 0x000000ffff677224 */ /* 0x020fe400078e0006 */
[----:B------:R-:W-:Y:S02]  /*d020*/  ISETP.NE.AND P0, PT, R0, RZ, PT ;  /* 0x000000ff0000720c */ /* 0x000fe40003f05270 */
[----:B--2---:R-:W-:-:S11]  /*d030*/  IADD3 R14, R2, 0x40, RZ ;  /* 0x00000040020e7810 */ /* 0x004fd60007ffe0ff */
[----:B------:R-:W-:Y:S05]  /*d040*/  @!P0 BRA `(.L_x_894) ;  /* 0x000030b000008947 */ /* 0x000fea0003800000 */
[----:B------:R-:W2:Y:S04]  /*d050*/  LDL R13, [R1+0xa8] ;  /* 0x0000a800010d7983 */ /* 0x000ea80000100800 */
[----:B------:R-:W3:Y:S04]  /*d060*/  LDL R12, [R1+0xac] ;  /* 0x0000ac00010c7983 */ /* 0x000ee80000100800 */
[----:B------:R-:W4:Y:S04]  /*d070*/  LDL R11, [R1+0xb4] ;  /* 0x0000b400010b7983 */ /* 0x000f280000100800 */
[----:B------:R-:W4:Y:S04]  /*d080*/  LDL R9, [R1+0xb0] ;  /* 0x0000b00001097983 */ /* 0x000f280000100800 */
[----:B------:R-:W4:Y:S04]  /*d090*/  LDL R7, [R1+0xc4] ;  /* 0x0000c40001077983 */ /* 0x000f280000100800 */
[----:B-1----:R-:W4:Y:S04]  /*d0a0*/  LDL R6, [R1+0xbc] ;  /* 0x0000bc0001067983 */ /* 0x002f280000100800 */
        /* <DEDUP_REMOVED lines=102> */
[----:B---3--:R-:W-:Y:S02]  /*d710*/  F2FP.PACK_AB R4, R95, R94 ;  /* 0x0000005e5f04723e */ /* 0x008fe400000000ff */
[----:B----4-:R-:W-:-:S03]  /*d720*/  F2FP.PACK_AB R2, R83, R82 ;  /* 0x000000525302723e */ /* 0x010fc600000000ff */
[----:B------:R2:W-:Y:S04]  /*d730*/  STS [R10+0x8400], R4 ;  /* 0x008400040a007388 */ /* 0x0005e80000000800 */
[----:B------:R3:W-:Y:S04]  /*d740*/  STS [R13+0xc000], R3 ;  /* 0x00c000030d007388 */ /* 0x0007e80000000800 */
[----:B------:R4:W-:Y:S01]  /*d750*/  STS [R13+0xc400], R2 ;  /* 0x00c400020d007388 */ /* 0x0009e20000000800 */
[----:B-1----:R-:W-:-:S05]  /*d760*/  F2FP.PACK_AB R0, R101, R100 ;  /* 0x000000646500723e */ /* 0x002fca00000000ff */
[----:B------:R1:W-:Y:S01]  /*d770*/  STS [R12+0xc000], R0 ;  /* 0x00c000000c007388 */ /* 0x0003e20000000800 */
[----:B--2---:R-:W-:Y:S02]  /*d780*/  F2FP.PACK_AB R4, R105, R104 ;  /* 0x000000686904723e */ /* 0x004fe400000000ff */
[----:B---3--:R-:W-:Y:S02]  /*d790*/  F2FP.PACK_AB R3, R107, R106 ;  /* 0x0000006a6b03723e */ /* 0x008fe400000000ff */
[----:B----4-:R-:W-:-:S03]  /*d7a0*/  F2FP.PACK_AB R2, R115, R114 ;  /* 0x000000727302723e */ /* 0x010fc600000000ff */
[----:B------:R2:W-:Y:S04]  /*d7b0*/  STS [R12+0xc400], R3 ;  /* 0x00c400030c007388 */ /* 0x0005e80000000800 */
[----:B------:R3:W-:Y:S01]  /*d7c0*/  STS [R11+0xc000], R4 ;  /* 0x00c000040b007388 */ /* 0x0007e20000000800 */
[----:B-1----:R-:W-:-:S05]  /*d7d0*/  F2FP.PACK_AB R0, R111, R110 ;  /* 0x0000006e6f00723e */ /* 0x002fca00000000ff */
[----:B------:R1:W-:Y:S01]  /*d7e0*/  STS [R11+0xc400], R0 ;  /* 0x00c400000b007388 */ /* 0x0003e20000000800 */
[----:B--2---:R-:W-:-:S05]  /*d7f0*/  F2FP.PACK_AB R3, R109, R108 ;  /* 0x0000006c6d03723e */ /* 0x004fca00000000ff */
[----:B------:R2:W-:Y:S01]  /*d800*/  STS [R9+0xc000], R3 ;  /* 0x00c0000309007388 */ /* 0x0005e20000000800 */
[----:B---3--:R-:W-:-:S03]  /*d810*/  F2FP.PACK_AB R4, R99, R98 ;  /* 0x000000626304723e */ /* 0x008fc600000000ff */
[----:B------:R3:W-:Y:S01]  /*d820*/  STS [R9+0xc400], R2 ;  /* 0x00c4000209007388 */ /* 0x0007e20000000800 */
[----:B-1----:R-:W-:-:S05]  /*d830*/  F2FP.PACK_AB R0, R189, R188 ;  /* 0x000000bcbd00723e */ /* 0x002fca00000000ff */
[----:B------:R1:W-:Y:S04]  /*d840*/  STS [R7+0xc000], R0 ;  /* 0x00c0000007007388 */ /* 0x0003e80000000800 */
[----:B------:R4:W-:Y:S01]  /*d850*/  STS [R7+0xc400], R4 ;  /* 0x00c4000407007388 */ /* 0x0009e20000000800 */
[----:B--2---:R-:W-:Y:S02]  /*d860*/  F2FP.PACK_AB R3, R91, R90 ;  /* 0x0000005a5b03723e */ /* 0x004fe400000000ff */
[----:B---3--:R-:W-:Y:S01]  /*d870*/  F2FP.PACK_AB R2, R113, R112 ;  /* 0x000000707102723e */ /* 0x008fe200000000ff */
[----:B------:R-:W2:Y:S01]  /*d880*/  LDL.LU R9, [R1+0x80] ;  /* 0x0000800001097983 */ /* 0x000ea20000300800 */
[----:B------:R-:W-:Y:S01]  /*d890*/  ISETP.NE.U32.AND P0, PT, RZ, c[0x0][0x508], PT ;  /* 0x00014200ff007a0c */ /* 0x000fe20003f05070 */
[----:B------:R-:W-:-:S03]  /*d8a0*/  IMAD.MOV.U32 R15, RZ, RZ, c[0x0][0x388] ;  /* 0x0000e200ff0f7624 */ /* 0x000fc600078e00ff */
[----:B------:R-:W-:Y:S02]  /*d8b0*/  ISETP.NE.AND.EX P1, PT, RZ, c[0x0][0x50c], PT, P0 ;  /* 0x00014300ff007a0c */ /* 0x000fe40003f25300 */
[----:B-1----:R-:W-:Y:S01]  /*d8c0*/  F2FP.PACK_AB R0, R187, R186 ;  /* 0x000000babb00723e */ /* 0x002fe200000000ff */
[----:B----4-:R-:W-:-:S04]  /*d8d0*/  IMAD.MOV.U32 R4, RZ, RZ, 0x4 ;  /* 0x00000004ff047424 */ /* 0x010fc800078e00ff */
[----:B------:R1:W-:Y:S01]  /*d8e0*/  STS [R6+0xc000], R0 ;  /* 0x00c0000006007388 */ /* 0x0003e20000000800 */
[----:B------:R-:W-:-:S03]  /*d8f0*/  SHF.R.S32.HI R7, RZ, 0x1f, R8 ;  /* 0x0000001fff077819 */ /* 0x000fc60000011408 */
[----:B------:R3:W-:Y:S04]  /*d900*/  STS [R6+0xc400], R3 ;  /* 0x00c4000306007388 */ /* 0x0007e80000000800 */
[----:B------:R4:W-:Y:S01]  /*d910*/  STS [R5+0xc000], R2 ;  /* 0x00c0000205007388 */ /* 0x0009e20000000800 */
[----:B-1----:R-:W-:Y:S02]  /*d920*/  F2FP.PACK_AB R0, R87, R86 ;  /* 0x000000565700723e */ /* 0x002fe400000000ff */
[----:B---3--:R-:W-:-:S03]  /*d930*/  F2FP.PACK_AB R3, R77, R76 ;  /* 0x0000004c4d03723e */ /* 0x008fc600000000ff */
[----:B------:R1:W-:Y:S01]  /*d940*/  STS [R5+0xc400], R0 ;  /* 0x00c4000005007388 */ /* 0x0003e20000000800 */
[----:B------:R-:W-:Y:S02]  /*d950*/  F2FP.PACK_AB R6, R79, R78 ;  /* 0x0000004e4f06723e */ /* 0x000fe400000000ff */
[C---:B----4-:R-:W-:Y:S01]  /*d960*/  @P1 LEA R2, P0, R8.reuse, c[0x0][0x508], 0x2 ;  /* 0x0001420008021a11 */ /* 0x050fe200078010ff */
[----:B------:R3:W-:Y:S04]  /*d970*/  STS [R10+0xc000], R3 ;  /* 0x00c000030a007388 */ /* 0x0007e80000000800 */
[----:B------:R4:W-:Y:S01]  /*d980*/  STS [R10+0xc400], R6 ;  /* 0x00c400060a007388 */ /* 0x0009e20000000800 */
[----:B-1----:R-:W-:Y:S02]  /*d990*/  IMAD.MOV.U32 R0, RZ, RZ, RZ ;  /* 0x000000ffff007224 */ /* 0x002fe400078e00ff */
[C---:B------:R-:W-:Y:S01]  /*d9a0*/  IMAD.WIDE R4, R8.reuse, R4, c[0x0][0x500] ;  /* 0x0001400008047625 */ /* 0x040fe200078e0204 */
[----:B------:R-:W-:Y:S01]  /*d9b0*/  BAR.SYNC.DEFER_BLOCKING 0x1, 0x100 ;  /* 0x0044000000007b1d */ /* 0x000fe20000010000 */
[----:B---3--:R-:W-:-:S05]  /*d9c0*/  @P1 LEA.HI.X R3, R8, c[0x0][0x50c], R7, 0x2, P0 ;  /* 0x0001430008031a11 */ /* 0x008fca00000f1407 */
[----:B------:R4:W5:Y:S04]  /*d9d0*/  @P2 LDG.E R0, [R4.64] ;  /* 0x0000000604002981 */ /* 0x000968000c1e1900 */
[----:B------:R1:W5:Y:S01]  /*d9e0*/  @P1 LDG.E R15, [R2.64] ;  /* 0x00000006020f1981 */ /* 0x000362000c1e1900 */
[----:B--2---:R-:W-:-:S04]  /*d9f0*/  ISETP.NE.AND P0, PT, R9, RZ, PT ;  /* 0x000000ff0900720c */ /* 0x004fc80003f05270 */
[----:B-1----:R-:W-:Y:S01]  /*da00*/  SEL R3, R9, c[0x0][0x3d4], P0 ;  /* 0x0000f50009037a07 */ /* 0x002fe20000000000 */
[----:B------:R-:W-:Y:S05]  /*da10*/  @P1 BRA `(.L_x_895) ;  /* 0x0000004000001947 */ /* 0x000fea0003800000 */
[----:B----4-:R-:W-:Y:S05]  /*da20*/  @!P2 BRA `(.L_x_895) ;  /* 0x000000300000a947 */ /* 0x010fea0003800000 */
[----:B------:R1:W2:Y:S04]  /*da30*/  LDG.E R2, [R4.64] ;  /* 0x0000000604027981 */ /* 0x0002a8000c1e1900 */
[----:B-1----:R-:W2:Y:S02]  /*da40*/  LDG.E R4, [R4.64+0x4] ;  /* 0x0000040604047981 */ /* 0x002ea4000c1e1900 */
[----:B--2--5:R-:W-:Y:S02]  /*da50*/  IADD3 R15, -R2, R4, RZ ;  /* 0x00000004020f7210 */ /* 0x024fe40007ffe1ff */
.L_x_895:
[----:B----4-:R-:W2:Y:S04]  /*da60*/  LDL R6, [R1+0xcc] ;  /* 0x0000cc0001067983 */ /* 0x010ea80000100800 */
[----:B------:R-:W2:Y:S04]  /*da70*/  LDL R119, [R1+0x9c] ;  /* 0x00009c0001777983 */ /* 0x000ea80000100800 */
[----:B------:R-:W3:Y:S04]  /*da80*/  LDL R21, [R1+0x98] ;  /* 0x0000980001157983 */ /* 0x000ee80000100800 */
[----:B------:R-:W4:Y:S04]  /*da90*/  LDL R23, [R1+0xc8] ;  /* 0x0000c80001177983 */ /* 0x000f280000100800 */
[----:B------:R-:W4:Y:S01]  /*daa0*/  LDL R24, [R1+0xd4] ;  /* 0x0000d40001187983 */ /* 0x000f220000100800 */
[----:B------:R-:W-:Y:S01]  /*dab0*/  IMAD.MOV.U32 R10, RZ, RZ, 0x368 ;  /* 0x00000368ff0a7424 */ /* 0x000fe200078e00ff */
[----:B------:R-:W-:-:S04]  /*dac0*/  ISETP.GT.AND P2, PT, R3, 0x1, PT ;  /* 0x000000010300780c */ /* 0x000fc80003f44270 */
[----:B------:R-:W-:-:S04]  /*dad0*/  SEL R10, R10, 0x328, P2 ;  /* 0x000003280a0a7807 */ /* 0x000fc80001000000 */
[----:B------:R-:W1:Y:S08]  /*dae0*/  LDC.64 R4, c[0x0][R10+0x170] ;  /* 0x00005c000a047b82 */ /* 0x000e700000000a00 */
[----:B------:R-:W3:Y:S08]  /*daf0*/  LDC.64 R12, c[0x0][R10+0x168] ;  /* 0x00005a000a0c7b82 */ /* 0x000ef00000000a00 */
[----:B------:R1:W2:Y:S08]  /*db00*/  LDC.64 R16, c[0x0][R10+0x178] ;  /* 0x00005e000a107b82 */ /* 0x0002b00000000a00 */
[----:B------:R1:W2:Y:S01]  /*db10*/  LDC.64 R18, c[0x0][R10+0x160] ;  /* 0x000058000a127b82 */ /* 0x0002a20000000a00 */
[----:B------:R-:W-:Y:S01]  /*db20*/  IMAD.MOV.U32 R2, RZ, RZ, c[0x0][0x4e8] ;  /* 0x00013a00ff027624 */ /* 0x000fe200078e00ff */
[----:B------:R-:W-:-:S04]  /*db30*/  ISETP.NE.U32.AND P0, PT, RZ, c[0x0][0x500], PT ;  /* 0x00014000ff007a0c */ /* 0x000fc80003f05070 */
[----:B------:R-:W-:Y:S02]  /*db40*/  ISETP.NE.AND P3, PT, R2, 0x1, PT ;  /* 0x000000010200780c */ /* 0x000fe40003f65270 */
[----:B------:R-:W-:-:S04]  /*db50*/  ISETP.NE.AND.EX P0, PT, RZ, c[0x0][0x504], PT, P0 ;  /* 0x00014100ff007a0c */ /* 0x000fc80003f05300 */
[----:B------:R-:W-:Y:S02]  /*db60*/  SEL R8, R8, RZ, !P0 ;  /* 0x000000ff08087207 */ /* 0x000fe40004000000 */
[----:B------:R-:W-:Y:S01]  /*db70*/  SEL R7, R7, RZ, !P0 ;  /* 0x000000ff07077207 */ /* 0x000fe20004000000 */
[----:B------:R-:W2:Y:S02]  /*db80*/  S2R R25, SR_TID.X ;  /* 0x0000000000197919 */ /* 0x000ea40000002100 */
[----:B-1----:R-:W-:-:S04]  /*db90*/  IMAD R2, R5, R8, RZ ;  /* 0x0000000805027224 */ /* 0x002fc800078e02ff */
[C---:B------:R-:W-:Y:S02]  /*dba0*/  IMAD R11, R4.reuse, R7, R2 ;  /* 0x00000007040b7224 */ /* 0x040fe400078e0202 */
[----:B------:R-:W-:-:S04]  /*dbb0*/  IMAD.WIDE.U32 R4, R4, R8, RZ ;  /* 0x0000000804047225 */ /* 0x000fc800078e00ff */
[----:B--2---:R-:W-:-:S04]  /*dbc0*/  IMAD.IADD R9, R6, 0x1, R119 ;  /* 0x0000000106097824 */ /* 0x004fc800078e0277 */
        /* <DEDUP_REMOVED lines=28> */
[C---:B------:R-:W-:Y:S02]  /*dd90*/  LEA R4, P0, R2.reuse, R4, 0x2 ;  /* 0x0000000402047211 */ /* 0x040fe400078010ff */
        /* <DEDUP_REMOVED lines=21> */
[----:B------:R-:W2:Y:S04]  /*def0*/  LDL R11, [R1+0x18] ;  /* 0x00001800010b7983 */ /* 0x000ea80000100800 */
[----:B------:R-:W3:Y:S01]  /*df00*/  S2R R24, SR_TID.X ;  /* 0x0000000000187919 */ /* 0x000ee20000002100 */
[----:B------:R-:W-:Y:S02]  /*df10*/  IMAD R10, R10, c[0x0][0x3a0], RZ ;  /* 0x0000e8000a0a7a24 */ /* 0x000fe400078e02ff */
[----:B------:R-:W-:-:S04]  /*df20*/  IMAD.WIDE.U32 R2, R0, c[0x0][0x3a0], RZ ;  /* 0x0000e80000027a25 */ /* 0x000fc800078e00ff */
[----:B------:R-:W-:Y:S01]  /*df30*/  IMAD R0, R0, c[0x0][0x3a4], R10 ;  /* 0x0000e90000007a24 */ /* 0x000fe200078e020a */
[--C-:B---3--:R-:W-:Y:S02]  /*df40*/  SHF.R.S32.HI R23, RZ, 0x1f, R24.reuse ;  /* 0x0000001fff177819 */ /* 0x108fe40000011418 */
[----:B------:R-:W-:Y:S02]  /*df50*/  SHF.R.S32.HI R118, RZ, 0x1f, R24 ;  /* 0x0000001fff767819 */ /* 0x000fe40000011418 */
[-C--:B------:R-:W-:Y:S02]  /*df60*/  LEA.HI R23, R23, R24.reuse, RZ, 0x3 ;  /* 0x0000001817177211 */ /* 0x080fe400078f18ff */
[----:B------:R-:W-:Y:S02]  /*df70*/  LEA.HI R118, R118, R24, RZ, 0x3 ;  /* 0x0000001876767211 */ /* 0x000fe400078f18ff */
[----:B------:R-:W-:Y:S02]  /*df80*/  LOP3.LUT R23, R23, 0xfffffff8, RZ, 0xc0, !PT ;  /* 0xfffffff817177812 */ /* 0x000fe400078ec0ff */
[----:B------:R-:W-:-:S02]  /*df90*/  SHF.R.S32.HI R118, RZ, 0x3, R118 ;  /* 0x00000003ff767819 */ /* 0x000fc40000011476 */
[----:B------:R-:W-:-:S04]  /*dfa0*/  IADD3 R23, -R23, R24, RZ ;  /* 0x0000001817177210 */ /* 0x000fc80007ffe1ff */
[----:B-1----:R-:W-:Y:S01]  /*dfb0*/  LEA R4, R23, R118, 0x5 ;  /* 0x0000007617047211 */ /* 0x002fe200078e28ff */
[----:B------:R-:W-:-:S03]  /*dfc0*/  IMAD.IADD R3, R3, 0x1, R0 ;  /* 0x0000000103037824 */ /* 0x000fc600078e0200 */
[----:B------:R-:W-:Y:S01]  /*dfd0*/  IADD3 R4, R119, R4, RZ ;  /* 0x0000000477047210 */ /* 0x000fe20007ffe0ff */
[----:B------:R-:W-:Y:S01]  /*dfe0*/  IMAD.WIDE.U32 R2, R21, c[0x0][0x3e8], R2 ;  /* 0x0000fa0015027a25 */ /* 0x000fe200078e0002 */
[----:B------:R-:W-:-:S03]  /*dff0*/  SHF.R.S32.HI R5, RZ, 0x1f, R8 ;  /* 0x0000001fff057819 */ /* 0x000fc60000011408 */
[----:B------:R-:W-:-:S04]  /*e000*/  @P3 IMAD.HI.U32 R6, R4, c[0x0][0x4ec], RZ ;  /* 0x00013b0004063a27 */ /* 0x000fc800078e00ff */
[----:B------:R-:W-:Y:S02]  /*e010*/  IMAD R5, R5, c[0x0][0x3f0], RZ ;  /* 0x0000fc0005057a24 */ /* 0x000fe400078e02ff */
        /* <DEDUP_REMOVED lines=39> */
.L_x_958:
[----:B------:R-:W-:Y:S05]  /*e290*/  BRA.DIV ~URZ, `(.L_x_898) ;  /* 0x000044527f007947 */ /* 0x000fea000b800000 */
[----:B------:R4:W2:Y:S02]  /*e2a0*/  SHFL.IDX PT, R0, R15, RZ, 0x181f ;  /* 0x00181fff0f007589 */ /* 0x0008a400000e0000 */
.L_x_959:
[----:B------:R-:W5:Y:S01]  /*e2b0*/  LDL.64 R2, [R1+0x70] ;  /* 0x0000700001027983 */ /* 0x000f620000100a00 */
[----:B------:R-:W-:Y:S01]  /*e2c0*/  ISETP.GE.AND P0, PT, R11, R13, PT ;  /* 0x0000000d0b00720c */ /* 0x000fe20003f06270 */
[----:B------:R-:W-:Y:S01]  /*e2d0*/  BSSY B0, `(.L_x_899) ;  /* 0x0000018000007945 */ /* 0x000fe20003800000 */
[----:B------:R-:W-:-:S02]  /*e2e0*/  SHF.R.S32.HI R17, RZ, 0x1f, R14 ;  /* 0x0000001fff117819 */ /* 0x000fc4000001140e */
[----:B-----5:R-:W-:-:S09]  /*e2f0*/  SHF.R.S32.HI R16, RZ, 0x1f, R2 ;  /* 0x0000001fff107819 */ /* 0x020fd20000011402 */
[----:B------:R-:W-:Y:S05]  /*e300*/  @P0 BRA `(.L_x_900) ;  /* 0x0000014000000947 */ /* 0x000fea0003800000 */
[----:B------:R-:W5:Y:S04]  /*e310*/  LDL R84, [R1+0x8c] ;  /* 0x00008c0001547983 */ /* 0x000f680000100800 */
[----:B----4-:R-:W4:Y:S04]  /*e320*/  LDL R18, [R1+0x90] ;  /* 0x0000900001127983 */ /* 0x010f280000100800 */
[----:B---3--:R-:W3:Y:S04]  /*e330*/  LDL R85, [R1+0xa4] ;  /* 0x0000a40001557983 */ /* 0x008ee80000100800 */
[----:B--2---:R-:W2:Y:S01]  /*e340*/  LDL R19, [R1+0xa0] ;  /* 0x0000a00001137983 */ /* 0x004ea20000100800 */
[----:B------:R-:W-:-:S02]  /*e350*/  ISETP.GE.AND P3, PT, R2, c[0x0][0x3c8], PT ;  /* 0x0000f20002007a0c */ /* 0x000fc40003f66270 */
[----:B------:R-:W-:-:S11]  /*e360*/  ISETP.GE.AND P2, PT, R14, c[0x0][0x3c8], PT ;  /* 0x0000f2000e007a0c */ /* 0x000fd60003f46270 */
[-C--:B------:R-:W-:Y:S02]  /*e370*/  @!P3 LEA R8, P4, R2, R0.reuse, 0x1 ;  /* 0x000000000208b211 */ /* 0x080fe400078808ff */
[----:B------:R-:W-:Y:S02]  /*e380*/  @!P2 LEA R6, P6, R14, R0, 0x1 ;  /* 0x000000000e06a211 */ /* 0x000fe400078c08ff */
[-C--:B------:R-:W-:Y:S02]  /*e390*/  @!P3 LEA.HI.X R9, R2, R10.reuse, R16, 0x1, P4 ;  /* 0x0000000a0209b211 */ /* 0x080fe400020f0c10 */
[----:B------:R-:W-:-:S03]  /*e3a0*/  @!P2 LEA.HI.X R7, R14, R10, R17, 0x1, P6 ;  /* 0x0000000a0e07a211 */ /* 0x000fc600030f0c11 */
[----:B-1----:R1:W-:Y:S04]  /*e3b0*/  @!P3 ST.E.128 [R8.64], R32 ;  /* 0x000000200800b985 */ /* 0x0023e8000c101d06 */
[----:B------:R1:W-:Y:S01]  /*e3c0*/  @!P2 ST.E.128 [R6.64], R28 ;  /* 0x0000001c0600a985 */ /* 0x0003e2000c101d06 */
[----:B-----5:R-:W-:Y:S02]  /*e3d0*/  ISETP.GE.AND P1, PT, R84, c[0x0][0x3c8], PT ;  /* 0x0000f20054007a0c */ /* 0x020fe40003f26270 */
[----:B----4-:R-:W-:-:S11]  /*e3e0*/  ISETP.GE.AND P0, PT, R18, c[0x0][0x3c8], PT ;  /* 0x0000f20012007a0c */ /* 0x010fd60003f06270 */
[-C--:B------:R-:W-:Y:S02]  /*e3f0*/  @!P1 LEA R4, P5, R84, R0.reuse, 0x1 ;  /* 0x0000000054049211 */ /* 0x080fe400078a08ff */
[----:B------:R-:W-:Y:S02]  /*e400*/  @!P0 LEA R2, P4, R18, R0, 0x1 ;  /* 0x0000000012028211 */ /* 0x000fe400078808ff */
[-C--:B---3--:R-:W-:Y:S02]  /*e410*/  @!P1 LEA.HI.X R5, R84, R10.reuse, R85, 0x1, P5 ;  /* 0x0000000a54059211 */ /* 0x088fe400028f0c55 */
[----:B--2---:R-:W-:-:S03]  /*e420*/  @!P0 LEA.HI.X R3, R18, R10, R19, 0x1, P4 ;  /* 0x0000000a12038211 */ /* 0x004fc600020f0c13 */
[----:B------:R1:W-:Y:S04]  /*e430*/  @!P1 ST.E.128 [R4.64], R24 ;  /* 0x0000001804009985 */ /* 0x0003e8000c101d06 */
[----:B------:R1:W-:Y:S02]  /*e440*/  @!P0 ST.E.128 [R2.64], R20 ;  /* 0x0000001402008985 */ /* 0x0003e4000c101d06 */
.L_x_900:
[----:B------:R-:W-:Y:S05]  /*e450*/  BSYNC B0 ;  /* 0x0000000000007941 */ /* 0x000fea0003800000 */
.L_x_899:
[----:B------:R-:W-:Y:S05]  /*e460*/  BRA.DIV ~URZ, `(.L_x_901) ;  /* 0x000042e27f007947 */ /* 0x000fea000b800000 */
[----:B---3--:R3:W4:Y:S04]  /*e470*/  SHFL.IDX PT, R10, R12, 0x1, 0x181f ;  /* 0x00381f000c0a7f89 */ /* 0x00872800000e0000 */
[----:B--2---:R3:W2:Y:S02]  /*e480*/  SHFL.IDX PT, R0, R15, 0x1, 0x181f ;  /* 0x00381f000f007f89 */ /* 0x0046a400000e0000 */
.L_x_960:
[----:B-1----:R-:W-:Y:S01]  /*e490*/  IADD3 R2, R11, 0x20, RZ ;  /* 0x000000200b027810 */ /* 0x002fe20007ffe0ff */
[----:B------:R-:W-:Y:S03]  /*e4a0*/  BSSY B0, `(.L_x_902) ;  /* 0x0000018000007945 */ /* 0x000fe60003800000 */
[----:B------:R-:W-:-:S13]  /*e4b0*/  ISETP.GE.AND P0, PT, R2, R13, PT ;  /* 0x0000000d0200720c */ /* 0x000fda0003f06270 */
[----:B------:R-:W-:Y:S05]  /*e4c0*/  @P0 BRA `(.L_x_903) ;  /* 0x0000015000000947 */ /* 0x000fea0003800000 */
[----:B------:R-:W5:Y:S04]  /*e4d0*/  LDL.64 R22, [R1+0x70] ;  /* 0x0000700001167983 */ /* 0x000f680000100a00 */
[----:B---3--:R-:W3:Y:S04]  /*e4e0*/  LDL R20, [R1+0x8c] ;  /* 0x00008c0001147983 */ /* 0x008ee80000100800 */
[----:B----4-:R-:W4:Y:S04]  /*e4f0*/  LDL R18, [R1+0x90] ;  /* 0x0000900001127983 */ /* 0x010f280000100800 */
[----:B--2---:R-:W2:Y:S04]  /*e500*/  LDL R21, [R1+0xa4] ;  /* 0x0000a40001157983 */ /* 0x004ea80000100800 */
[----:B------:R-:W2:Y:S01]  /*e510*/  LDL R19, [R1+0xa0] ;  /* 0x0000a00001137983 */ /* 0x000ea20000100800 */
[----:B------:R-:W-:-:S13]  /*e520*/  ISETP.GE.AND P2, PT, R14, c[0x0][0x3c8], PT ;  /* 0x0000f2000e007a0c */ /* 0x000fda0003f46270 */
[----:B------:R-:W-:-:S04]  /*e530*/  @!P2 LEA R6, P6, R14, R0, 0x1 ;  /* 0x000000000e06a211 */ /* 0x000fc800078c08ff */
[----:B------:R-:W-:Y:S02]  /*e540*/  @!P2 LEA.HI.X R7, R14, R10, R17, 0x1, P6 ;  /* 0x0000000a0e07a211 */ /* 0x000fe400030f0c11 */
[----:B-----5:R-:W-:Y:S02]  /*e550*/  ISETP.GE.AND P3, PT, R22, c[0x0][0x3c8], PT ;  /* 0x0000f20016007a0c */ /* 0x020fe40003f66270 */
[----:B---3--:R-:W-:Y:S02]  /*e560*/  ISETP.GE.AND P1, PT, R20, c[0x0][0x3c8], PT ;  /* 0x0000f20014007a0c */ /* 0x008fe40003f26270 */
[----:B----4-:R-:W-:-:S09]  /*e570*/  ISETP.GE.AND P0, PT, R18, c[0x0][0x3c8], PT ;  /* 0x0000f20012007a0c */ /* 0x010fd20003f06270 */
[-C--:B------:R-:W-:Y:S02]  /*e580*/  @!P3 LEA R8, P4, R22, R0.reuse, 0x1 ;  /* 0x000000001608b211 */ /* 0x080fe400078808ff */
[----:B------:R-:W-:Y:S02]  /*e590*/  @!P1 LEA R4, P5, R20, R0, 0x1 ;  /* 0x0000000014049211 */ /* 0x000fe400078a08ff */
[----:B------:R-:W-:Y:S02]  /*e5a0*/  @!P3 LEA.HI.X R9, R22, R10, R16, 0x1, P4 ;  /* 0x0000000a1609b211 */ /* 0x000fe400020f0c10 */
[----:B------:R-:W-:Y:S02]  /*e5b0*/  @!P0 LEA R2, P4, R18, R0, 0x1 ;  /* 0x0000000012028211 */ /* 0x000fe400078808ff */
[-C--:B--2---:R-:W-:Y:S02]  /*e5c0*/  @!P1 LEA.HI.X R5, R20, R10.reuse, R21, 0x1, P5 ;  /* 0x0000000a14059211 */ /* 0x084fe400028f0c15 */
[----:B------:R-:W-:Y:S01]  /*e5d0*/  @!P0 LEA.HI.X R3, R18, R10, R19, 0x1, P4 ;  /* 0x0000000a12038211 */ /* 0x000fe200020f0c13 */
[----:B------:R1:W-:Y:S04]  /*e5e0*/  @!P3 ST.E.128 [R8.64], R48 ;  /* 0x000000300800b985 */ /* 0x0003e8000c101d06 */
[----:B------:R1:W-:Y:S04]  /*e5f0*/  @!P2 ST.E.128 [R6.64], R44 ;  /* 0x0000002c0600a985 */ /* 0x0003e8000c101d06 */
[----:B------:R1:W-:Y:S04]  /*e600*/  @!P1 ST.E.128 [R4.64], R40 ;  /* 0x0000002804009985 */ /* 0x0003e8000c101d06 */
[----:B------:R1:W-:Y:S02]  /*e610*/  @!P0 ST.E.128 [R2.64], R36 ;  /* 0x0000002402008985 */ /* 0x0003e4000c101d06 */
.L_x_903:
[----:B------:R-:W-:Y:S05]  /*e620*/  BSYNC B0 ;  /* 0x0000000000007941 */ /* 0x000fea0003800000 */
.L_x_902:
[----:B------:R-:W-:Y:S05]  /*e630*/  BRA.DIV ~URZ, `(.L_x_904) ;  /* 0x000041d27f007947 */ /* 0x000fea000b800000 */
[----:B----4-:R4:W1:Y:S02]  /*e640*/  SHFL.IDX PT, R10, R12, 0x2, 0x181f ;  /* 0x00581f000c0a7f89 */ /* 0x01086400000e0000 */
.L_x_961:
[----:B------:R-:W-:Y:S05]  /*e650*/  BRA.DIV ~URZ, `(.L_x_905) ;  /* 0x000042227f007947 */ /* 0x000fea000b800000 */
[----:B--2---:R2:W3:Y:S02]  /*e660*/  SHFL.IDX PT, R0, R15, 0x2, 0x181f ;  /* 0x00581f000f007f89 */ /* 0x0044e400000e0000 */
.L_x_962:
        /* <DEDUP_REMOVED lines=8> */
[----:B------:R-:W3:Y:S01]  /*e6f0*/  LDL R19, [R1+0xa0] ;  /* 0x0000a00001137983 */ /* 0x000ee20000100800 */
[----:B------:R-:W-:-:S13]  /*e700*/  ISETP.GE.AND P2, PT, R14, c[0x0][0x3c8], PT ;  /* 0x0000f2000e007a0c */ /* 0x000fda0003f46270 */
[----:B------:R-:W-:-:S04]  /*e710*/  @!P2 LEA R6, P6, R14, R0, 0x1 ;  /* 0x000000000e06a211 */ /* 0x000fc800078c08ff */
[----:B------:R-:W-:Y:S02]  /*e720*/  @!P2 LEA.HI.X R7, R14, R10, R17, 0x1, P6 ;  /* 0x0000000a0e07a211 */ /* 0x000fe400030f0c11 */
[----:B-----5:R-:W-:Y:S02]  /*e730*/  ISETP.GE.AND P3, PT, R22, c[0x0][0x3c8], PT ;  /* 0x0000f20016007a0c */ /* 0x020fe40003f66270 */
[----:B--2---:R-:W-:Y:S02]  /*e740*/  ISETP.GE.AND P1, PT, R20, c[0x0][0x3c8], PT ;  /* 0x0000f20014007a0c */ /* 0x004fe40003f26270 */
[----:B----4-:R-:W-:-:S09]  /*e750*/  ISETP.GE.AND P0, PT, R18, c[0x0][0x3c8], PT ;  /* 0x0000f20012007a0c */ /* 0x010fd20003f06270 */
[-C--:B------:R-:W-:Y:S02]  /*e760*/  @!P3 LEA R8, P4, R22, R0.reuse, 0x1 ;  /* 0x000000001608b211 */ /* 0x080fe400078808ff */
[----:B------:R-:W-:Y:S02]  /*e770*/  @!P1 LEA R4, P5, R20, R0, 0x1 ;  /* 0x0000000014049211 */ /* 0x000fe400078a08ff */
[----:B------:R-:W-:Y:S02]  /*e780*/  @!P3 LEA.HI.X R9, R22, R10, R16, 0x1, P4 ;  /* 0x0000000a1609b211 */ /* 0x000fe400020f0c10 */
[----:B------:R-:W-:Y:S02]  /*e790*/  @!P0 LEA R2, P4, R18, R0, 0x1 ;  /* 0x0000000012028211 */ /* 0x000fe400078808ff */
[-C--:B---3--:R-:W-:Y:S02]  /*e7a0*/  @!P1 LEA.HI.X R5, R20, R10.reuse, R21, 0x1, P5 ;  /* 0x0000000a14059211 */ /* 0x088fe400028f0c15 */
[----:B------:R-:W-:Y:S01]  /*e7b0*/  @!P0 LEA.HI.X R3, R18, R10, R19, 0x1, P4 ;  /* 0x0000000a12038211 */ /* 0x000fe200020f0c13 */
[----:B------:R1:W-:Y:S04]  /*e7c0*/  @!P3 ST.E.128 [R8.64], R64 ;  /* 0x000000400800b985 */ /* 0x0003e8000c101d06 */
[----:B------:R1:W-:Y:S04]  /*e7d0*/  @!P2 ST.E.128 [R6.64], R60 ;  /* 0x0000003c0600a985 */ /* 0x0003e8000c101d06 */
[----:B------:R1:W-:Y:S04]  /*e7e0*/  @!P1 ST.E.128 [R4.64], R56 ;  /* 0x0000003804009985 */ /* 0x0003e8000c101d06 */
[----:B------:R1:W-:Y:S02]  /*e7f0*/  @!P0 ST.E.128 [R2.64], R52 ;  /* 0x0000003402008985 */ /* 0x0003e4000c101d06 */
.L_x_907:
[----:B------:R-:W-:Y:S05]  /*e800*/  BSYNC B0 ;  /* 0x0000000000007941 */ /* 0x000fea0003800000 */
.L_x_906:
[----:B------:R-:W-:Y:S05]  /*e810*/  BRA.DIV ~URZ, `(.L_x_908) ;  /* 0x000040c27f007947 */ /* 0x000fea000b800000 */
[----:B-1----:R1:W2:Y:S04]  /*e820*/  SHFL.IDX PT, R8, R12, 0x3, 0x181f ;  /* 0x00781f000c087f89 */ /* 0x0022a800000e0000 */
[----:B---3--:R1:W3:Y:S02]  /*e830*/  SHFL.IDX PT, R0, R15, 0x3, 0x181f ;  /* 0x00781f000f007f89 */ /* 0x0082e400000e0000 */
.L_x_963:
[----:B------:R-:W-:-:S04]  /*e840*/  IADD3 R2, R11, 0x60, RZ ;  /* 0x000000600b027810 */ /* 0x000fc80007ffe0ff */
[----:B------:R-:W-:-:S13]  /*e850*/  ISETP.GE.AND P0, PT, R2, R13, PT ;  /* 0x0000000d0200720c */ /* 0x000fda0003f06270 */
[----:B------:R-:W-:Y:S05]  /*e860*/  @P0 BRA `(.L_x_909) ;  /* 0x000027c000000947 */ /* 0x000fea0003800000 */
[----:B------:R-:W5:Y:S04]  /*e870*/  LDL.64 R18, [R1+0x70] ;  /* 0x0000700001127983 */ /* 0x000f680000100a00 */
[----:B----4-:R-:W4:Y:S04]  /*e880*/  LDL R10, [R1+0x8c] ;  /* 0x00008c00010a7983 */ /* 0x010f280000100800 */
[----:B-1-3--:R-:W3:Y:S04]  /*e890*/  LDL R12, [R1+0xa4] ;  /* 0x0000a400010c7983 */ /* 0x00aee80000100800 */
[----:B--2---:R-:W2:Y:S01]  /*e8a0*/  LDL R9, [R1+0x90] ;  /* 0x0000900001097983 */ /* 0x004ea20000100800 */
[----:B------:R-:W-:-:S13]  /*e8b0*/  ISETP.GE.AND P1, PT, R14, c[0x0][0x3c8], PT ;  /* 0x0000f2000e007a0c */ /* 0x000fda0003f26270 */
[----:B------:R-:W-:-:S04]  /*e8c0*/  @!P1 LEA R4, P4, R14, R0, 0x1 ;  /* 0x000000000e049211 */ /* 0x000fc800078808ff */
[----:B------:R-:W-:Y:S02]  /*e8d0*/  @!P1 LEA.HI.X R5, R14, R8, R17, 0x1, P4 ;  /* 0x000000080e059211 */ /* 0x000fe400020f0c11 */
[----:B-----5:R-:W-:Y:S02]  /*e8e0*/  ISETP.GE.AND P2, PT, R18, c[0x0][0x3c8], PT ;  /* 0x0000f20012007a0c */ /* 0x020fe40003f46270 */
[----:B----4-:R-:W-:-:S11]  /*e8f0*/  ISETP.GE.AND P0, PT, R10, c[0x0][0x3c8], PT ;  /* 0x0000f2000a007a0c */ /* 0x010fd60003f06270 */
[-C--:B------:R-:W-:Y:S02]  /*e900*/  @!P2 LEA R6, P5, R18, R0.reuse, 0x1 ;  /* 0x000000001206a211 */ /* 0x080fe400078a08ff */
[----:B------:R-:W-:Y:S02]  /*e910*/  @!P0 LEA R2, P3, R10, R0, 0x1 ;  /* 0x000000000a028211 */ /* 0x000fe400078608ff */
[-C--:B------:R-:W-:Y:S02]  /*e920*/  @!P2 LEA.HI.X R7, R18, R8.reuse, R16, 0x1, P5 ;  /* 0x000000081207a211 */ /* 0x080fe400028f0c10 */
[----:B---3--:R-:W-:-:S03]  /*e930*/  @!P0 LEA.HI.X R3, R10, R8, R12, 0x1, P3 ;  /* 0x000000080a038211 */ /* 0x008fc600018f0c0c */
[----:B------:R1:W-:Y:S04]  /*e940*/  @!P2 ST.E.128 [R6.64], R76 ;  /* 0x0000004c0600a985 */ /* 0x0003e8000c101d06 */
[----:B------:R1:W-:Y:S04]  /*e950*/  @!P1 ST.E.128 [R4.64], R72 ;  /* 0x0000004804009985 */ /* 0x0003e8000c101d06 */
[----:B------:R1:W-:Y:S01]  /*e960*/  @!P0 ST.E.128 [R2.64], R68 ;  /* 0x0000004402008985 */ /* 0x0003e2000c101d06 */
[----:B--2---:R-:W-:-:S13]  /*e970*/  ISETP.GE.AND P0, PT, R9, c[0x0][0x3c8], PT ;  /* 0x0000f20009007a0c */ /* 0x004fda0003f06270 */
[----:B------:R-:W-:Y:S05]  /*e980*/  @P0 BRA `(.L_x_909) ;  /* 0x000026a000000947 */ /* 0x000fea0003800000 */
[----:B------:R-:W2:Y:S01]  /*e990*/  LDL R10, [R1+0xa0] ;  /* 0x0000a000010a7983 */ /* 0x000ea20000100800 */
[----:B-1----:R-:W-:-:S04]  /*e9a0*/  LEA R2, P0, R9, R0, 0x1 ;  /* 0x0000000009027211 */ /* 0x002fc800078008ff */
[----:B--2---:R-:W-:-:S05]  /*e9b0*/  LEA.HI.X R3, R9, R8, R10, 0x1, P0 ;  /* 0x0000000809037211 */ /* 0x004fca00000f0c0a */
[----:B------:R1:W-:Y:S01]  /*e9c0*/  ST.E.128 [R2.64], R80 ;  /* 0x0000005002007985 */ /* 0x0003e2000c101d06 */
[----:B------:R-:W-:Y:S05]  /*e9d0*/  BRA `(.L_x_909) ;  /* 0x0000265000007947 */ /* 0x000fea0003800000 */
.L_x_896:
        /* <DEDUP_REMOVED lines=34> */
.L_x_964:
[----:B------:R-:W-:Y:S05]  /*ec00*/  BRA.DIV ~URZ, `(.L_x_911) ;  /* 0x00003e027f007947 */ /* 0x000fea000b800000 */
[----:B------:R3:W4:Y:S02]  /*ec10*/  SHFL.IDX PT, R0, R14, RZ, 0x1c1f ;  /* 0x001c1fff0e007589 */ /* 0x00072400000e0000 */
.L_x_965:
        /* <DEDUP_REMOVED lines=72> */
[----:B--2---:R-:W-:Y:S02]  /*f0a0*/  @!P0 IMAD.MOV.U32 R3, RZ, RZ, R4 ;  /* 0x000000ffff038224 */ /* 0x004fe400078e0004 */
[C---:B------:R-:W-:Y:S02]  /*f0b0*/  @!P3 LEA R6, P5, R16.reuse, R0, 0x2 ;  /* 0x000000001006b211 */ /* 0x040fe400078a10ff */
[----:B------:R-:W-:Y:S02]  /*f0c0*/  @!P0 IMAD.WIDE R2, R5, 0x4, R2 ;  /* 0x0000000405028825 */ /* 0x000fe400078e0202 */
[----:B------:R-:W-:-:S03]  /*f0d0*/  @!P3 LEA.HI.X R7, R16, R4, R47, 0x2, P5 ;  /* 0x000000041007b211 */ /* 0x000fc600028f142f */
[----:B------:R2:W-:Y:S02]  /*f0e0*/  @!P0 ST.E.64 [R2.64], R134 ;  /* 0x0000008602008985 */ /* 0x0005e4000c101b06 */
[----:B--2---:R-:W-:-:S04]  /*f0f0*/  @!P1 LEA R2, P0, R13, R0, 0x2 ;  /* 0x000000000d029211 */ /* 0x004fc800078010ff */
[----:B------:R-:W-:-:S05]  /*f100*/  @!P1 LEA.HI.X R3, R13, R4, R15, 0x2, P0 ;  /* 0x000000040d039211 */ /* 0x000fca00000f140f */
[----:B------:R2:W-:Y:S01]  /*f110*/  @!P1 ST.E.64 [R2.64], R152 ;  /* 0x0000009802009985 */ /* 0x0005e2000c101b06 */
[----:B------:R-:W-:-:S03]  /*f120*/  ISETP.GE.AND P1, PT, R19, c[0x0][0x3c8], PT ;  /* 0x0000f20013007a0c */ /* 0x000fc60003f26270 */
[----:B------:R4:W-:Y:S01]  /*f130*/  @!P3 ST.E.64 [R6.64], R148 ;  /* 0x000000940600b985 */ /* 0x0009e2000c101b06 */
[----:B------:R-:W-:Y:S02]  /*f140*/  ISETP.GE.AND P3, PT, R20, c[0x0][0x3c8], PT ;  /* 0x0000f20014007a0c */ /* 0x000fe40003f66270 */
[----:B--2---:R-:W-:-:S04]  /*f150*/  @!P2 LEA R2, P0, R17, R0, 0x2 ;  /* 0x000000001102a211 */ /* 0x004fc800078010ff */
[----:B------:R-:W-:Y:S02]  /*f160*/  @!P2 LEA.HI.X R3, R17, R4, R46, 0x2, P0 ;  /* 0x000000041103a211 */ /* 0x000fe400000f142e */
[----:B----4-:R-:W-:-:S03]  /*f170*/  @!P4 LEA R6, P5, R18, R0, 0x2 ;  /* 0x000000001206c211 */ /* 0x010fc600078a10ff */
[----:B------:R2:W-:Y:S01]  /*f180*/  @!P2 ST.E.64 [R2.64], R144 ;  /* 0x000000900200a985 */ /* 0x0005e2000c101b06 */
[----:B------:R-:W-:Y:S02]  /*f190*/  ISETP.GE.AND P2, PT, R21, c[0x0][0x3c8], PT ;  /* 0x0000f20015007a0c */ /* 0x000fe40003f46270 */
[----:B------:R-:W-:-:S05]  /*f1a0*/  @!P4 LEA.HI.X R7, R18, R4, R48, 0x2, P5 ;  /* 0x000000041207c211 */ /* 0x000fca00028f1430 */
        /* <DEDUP_REMOVED lines=71> */
[----:B------:R-:W-:Y:S02]  /*f620*/  @!P3 LEA.HI.X R7, R36, R4, R66, 0x2, P5 ;  /* 0x000000042407b211 */ /* 0x000fe400028f1442 */
[----:B------:R-:W-:-:S03]  /*f630*/  ISETP.GE.AND P5, PT, R40, c[0x0][0x3c8], PT ;  /* 0x0000f20028007a0c */ /* 0x000fc60003fa6270 */
[----:B------:R4:W-:Y:S01]  /*f640*/  @!P3 ST.E.64 [R6.64], R92 ;  /* 0x0000005c0600b985 */ /* 0x0009e2000c101b06 */
[----:B--2---:R-:W-:-:S04]  /*f650*/  @!P2 LEA R2, P0, R37, R0, 0x2 ;  /* 0x000000002502a211 */ /* 0x004fc800078010ff */
[----:B------:R-:W-:Y:S02]  /*f660*/  @!P2 LEA.HI.X R3, R37, R4, R67, 0x2, P0 ;  /* 0x000000042503a211 */ /* 0x000fe400000f1443 */
[----:B------:R-:W-:-:S03]  /*f670*/  @!P4 LEA R8, P0, R38, R0, 0x2 ;  /* 0x000000002608c211 */ /* 0x000fc600078010ff */
[----:B------:R2:W-:Y:S01]  /*f680*/  @!P2 ST.E.64 [R2.64], R96 ;  /* 0x000000600200a985 */ /* 0x0005e2000c101b06 */
[----:B------:R-:W-:Y:S02]  /*f690*/  @!P4 LEA.HI.X R9, R38, R4, R68, 0x2, P0 ;  /* 0x000000042609c211 */ /* 0x000fe400000f1444 */
[----:B----4-:R-:W-:-:S03]  /*f6a0*/  @!P6 LEA R6, P0, R41, R0, 0x2 ;  /* 0x000000002906e211 */ /* 0x010fc600078010ff */
[----:B------:R-:W-:Y:S01]  /*f6b0*/  @!P4 ST.E.64 [R8.64], R184 ;  /* 0x000000b80800c985 */ /* 0x000fe2000c101b06 */
[----:B------:R-:W-:Y:S02]  /*f6c0*/  ISETP.GE.AND P4, PT, R42, c[0x0][0x3c8], PT ;  /* 0x0000f2002a007a0c */ /* 0x000fe40003f86270 */
[----:B------:R-:W-:Y:S02]  /*f6d0*/  @!P6 LEA.HI.X R7, R41, R4, R71, 0x2, P0 ;  /* 0x000000042907e211 */ /* 0x000fe400000f1447 */
[----:B------:R-:W-:Y:S02]  /*f6e0*/  ISETP.GE.AND P0, PT, R45, c[0x0][0x3c8], PT ;  /* 0x0000f2002d007a0c */ /* 0x000fe40003f06270 */
[----:B--2---:R-:W-:-:S04]  /*f6f0*/  @!P1 LEA R2, P2, R39, R0, 0x2 ;  /* 0x0000000027029211 */ /* 0x004fc800078410ff */
        /* <DEDUP_REMOVED lines=20> */
.L_x_913:
[----:B------:R-:W-:Y:S05]  /*f840*/  BSYNC B0 ;  /* 0x0000000000007941 */ /* 0x000fea0003800000 */
.L_x_912:
[----:B------:R-:W-:Y:S05]  /*f850*/  BRA.DIV ~URZ, `(.L_x_914) ;  /* 0x000032127f007947 */ /* 0x000fea000b800000 */
[----:B--2---:R2:W1:Y:S04]  /*f860*/  SHFL.IDX PT, R4, R12, 0x1, 0x1c1f ;  /* 0x003c1f000c047f89 */ /* 0x00446800000e0000 */
[----:B----4-:R2:W4:Y:S02]  /*f870*/  SHFL.IDX PT, R0, R14, 0x1, 0x1c1f ;  /* 0x003c1f000e007f89 */ /* 0x01052400000e0000 */
.L_x_966:
        /* <DEDUP_REMOVED lines=19> */
[C---:B------:R-:W-:Y:S02]  /*f9b0*/  @!P3 LEA R10, P6, R17.reuse, R0, 0x2 ;  /* 0x00000000110ab211 */ /* 0x040fe400078c10ff */
        /* <DEDUP_REMOVED lines=116> */
.L_x_894:
[----:B------:R-:W2:Y:S04]  /*10100*/  LDL.LU R7, [R1+0x80] ;  /* 0x0000800001077983 */ /* 0x000ea80000300800 */
[----:B-1----:R-:W3:Y:S01]  /*10110*/  LDL R6, [R1+0x94] ;  /* 0x0000940001067983 */ /* 0x002ee20000100800 */
[----:B------:R-:W-:Y:S01]  /*10120*/  ISETP.NE.U32.AND P0, PT, RZ, c[0x0][0x508], PT ;  /* 0x00014200ff007a0c */ /* 0x000fe20003f05070 */
[----:B------:R-:W-:Y:S01]  /*10130*/  IMAD.MOV.U32 R4, RZ, RZ, 0x4 ;  /* 0x00000004ff047424 */ /* 0x000fe200078e00ff */
[----:B------:R-:W-:Y:S01]  /*10140*/  ISETP.NE.U32.AND P2, PT, RZ, c[0x0][0x500], PT ;  /* 0x00014000ff007a0c */ /* 0x000fe20003f45070 */
[----:B------:R-:W-:Y:S01]  /*10150*/  IMAD.MOV.U32 R8, RZ, RZ, RZ ;  /* 0x000000ffff087224 */ /* 0x000fe200078e00ff */
[----:B------:R-:W-:Y:S01]  /*10160*/  ISETP.NE.AND.EX P1, PT, RZ, c[0x0][0x50c], PT, P0 ;  /* 0x00014300ff007a0c */ /* 0x000fe20003f25300 */
[----:B------:R-:W-:Y:S01]  /*10170*/  IMAD.MOV.U32 R20, RZ, RZ, c[0x0][0x388] ;  /* 0x0000e200ff147624 */ /* 0x000fe200078e00ff */
[----:B------:R-:W-:-:S02]  /*10180*/  ISETP.NE.AND.EX P2, PT, RZ, c[0x0][0x504], PT, P2 ;  /* 0x00014100ff007a0c */ /* 0x000fc40003f45320 */
[----:B---3--:R-:W-:Y:S01]  /*10190*/  SHF.R.S32.HI R0, RZ, 0x1f, R6 ;  /* 0x0000001fff007819 */ /* 0x008fe20000011406 */
[----:B------:R-:W-:-:S08]  /*101a0*/  IMAD.WIDE R4, R6, R4, c[0x0][0x500] ;  /* 0x0001400006047625 */ /* 0x000fd000078e0204 */
[----:B------:R-:W-:-:S04]  /*101b0*/  @P1 LEA R2, P0, R6, c[0x0][0x508], 0x2 ;  /* 0x0001420006021a11 */ /* 0x000fc800078010ff */
[----:B------:R-:W-:Y:S01]  /*101c0*/  @P1 LEA.HI.X R3, R6, c[0x0][0x50c], R0, 0x2, P0 ;  /* 0x0001430006031a11 */ /* 0x000fe200000f1400 */
[----:B------:R1:W5:Y:S04]  /*101d0*/  @P2 LDG.E R8, [R4.64] ;  /* 0x0000000604082981 */ /* 0x000368000c1e1900 */
[----:B------:R1:W5:Y:S01]  /*101e0*/  @P1 LDG.E R20, [R2.64] ;  /* 0x0000000602141981 */ /* 0x000362000c1e1900 */
[----:B--2---:R-:W-:-:S04]  /*101f0*/  ISETP.NE.AND P0, PT, R7, RZ, PT ;  /* 0x000000ff0700720c */ /* 0x004fc80003f05270 */
[----:B------:R-:W-:Y:S01]  /*10200*/  SEL R19, R7, c[0x0][0x3d4], P0 ;  /* 0x0000f50007137a07 */ /* 0x000fe20000000000 */
[----:B------:R-:W-:Y:S05]  /*10210*/  @P1 BRA `(.L_x_915) ;  /* 0x0000004000001947 */ /* 0x000fea0003800000 */
[----:B------:R-:W-:Y:S05]  /*10220*/  @!P2 BRA `(.L_x_915) ;  /* 0x000000300000a947 */ /* 0x000fea0003800000 */
[----:B-1----:R1:W2:Y:S04]  /*10230*/  LDG.E R2, [R4.64] ;  /* 0x0000000604027981 */ /* 0x0022a8000c1e1900 */
[----:B-1----:R-:W2:Y:S02]  /*10240*/  LDG.E R4, [R4.64+0x4] ;  /* 0x0000040604047981 */ /* 0x002ea4000c1e1900 */
[----:B--2--5:R-:W-:Y:S02]  /*10250*/  IADD3 R20, -R2, R4, RZ ;  /* 0x0000000402147210 */ /* 0x024fe40007ffe1ff */
.L_x_915:
        /* <DEDUP_REMOVED lines=57> */
.L_x_917:
[----:B------:R-:W-:Y:S05]  /*105f0*/  BSYNC B0 ;  /* 0x0000000000007941 */ /* 0x000fea0003800000 */
.L_x_916:
        /* <DEDUP_REMOVED lines=47> */
.L_x_967:
[----:B------:R-:W-:Y:S05]  /*108f0*/  BRA.DIV ~URZ, `(.L_x_919) ;  /* 0x000022a27f007947 */ /* 0x000fea000b800000 */
[----:B------:R3:W4:Y:S02]  /*10900*/  SHFL.IDX PT, R0, R15, RZ, 0x181f ;  /* 0x00181fff0f007589 */ /* 0x00072400000e0000 */
.L_x_968:
[----:B------:R-:W5:Y:S01]  /*10910*/  LDL.64 R2, [R1+0x70] ;  /* 0x0000700001027983 */ /* 0x000f620000100a00 */
[----:B------:R-:W-:Y:S01]  /*10920*/  IMAD R12, R20, c[0x0][0x4e8], RZ ;  /* 0x00013a00140c7a24 */ /* 0x000fe200078e02ff */
[----:B------:R-:W-:Y:S01]  /*10930*/  BSSY B0, `(.L_x_920) ;  /* 0x0000019000007945 */ /* 0x000fe20003800000 */
[----:B------:R-:W-:-:S03]  /*10940*/  SHF.R.S32.HI R17, RZ, 0x1f, R14 ;  /* 0x0000001fff117819 */ /* 0x000fc6000001140e */
[----:B------:R-:W-:Y:S02]  /*10950*/  ISETP.GE.AND P0, PT, R13, R12, PT ;  /* 0x0000000c0d00720c */ /* 0x000fe40003f06270 */
[----:B-----5:R-:W-:-:S11]  /*10960*/  SHF.R.S32.HI R16, RZ, 0x1f, R2 ;  /* 0x0000001fff107819 */ /* 0x020fd60000011402 */
[----:B------:R-:W-:Y:S05]  /*10970*/  @P0 BRA `(.L_x_921) ;  /* 0x0000014000000947 */ /* 0x000fea0003800000 */
[----:B------:R-:W5:Y:S04]  /*10980*/  LDL R21, [R1+0x8c] ;  /* 0x00008c0001157983 */ /* 0x000f680000100800 */
[----:B---3--:R-:W3:Y:S04]  /*10990*/  LDL R18, [R1+0x90] ;  /* 0x0000900001127983 */ /* 0x008ee80000100800 */
[----:B----4-:R-:W4:Y:S04]  /*109a0*/  LDL R22, [R1+0xa4] ;  /* 0x0000a40001167983 */ /* 0x010f280000100800 */
[----:B--2---:R-:W2:Y:S01]  /*109b0*/  LDL R19, [R1+0xa0] ;  /* 0x0000a00001137983 */ /* 0x004ea20000100800 */
[----:B------:R-:W-:-:S02]  /*109c0*/  ISETP.GE.AND P3, PT, R2, c[0x0][0x3c8], PT ;  /* 0x0000f20002007a0c */ /* 0x000fc40003f66270 */
[----:B------:R-:W-:-:S11]  /*109d0*/  ISETP.GE.AND P2, PT, R14, c[0x0][0x3c8], PT ;  /* 0x0000f2000e007a0c */ /* 0x000fd60003f46270 */
[-C--:B------:R-:W-:Y:S02]  /*109e0*/  @!P3 LEA R8, P4, R2, R0.reuse, 0x1 ;  /* 0x000000000208b211 */ /* 0x080fe400078808ff */
[----:B------:R-:W-:Y:S02]  /*109f0*/  @!P2 LEA R6, P6, R14, R0, 0x1 ;  /* 0x000000000e06a211 */ /* 0x000fe400078c08ff */
[-C--:B------:R-:W-:Y:S02]  /*10a00*/  @!P3 LEA.HI.X R9, R2, R10.reuse, R16, 0x1, P4 ;  /* 0x0000000a0209b211 */ /* 0x080fe400020f0c10 */
[----:B------:R-:W-:-:S03]  /*10a10*/  @!P2 LEA.HI.X R7, R14, R10, R17, 0x1, P6 ;  /* 0x0000000a0e07a211 */ /* 0x000fc600030f0c11 */
[----:B------:R1:W-:Y:S04]  /*10a20*/  @!P3 ST.E.128 [R8.64], RZ ;  /* 0x000000ff0800b985 */ /* 0x0003e8000c101d06 */
[----:B------:R1:W-:Y:S01]  /*10a30*/  @!P2 ST.E.128 [R6.64], RZ ;  /* 0x000000ff0600a985 */ /* 0x0003e2000c101d06 */
[----:B-----5:R-:W-:Y:S02]  /*10a40*/  ISETP.GE.AND P1, PT, R21, c[0x0][0x3c8], PT ;  /* 0x0000f20015007a0c */ /* 0x020fe40003f26270 */
[----:B---3--:R-:W-:-:S11]  /*10a50*/  ISETP.GE.AND P0, PT, R18, c[0x0][0x3c8], PT ;  /* 0x0000f20012007a0c */ /* 0x008fd60003f06270 */
[CC--:B------:R-:W-:Y:S02]  /*10a60*/  @!P1 LEA R4, P5, R21.reuse, R0.reuse, 0x1 ;  /* 0x0000000015049211 */ /* 0x0c0fe400078a08ff */
[C---:B------:R-:W-:Y:S02]  /*10a70*/  @!P0 LEA R2, P4, R18.reuse, R0, 0x1 ;  /* 0x0000000012028211 */ /* 0x040fe400078808ff */
[-C--:B----4-:R-:W-:Y:S02]  /*10a80*/  @!P1 LEA.HI.X R5, R21, R10.reuse, R22, 0x1, P5 ;  /* 0x0000000a15059211 */ /* 0x090fe400028f0c16 */
[----:B--2---:R-:W-:-:S03]  /*10a90*/  @!P0 LEA.HI.X R3, R18, R10, R19, 0x1, P4 ;  /* 0x0000000a12038211 */ /* 0x004fc600020f0c13 */
[----:B------:R1:W-:Y:S04]  /*10aa0*/  @!P1 ST.E.128 [R4.64], RZ ;  /* 0x000000ff04009985 */ /* 0x0003e8000c101d06 */
[----:B------:R1:W-:Y:S02]  /*10ab0*/  @!P0 ST.E.128 [R2.64], RZ ;  /* 0x000000ff02008985 */ /* 0x0003e4000c101d06 */
.L_x_921:
[----:B------:R-:W-:Y:S05]  /*10ac0*/  BSYNC B0 ;  /* 0x0000000000007941 */ /* 0x000fea0003800000 */
.L_x_920:
[----:B------:R-:W-:Y:S05]  /*10ad0*/  BRA.DIV ~URZ, `(.L_x_922) ;  /* 0x000021227f007947 */ /* 0x000fea000b800000 */
[----:B--2---:R2:W1:Y:S04]  /*10ae0*/  SHFL.IDX PT, R10, R11, 0x1, 0x181f ;  /* 0x00381f000b0a7f89 */ /* 0x00446800000e0000 */
[----:B----4-:R2:W4:Y:S02]  /*10af0*/  SHFL.IDX PT, R0, R15, 0x1, 0x181f ;  /* 0x00381f000f007f89 */ /* 0x01052400000e0000 */
.L_x_969:
[----:B-1----:R-:W-:Y:S01]  /*10b00*/  IADD3 R2, R13, 0x20, RZ ;  /* 0x000000200d027810 */ /* 0x002fe20007ffe0ff */
[----:B------:R-:W-:Y:S03]  /*10b10*/  BSSY B0, `(.L_x_923) ;  /* 0x0000018000007945 */ /* 0x000fe60003800000 */
[----:B------:R-:W-:-:S13]  /*10b20*/  ISETP.GE.AND P0, PT, R2, R12, PT ;  /* 0x0000000c0200720c */ /* 0x000fda0003f06270 */
[----:B------:R-:W-:Y:S05]  /*10b30*/  @P0 BRA `(.L_x_924) ;  /* 0x0000015000000947 */ /* 0x000fea0003800000 */
[----:B------:R-:W5:Y:S04]  /*10b40*/  LDL.64 R22, [R1+0x70] ;  /* 0x0000700001167983 */ /* 0x000f680000100a00 */
[----:B--2---:R-:W2:Y:S04]  /*10b50*/  LDL R20, [R1+0x8c] ;  /* 0x00008c0001147983 */ /* 0x004ea80000100800 */
[----:B---3--:R-:W3:Y:S04]  /*10b60*/  LDL R18, [R1+0x90] ;  /* 0x0000900001127983 */ /* 0x008ee80000100800 */
[----:B----4-:R-:W4:Y:S04]  /*10b70*/  LDL R21, [R1+0xa4] ;  /* 0x0000a40001157983 */ /* 0x010f280000100800 */
[----:B------:R-:W4:Y:S01]  /*10b80*/  LDL R19, [R1+0xa0] ;  /* 0x0000a00001137983 */ /* 0x000f220000100800 */
[----:B------:R-:W-:-:S13]  /*10b90*/  ISETP.GE.AND P2, PT, R14, c[0x0][0x3c8], PT ;  /* 0x0000f2000e007a0c */ /* 0x000fda0003f46270 */
[----:B------:R-:W-:-:S04]  /*10ba0*/  @!P2 LEA R6, P6, R14, R0, 0x1 ;  /* 0x000000000e06a211 */ /* 0x000fc800078c08ff */
[----:B------:R-:W-:Y:S02]  /*10bb0*/  @!P2 LEA.HI.X R7, R14, R10, R17, 0x1, P6 ;  /* 0x0000000a0e07a211 */ /* 0x000fe400030f0c11 */
[----:B-----5:R-:W-:Y:S02]  /*10bc0*/  ISETP.GE.AND P3, PT, R22, c[0x0][0x3c8], PT ;  /* 0x0000f20016007a0c */ /* 0x020fe40003f66270 */
        /* <DEDUP_REMOVED lines=8> */
[----:B------:R1:W-:Y:S04]  /*10c50*/  @!P3 ST.E.128 [R8.64], RZ ;  /* 0x000000ff0800b985 */ /* 0x0003e8000c101d06 */
[----:B------:R1:W-:Y:S04]  /*10c60*/  @!P2 ST.E.128 [R6.64], RZ ;  /* 0x000000ff0600a985 */ /* 0x0003e8000c101d06 */
[----:B------:R1:W-:Y:S04]  /*10c70*/  @!P1 ST.E.128 [R4.64], RZ ;  /* 0x000000ff04009985 */ /* 0x0003e8000c101d06 */
[----:B------:R1:W-:Y:S02]  /*10c80*/  @!P0 ST.E.128 [R2.64], RZ ;  /* 0x000000ff02008985 */ /* 0x0003e4000c101d06 */
.L_x_924:
[----:B------:R-:W-:Y:S05]  /*10c90*/  BSYNC B0 ;  /* 0x0000000000007941 */ /* 0x000fea0003800000 */
.L_x_923:
[----:B------:R-:W-:Y:S05]  /*10ca0*/  BRA.DIV ~URZ, `(.L_x_925) ;  /* 0x000020127f007947 */ /* 0x000fea000b800000 */
[----:B------:R1:W2:Y:S02]  /*10cb0*/  SHFL.IDX PT, R10, R11, 0x2, 0x181f ;  /* 0x00581f000b0a7f89 */ /* 0x0002a400000e0000 */
.L_x_970:
[----:B------:R-:W-:Y:S05]  /*10cc0*/  BRA.DIV ~URZ, `(.L_x_926) ;  /* 0x000020627f007947 */ /* 0x000fea000b800000 */
[----:B----4-:R4:W1:Y:S02]  /*10cd0*/  SHFL.IDX PT, R0, R15, 0x2, 0x181f ;  /* 0x00581f000f007f89 */ /* 0x01086400000e0000 */
.L_x_971:
        /* <DEDUP_REMOVED lines=21> */
[----:B------:R1:W-:Y:S04]  /*10e30*/  @!P3 ST.E.128 [R8.64], RZ ;  /* 0x000000ff0800b985 */ /* 0x0003e8000c101d06 */
[----:B------:R1:W-:Y:S04]  /*10e40*/  @!P2 ST.E.128 [R6.64], RZ ;  /* 0x000000ff0600a985 */ /* 0x0003e8000c101d06 */
[----:B------:R1:W-:Y:S04]  /*10e50*/  @!P1 ST.E.128 [R4.64], RZ ;  /* 0x000000ff04009985 */ /* 0x0003e8000c101d06 */
[----:B------:R1:W-:Y:S02]  /*10e60*/  @!P0 ST.E.128 [R2.64], RZ ;  /* 0x000000ff02008985 */ /* 0x0003e4000c101d06 */
.L_x_928:
[----:B------:R-:W-:Y:S05]  /*10e70*/  BSYNC B0 ;  /* 0x0000000000007941 */ /* 0x000fea0003800000 */
.L_x_927:
[----:B------:R-:W-:Y:S05]  /*10e80*/  BRA.DIV ~URZ, `(.L_x_929) ;  /* 0x00001f027f007947 */ /* 0x000fea000b800000 */
[----:B--2---:R2:W1:Y:S04]  /*10e90*/  SHFL.IDX PT, R10, R11, 0x3, 0x181f ;  /* 0x00781f000b0a7f89 */ /* 0x00446800000e0000 */
[----:B------:R2:W3:Y:S02]  /*10ea0*/  SHFL.IDX PT, R0, R15, 0x3, 0x181f ;  /* 0x00781f000f007f89 */ /* 0x0004e400000e0000 */
.L_x_972:
[----:B-1----:R-:W-:-:S04]  /*10eb0*/  IADD3 R2, R13, 0x60, RZ ;  /* 0x000000600d027810 */ /* 0x002fc80007ffe0ff */
        /* <DEDUP_REMOVED lines=16> */
[C---:B------:R-:W-:Y:S02]  /*10fc0*/  @!P0 LEA R2, P4, R11.reuse, R0, 0x1 ;  /* 0x000000000b028211 */ /* 0x040fe400078808ff */
[-C--:B---3--:R-:W-:Y:S02]  /*10fd0*/  @!P1 LEA.HI.X R5, R18, R10.reuse, R19, 0x1, P5 ;  /* 0x0000000a12059211 */ /* 0x088fe400028f0c13 */
[----:B------:R-:W-:Y:S01]  /*10fe0*/  @!P0 LEA.HI.X R3, R11, R10, R15, 0x1, P4 ;  /* 0x0000000a0b038211 */ /* 0x000fe200020f0c0f */
[----:B------:R1:W-:Y:S04]  /*10ff0*/  @!P3 ST.E.128 [R8.64], RZ ;  /* 0x000000ff0800b985 */ /* 0x0003e8000c101d06 */
[----:B------:R1:W-:Y:S04]  /*11000*/  @!P2 ST.E.128 [R6.64], RZ ;  /* 0x000000ff0600a985 */ /* 0x0003e8000c101d06 */
[----:B------:R1:W-:Y:S04]  /*11010*/  @!P1 ST.E.128 [R4.64], RZ ;  /* 0x000000ff04009985 */ /* 0x0003e8000c101d06 */
[----:B------:R1:W-:Y:S02]  /*11020*/  @!P0 ST.E.128 [R2.64], RZ ;  /* 0x000000ff02008985 */ /* 0x0003e4000c101d06 */
.L_x_909:
[----:B------:R-:W-:Y:S05]  /*11030*/  BSYNC B1 ;  /* 0x0000000000017941 */ /* 0x000fea0003800000 */
.L_x_893:
[----:B-1-34-:R-:W3:Y:S02]  /*11040*/  LDL R0, [R1+0xd0] ;  /* 0x0000d00001007983 */ /* 0x01aee40000100800 */
[----:B---3--:R-:W-:-:S13]  /*11050*/  ISETP.NE.AND P0, PT, R0, RZ, PT ;  /* 0x000000ff0000720c */ /* 0x008fda0003f05270 */
[----:B------:R-:W-:Y:S01]  /*11060*/  @P0 WARPSYNC 0xffffffff ;  /* 0xffffffff00000948 */ /* 0x000fe20003800000 */
[----:B------:R-:W-:Y:S06]  /*11070*/  @P0 BAR.SYNC.DEFER_BLOCKING 0x5, 0x100 ;  /* 0x0144000000000b1d */ /* 0x000fec0000010000 */
[----:B------:R-:W1:Y:S04]  /*11080*/  @P0 LDS.128 R4, [0x1a080] ;  /* 0x01a08000ff040984 */ /* 0x000e680000000c00 */
[----:B-1----:R1:W-:Y:S04]  /*11090*/  @P0 STL.64 [R1+0x78], R4 ;  /* 0x0000780401000387 */ /* 0x0023e80000100a00 */
[----:B------:R1:W-:Y:S04]  /*110a0*/  @P0 STL.64 [R1+0x80], R6 ;  /* 0x0000800601000387 */ /* 0x0003e80000100a00 */
[----:B------:R-:W-:Y:S06]  /*110b0*/  @P0 BAR.ARV 0x4, 0x100 ;  /* 0x0104000000000b1d */ /* 0x000fec0000002000 */
[----:B------:R-:W-:Y:S05]  /*110c0*/  @P0 BRA `(.L_x_930) ;  /* 0x0000105000000947 */ /* 0x000fea0003800000 */
[----:B------:R-:W3:Y:S01]  /*110d0*/  S2R R0, SR_TID.X ;  /* 0x0000000000007919 */ /* 0x000ee20000002100 */
[----:B-1----:R-:W-:Y:S01]  /*110e0*/  IMAD.MOV.U32 R7, RZ, RZ, RZ ;  /* 0x000000ffff077224 */ /* 0x002fe200078e00ff */
[----:B--23--:R-:W-:-:S04]  /*110f0*/  LOP3.LUT R14, R0, 0x1f, RZ, 0xc0, !PT ;  /* 0x0000001f000e7812 */ /* 0x00cfc800078ec0ff */
[----:B------:R-:W-:Y:S01]  /*11100*/  ISETP.NE.AND P6, PT, R14, 0x1f, PT ;  /* 0x0000001f0e00780c */ /* 0x000fe20003fc5270 */
[----:B------:R-:W-:Y:S10]  /*11110*/  BRA.DIV ~URZ, `(.L_x_931) ;  /* 0x00001d327f007947 */ /* 0x000ff4000b800000 */
[----:B------:R1:W2:Y:S02]  /*11120*/  SHFL.IDX PT, R9, R103, RZ, 0x1f ;  /* 0x00001fff67097589 */ /* 0x0002a400000e0000 */
.L_x_973:
[----:B------:R-:W-:Y:S05]  /*11130*/  BRA.DIV ~URZ, `(.L_x_932) ;  /* 0x00001d827f007947 */ /* 0x000fea000b800000 */
[----:B------:R3:W4:Y:S02]  /*11140*/  SHFL.IDX PT, R8, R103, 0x1, 0x1f ;  /* 0x00201f0067087f89 */ /* 0x00072400000e0000 */
.L_x_974:
        /* <DEDUP_REMOVED lines=19> */
.L_x_975:
        /* <DEDUP_REMOVED lines=16> */
.L_x_976:
[----:B---3--:R-:W-:Y:S01]  /*11380*/  IMAD R0, R0, c[0x0][0x538], RZ ;  /* 0x00014e0000007a24 */ /* 0x008fe200078e02ff */
[----:B------:R-:W-:Y:S04]  /*11390*/  BSSY B1, `(.L_x_935) ;  /* 0x00000cf000017945 */ /* 0x000fe80003800000 */
[----:B----4-:R-:W-:-:S04]  /*113a0*/  IADD3 R8, R0, R8, RZ ;  /* 0x0000000800087210 */ /* 0x010fc80007ffe0ff */
[----:B--2---:R-:W-:-:S13]  /*113b0*/  ISETP.GT.AND P0, PT, R8, R9, PT ;  /* 0x000000090800720c */ /* 0x004fda0003f04270 */
[----:B------:R-:W-:Y:S05]  /*113c0*/  @P0 BRA `(.L_x_936) ;  /* 0x0000025000000947 */ /* 0x000fea0003800000 */
.L_x_940:
        /* <DEDUP_REMOVED lines=17> */
.L_x_977:
        /* <DEDUP_REMOVED lines=16> */
.L_x_978:
[----:B--2---:R-:W-:-:S05]  /*115e0*/  IMAD R0, R0, c[0x0][0x538], RZ ;  /* 0x00014e0000007a24 */ /* 0x004fca00078e02ff */
[----:B------:R-:W-:-:S04]  /*115f0*/  IADD3 R8, R0, R8, RZ ;  /* 0x0000000800087210 */ /* 0x000fc80007ffe0ff */
[----:B------:R-:W-:-:S13]  /*11600*/  ISETP.GT.AND P0, PT, R8, R9, PT ;  /* 0x000000090800720c */ /* 0x000fda0003f04270 */
[----:B-1----:R-:W-:Y:S05]  /*11610*/  @!P0 BRA `(.L_x_940) ;  /* 0xfffffdb000008947 */ /* 0x002fea000383ffff */
.L_x_936:
[----:B------:R-:W-:-:S05]  /*11620*/  IADD3 R11, -R0, R8, RZ ;  /* 0x00000008000b7210 */ /* 0x000fca0007ffe1ff */
[----:B------:R-:W-:-:S05]  /*11630*/  IMAD R0, R4, c[0x0][0x538], R11 ;  /* 0x00014e0004007a24 */ /* 0x000fca00078e020b */
[----:B------:R-:W-:Y:S01]  /*11640*/  ISETP.GT.AND P0, PT, R0, R9, PT ;  /* 0x000000090000720c */ /* 0x000fe20003f04270 */
[----:B------:R-:W-:-:S12]  /*11650*/  BRA.DIV ~URZ, `(.L_x_941) ;  /* 0x00001ca27f007947 */ /* 0x000fd8000b800000 */
[----:B------:R-:W-:-:S03]  /*11660*/  VOTE.ANY R10, PT, !P0 ;  /* 0x00000000000a7806 */ /* 0x000fc600040e0100 */
.L_x_979:
[----:B------:R-:W2:Y:S01]  /*11670*/  LDL.LU R0, [R1+0x84] ;  /* 0x0000840001007983 */ /* 0x000ea20000300800 */
[----:B------:R-:W2:Y:S02]  /*11680*/  POPC R8, R10 ;  /* 0x0000000a00087309 */ /* 0x000ea40000000000 */
[----:B--2---:R-:W-:-:S05]  /*11690*/  IADD3 R0, R8, R0, RZ ;  /* 0x0000000008007210 */ /* 0x004fca0007ffe0ff */
[----:B------:R2:W-:Y:S01]  /*116a0*/  STL [R1+0x84], R0 ;  /* 0x0000840001007387 */ /* 0x0005e20000100800 */
[----:B------:R-:W-:Y:S05]  /*116b0*/  BRA.DIV ~URZ, `(.L_x_942) ;  /* 0x00001c927f007947 */ /* 0x000fea000b800000 */
[----:B------:R3:W4:Y:S04]  /*116c0*/  SHFL.IDX PT, R12, R6, R8, 0x1f ;  /* 0x00001f08060c7589 */ /* 0x00072800000e0000 */
[----:B------:R3:W1:Y:S02]  /*116d0*/  SHFL.IDX PT, R7, R7, R8, 0x1f ;  /* 0x00001f0807077589 */ /* 0x00066400000e0000 */
.L_x_980:
[----:B------:R-:W-:Y:S01]  /*116e0*/  ISETP.NE.AND P0, PT, R10, RZ, PT ;  /* 0x000000ff0a00720c */ /* 0x000fe20003f05270 */
[----:B------:R-:W-:-:S12]  /*116f0*/  BSSY B0, `(.L_x_943) ;  /* 0x0000005000007945 */ /* 0x000fd80003800000 */
[----:B------:R-:W-:Y:S05]  /*11700*/  @!P0 BRA `(.L_x_944) ;  /* 0x0000003000008947 */ /* 0x000fea0003800000 */
[----:B------:R-:W-:Y:S01]  /*11710*/  IADD3 R3, R8, -0x1, RZ ;  /* 0xffffffff08037810 */ /* 0x000fe20007ffe0ff */
[----:B------:R-:W-:Y:S05]  /*11720*/  BRA.DIV ~URZ, `(.L_x_945) ;  /* 0x00001cf27f007947 */ /* 0x000fea000b800000 */
[----:B------:R2:W3:Y:S02]  /*11730*/  SHFL.IDX PT, R13, R4, R3, 0x1f ;  /* 0x00001f03040d7589 */ /* 0x0004e400000e0000 */
.L_x_944:
[----:B------:R-:W-:Y:S05]  /*11740*/  BSYNC B0 ;  /* 0x0000000000007941 */ /* 0x000fea0003800000 */
.L_x_943:
        /* <DEDUP_REMOVED lines=68> */
.L_x_947:
        /* <DEDUP_REMOVED lines=69> */
.L_x_948:
[----:B------:R-:W-:Y:S05]  /*11fe0*/  BSYNC B0 ;  /* 0x0000000000007941 */ /* 0x000fea0003800000 */
.L_x_946:
[----:B------:R-:W-:-:S04]  /*11ff0*/  LOP3.LUT R2, RZ, R2, RZ, 0x33, !PT ;  /* 0x00000002ff027212 */ /* 0x000fc800078e33ff */
[----:B-1----:R-:W-:-:S05]  /*12000*/  IADD3 R0, R2, R12, RZ ;  /* 0x0000000c02007210 */ /* 0x002fca0007ffe0ff */
[----:B------:R1:W-:Y:S01]  /*12010*/  STL [R1+0x7c], R0 ;  /* 0x00007c0001007387 */ /* 0x0003e20000100800 */
[----:B------:R-:W-:Y:S05]  /*12020*/  BRA `(.L_x_949) ;  /* 0x0000005000007947 */ /* 0x000fea0003800000 */
.L_x_937:
[----:B------:R-:W-:Y:S01]  /*12030*/  MOV R0, c[0x0][0x53c] ;  /* 0x00014f0000007a02 */ /* 0x000fe20000000f00 */
[----:B------:R2:W-:Y:S04]  /*12040*/  STL [R1+0x78], R9 ;  /* 0x0000780901007387 */ /* 0x0005e80000100800 */
[----:B------:R2:W-:Y:S04]  /*12050*/  STL [R1+0x7c], RZ ;  /* 0x00007cff01007387 */ /* 0x0005e80000100800 */
[----:B------:R2:W-:Y:S04]  /*12060*/  STL [R1+0x80], RZ ;  /* 0x000080ff01007387 */ /* 0x0005e80000100800 */
[----:B------:R2:W-:Y:S02]  /*12070*/  STL [R1+0x84], R0 ;  /* 0x0000840001007387 */ /* 0x0005e40000100800 */
.L_x_949:
[----:B------:R-:W-:Y:S05]  /*12080*/  BSYNC B1 ;  /* 0x0000000000017941 */ /* 0x000fea0003800000 */
.L_x_935:
        /* <DEDUP_REMOVED lines=9> */
.L_x_930:
[----:B--2---:R-:W2:Y:S02]  /*12120*/  LDL R0, [R1+0x84] ;  /* 0x0000840001007983 */ /* 0x004ea40000100800 */
[----:B--2---:R-:W-:-:S13]  /*12130*/  ISETP.GE.AND P0, PT, R0, c[0x0][0x53c], PT ;  /* 0x00014f0000007a0c */ /* 0x004fda0003f06270 */
[----:B-1----:R-:W-:Y:S01]  /*12140*/  @P0 CALL.REL.NOINC `(.L_x_950) ;  /* 0x0000001000000944 */ /* 0x002fe20003c00000 */
[----:B------:R-:W-:Y:S05]  /*12150*/  BRA `(.L_x_951) ;  /* 0xfffef7c000007947 */ /* 0x000fea000383ffff */
.L_x_950:
[----:B------:R-:W-:Y:S05]  /*12160*/  EXIT ;  /* 0x000000000000794d */ /* 0x000fea0003800000 */
.L_x_859:
[----:B------:R-:W-:Y:S01]  /*12170*/  IMAD.MOV.U32 R0, RZ, RZ, R5 ;  /* 0x000000ffff007224 */ /* 0x000fe200078e0005 */
[----:B------:R-:W-:Y:S02]  /*12180*/  MOV R2, 0x1 ;  /* 0x0000000100027802 */ /* 0x000fe40000000f00 */
[----:B------:R-:W-:Y:S02]  /*12190*/  MOV R3, 0x121b0 ;  /* 0x000121b000037802 */ /* 0x000fe40000000f00 */
[----:B------:R-:W-:Y:S05]  /*121a0*/  CALL.REL.NOINC `($__internal_20_$__cuda_sm70_shflsync_up_p) ;  /* 0x0000137000007944 */ /* 0x000fea0003c00000 */
[----:B------:R-:W-:Y:S01]  /*121b0*/  MOV R0, R4 ;  /* 0x0000000400007202 */ /* 0x000fe20000000f00 */
[----:B------:R-:W-:Y:S05]  /*121c0*/  BRA `(.L_x_952) ;  /* 0xfffee29000007947 */ /* 0x000fea000383ffff */
.L_x_860:
[----:B------:R-:W-:Y:S01]  /*121d0*/  IMAD.MOV.U32 R0, RZ, RZ, R5 ;  /* 0x000000ffff007224 */ /* 0x000fe200078e0005 */
[----:B------:R-:W-:Y:S02]  /*121e0*/  MOV R2, 0x2 ;  /* 0x0000000200027802 */ /* 0x000fe40000000f00 */
[----:B------:R-:W-:Y:S02]  /*121f0*/  MOV R3, 0x12210 ;  /* 0x0001221000037802 */ /* 0x000fe40000000f00 */
[----:B------:R-:W-:Y:S05]  /*12200*/  CALL.REL.NOINC `($__internal_20_$__cuda_sm70_shflsync_up_p) ;  /* 0x0000131000007944 */ /* 0x000fea0003c00000 */
[----:B------:R-:W-:Y:S01]  /*12210*/  SEL R0, R4, RZ, P4 ;  /* 0x000000ff04007207 */ /* 0x000fe20002000000 */
[----:B------:R-:W-:Y:S01]  /*12220*/  IMAD.MOV.U32 R2, RZ, RZ, 0x4 ;  /* 0x00000004ff027424 */ /* 0x000fe200078e00ff */
[----:B------:R-:W-:-:S03]  /*12230*/  MOV R3, 0x12260 ;  /* 0x0001226000037802 */ /* 0x000fc60000000f00 */
[----:B------:R-:W-:Y:S02]  /*12240*/  IMAD.IADD R0, R5, 0x1, R0 ;  /* 0x0000000105007824 */ /* 0x000fe400078e0200 */
        /* <DEDUP_REMOVED lines=14> */
[----:B------:R-:W-:Y:S01]  /*12330*/  IMAD.IADD R4, R0, 0x1, R4 ;  /* 0x0000000100047824 */ /* 0x000fe200078e0204 */
[----:B------:R-:W-:-:S03]  /*12340*/  MOV R0, 0x1f ;  /* 0x0000001f00007802 */ /* 0x000fc60000000f00 */
[----:B------:R-:W-:Y:S02]  /*12350*/  IMAD.MOV.U32 R5, RZ, RZ, R4 ;  /* 0x000000ffff057224 */ /* 0x000fe400078e0004 */
[----:B------:R-:W-:Y:S05]  /*12360*/  CALL.REL.NOINC `($__internal_19_$__cuda_sm70_shflsync_idx_p) ;  /* 0x0000116000007944 */ /* 0x000fea0003c00000 */
[----:B------:R-:W-:Y:S05]  /*12370*/  BRA `(.L_x_953) ;  /* 0xfffee1e000007947 */ /* 0x000fea000383ffff */
.L_x_862:
[----:B------:R-:W-:Y:S02]  /*12380*/  SEL R0, RZ, 0x1, P0 ;  /* 0x00000001ff007807 */ /* 0x000fe40000000000 */
[----:B------:R-:W-:Y:S02]  /*12390*/  MOV R2, 0x123b0 ;  /* 0x000123b000027802 */ /* 0x000fe40000000f00 */
[----:B------:R-:W-:Y:S05]  /*123a0*/  CALL.REL.NOINC `($__internal_21_$__cuda_sm70_votesync_ballot) ;  /* 0x000011e000007944 */ /* 0x000fea0003c00000 */
[----:B------:R-:W-:Y:S01]  /*123b0*/  MOV R10, R0 ;  /* 0x00000000000a7202 */ /* 0x000fe20000000f00 */
[----:B------:R-:W-:Y:S05]  /*123c0*/  BRA `(.L_x_954) ;  /* 0xfffee22000007947 */ /* 0x000fea000383ffff */
.L_x_863:
[----:B------:R-:W-:Y:S01]  /*123d0*/  IMAD.MOV.U32 R5, RZ, RZ, R9 ;  /* 0x000000ffff057224 */ /* 0x000fe200078e0009 */
[----:B------:R-:W-:Y:S01]  /*123e0*/  MOV R3, R6 ;  /* 0x0000000600037202 */ /* 0x000fe20000000f00 */
[----:B-1----:R-:W-:Y:S01]  /*123f0*/  IMAD.MOV.U32 R0, RZ, RZ, 0x1f ;  /* 0x0000001fff007424 */ /* 0x002fe200078e00ff */
[----:B------:R-:W-:Y:S02]  /*12400*/  MOV R2, 0x12420 ;  /* 0x0001242000027802 */ /* 0x000fe40000000f00 */
[----:B------:R-:W-:Y:S05]  /*12410*/  CALL.REL.NOINC `($__internal_19_$__cuda_sm70_shflsync_idx_p) ;  /* 0x000010b000007944 */ /* 0x000fea0003c00000 */
[----:B------:R-:W-:Y:S01]  /*12420*/  IMAD.MOV.U32 R12, RZ, RZ, R0 ;  /* 0x000000ffff0c7224 */ /* 0x000fe200078e0000 */
[----:B------:R-:W-:Y:S01]  /*12430*/  MOV R5, R8 ;  /* 0x0000000800057202 */ /* 0x000fe20000000f00 */
[----:B------:R-:W-:Y:S01]  /*12440*/  IMAD.MOV.U32 R7, RZ, RZ, RZ ;  /* 0x000000ffff077224 */ /* 0x000fe200078e00ff */
[----:B------:R-:W-:Y:S01]  /*12450*/  MOV R3, R6 ;  /* 0x0000000600037202 */ /* 0x000fe20000000f00 */
[----:B------:R-:W-:Y:S01]  /*12460*/  IMAD.MOV.U32 R0, RZ, RZ, 0x1f ;  /* 0x0000001fff007424 */ /* 0x000fe200078e00ff */
[----:B------:R-:W-:-:S02]  /*12470*/  MOV R2, 0x12490 ;  /* 0x0001249000027802 */ /* 0x000fc40000000f00 */
[----:B------:R-:W-:Y:S05]  /*12480*/  CALL.REL.NOINC `($__internal_19_$__cuda_sm70_shflsync_idx_p) ;  /* 0x0000104000007944 */ /* 0x000fea0003c00000 */
[----:B------:R-:W-:Y:S01]  /*12490*/  MOV R9, R0 ;  /* 0x0000000000097202 */ /* 0x000fe20000000f00 */
[----:B------:R-:W-:Y:S05]  /*124a0*/  BRA `(.L_x_955) ;  /* 0xfffee1b000007947 */ /* 0x000fea000383ffff */
.L_x_866:
[----:B------:R-:W-:Y:S01]  /*124b0*/  IMAD.MOV.U32 R5, RZ, RZ, R4 ;  /* 0x000000ffff057224 */ /* 0x000fe200078e0004 */
[----:B-1----:R-:W-:-:S02]  /*124c0*/  MOV R0, 0x1f ;  /* 0x0000001f00007802 */ /* 0x002fc40000000f00 */
[----:B------:R-:W-:Y:S02]  /*124d0*/  MOV R2, 0x124f0 ;  /* 0x000124f000027802 */ /* 0x000fe40000000f00 */
[----:B--234-:R-:W-:Y:S05]  /*124e0*/  CALL.REL.NOINC `($__internal_19_$__cuda_sm70_shflsync_idx_p) ;  /* 0x00000fe000007944 */ /* 0x01cfea0003c00000 */
[----:B------:R-:W-:Y:S01]  /*124f0*/  MOV R7, R0 ;  /* 0x0000000000077202 */ /* 0x000fe20000000f00 */
[----:B------:R-:W-:Y:S05]  /*12500*/  BRA `(.L_x_865) ;  /* 0xfffee1b000007947 */ /* 0x000fea000383ffff */
.L_x_889:
[----:B------:R1:W5:Y:S01]  /*12510*/  LDL R2, [R1+0x38] ;  /* 0x0000380001027983 */ /* 0x0003620000100800 */
[----:B------:R-:W-:Y:S02]  /*12520*/  MOV R5, 0x2 ;  /* 0x0000000200057802 */ /* 0x000fe40000000f00 */
[----:B------:R-:W-:Y:S02]  /*12530*/  MOV R3, 0x12550 ;  /* 0x0001255000037802 */ /* 0x000fe40000000f00 */
[----:B-1---5:R-:W-:Y:S05]  /*12540*/  CALL.REL.NOINC `($__internal_18_$__cuda_sm70_shflsync_bfly_p) ;  /* 0x00000f3000007944 */ /* 0x022fea0003c00000 */
[----:B------:R-:W-:Y:S01]  /*12550*/  MOV R0, R5 ;  /* 0x0000000500007202 */ /* 0x000fe20000000f00 */
[----:B------:R-:W-:Y:S05]  /*12560*/  BRA `(.L_x_956) ;  /* 0xffff9f5000007947 */ /* 0x000fea000383ffff */
.L_x_890:
[----:B------:R-:W-:Y:S01]  /*12570*/  IMAD.MOV.U32 R2, RZ, RZ, R0 ;  /* 0x000000ffff027224 */ /* 0x000fe200078e0000 */
[----:B------:R-:W-:Y:S02]  /*12580*/  MOV R5, 0x1 ;  /* 0x0000000100057802 */ /* 0x000fe40000000f00 */
[----:B------:R-:W-:Y:S02]  /*12590*/  MOV R3, 0x125b0 ;  /* 0x000125b000037802 */ /* 0x000fe40000000f00 */
[----:B-----5:R-:W-:Y:S05]  /*125a0*/  CALL.REL.NOINC `($__internal_18_$__cuda_sm70_shflsync_bfly_p) ;  /* 0x00000ed000007944 */ /* 0x020fea0003c00000 */
[----:B------:R1:W5:Y:S01]  /*125b0*/  LDL R2, [R1+0x34] ;  /* 0x0000340001027983 */ /* 0x0003620000100800 */
[----:B------:R-:W-:Y:S01]  /*125c0*/  FADD.FTZ R0, R0, R5 ;  /* 0x0000000500007221 */ /* 0x000fe20000010000 */
[----:B------:R-:W-:-:S02]  /*125d0*/  MOV R5, 0x2 ;  /* 0x0000000200057802 */ /* 0x000fc40000000f00 */
[----:B------:R-:W-:Y:S02]  /*125e0*/  MOV R3, 0x12600 ;  /* 0x0001260000037802 */ /* 0x000fe40000000f00 */
[----:B-1---5:R-:W-:Y:S05]  /*125f0*/  CALL.REL.NOINC `($__internal_18_$__cuda_sm70_shflsync_bfly_p) ;  /* 0x00000e8000007944 */ /* 0x022fea0003c00000 */
[----:B------:R-:W2:Y:S01]  /*12600*/  LDL.LU R2, [R1+0x34] ;  /* 0x0000340001027983 */ /* 0x000ea20000300800 */
[----:B------:R-:W-:Y:S01]  /*12610*/  MOV R3, 0x12660 ;  /* 0x0001266000037802 */ /* 0x000fe20000000f00 */
[----:B--2---:R-:W-:Y:S01]  /*12620*/  FADD.FTZ R4, R2, R5 ;  /* 0x0000000502047221 */ /* 0x004fe20000010000 */
[----:B------:R-:W-:-:S04]  /*12630*/  MOV R5, 0x1 ;  /* 0x0000000100057802 */ /* 0x000fc80000000f00 */
[----:B------:R-:W-:Y:S02]  /*12640*/  MOV R2, R4 ;  /* 0x0000000400027202 */ /* 0x000fe40000000f00 */
[----:B------:R-:W-:Y:S05]  /*12650*/  CALL.REL.NOINC `($__internal_18_$__cuda_sm70_shflsync_bfly_p) ;  /* 0x00000e2000007944 */ /* 0x000fea0003c00000 */
[----:B------:R-:W-:Y:S01]  /*12660*/  MOV R3, R5 ;  /* 0x0000000500037202 */ /* 0x000fe20000000f00 */
[----:B------:R-:W-:Y:S05]  /*12670*/  BRA `(.L_x_957) ;  /* 0xffff9ed000007947 */ /* 0x000fea000383ffff */
.L_x_897:
[----:B--234-:R-:W-:Y:S01]  /*12680*/  IMAD.MOV.U32 R5, RZ, RZ, R12 ;  /* 0x000000ffff057224 */ /* 0x01cfe200078e000c */
[----:B------:R-:W-:Y:S01]  /*12690*/  MOV R3, RZ ;  /* 0x000000ff00037202 */ /* 0x000fe20000000f00 */
[----:B------:R-:W-:Y:S01]  /*126a0*/  IMAD.MOV.U32 R0, RZ, RZ, 0x181f ;  /* 0x0000181fff007424 */ /* 0x000fe200078e00ff */
[----:B------:R-:W-:Y:S02]  /*126b0*/  MOV R2, 0x126d0 ;  /* 0x000126d000027802 */ /* 0x000fe40000000f00 */
[----:B-1----:R-:W-:Y:S05]  /*126c0*/  CALL.REL.NOINC `($__internal_19_$__cuda_sm70_shflsync_idx_p) ;  /* 0x00000e0000007944 */ /* 0x002fea0003c00000 */
[----:B------:R-:W-:Y:S01]  /*126d0*/  MOV R10, R0 ;  /* 0x00000000000a7202 */ /* 0x000fe20000000f00 */
[----:B------:R-:W-:Y:S05]  /*126e0*/  BRA `(.L_x_958) ;  /* 0xffffbba000007947 */ /* 0x000fea000383ffff */
.L_x_898:
[----:B------:R-:W-:Y:S01]  /*126f0*/  IMAD.MOV.U32 R5, RZ, RZ, R15 ;  /* 0x000000ffff057224 */ /* 0x000fe200078e000f */
[----:B------:R-:W-:Y:S01]  /*12700*/  MOV R3, RZ ;  /* 0x000000ff00037202 */ /* 0x000fe20000000f00 */
[----:B------:R-:W-:Y:S01]  /*12710*/  IMAD.MOV.U32 R0, RZ, RZ, 0x181f ;  /* 0x0000181fff007424 */ /* 0x000fe200078e00ff */
[----:B------:R-:W-:Y:S02]  /*12720*/  MOV R2, 0x12740 ;  /* 0x0001274000027802 */ /* 0x000fe40000000f00 */
[----:B-123--:R-:W-:Y:S05]  /*12730*/  CALL.REL.NOINC `($__internal_19_$__cuda_sm70_shflsync_idx_p) ;  /* 0x00000d9000007944 */ /* 0x00efea0003c00000 */
[----:B------:R-:W-:Y:S05]  /*12740*/  BRA `(.L_x_959) ;  /* 0xffffbb6000007947 */ /* 0x000fea000383ffff */
.L_x_901:
[----:B-1----:R-:W-:Y:S01]  /*12750*/  IMAD.MOV.U32 R5, RZ, RZ, R12 ;  /* 0x000000ffff057224 */ /* 0x002fe200078e000c */
[----:B------:R-:W-:Y:S01]  /*12760*/  MOV R3, 0x1 ;  /* 0x0000000100037802 */ /* 0x000fe20000000f00 */
[----:B--2---:R-:W-:Y:S01]  /*12770*/  IMAD.MOV.U32 R0, RZ, RZ, 0x181f ;  /* 0x0000181fff007424 */ /* 0x004fe200078e00ff */
[----:B------:R-:W-:-:S02]  /*12780*/  MOV R2, 0x127a0 ;  /* 0x000127a000027802 */ /* 0x000fc40000000f00 */
[----:B---34-:R-:W-:Y:S05]  /*12790*/  CALL.REL.NOINC `($__internal_19_$__cuda_sm70_shflsync_idx_p) ;  /* 0x00000d3000007944 */ /* 0x018fea0003c00000 */
[----:B------:R-:W-:Y:S01]  /*127a0*/  IMAD.MOV.U32 R10, RZ, RZ, R0 ;  /* 0x000000ffff0a7224 */ /* 0x000fe200078e0000 */
[----:B------:R-:W-:Y:S01]  /*127b0*/  MOV R3, 0x1 ;  /* 0x0000000100037802 */ /* 0x000fe20000000f00 */
[----:B------:R-:W-:Y:S01]  /*127c0*/  IMAD.MOV.U32 R5, RZ, RZ, R15 ;  /* 0x000000ffff057224 */ /* 0x000fe200078e000f */
[----:B------:R-:W-:-:S02]  /*127d0*/  MOV R0, 0x181f ;  /* 0x0000181f00007802 */ /* 0x000fc40000000f00 */
[----:B------:R-:W-:Y:S02]  /*127e0*/  MOV R2, 0x12800 ;  /* 0x0001280000027802 */ /* 0x000fe40000000f00 */
[----:B------:R-:W-:Y:S05]  /*127f0*/  CALL.REL.NOINC `($__internal_19_$__cuda_sm70_shflsync_idx_p) ;  /* 0x00000cd000007944 */ /* 0x000fea0003c00000 */
[----:B------:R-:W-:Y:S05]  /*12800*/  BRA `(.L_x_960) ;  /* 0xffffbc8000007947 */ /* 0x000fea000383ffff */
.L_x_904:
[----:B-1----:R-:W-:Y:S01]  /*12810*/  IMAD.MOV.U32 R5, RZ, RZ, R12 ;  /* 0x000000ffff057224 */ /* 0x002fe200078e000c */
[----:B------:R-:W-:Y:S01]  /*12820*/  MOV R3, 0x2 ;  /* 0x0000000200037802 */ /* 0x000fe20000000f00 */
[----:B--2---:R-:W-:Y:S01]  /*12830*/  IMAD.MOV.U32 R0, RZ, RZ, 0x181f ;  /* 0x0000181fff007424 */ /* 0x004fe200078e00ff */
[----:B------:R-:W-:Y:S02]  /*12840*/  MOV R2, 0x12860 ;  /* 0x0001286000027802 */ /* 0x000fe40000000f00 */
[----:B---34-:R-:W-:Y:S05]  /*12850*/  CALL.REL.NOINC `($__internal_19_$__cuda_sm70_shflsync_idx_p) ;  /* 0x00000c7000007944 */ /* 0x018fea0003c00000 */
[----:B------:R-:W-:Y:S01]  /*12860*/  MOV R10, R0 ;  /* 0x00000000000a7202 */ /* 0x000fe20000000f00 */
[----:B------:R-:W-:Y:S05]  /*12870*/  BRA `(.L_x_961) ;  /* 0xffffbdd000007947 */ /* 0x000fea000383ffff */
.L_x_905:
[----:B-1----:R-:W-:Y:S01]  /*12880*/  IMAD.MOV.U32 R5, RZ, RZ, R15 ;  /* 0x000000ffff057224 */ /* 0x002fe200078e000f */
[----:B------:R-:W-:Y:S01]  /*12890*/  MOV R3, 0x2 ;  /* 0x0000000200037802 */ /* 0x000fe20000000f00 */
[----:B--2---:R-:W-:Y:S01]  /*128a0*/  IMAD.MOV.U32 R0, RZ, RZ, 0x181f ;  /* 0x0000181fff007424 */ /* 0x004fe200078e00ff */
[----:B------:R-:W-:Y:S02]  /*128b0*/  MOV R2, 0x128d0 ;  /* 0x000128d000027802 */ /* 0x000fe40000000f00 */
[----:B---34-:R-:W-:Y:S05]  /*128c0*/  CALL.REL.NOINC `($__internal_19_$__cuda_sm70_shflsync_idx_p) ;  /* 0x00000c0000007944 */ /* 0x018fea0003c00000 */
[----:B------:R-:W-:Y:S05]  /*128d0*/  BRA `(.L_x_962) ;  /* 0xffffbd9000007947 */ /* 0x000fea000383ffff */
.L_x_908:
[----:B-1----:R-:W-:Y:S01]  /*128e0*/  IMAD.MOV.U32 R5, RZ, RZ, R12 ;  /* 0x000000ffff057224 */ /* 0x002fe200078e000c */
[----:B------:R-:W-:Y:S01]  /*128f0*/  MOV R3, 0x3 ;  /* 0x0000000300037802 */ /* 0x000fe20000000f00 */
[----:B---3--:R-:W-:Y:S01]  /*12900*/  IMAD.MOV.U32 R0, RZ, RZ, 0x181f ;  /* 0x0000181fff007424 */ /* 0x008fe200078e00ff */
[----:B------:R-:W-:-:S02]  /*12910*/  MOV R2, 0x12930 ;  /* 0x0001293000027802 */ /* 0x000fc40000000f00 */
[----:B--2-4-:R-:W-:Y:S05]  /*12920*/  CALL.REL.NOINC `($__internal_19_$__cuda_sm70_shflsync_idx_p) ;  /* 0x00000ba000007944 */ /* 0x014fea0003c00000 */
[----:B------:R-:W-:Y:S01]  /*12930*/  IMAD.MOV.U32 R8, RZ, RZ, R0 ;  /* 0x000000ffff087224 */ /* 0x000fe200078e0000 */
[----:B------:R-:W-:Y:S01]  /*12940*/  MOV R3, 0x3 ;  /* 0x0000000300037802 */ /* 0x000fe20000000f00 */
[----:B------:R-:W-:Y:S01]  /*12950*/  IMAD.MOV.U32 R5, RZ, RZ, R15 ;  /* 0x000000ffff057224 */ /* 0x000fe200078e000f */
[----:B------:R-:W-:-:S02]  /*12960*/  MOV R0, 0x181f ;  /* 0x0000181f00007802 */ /* 0x000fc40000000f00 */
[----:B------:R-:W-:Y:S02]  /*12970*/  MOV R2, 0x12990 ;  /* 0x0001299000027802 */ /* 0x000fe40000000f00 */
[----:B------:R-:W-:Y:S05]  /*12980*/  CALL.REL.NOINC `($__internal_19_$__cuda_sm70_shflsync_idx_p) ;  /* 0x00000b4000007944 */ /* 0x000fea0003c00000 */
[----:B------:R-:W-:Y:S05]  /*12990*/  BRA `(.L_x_963) ;  /* 0xffffbea000007947 */ /* 0x000fea000383ffff */
.L_x_910:
[----:B------:R-:W-:Y:S01]  /*129a0*/  IMAD.MOV.U32 R5, RZ, RZ, R12 ;  /* 0x000000ffff057224 */ /* 0x000fe200078e000c */
[----:B------:R-:W-:Y:S01]  /*129b0*/  MOV R3, RZ ;  /* 0x000000ff00037202 */ /* 0x000fe20000000f00 */
[----:B------:R-:W-:Y:S01]  /*129c0*/  IMAD.MOV.U32 R0, RZ, RZ, 0x1c1f ;  /* 0x00001c1fff007424 */ /* 0x000fe200078e00ff */
[----:B------:R-:W-:Y:S02]  /*129d0*/  MOV R2, 0x129f0 ;  /* 0x000129f000027802 */ /* 0x000fe40000000f00 */
[----:B------:R-:W-:Y:S05]  /*129e0*/  CALL.REL.NOINC `($__internal_19_$__cuda_sm70_shflsync_idx_p) ;  /* 0x00000ae000007944 */ /* 0x000fea0003c00000 */
[----:B------:R-:W-:Y:S01]  /*129f0*/  MOV R4, R0 ;  /* 0x0000000000047202 */ /* 0x000fe20000000f00 */
[----:B------:R-:W-:Y:S05]  /*12a00*/  BRA `(.L_x_964) ;  /* 0xffffc1f000007947 */ /* 0x000fea000383ffff */
.L_x_911:
[----:B------:R-:W-:Y:S01]  /*12a10*/  IMAD.MOV.U32 R5, RZ, RZ, R14 ;  /* 0x000000ffff057224 */ /* 0x000fe200078e000e */
[----:B------:R-:W-:Y:S01]  /*12a20*/  MOV R3, RZ ;  /* 0x000000ff00037202 */ /* 0x000fe20000000f00 */
[----:B------:R-:W-:Y:S01]  /*12a30*/  IMAD.MOV.U32 R0, RZ, RZ, 0x1c1f ;  /* 0x00001c1fff007424 */ /* 0x000fe200078e00ff */
[----:B------:R-:W-:Y:S02]  /*12a40*/  MOV R2, 0x12a60 ;  /* 0x00012a6000027802 */ /* 0x000fe40000000f00 */
[----:B-12---:R-:W-:Y:S05]  /*12a50*/  CALL.REL.NOINC `($__internal_19_$__cuda_sm70_shflsync_idx_p) ;  /* 0x00000a7000007944 */ /* 0x006fea0003c00000 */
[----:B------:R-:W-:Y:S05]  /*12a60*/  BRA `(.L_x_965) ;  /* 0xffffc1b000007947 */ /* 0x000fea000383ffff */
.L_x_914:
[----:B------:R-:W-:Y:S01]  /*12a70*/  IMAD.MOV.U32 R5, RZ, RZ, R12 ;  /* 0x000000ffff057224 */ /* 0x000fe200078e000c */
[----:B----4-:R-:W-:Y:S01]  /*12a80*/  MOV R3, 0x1 ;  /* 0x0000000100037802 */ /* 0x010fe20000000f00 */
[----:B------:R-:W-:Y:S01]  /*12a90*/  IMAD.MOV.U32 R0, RZ, RZ, 0x1c1f ;  /* 0x00001c1fff007424 */ /* 0x000fe200078e00ff */
[----:B------:R-:W-:-:S02]  /*12aa0*/  MOV R2, 0x12ac0 ;  /* 0x00012ac000027802 */ /* 0x000fc40000000f00 */
[----:B-123--:R-:W-:Y:S05]  /*12ab0*/  CALL.REL.NOINC `($__internal_19_$__cuda_sm70_shflsync_idx_p) ;  /* 0x00000a1000007944 */ /* 0x00efea0003c00000 */
[----:B------:R-:W-:Y:S01]  /*12ac0*/  IMAD.MOV.U32 R4, RZ, RZ, R0 ;  /* 0x000000ffff047224 */ /* 0x000fe200078e0000 */
[----:B------:R-:W-:Y:S01]  /*12ad0*/  MOV R3, 0x1 ;  /* 0x0000000100037802 */ /* 0x000fe20000000f00 */
[----:B------:R-:W-:Y:S01]  /*12ae0*/  IMAD.MOV.U32 R5, RZ, RZ, R14 ;  /* 0x000000ffff057224 */ /* 0x000fe200078e000e */
[----:B------:R-:W-:-:S02]  /*12af0*/  MOV R0, 0x1c1f ;  /* 0x00001c1f00007802 */ /* 0x000fc40000000f00 */
[----:B------:R-:W-:Y:S02]  /*12b00*/  MOV R2, 0x12b20 ;  /* 0x00012b2000027802 */ /* 0x000fe40000000f00 */
[----:B------:R-:W-:Y:S05]  /*12b10*/  CALL.REL.NOINC `($__internal_19_$__cuda_sm70_shflsync_idx_p) ;  /* 0x000009b000007944 */ /* 0x000fea0003c00000 */
[----:B------:R-:W-:Y:S05]  /*12b20*/  BRA `(.L_x_966) ;  /* 0xffffcd5000007947 */ /* 0x000fea000383ffff */
.L_x_918:
[----:B------:R-:W-:Y:S01]  /*12b30*/  IMAD.MOV.U32 R5, RZ, RZ, R11 ;  /* 0x000000ffff057224 */ /* 0x000fe200078e000b */
[----:B------:R-:W-:Y:S01]  /*12b40*/  MOV R3, RZ ;  /* 0x000000ff00037202 */ /* 0x000fe20000000f00 */
[----:B------:R-:W-:Y:S01]  /*12b50*/  IMAD.MOV.U32 R0, RZ, RZ, 0x181f ;  /* 0x0000181fff007424 */ /* 0x000fe200078e00ff */
[----:B------:R-:W-:Y:S02]  /*12b60*/  MOV R2, 0x12b80 ;  /* 0x00012b8000027802 */ /* 0x000fe40000000f00 */
[----:B------:R-:W-:Y:S05]  /*12b70*/  CALL.REL.NOINC `($__internal_19_$__cuda_sm70_shflsync_idx_p) ;  /* 0x0000095000007944 */ /* 0x000fea0003c00000 */
[----:B------:R-:W-:Y:S01]  /*12b80*/  MOV R10, R0 ;  /* 0x00000000000a7202 */ /* 0x000fe20000000f00 */
[----:B------:R-:W-:Y:S05]  /*12b90*/  BRA `(.L_x_967) ;  /* 0xffffdd5000007947 */ /* 0x000fea000383ffff */
.L_x_919:
[----:B------:R-:W-:Y:S01]  /*12ba0*/  IMAD.MOV.U32 R5, RZ, RZ, R15 ;  /* 0x000000ffff057224 */ /* 0x000fe200078e000f */
[----:B------:R-:W-:Y:S01]  /*12bb0*/  MOV R3, RZ ;  /* 0x000000ff00037202 */ /* 0x000fe20000000f00 */
[----:B------:R-:W-:Y:S01]  /*12bc0*/  IMAD.MOV.U32 R0, RZ, RZ, 0x181f ;  /* 0x0000181fff007424 */ /* 0x000fe200078e00ff */
[----:B------:R-:W-:Y:S02]  /*12bd0*/  MOV R2, 0x12bf0 ;  /* 0x00012bf000027802 */ /* 0x000fe40000000f00 */
[----:B-12---:R-:W-:Y:S05]  /*12be0*/  CALL.REL.NOINC `($__internal_19_$__cuda_sm70_shflsync_idx_p) ;  /* 0x000008e000007944 */ /* 0x006fea0003c00000 */
[----:B------:R-:W-:Y:S05]  /*12bf0*/  BRA `(.L_x_968) ;  /* 0xffffdd1000007947 */ /* 0x000fea000383ffff */
.L_x_922:
[----:B-1----:R-:W-:Y:S01]  /*12c00*/  IMAD.MOV.U32 R5, RZ, RZ, R11 ;  /* 0x000000ffff057224 */ /* 0x002fe200078e000b */
[----:B------:R-:W-:Y:S01]  /*12c10*/  MOV R3, 0x1 ;  /* 0x0000000100037802 */ /* 0x000fe20000000f00 */
[----:B----4-:R-:W-:Y:S01]  /*12c20*/  IMAD.MOV.U32 R0, RZ, RZ, 0x181f ;  /* 0x0000181fff007424 */ /* 0x010fe200078e00ff */
[----:B------:R-:W-:-:S02]  /*12c30*/  MOV R2, 0x12c50 ;  /* 0x00012c5000027802 */ /* 0x000fc40000000f00 */
[----:B--23--:R-:W-:Y:S05]  /*12c40*/  CALL.REL.NOINC `($__internal_19_$__cuda_sm70_shflsync_idx_p) ;  /* 0x0000088000007944 */ /* 0x00cfea0003c00000 */
[----:B------:R-:W-:Y:S01]  /*12c50*/  IMAD.MOV.U32 R10, RZ, RZ, R0 ;  /* 0x000000ffff0a7224 */ /* 0x000fe200078e0000 */
[----:B------:R-:W-:Y:S01]  /*12c60*/  MOV R3, 0x1 ;  /* 0x0000000100037802 */ /* 0x000fe20000000f00 */
[----:B------:R-:W-:Y:S01]  /*12c70*/  IMAD.MOV.U32 R5, RZ, RZ, R15 ;  /* 0x000000ffff057224 */ /* 0x000fe200078e000f */
[----:B------:R-:W-:-:S02]  /*12c80*/  MOV R0, 0x181f ;  /* 0x0000181f00007802 */ /* 0x000fc40000000f00 */
[----:B------:R-:W-:Y:S02]  /*12c90*/  MOV R2, 0x12cb0 ;  /* 0x00012cb000027802 */ /* 0x000fe40000000f00 */
[----:B------:R-:W-:Y:S05]  /*12ca0*/  CALL.REL.NOINC `($__internal_19_$__cuda_sm70_shflsync_idx_p) ;  /* 0x0000082000007944 */ /* 0x000fea0003c00000 */
[----:B------:R-:W-:Y:S05]  /*12cb0*/  BRA `(.L_x_969) ;  /* 0xffffde4000007947 */ /* 0x000fea000383ffff */
.L_x_925:
[----:B-1----:R-:W-:Y:S01]  /*12cc0*/  IMAD.MOV.U32 R5, RZ, RZ, R11 ;  /* 0x000000ffff057224 */ /* 0x002fe200078e000b */
[----:B------:R-:W-:Y:S01]  /*12cd0*/  MOV R3, 0x2 ;  /* 0x0000000200037802 */ /* 0x000fe20000000f00 */
[----:B----4-:R-:W-:Y:S01]  /*12ce0*/  IMAD.MOV.U32 R0, RZ, RZ, 0x181f ;  /* 0x0000181fff007424 */ /* 0x010fe200078e00ff */
[----:B------:R-:W-:Y:S02]  /*12cf0*/  MOV R2, 0x12d10 ;  /* 0x00012d1000027802 */ /* 0x000fe40000000f00 */
[----:B--23--:R-:W-:Y:S05]  /*12d00*/  CALL.REL.NOINC `($__internal_19_$__cuda_sm70_shflsync_idx_p) ;  /* 0x000007c000007944 */ /* 0x00cfea0003c00000 */
[----:B------:R-:W-:Y:S01]  /*12d10*/  MOV R10, R0 ;  /* 0x00000000000a7202 */ /* 0x000fe20000000f00 */
[----:B------:R-:W-:Y:S05]  /*12d20*/  BRA `(.L_x_970) ;  /* 0xffffdf9000007947 */ /* 0x000fea000383ffff */
.L_x_926:
[----:B-1----:R-:W-:Y:S01]  /*12d30*/  IMAD.MOV.U32 R5, RZ, RZ, R15 ;  /* 0x000000ffff057224 */ /* 0x002fe200078e000f */
[----:B------:R-:W-:Y:S01]  /*12d40*/  MOV R3, 0x2 ;  /* 0x0000000200037802 */ /* 0x000fe20000000f00 */
[----:B----4-:R-:W-:Y:S01]  /*12d50*/  IMAD.MOV.U32 R0, RZ, RZ, 0x181f ;  /* 0x0000181fff007424 */ /* 0x010fe200078e00ff */
[----:B------:R-:W-:Y:S02]  /*12d60*/  MOV R2, 0x12d80 ;  /* 0x00012d8000027802 */ /* 0x000fe40000000f00 */
[----:B--23--:R-:W-:Y:S05]  /*12d70*/  CALL.REL.NOINC `($__internal_19_$__cuda_sm70_shflsync_idx_p) ;  /* 0x0000075000007944 */ /* 0x00cfea0003c00000 */
[----:B------:R-:W-:Y:S05]  /*12d80*/  BRA `(.L_x_971) ;  /* 0xffffdf5000007947 */ /* 0x000fea000383ffff */
.L_x_929:
[----:B-1----:R-:W-:Y:S01]  /*12d90*/  IMAD.MOV.U32 R5, RZ, RZ, R11 ;  /* 0x000000ffff057224 */ /* 0x002fe200078e000b */
[----:B------:R-:W-:Y:S01]  /*12da0*/  MOV R3, 0x3 ;  /* 0x0000000300037802 */ /* 0x000fe20000000f00 */
[----:B------:R-:W-:Y:S01]  /*12db0*/  IMAD.MOV.U32 R0, RZ, RZ, 0x181f ;  /* 0x0000181fff007424 */ /* 0x000fe200078e00ff */
[----:B------:R-:W-:-:S02]  /*12dc0*/  MOV R2, 0x12de0 ;  /* 0x00012de000027802 */ /* 0x000fc40000000f00 */
[----:B--234-:R-:W-:Y:S05]  /*12dd0*/  CALL.REL.NOINC `($__internal_19_$__cuda_sm70_shflsync_idx_p) ;  /* 0x000006f000007944 */ /* 0x01cfea0003c00000 */
[----:B------:R-:W-:Y:S01]  /*12de0*/  IMAD.MOV.U32 R10, RZ, RZ, R0 ;  /* 0x000000ffff0a7224 */ /* 0x000fe200078e0000 */
[----:B------:R-:W-:Y:S01]  /*12df0*/  MOV R3, 0x3 ;  /* 0x0000000300037802 */ /* 0x000fe20000000f00 */
[----:B------:R-:W-:Y:S01]  /*12e00*/  IMAD.MOV.U32 R5, RZ, RZ, R15 ;  /* 0x000000ffff057224 */ /* 0x000fe200078e000f */
[----:B------:R-:W-:-:S02]  /*12e10*/  MOV R0, 0x181f ;  /* 0x0000181f00007802 */ /* 0x000fc40000000f00 */
[----:B------:R-:W-:Y:S02]  /*12e20*/  MOV R2, 0x12e40 ;  /* 0x00012e4000027802 */ /* 0x000fe40000000f00 */
[----:B------:R-:W-:Y:S05]  /*12e30*/  CALL.REL.NOINC `($__internal_19_$__cuda_sm70_shflsync_idx_p) ;  /* 0x0000069000007944 */ /* 0x000fea0003c00000 */
[----:B------:R-:W-:Y:S05]  /*12e40*/  BRA `(.L_x_972) ;  /* 0xffffe06000007947 */ /* 0x000fea000383ffff */
.L_x_931:
[----:B------:R-:W-:Y:S01]  /*12e50*/  IMAD.MOV.U32 R5, RZ, RZ, R103 ;  /* 0x000000ffff057224 */ /* 0x000fe200078e0067 */
[----:B------:R-:W-:Y:S01]  /*12e60*/  MOV R3, RZ ;  /* 0x000000ff00037202 */ /* 0x000fe20000000f00 */
[----:B------:R-:W-:Y:S01]  /*12e70*/  IMAD.MOV.U32 R0, RZ, RZ, 0x1f ;  /* 0x0000001fff007424 */ /* 0x000fe200078e00ff */
[----:B------:R-:W-:Y:S02]  /*12e80*/  MOV R2, 0x12ea0 ;  /* 0x00012ea000027802 */ /* 0x000fe40000000f00 */
[----:B------:R-:W-:Y:S05]  /*12e90*/  CALL.REL.NOINC `($__internal_19_$__cuda_sm70_shflsync_idx_p) ;  /* 0x0000063000007944 */ /* 0x000fea0003c00000 */
[----:B------:R-:W-:Y:S01]  /*12ea0*/  MOV R9, R0 ;  /* 0x0000000000097202 */ /* 0x000fe20000000f00 */
[----:B------:R-:W-:Y:S05]  /*12eb0*/  BRA `(.L_x_973) ;  /* 0xffffe27000007947 */ /* 0x000fea000383ffff */
.L_x_932:
[----:B------:R-:W-:Y:S01]  /*12ec0*/  IMAD.MOV.U32 R5, RZ, RZ, R103 ;  /* 0x000000ffff057224 */ /* 0x000fe200078e0067 */
[----:B------:R-:W-:Y:S01]  /*12ed0*/  MOV R3, 0x1 ;  /* 0x0000000100037802 */ /* 0x000fe20000000f00 */
[----:B------:R-:W-:Y:S01]  /*12ee0*/  IMAD.MOV.U32 R0, RZ, RZ, 0x1f ;  /* 0x0000001fff007424 */ /* 0x000fe200078e00ff */
[----:B------:R-:W-:Y:S02]  /*12ef0*/  MOV R2, 0x12f10 ;  /* 0x00012f1000027802 */ /* 0x000fe40000000f00 */
[----:B-12---:R-:W-:Y:S05]  /*12f00*/  CALL.REL.NOINC `($__internal_19_$__cuda_sm70_shflsync_idx_p) ;  /* 0x000005c000007944 */ /* 0x006fea0003c00000 */
[----:B------:R-:W-:Y:S01]  /*12f10*/  MOV R8, R0 ;  /* 0x0000000000087202 */ /* 0x000fe20000000f00 */
[----:B------:R-:W-:Y:S05]  /*12f20*/  BRA `(.L_x_974) ;  /* 0xffffe22000007947 */ /* 0x000fea000383ffff */
.L_x_933:
[----:B------:R-:W-:Y:S02]  /*12f30*/  MOV R2, 0x1 ;  /* 0x0000000100027802 */ /* 0x000fe40000000f00 */
[----:B------:R-:W-:-:S02]  /*12f40*/  MOV R3, 0x12f60 ;  /* 0x00012f6000037802 */ /* 0x000fc40000000f00 */
[----:B-1234-:R-:W-:Y:S05]  /*12f50*/  CALL.REL.NOINC `($__internal_20_$__cuda_sm70_shflsync_up_p) ;  /* 0x000005c000007944 */ /* 0x01efea0003c00000 */
[----:B------:R-:W-:Y:S05]  /*12f60*/  BRA `(.L_x_975) ;  /* 0xffffe31000007947 */ /* 0x000fea000383ffff */
.L_x_934:
[----:B------:R-:W-:Y:S02]  /*12f70*/  MOV R2, 0x2 ;  /* 0x0000000200027802 */ /* 0x000fe40000000f00 */
[----:B------:R-:W-:-:S02]  /*12f80*/  MOV R3, 0x12fa0 ;  /* 0x00012fa000037802 */ /* 0x000fc40000000f00 */
[----:B--2-4-:R-:W-:Y:S05]  /*12f90*/  CALL.REL.NOINC `($__internal_20_$__cuda_sm70_shflsync_up_p) ;  /* 0x0000058000007944 */ /* 0x014fea0003c00000 */
[----:B------:R-:W-:Y:S01]  /*12fa0*/  SEL R3, R4, RZ, P1 ;  /* 0x000000ff04037207 */ /* 0x000fe20000800000 */
[----:B------:R-:W-:-:S04]  /*12fb0*/  IMAD.MOV.U32 R2, RZ, RZ, 0x4 ;  /* 0x00000004ff027424 */ /* 0x000fc800078e00ff */
[----:B------:R-:W-:Y:S01]  /*12fc0*/  IMAD.IADD R0, R0, 0x1, R3 ;  /* 0x0000000100007824 */ /* 0x000fe200078e0203 */
        /* <DEDUP_REMOVED lines=20> */
.L_x_938:
[----:B------:R-:W-:Y:S02]  /*13110*/  MOV R2, 0x1 ;  /* 0x0000000100027802 */ /* 0x000fe40000000f00 */
[----:B------:R-:W-:Y:S02]  /*13120*/  MOV R3, 0x13140 ;  /* 0x0001314000037802 */ /* 0x000fe40000000f00 */
[----:B------:R-:W-:Y:S05]  /*13130*/  CALL.REL.NOINC `($__internal_20_$__cuda_sm70_shflsync_up_p) ;  /* 0x000003e000007944 */ /* 0x000fea0003c00000 */
[----:B------:R-:W-:Y:S01]  /*13140*/  MOV R2, R4 ;  /* 0x0000000400027202 */ /* 0x000fe20000000f00 */
[----:B------:R-:W-:Y:S05]  /*13150*/  BRA `(.L_x_977) ;  /* 0xffffe38000007947 */ /* 0x000fea000383ffff */
.L_x_939:
        /* <DEDUP_REMOVED lines=26> */
.L_x_941:
[----:B------:R-:W-:Y:S02]  /*13300*/  SEL R0, RZ, 0x1, P0 ;  /* 0x00000001ff007807 */ /* 0x000fe40000000000 */
[----:B------:R-:W-:Y:S02]  /*13310*/  MOV R2, 0x13330 ;  /* 0x0001333000027802 */ /* 0x000fe40000000f00 */
[----:B-1----:R-:W-:Y:S05]  /*13320*/  CALL.REL.NOINC `($__internal_21_$__cuda_sm70_votesync_ballot) ;  /* 0x0000026000007944 */ /* 0x002fea0003c00000 */
[----:B------:R-:W-:Y:S01]  /*13330*/  MOV R10, R0 ;  /* 0x00000000000a7202 */ /* 0x000fe20000000f00 */
[----:B------:R-:W-:Y:S05]  /*13340*/  BRA `(.L_x_979) ;  /* 0xffffe32000007947 */ /* 0x000fea000383ffff */
.L_x_942:
[----:B------:R-:W-:Y:S01]  /*13350*/  IMAD.MOV.U32 R5, RZ, RZ, R6 ;  /* 0x000000ffff057224 */ /* 0x000fe200078e0006 */
[----:B------:R-:W-:Y:S01]  /*13360*/  MOV R3, R8 ;  /* 0x0000000800037202 */ /* 0x000fe20000000f00 */
[----:B--2---:R-:W-:Y:S01]  /*13370*/  IMAD.MOV.U32 R0, RZ, RZ, 0x1f ;  /* 0x0000001fff007424 */ /* 0x004fe200078e00ff */
[----:B------:R-:W-:Y:S02]  /*13380*/  MOV R2, 0x133a0 ;  /* 0x000133a000027802 */ /* 0x000fe40000000f00 */
[----:B-1----:R-:W-:Y:S05]  /*13390*/  CALL.REL.NOINC `($__internal_19_$__cuda_sm70_shflsync_idx_p) ;  /* 0x0000013000007944 */ /* 0x002fea0003c00000 */
[----:B------:R-:W-:Y:S01]  /*133a0*/  IMAD.MOV.U32 R12, RZ, RZ, R0 ;  /* 0x000000ffff0c7224 */ /* 0x000fe200078e0000 */
[----:B------:R-:W-:Y:S01]  /*133b0*/  MOV R3, R8 ;  /* 0x0000000800037202 */ /* 0x000fe20000000f00 */
[----:B------:R-:W-:Y:S01]  /*133c0*/  IMAD.MOV.U32 R5, RZ, RZ, R7 ;  /* 0x000000ffff057224 */ /* 0x000fe200078e0007 */
[----:B------:R-:W-:Y:S02]  /*133d0*/  MOV R0, 0x1f ;  /* 0x0000001f00007802 */ /* 0x000fe40000000f00 */
[----:B------:R-:W-:-:S02]  /*133e0*/  MOV R2, 0x13400 ;  /* 0x0001340000027802 */ /* 0x000fc40000000f00 */
[----:B------:R-:W-:Y:S05]  /*133f0*/  CALL.REL.NOINC `($__internal_19_$__cuda_sm70_shflsync_idx_p) ;  /* 0x000000d000007944 */ /* 0x000fea0003c00000 */
[----:B------:R-:W-:Y:S01]  /*13400*/  MOV R7, R0 ;  /* 0x0000000000077202 */ /* 0x000fe20000000f00 */
[----:B------:R-:W-:Y:S05]  /*13410*/  BRA `(.L_x_980) ;  /* 0xffffe2c000007947 */ /* 0x000fea000383ffff */
.L_x_945:
[----:B------:R-:W-:Y:S01]  /*13420*/  IMAD.MOV.U32 R5, RZ, RZ, R4 ;  /* 0x000000ffff057224 */ /* 0x000fe200078e0004 */
[----:B--2---:R-:W-:-:S02]  /*13430*/  MOV R0, 0x1f ;  /* 0x0000001f00007802 */ /* 0x004fc40000000f00 */
[----:B------:R-:W-:Y:S02]  /*13440*/  MOV R2, 0x13460 ;  /* 0x0001346000027802 */ /* 0x000fe40000000f00 */
[----:B-1-34-:R-:W-:Y:S05]  /*13450*/  CALL.REL.NOINC `($__internal_19_$__cuda_sm70_shflsync_idx_p) ;  /* 0x0000007000007944 */ /* 0x01afea0003c00000 */
[----:B------:R-:W-:Y:S01]  /*13460*/  MOV R13, R0 ;  /* 0x00000000000d7202 */ /* 0x000fe20000000f00 */
[----:B------:R-:W-:Y:S05]  /*13470*/  BRA `(.L_x_944) ;  /* 0xffffe2c000007947 */ /* 0x000fea000383ffff */
        .weak           $__internal_18_$__cuda_sm70_shflsync_bfly_p
        .type           $__internal_18_$__cuda_sm70_shflsync_bfly_p,@function
        .size           $__internal_18_$__cuda_sm70_shflsync_bfly_p,($__internal_19_$__cuda_sm70_shflsync_idx_p - $__internal_18_$__cuda_sm70_shflsync_bfly_p)
$__internal_18_$__cuda_sm70_shflsync_bfly_p:
[----:B------:R-:W-:Y:S04]  /*13480*/  WARPSYNC R6 ;  /* 0x0000000600007348 */ /* 0x000fe80003800000 */
[----:B------:R1:W2:Y:S02]  /*13490*/  SHFL.BFLY PT, R5, R2, R5, R7 ;  /* 0x0c00000502057389 */ /* 0x0002a400000e0007 */
[----:B-1----:R-:W-:Y:S02]  /*134a0*/  MOV R2, R3 ;  /* 0x0000000300027202 */ /* 0x002fe40000000f00 */
[----:B------:R-:W-:-:S04]  /*134b0*/  MOV R3, 0x0 ;  /* 0x0000000000037802 */ /* 0x000fc80000000f00 */
[----:B--2---:R-:W-:Y:S05]  /*134c0*/  RET.REL.NODEC R2 `(_ZN7cutlass13device_kernelIN5flash19enable_sm80_to_sm89INS1_16FlashAttnFwdSm80INS1_25CollectiveMainloopFwdSm80ILi8ELi1ELb1EN4cute5tupleIJNS5_1CILi128EEENS7_ILi48EEENS7_ILi256EEEEEELi256ENS_6half_tEfNS_4arch4Sm80ELb1ELb0ELb1ELb1ELb0ELb0ELb1ELb1EEENS1_21CollectiveEpilogueFwdINS6_IJS8_SA_S9_EEENS6_IJNS7_ILi1EEESI_SI_EEESC_SE_Li256ELb1ELb1ELb1ELb0EEENS1_36VarlenDynamicPersistentTileSchedulerILi128ELi48ELi256ELi256ELb1ELb1ELb0ELb1ELb1ELb1EEEEEEEEEvNT_6ParamsE) ;  /* 0xfffecb3002007950 */ /* 0x004fea0003c3ffff */
        .weak           $__internal_19_$__cuda_sm70_shflsync_idx_p
        .type           $__internal_19_$__cuda_sm70_shflsync_idx_p,@function
        .size           $__internal_19_$__cuda_sm70_shflsync_idx_p,($__internal_20_$__cuda_sm70_shflsync_up_p - $__internal_19_$__cuda_sm70_shflsync_idx_p)
$__internal_19_$__cuda_sm70_shflsync_idx_p:
[----:B------:R-:W-:-:S04]  /*134d0*/  MOV R118, 0xffffffff ;  /* 0xffffffff00767802 */ /* 0x000fc80000000f00 */
[----:B------:R-:W-:Y:S04]  /*134e0*/  WARPSYNC R118 ;  /* 0x0000007600007348 */ /* 0x000fe80003800000 */
[----:B------:R1:W2:Y:S02]  /*134f0*/  SHFL.IDX PT, R0, R5, R3, R0 ;  /* 0x0000000305007389 */ /* 0x0002a400000e0000 */
[----:B-1----:R-:W-:-:S04]  /*13500*/  MOV R3, 0x0 ;  /* 0x0000000000037802 */ /* 0x002fc80000000f00 */
[----:B--2---:R-:W-:Y:S05]  /*13510*/  RET.REL.NODEC R2 `(_ZN7cutlass13device_kernelIN5flash19enable_sm80_to_sm89INS1_16FlashAttnFwdSm80INS1_25CollectiveMainloopFwdSm80ILi8ELi1ELb1EN4cute5tupleIJNS5_1CILi128EEENS7_ILi48EEENS7_ILi256EEEEEELi256ENS_6half_tEfNS_4arch4Sm80ELb1ELb0ELb1ELb1ELb0ELb0ELb1ELb1EEENS1_21CollectiveEpilogueFwdINS6_IJS8_SA_S9_EEENS6_IJNS7_ILi1EEESI_SI_EEESC_SE_Li256ELb1ELb1ELb1ELb0EEENS1_36VarlenDynamicPersistentTileSchedulerILi128ELi48ELi256ELi256ELb1ELb1ELb0ELb1ELb1ELb1EEEEEEEEEvNT_6ParamsE) ;  /* 0xfffecae002007950 */ /* 0x004fea0003c3ffff */
        .weak           $__internal_20_$__cuda_sm70_shflsync_up_p
        .type           $__internal_20_$__cuda_sm70_shflsync_up_p,@function
        .size           $__internal_20_$__cuda_sm70_shflsync_up_p,($__internal_21_$__cuda_sm70_votesync_ballot - $__internal_20_$__cuda_sm70_shflsync_up_p)
$__internal_20_$__cuda_sm70_shflsync_up_p:
[----:B------:R-:W-:Y:S02]  /*13520*/  IMAD.MOV.U32 R4, RZ, RZ, RZ ;  /* 0x000000ffff047224 */ /* 0x000fe400078e00ff */
[----:B------:R-:W-:-:S04]  /*13530*/  IMAD.MOV.U32 R10, RZ, RZ, -0x1 ;  /* 0xffffffffff0a7424 */ /* 0x000fc800078e00ff */
[----:B------:R-:W-:Y:S04]  /*13540*/  WARPSYNC R10 ;  /* 0x0000000a00007348 */ /* 0x000fe80003800000 */
[----:B------:R1:W2:Y:S02]  /*13550*/  SHFL.UP PT, R4, R0, R2, R4 ;  /* 0x0400000200047389 */ /* 0x0002a400000e0004 */
[----:B-1----:R-:W-:Y:S02]  /*13560*/  MOV R2, R3 ;  /* 0x0000000300027202 */ /* 0x002fe40000000f00 */
[----:B------:R-:W-:-:S04]  /*13570*/  MOV R3, 0x0 ;  /* 0x0000000000037802 */ /* 0x000fc80000000f00 */
[----:B--2---:R-:W-:Y:S05]  /*13580*/  RET.REL.NODEC R2 `(_ZN7cutlass13device_kernelIN5flash19enable_sm80_to_sm89INS1_16FlashAttnFwdSm80INS1_25CollectiveMainloopFwdSm80ILi8ELi1ELb1EN4cute5tupleIJNS5_1CILi128EEENS7_ILi48EEENS7_ILi256EEEEEELi256ENS_6half_tEfNS_4arch4Sm80ELb1ELb0ELb1ELb1ELb0ELb0ELb1ELb1EEENS1_21CollectiveEpilogueFwdINS6_IJS8_SA_S9_EEENS6_IJNS7_ILi1EEESI_SI_EEESC_SE_Li256ELb1ELb1ELb1ELb0EEENS1_36VarlenDynamicPersistentTileSchedulerILi128ELi48ELi256ELi256ELb1ELb1ELb0ELb1ELb1ELb1EEEEEEEEEvNT_6ParamsE) ;  /* 0xfffeca7002007950 */ /* 0x004fea0003c3ffff */
        .weak           $__internal_21_$__cuda_sm70_votesync_ballot
        .type           $__internal_21_$__cuda_sm70_votesync_ballot,@function
        .size           $__internal_21_$__cuda_sm70_votesync_ballot,(.L_x_5166 - $__internal_21_$__cuda_sm70_votesync_ballot)
$__internal_21_$__cuda_sm70_votesync_ballot:
[----:B------:R-:W-:Y:S01]  /*13590*/  ISETP.NE.U32.AND P0, PT, R0, 0x1, PT ;  /* 0x000000010000780c */ /* 0x000fe20003f05070 */
[----:B------:R-:W-:-:S04]  /*135a0*/  IMAD.MOV.U32 R3, RZ, RZ, -0x1 ;  /* 0xffffffffff037424 */ /* 0x000fc800078e00ff */
[----:B------:R-:W-:Y:S08]  /*135b0*/  WARPSYNC R3 ;  /* 0x0000000300007348 */ /* 0x000ff00003800000 */
[----:B------:R-:W-:-:S04]  /*135c0*/  VOTE.ANY R0, PT, !P0 ;  /* 0x0000000000007806 */ /* 0x000fc800040e0100 */
[----:B------:R-:W-:Y:S01]  /*135d0*/  LOP3.LUT R0, R0, R3, RZ, 0xc0, !PT ;  /* 0x0000000300007212 */ /* 0x000fe200078ec0ff */
[----:B------:R-:W-:-:S04]  /*135e0*/  IMAD.MOV.U32 R3, RZ, RZ, 0x0 ;  /* 0x00000000ff037424 */ /* 0x000fc800078e00ff */
[----:B------:R-:W-:Y:S05]  /*135f0*/  RET.REL.NODEC R2 `(_ZN7cutlass13device_kernelIN5flash19enable_sm80_to_sm89INS1_16FlashAttnFwdSm80INS1_25CollectiveMainloopFwdSm80ILi8ELi1ELb1EN4cute5tupleIJNS5_1CILi128EEENS7_ILi48EEENS7_ILi256EEEEEELi256ENS_6half_tEfNS_4arch4Sm80ELb1ELb0ELb1ELb1ELb0ELb0ELb1ELb1EEENS1_21CollectiveEpilogueFwdINS6_IJS8_SA_S9_EEENS6_IJNS7_ILi1EEESI_SI_EEESC_SE_Li256ELb1ELb1ELb1ELb0EEENS1_36VarlenDynamicPersistentTileSchedulerILi128ELi48ELi256ELi256ELb1ELb1ELb0ELb1ELb1ELb1EEEEEEEEEvNT_6ParamsE) ;  /* 0xfffeca0002007950 */ /* 0x000fea0003c3ffff */
.L_x_981:
        /* <DEDUP_REMOVED lines=16> */
.L_x_5166:


//--------------------- .text._ZN7cutlass13device_kernelIN5flash19enable_sm80_to_sm89INS1_16FlashAttnFwdSm80INS1_25CollectiveMainloopFwdSm80ILi8ELi1ELb0EN4cute5tupleIJNS5_1CILi128EEENS7_ILi32EEENS7_ILi256EEEEEELi256ENS_6half_tEfNS_4arch4Sm80ELb1ELb0ELb1ELb1ELb0ELb1ELb1ELb1EEENS1_21CollectiveEpilogueFwdINS6_IJS8_SA_S9_EEENS6_IJNS7_ILi1EEESI_SI_EEESC_SE_Li256ELb1ELb1ELb1ELb0EEENS1_36VarlenDynamicPersistentTileSchedulerILi128ELi32ELi256ELi256ELb1ELb1ELb0ELb1ELb1ELb1EEEEEEEEEvNT_6ParamsE --------------------------
	.section	.text._ZN7cutlass13device_kernelIN5flash19enable_sm80_to_sm89INS1_16FlashAttnFwdSm80INS1_25CollectiveMainloopFwdSm80ILi8ELi1ELb0EN4cute5tupleIJNS5_1CILi128EEENS7_ILi32EEENS7_ILi256EEEEEELi256ENS_6half_tEfNS_4arch4Sm80ELb1ELb0ELb1ELb1ELb0ELb1ELb1ELb1EEENS1_21CollectiveEpilogueFwdINS6_IJS8_SA_S9_EEENS6_IJNS7_ILi1EEESI_SI_EEESC_SE_Li256ELb1ELb1ELb1ELb0EEENS1_36VarlenDynamicPersistentTileSchedulerILi128ELi32ELi256ELi256ELb1ELb1ELb0ELb1ELb1ELb1EEEEEEEEEvNT_6ParamsE,"ax",@progbits
	.sectioninfo	@"SHI_REGISTERS=255"
	.align	128
.text._ZN7cutlass13device_kernelIN5flash19enable_sm80_to_sm89INS1_16FlashAttnFwdSm80INS1_25CollectiveMainloopFwdSm80ILi8ELi1ELb0EN4cute5tupleIJNS5_1CILi128EEENS7_ILi32EEENS7_ILi256EEEEEELi256ENS_6half_tEfNS_4arch4Sm80ELb1ELb0ELb1ELb1ELb0ELb1ELb1ELb1EEENS1_21CollectiveEpilogueFwdINS6_IJS8_SA_S9_EEENS6_IJNS7_ILi1EEESI_SI_EEESC_SE_Li256ELb1ELb1ELb1ELb0EEENS1_36VarlenDynamicPersistentTileSchedulerILi128ELi32ELi256ELi256ELb1ELb1ELb0ELb1ELb1ELb1EEEEEEEEEvNT_6ParamsE:
        .type           _ZN7cutlass13device_kernelIN5flash19enable_sm80_to_sm89INS1_16FlashAttnFwdSm80INS1_25CollectiveMainloopFwdSm80ILi8ELi1ELb0EN4cute5tupleIJNS5_1CILi128EEENS7_ILi32EEENS7_ILi256EEEEEELi256ENS_6half_tEfNS_4arch4Sm80ELb1ELb0ELb1ELb1ELb0ELb1ELb1ELb1EEENS1_21CollectiveEpilogueFwdINS6_IJS8_SA_S9_EEENS6_IJNS7_ILi1EEESI_SI_EEESC_SE_Li256ELb1ELb1ELb1ELb0EEENS1_36VarlenDynamicPersistentTileSchedulerILi128ELi32ELi256ELi256ELb1ELb1ELb0ELb1ELb1ELb1EEEEEEEEEvNT_6ParamsE,@function
        .size           _ZN7cutlass13device_kernelIN5flash19enable_sm80_to_sm89INS1_16FlashAttnFwdSm80INS1_25CollectiveMainloopFwdSm80ILi8ELi1ELb0EN4cute5tupleIJNS5_1CILi128EEENS7_ILi32EEENS7_ILi256EEEEEELi256ENS_6half_tEfNS_4arch4Sm80ELb1ELb0ELb1ELb1ELb0ELb1ELb1ELb1EEENS1_21CollectiveEpilogueFwdINS6_IJS8_SA_S9_EEENS6_IJNS7_ILi1EEESI_SI_EEESC_SE_Li256ELb1ELb1ELb1ELb0EEENS1_36VarlenDynamicPersistentTileSchedulerILi128ELi32ELi256ELi256ELb1ELb1ELb0ELb1ELb1ELb1EEEEEEEEEvNT_6ParamsE,(.L_x_5171 - _ZN7cutlass13device_kernelIN5flash19enable_sm80_to_sm89INS1_16FlashAttnFwdSm80INS1_25CollectiveMainloopFwdSm80ILi8ELi1ELb0EN4cute5tupleIJNS5_1CILi128EEENS7_ILi32EEENS7_ILi256EEEEEELi256ENS_6half_tEfNS_4arch4Sm80ELb1ELb0ELb1ELb1ELb0ELb1ELb1ELb1EEENS1_21CollectiveEpilogueFwdINS6_IJS8_SA_S9_EEENS6_IJNS7_ILi1EEESI_SI_EEESC_SE_Li256ELb1ELb1ELb1ELb0EEENS1_36VarlenDynamicPersistentTileSchedulerILi128ELi32ELi256ELi256ELb1ELb1ELb0ELb1ELb1ELb1EEEEEEEEEvNT_6ParamsE)
        .other          _ZN7cutlass13device_kernelIN5flash19enable_sm80_to_sm89INS1_16FlashAttnFwdSm80INS1_25CollectiveMainloopFwdSm80ILi8ELi1ELb0EN4cute5tupleIJNS5_1CILi128EEENS7_ILi32EEENS7_ILi256EEEEEELi256ENS_6half_tEfNS_4arch4Sm80ELb1ELb0ELb1ELb1ELb0ELb1ELb1ELb1EEENS1_21CollectiveEpilogueFwdINS6_IJS8_SA_S9_EEENS6_IJNS7_ILi1EEESI_SI_EEESC_SE_Li256ELb1ELb1ELb1ELb0EEENS1_36VarlenDynamicPersistentTileSchedulerILi128ELi32ELi256ELi256ELb1ELb1ELb0ELb1ELb1ELb1EEEEEEEEEvNT_6ParamsE,@"STO_CUDA_ENTRY STV_DEFAULT"
_ZN7cutlass13device_kernelIN5flash19enable_sm80_to_sm89INS1_16FlashAttnFwdSm80INS1_25CollectiveMainloopFwdSm80ILi8ELi1ELb0EN4cute5tupleIJNS5_1CILi128EEENS7_ILi32EEENS7_ILi256EEEEEELi256ENS_6half_tEfNS_4arch4Sm80ELb1ELb0ELb1ELb1ELb0ELb1ELb1ELb1EEENS1_21CollectiveEpilogueFwdINS6_IJS8_SA_S9_EEENS6_IJNS7_ILi1EEESI_SI_EEESC_SE_Li256ELb1ELb1ELb1ELb0EEENS1_36VarlenDynamicPersistentTileSchedulerILi128ELi32ELi256ELi256ELb1ELb1ELb0ELb1ELb1ELb1EEEEEEEEEvNT_6ParamsE:
        /* <DEDUP_REMOVED lines=13> */
[----:B------:R-:W-:-:S03]  /*00d0*/  CS2R R8, SRZ ;  /* 0x0000000000087805 */ /* 0x000fc6000001ff00 */
        /* <DEDUP_REMOVED lines=10> */
[C---:B------:R-:W-:Y:S01]  /*0180*/  ISETP.GE.U32.AND P4, PT, R12.reuse, 0x2, PT ;  /* 0x000000020c00780c */ /* 0x040fe20003f86070 */
[----:B------:R-:W-:Y:S01]  /*0190*/  IMAD.MOV.U32 R7, RZ, RZ, RZ ;  /* 0x000000ffff077224 */ /* 0x000fe200078e00ff */
        /* <DEDUP_REMOVED lines=26> */
.L_x_987:
        /* <DEDUP_REMOVED lines=16> */
.L_x_1170:
        /* <DEDUP_REMOVED lines=16> */
.L_x_1171:
[----:B---3--:R-:W-:-:S05]  /*0540*/  IMAD R0, R0, c[0x0][0x538], RZ ;  /* 0x00014e0000007a24 */ /* 0x008fca00078e02ff */
[----:B------:R-:W-:-:S04]  /*0550*/  IADD3 R6, R0, R6, RZ ;  /* 0x0000000600067210 */ /* 0x000fc80007ffe0ff */
[----:B------:R-:W-:-:S13]  /*0560*/  ISETP.GT.AND P0, PT, R6, UR4, PT ;  /* 0x0000000406007c0c */ /* 0x000fda000bf04270 */
[----:B-12---:R-:W-:Y:S05]  /*0570*/  @!P0 BRA `(.L_x_987) ;  /* 0xfffffdc000008947 */ /* 0x006fea000383ffff */
.L_x_983:
[----:B------:R-:W-:-:S05]  /*0580*/  IADD3 R11, -R0, R6, RZ ;  /* 0x00000006000b7210 */ /* 0x000fca0007ffe1ff */
[----:B------:R-:W-:-:S05]  /*0590*/  IMAD R0, R4, c[0x0][0x538], R11 ;  /* 0x00014e0004007a24 */ /* 0x000fca00078e020b */
[----:B------:R-:W-:Y:S01]  /*05a0*/  ISETP.GT.AND P0, PT, R0, UR4, PT ;  /* 0x0000000400007c0c */ /* 0x000fe2000bf04270 */
[----:B------:R-:W-:-:S12]  /*05b0*/  BRA.DIV ~URZ, `(.L_x_988) ;  /* 0x0001b6b27f007947 */ /* 0x000fd8000b800000 */
[----:B------:R-:W-:-:S04]  /*05c0*/  VOTE.ANY R10, PT, !P0 ;  /* 0x00000000000a7806 */ /* 0x000fc800040e0100 */
.L_x_1172:
[----:B------:R-:W1:Y:S02]  /*05d0*/  POPC R6, R10 ;  /* 0x0000000a00067309 */ /* 0x000e640000000000 */
[----:B-12---:R-:W-:Y:S01]  /*05e0*/  IADD3 R235, R6, R7, RZ ;  /* 0x0000000706eb7210 */ /* 0x006fe20007ffe0ff */
[----:B------:R-:W-:Y:S05]  /*05f0*/  BRA.DIV ~URZ, `(.L_x_989) ;  /* 0x0001b6c27f007947 */ /* 0x000fea000b800000 */
[----:B------:R1:W2:Y:S01]  /*0600*/  SHFL.IDX PT, R233, R9, R6, 0x1f ;  /* 0x00001f0609e97589 */ /* 0x0002a200000e0000 */
[----:B------:R-:W-:-:S03]  /*0610*/  MOV R7, RZ ;  /* 0x000000ff00077202 */ /* 0x000fc60000000f00 */
[----:B------:R1:W3:Y:S04]  /*0620*/  SHFL.IDX PT, R9, R8, R6, 0x1f ;  /* 0x00001f0608097589 */ /* 0x0002e800000e0000 */
.L_x_1173:
[----:B------:R-:W-:Y:S01]  /*0630*/  ISETP.NE.AND P0, PT, R10, RZ, PT ;  /* 0x000000ff0a00720c */ /* 0x000fe20003f05270 */
[----:B------:R-:W-:-:S12]  /*0640*/  BSSY B0, `(.L_x_990) ;  /* 0x0000005000007945 */ /* 0x000fd80003800000 */
[----:B------:R-:W-:Y:S05]  /*0650*/  @!P0 BRA `(.L_x_991) ;  /* 0x0000003000008947 */ /* 0x000fea0003800000 */
[----:B------:R-:W-:Y:S01]  /*0660*/  IADD3 R3, R6, -0x1, RZ ;  /* 0xffffffff06037810 */ /* 0x000fe20007ffe0ff */
[----:B------:R-:W-:Y:S05]  /*0670*/  BRA.DIV ~URZ, `(.L_x_992) ;  /* 0x0001b7227f007947 */ /* 0x000fea000b800000 */
[----:B------:R4:W1:Y:S02]  /*0680*/  SHFL.IDX PT, R7, R4, R3, 0x1f ;  /* 0x00001f0304077589 */ /* 0x00086400000e0000 */
.L_x_991:
[----:B------:R-:W-:Y:S05]  /*0690*/  BSYNC B0 ;  /* 0x0000000000007941 */ /* 0x000fea0003800000 */
.L_x_990:
[----:B---3--:R-:W-:Y:S01]  /*06a0*/  ISETP.NE.AND P0, PT, R9, 0x1, PT ;  /* 0x000000010900780c */ /* 0x008fe20003f05270 */
[----:B-1----:R-:W-:Y:S01]  /*06b0*/  IMAD R232, R7, c[0x0][0x538], R11 ;  /* 0x00014e0007e87a24 */ /* 0x002fe200078e020b */
[----:B------:R-:W-:Y:S04]  /*06c0*/  BSSY B0, `(.L_x_993) ;  /* 0x0000085000007945 */ /* 0x000fe80003800000 */
[----:B------:R-:W-:-:S07]  /*06d0*/  IADD3 R11, -R232, UR4, RZ ;  /* 0x00000004e80b7c10 */ /* 0x000fce000fffe1ff */
[----:B------:R-:W-:Y:S05]  /*06e0*/  @!P0 BRA `(.L_x_994) ;  /* 0x000003e000008947 */ /* 0x000fea0003800000 */
[-C--:B--2---:R-:W-:Y:S02]  /*06f0*/  IABS R0, R233.reuse ;  /* 0x000000e900007213 */ /* 0x084fe40000000000 */
        /* <DEDUP_REMOVED lines=9> */
[----:B----4-:R-:W1:Y:S02]  /*0790*/  F2I.FTZ.U32.TRUNC.NTZ R3, R2 ;  /* 0x0000000200037305 */ /* 0x010e64000021f000 */
        /* <DEDUP_REMOVED lines=51> */
.L_x_994:
[----:B------:R-:W-:-:S04]  /*0ad0*/  IMAD.MOV.U32 R2, RZ, RZ, 0x4 ;  /* 0x00000004ff027424 */ /* 0x000fc800078e00ff */
[----:B----4-:R-:W-:-:S05]  /*0ae0*/  IMAD.WIDE R2, R235, R2, c[0x0][0x590] ;  /* 0x00016400eb027625 */ /* 0x010fca00078e0202 */
        /* <DEDUP_REMOVED lines=66> */
.L_x_995:
[----:B------:R-:W-:Y:S05]  /*0f10*/  BSYNC B0 ;  /* 0x0000000000007941 */ /* 0x000fea0003800000 */
.L_x_993:
[----:B------:R-:W-:-:S04]  /*0f20*/  LOP3.LUT R0, RZ, R0, RZ, 0x33, !PT ;  /* 0x00000000ff007212 */ /* 0x000fc800078e33ff */
[----:B------:R-:W-:Y:S01]  /*0f30*/  IADD3 R233, R0, R233, RZ ;  /* 0x000000e900e97210 */ /* 0x000fe20007ffe0ff */
[----:B------:R-:W-:Y:S05]  /*0f40*/  BRA `(.L_x_996) ;  /* 0x0000004000007947 */ /* 0x000fea0003800000 */
.L_x_984:
[----:B--2---:R-:W-:Y:S01]  /*0f50*/  IMAD.MOV.U32 R233, RZ, RZ, RZ ;  /* 0x000000ffffe97224 */ /* 0x004fe200078e00ff */
[----:B------:R-:W-:Y:S01]  /*0f60*/  MOV R234, RZ ;  /* 0x000000ff00ea7202 */ /* 0x000fe20000000f00 */
[----:B------:R-:W-:Y:S01]  /*0f70*/  IMAD.U32 R232, RZ, RZ, UR4 ;  /* 0x00000004ffe87e24 */ /* 0x000fe2000f8e00ff */
[----:B------:R-:W-:Y:S02]  /*0f80*/  MOV R235, c[0x0][0x53c] ;  /* 0x00014f0000eb7a02 */ /* 0x000fe40000000f00 */
.L_x_996:
[----:B------:R-:W-:Y:S01]  /*0f90*/  ISETP.NE.AND P0, PT, R12, RZ, PT ;  /* 0x000000ff0c00720c */ /* 0x000fe20003f05270 */
[----:B------:R-:W-:-:S12]  /*0fa0*/  WARPSYNC 0xffffffff ;  /* 0xffffffff00007948 */ /* 0x000fd80003800000 */
[----:B------:R1:W-:Y:S04]  /*0fb0*/  @!P0 STS.128 [0x20080], R232 ;  /* 0x020080e8ff008388 */ /* 0x0003e80000000c00 */
[----:B------:R-:W-:Y:S06]  /*0fc0*/  BAR.ARV 0x5, 0x100 ;  /* 0x0144000000007b1d */ /* 0x000fec0000002000 */
.L_x_982:
        /* <DEDUP_REMOVED lines=9> */
[----:B------:R-:W-:-:S02]  /*1060*/  LOP3.LUT R4, R8, 0xfffffff8, RZ, 0xc0, !PT ;  /* 0xfffffff808047812 */ /* 0x000fc400078ec0ff */
[----:B------:R-:W-:Y:S02]  /*1070*/  LOP3.LUT R0, R0, 0xfffffffe, RZ, 0xc0, !PT ;  /* 0xfffffffe00007812 */ /* 0x000fe400078ec0ff */
[----:B------:R-:W-:Y:S01]  /*1080*/  SHF.R.S32.HI R211, RZ, 0x3, R8 ;  /* 0x00000003ffd37819 */ /* 0x000fe20000011408 */
[----:B------:R-:W-:Y:S01]  /*1090*/  IMAD.IADD R140, R14, 0x1, -R4 ;  /* 0x000000010e8c7824 */ /* 0x000fe200078e0a04 */
[--C-:B------:R-:W-:Y:S01]  /*10a0*/  SHF.R.S32.HI R6, RZ, 0x2, R13.reuse ;  /* 0x00000002ff067819 */ /* 0x100fe2000001140d */
[----:B------:R-:W-:Y:S01]  /*10b0*/  IMAD.IADD R11, R3, 0x1, -R0 ;  /* 0x00000001030b7824 */ /* 0x000fe200078e0a00 */
[----:B------:R-:W-:Y:S01]  /*10c0*/  SHF.R.S32.HI R3, RZ, 0x1f, R13 ;  /* 0x0000001fff037819 */ /* 0x000fe2000001140d */
[----:B------:R-:W-:Y:S01]  /*10d0*/  IMAD.SHL.U32 R136, R140, 0x8, RZ ;  /* 0x000000088c887824 */ /* 0x000fe200078e00ff */
[----:B------:R-:W-:Y:S01]  /*10e0*/  LOP3.LUT R0, R2, 0xfffffff0, RZ, 0xc0, !PT ;  /* 0xfffffff002007812 */ /* 0x000fe200078ec0ff */
[----:B------:R-:W-:Y:S01]  /*10f0*/  IMAD.SHL.U32 R2, R211, 0x40, RZ ;  /* 0x00000040d3027824 */ /* 0x000fe200078e00ff */
[----:B------:R-:W-:Y:S01]  /*1100*/  LEA.HI R3, R3, R6, RZ, 0x3 ;  /* 0x0000000603037211 */ /* 0x000fe200078f18ff */
[----:B------:R-:W-:Y:S01]  /*1110*/  IMAD.SHL.U32 R7, R140, 0x40, RZ ;  /* 0x000000408c077824 */ /* 0x000fe200078e00ff */
[----:B------:R-:W-:Y:S01]  /*1120*/  IADD3 R213, R136, 0x80, RZ ;  /* 0x0000008088d57810 */ /* 0x000fe20007ffe0ff */
[----:B------:R-:W-:Y:S01]  /*1130*/  IMAD.IADD R0, R14, 0x1, -R0 ;  /* 0x000000010e007824 */ /* 0x000fe200078e0a00 */
[----:B------:R-:W-:Y:S01]  /*1140*/  LOP3.LUT R3, R3, 0xfffffff8, RZ, 0xc0, !PT ;  /* 0xfffffff803037812 */ /* 0x000fe200078ec0ff */
[----:B------:R-:W-:Y:S01]  /*1150*/  IMAD.SHL.U32 R140, R140, 0x4, RZ ;  /* 0x000000048c8c7824 */ /* 0x000fe200078e00ff */
[----:B------:R-:W-:-:S02]  /*1160*/  LOP3.LUT R2, R2, 0x1c0, RZ, 0xc0, !PT ;  /* 0x000001c002027812 */ /* 0x000fc400078ec0ff */
[----:B------:R-:W-:Y:S01]  /*1170*/  SHF.R.S32.HI R10, RZ, 0x1f, R0 ;  /* 0x0000001fff0a7819 */ /* 0x000fe20000011400 */
[----:B------:R-:W-:Y:S01]  /*1180*/  IMAD.IADD R6, R6, 0x1, -R3 ;  /* 0x0000000106067824 */ /* 0x000fe200078e0a03 */
[----:B------:R-:W-:Y:S02]  /*1190*/  LOP3.LUT R5, R2, 0x38, R136, 0xf8, !PT ;  /* 0x0000003802057812 */ /* 0x000fe400078ef888 */
[----:B------:R-:W-:Y:S02]  /*11a0*/  SHF.R.U32.HI R4, RZ, 0x3, R2 ;  /* 0x00000003ff047819 */ /* 0x000fe40000011602 */
[----:B------:R-:W-:Y:S02]  /*11b0*/  LEA.HI R3, R9, R14, RZ, 0x6 ;  /* 0x0000000e09037211 */ /* 0x000fe400078f30ff */
[----:B------:R-:W-:Y:S02]  /*11c0*/  LOP3.LUT R2, R7, 0x1c0, RZ, 0xc0, !PT ;  /* 0x000001c007027812 */ /* 0x000fe400078ec0ff */
[----:B------:R-:W-:Y:S01]  /*11d0*/  LEA.HI R10, R10, R0, RZ, 0x3 ;  /* 0x000000000a0a7211 */ /* 0x000fe200078f18ff */
[----:B------:R-:W-:Y:S01]  /*11e0*/  IMAD.SHL.U32 R3, R3, 0x8, RZ ;  /* 0x0000000803037824 */ /* 0x000fe200078e00ff */
[----:B------:R-:W-:-:S02]  /*11f0*/  LOP3.LUT R7, R5, R4, RZ, 0x3c, !PT ;  /* 0x0000000405077212 */ /* 0x000fc400078e3cff */
[----:B------:R-:W-:Y:S02]  /*1200*/  LOP3.LUT R4, R2, 0x8, R8, 0xf8, !PT ;  /* 0x0000000802047812 */ /* 0x000fe400078ef808 */
[----:B------:R-:W-:Y:S02]  /*1210*/  LOP3.LUT R5, R10, 0xfffffff8, RZ, 0xc0, !PT ;  /* 0xfffffff80a057812 */ /* 0x000fe400078ec0ff */
[----:B------:R-:W-:Y:S02]  /*1220*/  SHF.R.U32.HI R2, RZ, 0x3, R2 ;  /* 0x00000003ff027819 */ /* 0x000fe40000011602 */
[----:B------:R-:W-:Y:S01]  /*1230*/  LEA.HI R9, R9, R14, RZ, 0x5 ;  /* 0x0000000e09097211 */ /* 0x000fe200078f28ff */
[----:B------:R-:W-:Y:S01]  /*1240*/  IMAD.IADD R8, R0, 0x1, -R5 ;  /* 0x0000000100087824 */ /* 0x000fe200078e0a05 */
[----:B------:R-:W-:Y:S02]  /*1250*/  LOP3.LUT R12, R4, R2, RZ, 0x3c, !PT ;  /* 0x00000002040c7212 */ /* 0x000fe400078e3cff */
[----:B------:R-:W-:-:S02]  /*1260*/  LOP3.LUT R3, R3, 0xfffffe00, RZ, 0xc0, !PT ;  /* 0xfffffe0003037812 */ /* 0x000fc400078ec0ff */
[--C-:B------:R-:W-:Y:S02]  /*1270*/  SHF.R.S32.HI R2, RZ, 0x5, R9.reuse ;  /* 0x00000005ff027819 */ /* 0x100fe40000011409 */
[----:B------:R-:W-:Y:S02]  /*1280*/  SHF.R.S32.HI R0, RZ, 0x1f, R9 ;  /* 0x0000001fff007819 */ /* 0x000fe40000011409 */
[----:B------:R-:W-:Y:S02]  /*1290*/  LOP3.LUT R5, R13, 0xfffffffc, RZ, 0xc0, !PT ;  /* 0xfffffffc0d057812 */ /* 0x000fe400078ec0ff */
        /* <DEDUP_REMOVED lines=8> */
[----:B------:R-:W-:-:S02]  /*1320*/  LEA.HI R3, R0, R0, RZ, 0x1 ;  /* 0x0000000000037211 */ /* 0x000fc400078f08ff */
[----:B------:R-:W-:Y:S01]  /*1330*/  ISETP.NE.U32.AND P0, PT, R5, 0x1, PT ;  /* 0x000000010500780c */ /* 0x000fe20003f05070 */
[----:B------:R-:W-:Y:S01]  /*1340*/  IMAD.IADD R9, R2, 0x1, -R4 ;  /* 0x0000000102097824 */ /* 0x000fe200078e0a04 */
[----:B------:R-:W-:Y:S01]  /*1350*/  LOP3.LUT R3, R3, 0x1ffffffe, RZ, 0xc0, !PT ;  /* 0x1ffffffe03037812 */ /* 0x000fe200078ec0ff */
[C---:B------:R-:W-:Y:S01]  /*1360*/  IMAD.SHL.U32 R4, R6.reuse, 0x40, RZ ;  /* 0x0000004006047824 */ /* 0x040fe200078e00ff */
[----:B------:R-:W-:Y:S01]  /*1370*/  R2P PR, R6, 0x6 ;  /* 0x0000000606007804 */ /* 0x000fe20000000000 */
[----:B------:R-:W-:Y:S01]  /*1380*/  IMAD.SHL.U32 R6, R2, 0x400, RZ ;  /* 0x0000040002067824 */ /* 0x000fe200078e00ff */
[----:B------:R-:W-:Y:S01]  /*1390*/  SHF.R.S32.HI R7, RZ, 0x1f, R15 ;  /* 0x0000001fff077819 */ /* 0x000fe2000001140f */
[----:B------:R-:W-:Y:S01]  /*13a0*/  IMAD.IADD R13, R0, 0x1, -R3 ;  /* 0x00000001000d7824 */ /* 0x000fe200078e0a03 */
[----:B------:R-:W-:Y:S01]  /*13b0*/  LOP3.LUT R2, R4, 0x1c0, RZ, 0xc0, !PT ;  /* 0x000001c004027812 */ /* 0x000fe200078ec0ff */
[----:B------:R-:W-:Y:S01]  /*13c0*/  IMAD R4, R0, 0x2, R6 ;  /* 0x0000000200047824 */ /* 0x000fe200078e0206 */
[----:B------:R-:W-:Y:S01]  /*13d0*/  LEA.HI R7, R7, R15, RZ, 0x2 ;  /* 0x0000000f07077211 */ /* 0x000fe200078f10ff */
[----:B------:R-:W-:Y:S01]  /*13e0*/  IMAD.SHL.U32 R0, R8, 0x40, RZ ;  /* 0x0000004008007824 */ /* 0x000fe200078e00ff */
[----:B------:R-:W-:Y:S01]  /*13f0*/  LEA.HI R2, R2, R2, RZ, 0x1d ;  /* 0x0000000202027211 */ /* 0x000fe200078fe8ff */
[----:B------:R-:W-:Y:S01]  /*1400*/  IMAD.SHL.U32 R5, R11, 0x8, RZ ;  /* 0x000000080b057824 */ /* 0x000fe200078e00ff */
[----:B------:R-:W-:-:S02]  /*1410*/  SHF.R.S32.HI R3, RZ, 0x2, R7 ;  /* 0x00000002ff037819 */ /* 0x000fc40000011407 */
[----:B------:R-:W-:Y:S01]  /*1420*/  LOP3.LUT R0, R0, 0x1c0, RZ, 0xc0, !PT ;  /* 0x000001c000007812 */ /* 0x000fe200078ec0ff */
[----:B------:R-:W-:Y:S01]  /*1430*/  IMAD.IADD R2, R4, 0x1, R2 ;  /* 0x0000000104027824 */ /* 0x000fe200078e0202 */
[----:B------:R-:W-:Y:S01]  /*1440*/  LOP3.LUT P4, RZ, R8, 0x2, RZ, 0xc0, !PT ;  /* 0x0000000208ff7812 */ /* 0x000fe2000788c0ff */
[----:B------:R-:W-:Y:S01]  /*1450*/  IMAD R14, R9, 0x10, R3 ;  /* 0x00000010090e7824 */ /* 0x000fe200078e0203 */
[----:B------:R-:W-:Y:S01]  /*1460*/  LOP3.LUT R3, R0, 0x8, R5, 0xf8, !PT ;  /* 0x0000000800037812 */ /* 0x000fe200078ef805 */
[----:B------:R-:W-:Y:S01]  /*1470*/  IMAD.SHL.U32 R4, R10, 0x40, RZ ;  /* 0x000000400a047824 */ /* 0x000fe200078e00ff */
[----:B------:R-:W-:Y:S01]  /*1480*/  SHF.R.U32.HI R0, RZ, 0x3, R0 ;  /* 0x00000003ff007819 */ /* 0x000fe20000011600 */
[----:B------:R-:W-:Y:S01]  /*1490*/  IMAD.SHL.U32 R242, R2, 0x2, RZ ;  /* 0x0000000202f27824 */ /* 0x000fe200078e00ff */
[----:B------:R-:W-:Y:S01]  /*14a0*/  LOP3.LUT P3, RZ, R8, 0x4, RZ, 0xc0, !PT ;  /* 0x0000000408ff7812 */ /* 0x000fe2000786c0ff */
[----:B------:R-:W-:Y:S01]  /*14b0*/  IMAD R2, R11, 0x200, R12 ;  /* 0x000002000b027824 */ /* 0x000fe200078e020c */
[----:B------:R-:W-:Y:S01]  /*14c0*/  LOP3.LUT R0, R3, R0, RZ, 0x3c, !PT ;  /* 0x0000000003007212 */ /* 0x000fe200078e3cff */
[----:B------:R-:W-:Y:S01]  /*14d0*/  IMAD.MOV.U32 R8, RZ, RZ, 0x20 ;  /* 0x00000020ff087424 */ /* 0x000fe200078e00ff */
[----:B------:R-:W-:Y:S01]  /*14e0*/  LOP3.LUT R4, R4, 0xfffffe00, RZ, 0xc0, !PT ;  /* 0xfffffe0004047812 */ /* 0x000fe200078ec0ff */
[----:B------:R-:W-:Y:S01]  /*14f0*/  IMAD.MOV.U32 R9, RZ, RZ, 0x40 ;  /* 0x00000040ff097424 */ /* 0x000fe200078e00ff */
[----:B------:R-:W-:Y:S01]  /*1500*/  IADD3 R5, R242, 0x80, RZ ;  /* 0x00000080f2057810 */ /* 0x000fe20007ffe0ff */
[----:B------:R1:W-:Y:S01]  /*1510*/  STL [R1+0x4], R14 ;  /* 0x0000040e01007387 */ /* 0x0003e20000100800 */
[----:B------:R-:W-:Y:S01]  /*1520*/  IADD3 R3, R0, R4, R6 ;  /* 0x0000000400037210 */ /* 0x000fe20007ffe006 */
[----:B------:R-:W-:Y:S01]  /*1530*/  IMAD R240, R13, 0x8, R14 ;  /* 0x000000080df07824 */ /* 0x000fe200078e020e */
[----:B------:R-:W-:-:S02]  /*1540*/  IADD3 R243, R242, 0x70, RZ ;  /* 0x00000070f2f37810 */ /* 0x000fc40007ffe0ff */
[----:B------:R-:W-:Y:S02]  /*1550*/  LOP3.LUT R4, R0, R4, RZ, 0xfc, !PT ;  /* 0x0000000400047212 */ /* 0x000fe400078efcff */
[----:B------:R-:W-:Y:S02]  /*1560*/  @P0 IADD3 R243, R5, 0x10, RZ ;  /* 0x0000001005f30810 */ /* 0x000fe40007ffe0ff */
[----:B------:R-:W-:Y:S02]  /*1570*/  IADD3 R0, R140, 0x40, RZ ;  /* 0x000000408c007810 */ /* 0x000fe40007ffe0ff */
[----:B------:R-:W-:Y:S02]  /*1580*/  LOP3.LUT R5, R7, 0x7ffffffc, RZ, 0xc0, !PT ;  /* 0x7ffffffc07057812 */ /* 0x000fe400078ec0ff */
[----:B------:R-:W-:Y:S01]  /*1590*/  LEA R186, R2, 0xc080, 0x1 ;  /* 0x0000c08002ba7811 */ /* 0x000fe200078e08ff */
[----:B------:R-:W-:Y:S01]  /*15a0*/  IMAD.IADD R138, R140, 0x1, R0 ;  /* 0x000000018c8a7824 */ /* 0x000fe200078e0200 */
[C---:B------:R-:W-:Y:S01]  /*15b0*/  SEL R2, R8.reuse, 0xffffffe0, !P4 ;  /* 0xffffffe008027807 */ /* 0x040fe20006000000 */
[----:B------:R-:W-:Y:S01]  /*15c0*/  IMAD.IADD R0, R15, 0x1, -R5 ;  /* 0x000000010f007824 */ /* 0x000fe200078e0a05 */
[----:B------:R-:W-:-:S02]  /*15d0*/  SEL R5, R8, 0xffffffe0, !P1 ;  /* 0xffffffe008057807 */ /* 0x000fc40004800000 */
[----:B------:R-:W-:Y:S01]  /*15e0*/  LEA R191, R3, 0x10080, 0x1 ;  /* 0x0001008003bf7811 */ /* 0x000fe200078e08ff */
[----:B------:R-:W-:Y:S01]  /*15f0*/  IMAD.SHL.U32 R217, R0, 0x2, RZ ;  /* 0x0000000200d97824 */ /* 0x000fe200078e00ff */
[----:B------:R-:W-:Y:S01]  /*1600*/  LEA R187, R4, 0x8080, 0x1 ;  /* 0x0000808004bb7811 */ /* 0x000fe200078e08ff */
[----:B------:R-:W-:Y:S01]  /*1610*/  IMAD.IADD R245, R242, 0x1, R5 ;  /* 0x00000001f2f57824 */ /* 0x000fe200078e0205 */
[----:B------:R-:W-:Y:S01]  /*1620*/  SEL R6, R9, 0xffffffc0, !P2 ;  /* 0xffffffc009067807 */ /* 0x000fe20005000000 */
[----:B------:R-:W-:Y:S01]  /*1630*/  IMAD.IADD R244, R5, 0x1, R243 ;  /* 0x0000000105f47824 */ /* 0x000fe200078e02f3 */
[----:B------:R-:W-:Y:S01]  /*1640*/  IADD3 R15, R217, 0x10, RZ ;  /* 0x00000010d90f7810 */ /* 0x000fe20007ffe0ff */
[----:B------:R-:W-:Y:S01]  /*1650*/  IMAD.IADD R192, R191, 0x1, R2 ;  /* 0x00000001bfc07824 */ /* 0x000fe200078e0202 */
[C---:B------:R-:W-:Y:S01]  /*1660*/  IADD3 R16, R217.reuse, 0x8, RZ ;  /* 0x00000008d9107810 */ /* 0x040fe20007ffe0ff */
[----:B------:R-:W-:Y:S01]  /*1670*/  IMAD.IADD R188, R2, 0x1, R187 ;  /* 0x0000000102bc7824 */ /* 0x000fe200078e02bb */
[----:B------:R-:W-:Y:S01]  /*1680*/  IADD3 R11, R217, 0x28, RZ ;  /* 0x00000028d90b7810 */ /* 0x000fe20007ffe0ff */
[--C-:B------:R-:W-:Y:S01]  /*1690*/  IMAD.IADD R249, R242, 0x1, R6.reuse ;  /* 0x00000001f2f97824 */ /* 0x100fe200078e0206 */
[----:B------:R-:W-:Y:S01]  /*16a0*/  SEL R0, R9, 0xffffffc0, !P3 ;  /* 0xffffffc009007807 */ /* 0x000fe20005800000 */
[C---:B------:R-:W-:Y:S01]  /*16b0*/  IMAD.IADD R248, R6.reuse, 0x1, R245 ;  /* 0x0000000106f87824 */ /* 0x040fe200078e02f5 */
[C---:B-1----:R-:W-:Y:S01]  /*16c0*/  IADD3 R14, R217.reuse, 0x18, RZ ;  /* 0x00000018d90e7810 */ /* 0x042fe20007ffe0ff */
[----:B------:R-:W-:Y:S01]  /*16d0*/  IMAD.IADD R247, R6, 0x1, R243 ;  /* 0x0000000106f77824 */ /* 0x000fe200078e02f3 */
[C---:B------:R-:W-:Y:S01]  /*16e0*/  IADD3 R7, R217.reuse, 0x38, RZ ;  /* 0x00000038d9077810 */ /* 0x040fe20007ffe0ff */
[----:B------:R-:W-:Y:S01]  /*16f0*/  IMAD.IADD R246, R244, 0x1, R6 ;  /* 0x00000001f4f67824 */ /* 0x000fe200078e0206 */
[----:B------:R-:W-:Y:S01]  /*1700*/  IADD3 R12, R217, 0x20, RZ ;  /* 0x00000020d90c7810 */ /* 0x000fe20007ffe0ff */
[--C-:B------:R-:W-:Y:S01]  /*1710*/  IMAD.IADD R194, R191, 0x1, R0.reuse ;  /* 0x00000001bfc27824 */ /* 0x100fe200078e0200 */
[C---:B------:R-:W-:Y:S01]  /*1720*/  IADD3 R10, R217.reuse, 0x30, RZ ;  /* 0x00000030d90a7810 */ /* 0x040fe20007ffe0ff */
[----:B------:R-:W-:Y:S01]  /*1730*/  IMAD.IADD R190, R0, 0x1, R187 ;  /* 0x0000000100be7824 */ /* 0x000fe200078e02bb */
[----:B------:R-:W-:Y:S01]  /*1740*/  IADD3 R252, R217, 0x40, RZ ;  /* 0x00000040d9fc7810 */ /* 0x000fe20007ffe0ff */
[----:B------:R-:W-:Y:S01]  /*1750*/  IMAD.IADD R193, R192, 0x1, R0 ;  /* 0x00000001c0c17824 */ /* 0x000fe200078e0200 */
[----:B------:R-:W-:Y:S01]  /*1760*/  SHF.R.S32.HI R8, RZ, 0x1f, R15 ;  /* 0x0000001fff087819 */ /* 0x000fe2000001140f */
[----:B------:R-:W-:Y:S01]  /*1770*/  IMAD.IADD R189, R0, 0x1, R188 ;  /* 0x0000000100bd7824 */ /* 0x000fe200078e02bc */
[----:B------:R-:W-:-:S02]  /*1780*/  SHF.R.S32.HI R9, RZ, 0x1f, R16 ;  /* 0x0000001fff097819 */ /* 0x000fc40000011410 */
[----:B------:R-:W-:Y:S02]  /*1790*/  SHF.R.S32.HI R8, RZ, 0x1f, R11 ;  /* 0x0000001fff087819 */ /* 0x000fe4000001140b */
[----:B------:R-:W-:Y:S02]  /*17a0*/  SHF.R.S32.HI R9, RZ, 0x1f, R14 ;  /* 0x0000001fff097819 */ /* 0x000fe4000001140e */
[----:B------:R-:W-:Y:S02]  /*17b0*/  SHF.R.S32.HI R8, RZ, 0x1f, R7 ;  /* 0x0000001fff087819 */ /* 0x000fe40000011407 */
[----:B------:R-:W-:Y:S02]  /*17c0*/  IADD3 R139, R140, 0x60, RZ ;  /* 0x000000608c8b7810 */ /* 0x000fe40007ffe0ff */
[----:B------:R-:W-:Y:S02]  /*17d0*/  IADD3 R214, R136, 0xc0, RZ ;  /* 0x000000c088d67810 */ /* 0x000fe40007ffe0ff */
[----:B------:R-:W-:-:S02]  /*17e0*/  IADD3 R250, R217, 0x48, RZ ;  /* 0x00000048d9fa7810 */ /* 0x000fc40007ffe0ff */
[----:B------:R-:W-:Y:S02]  /*17f0*/  SHF.R.S32.HI R12, RZ, 0x1f, R12 ;  /* 0x0000001fff0c7819 */ /* 0x000fe4000001140c */
[----:B------:R-:W-:Y:S02]  /*1800*/  SHF.R.S32.HI R9, RZ, 0x1f, R10 ;  /* 0x0000001fff097819 */ /* 0x000fe4000001140a */
[----:B------:R-:W-:Y:S02]  /*1810*/  SHF.R.S32.HI R7, RZ, 0x1f, R252 ;  /* 0x0000001fff077819 */ /* 0x000fe400000114fc */
.L_x_1169:
        /* <DEDUP_REMOVED lines=41> */
.L_x_997:
[----:B------:R-:W-:-:S04]  /*1ab0*/  ISETP.NE.U32.AND P0, PT, RZ, c[0x0][0x368], PT ;  /* 0x0000da00ff007a0c */ /* 0x000fc80003f05070 */
[----:B------:R-:W-:-:S13]  /*1ac0*/  ISETP.NE.AND.EX P0, PT, RZ, c[0x0][0x36c], PT, P0 ;  /* 0x0000db00ff007a0c */ /* 0x000fda0003f05300 */
[----:B------:R-:W-:Y:S05]  /*1ad0*/  @!P0 BRA `(.L_x_998) ;  /* 0x0000004000008947 */ /* 0x000fea0003800000 */
[----:B---3--:R-:W-:-:S04]  /*1ae0*/  LEA R4, P0, R236, c[0x0][0x368], 0x2 ;  /* 0x0000da00ec047a11 */ /* 0x008fc800078010ff */
[----:B------:R-:W-:-:S05]  /*1af0*/  LEA.HI.X R5, R236, c[0x0][0x36c], R241, 0x2, P0 ;  /* 0x0000db00ec057a11 */ /* 0x000fca00000f14f1 */
[----:B------:R1:W5:Y:S01]  /*1b00*/  LDG.E R11, [R4.64] ;  /* 0x00000006040b7981 */ /* 0x000362000c1e1900 */
[----:B------:R-:W-:Y:S05]  /*1b10*/  BRA `(.L_x_999) ;  /* 0x0000005000007947 */ /* 0x000fea0003800000 */
.L_x_998:
[----:B------:R-:W-:Y:S01]  /*1b20*/  MOV R11, c[0x0][0x1d0] ;  /* 0x00007400000b7a02 */ /* 0x000fe20000000f00 */
[----:B------:R-:W-:Y:S05]  /*1b30*/  @!P6 BRA `(.L_x_999) ;  /* 0x000000300000e947 */ /* 0x000fea0003800000 */
[----:B---3--:R-:W2:Y:S04]  /*1b40*/  LDG.E R6, [R4.64] ;  /* 0x0000000604067981 */ /* 0x008ea8000c1e1900 */
[----:B------:R-:W2:Y:S02]  /*1b50*/  LDG.E R0, [R4.64+0x4] ;  /* 0x0000040604007981 */ /* 0x000ea4000c1e1900 */
[----:B--2---:R-:W-:Y:S02]  /*1b60*/  IADD3 R11, -R6, R0, RZ ;  /* 0x00000000060b7210 */ /* 0x004fe40007ffe1ff */
.L_x_999:
[----:B-1-3--:R1:W2:Y:S04]  /*1b70*/  @P5 LDG.E R5, [R2.64] ;  /* 0x0000000602055981 */ /* 0x00a2a8000c1e1900 */
[----:B------:R1:W2:Y:S01]  /*1b80*/  @P5 LDG.E R4, [R2.64+0x4] ;  /* 0x0000040602045981 */ /* 0x0002a2000c1e1900 */
[----:B------:R-:W-:Y:S01]  /*1b90*/  ISETP.NE.U32.AND P0, PT, RZ, c[0x0][0x378], PT ;  /* 0x0000de00ff007a0c */ /* 0x000fe20003f05070 */
[----:B-----5:R-:W-:-:S03]  /*1ba0*/  IMAD.MOV.U32 R112, RZ, RZ, R11 ;  /* 0x000000ffff707224 */ /* 0x020fc600078e000b */
[----:B------:R-:W-:Y:S01]  /*1bb0*/  ISETP.NE.AND.EX P1, PT, RZ, c[0x0][0x37c], PT, P0 ;  /* 0x0000df00ff007a0c */ /* 0x000fe20003f25300 */
[----:B------:R-:W-:Y:S02]  /*1bc0*/  IMAD.MOV.U32 R0, RZ, RZ, c[0x0][0x2c4] ;  /* 0x0000b100ff007624 */ /* 0x000fe400078e00ff */
[----:B------:R-:W-:Y:S02]  /*1bd0*/  IMAD.SHL.U32 R233, R233, 0x80, RZ ;  /* 0x00000080e9e97824 */ /* 0x000fe400078e00ff */
[----:B------:R-:W-:-:S08]  /*1be0*/  IMAD.MOV.U32 R66, RZ, RZ, c[0x0][0x228] ;  /* 0x00008a00ff427624 */ /* 0x000fd000078e00ff */
[----:B-1----:R-:W-:-:S04]  /*1bf0*/  @P1 LEA R2, P0, R236, c[0x0][0x378], 0x2 ;  /* 0x0000de00ec021a11 */ /* 0x002fc800078010ff */
[----:B------:R-:W-:Y:S02]  /*1c00*/  @P1 LEA.HI.X R3, R236, c[0x0][0x37c], R241, 0x2, P0 ;  /* 0x0000df00ec031a11 */ /* 0x000fe400000f14f1 */
[----:B------:R-:W-:Y:S01]  /*1c10*/  ISETP.NE.AND P0, PT, R0, 0x1, PT ;  /* 0x000000010000780c */ /* 0x000fe20003f05270 */
[----:B------:R-:W-:Y:S01]  /*1c20*/  IMAD.IADD R10, R11, 0x1, -R117 ;  /* 0x000000010b0a7824 */ /* 0x000fe200078e0a75 */
[----:B------:R-:W-:Y:S01]  /*1c30*/  IADD3 R0, R233, 0x7f, RZ ;  /* 0x0000007fe9007810 */ /* 0x000fe20007ffe0ff */
[----:B------:R1:W5:Y:S01]  /*1c40*/  @P1 LDG.E R112, [R2.64] ;  /* 0x0000000602701981 */ /* 0x000362000c1e1900 */
[----:B------:R-:W-:Y:S01]  /*1c50*/  LOP3.LUT R6, R234, 0xff0000, RZ, 0xc0, !PT ;  /* 0x00ff0000ea067812 */ /* 0x000fe200078ec0ff */
[----:B------:R-:W-:Y:S08]  /*1c60*/  BSSY B0, `(.L_x_1000) ;  /* 0x0000036000007945 */ /* 0x000ff00003800000 */
[----:B-1----:R-:W-:Y:S01]  /*1c70*/  @P0 IMAD.HI.U32 R2, R0, c[0x0][0x2c8], RZ ;  /* 0x0000b20000020a27 */ /* 0x002fe200078e00ff */
[----:B------:R-:W-:-:S04]  /*1c80*/  LOP3.LUT R3, R234, 0xff000000, RZ, 0xc0, !PT ;  /* 0xff000000ea037812 */ /* 0x000fc800078ec0ff */
[----:B------:R-:W-:Y:S02]  /*1c90*/  @P0 SHF.R.U32.HI R0, RZ, c[0x0][0x2cc], R2 ;  /* 0x0000b300ff000a19 */ /* 0x000fe40000011602 */
[----:B------:R-:W-:-:S04]  /*1ca0*/  SHF.R.U32.HI R3, RZ, 0x8, R3 ;  /* 0x00000008ff037819 */ /* 0x000fc80000011603 */
[----:B------:R-:W-:-:S04]  /*1cb0*/  LEA.HI R3, R6, R3, RZ, 0x10 ;  /* 0x0000000306037211 */ /* 0x000fc800078f80ff */
[----:B------:R-:W-:Y:S02]  /*1cc0*/  SHF.R.U32.HI R234, RZ, 0x10, R3 ;  /* 0x00000010ffea7819 */ /* 0x000fe40000011603 */
[----:B------:R-:W-:Y:S02]  /*1cd0*/  LOP3.LUT R251, R3, 0xff, RZ, 0xc0, !PT ;  /* 0x000000ff03fb7812 */ /* 0x000fe400078ec0ff */
[----:B------:R-:W-:-:S04]  /*1ce0*/  ISETP.NE.AND P1, PT, R234, RZ, PT ;  /* 0x000000ffea00720c */ /* 0x000fc80003f25270 */
[----:B------:R-:W-:Y:S01]  /*1cf0*/  SEL R111, R234, c[0x0][0x338], P1 ;  /* 0x0000ce00ea6f7a07 */ /* 0x000fe20000800000 */
[----:B--2---:R-:W-:-:S04]  /*1d00*/  @P5 IMAD.IADD R66, R4, 0x1, -R5 ;  /* 0x0000000104425824 */ /* 0x004fc800078e0a05 */
[----:B------:R-:W-:-:S05]  /*1d10*/  IMAD.IADD R237, R10, 0x1, R66 ;  /* 0x000000010aed7824 */ /* 0x000fca00078e0242 */
[C---:B------:R-:W-:Y:S02]  /*1d20*/  IADD3 R122, R237.reuse, 0x20, -R238 ;  /* 0x00000020ed7a7810 */ /* 0x040fe40007ffe8ee */
[----:B------:R-:W-:-:S03]  /*1d30*/  IADD3 R2, R237, 0x1f, RZ ;  /* 0x0000001fed027810 */ /* 0x000fc60007ffe0ff */
[----:B------:R-:W-:Y:S01]  /*1d40*/  IMAD.IADD R0, R122, 0x1, R0 ;  /* 0x000000017a007824 */ /* 0x000fe200078e0200 */
[----:B------:R-:W-:-:S04]  /*1d50*/  SHF.R.S32.HI R4, RZ, 0x1f, R2 ;  /* 0x0000001fff047819 */ /* 0x000fc80000011402 */
[----:B------:R-:W-:Y:S02]  /*1d60*/  SHF.R.S32.HI R5, RZ, 0x1f, R0 ;  /* 0x0000001fff057819 */ /* 0x000fe40000011400 */
[----:B------:R-:W-:Y:S02]  /*1d70*/  LEA.HI R2, R4, R2, RZ, 0x5 ;  /* 0x0000000204027211 */ /* 0x000fe400078f28ff */
[----:B------:R-:W-:Y:S02]  /*1d80*/  LEA.HI R0, R5, R0, RZ, 0x5 ;  /* 0x0000000005007211 */ /* 0x000fe400078f28ff */
[----:B------:R-:W-:Y:S02]  /*1d90*/  SHF.R.S32.HI R121, RZ, 0x5, R2 ;  /* 0x00000005ff797819 */ /* 0x000fe40000011402 */
[----:B------:R-:W-:-:S04]  /*1da0*/  SHF.R.S32.HI R0, RZ, 0x5, R0 ;  /* 0x00000005ff007819 */ /* 0x000fc80000011400 */
[----:B------:R-:W-:Y:S01]  /*1db0*/  IMNMX R5, R121, R0, PT ;  /* 0x0000000079057217 */ /* 0x000fe20003800200 */
[----:B------:R-:W-:-:S03]  /*1dc0*/  IMAD.MOV.U32 R0, RZ, RZ, RZ ;  /* 0x000000ffff007224 */ /* 0x000fc600078e00ff */
[----:B------:R-:W-:-:S13]  /*1dd0*/  ISETP.GE.AND P0, PT, R5, 0x1, PT ;  /* 0x000000010500780c */ /* 0x000fda0003f06270 */
        /* <DEDUP_REMOVED lines=30> */
.L_x_1001:
[----:B------:R-:W-:Y:S05]  /*1fc0*/  BSYNC B0 ;  /* 0x0000000000007941 */ /* 0x000fea0003800000 */
.L_x_1000:
        /* <DEDUP_REMOVED lines=13> */
[----:B-1----:R-:W-:-:S04]  /*20a0*/  SHF.R.S32.HI R131, RZ, 0x1f, R6 ;  /* 0x0000001fff837819 */ /* 0x002fc80000011406 */
[----:B------:R-:W-:-:S05]  /*20b0*/  LEA.HI R5, R131, R6, RZ, 0x6 ;  /* 0x0000000683057211 */ /* 0x000fca00078f30ff */
[----:B------:R-:W-:Y:S02]  /*20c0*/  IMAD.SHL.U32 R2, R5, 0x8, RZ ;  /* 0x0000000805027824 */ /* 0x000fe400078e00ff */
[----:B------:R-:W-:-:S03]  /*20d0*/  @P0 IADD3 R0, R0, 0x1f, RZ ;  /* 0x0000001f00000810 */ /* 0x000fc60007ffe0ff */
[----:B------:R-:W-:Y:S02]  /*20e0*/  LOP3.LUT R114, R2, 0xfffffe00, RZ, 0xc0, !PT ;  /* 0xfffffe0002727812 */ /* 0x000fe400078ec0ff */
[----:B------:R-:W-:-:S04]  /*20f0*/  @P0 SHF.R.S32.HI R3, RZ, 0x1f, R0 ;  /* 0x0000001fff030819 */ /* 0x000fc80000011400 */
[----:B------:R-:W-:Y:S01]  /*2100*/  @P0 LEA.HI R4, R3, R0, RZ, 0x5 ;  /* 0x0000000003040211 */ /* 0x000fe200078f28ff */
[----:B------:R-:W-:Y:S01]  /*2110*/  IMAD.MOV.U32 R0, RZ, RZ, R107 ;  /* 0x000000ffff007224 */ /* 0x000fe200078e006b */
[----:B------:R-:W-:Y:S02]  /*2120*/  LOP3.LUT R3, R113, 0x38, R136, 0xf8, !PT ;  /* 0x0000003871037812 */ /* 0x000fe400078ef888 */
[----:B------:R-:W-:Y:S02]  /*2130*/  @P0 SHF.R.S32.HI R0, RZ, 0x5, R4 ;  /* 0x00000005ff000819 */ /* 0x000fe40000011404 */
[----:B------:R-:W-:Y:S02]  /*2140*/  LOP3.LUT R2, R3, R135, RZ, 0x3c, !PT ;  /* 0x0000008703027212 */ /* 0x000fe400078e3cff */
[----:B------:R-:W-:-:S03]  /*2150*/  ISETP.GT.AND P0, PT, R0, R107, PT ;  /* 0x0000006b0000720c */ /* 0x000fc60003f04270 */
[----:B------:R-:W-:-:S04]  /*2160*/  IMAD.IADD R2, R114, 0x1, R2 ;  /* 0x0000000172027824 */ /* 0x000fc800078e0202 */
[----:B------:R-:W-:-:S06]  /*2170*/  IMAD.SHL.U32 R203, R2, 0x2, RZ ;  /* 0x0000000202cb7824 */ /* 0x000fcc00078e00ff */
        /* <DEDUP_REMOVED lines=195> */
.L_x_1021:
        /* <DEDUP_REMOVED lines=29> */
[C---:B------:R-:W-:Y:S01]  /*2f80*/  IADD3 R20, R140.reuse, 0x40, RZ ;  /* 0x000000408c147810 */ /* 0x040fe20007ffe0ff */
[----:B------:R-:W-:Y:S01]  /*2f90*/  CS2R R34, SRZ ;  /* 0x0000000000227805 */ /* 0x000fe2000001ff00 */
[----:B------:R-:W-:Y:S01]  /*2fa0*/  IADD3 R18, R140, 0x20, RZ ;  /* 0x000000208c127810 */ /* 0x000fe20007ffe0ff */
[----:B------:R-:W-:Y:S01]  /*2fb0*/  CS2R R32, SRZ ;  /* 0x0000000000207805 */ /* 0x000fe2000001ff00 */
[----:B------:R-:W-:Y:S01]  /*2fc0*/  CS2R R30, SRZ ;  /* 0x00000000001e7805 */ /* 0x000fe2000001ff00 */
[----:B------:R-:W-:Y:S01]  /*2fd0*/  CS2R R24, SRZ ;  /* 0x0000000000187805 */ /* 0x000fe2000001ff00 */
[----:B------:R-:W-:Y:S01]  /*2fe0*/  CS2R R14, SRZ ;  /* 0x00000000000e7805 */ /* 0x000fe2000001ff00 */
[----:B------:R-:W-:Y:S01]  /*2ff0*/  CS2R R12, SRZ ;  /* 0x00000000000c7805 */ /* 0x000fe2000001ff00 */
[----:B------:R-:W-:Y:S01]  /*3000*/  CS2R R6, SRZ ;  /* 0x0000000000067805 */ /* 0x000fe2000001ff00 */
[----:B------:R-:W-:Y:S02]  /*3010*/  CS2R R2, SRZ ;  /* 0x0000000000027805 */ /* 0x000fe4000001ff00 */
        /* <DEDUP_REMOVED lines=33> */
.L_x_1007:
[----:B------:R-:W-:Y:S05]  /*3230*/  BSYNC B0 ;  /* 0x0000000000007941 */ /* 0x000fea0003800000 */
.L_x_1006:
        /* <DEDUP_REMOVED lines=77> */
.L_x_1010:
[----:B------:R-:W-:Y:S05]  /*3710*/  BSYNC B0 ;  /* 0x0000000000007941 */ /* 0x000fea0003800000 */
.L_x_1009:
        /* <DEDUP_REMOVED lines=56> */
.L_x_1012:
[----:B------:R-:W-:Y:S05]  /*3aa0*/  BSYNC B0 ;  /* 0x0000000000007941 */ /* 0x000fea0003800000 */
.L_x_1011:
        /* <DEDUP_REMOVED lines=56> */
.L_x_1014:
[----:B------:R-:W-:Y:S05]  /*3e30*/  BSYNC B0 ;  /* 0x0000000000007941 */ /* 0x000fea0003800000 */
.L_x_1013:
        /* <DEDUP_REMOVED lines=56> */
.L_x_1005:
        /* <DEDUP_REMOVED lines=31> */
.L_x_1016:
[----:B------:R-:W-:Y:S05]  /*43b0*/  BSYNC B0 ;  /* 0x0000000000007941 */ /* 0x000fea0003800000 */
.L_x_1015:
        /* <DEDUP_REMOVED lines=137> */
.L_x_1018:
[----:B------:R-:W-:Y:S05]  /*4c50*/  BSYNC B0 ;  /* 0x0000000000007941 */ /* 0x000fea0003800000 */
.L_x_1017:
        /* <DEDUP_REMOVED lines=117> */
.L_x_1004:
        /* <DEDUP_REMOVED lines=21> */
.L_x_1008:
[----:B------:R-:W-:Y:S05]  /*5500*/  BSYNC B1 ;  /* 0x0000000000017941 */ /* 0x000fea0003800000 */
.L_x_1003:
[----:B-1---5:R-:W-:Y:S01]  /*5510*/  IMAD.SHL.U32 R6, R48, 0x20, RZ ;  /* 0x0000002030067824 */ /* 0x022fe200078e00ff */
[----:B------:R-:W-:Y:S03]  /*5520*/  BSSY B0, `(.L_x_1019) ;  /* 0x0000036000007945 */ /* 0x000fe60003800000 */
[----:B------:R-:W-:Y:S05]  /*5530*/  IMAD.IADD R0, R104, 0x1, -R6 ;  /* 0x0000000168007824 */ /* 0x000fea00078e0a06 */
[----:B------:R-:W-:Y:S11]  /*5540*/  ISETP.GE.AND P0, PT, R0, 0x1, PT ;  /* 0x000000010000780c */ /* 0x000ff60003f06270 */
[----:B------:R-:W-:Y:S02]  /*5550*/  @!UPT UIADD3 URZ, URZ, URZ, URZ ;  /* 0x0000003f3f3ff290 */ /* 0x000fe4000fffe03f */
[C---:B------:R-:W-:Y:S01]  /*5560*/  @P0 LEA R0, P1, R48.reuse, R105, 0x5 ;  /* 0x0000006930000211 */ /* 0x040fe200078228ff */
[----:B------:R-:W-:Y:S01]  /*5570*/  @P0 IMAD.MOV.U32 R4, RZ, RZ, R84 ;  /* 0x000000ffff040224 */ /* 0x000fe200078e0054 */
[----:B------:R-:W-:Y:S02]  /*5580*/  @P0 MOV R5, R100 ;  /* 0x0000006400050202 */ /* 0x000fe40000000f00 */
[----:B--2---:R-:W-:Y:S03]  /*5590*/  @P0 LEA.HI.X R2, R48, R108, R62, 0x5, P1 ;  /* 0x0000006c30020211 */ /* 0x004fe600008f2c3e */
[----:B------:R-:W-:Y:S04]  /*55a0*/  @P0 IMAD.WIDE.U32 R4, R0, c[0x0][0x258], R4 ;  /* 0x0000960000040a25 */ /* 0x000fe800078e0004 */
[----:B------:R-:W-:Y:S04]  /*55b0*/  @P0 IMAD R2, R2, c[0x0][0x258], RZ ;  /* 0x0000960002020a24 */ /* 0x000fe800078e02ff */
        /* <DEDUP_REMOVED lines=44> */
.L_x_1020:
[----:B-1----:R-:W-:Y:S05]  /*5880*/  BSYNC B0 ;  /* 0x0000000000007941 */ /* 0x002fea0003800000 */
.L_x_1019:
        /* <DEDUP_REMOVED lines=22> */
.L_x_1002:
[----:B------:R-:W-:Y:S01]  /*59f0*/  IMAD.MOV.U32 R0, RZ, RZ, c[0x0][0x2c4] ;  /* 0x0000b100ff007624 */ /* 0x000fe200078e00ff */
[----:B------:R-:W-:Y:S01]  /*5a00*/  LOP3.LUT R216, R216, 0xffffffdf, RZ, 0xc0, !PT ;  /* 0xffffffdfd8d87812 */ /* 0x000fe200078ec0ff */
[----:B------:R-:W-:Y:S01]  /*5a10*/  BSSY B0, `(.L_x_1022) ;  /* 0x000002c000007945 */ /* 0x000fe20003800000 */
[----:B------:R-:W-:-:S02]  /*5a20*/  IMAD.IADD R10, R116, 0x1, R117 ;  /* 0x00000001740a7824 */ /* 0x000fc400078e0275 */
[----:B------:R-:W-:Y:S02]  /*5a30*/  ISETP.NE.AND P3, PT, R0, 0x1, PT ;  /* 0x000000010000780c */ /* 0x000fe40003f65270 */
[----:B------:R-:W-:-:S11]  /*5a40*/  IADD3 R0, R233, 0x7f, RZ ;  /* 0x0000007fe9007810 */ /* 0x000fd60007ffe0ff */
[----:B------:R-:W-:Y:S01]  /*5a50*/  @P3 IMAD.HI.U32 R2, R0, c[0x0][0x2c8], RZ ;  /* 0x0000b20000023a27 */ /* 0x000fe200078e00ff */
[----:B------:R-:W-:-:S04]  /*5a60*/  @P3 LOP3.LUT R216, R216, 0x20, RZ, 0xfc, !PT ;  /* 0x00000020d8d83812 */ /* 0x000fc800078efcff */
[----:B------:R-:W-:-:S05]  /*5a70*/  @P3 SHF.R.U32.HI R0, RZ, c[0x0][0x2cc], R2 ;  /* 0x0000b300ff003a19 */ /* 0x000fca0000011602 */
[----:B------:R-:W-:-:S05]  /*5a80*/  IMAD.IADD R0, R122, 0x1, R0 ;  /* 0x000000017a007824 */ /* 0x000fca00078e0200 */
[----:B------:R-:W-:-:S04]  /*5a90*/  SHF.R.S32.HI R2, RZ, 0x1f, R0 ;  /* 0x0000001fff027819 */ /* 0x000fc80000011400 */
[----:B------:R-:W-:-:S04]  /*5aa0*/  LEA.HI R0, R2, R0, RZ, 0x5 ;  /* 0x0000000002007211 */ /* 0x000fc800078f28ff */
[----:B------:R-:W-:-:S04]  /*5ab0*/  SHF.R.S32.HI R0, RZ, 0x5, R0 ;  /* 0x00000005ff007819 */ /* 0x000fc80000011400 */
[----:B-1----:R-:W-:Y:S01]  /*5ac0*/  IMNMX R5, R121, R0, PT ;  /* 0x0000000079057217 */ /* 0x002fe20003800200 */
        /* <DEDUP_REMOVED lines=32> */
.L_x_1023:
[----:B------:R-:W-:Y:S05]  /*5cd0*/  BSYNC B0 ;  /* 0x0000000000007941 */ /* 0x000fea0003800000 */
.L_x_1022:
        /* <DEDUP_REMOVED lines=73> */
[----:B------:R-:W1:Y:S03]  /*6170*/  S2R R6, SR_TID.X ;  /* 0x0000000000067919 */ /* 0x000e660000002100 */
[----:B------:R-:W-:-:S13]  /*6180*/  ISETP.NE.AND.EX P1, PT, RZ, c[0x0][0x344], PT, P0 ;  /* 0x0000d100ff007a0c */ /* 0x000fda0003f25300 */
[----:B------:R-:W-:-:S04]  /*6190*/  @P1 IMAD.MOV.U32 R2, RZ, RZ, 0x4 ;  /* 0x00000004ff021424 */ /* 0x000fc800078e00ff */
[----:B------:R-:W-:-:S05]  /*61a0*/  @P1 IMAD.WIDE R2, R236, R2, c[0x0][0x340] ;  /* 0x0000d000ec021625 */ /* 0x000fca00078e0202 */
[----:B------:R1:W2:Y:S01]  /*61b0*/  @P1 LDG.E R14, [R2.64] ;  /* 0x00000006020e1981 */ /* 0x0002a2000c1e1900 */
[----:B------:R-:W-:Y:S02]  /*61c0*/  SHF.R.S32.HI R0, RZ, 0x1f, R115 ;  /* 0x0000001fff007819 */ /* 0x000fe40000011473 */
[----:B------:R-:W-:Y:S02]  /*61d0*/  ISETP.NE.U32.AND P2, PT, RZ, c[0x0][0x348], PT ;  /* 0x0000d200ff007a0c */ /* 0x000fe40003f45070 */
[----:B------:R-:W-:Y:S01]  /*61e0*/  SHF.R.S32.HI R19, RZ, 0x1f, R136 ;  /* 0x0000001fff137819 */ /* 0x000fe20000011488 */
[----:B------:R-:W-:Y:S01]  /*61f0*/  IMAD R0, R0, c[0x0][0x178], RZ ;  /* 0x00005e0000007a24 */ /* 0x000fe200078e02ff */
[----:B------:R-:W-:Y:S02]  /*6200*/  MOV R18, R136 ;  /* 0x0000008800127202 */ /* 0x000fe40000000f00 */
[----:B------:R-:W-:Y:S01]  /*6210*/  ISETP.GE.AND P6, PT, R138, c[0x0][0x1d4], PT ;  /* 0x000075008a007a0c */ /* 0x000fe20003fc6270 */
[----:B------:R-:W-:Y:S01]  /*6220*/  IMAD R0, R115, c[0x0][0x17c], R0 ;  /* 0x00005f0073007a24 */ /* 0x000fe200078e0200 */
[----:B------:R-:W-:-:S02]  /*6230*/  LOP3.LUT R216, R216, 0xfffffffe, RZ, 0xc0, !PT ;  /* 0xfffffffed8d87812 */ /* 0x000fc400078ec0ff */
[----:B------:R-:W-:Y:S02]  /*6240*/  ISETP.GE.AND P5, PT, R213, c[0x0][0x1d4], PT ;  /* 0x00007500d5007a0c */ /* 0x000fe40003fa6270 */
[----:B------:R-:W-:Y:S02]  /*6250*/  ISETP.GE.AND P4, PT, R214, c[0x0][0x1d4], PT ;  /* 0x00007500d6007a0c */ /* 0x000fe40003f86270 */
[----:B------:R-:W-:Y:S02]  /*6260*/  IADD3 R110, R204, -0x1, RZ ;  /* 0xffffffffcc6e7810 */ /* 0x000fe40007ffe0ff */
[----:B-1----:R-:W-:-:S04]  /*6270*/  LEA.HI R2, R131, R6, RZ, 0x3 ;  /* 0x0000000683027211 */ /* 0x002fc800078f18ff */
[----:B------:R-:W-:Y:S01]  /*6280*/  LOP3.LUT R4, R2, 0xfffffff8, RZ, 0xc0, !PT ;  /* 0xfffffff802047812 */ /* 0x000fe200078ec0ff */
[----:B------:R-:W-:-:S04]  /*6290*/  IMAD.WIDE.U32 R2, R115, c[0x0][0x178], RZ ;  /* 0x00005e0073027a25 */ /* 0x000fc800078e00ff */
[----:B------:R-:W-:Y:S01]  /*62a0*/  IMAD.IADD R103, R6, 0x1, -R4 ;  /* 0x0000000106677824 */ /* 0x000fe200078e0a04 */
[----:B------:R-:W-:Y:S01]  /*62b0*/  SHF.R.S32.HI R6, RZ, 0x1f, R211 ;  /* 0x0000001fff067819 */ /* 0x000fe200000114d3 */
[----:B------:R-:W-:Y:S01]  /*62c0*/  IMAD.IADD R3, R3, 0x1, R0 ;  /* 0x0000000103037824 */ /* 0x000fe200078e0200 */
[----:B------:R-:W-:Y:S02]  /*62d0*/  IADD3 R4, P0, R211, R10, RZ ;  /* 0x0000000ad3047210 */ /* 0x000fe40007f1e0ff */
[----:B------:R-:W-:Y:S01]  /*62e0*/  LEA R0, R103, R211, 0x5 ;  /* 0x000000d367007211 */ /* 0x000fe200078e28ff */
[----:B------:R-:W-:Y:S01]  /*62f0*/  IMAD.WIDE.U32 R2, R239, c[0x0][0x1b8], R2 ;  /* 0x00006e00ef027a25 */ /* 0x000fe200078e0002 */
[----:B------:R-:W-:Y:S02]  /*6300*/  LEA.HI.X.SX32 R6, R10, R6, 0x1, P0 ;  /* 0x000000060a067211 */ /* 0x000fe400000f0eff */
[----:B------:R-:W-:Y:S01]  /*6310*/  ISETP.NE.AND.EX P0, PT, RZ, c[0x0][0x34c], PT, P2 ;  /* 0x0000d300ff007a0c */ /* 0x000fe20003f05320 */
[----:B------:R-:W-:Y:S01]  /*6320*/  IMAD.IADD R10, R233, 0x1, R0 ;  /* 0x00000001e90a7824 */ /* 0x000fe200078e0200 */
[----:B------:R-:W-:Y:S01]  /*6330*/  ISETP.GE.AND P2, PT, R213, c[0x0][0x198], PT ;  /* 0x00006600d5007a0c */ /* 0x000fe20003f46270 */
[----:B------:R-:W-:Y:S01]  /*6340*/  IMAD R3, R239, c[0x0][0x1bc], R3 ;  /* 0x00006f00ef037a24 */ /* 0x000fe200078e0203 */
[----:B------:R-:W-:Y:S01]  /*6350*/  SEL R7, R241, RZ, !P0 ;  /* 0x000000fff1077207 */ /* 0x000fe20004000000 */
[----:B------:R-:W-:Y:S01]  /*6360*/  @P3 IMAD.HI.U32 R8, R10, c[0x0][0x2c8], RZ ;  /* 0x0000b2000a083a27 */ /* 0x000fe200078e00ff */
[----:B------:R-:W-:-:S02]  /*6370*/  SEL R5, R236, RZ, !P0 ;  /* 0x000000ffec057207 */ /* 0x000fc40004000000 */
[----:B------:R-:W-:Y:S01]  /*6380*/  ISETP.GE.AND P0, PT, R136, c[0x0][0x1d4], PT ;  /* 0x0000750088007a0c */ /* 0x000fe20003f06270 */
[----:B------:R-:W-:Y:S02]  /*6390*/  IMAD R7, R7, c[0x0][0x1c0], RZ ;  /* 0x0000700007077a24 */ /* 0x000fe400078e02ff */
[----:B------:R-:W-:-:S04]  /*63a0*/  IMAD.WIDE.U32 R2, R5, c[0x0][0x1c0], R2 ;  /* 0x0000700005027a25 */ /* 0x000fc800078e0002 */
[----:B------:R-:W-:Y:S02]  /*63b0*/  IMAD R13, R5, c[0x0][0x1c4], R7 ;  /* 0x00007100050d7a24 */ /* 0x000fe400078e0207 */
[----:B------:R-:W-:Y:S01]  /*63c0*/  IMAD.MOV.U32 R0, RZ, RZ, R10 ;  /* 0x000000ffff007224 */ /* 0x000fe200078e000a */
[----:B------:R-:W-:Y:S01]  /*63d0*/  @P3 SHF.R.U32.HI R0, RZ, c[0x0][0x2cc], R8 ;  /* 0x0000b300ff003a19 */ /* 0x000fe20000011608 */
[----:B------:R-:W-:Y:S01]  /*63e0*/  IMAD R5, R6, c[0x0][0x1e0], RZ ;  /* 0x0000780006057a24 */ /* 0x000fe200078e02ff */
[----:B------:R-:W-:Y:S01]  /*63f0*/  ISETP.GE.AND P3, PT, R138, c[0x0][0x198], PT ;  /* 0x000066008a007a0c */ /* 0x000fe20003f66270 */
[----:B------:R-:W-:Y:S01]  /*6400*/  IMAD R12, R6, c[0x0][0x208], RZ ;  /* 0x00008200060c7a24 */ /* 0x000fe200078e02ff */
[----:B------:R-:W-:Y:S01]  /*6410*/  @P0 LOP3.LUT R216, R216, 0x1, RZ, 0xfc, !PT ;  /* 0x00000001d8d80812 */ /* 0x000fe200078efcff */
[----:B------:R-:W-:Y:S01]  /*6420*/  IMAD R15, R4, c[0x0][0x1e4], R5 ;  /* 0x00007900040f7a24 */ /* 0x000fe200078e0205 */
[--C-:B------:R-:W-:Y:S01]  /*6430*/  SHF.R.S32.HI R5, RZ, 0x1f, R0.reuse ;  /* 0x0000001fff057819 */ /* 0x100fe20000011400 */
[----:B------:R-:W-:Y:S01]  /*6440*/  IMAD.MOV R11, RZ, RZ, -R0 ;  /* 0x000000ffff0b7224 */ /* 0x000fe200078e0a00 */
[----:B------:R-:W-:Y:S01]  /*6450*/  LOP3.LUT R216, R216, 0xfffffffd, RZ, 0xc0, !PT ;  /* 0xfffffffdd8d87812 */ /* 0x000fe200078ec0ff */
[----:B------:R-:W-:-:S04]  /*6460*/  IMAD.WIDE.U32 R6, R4, c[0x0][0x1e0], R18 ;  /* 0x0000780004067a25 */ /* 0x000fc800078e0012 */
[----:B------:R-:W-:-:S04]  /*6470*/  IMAD.WIDE.U32 R8, R4, c[0x0][0x208], R18 ;  /* 0x0000820004087a25 */ /* 0x000fc800078e0012 */
[----:B------:R-:W-:Y:S02]  /*6480*/  IMAD R12, R4, c[0x0][0x20c], R12 ;  /* 0x00008300040c7a24 */ /* 0x000fe400078e020c */
[----:B------:R-:W-:Y:S02]  /*6490*/  IMAD.IADD R3, R3, 0x1, R13 ;  /* 0x0000000103037824 */ /* 0x000fe400078e020d */
[----:B------:R-:W-:Y:S01]  /*64a0*/  IMAD R4, R5, c[0x0][0x1b0], RZ ;  /* 0x00006c0005047a24 */ /* 0x000fe200078e02ff */
[----:B------:R-:W-:Y:S01]  /*64b0*/  SEL R5, RZ, 0xffffffff, P6 ;  /* 0xffffffffff057807 */ /* 0x000fe20003000000 */
[----:B------:R-:W-:Y:S01]  /*64c0*/  IMAD R10, R11, c[0x0][0x2c4], R10 ;  /* 0x0000b1000b0a7a24 */ /* 0x000fe200078e020a */
[----:B------:R-:W-:Y:S01]  /*64d0*/  SEL R11, RZ, 0x1, P0 ;  /* 0x00000001ff0b7807 */ /* 0x000fe20000000000 */
[C---:B------:R-:W-:Y:S01]  /*64e0*/  IMAD R4, R0.reuse, c[0x0][0x1b4], R4 ;  /* 0x00006d0000047a24 */ /* 0x040fe200078e0204 */
[----:B------:R-:W-:Y:S01]  /*64f0*/  ISETP.NE.U32.AND P0, PT, RZ, c[0x0][0x350], PT ;  /* 0x0000d400ff007a0c */ /* 0x000fe20003f05070 */
[----:B------:R-:W-:Y:S01]  /*6500*/  IMAD.WIDE.U32 R2, R0, c[0x0][0x1b0], R2 ;  /* 0x00006c0000027a25 */ /* 0x000fe200078e0002 */
[----:B------:R-:W-:-:S02]  /*6510*/  SHF.L.U32 R0, R5, 0x1, RZ ;  /* 0x0000000105007819 */ /* 0x000fc400000006ff */
[----:B------:R-:W-:Y:S01]  /*6520*/  ISETP.NE.AND.EX P0, PT, RZ, c[0x0][0x354], PT, P0 ;  /* 0x0000d500ff007a0c */ /* 0x000fe20003f05300 */
[----:B------:R-:W-:Y:S01]  /*6530*/  IMAD.IADD R5, R9, 0x1, R12 ;  /* 0x0000000109057824 */ /* 0x000fe200078e020c */
[----:B------:R-:W-:Y:S01]  /*6540*/  SHF.R.S32.HI R9, RZ, 0x1f, R10 ;  /* 0x0000001fff097819 */ /* 0x000fe2000001140a */
[----:B------:R-:W-:Y:S01]  /*6550*/  IMAD.IADD R7, R7, 0x1, R15 ;  /* 0x0000000107077824 */ /* 0x000fe200078e020f */
[----:B------:R-:W-:Y:S01]  /*6560*/  IADD3 R3, R3, R4, RZ ;  /* 0x0000000403037210 */ /* 0x000fe20007ffe0ff */
[----:B------:R-:W-:Y:S01]  /*6570*/  IMAD.MOV.U32 R4, RZ, RZ, R8 ;  /* 0x000000ffff047224 */ /* 0x000fe200078e0008 */
[----:B------:R-:W-:Y:S01]  /*6580*/  LOP3.LUT R15, R0, 0x2, R11, 0xe2, !PT ;  /* 0x00000002000f7812 */ /* 0x000fe200078ee20b */
[----:B------:R-:W-:Y:S01]  /*6590*/  IMAD R0, R9, c[0x0][0x1a8], RZ ;  /* 0x00006a0009007a24 */ /* 0x000fe200078e02ff */
[----:B------:R-:W-:Y:S01]  /*65a0*/  SEL R12, RZ, 0x4, P5 ;  /* 0x00000004ff0c7807 */ /* 0x000fe20002800000 */
[----:B------:R-:W-:Y:S01]  /*65b0*/  IMAD.WIDE.U32 R8, R10, c[0x0][0x1a8], R2 ;  /* 0x00006a000a087a25 */ /* 0x000fe200078e0002 */
[----:B------:R-:W-:-:S03]  /*65c0*/  SEL R11, RZ, 0x8, P4 ;  /* 0x00000008ff0b7807 */ /* 0x000fc60002000000 */
[----:B------:R-:W-:Y:S01]  /*65d0*/  IMAD R13, R10, c[0x0][0x1ac], R0 ;  /* 0x00006b000a0d7a24 */ /* 0x000fe200078e0200 */
[----:B------:R-:W-:Y:S01]  /*65e0*/  LOP3.LUT R129, R11, R15, R12, 0xfe, !PT ;  /* 0x0000000f0b817212 */ /* 0x000fe200078efe0c */
[----:B------:R-:W-:Y:S01]  /*65f0*/  IMAD.WIDE.U32 R6, R239, c[0x0][0x1e8], R6 ;  /* 0x00007a00ef067a25 */ /* 0x000fe200078e0006 */
[----:B------:R-:W-:-:S03]  /*6600*/  IADD3 R15, R211, R233, RZ ;  /* 0x000000e9d30f7210 */ /* 0x000fc60007ffe0ff */
[----:B------:R-:W-:-:S04]  /*6610*/  IMAD.WIDE.U32 R2, R239, c[0x0][0x210], R4 ;  /* 0x00008400ef027a25 */ /* 0x000fc800078e0004 */
[----:B------:R-:W-:Y:S02]  /*6620*/  IMAD R5, R239, c[0x0][0x1ec], R7 ;  /* 0x00007b00ef057a24 */ /* 0x000fe400078e0207 */
[----:B------:R-:W-:Y:S02]  /*6630*/  IMAD.IADD R9, R9, 0x1, R13 ;  /* 0x0000000109097824 */ /* 0x000fe400078e020d */
[----:B------:R-:W-:Y:S02]  /*6640*/  IMAD R3, R239, c[0x0][0x214], R3 ;  /* 0x00008500ef037a24 */ /* 0x000fe400078e0203 */
[----:B------:R-:W-:Y:S01]  /*6650*/  IMAD.MOV.U32 R4, RZ, RZ, R6 ;  /* 0x000000ffff047224 */ /* 0x000fe200078e0006 */
[----:B--2---:R-:W-:Y:S01]  /*6660*/  @P1 SHF.R.S32.HI R10, RZ, 0x1f, R14 ;  /* 0x0000001fff0a1819 */ /* 0x004fe2000001140e */
[----:B------:R-:W-:Y:S01]  /*6670*/  @!P1 IMAD.MOV.U32 R14, RZ, RZ, R236 ;  /* 0x000000ffff0e9224 */ /* 0x000fe200078e00ec */
[----:B------:R-:W-:Y:S02]  /*6680*/  @!P1 MOV R10, R241 ;  /* 0x000000f1000a9202 */ /* 0x000fe40000000f00 */
[----:B------:R-:W-:-:S02]  /*6690*/  ISETP.GE.AND P1, PT, R214, c[0x0][0x198], PT ;  /* 0x00006600d6007a0c */ /* 0x000fc40003f26270 */
[----:B------:R-:W-:Y:S02]  /*66a0*/  SEL R0, R14, RZ, !P0 ;  /* 0x000000ff0e007207 */ /* 0x000fe40004000000 */
[----:B------:R-:W-:Y:S02]  /*66b0*/  SEL R7, R10, RZ, !P0 ;  /* 0x000000ff0a077207 */ /* 0x000fe40004000000 */
[----:B------:R-:W-:Y:S01]  /*66c0*/  LEA R17, P0, R8, c[0x0][0x160], 0x1 ;  /* 0x0000580008117a11 */ /* 0x000fe200078008ff */
[----:B------:R-:W-:-:S03]  /*66d0*/  IMAD.WIDE.U32 R220, R0, c[0x0][0x218], R2 ;  /* 0x0000860000dc7a25 */ /* 0x000fc600078e0002 */
[----:B------:R-:W-:Y:S01]  /*66e0*/  LEA.HI.X R14, R8, c[0x0][0x164], R9, 0x1, P0 ;  /* 0x00005900080e7a11 */ /* 0x000fe200000f0c09 */
[C---:B------:R-:W-:Y:S01]  /*66f0*/  IMAD R6, R7.reuse, c[0x0][0x1f0], RZ ;  /* 0x00007c0007067a24 */ /* 0x040fe200078e02ff */
[----:B------:R-:W-:Y:S01]  /*6700*/  ISETP.GE.AND P0, PT, R136, c[0x0][0x198], PT ;  /* 0x0000660088007a0c */ /* 0x000fe20003f06270 */
[----:B------:R-:W-:Y:S02]  /*6710*/  IMAD R7, R7, c[0x0][0x218], RZ ;  /* 0x0000860007077a24 */ /* 0x000fe400078e02ff */
[----:B------:R-:W-:-:S04]  /*6720*/  IMAD.WIDE.U32 R218, R0, c[0x0][0x1f0], R4 ;  /* 0x00007c0000da7a25 */ /* 0x000fc800078e0004 */
[C---:B------:R-:W-:Y:S02]  /*6730*/  IMAD R2, R0.reuse, c[0x0][0x1f4], R6 ;  /* 0x00007d0000027a24 */ /* 0x040fe400078e0206 */
[----:B------:R-:W-:Y:S02]  /*6740*/  IMAD R0, R0, c[0x0][0x21c], R7 ;  /* 0x0000870000007a24 */ /* 0x000fe400078e0207 */
[----:B------:R-:W-:Y:S02]  /*6750*/  IMAD.IADD R222, R219, 0x1, R2 ;  /* 0x00000001dbde7824 */ /* 0x000fe400078e0202 */
[----:B------:R-:W-:Y:S02]  /*6760*/  @P0 LOP3.LUT R216, R216, 0x2, RZ, 0xfc, !PT ;  /* 0x00000002d8d80812 */ /* 0x000fe400078efcff */
[----:B------:R-:W-:Y:S01]  /*6770*/  IADD3 R223, R221, R0, RZ ;  /* 0x00000000dddf7210 */ /* 0x000fe20007ffe0ff */
[----:B------:R-:W-:Y:S05]  /*6780*/  BRA.DIV ~URZ, `(.L_x_1025) ;  /* 0x000156727f007947 */ /* 0x000fea000b800000 */
[----:B------:R1:W2:Y:S02]  /*6790*/  SHFL.IDX PT, R12, R14, RZ, 0x181f ;  /* 0x00181fff0e0c7589 */ /* 0x0002a400000e0000 */
.L_x_1174:
[----:B------:R-:W-:Y:S05]  /*67a0*/  BRA.DIV ~URZ, `(.L_x_1026) ;  /* 0x000156c27f007947 */ /* 0x000fea000b800000 */
[----:B------:R3:W4:Y:S02]  /*67b0*/  SHFL.IDX PT, R0, R17, RZ, 0x181f ;  /* 0x00181fff11007589 */ /* 0x00072400000e0000 */
.L_x_1175:
[----:B------:R-:W-:Y:S01]  /*67c0*/  IMAD R72, R238, c[0x0][0x2c4], RZ ;  /* 0x0000b100ee487a24 */ /* 0x000fe200078e02ff */
[----:B------:R-:W-:Y:S01]  /*67d0*/  SHF.R.S32.HI R100, RZ, 0x1f, R138 ;  /* 0x0000001fff647819 */ /* 0x000fe2000001148a */
[----:B------:R-:W-:Y:S01]  /*67e0*/  BSSY B0, `(.L_x_1027) ;  /* 0x000001a000007945 */ /* 0x000fe20003800000 */
[----:B------:R-:W-:-:S02]  /*67f0*/  LOP3.LUT R216, R216, 0xfffffff7, RZ, 0xc0, !PT ;  /* 0xfffffff7d8d87812 */ /* 0x000fc400078ec0ff */
[----:B------:R-:W-:Y:S02]  /*6800*/  ISETP.GE.AND P0, PT, R15, R72, PT ;  /* 0x000000480f00720c */ /* 0x000fe40003f06270 */
[----:B------:R-:W-:Y:S02]  /*6810*/  LEA.HI R74, R100, R138, RZ, 0x3 ;  /* 0x0000008a644a7211 */ /* 0x000fe400078f18ff */
[----:B------:R-:W-:Y:S02]  /*6820*/  SHF.R.S32.HI R13, RZ, 0x1f, R213 ;  /* 0x0000001fff0d7819 */ /* 0x000fe400000114d5 */
        /* <DEDUP_REMOVED lines=21> */
.L_x_1028:
[----:B------:R-:W-:Y:S05]  /*6980*/  BSYNC B0 ;  /* 0x0000000000007941 */ /* 0x000fea0003800000 */
.L_x_1027:
[----:B------:R-:W-:Y:S05]  /*6990*/  BRA.DIV ~URZ, `(.L_x_1029) ;  /* 0x000155327f007947 */ /* 0x000fea000b800000 */
[----:B--2---:R2:W1:Y:S04]  /*69a0*/  SHFL.IDX PT, R12, R14, 0x1, 0x181f ;  /* 0x00381f000e0c7f89 */ /* 0x00446800000e0000 */
[----:B----4-:R2:W4:Y:S02]  /*69b0*/  SHFL.IDX PT, R0, R17, 0x1, 0x181f ;  /* 0x00381f0011007f89 */ /* 0x01052400000e0000 */
.L_x_1176:
        /* <DEDUP_REMOVED lines=22> */
.L_x_1031:
[----:B------:R-:W-:Y:S05]  /*6b20*/  BSYNC B0 ;  /* 0x0000000000007941 */ /* 0x000fea0003800000 */
.L_x_1030:
[----:B------:R-:W-:Y:S05]  /*6b30*/  BRA.DIV ~URZ, `(.L_x_1032) ;  /* 0x000154527f007947 */ /* 0x000fea000b800000 */
[----:B-1----:R1:W2:Y:S02]  /*6b40*/  SHFL.IDX PT, R12, R14, 0x2, 0x181f ;  /* 0x00581f000e0c7f89 */ /* 0x0022a400000e0000 */
.L_x_1177:
[----:B------:R-:W-:Y:S05]  /*6b50*/  BRA.DIV ~URZ, `(.L_x_1033) ;  /* 0x000154a27f007947 */ /* 0x000fea000b800000 */
[----:B----4-:R4:W1:Y:S02]  /*6b60*/  SHFL.IDX PT, R0, R17, 0x2, 0x181f ;  /* 0x00581f0011007f89 */ /* 0x01086400000e0000 */
.L_x_1178:
        /* <DEDUP_REMOVED lines=22> */
.L_x_1035:
[----:B------:R-:W-:Y:S05]  /*6cd0*/  BSYNC B0 ;  /* 0x0000000000007941 */ /* 0x000fea0003800000 */
.L_x_1034:
[----:B------:R-:W-:Y:S05]  /*6ce0*/  BRA.DIV ~URZ, `(.L_x_1036) ;  /* 0x000153727f007947 */ /* 0x000fea000b800000 */
[----:B--2---:R2:W3:Y:S04]  /*6cf0*/  SHFL.IDX PT, R12, R14, 0x3, 0x181f ;  /* 0x00781f000e0c7f89 */ /* 0x0044e800000e0000 */
[----:B-1----:R2:W1:Y:S02]  /*6d00*/  SHFL.IDX PT, R0, R17, 0x3, 0x181f ;  /* 0x00781f0011007f89 */ /* 0x00246400000e0000 */
.L_x_1179:
[----:B------:R-:W-:Y:S02]  /*6d10*/  IADD3 R2, R15, 0x60, RZ ;  /* 0x000000600f027810 */ /* 0x000fe40007ffe0ff */
[----:B------:R-:W-:-:S02]  /*6d20*/  P2R R5, PR, RZ, 0x10 ;  /* 0x00000010ff057803 */ /* 0x000fc40000000000 */
        /* <DEDUP_REMOVED lines=9> */
[----:B------:R-:W-:Y:S01]  /*6dc0*/  @!P4 LEA R2, P0, R214, R0, 0x1 ;  /* 0x00000000d602c211 */ /* 0x000fe200078008ff */
[----:B------:R-:W-:-:S03]  /*6dd0*/  IMAD.IADD R0, R237, 0x1, -R211 ;  /* 0x00000001ed007824 */ /* 0x000fc600078e0ad3 */
[----:B------:R-:W-:Y:S01]  /*6de0*/  @!P4 LEA.HI.X R3, R214, R12, R16, 0x1, P0 ;  /* 0x0000000cd603c211 */ /* 0x000fe200000f0c10 */
[----:B------:R-:W-:Y:S01]  /*6df0*/  IMAD R0, R110, -0x20, R0 ;  /* 0xffffffe06e007824 */ /* 0x000fe200078e0200 */
[----:B------:R-:W-:-:S13]  /*6e00*/  LOP3.LUT P0, RZ, R216, 0x2, RZ, 0xc0, !PT ;  /* 0x00000002d8ff7812 */ /* 0x000fda000780c0ff */
[----:B------:R-:W-:Y:S01]  /*6e10*/  @!PT LDS RZ, [RZ] ;  /* 0x00000000fffff984 */ /* 0x000fe20000000800 */
[----:B------:R-:W-:Y:S01]  /*6e20*/  @!PT LDS RZ, [RZ] ;  /* 0x00000000fffff984 */ /* 0x000fe20000000800 */
[----:B------:R-:W-:Y:S01]  /*6e30*/  @!PT LDS RZ, [RZ] ;  /* 0x00000000fffff984 */ /* 0x000fe20000000800 */
[----:B------:R1:W-:Y:S01]  /*6e40*/  @!P4 LDGSTS.E.BYPASS.LTC128B.128 [R215+0x13080], [R10.64], !P0 ;  /* 0x130800000ad7cfae */ /* 0x0003e2000c101d46 */
[----:B------:R-:W-:-:S03]  /*6e50*/  ISETP.GE.AND P0, PT, R0, 0x1, PT ;  /* 0x000000010000780c */ /* 0x000fc60003f06270 */
[----:B------:R1:W-:Y:S04]  /*6e60*/  @!P4 LDGSTS.E.BYPASS.LTC128B.128 [R215+0x17080], [R8.64], !P3 ;  /* 0x1708000008d7cfae */ /* 0x0003e8000d901d46 */
[----:B------:R1:W-:Y:S04]  /*6e70*/  @!P4 LDGSTS.E.BYPASS.LTC128B.128 [R215+0x1b080], [R6.64], !P2 ;  /* 0x1b08000006d7cfae */ /* 0x0003e8000d101d46 */
[----:B------:R1:W-:Y:S01]  /*6e80*/  @!P4 LDGSTS.E.BYPASS.LTC128B.128 [R215+0x1f080], [R2.64], !P1 ;  /* 0x1f08000002d7cfae */ /* 0x0003e2000c901d46 */
[----:B------:R-:W-:-:S03]  /*6e90*/  ISETP.NE.AND P4, PT, R5, RZ, PT ;  /* 0x000000ff0500720c */ /* 0x000fc60003f85270 */
[----:B------:R-:W0:Y:S01]  /*6ea0*/  LDGDEPBAR ;  /* 0x00000000000079af */ /* 0x000e220000000000 */
[----:B------:R-:W-:Y:S01]  /*6eb0*/  WARPSYNC 0xffffffff ;  /* 0xffffffff00007948 */ /* 0x000fe20003800000 */
[----:B------:R-:W-:Y:S02]  /*6ec0*/  BSSY B0, `(.L_x_1037) ;  /* 0x0000013000007945 */ /* 0x000fe40003800000 */
[----:B------:R-:W-:Y:S06]  /*6ed0*/  BAR.SYNC.DEFER_BLOCKING 0x0 ;  /* 0x0000000000007b1d */ /* 0x000fec0000010000 */
[----:B------:R-:W-:Y:S05]  /*6ee0*/  @!P0 BRA `(.L_x_1038) ;  /* 0x0000010000008947 */ /* 0x000fea0003800000 */
[----:B------:R-:W-:Y:S01]  /*6ef0*/  IMAD R0, R142, c[0x0][0x1e0], RZ ;  /* 0x000078008e007a24 */ /* 0x000fe200078e02ff */
[----:B------:R-:W-:Y:S01]  /*6f00*/  LOP3.LUT P3, RZ, R216, 0x1, RZ, 0xc0, !PT ;  /* 0x00000001d8ff7812 */ /* 0x000fe2000786c0ff */
[----:B-1----:R-:W-:-:S04]  /*6f10*/  IMAD.WIDE.U32 R2, R110, c[0x0][0x1e0], RZ ;  /* 0x000078006e027a25 */ /* 0x002fc800078e00ff */
        /* <DEDUP_REMOVED lines=13> */
.L_x_1038:
[----:B------:R-:W-:Y:S05]  /*6ff0*/  BSYNC B0 ;  /* 0x0000000000007941 */ /* 0x000fea0003800000 */
.L_x_1037:
[----:B------:R-:W-:Y:S01]  /*7000*/  ISETP.LT.AND P0, PT, RZ, c[0x0][0x27c], PT ;  /* 0x00009f00ff007a0c */ /* 0x000fe20003f01270 */
[----:B------:R-:W0:Y:S01]  /*7010*/  LDGDEPBAR ;  /* 0x00000000000079af */ /* 0x000e220000000000 */
[----:B------:R-:W-:-:S11]  /*7020*/  MOV R145, c[0x0][0x2c4] ;  /* 0x0000b10000917a02 */ /* 0x000fd60000000f00 */
[----:B------:R-:W-:Y:S05]  /*7030*/  @P0 BRA `(.L_x_1039) ;  /* 0x0000002000000947 */ /* 0x000fea0003800000 */
[----:B------:R-:W-:-:S04]  /*7040*/  DEPBAR.LE SB0, 0x1 ;  /* 0x000080400000791a */ /* 0x000fc80000000000 */
[----:B------:R-:W-:Y:S05]  /*7050*/  BRA `(.L_x_1040) ;  /* 0x00008fe000007947 */ /* 0x000fea0003800000 */
.L_x_1039:
[----:B------:R-:W-:Y:S01]  /*7060*/  ULDC.U8 UR4, c[0x0][0x298] ;  /* 0x0000a60000047ab9 */ /* 0x000fe20000000000 */
[----:B-----5:R-:W-:Y:S01]  /*7070*/  SHF.R.S32.HI R0, RZ, 0x1f, R112 ;  /* 0x0000001fff007819 */ /* 0x020fe20000011470 */
[----:B-1----:R-:W-:Y:S01]  /*7080*/  IMAD.WIDE.U32 R6, R112, c[0x0][0x280], RZ ;  /* 0x0000a00070067a25 */ /* 0x002fe200078e00ff */
[----:B------:R-:W-:Y:S01]  /*7090*/  ISETP.NE.AND P0, PT, RZ, UR4, PT ;  /* 0x00000004ff007c0c */ /* 0x000fe2000bf05270 */
[----:B------:R-:W-:Y:S01]  /*70a0*/  BSSY B2, `(.L_x_1040) ;  /* 0x00008f9000027945 */ /* 0x000fe20003800000 */
[C---:B------:R-:W-:Y:S01]  /*70b0*/  IADD3 R134, R211.reuse, 0x20, RZ ;  /* 0x00000020d3867810 */ /* 0x040fe20007ffe0ff */
[C---:B------:R-:W-:Y:S01]  /*70c0*/  IMAD R3, R0.reuse, c[0x0][0x280], RZ ;  /* 0x0000a00000037a24 */ /* 0x040fe200078e02ff */
[----:B------:R-:W-:Y:S01]  /*70d0*/  IADD3 R144, R211, 0x60, RZ ;  /* 0x00000060d3907810 */ /* 0x000fe20007ffe0ff */
[----:B------:R-:W-:Y:S01]  /*70e0*/  IMAD R2, R0, c[0x0][0x290], RZ ;  /* 0x0000a40000027a24 */ /* 0x000fe200078e02ff */
[----:B------:R-:W-:Y:S01]  /*70f0*/  LEA R0, R103, R15, 0x5 ;  /* 0x0000000f67007211 */ /* 0x000fe200078e28ff */
[C---:B------:R-:W-:Y:S01]  /*7100*/  IMAD R5, R112.reuse, c[0x0][0x284], R3 ;  /* 0x0000a10070057a24 */ /* 0x040fe200078e0203 */
[----:B------:R-:W-:Y:S01]  /*7110*/  IADD3 R143, R211, 0x40, RZ ;  /* 0x00000040d38f7810 */ /* 0x000fe20007ffe0ff */
[----:B------:R-:W-:-:S02]  /*7120*/  IMAD R8, R112, c[0x0][0x294], R2 ;  /* 0x0000a50070087a24 */ /* 0x000fc400078e0202 */
[----:B------:R-:W-:Y:S01]  /*7130*/  IMAD.WIDE.U32 R2, R112, c[0x0][0x290], RZ ;  /* 0x0000a40070027a25 */ /* 0x000fe200078e00ff */
[----:B------:R-:W-:-:S04]  /*7140*/  IADD3 R5, R5, R7, RZ ;  /* 0x0000000705057210 */ /* 0x000fc80007ffe0ff */
[----:B------:R-:W-:Y:S01]  /*7150*/  IADD3 R8, R8, R3, RZ ;  /* 0x0000000308087210 */ /* 0x000fe20007ffe0ff */
[----:B------:R-:W-:Y:S05]  /*7160*/  @!P0 BRA `(.L_x_1041) ;  /* 0x0000462000008947 */ /* 0x000fea0003800000 */
[----:B------:R-:W-:Y:S01]  /*7170*/  ISETP.NE.AND P1, PT, R145, 0x1, PT ;  /* 0x000000019100780c */ /* 0x000fe20003f25270 */
[----:B------:R-:W-:Y:S01]  /*7180*/  IMAD.MOV.U32 R4, RZ, RZ, R6 ;  /* 0x000000ffff047224 */ /* 0x000fe200078e0006 */
[C---:B------:R-:W-:Y:S01]  /*7190*/  IADD3 R43, R140.reuse, 0x40, RZ ;  /* 0x000000408c2b7810 */ /* 0x040fe20007ffe0ff */
[----:B------:R-:W-:Y:S01]  /*71a0*/  BSSY B0, `(.L_x_1042) ;  /* 0x0000053000007945 */ /* 0x000fe20003800000 */
[----:B------:R-:W-:Y:S01]  /*71b0*/  IADD3 R42, R140, 0x20, RZ ;  /* 0x000000208c2a7810 */ /* 0x000fe20007ffe0ff */
        /* <DEDUP_REMOVED lines=16> */
[----:B------:R-:W-:Y:S01]  /*72c0*/  IMAD.WIDE.U32 R4, R0, c[0x0][0x280], R4 ;  /* 0x0000a00000047a25 */ /* 0x000fe200078e0004 */
[----:B------:R-:W-:-:S03]  /*72d0*/  SHF.R.S32.HI R30, RZ, 0x1f, R42 ;  /* 0x0000001fff1e7819 */ /* 0x000fc6000001142a */
[----:B------:R-:W-:Y:S01]  /*72e0*/  IMAD R7, R3, c[0x0][0x280], RZ ;  /* 0x0000a00003077a24 */ /* 0x000fe200078e02ff */
[----:B------:R-:W-:-:S03]  /*72f0*/  LEA R36, P0, R4, c[0x0][0x270], 0x1 ;  /* 0x00009c0004247a11 */ /* 0x000fc600078008ff */
[----:B------:R-:W-:-:S04]  /*7300*/  IMAD R6, R0, c[0x0][0x284], R7 ;  /* 0x0000a10000067a24 */ /* 0x000fc800078e0207 */
[----:B------:R-:W-:-:S05]  /*7310*/  IMAD.IADD R6, R5, 0x1, R6 ;  /* 0x0000000105067824 */ /* 0x000fca00078e0206 */
[----:B------:R-:W-:Y:S01]  /*7320*/  LEA.HI.X R34, R4, c[0x0][0x274], R6, 0x1, P0 ;  /* 0x00009d0004227a11 */ /* 0x000fe200000f0c06 */
[----:B------:R-:W-:Y:S02]  /*7330*/  IMAD R4, R3, c[0x0][0x290], RZ ;  /* 0x0000a40003047a24 */ /* 0x000fe400078e02ff */
[----:B------:R-:W-:-:S04]  /*7340*/  IMAD.MOV.U32 R3, RZ, RZ, R8 ;  /* 0x000000ffff037224 */ /* 0x000fc800078e0008 */
[----:B------:R-:W-:-:S04]  /*7350*/  IMAD.WIDE.U32 R2, R0, c[0x0][0x290], R2 ;  /* 0x0000a40000027a25 */ /* 0x000fc800078e0002 */
[----:B------:R-:W-:Y:S01]  /*7360*/  IMAD R0, R0, c[0x0][0x294], R4 ;  /* 0x0000a50000007a24 */ /* 0x000fe200078e0204 */
[C---:B------:R-:W-:Y:S01]  /*7370*/  LEA R33, P0, R2.reuse, c[0x0][0x288], 0x1 ;  /* 0x0000a20002217a11 */ /* 0x040fe200078008ff */
[----:B------:R1:W3:Y:S02]  /*7380*/  SHFL.IDX PT, R4, R34, RZ, 0x181f ;  /* 0x00181fff22047589 */ /* 0x0002e400000e0000 */
[----:B------:R-:W-:Y:S02]  /*7390*/  IMAD.IADD R0, R3, 0x1, R0 ;  /* 0x0000000103007824 */ /* 0x000fe400078e0200 */
[----:B------:R1:W2:Y:S03]  /*73a0*/  SHFL.IDX PT, R3, R36, RZ, 0x181f ;  /* 0x00181fff24037589 */ /* 0x0002a600000e0000 */
[----:B------:R-:W-:Y:S02]  /*73b0*/  LEA.HI.X R31, R2, c[0x0][0x28c], R0, 0x1, P0 ;  /* 0x0000a300021f7a11 */ /* 0x000fe400000f0c00 */
[----:B------:R1:W4:Y:S04]  /*73c0*/  SHFL.IDX PT, R0, R33, RZ, 0x181f ;  /* 0x00181fff21007589 */ /* 0x00032800000e0000 */
[----:B------:R1:W1:Y:S01]  /*73d0*/  SHFL.IDX PT, R2, R31, RZ, 0x181f ;  /* 0x00181fff1f027589 */ /* 0x00026200000e0000 */
        /* <DEDUP_REMOVED lines=9> */
[----:B--2---:R-:W-:-:S05]  /*7470*/  @!P3 IADD3 R18, P0, R3, R6, RZ ;  /* 0x000000060312b210 */ /* 0x004fca0007f1e0ff */
[--C-:B---3--:R-:W-:Y:S01]  /*7480*/  @!P3 IMAD.X R19, R4, 0x1, R5.reuse, P0 ;  /* 0x000000010413b824 */ /* 0x108fe200000e0605 */
[----:B----4-:R-:W-:Y:S02]  /*7490*/  @!P3 IADD3 R16, P0, R0, R6, RZ ;  /* 0x000000060010b210 */ /* 0x010fe40007f1e0ff */
[----:B------:R-:W-:Y:S01]  /*74a0*/  @!P2 SHF.L.U64.HI R6, R42, 0x1, R30 ;  /* 0x000000012a06a819 */ /* 0x000fe2000001021e */
        /* <DEDUP_REMOVED lines=34> */
.L_x_1043:
[----:B------:R-:W-:Y:S05]  /*76d0*/  BSYNC B0 ;  /* 0x0000000000007941 */ /* 0x000fea0003800000 */
.L_x_1042:
[----:B----45:R-:W-:Y:S01]  /*76e0*/  IMAD.MOV.U32 R0, RZ, RZ, R45 ;  /* 0x000000ffff007224 */ /* 0x030fe200078e002d */
[----:B------:R-:W-:Y:S01]  /*76f0*/  LOP3.LUT P0, RZ, R216, 0x10, RZ, 0xc0, !PT ;  /* 0x00000010d8ff7812 */ /* 0x000fe2000780c0ff */
[----:B-1----:R-:W-:Y:S01]  /*7700*/  IMAD.MOV.U32 R2, RZ, RZ, R44 ;  /* 0x000000ffff027224 */ /* 0x002fe200078e002c */
[----:B------:R-:W-:Y:S01]  /*7710*/  MOV R5, R41 ;  /* 0x0000002900057202 */ /* 0x000fe20000000f00 */
[----:B---3--:R-:W-:Y:S01]  /*7720*/  IMAD.MOV.U32 R4, RZ, RZ, R38 ;  /* 0x000000ffff047224 */ /* 0x008fe200078e0026 */
        /* <DEDUP_REMOVED lines=46> */
[----:B------:R-:W-:Y:S01]  /*7a10*/  @!P2 IMAD.SHL.U32 R5, R42, 0x2, RZ ;  /* 0x000000022a05a824 */ /* 0x000fe200078e00ff */
[----:B------:R-:W-:Y:S01]  /*7a20*/  CS2R R52, SRZ ;  /* 0x0000000000347805 */ /* 0x000fe2000001ff00 */
[----:B------:R-:W-:Y:S01]  /*7a30*/  CS2R R54, SRZ ;  /* 0x0000000000367805 */ /* 0x000fe2000001ff00 */
[----:B------:R-:W-:Y:S01]  /*7a40*/  CS2R R56, SRZ ;  /* 0x0000000000387805 */ /* 0x000fe2000001ff00 */
[----:B----4-:R-:W-:Y:S01]  /*7a50*/  @!P3 IMAD.X R17, R2, 0x1, R6, P0 ;  /* 0x000000010211b824 */ /* 0x010fe200000e0606 */
[----:B------:R-:W-:Y:S01]  /*7a60*/  @!P2 SHF.L.U64.HI R6, R42, 0x1, R30 ;  /* 0x000000012a06a819 */ /* 0x000fe2000001021e */
[----:B------:R-:W-:Y:S01]  /*7a70*/  CS2R R58, SRZ ;  /* 0x00000000003a7805 */ /* 0x000fe2000001ff00 */
[-C--:B------:R-:W-:Y:S01]  /*7a80*/  @!P2 IADD3 R14, P0, R3, R5.reuse, RZ ;  /* 0x00000005030ea210 */ /* 0x080fe20007f1e0ff */
[----:B------:R-:W-:Y:S01]  /*7a90*/  CS2R R64, SRZ ;  /* 0x0000000000407805 */ /* 0x000fe2000001ff00 */
[----:B------:R-:W-:Y:S01]  /*7aa0*/  CS2R R60, SRZ ;  /* 0x00000000003c7805 */ /* 0x000fe2000001ff00 */
[----:B------:R1:W5:Y:S02]  /*7ab0*/  @!P3 LD.E.64 R48, [R18.64] ;  /* 0x000000061230b980 */ /* 0x000364000c101b00 */
[--C-:B------:R-:W-:Y:S01]  /*7ac0*/  @!P2 IMAD.X R15, R4, 0x1, R6.reuse, P0 ;  /* 0x00000001040fa824 */ /* 0x100fe200000e0606 */
[----:B------:R-:W-:Y:S01]  /*7ad0*/  @!P2 IADD3 R12, P0, R0, R5, RZ ;  /* 0x00000005000ca210 */ /* 0x000fe20007f1e0ff */
[C---:B------:R-:W-:Y:S01]  /*7ae0*/  @!P1 IMAD.SHL.U32 R5, R43.reuse, 0x2, RZ ;  /* 0x000000022b059824 */ /* 0x040fe200078e00ff */
        /* <DEDUP_REMOVED lines=21> */
.L_x_1045:
[----:B------:R-:W-:Y:S05]  /*7c40*/  BSYNC B0 ;  /* 0x0000000000007941 */ /* 0x000fea0003800000 */
.L_x_1044:
        /* <DEDUP_REMOVED lines=46> */
[----:B------:R-:W-:-:S02]  /*7f30*/  ISETP.GE.AND P2, PT, R42, c[0x0][0x27c], PT ;  /* 0x00009f002a007a0c */ /* 0x000fc40003f46270 */
[----:B------:R-:W-:Y:S02]  /*7f40*/  ISETP.GE.AND P1, PT, R43, c[0x0][0x27c], PT ;  /* 0x00009f002b007a0c */ /* 0x000fe40003f26270 */
[----:B------:R-:W-:-:S07]  /*7f50*/  P2R R21, PR, RZ, 0x10 ;  /* 0x00000010ff157803 */ /* 0x000fce0000000000 */
[C---:B------:R-:W-:Y:S01]  /*7f60*/  @!P3 IMAD.SHL.U32 R5, R140.reuse, 0x2, RZ ;  /* 0x000000028c05b824 */ /* 0x040fe200078e00ff */
[----:B------:R-:W-:-:S04]  /*7f70*/  @!P3 SHF.L.U64.HI R6, R140, 0x1, R35 ;  /* 0x000000018c06b819 */ /* 0x000fc80000010223 */
[----:B---3--:R-:W-:-:S05]  /*7f80*/  @!P3 IADD3 R18, P0, R3, R5, RZ ;  /* 0x000000050312b210 */ /* 0x008fca0007f1e0ff */
[----:B--2---:R-:W-:Y:S01]  /*7f90*/  @!P3 IMAD.X R19, R4, 0x1, R6, P0 ;  /* 0x000000010413b824 */ /* 0x004fe200000e0606 */
[----:B-1----:R-:W-:Y:S01]  /*7fa0*/  @!P3 IADD3 R16, P0, R0, R5, RZ ;  /* 0x000000050010b210 */ /* 0x002fe20007f1e0ff */
[----:B------:R-:W-:-:S04]  /*7fb0*/  @!P2 IMAD.SHL.U32 R5, R42, 0x2, RZ ;  /* 0x000000022a05a824 */ /* 0x000fc800078e00ff */
[----:B----4-:R-:W-:Y:S01]  /*7fc0*/  @!P3 IMAD.X R17, R2, 0x1, R6, P0 ;  /* 0x000000010211b824 */ /* 0x010fe200000e0606 */
[----:B------:R-:W-:Y:S02]  /*7fd0*/  @!P2 SHF.L.U64.HI R6, R42, 0x1, R30 ;  /* 0x000000012a06a819 */ /* 0x000fe4000001021e */
[-C--:B------:R-:W-:Y:S01]  /*7fe0*/  @!P2 IADD3 R14, P0, R3, R5.reuse, RZ ;  /* 0x00000005030ea210 */ /* 0x080fe20007f1e0ff */
[----:B------:R-:W-:Y:S01]  /*7ff0*/  CS2R R66, SRZ ;  /* 0x0000000000427805 */ /* 0x000fe2000001ff00 */
[----:B------:R-:W-:Y:S01]  /*8000*/  CS2R R68, SRZ ;  /* 0x0000000000447805 */ /* 0x000fe2000001ff00 */
[----:B------:R-:W-:Y:S01]  /*8010*/  CS2R R70, SRZ ;  /* 0x0000000000467805 */ /* 0x000fe2000001ff00 */
[----:B------:R-:W-:Y:S01]  /*8020*/  CS2R R74, SRZ ;  /* 0x00000000004a7805 */ /* 0x000fe2000001ff00 */
[--C-:B------:R-:W-:Y:S01]  /*8030*/  @!P2 IMAD.X R15, R4, 0x1, R6.reuse, P0 ;  /* 0x00000001040fa824 */ /* 0x100fe200000e0606 */
[----:B------:R-:W-:Y:S01]  /*8040*/  @!P2 IADD3 R12, P0, R0, R5, RZ ;  /* 0x00000005000ca210 */ /* 0x000fe20007f1e0ff */
[C---:B------:R-:W-:Y:S01]  /*8050*/  @!P1 IMAD.SHL.U32 R5, R43.reuse, 0x2, RZ ;  /* 0x000000022b059824 */ /* 0x040fe200078e00ff */
[----:B------:R-:W-:Y:S01]  /*8060*/  CS2R R76, SRZ ;  /* 0x00000000004c7805 */ /* 0x000fe2000001ff00 */
[----:B------:R1:W5:Y:S02]  /*8070*/  @!P3 LD.E.64 R62, [R16.64] ;  /* 0x00000006103eb980 */ /* 0x000364000c101b00 */
[----:B------:R-:W-:Y:S01]  /*8080*/  @!P2 IMAD.X R13, R2, 0x1, R6, P0 ;  /* 0x00000001020da824 */ /* 0x000fe200000e0606 */
[----:B------:R-:W-:-:S02]  /*8090*/  @!P1 SHF.L.U64.HI R6, R43, 0x1, R32 ;  /* 0x000000012b069819 */ /* 0x000fc40000010220 */
        /* <DEDUP_REMOVED lines=15> */
[----:B------:R-:W-:Y:S02]  /*8190*/  ISETP.NE.AND P4, PT, R21, RZ, PT ;  /* 0x000000ff1500720c */ /* 0x000fe40003f85270 */
[----:B------:R-:W-:Y:S02]  /*81a0*/  CS2R R20, SRZ ;  /* 0x0000000000147805 */ /* 0x000fe4000001ff00 */
[----:B------:R1:W5:Y:S04]  /*81b0*/  @!P0 LD.E.64 R76, [R4.64] ;  /* 0x00000006044c8980 */ /* 0x000368000c101b00 */
[----:B------:R2:W5:Y:S02]  /*81c0*/  @!P3 LD.E.64 R20, [R18.64] ;  /* 0x000000061214b980 */ /* 0x000564000c101b00 */
[----:B--2---:R-:W-:-:S06]  /*81d0*/  CS2R R18, SRZ ;  /* 0x0000000000127805 */ /* 0x004fcc000001ff00 */
[----:B------:R1:W5:Y:S02]  /*81e0*/  @!P2 LD.E.64 R18, [R14.64] ;  /* 0x000000060e12a980 */ /* 0x000364000c101b00 */
.L_x_1047:
[----:B------:R-:W-:Y:S05]  /*81f0*/  BSYNC B0 ;  /* 0x0000000000007941 */ /* 0x000fea0003800000 */
.L_x_1046:
[----:B----45:R-:W-:Y:S01]  /*8200*/  IMAD.MOV.U32 R2, RZ, RZ, R74 ;  /* 0x000000ffff027224 */ /* 0x030fe200078e004a */
[----:B------:R-:W-:Y:S01]  /*8210*/  ISETP.NE.AND P0, PT, R84, RZ, PT ;  /* 0x000000ff5400720c */ /* 0x000fe20003f05270 */
[----:B-1----:R-:W-:Y:S01]  /*8220*/  IMAD.MOV.U32 R0, RZ, RZ, R75 ;  /* 0x000000ffff007224 */ /* 0x002fe200078e004b */
[----:B------:R1:W4:Y:S01]  /*8230*/  SHFL.IDX PT, R7, R34, 0x3, 0x181f ;  /* 0x00781f0022077f89 */ /* 0x00032200000e0000 */
        /* <DEDUP_REMOVED lines=16> */
[----:B------:R2:W3:Y:S01]  /*8340*/  SHFL.IDX PT, R9, R31, 0x3, 0x181f ;  /* 0x00781f001f097f89 */ /* 0x0004e200000e0000 */
[----:B------:R-:W-:Y:S01]  /*8350*/  MOV R2, R71 ;  /* 0x0000004700027202 */ /* 0x000fe20000000f00 */
[----:B------:R-:W-:Y:S01]  /*8360*/  CS2R R86, SRZ ;  /* 0x0000000000567805 */ /* 0x000fe2000001ff00 */
[----:B------:R-:W-:Y:S01]  /*8370*/  PRMT R108, R108, 0x5410, R4 ;  /* 0x000054106c6c7816 */ /* 0x000fe20000000004 */
[----:B------:R-:W-:Y:S01]  /*8380*/  IMAD.MOV.U32 R4, RZ, RZ, R67 ;  /* 0x000000ffff047224 */ /* 0x000fe200078e0043 */
[----:B------:R-:W3:Y:S01]  /*8390*/  SHFL.IDX PT, R0, R36, 0x3, 0x181f ;  /* 0x00781f0024007f89 */ /* 0x000ee200000e0000 */
[----:B-1----:R-:W-:Y:S01]  /*83a0*/  PRMT R34, R3, 0x5410, R2 ;  /* 0x0000541003227816 */ /* 0x002fe20000000002 */
[----:B------:R-:W-:Y:S01]  /*83b0*/  IMAD.MOV.U32 R2, RZ, RZ, R63 ;  /* 0x000000ffff027224 */ /* 0x000fe200078e003f */
[----:B------:R-:W-:Y:S01]  /*83c0*/  MOV R3, R62 ;  /* 0x0000003e00037202 */ /* 0x000fe20000000f00 */
[----:B------:R1:W3:Y:S01]  /*83d0*/  SHFL.IDX PT, R6, R33, 0x3, 0x181f ;  /* 0x00781f0021067f89 */ /* 0x0002e200000e0000 */
[----:B------:R-:W-:Y:S01]  /*83e0*/  CS2R R82, SRZ ;  /* 0x0000000000527805 */ /* 0x000fe2000001ff00 */
[----:B------:R-:W-:Y:S01]  /*83f0*/  CS2R R78, SRZ ;  /* 0x00000000004e7805 */ /* 0x000fe2000001ff00 */
[----:B------:R-:W-:Y:S01]  /*8400*/  CS2R R90, SRZ ;  /* 0x00000000005a7805 */ /* 0x000fe2000001ff00 */
[----:B------:R-:W-:Y:S01]  /*8410*/  CS2R R88, SRZ ;  /* 0x0000000000587805 */ /* 0x000fe2000001ff00 */
[----:B------:R-:W-:Y:S01]  /*8420*/  CS2R R84, SRZ ;  /* 0x0000000000547805 */ /* 0x000fe2000001ff00 */
[----:B------:R-:W-:Y:S01]  /*8430*/  CS2R R80, SRZ ;  /* 0x0000000000507805 */ /* 0x000fe2000001ff00 */
[----:B--2---:R-:W-:-:S02]  /*8440*/  PRMT R31, R3, 0x5410, R2 ;  /* 0x00005410031f7816 */ /* 0x004fc40000000002 */
[----:B-1----:R-:W-:Y:S01]  /*8450*/  PRMT R33, R5, 0x5410, R4 ;  /* 0x0000541005217816 */ /* 0x002fe20000000004 */
[----:B------:R-:W-:Y:S05]  /*8460*/  @P0 BRA `(.L_x_1049) ;  /* 0x000002c000000947 */ /* 0x000fea0003800000 */
[----:B---34-:R-:W-:Y:S01]  /*8470*/  ISETP.GE.AND P1, PT, R42, c[0x0][0x27c], PT ;  /* 0x00009f002a007a0c */ /* 0x018fe20003f26270 */
[----:B------:R-:W-:Y:S01]  /*8480*/  CS2R R82, SRZ ;  /* 0x0000000000527805 */ /* 0x000fe2000001ff00 */
[----:B------:R-:W-:-:S11]  /*8490*/  CS2R R84, SRZ ;  /* 0x0000000000547805 */ /* 0x000fd6000001ff00 */
[C---:B------:R-:W-:Y:S01]  /*84a0*/  @!P1 IMAD.SHL.U32 R2, R42.reuse, 0x2, RZ ;  /* 0x000000022a029824 */ /* 0x040fe200078e00ff */
[----:B------:R-:W-:-:S04]  /*84b0*/  @!P1 SHF.L.U64.HI R3, R42, 0x1, R30 ;  /* 0x000000012a039819 */ /* 0x000fc8000001021e */
[----:B------:R-:W-:-:S05]  /*84c0*/  @!P1 IADD3 R4, P0, R0, R2, RZ ;  /* 0x0000000200049210 */ /* 0x000fca0007f1e0ff */
[----:B------:R-:W-:Y:S01]  /*84d0*/  @!P1 IMAD.X R5, R7, 0x1, R3, P0 ;  /* 0x0000000107059824 */ /* 0x000fe200000e0603 */
[----:B------:R-:W-:-:S04]  /*84e0*/  @!P1 IADD3 R2, P0, R6, R2, RZ ;  /* 0x0000000206029210 */ /* 0x000fc80007f1e0ff */
[----:B------:R1:W5:Y:S01]  /*84f0*/  @!P1 LD.E.64 R82, [R4.64] ;  /* 0x0000000604529980 */ /* 0x000362000c101b00 */
[----:B------:R-:W-:Y:S01]  /*8500*/  @!P1 IMAD.X R3, R9, 0x1, R3, P0 ;  /* 0x0000000109039824 */ /* 0x000fe200000e0603 */
[----:B------:R-:W-:-:S04]  /*8510*/  ISETP.GE.AND P0, PT, R43, c[0x0][0x27c], PT ;  /* 0x00009f002b007a0c */ /* 0x000fc80003f06270 */
[----:B------:R2:W5:Y:S09]  /*8520*/  @!P1 LD.E.64 R84, [R2.64] ;  /* 0x0000000602549980 */ /* 0x000572000c101b00 */
[----:B------:R-:W-:-:S05]  /*8530*/  @!P0 IMAD.SHL.U32 R8, R43, 0x2, RZ ;  /* 0x000000022b088824 */ /* 0x000fca00078e00ff */
[----:B-1----:R-:W-:Y:S02]  /*8540*/  @!P0 IADD3 R4, P1, R0, R8, RZ ;  /* 0x0000000800048210 */ /* 0x002fe40007f3e0ff */
[----:B--2---:R-:W-:-:S05]  /*8550*/  @!P0 SHF.L.U64.HI R3, R43, 0x1, R32 ;  /* 0x000000012b038819 */ /* 0x004fca0000010220 */
[----:B------:R-:W-:Y:S01]  /*8560*/  @!P0 IMAD.X R5, R7, 0x1, R3, P1 ;  /* 0x0000000107058824 */ /* 0x000fe200008e0603 */
[----:B------:R-:W-:-:S05]  /*8570*/  @!P0 IADD3 R2, P1, R6, R8, RZ ;  /* 0x0000000806028210 */ /* 0x000fca0007f3e0ff */
[----:B------:R-:W-:Y:S01]  /*8580*/  @!P0 IMAD.X R3, R9, 0x1, R3, P1 ;  /* 0x0000000109038824 */ /* 0x000fe200008e0603 */
[----:B------:R-:W-:Y:S01]  /*8590*/  ISETP.GE.AND P1, PT, R140, c[0x0][0x27c], PT ;  /* 0x00009f008c007a0c */ /* 0x000fe20003f26270 */
[----:B------:R-:W-:Y:S01]  /*85a0*/  CS2R R86, SRZ ;  /* 0x0000000000567805 */ /* 0x000fe2000001ff00 */
[----:B------:R-:W-:-:S05]  /*85b0*/  CS2R R88, SRZ ;  /* 0x0000000000587805 */ /* 0x000fca000001ff00 */
[----:B------:R1:W5:Y:S04]  /*85c0*/  @!P0 LD.E.64 R86, [R4.64] ;  /* 0x0000000604568980 */ /* 0x000368000c101b00 */
[----:B------:R2:W5:Y:S02]  /*85d0*/  @!P0 LD.E.64 R88, [R2.64] ;  /* 0x0000000602588980 */ /* 0x000564000c101b00 */
        /* <DEDUP_REMOVED lines=11> */
[----:B------:R-:W-:Y:S01]  /*8690*/  @!P0 IMAD.SHL.U32 R8, R139, 0x2, RZ ;  /* 0x000000028b088824 */ /* 0x000fe200078e00ff */
[----:B------:R-:W-:Y:S01]  /*86a0*/  CS2R R92, SRZ ;  /* 0x00000000005c7805 */ /* 0x000fe2000001ff00 */
[----:B------:R-:W-:-:S03]  /*86b0*/  CS2R R90, SRZ ;  /* 0x00000000005a7805 */ /* 0x000fc6000001ff00 */
[----:B-1----:R-:W-:Y:S02]  /*86c0*/  @!P0 IADD3 R4, P1, R0, R8, RZ ;  /* 0x0000000800048210 */ /* 0x002fe40007f3e0ff */
[----:B--2---:R-:W-:-:S05]  /*86d0*/  @!P0 SHF.L.U64.HI R3, R139, 0x1, R37 ;  /* 0x000000018b038819 */ /* 0x004fca0000010225 */
[----:B------:R-:W-:Y:S01]  /*86e0*/  @!P0 IMAD.X R5, R7, 0x1, R3, P1 ;  /* 0x0000000107058824 */ /* 0x000fe200008e0603 */
[----:B------:R-:W-:-:S04]  /*86f0*/  @!P0 IADD3 R2, P1, R6, R8, RZ ;  /* 0x0000000806028210 */ /* 0x000fc80007f3e0ff */
[----:B------:R1:W5:Y:S01]  /*8700*/  @!P0 LD.E.64 R92, [R4.64] ;  /* 0x00000006045c8980 */ /* 0x000362000c101b00 */
[----:B------:R-:W-:-:S05]  /*8710*/  @!P0 IMAD.X R3, R9, 0x1, R3, P1 ;  /* 0x0000000109038824 */ /* 0x000fca00008e0603 */
[----:B------:R1:W5:Y:S03]  /*8720*/  @!P0 LD.E.64 R90, [R2.64] ;  /* 0x00000006025a8980 */ /* 0x000366000c101b00 */
.L_x_1049:
[----:B---34-:R-:W-:Y:S05]  /*8730*/  BSYNC B0 ;  /* 0x0000000000007941 */ /* 0x018fea0003800000 */
.L_x_1048:
        /* <DEDUP_REMOVED lines=51> */
[-C--:B------:R-:W-:Y:S01]  /*8a70*/  FMUL.FTZ R5, R7, R12.reuse ;  /* 0x0000000c07057220 */ /* 0x080fe20000410000 */
[--C-:B------:R-:W-:Y:S01]  /*8a80*/  HADD2.F32 R10, -RZ, R6.reuse.H0_H0 ;  /* 0x20000006ff0a7230 */ /* 0x100fe20000004100 */
[C---:B------:R-:W-:Y:S01]  /*8a90*/  FMUL.FTZ R12, R9.reuse, R12 ;  /* 0x0000000c090c7220 */ /* 0x040fe20000410000 */
[----:B------:R-:W-:Y:S01]  /*8aa0*/  HADD2.F32 R6, -RZ, R6.H1_H1 ;  /* 0x30000006ff067230 */ /* 0x000fe20000004100 */
[-C--:B------:R-:W-:Y:S02]  /*8ab0*/  FMUL.FTZ R13, R4, R0.reuse ;  /* 0x00000000040d7220 */ /* 0x080fe40000410000 */
[-C--:B------:R-:W-:Y:S02]  /*8ac0*/  FFMA.FTZ R15, R9, R17.reuse, -R5 ;  /* 0x00000011090f7223 */ /* 0x080fe40000010805 */
[C---:B------:R-:W-:Y:S01]  /*8ad0*/  FMUL.FTZ R5, R8.reuse, R0 ;  /* 0x0000000008057220 */ /* 0x040fe20000410000 */
[----:B------:R-:W-:Y:S01]  /*8ae0*/  HADD2.F32 R0, -RZ, R73.H1_H1 ;  /* 0x30000049ff007230 */ /* 0x000fe20000004100 */
[----:B------:R-:W-:Y:S01]  /*8af0*/  FFMA.FTZ R9, R7, R17, R12 ;  /* 0x0000001107097223 */ /* 0x000fe2000001000c */
[----:B------:R-:W-:Y:S01]  /*8b00*/  HADD2.F32 R7, -RZ, R14.H0_H0 ;  /* 0x2000000eff077230 */ /* 0x000fe20000004100 */
[-C--:B------:R-:W-:Y:S01]  /*8b10*/  FFMA.FTZ R13, R8, R2.reuse, -R13 ;  /* 0x00000002080d7223 */ /* 0x080fe2000001080d */
[----:B------:R-:W-:Y:S01]  /*8b20*/  HADD2.F32 R12, -RZ, R16.H0_H0 ;  /* 0x20000010ff0c7230 */ /* 0x000fe20000004100 */
[----:B------:R-:W-:Y:S01]  /*8b30*/  FFMA.FTZ R8, R4, R2, R5 ;  /* 0x0000000204087223 */ /* 0x000fe20000010005 */
[----:B------:R-:W-:Y:S01]  /*8b40*/  HADD2.F32 R2, -RZ, R94.H1_H1 ;  /* 0x3000005eff027230 */ /* 0x000fe20000004100 */
[----:B------:R-:W-:-:S02]  /*8b50*/  FMUL.FTZ R4, R6, R0 ;  /* 0x0000000006047220 */ /* 0x000fc40000410000 */
[C---:B------:R-:W-:Y:S02]  /*8b60*/  FMUL.FTZ R0, R10.reuse, R0 ;  /* 0x000000000a007220 */ /* 0x040fe40000410000 */
[-C--:B------:R-:W-:Y:S02]  /*8b70*/  FMUL.FTZ R5, R3, R7.reuse ;  /* 0x0000000703057220 */ /* 0x080fe40000410000 */
[C---:B------:R-:W-:Y:S02]  /*8b80*/  FMUL.FTZ R7, R11.reuse, R7 ;  /* 0x000000070b077220 */ /* 0x040fe40000410000 */
[-C--:B------:R-:W-:Y:S02]  /*8b90*/  FFMA.FTZ R4, R10, R2.reuse, -R4 ;  /* 0x000000020a047223 */ /* 0x080fe40000010804 */
[----:B------:R-:W-:Y:S02]  /*8ba0*/  FFMA.FTZ R2, R6, R2, R0 ;  /* 0x0000000206027223 */ /* 0x000fe40000010000 */
[----:B------:R-:W-:-:S02]  /*8bb0*/  FFMA.FTZ R0, R11, R12, -R5 ;  /* 0x0000000c0b007223 */ /* 0x000fc40000010805 */
[----:B------:R-:W-:Y:S01]  /*8bc0*/  FFMA.FTZ R3, R3, R12, R7 ;  /* 0x0000000c03037223 */ /* 0x000fe20000010007 */
[----:B------:R-:W-:Y:S02]  /*8bd0*/  F2FP.PACK_AB R6, R2, R4 ;  /* 0x000000040206723e */ /* 0x000fe400000000ff */
[----:B------:R-:W-:Y:S02]  /*8be0*/  F2FP.PACK_AB R7, R9, R15 ;  /* 0x0000000f0907723e */ /* 0x000fe400000000ff */
[----:B------:R-:W-:Y:S02]  /*8bf0*/  F2FP.PACK_AB R4, R8, R13 ;  /* 0x0000000d0804723e */ /* 0x000fe400000000ff */
[----:B------:R-:W-:-:S05]  /*8c00*/  F2FP.PACK_AB R5, R3, R0 ;  /* 0x000000000305723e */ /* 0x000fca00000000ff */
[----:B------:R1:W-:Y:S02]  /*8c10*/  STS.128 [R203+0x10080], R4 ;  /* 0x01008004cb007388 */ /* 0x0003e40000000c00 */
.L_x_1053:
[----:B------:R-:W-:Y:S05]  /*8c20*/  BSYNC B0 ;  /* 0x0000000000007941 */ /* 0x000fea0003800000 */
.L_x_1052:
        /* <DEDUP_REMOVED lines=29> */
[----:B------:R-:W-:-:S02]  /*8e00*/  FFMA.FTZ R13, R8, R2, -R13 ;  /* 0x00000002080d7223 */ /* 0x000fc4000001080d */
[----:B------:R-:W-:Y:S01]  /*8e10*/  FFMA.FTZ R8, R4, R2, R5 ;  /* 0x0000000204087223 */ /* 0x000fe20000010005 */
[----:B------:R-:W-:Y:S01]  /*8e20*/  HADD2.F32 R2, -RZ, R96.H1_H1 ;  /* 0x30000060ff027230 */ /* 0x000fe20000004100 */
[-C--:B------:R-:W-:Y:S02]  /*8e30*/  FMUL.FTZ R4, R6, R0.reuse ;  /* 0x0000000006047220 */ /* 0x080fe40000410000 */
[C---:B------:R-:W-:Y:S02]  /*8e40*/  FMUL.FTZ R0, R10.reuse, R0 ;  /* 0x000000000a007220 */ /* 0x040fe40000410000 */
[-C--:B------:R-:W-:Y:S02]  /*8e50*/  FMUL.FTZ R5, R3, R7.reuse ;  /* 0x0000000703057220 */ /* 0x080fe40000410000 */
[----:B------:R-:W-:Y:S02]  /*8e60*/  FMUL.FTZ R7, R11, R7 ;  /* 0x000000070b077220 */ /* 0x000fe40000410000 */
[----:B------:R-:W-:-:S02]  /*8e70*/  FFMA.FTZ R4, R10, R2, -R4 ;  /* 0x000000020a047223 */ /* 0x000fc40000010804 */
[----:B------:R-:W-:Y:S02]  /*8e80*/  FFMA.FTZ R2, R6, R2, R0 ;  /* 0x0000000206027223 */ /* 0x000fe40000010000 */
[-C--:B------:R-:W-:Y:S02]  /*8e90*/  FFMA.FTZ R0, R11, R15.reuse, -R5 ;  /* 0x0000000f0b007223 */ /* 0x080fe40000010805 */
[----:B------:R-:W-:Y:S01]  /*8ea0*/  FFMA.FTZ R3, R3, R15, R7 ;  /* 0x0000000f03037223 */ /* 0x000fe20000010007 */
[----:B------:R-:W-:Y:S02]  /*8eb0*/  F2FP.PACK_AB R6, R2, R4 ;  /* 0x000000040206723e */ /* 0x000fe400000000ff */
[----:B------:R-:W-:Y:S02]  /*8ec0*/  F2FP.PACK_AB R7, R9, R16 ;  /* 0x000000100907723e */ /* 0x000fe400000000ff */
[----:B------:R-:W-:Y:S02]  /*8ed0*/  F2FP.PACK_AB R4, R8, R13 ;  /* 0x0000000d0804723e */ /* 0x000fe400000000ff */
[----:B------:R-:W-:-:S05]  /*8ee0*/  F2FP.PACK_AB R5, R3, R0 ;  /* 0x000000000305723e */ /* 0x000fca00000000ff */
[----:B------:R1:W-:Y:S02]  /*8ef0*/  STS.128 [R203+0x14080], R4 ;  /* 0x01408004cb007388 */ /* 0x0003e40000000c00 */
.L_x_1055:
[----:B------:R-:W-:Y:S05]  /*8f00*/  BSYNC B0 ;  /* 0x0000000000007941 */ /* 0x000fea0003800000 */
.L_x_1054:
        /* <DEDUP_REMOVED lines=45> */
.L_x_1057:
[----:B------:R-:W-:Y:S05]  /*91e0*/  BSYNC B0 ;  /* 0x0000000000007941 */ /* 0x000fea0003800000 */
.L_x_1056:
        /* <DEDUP_REMOVED lines=25> */
[----:B------:R-:W-:Y:S01]  /*9380*/  HADD2.F32 R0, -RZ, R101.H0_H0 ;  /* 0x20000065ff007230 */ /* 0x000fe20000004100 */
        /* <DEDUP_REMOVED lines=18> */
.L_x_1051:
[----:B------:R-:W-:Y:S05]  /*94b0*/  BSYNC B1 ;  /* 0x0000000000017941 */ /* 0x000fea0003800000 */
.L_x_1050:
        /* <DEDUP_REMOVED lines=34> */
[----:B------:R-:W-:Y:S01]  /*96e0*/  HADD2.F32 R2, -RZ, R102.H0_H0 ;  /* 0x20000066ff027230 */ /* 0x000fe20000004100 */
        /* <DEDUP_REMOVED lines=13> */
.L_x_1061:
[----:B------:R-:W-:Y:S05]  /*97c0*/  BSYNC B0 ;  /* 0x0000000000007941 */ /* 0x000fea0003800000 */
.L_x_1060:
        /* <DEDUP_REMOVED lines=45> */
.L_x_1063:
[----:B------:R-:W-:Y:S05]  /*9aa0*/  BSYNC B0 ;  /* 0x0000000000007941 */ /* 0x000fea0003800000 */
.L_x_1062:
        /* <DEDUP_REMOVED lines=45> */
.L_x_1065:
[----:B------:R-:W-:Y:S05]  /*9d80*/  BSYNC B0 ;  /* 0x0000000000007941 */ /* 0x000fea0003800000 */
.L_x_1064:
        /* <DEDUP_REMOVED lines=44> */
.L_x_1059:
[----:B------:R-:W-:Y:S05]  /*a050*/  BSYNC B1 ;  /* 0x0000000000017941 */ /* 0x000fea0003800000 */
.L_x_1058:
        /* <DEDUP_REMOVED lines=48> */
.L_x_1069:
[----:B------:R-:W-:Y:S05]  /*a360*/  BSYNC B0 ;  /* 0x0000000000007941 */ /* 0x000fea0003800000 */
.L_x_1068:
        /* <DEDUP_REMOVED lines=45> */
.L_x_1071:
[----:B------:R-:W-:Y:S05]  /*a640*/  BSYNC B0 ;  /* 0x0000000000007941 */ /* 0x000fea0003800000 */
.L_x_1070:
        /* <DEDUP_REMOVED lines=45> */
.L_x_1073:
[----:B------:R-:W-:Y:S05]  /*a920*/  BSYNC B0 ;  /* 0x0000000000007941 */ /* 0x000fea0003800000 */
.L_x_1072:
        /* <DEDUP_REMOVED lines=44> */
.L_x_1067:
[----:B------:R-:W-:Y:S05]  /*abf0*/  BSYNC B1 ;  /* 0x0000000000017941 */ /* 0x000fea0003800000 */
.L_x_1066:
        /* <DEDUP_REMOVED lines=47> */
.L_x_1076:
[----:B------:R-:W-:Y:S05]  /*aef0*/  BSYNC B0 ;  /* 0x0000000000007941 */ /* 0x000fea0003800000 */
.L_x_1075:
        /* <DEDUP_REMOVED lines=45> */
.L_x_1078:
[----:B------:R-:W-:Y:S05]  /*b1d0*/  BSYNC B0 ;  /* 0x0000000000007941 */ /* 0x000fea0003800000 */
.L_x_1077:
        /* <DEDUP_REMOVED lines=45> */
.L_x_1080:
[----:B------:R-:W-:Y:S05]  /*b4b0*/  BSYNC B0 ;  /* 0x0000000000007941 */ /* 0x000fea0003800000 */
.L_x_1079:
        /* <DEDUP_REMOVED lines=43> */
[----:B------:R1:W-:Y:S01]  /*b770*/  STS.128 [R203+0x1f080], R4 ;  /* 0x01f08004cb007388 */ /* 0x0003e20000000c00 */
[----:B------:R-:W-:Y:S05]  /*b780*/  BRA `(.L_x_1074) ;  /* 0x000048a000007947 */ /* 0x000fea0003800000 */
.L_x_1041:
        /* <DEDUP_REMOVED lines=13> */
[----:B------:R-:W-:-:S05]  /*b860*/  @P0 IMAD.HI.U32 R3, R0, c[0x0][0x2c8], RZ ;  /* 0x0000b20000030a27 */ /* 0x000fca00078e00ff */
[----:B------:R-:W-:-:S04]  /*b870*/  @P0 SHF.R.U32.HI R0, RZ, c[0x0][0x2cc], R3 ;  /* 0x0000b300ff000a19 */ /* 0x000fc80000011603 */
[----:B------:R-:W-:Y:S01]  /*b880*/  SHF.R.S32.HI R3, RZ, 0x1f, R0 ;  /* 0x0000001fff037819 */ /* 0x000fe20000011400 */
[----:B------:R-:W-:-:S04]  /*b890*/  IMAD.WIDE.U32 R6, R0, c[0x0][0x280], R6 ;  /* 0x0000a00000067a25 */ /* 0x000fc800078e0006 */
[----:B------:R-:W-:Y:S01]  /*b8a0*/  IMAD R9, R3, c[0x0][0x280], RZ ;  /* 0x0000a00003097a24 */ /* 0x000fe200078e02ff */
[----:B--2-4-:R-:W-:-:S03]  /*b8b0*/  LEA R17, P0, R6, c[0x0][0x270], 0x1 ;  /* 0x00009c0006117a11 */ /* 0x014fc600078008ff */
[----:B------:R-:W-:-:S04]  /*b8c0*/  IMAD R5, R0, c[0x0][0x284], R9 ;  /* 0x0000a10000057a24 */ /* 0x000fc800078e0209 */
[----:B------:R-:W-:-:S05]  /*b8d0*/  IMAD.IADD R5, R7, 0x1, R5 ;  /* 0x0000000107057824 */ /* 0x000fca00078e0205 */
[----:B------:R-:W-:Y:S01]  /*b8e0*/  LEA.HI.X R16, R6, c[0x0][0x274], R5, 0x1, P0 ;  /* 0x00009d0006107a11 */ /* 0x000fe200000f0c05 */
[----:B------:R-:W-:Y:S01]  /*b8f0*/  IMAD R5, R3, c[0x0][0x290], RZ ;  /* 0x0000a40003057a24 */ /* 0x000fe200078e02ff */
[----:B------:R-:W-:-:S03]  /*b900*/  MOV R3, R8 ;  /* 0x0000000800037202 */ /* 0x000fc60000000f00 */
[----:B------:R1:W2:Y:S02]  /*b910*/  SHFL.IDX PT, R7, R16, RZ, 0x181f ;  /* 0x00181fff10077589 */ /* 0x0002a400000e0000 */
[----:B------:R-:W-:-:S04]  /*b920*/  IMAD.WIDE.U32 R2, R0, c[0x0][0x290], R2 ;  /* 0x0000a40000027a25 */ /* 0x000fc800078e0002 */
[----:B------:R-:W-:Y:S01]  /*b930*/  IMAD R0, R0, c[0x0][0x294], R5 ;  /* 0x0000a50000007a24 */ /* 0x000fe200078e0205 */
[----:B------:R-:W-:-:S04]  /*b940*/  LEA R15, P0, R2, c[0x0][0x288], 0x1 ;  /* 0x0000a200020f7a11 */ /* 0x000fc800078008ff */
[----:B------:R-:W-:Y:S01]  /*b950*/  IADD3 R0, R3, R0, RZ ;  /* 0x0000000003007210 */ /* 0x000fe20007ffe0ff */
[----:B------:R1:W3:Y:S03]  /*b960*/  SHFL.IDX PT, R5, R15, RZ, 0x181f ;  /* 0x00181fff0f057589 */ /* 0x0002e600000e0000 */
[----:B------:R-:W-:Y:S02]  /*b970*/  LEA.HI.X R14, R2, c[0x0][0x28c], R0, 0x1, P0 ;  /* 0x0000a300020e7a11 */ /* 0x000fe400000f0c00 */
        /* <DEDUP_REMOVED lines=10> */
[----:B----4-:R-:W-:-:S05]  /*ba20*/  @!P1 IADD3 R10, P0, R2, R0, RZ ;  /* 0x00000000020a9210 */ /* 0x010fca0007f1e0ff */
[--C-:B--2---:R-:W-:Y:S01]  /*ba30*/  @!P1 IMAD.X R11, R7, 0x1, R3.reuse, P0 ;  /* 0x00000001070b9824 */ /* 0x104fe200000e0603 */
        /* <DEDUP_REMOVED lines=17> */
.L_x_1082:
[----:B------:R-:W-:Y:S05]  /*bb50*/  BSYNC B0 ;  /* 0x0000000000007941 */ /* 0x000fea0003800000 */
.L_x_1081:
[----:B-1--45:R-:W-:Y:S01]  /*bb60*/  IMAD.MOV.U32 R2, RZ, RZ, R34 ;  /* 0x000000ffff027224 */ /* 0x032fe200078e0022 */
[----:B------:R-:W-:Y:S01]  /*bb70*/  LOP3.LUT P0, RZ, R216, 0x10, RZ, 0xc0, !PT ;  /* 0x00000010d8ff7812 */ /* 0x000fe2000780c0ff */
[----:B------:R-:W-:Y:S01]  /*bb80*/  IMAD.MOV.U32 R0, RZ, RZ, R35 ;  /* 0x000000ffff007224 */ /* 0x000fe200078e0023 */
[----:B--2---:R1:W2:Y:S01]  /*bb90*/  SHFL.IDX PT, R7, R16, 0x1, 0x181f ;  /* 0x00381f0010077f89 */ /* 0x0042a200000e0000 */
[----:B---3--:R-:W-:Y:S01]  /*bba0*/  IMAD.MOV.U32 R5, RZ, RZ, R32 ;  /* 0x000000ffff057224 */ /* 0x008fe200078e0020 */
[----:B------:R-:W-:Y:S01]  /*bbb0*/  BSSY B0, `(.L_x_1083) ;  /* 0x0000040000007945 */ /* 0x000fe20003800000 */
[----:B------:R-:W-:Y:S01]  /*bbc0*/  IMAD.MOV.U32 R3, RZ, RZ, R33 ;  /* 0x000000ffff037224 */ /* 0x000fe200078e0021 */
[----:B------:R-:W-:Y:S01]  /*bbd0*/  PRMT R104, R0, 0x7610, R104 ;  /* 0x0000761000687816 */ /* 0x000fe20000000068 */
[----:B------:R-:W-:Y:S01]  /*bbe0*/  IMAD.MOV.U32 R0, RZ, RZ, R27 ;  /* 0x000000ffff007224 */ /* 0x000fe200078e001b */
[----:B------:R-:W-:Y:S01]  /*bbf0*/  PRMT R105, R5, 0x5410, R2 ;  /* 0x0000541005697816 */ /* 0x000fe20000000002 */
[----:B------:R-:W-:Y:S01]  /*bc00*/  IMAD.MOV.U32 R2, RZ, RZ, R26 ;  /* 0x000000ffff027224 */ /* 0x000fe200078e001a */
[----:B------:R-:W-:Y:S01]  /*bc10*/  PRMT R102, R3, 0x7610, R102 ;  /* 0x0000761003667816 */ /* 0x000fe20000000066 */
[----:B------:R-:W-:Y:S01]  /*bc20*/  IMAD.MOV.U32 R5, RZ, RZ, R24 ;  /* 0x000000ffff057224 */ /* 0x000fe200078e0018 */
[----:B------:R1:W3:Y:S01]  /*bc30*/  SHFL.IDX PT, R13, R14, 0x1, 0x181f ;  /* 0x00381f000e0d7f89 */ /* 0x0002e200000e0000 */
[----:B------:R-:W-:Y:S01]  /*bc40*/  IMAD.MOV.U32 R3, RZ, RZ, R25 ;  /* 0x000000ffff037224 */ /* 0x000fe200078e0019 */
[----:B------:R-:W-:Y:S01]  /*bc50*/  PRMT R55, R0, 0x5410, R2 ;  /* 0x0000541000377816 */ /* 0x000fe20000000002 */
[----:B------:R-:W-:Y:S01]  /*bc60*/  IMAD.MOV.U32 R0, RZ, RZ, R39 ;  /* 0x000000ffff007224 */ /* 0x000fe200078e0027 */
[----:B------:R-:W-:Y:S01]  /*bc70*/  MOV R2, R38 ;  /* 0x0000002600027202 */ /* 0x000fe20000000f00 */
[----:B------:R-:W-:Y:S01]  /*bc80*/  IMAD.MOV.U32 R6, RZ, RZ, R22 ;  /* 0x000000ffff067224 */ /* 0x000fe200078e0016 */
[----:B------:R-:W-:Y:S01]  /*bc90*/  PRMT R40, R40, 0x5410, R5 ;  /* 0x0000541028287816 */ /* 0x000fe20000000005 */
[----:B------:R1:W4:Y:S01]  /*bca0*/  SHFL.IDX PT, R12, R15, 0x1, 0x181f ;  /* 0x00381f000f0c7f89 */ /* 0x00032200000e0000 */
        /* <DEDUP_REMOVED lines=22> */
[----:B--23--:R-:W-:Y:S01]  /*be10*/  ISETP.GE.AND P1, PT, R136, c[0x0][0x27c], PT ;  /* 0x00009f0088007a0c */ /* 0x00cfe20003f26270 */
        /* <DEDUP_REMOVED lines=8> */
[----:B----4-:R-:W-:Y:S01]  /*bea0*/  @!P1 IADD3 R8, P0, R12, R0, RZ ;  /* 0x000000000c089210 */ /* 0x010fe20007f1e0ff */
        /* <DEDUP_REMOVED lines=16> */
.L_x_1084:
[----:B--23--:R-:W-:Y:S05]  /*bfb0*/  BSYNC B0 ;  /* 0x0000000000007941 */ /* 0x00cfea0003800000 */
.L_x_1083:
[----:B-----5:R-:W-:Y:S01]  /*bfc0*/  IMAD.MOV.U32 R5, RZ, RZ, R62 ;  /* 0x000000ffff057224 */ /* 0x020fe200078e003e */
[----:B------:R-:W-:Y:S01]  /*bfd0*/  LOP3.LUT P0, RZ, R216, 0x40, RZ, 0xc0, !PT ;  /* 0x00000040d8ff7812 */ /* 0x000fe2000780c0ff */
[----:B-1----:R-:W-:Y:S01]  /*bfe0*/  IMAD.MOV.U32 R2, RZ, RZ, R60 ;  /* 0x000000ffff027224 */ /* 0x002fe200078e003c */
        /* <DEDUP_REMOVED lines=19> */
[----:B----4-:R1:W3:Y:S01]  /*c120*/  SHFL.IDX PT, R12, R14, 0x2, 0x181f ;  /* 0x00581f000e0c7f89 */ /* 0x0102e200000e0000 */
        /* <DEDUP_REMOVED lines=29> */
[--C-:B------:R-:W-:Y:S01]  /*c300*/  @!P1 IMAD.X R11, R7, 0x1, R2.reuse, P0 ;  /* 0x00000001070b9824 */ /* 0x100fe200000e0602 */
[----:B-1----:R-:W-:Y:S01]  /*c310*/  @!P1 IADD3 R8, P0, R5, R0, RZ ;  /* 0x0000000005089210 */ /* 0x002fe20007f1e0ff */
[----:B------:R-:W-:Y:S01]  /*c320*/  CS2R R78, SRZ ;  /* 0x00000000004e7805 */ /* 0x000fe2000001ff00 */
[----:B------:R-:W-:Y:S01]  /*c330*/  CS2R R76, SRZ ;  /* 0x00000000004c7805 */ /* 0x000fe2000001ff00 */
[----:B------:R-:W-:Y:S01]  /*c340*/  CS2R R82, SRZ ;  /* 0x0000000000527805 */ /* 0x000fe2000001ff00 */
[----:B------:R-:W-:Y:S01]  /*c350*/  CS2R R80, SRZ ;  /* 0x0000000000507805 */ /* 0x000fe2000001ff00 */
[----:B---3--:R-:W-:Y:S01]  /*c360*/  @!P1 IMAD.X R9, R12, 0x1, R2, P0 ;  /* 0x000000010c099824 */ /* 0x008fe200000e0602 */
        /* <DEDUP_REMOVED lines=11> */
.L_x_1086:
[----:B--2---:R-:W-:Y:S05]  /*c420*/  BSYNC B0 ;  /* 0x0000000000007941 */ /* 0x004fea0003800000 */
.L_x_1085:
        /* <DEDUP_REMOVED lines=13> */
[----:B---3--:R1:W3:Y:S01]  /*c500*/  SHFL.IDX PT, R12, R14, 0x3, 0x181f ;  /* 0x00781f000e0c7f89 */ /* 0x0082e200000e0000 */
        /* <DEDUP_REMOVED lines=31> */
[----:B------:R-:W-:-:S11]  /*c700*/  CS2R R84, SRZ ;  /* 0x0000000000547805 */ /* 0x000fd6000001ff00 */
        /* <DEDUP_REMOVED lines=11> */
[----:B------:R-:W-:Y:S01]  /*c7c0*/  CS2R R94, SRZ ;  /* 0x00000000005e7805 */ /* 0x000fe2000001ff00 */
[----:B------:R-:W-:Y:S01]  /*c7d0*/  CS2R R92, SRZ ;  /* 0x00000000005c7805 */ /* 0x000fe2000001ff00 */
[----:B------:R1:W5:Y:S04]  /*c7e0*/  @!P1 LD.E.128 R84, [R8.64] ;  /* 0x0000000608549980 */ /* 0x000368000c101d00 */
[----:B------:R1:W5:Y:S06]  /*c7f0*/  @!P1 LD.E.128 R88, [R6.64] ;  /* 0x0000000606589980 */ /* 0x00036c000c101d00 */
        /* <DEDUP_REMOVED lines=8> */
.L_x_1088:
[----:B--23--:R-:W-:Y:S05]  /*c880*/  BSYNC B0 ;  /* 0x0000000000007941 */ /* 0x00cfea0003800000 */
.L_x_1087:
[----:B-----5:R-:W-:Y:S01]  /*c890*/  IMAD.MOV.U32 R0, RZ, RZ, R98 ;  /* 0x000000ffff007224 */ /* 0x020fe200078e0062 */
[----:B------:R-:W-:-:S04]  /*c8a0*/  DEPBAR.LE SB0, 0x1 ;  /* 0x000080400000791a */ /* 0x000fc80000000000 */
[----:B-1----:R-:W-:Y:S01]  /*c8b0*/  IMAD.MOV.U32 R4, RZ, RZ, R99 ;  /* 0x000000ffff047224 */ /* 0x002fe200078e0063 */
[----:B------:R-:W-:Y:S01]  /*c8c0*/  BSSY B1, `(.L_x_1089) ;  /* 0x00000ed000017945 */ /* 0x000fe20003800000 */
[----:B------:R-:W-:Y:S01]  /*c8d0*/  IMAD.MOV.U32 R3, RZ, RZ, R96 ;  /* 0x000000ffff037224 */ /* 0x000fe200078e0060 */
[----:B------:R-:W-:Y:S01]  /*c8e0*/  SHF.R.S32.HI R75, RZ, 0x3, R74 ;  /* 0x00000003ff4b7819 */ /* 0x000fe2000001144a */
        /* <DEDUP_REMOVED lines=36> */
[----:B------:R-:W-:Y:S02]  /*cb30*/  SHF.R.U64 R54, R24, 0x10, R25 ;  /* 0x0000001018367819 */ /* 0x000fe40000001219 */
[----:B------:R-:W-:Y:S02]  /*cb40*/  LEA.HI R0, R0, R103, RZ, 0x1d ;  /* 0x0000006700007211 */ /* 0x000fe400078fe8ff */
[----:B------:R-:W-:Y:S02]  /*cb50*/  SHF.R.U32.HI R24, RZ, 0x10, R21 ;  /* 0x00000010ff187819 */ /* 0x000fe40000011615 */
        /* <DEDUP_REMOVED lines=13> */
[--C-:B------:R-:W-:Y:S02]  /*cc30*/  SHF.R.U64 R53, R26, 0x10, R27.reuse ;  /* 0x000000101a357819 */ /* 0x100fe4000000121b */
[----:B------:R-:W-:Y:S01]  /*cc40*/  SHF.R.U32.HI R31, RZ, 0x10, R27 ;  /* 0x00000010ff1f7819 */ /* 0x000fe2000001161b */
[----:B----4-:R-:W2:Y:S01]  /*cc50*/  LDS.128 R8, [R28+0x10080] ;  /* 0x010080001c087984 */ /* 0x010ea20000000c00 */
[----:B------:R-:W-:-:S02]  /*cc60*/  SHF.R.U64 R41, R22, 0x10, R23 ;  /* 0x0000001016297819 */ /* 0x000fc40000001217 */
[----:B------:R-:W-:Y:S01]  /*cc70*/  SHF.R.U32.HI R22, RZ, 0x10, R23 ;  /* 0x00000010ff167819 */ /* 0x000fe20000011617 */
[--C-:B-1----:R-:W-:Y:S02]  /*cc80*/  HADD2.F32 R15, -RZ, R5.reuse.H0_H0 ;  /* 0x20000005ff0f7230 */ /* 0x102fe40000004100 */
[----:B------:R-:W-:Y:S02]  /*cc90*/  HADD2.F32 R14, -RZ, R5.H1_H1 ;  /* 0x30000005ff0e7230 */ /* 0x000fe40000004100 */
[--C-:B------:R-:W-:Y:S02]  /*cca0*/  HADD2.F32 R17, -RZ, R7.reuse.H0_H0 ;  /* 0x20000007ff117230 */ /* 0x100fe40000004100 */
[----:B------:R-:W-:Y:S02]  /*ccb0*/  HADD2.F32 R16, -RZ, R7.H1_H1 ;  /* 0x30000007ff107230 */ /* 0x000fe40000004100 */
[--C-:B------:R-:W-:Y:S02]  /*ccc0*/  HADD2.F32 R19, -RZ, R4.reuse.H0_H0 ;  /* 0x20000004ff137230 */ /* 0x100fe40000004100 */
[----:B------:R-:W-:-:S02]  /*ccd0*/  HADD2.F32 R21, -RZ, R4.H1_H1 ;  /* 0x30000004ff157230 */ /* 0x000fc40000004100 */
[--C-:B------:R-:W-:Y:S02]  /*cce0*/  HADD2.F32 R18, -RZ, R6.reuse.H0_H0 ;  /* 0x20000006ff127230 */ /* 0x100fe40000004100 */
[----:B------:R-:W-:Y:S01]  /*ccf0*/  HADD2.F32 R20, -RZ, R6.H1_H1 ;  /* 0x30000006ff147230 */ /* 0x000fe20000004100 */
[----:B------:R-:W-:Y:S01]  /*cd00*/  FMUL.FTZ R6, R15, R0 ;  /* 0x000000000f067220 */ /* 0x000fe20000410000 */
[----:B------:R-:W-:Y:S02]  /*cd10*/  HADD2.F32 R4, -RZ, R29.H1_H1 ;  /* 0x3000001dff047230 */ /* 0x000fe40000004100 */
[----:B------:R-:W-:Y:S02]  /*cd20*/  HADD2.F32 R25, -RZ, R22.H0_H0 ;  /* 0x20000016ff197230 */ /* 0x000fe40000004100 */
[--C-:B--2---:R-:W-:Y:S02]  /*cd30*/  HADD2.F32 R5, -RZ, R8.reuse.H0_H0 ;  /* 0x20000008ff057230 */ /* 0x104fe40000004100 */
[----:B------:R-:W-:-:S02]  /*cd40*/  HADD2.F32 R13, -RZ, R8.H1_H1 ;  /* 0x30000008ff0d7230 */ /* 0x000fc40000004100 */
[----:B------:R-:W-:Y:S01]  /*cd50*/  HADD2.F32 R3, -RZ, R9.H0_H0 ;  /* 0x20000009ff037230 */ /* 0x000fe20000004100 */
[----:B------:R-:W-:Y:S01]  /*cd60*/  FMUL.FTZ R26, R5, R4 ;  /* 0x00000004051a7220 */ /* 0x000fe20000410000 */
[--C-:B------:R-:W-:Y:S02]  /*cd70*/  HADD2.F32 R8, -RZ, R11.reuse.H0_H0 ;  /* 0x2000000bff087230 */ /* 0x100fe40000004100 */
[----:B------:R-:W-:Y:S01]  /*cd80*/  HADD2.F32 R7, -RZ, R11.H1_H1 ;  /* 0x3000000bff077230 */ /* 0x000fe20000004100 */
[----:B------:R-:W-:Y:S01]  /*cd90*/  FMUL.FTZ R29, R3, R0 ;  /* 0x00000000031d7220 */ /* 0x000fe20000410000 */
[----:B------:R-:W-:Y:S02]  /*cda0*/  HADD2.F32 R2, -RZ, R9.H1_H1 ;  /* 0x30000009ff027230 */ /* 0x000fe40000004100 */
[----:B------:R-:W-:Y:S02]  /*cdb0*/  HADD2.F32 R11, -RZ, R24.H0_H0 ;  /* 0x20000018ff0b7230 */ /* 0x000fe40000004100 */
[----:B------:R-:W-:-:S02]  /*cdc0*/  HADD2.F32 R9, -RZ, R10.H0_H0 ;  /* 0x2000000aff097230 */ /* 0x000fc40000004100 */
[----:B------:R-:W-:Y:S01]  /*cdd0*/  HADD2.F32 R12, -RZ, R10.H1_H1 ;  /* 0x3000000aff0c7230 */ /* 0x000fe20000004100 */
[-C--:B------:R-:W-:Y:S01]  /*cde0*/  FMUL.FTZ R0, R14, R11.reuse ;  /* 0x0000000b0e007220 */ /* 0x080fe20000410000 */
[----:B------:R-:W-:Y:S01]  /*cdf0*/  HADD2.F32 R10, -RZ, R30.H0_H0 ;  /* 0x2000001eff0a7230 */ /* 0x000fe20000004100 */
[C---:B------:R-:W-:Y:S02]  /*ce00*/  FMUL.FTZ R27, R2.reuse, R11 ;  /* 0x0000000b021b7220 */ /* 0x040fe40000410000 */
[----:B------:R-:W-:Y:S01]  /*ce10*/  FFMA.FTZ R42, R2, R72, R0 ;  /* 0x00000048022a7223 */ /* 0x000fe20000010000 */
[--C-:B------:R-:W-:Y:S01]  /*ce20*/  HADD2.F32 R0, -RZ, R40.reuse.H0_H0 ;  /* 0x20000028ff007230 */ /* 0x100fe20000004100 */
[----:B------:R-:W-:Y:S01]  /*ce30*/  FFMA.FTZ R43, R3, R10, R6 ;  /* 0x0000000a032b7223 */ /* 0x000fe20000010006 */
[----:B------:R-:W-:Y:S01]  /*ce40*/  HADD2.F32 R6, -RZ, R40.H1_H1 ;  /* 0x30000028ff067230 */ /* 0x000fe20000004100 */
[----:B------:R-:W-:Y:S01]  /*ce50*/  FMUL.FTZ R3, R19, R4 ;  /* 0x0000000413037220 */ /* 0x000fe20000410000 */
[----:B------:R-:W-:Y:S01]  /*ce60*/  HADD2.F32 R2, -RZ, R30.H1_H1 ;  /* 0x3000001eff027230 */ /* 0x000fe20000004100 */
[----:B------:R-:W-:Y:S01]  /*ce70*/  FMUL.FTZ R22, R8, R0 ;  /* 0x0000000008167220 */ /* 0x000fe20000410000 */
[--C-:B------:R-:W-:Y:S01]  /*ce80*/  HADD2.F32 R4, -RZ, R55.reuse.H1_H1 ;  /* 0x30000037ff047230 */ /* 0x100fe20000004100 */
[----:B------:R-:W-:Y:S01]  /*ce90*/  FFMA.FTZ R30, R5, R6, R3 ;  /* 0x00000006051e7223 */ /* 0x000fe20000010003 */
[----:B------:R-:W-:Y:S01]  /*cea0*/  HADD2.F32 R3, -RZ, R55.H0_H0 ;  /* 0x20000037ff037230 */ /* 0x000fe20000004100 */
[----:B------:R-:W-:Y:S01]  /*ceb0*/  FMUL.FTZ R5, R17, R0 ;  /* 0x0000000011057220 */ /* 0x000fe20000410000 */
[----:B------:R-:W-:Y:S01]  /*cec0*/  HADD2.F32 R55, -RZ, R31.H0_H0 ;  /* 0x2000001fff377230 */ /* 0x000fe20000004100 */
[-C--:B------:R-:W-:Y:S01]  /*ced0*/  FMUL.FTZ R11, R18, R2.reuse ;  /* 0x00000002120b7220 */ /* 0x080fe20000410000 */
[----:B------:R-:W-:Y:S01]  /*cee0*/  HADD2.F32 R31, -RZ, R53.H0_H0 ;  /* 0x20000035ff1f7230 */ /* 0x000fe20000004100 */
[----:B------:R-:W-:Y:S01]  /*cef0*/  FFMA.FTZ R23, R8, R3, R5 ;  /* 0x0000000308177223 */ /* 0x000fe20000010005 */
[----:B------:R-:W-:Y:S01]  /*cf00*/  HADD2.F32 R5, -RZ, R52.H0_H0 ;  /* 0x20000034ff057230 */ /* 0x000fe20000004100 */
[----:B------:R-:W-:Y:S01]  /*cf10*/  FMUL.FTZ R0, R16, R25 ;  /* 0x0000001910007220 */ /* 0x000fe20000410000 */
[----:B------:R-:W-:Y:S01]  /*cf20*/  HADD2.F32 R8, -RZ, R41.H0_H0 ;  /* 0x20000029ff087230 */ /* 0x000fe20000004100 */
[C---:B------:R-:W-:Y:S01]  /*cf30*/  FMUL.FTZ R24, R9.reuse, R2 ;  /* 0x0000000209187220 */ /* 0x040fe20000410000 */
[----:B------:R-:W-:Y:S01]  /*cf40*/  HADD2.F32 R41, -RZ, R54.H0_H0 ;  /* 0x20000036ff297230 */ /* 0x000fe20000004100 */
[----:B------:R-:W-:-:S02]  /*cf50*/  FFMA.FTZ R40, R9, R4, R11 ;  /* 0x0000000409287223 */ /* 0x000fc4000001000b */
[----:B------:R-:W-:Y:S02]  /*cf60*/  FMUL.FTZ R2, R21, R5 ;  /* 0x0000000515027220 */ /* 0x000fe40000410000 */
[C---:B------:R-:W-:Y:S02]  /*cf70*/  FMUL.FTZ R11, R7.reuse, R25 ;  /* 0x00000019070b7220 */ /* 0x040fe40000410000 */
[----:B------:R-:W-:Y:S02]  /*cf80*/  FFMA.FTZ R7, R7, R55, R0 ;  /* 0x0000003707077223 */ /* 0x000fe40000010000 */
[----:B------:R-:W-:Y:S02]  /*cf90*/  FMUL.FTZ R0, R20, R8 ;  /* 0x0000000814007220 */ /* 0x000fe40000410000 */
[----:B------:R-:W-:Y:S01]  /*cfa0*/  FMUL.FTZ R5, R13, R5 ;  /* 0x000000050d057220 */ /* 0x000fe20000410000 */
[----:B------:R-:W-:Y:S01]  /*cfb0*/  F2FP.PACK_AB R7, R7, R23 ;  /* 0x000000170707723e */ /* 0x000fe200000000ff */
[----:B------:R-:W-:-:S02]  /*cfc0*/  FFMA.FTZ R13, R13, R41, R2 ;  /* 0x000000290d0d7223 */ /* 0x000fc40000010002 */
[C---:B------:R-:W-:Y:S02]  /*cfd0*/  FMUL.FTZ R2, R12.reuse, R8 ;  /* 0x000000080c027220 */ /* 0x040fe40000410000 */
        /* <DEDUP_REMOVED lines=18> */
.L_x_1092:
[----:B------:R-:W-:Y:S05]  /*d100*/  BSYNC B0 ;  /* 0x0000000000007941 */ /* 0x000fea0003800000 */
.L_x_1091:
[----:B------:R-:W-:-:S13]  /*d110*/  ISETP.GE.AND P0, PT, R138, c[0x0][0x27c], PT ;  /* 0x00009f008a007a0c */ /* 0x000fda0003f06270 */
[----:B------:R-:W-:Y:S05]  /*d120*/  @P0 BRA `(.L_x_1090) ;  /* 0x0000066000000947 */ /* 0x000fea0003800000 */
[----:B------:R-:W-:Y:S02]  /*d130*/  MOV R0, c[0x0][0x27c] ;  /* 0x00009f0000007a02 */ /* 0x000fe40000000f00 */
[----:B------:R-:W-:Y:S02]  /*d140*/  LEA.HI R2, R100, R138, RZ, 0x6 ;  /* 0x0000008a64027211 */ /* 0x000fe400078f30ff */
        /* <DEDUP_REMOVED lines=15> */
[----:B------:R-:W-:Y:S01]  /*d240*/  HADD2.F32 R2, -RZ, R101.H0_H0 ;  /* 0x20000065ff027230 */ /* 0x000fe20000004100 */
[----:B------:R-:W-:Y:S02]  /*d250*/  SHF.R.U32.HI R21, RZ, 0x10, R33 ;  /* 0x00000010ff157819 */ /* 0x000fe40000011621 */
[----:B------:R-:W-:-:S02]  /*d260*/  IADD3 R0, R3, R0, R114 ;  /* 0x0000000003007210 */ /* 0x000fc40007ffe072 */
[--C-:B------:R-:W-:Y:S02]  /*d270*/  SHF.R.U64 R30, R36, 0x10, R37.reuse ;  /* 0x00000010241e7819 */ /* 0x100fe40000001225 */
[----:B------:R-:W-:Y:S02]  /*d280*/  SHF.L.U32 R29, R0, 0x1, RZ ;  /* 0x00000001001d7819 */ /* 0x000fe400000006ff */
[----:B------:R-:W-:Y:S02]  /*d290*/  SHF.R.U32.HI R0, RZ, 0x10, R37 ;  /* 0x00000010ff007819 */ /* 0x000fe40000011625 */
[----:B------:R-:W-:Y:S01]  /*d2a0*/  SHF.R.U64 R41, R32, 0x10, R33 ;  /* 0x0000001020297819 */ /* 0x000fe20000001221 */
[----:B----4-:R-:W2:Y:S01]  /*d2b0*/  LDS.128 R8, [R29+0x10080] ;  /* 0x010080001d087984 */ /* 0x010ea20000000c00 */
        /* <DEDUP_REMOVED lines=33> */
[----:B------:R-:W-:Y:S01]  /*d4d0*/  HADD2.F32 R5, -RZ, R104.H0_H0 ;  /* 0x20000068ff057230 */ /* 0x000fe20000004100 */
        /* <DEDUP_REMOVED lines=43> */
.L_x_1090:
[----:B------:R-:W-:Y:S05]  /*d790*/  BSYNC B1 ;  /* 0x0000000000017941 */ /* 0x000fea0003800000 */
.L_x_1089:
        /* <DEDUP_REMOVED lines=35> */
[----:B----4-:R-:W2:Y:S01]  /*d9d0*/  LDS.128 R8, [R32+0x10080] ;  /* 0x0100800020087984 */ /* 0x010ea20000000c00 */
        /* <DEDUP_REMOVED lines=44> */
[----:B------:R-:W-:Y:S01]  /*dca0*/  FFMA.FTZ R25, R11, R43, R2 ;  /* 0x0000002b0b197223 */ /* 0x000fe20000010002 */
[----:B------:R-:W-:Y:S01]  /*dcb0*/  HADD2.F32 R10, -RZ, R10.H1_H1 ;  /* 0x3000000aff0a7230 */ /* 0x000fe20000004100 */
[-C--:B------:R-:W-:Y:S01]  /*dcc0*/  FMUL.FTZ R14, R19, R3.reuse ;  /* 0x00000003130e7220 */ /* 0x080fe20000410000 */
[----:B------:R-:W-:Y:S01]  /*dcd0*/  HADD2.F32 R5, -RZ, R109.H1_H1 ;  /* 0x3000006dff057230 */ /* 0x000fe20000004100 */
[----:B------:R-:W-:Y:S01]  /*dce0*/  FMUL.FTZ R29, R12, R3 ;  /* 0x000000030c1d7220 */ /* 0x000fe20000410000 */
[----:B------:R-:W-:Y:S01]  /*dcf0*/  HADD2.F32 R36, -RZ, R41.H0_H0 ;  /* 0x20000029ff247230 */ /* 0x000fe20000004100 */
[----:B------:R-:W-:-:S02]  /*dd00*/  FMUL.FTZ R2, R22, R9 ;  /* 0x0000000916027220 */ /* 0x000fc40000410000 */
[-C--:B------:R-:W-:Y:S02]  /*dd10*/  FMUL.FTZ R3, R23, R8.reuse ;  /* 0x0000000817037220 */ /* 0x080fe40000410000 */
[C---:B------:R-:W-:Y:S02]  /*dd20*/  FMUL.FTZ R11, R13.reuse, R8 ;  /* 0x000000080d0b7220 */ /* 0x040fe40000410000 */
[----:B------:R-:W-:Y:S02]  /*dd30*/  FMUL.FTZ R8, R10, R9 ;  /* 0x000000090a087220 */ /* 0x000fe40000410000 */
        /* <DEDUP_REMOVED lines=21> */
.L_x_1096:
[----:B------:R-:W-:Y:S05]  /*de90*/  BSYNC B0 ;  /* 0x0000000000007941 */ /* 0x000fea0003800000 */
.L_x_1095:
        /* <DEDUP_REMOVED lines=25> */
[----:B----4-:R-:W2:Y:S01]  /*e030*/  LDS.128 R8, [R29+0x10080] ;  /* 0x010080001d087984 */ /* 0x010ea20000000c00 */
        /* <DEDUP_REMOVED lines=78> */
.L_x_1094:
[----:B------:R-:W-:Y:S05]  /*e520*/  BSYNC B1 ;  /* 0x0000000000017941 */ /* 0x000fea0003800000 */
.L_x_1093:
        /* <DEDUP_REMOVED lines=35> */
[----:B----4-:R-:W2:Y:S01]  /*e760*/  LDS.128 R8, [R32+0x10080] ;  /* 0x0100800020087984 */ /* 0x010ea20000000c00 */
[----:B------:R-:W-:Y:S01]  /*e770*/  SHF.R.U64 R36, R70, 0x10, R71 ;  /* 0x0000001046247819 */ /* 0x000fe20000001247 */
[----:B------:R-:W-:Y:S01]  /*e780*/  HADD2.F32 R25, -RZ, R25.H0_H0 ;  /* 0x20000019ff197230 */ /* 0x000fe20000004100 */
[----:B------:R-:W-:Y:S01]  /*e790*/  SHF.R.U64 R30, R68, 0x10, R69 ;  /* 0x00000010441e7819 */ /* 0x000fe20000001245 */
[----:B------:R-:W-:Y:S01]  /*e7a0*/  HADD2.F32 R43, -RZ, R27.H0_H0 ;  /* 0x2000001bff2b7230 */ /* 0x000fe20000004100 */
[----:B------:R-:W-:-:S02]  /*e7b0*/  SHF.R.U64 R41, R66, 0x10, R67 ;  /* 0x0000001042297819 */ /* 0x000fc40000001243 */
[----:B------:R-:W-:-:S05]  /*e7c0*/  SHF.R.U64 R39, R64, 0x10, R65 ;  /* 0x0000001040277819 */ /* 0x000fca0000001241 */
        /* <DEDUP_REMOVED lines=69> */
.L_x_1100:
[----:B------:R-:W-:Y:S05]  /*ec20*/  BSYNC B0 ;  /* 0x0000000000007941 */ /* 0x000fea0003800000 */
.L_x_1099:
        /* <DEDUP_REMOVED lines=104> */
.L_x_1098:
[----:B------:R-:W-:Y:S05]  /*f2b0*/  BSYNC B1 ;  /* 0x0000000000017941 */ /* 0x000fea0003800000 */
.L_x_1097:
        /* <DEDUP_REMOVED lines=110> */
.L_x_1102:
[----:B------:R-:W-:Y:S05]  /*f9a0*/  BSYNC B0 ;  /* 0x0000000000007941 */ /* 0x000fea0003800000 */
.L_x_1101:
        /* <DEDUP_REMOVED lines=18> */
[----:B------:R-:W-:Y:S02]  /*fad0*/  LEA R31, R3, 0x10080, 0x1 ;  /* 0x00010080031f7811 */ /* 0x000fe400078e08ff */
[----:B------:R-:W-:Y:S01]  /*fae0*/  SHF.L.U32 R28, R0, 0x1, RZ ;  /* 0x00000001001c7819 */ /* 0x000fe200000006ff */
[----:B------:R-:W-:Y:S01]  /*faf0*/  HADD2.F32 R0, -RZ, R130.H0_H0 ;  /* 0x20000082ff007230 */ /* 0x000fe20000004100 */
[----:B------:R-:W-:Y:S01]  /*fb00*/  SHF.R.U32.HI R21, RZ, 0x10, R93 ;  /* 0x00000010ff157819 */ /* 0x000fe2000001165d */
[----:B------:R-:W1:Y:S01]  /*fb10*/  LDS.128 R4, [R31] ;  /* 0x000000001f047984 */ /* 0x000e620000000c00 */
[----:B------:R-:W-:-:S02]  /*fb20*/  SHF.R.U32.HI R22, RZ, 0x10, R97 ;  /* 0x00000010ff167819 */ /* 0x000fc40000011661 */
        /* <DEDUP_REMOVED lines=8> */
[----:B------:R-:W-:Y:S02]  /*fbb0*/  SHF.R.U64 R38, R96, 0x10, R97 ;  /* 0x0000001060267819 */ /* 0x000fe40000001261 */
[----:B------:R-:W-:-:S05]  /*fbc0*/  SHF.R.U64 R36, R98, 0x10, R99 ;  /* 0x0000001062247819 */ /* 0x000fca0000001263 */
[----:B------:R-:W-:Y:S02]  /*fbd0*/  HADD2.F32 R33, -RZ, R36.H0_H0 ;  /* 0x20000024ff217230 */ /* 0x000fe40000004100 */
[--C-:B-1----:R-:W-:Y:S02]  /*fbe0*/  HADD2.F32 R15, -RZ, R5.reuse.H0_H0 ;  /* 0x20000005ff0f7230 */ /* 0x102fe40000004100 */
[----:B------:R-:W-:Y:S02]  /*fbf0*/  HADD2.F32 R14, -RZ, R5.H1_H1 ;  /* 0x30000005ff0e7230 */ /* 0x000fe40000004100 */
[--C-:B------:R-:W-:Y:S02]  /*fc00*/  HADD2.F32 R17, -RZ, R7.reuse.H0_H0 ;  /* 0x20000007ff117230 */ /* 0x100fe40000004100 */
[----:B------:R-:W-:Y:S02]  /*fc10*/  HADD2.F32 R16, -RZ, R7.H1_H1 ;  /* 0x30000007ff107230 */ /* 0x000fe40000004100 */
[----:B--2---:R-:W-:-:S02]  /*fc20*/  HADD2.F32 R5, -RZ, R8.H0_H0 ;  /* 0x20000008ff057230 */ /* 0x004fc40000004100 */
[----:B------:R-:W-:Y:S02]  /*fc30*/  HADD2.F32 R13, -RZ, R8.H1_H1 ;  /* 0x30000008ff0d7230 */ /* 0x000fe40000004100 */
[----:B------:R-:W-:Y:S02]  /*fc40*/  HADD2.F32 R3, -RZ, R9.H0_H0 ;  /* 0x20000009ff037230 */ /* 0x000fe40000004100 */
[--C-:B------:R-:W-:Y:S02]  /*fc50*/  HADD2.F32 R8, -RZ, R11.reuse.H0_H0 ;  /* 0x2000000bff087230 */ /* 0x100fe40000004100 */
[----:B------:R-:W-:Y:S01]  /*fc60*/  HADD2.F32 R7, -RZ, R11.H1_H1 ;  /* 0x3000000bff077230 */ /* 0x000fe20000004100 */
[----:B------:R-:W-:Y:S01]  /*fc70*/  FMUL.FTZ R32, R3, R0 ;  /* 0x0000000003207220 */ /* 0x000fe20000410000 */
[----:B------:R-:W-:Y:S02]  /*fc80*/  HADD2.F32 R2, -RZ, R9.H1_H1 ;  /* 0x30000009ff027230 */ /* 0x000fe40000004100 */
[----:B------:R-:W-:-:S02]  /*fc90*/  HADD2.F32 R11, -RZ, R21.H0_H0 ;  /* 0x20000015ff0b7230 */ /* 0x000fc40000004100 */
[--C-:B------:R-:W-:Y:S02]  /*fca0*/  HADD2.F32 R9, -RZ, R10.reuse.H0_H0 ;  /* 0x2000000aff097230 */ /* 0x100fe40000004100 */
[----:B------:R-:W-:Y:S01]  /*fcb0*/  HADD2.F32 R12, -RZ, R10.H1_H1 ;  /* 0x3000000aff0c7230 */ /* 0x000fe20000004100 */
[-C--:B------:R-:W-:Y:S01]  /*fcc0*/  FMUL.FTZ R30, R2, R11.reuse ;  /* 0x0000000b021e7220 */ /* 0x080fe20000410000 */
        /* <DEDUP_REMOVED lines=8> */
[----:B------:R-:W-:Y:S01]  /*fd50*/  HADD2.F32 R4, -RZ, R130.H1_H1 ;  /* 0x30000082ff047230 */ /* 0x000fe20000004100 */
[----:B------:R-:W-:Y:S01]  /*fd60*/  FFMA.FTZ R37, R2, R42, R0 ;  /* 0x0000002a02257223 */ /* 0x000fe20000010000 */
[--C-:B------:R-:W-:Y:S02]  /*fd70*/  HADD2.F32 R6, -RZ, R132.reuse.H1_H1 ;  /* 0x30000084ff067230 */ /* 0x100fe40000004100 */
[----:B------:R-:W-:Y:S01]  /*fd80*/  HADD2.F32 R0, -RZ, R132.H0_H0 ;  /* 0x20000084ff007230 */ /* 0x000fe20000004100 */
[-C--:B------:R-:W-:Y:S01]  /*fd90*/  FMUL.FTZ R3, R19, R4.reuse ;  /* 0x0000000413037220 */ /* 0x080fe20000410000 */
[----:B------:R-:W-:Y:S01]  /*fda0*/  HADD2.F32 R2, -RZ, R131.H1_H1 ;  /* 0x30000083ff027230 */ /* 0x000fe20000004100 */
[C---:B------:R-:W-:Y:S01]  /*fdb0*/  FMUL.FTZ R27, R5.reuse, R4 ;  /* 0x00000004051b7220 */ /* 0x040fe20000410000 */
[--C-:B------:R-:W-:Y:S01]  /*fdc0*/  HADD2.F32 R4, -RZ, R133.reuse.H1_H1 ;  /* 0x30000085ff047230 */ /* 0x100fe20000004100 */
[----:B------:R-:W-:Y:S01]  /*fdd0*/  FFMA.FTZ R40, R5, R6, R3 ;  /* 0x0000000605287223 */ /* 0x000fe20000010003 */
[----:B------:R-:W-:Y:S01]  /*fde0*/  HADD2.F32 R3, -RZ, R133.H0_H0 ;  /* 0x20000085ff037230 */ /* 0x000fe20000004100 */
[----:B------:R-:W-:-:S02]  /*fdf0*/  FMUL.FTZ R5, R17, R0 ;  /* 0x0000000011057220 */ /* 0x000fc40000410000 */
[----:B------:R-:W-:Y:S02]  /*fe00*/  FMUL.FTZ R11, R18, R2 ;  /* 0x00000002120b7220 */ /* 0x000fe40000410000 */
[C---:B------:R-:W-:Y:S02]  /*fe10*/  FMUL.FTZ R22, R8.reuse, R0 ;  /* 0x0000000008167220 */ /* 0x040fe40000410000 */
[----:B------:R-:W-:Y:S01]  /*fe20*/  FFMA.FTZ R25, R8, R3, R5 ;  /* 0x0000000308197223 */ /* 0x000fe20000010005 */
[----:B------:R-:W-:Y:S01]  /*fe30*/  HADD2.F32 R5, -RZ, R35.H0_H0 ;  /* 0x20000023ff057230 */ /* 0x000fe20000004100 */
[----:B------:R-:W-:Y:S01]  /*fe40*/  FMUL.FTZ R0, R16, R23 ;  /* 0x0000001710007220 */ /* 0x000fe20000410000 */
[----:B------:R-:W-:Y:S01]  /*fe50*/  HADD2.F32 R8, -RZ, R34.H0_H0 ;  /* 0x20000022ff087230 */ /* 0x000fe20000004100 */
[C---:B------:R-:W-:Y:S01]  /*fe60*/  FFMA.FTZ R29, R9.reuse, R4, R11 ;  /* 0x00000004091d7223 */ /* 0x040fe2000001000b */
[----:B------:R-:W-:Y:S01]  /*fe70*/  HADD2.F32 R34, -RZ, R38.H0_H0 ;  /* 0x20000026ff227230 */ /* 0x000fe20000004100 */
[----:B------:R-:W-:-:S02]  /*fe80*/  FMUL.FTZ R26, R9, R2 ;  /* 0x00000002091a7220 */ /* 0x000fc40000410000 */
[C---:B------:R-:W-:Y:S02]  /*fe90*/  FMUL.FTZ R11, R7.reuse, R23 ;  /* 0x00000017070b7220 */ /* 0x040fe40000410000 */
[----:B------:R-:W-:Y:S02]  /*fea0*/  FFMA.FTZ R21, R7, R41, R0 ;  /* 0x0000002907157223 */ /* 0x000fe40000010000 */
[-C--:B------:R-:W-:Y:S02]  /*feb0*/  FMUL.FTZ R0, R20, R5.reuse ;  /* 0x0000000514007220 */ /* 0x080fe40000410000 */
[-C--:B------:R-:W-:Y:S02]  /*fec0*/  FMUL.FTZ R2, R24, R8.reuse ;  /* 0x0000000818027220 */ /* 0x080fe40000410000 */
[----:B------:R-:W-:Y:S02]  /*fed0*/  FMUL.FTZ R7, R12, R5 ;  /* 0x000000050c077220 */ /* 0x000fe40000410000 */
[----:B------:R-:W-:-:S02]  /*fee0*/  FMUL.FTZ R5, R13, R8 ;  /* 0x000000080d057220 */ /* 0x000fc40000410000 */
[----:B------:R-:W-:Y:S02]  /*fef0*/  FFMA.FTZ R8, R15, R10, -R32 ;  /* 0x0000000a0f087223 */ /* 0x000fe40000010820 */
        /* <DEDUP_REMOVED lines=19> */
.L_x_1074:
[----:B------:R-:W-:Y:S05]  /*10030*/  BSYNC B2 ;  /* 0x0000000000027941 */ /* 0x000fea0003800000 */
.L_x_1040:
[----:B------:R-:W-:-:S04]  /*10040*/  DEPBAR.LE SB0, 0x0 ;  /* 0x000080000000791a */ /* 0x000fc80000000000 */
[----:B------:R-:W-:Y:S01]  /*10050*/  IMAD R0, R142, c[0x0][0x208], RZ ;  /* 0x000082008e007a24 */ /* 0x000fe200078e02ff */
[----:B------:R-:W-:Y:S01]  /*10060*/  BAR.SYNC.DEFER_BLOCKING 0x0 ;  /* 0x0000000000007b1d */ /* 0x000fe20000010000 */
[----:B-1----:R-:W-:Y:S01]  /*10070*/  IMAD.WIDE.U32 R4, R110, c[0x0][0x208], RZ ;  /* 0x000082006e047a25 */ /* 0x002fe200078e00ff */
[----:B------:R-:W-:Y:S02]  /*10080*/  IADD3 R195, R186, 0x20, RZ ;  /* 0x00000020bac37810 */ /* 0x000fe40007ffe0ff */
[----:B------:R-:W-:Y:S01]  /*10090*/  IADD3 R204, R204, -0x2, RZ ;  /* 0xfffffffecccc7810 */ /* 0x000fe20007ffe0ff */
[----:B------:R-:W-:Y:S01]  /*100a0*/  IMAD R2, R110, c[0x0][0x20c], R0 ;  /* 0x000083006e027a24 */ /* 0x000fe200078e0200 */
[----:B------:R-:W-:Y:S01]  /*100b0*/  LEA R0, P1, R4, R220, 0x5 ;  /* 0x000000dc04007211 */ /* 0x000fe200078228ff */
[----:B------:R-:W-:Y:S02]  /*100c0*/  IMAD R72, R110, -0x20, R237 ;  /* 0xffffffe06e487824 */ /* 0x000fe400078e02ed */
[----:B------:R-:W-:Y:S01]  /*100d0*/  IMAD.IADD R3, R5, 0x1, R2 ;  /* 0x0000000105037824 */ /* 0x000fe200078e0202 */
[----:B------:R-:W-:-:S04]  /*100e0*/  LEA R2, P0, R0, c[0x0][0x1f8], 0x1 ;  /* 0x00007e0000027a11 */ /* 0x000fc800078008ff */
[----:B------:R-:W-:Y:S02]  /*100f0*/  LEA.HI.X R3, R4, R223, R3, 0x5, P1 ;  /* 0x000000df04037211 */ /* 0x000fe400008f2c03 */
[----:B------:R-:W-:Y:S02]  /*10100*/  R2P PR, R103, 0x6 ;  /* 0x0000000667007804 */ /* 0x000fe40000000000 */
[----:B------:R-:W-:Y:S02]  /*10110*/  LEA.HI.X R3, R0, c[0x0][0x1fc], R3, 0x1, P0 ;  /* 0x00007f0000037a11 */ /* 0x000fe400000f0c03 */
[----:B------:R-:W-:Y:S02]  /*10120*/  LOP3.LUT R0, R129, 0x1, RZ, 0xc0, !PT ;  /* 0x0000000181007812 */ /* 0x000fe400078ec0ff */
[----:B------:R-:W-:Y:S01]  /*10130*/  ISETP.GT.AND P0, PT, R72, R211, PT ;  /* 0x000000d34800720c */ /* 0x000fe20003f04270 */
[----:B----4-:R-:W-:Y:S01]  /*10140*/  LDSM.16.M88.4 R8, [R191] ;  /* 0x00000000bf08783b */ /* 0x010fe20000000200 */
[----:B------:R-:W-:-:S02]  /*10150*/  ISETP.NE.AND P3, PT, R145, 0x1, PT ;  /* 0x000000019100780c */ /* 0x000fc40003f65270 */
[----:B------:R-:W-:Y:S01]  /*10160*/  ISETP.NE.U32.OR P0, PT, R0, 0x1, !P0 ;  /* 0x000000010000780c */ /* 0x000fe20004705470 */
[----:B--2---:R-:W1:Y:S02]  /*10170*/  LDSM.16.M88.4 R12, [R186] ;  /* 0x00000000ba0c783b */ /* 0x004e640000000200 */
[----:B------:R-:W-:Y:S01]  /*10180*/  @P1 IADD3 R195, R186, -0x20, RZ ;  /* 0xffffffe0bac31810 */ /* 0x000fe20007ffe0ff */
[----:B------:R-:W-:Y:S01]  /*10190*/  IMAD.MOV.U32 R0, RZ, RZ, 0x40 ;  /* 0x00000040ff007424 */ /* 0x000fe200078e00ff */
[----:B------:R-:W-:Y:S01]  /*101a0*/  LOP3.LUT P1, RZ, R129, 0x4, RZ, 0xc0, !PT ;  /* 0x0000000481ff7812 */ /* 0x000fe2000782c0ff */
[----:B------:R-:W2:Y:S03]  /*101b0*/  LDSM.16.M88.4 R40, [R186+0x800] ;  /* 0x00080000ba28783b */ /* 0x000ea60000000200 */
[----:B------:R-:W-:Y:S01]  /*101c0*/  ISETP.LE.OR P1, PT, R72, R211, !P1 ;  /* 0x000000d34800720c */ /* 0x000fe20004f23670 */
[----:B------:R-:W-:Y:S01]  /*101d0*/  LDSM.16.M88.4 R4, [R192] ;  /* 0x00000000c004783b */ /* 0x000fe20000000200 */
[----:B------:R-:W-:-:S03]  /*101e0*/  SEL R0, R0, 0xffffffc0, !P2 ;  /* 0xffffffc000007807 */ /* 0x000fc60005000000 */
[----:B------:R-:W3:Y:S02]  /*101f0*/  LDSM.16.M88.4 R28, [R195] ;  /* 0x00000000c31c783b */ /* 0x000ee40000000200 */
[----:B------:R-:W-:Y:S02]  /*10200*/  IMAD.IADD R185, R186, 0x1, R0 ;  /* 0x00000001bab97824 */ /* 0x000fe400078e0200 */
[----:B------:R-:W-:Y:S01]  /*10210*/  LDSM.16.M88.4 R56, [R195+0x800] ;  /* 0x00080000c338783b */ /* 0x000fe20000000200 */
[----:B------:R-:W-:-:S03]  /*10220*/  IMAD.IADD R184, R0, 0x1, R195 ;  /* 0x0000000100b87824 */ /* 0x000fc600078e02c3 */
[----:B------:R-:W-:Y:S01]  /*10230*/  @!PT LDS RZ, [RZ] ;  /* 0x00000000fffff984 */ /* 0x000fe20000000800 */
[----:B------:R-:W-:Y:S01]  /*10240*/  @!PT LDS RZ, [RZ] ;  /* 0x00000000fffff984 */ /* 0x000fe20000000800 */
[----:B------:R-:W-:Y:S01]  /*10250*/  @!PT LDS RZ, [RZ] ;  /* 0x00000000fffff984 */ /* 0x000fe20000000800 */
[----:B------:R4:W-:Y:S01]  /*10260*/  LDGSTS.E.BYPASS.LTC128B.128 [R203+0x8080], [R2.64], !P0 ;  /* 0x0808000002cb7fae */ /* 0x0009e2000c101d46 */
[----:B------:R-:W-:-:S04]  /*10270*/  LOP3.LUT P0, RZ, R129, 0x2, RZ, 0xc0, !PT ;  /* 0x0000000281ff7812 */ /* 0x000fc8000780c0ff */
[----:B------:R-:W-:-:S13]  /*10280*/  ISETP.LE.OR P0, PT, R72, R211, !P0 ;  /* 0x000000d34800720c */ /* 0x000fda0004703670 */
[----:B------:R4:W-:Y:S01]  /*10290*/  LDGSTS.E.BYPASS.LTC128B.128 [R203+0x9080], [R2.64+0x80], !P0 ;  /* 0x0908008002cb7fae */ /* 0x0009e2000c101d46 */
[----:B------:R-:W-:Y:S01]  /*102a0*/  LOP3.LUT P0, RZ, R129, 0x8, RZ, 0xc0, !PT ;  /* 0x0000000881ff7812 */ /* 0x000fe2000780c0ff */
[----:B-1----:R-:W-:Y:S02]  /*102b0*/  HMMA.16816.F32 R20, R8, R12, RZ ;  /* 0x0000000c0814723c */ /* 0x002fe400000018ff */
[----:B------:R4:W-:Y:S01]  /*102c0*/  LDGSTS.E.BYPASS.LTC128B.128 [R203+0xa080], [R2.64+0x100], !P1 ;  /* 0x0a08010002cb7fae */ /* 0x0009e2000c901d46 */
[----:B------:R-:W-:-:S05]  /*102d0*/  ISETP.LE.OR P0, PT, R72, R211, !P0 ;  /* 0x000000d34800720c */ /* 0x000fca0004703670 */
[C---:B------:R-:W-:Y:S08]  /*102e0*/  HMMA.16816.F32 R12, R8.reuse, R14, RZ ;  /* 0x0000000e080c723c */ /* 0x040ff000000018ff */
[----:B------:R4:W-:Y:S01]  /*102f0*/  LDGSTS.E.BYPASS.LTC128B.128 [R203+0xb080], [R2.64+0x180], !P0 ;  /* 0x0b08018002cb7fae */ /* 0x0009e2000c101d46 */
[----:B--2---:R-:W-:Y:S03]  /*10300*/  HMMA.16816.F32 R36, R8, R40, RZ ;  /* 0x000000280824723c */ /* 0x004fe600000018ff */
[----:B------:R-:W-:Y:S04]  /*10310*/  LDSM.16.M88.4 R16, [R194] ;  /* 0x00000000c210783b */ /* 0x000fe80000000200 */
[----:B------:R-:W1:Y:S01]  /*10320*/  LDSM.16.M88.4 R32, [R185] ;  /* 0x00000000b920783b */ /* 0x000e620000000200 */
[C---:B---3--:R-:W-:Y:S03]  /*10330*/  HMMA.16816.F32 R20, R4.reuse, R28, R20 ;  /* 0x0000001c0414723c */ /* 0x048fe60000001814 */
[----:B------:R-:W-:Y:S04]  /*10340*/  LDSM.16.M88.4 R24, [R193] ;  /* 0x00000000c118783b */ /* 0x000fe80000000200 */
[----:B------:R-:W2:Y:S01]  /*10350*/  LDSM.16.M88.4 R44, [R184] ;  /* 0x00000000b82c783b */ /* 0x000ea20000000200 */
[----:B------:R-:W-:Y:S03]  /*10360*/  HMMA.16816.F32 R12, R4, R30, R12 ;  /* 0x0000001e040c723c */ /* 0x000fe6000000180c */
[----:B------:R-:W-:Y:S04]  /*10370*/  LDSM.16.M88.4 R28, [R191+0x4000] ;  /* 0x00400000bf1c783b */ /* 0x000fe80000000200 */
[----:B------:R-:W3:Y:S01]  /*10380*/  LDSM.16.M88.4 R48, [R186+0x1000] ;  /* 0x00100000ba30783b */ /* 0x000ee20000000200 */
[----:B------:R-:W-:Y:S03]  /*10390*/  HMMA.16816.F32 R40, R8, R42, RZ ;  /* 0x0000002a0828723c */ /* 0x000fe600000018ff */
[----:B------:R-:W2:Y:S04]  /*103a0*/  LDSM.16.M88.4 R52, [R185+0x800] ;  /* 0x00080000b934783b */ /* 0x000ea80000000200 */
[----:B------:R-:W-:Y:S04]  /*103b0*/  LDSM.16.M88.4 R64, [R195+0x1000] ;  /* 0x00100000c340783b */ /* 0x000fe80000000200 */
[----:B------:R-:W-:Y:S04]  /*103c0*/  LDSM.16.M88.4 R68, [R184+0x800] ;  /* 0x00080000b844783b */ /* 0x000fe80000000200 */
[----:B------:R-:W-:Y:S04]  /*103d0*/  LDSM.16.M88.4 R60, [R186+0x1800] ;  /* 0x00180000ba3c783b */ /* 0x000fe80000000200 */
[----:B------:R-:W0:Y:S01]  /*103e0*/  LDGDEPBAR ;  /* 0x00000000000079af */ /* 0x000e220000000000 */
[C---:B-1----:R-:W-:Y:S08]  /*103f0*/  HMMA.16816.F32 R20, R16.reuse, R32, R20 ;  /* 0x000000201014723c */ /* 0x042ff00000001814 */
[----:B------:R-:W-:Y:S08]  /*10400*/  HMMA.16816.F32 R32, R16, R34, R12 ;  /* 0x000000221020723c */ /* 0x000ff0000000180c */
[----:B------:R-:W-:Y:S01]  /*10410*/  HMMA.16816.F32 R12, R4, R56, R36 ;  /* 0x00000038040c723c */ /* 0x000fe20000001824 */
[----:B------:R-:W-:Y:S07]  /*10420*/  LDSM.16.M88.4 R36, [R184+0x1000] ;  /* 0x00100000b824783b */ /* 0x000fee0000000200 */
[----:B--2---:R-:W-:Y:S01]  /*10430*/  HMMA.16816.F32 R8, R24, R44, R20 ;  /* 0x0000002c1808723c */ /* 0x004fe20000001814 */
[----:B------:R-:W1:Y:S07]  /*10440*/  LDSM.16.M88.4 R20, [R192+0x4000] ;  /* 0x00400000c014783b */ /* 0x000e6e0000000200 */
[----:B------:R-:W-:Y:S01]  /*10450*/  HMMA.16816.F32 R40, R4, R58, R40 ;  /* 0x0000003a0428723c */ /* 0x000fe20000001828 */
[----:B------:R-:W-:Y:S07]  /*10460*/  LDSM.16.M88.4 R56, [R185+0x1000] ;  /* 0x00100000b938783b */ /* 0x000fee0000000200 */
[----:B------:R-:W-:Y:S01]  /*10470*/  HMMA.16816.F32 R32, R24, R46, R32 ;  /* 0x0000002e1820723c */ /* 0x000fe20000001820 */
[----:B------:R-:W-:Y:S07]  /*10480*/  LDSM.16.M88.4 R44, [R195+0x1800] ;  /* 0x00180000c32c783b */ /* 0x000fee0000000200 */
[----:B---3--:R-:W-:Y:S08]  /*10490*/  HMMA.16816.F32 R4, R28, R48, R8 ;  /* 0x000000301c04723c */ /* 0x008ff00000001808 */
[C---:B------:R-:W-:Y:S01]  /*104a0*/  HMMA.16816.F32 R8, R16.reuse, R52, R12 ;  /* 0x000000341008723c */ /* 0x040fe2000000180c */
[----:B------:R-:W2:Y:S07]  /*104b0*/  LDSM.16.M88.4 R12, [R194+0x4000] ;  /* 0x00400000c20c783b */ /* 0x000eae0000000200 */
[----:B------:R-:W-:Y:S01]  /*104c0*/  HMMA.16816.F32 R40, R16, R54, R40 ;  /* 0x000000361028723c */ /* 0x000fe20000001828 */
[----:B------:R-:W-:Y:S07]  /*104d0*/  LDSM.16.M88.4 R52, [R186+0x2800] ;  /* 0x00280000ba34783b */ /* 0x000fee0000000200 */
[----:B-1----:R-:W-:Y:S08]  /*104e0*/  HMMA.16816.F32 R16, R20, R64, R4 ;  /* 0x000000401410723c */ /* 0x002ff00000001804 */
[----:B------:R-:W-:Y:S01]  /*104f0*/  HMMA.16816.F32 R32, R28, R50, R32 ;  /* 0x000000321c20723c */ /* 0x000fe20000001820 */
[----:B------:R-:W-:Y:S07]  /*10500*/  LDSM.16.M88.4 R48, [R195+0x2000] ;  /* 0x00200000c330783b */ /* 0x000fee0000000200 */
[C---:B------:R-:W-:Y:S01]  /*10510*/  HMMA.16816.F32 R4, R24.reuse, R68, R8 ;  /* 0x000000441804723c */ /* 0x040fe20000001808 */
[----:B------:R-:W1:Y:S07]  /*10520*/  LDSM.16.M88.4 R8, [R193+0x4000] ;  /* 0x00400000c108783b */ /* 0x000e6e0000000200 */
[----:B------:R-:W-:Y:S01]  /*10530*/  HMMA.16816.F32 R40, R24, R70, R40 ;  /* 0x000000461828723c */ /* 0x000fe20000001828 */
[----:B------:R-:W-:Y:S07]  /*10540*/  LDSM.16.M88.4 R68, [R185+0x1800] ;  /* 0x00180000b944783b */ /* 0x000fee0000000200 */
[----:B--2---:R-:W-:Y:S08]  /*10550*/  HMMA.16816.F32 R16, R12, R56, R16 ;  /* 0x000000380c10723c */ /* 0x004ff00000001810 */
[----:B------:R-:W-:Y:S01]  /*10560*/  HMMA.16816.F32 R32, R20, R66, R32 ;  /* 0x000000421420723c */ /* 0x000fe20000001820 */
[----:B------:R-:W-:Y:S07]  /*10570*/  LDSM.16.M88.4 R64, [R186+0x2000] ;  /* 0x00200000ba40783b */ /* 0x000fee0000000200 */
[C---:B------:R-:W-:Y:S01]  /*10580*/  HMMA.16816.F32 R24, R28.reuse, R60, R4 ;  /* 0x0000003c1c18723c */ /* 0x040fe20000001804 */
[----:B------:R-:W2:Y:S07]  /*10590*/  LDSM.16.M88.4 R4, [R191+0x8000] ;  /* 0x00800000bf04783b */ /* 0x000eae0000000200 */
[----:B------:R-:W-:Y:S01]  /*105a0*/  HMMA.16816.F32 R40, R28, R62, R40 ;  /* 0x0000003e1c28723c */ /* 0x000fe20000001828 */
[----:B------:R-:W3:Y:S04]  /*105b0*/  LDSM.16.M88.4 R28, [R192+0x8000] ;  /* 0x00800000c01c783b */ /* 0x000ee80000000200 */
[----:B------:R-:W-:Y:S03]  /*105c0*/  LDSM.16.M88.4 R60, [R184+0x2000] ;  /* 0x00200000b83c783b */ /* 0x000fe60000000200 */
[----:B-1----:R-:W-:Y:S08]  /*105d0*/  HMMA.16816.F32 R16, R8, R36, R16 ;  /* 0x000000240810723c */ /* 0x002ff00000001810 */
[----:B------:R-:W-:Y:S01]  /*105e0*/  HMMA.16816.F32 R32, R12, R58, R32 ;  /* 0x0000003a0c20723c */ /* 0x000fe20000001820 */
[----:B------:R-:W1:Y:S07]  /*105f0*/  LDSM.16.M88.4 R56, [R184+0x1800] ;  /* 0x00180000b838783b */ /* 0x000e6e0000000200 */
[C---:B------:R-:W-:Y:S08]  /*10600*/  HMMA.16816.F32 R24, R20.reuse, R44, R24 ;  /* 0x0000002c1418723c */ /* 0x040ff00000001818 */
        /* <DEDUP_REMOVED lines=8> */
[----:B------:R-:W-:Y:S07]  /*10690*/  LDSM.16.M88.4 R68, [R195+0x2800] ;  /* 0x00280000c344783b */ /* 0x000fee0000000200 */
[----:B---3--:R-:W-:Y:S08]  /*106a0*/  HMMA.16816.F32 R12, R28, R48, R16 ;  /* 0x000000301c0c723c */ /* 0x008ff00000001810 */
[----:B------:R-:W-:Y:S01]  /*106b0*/  HMMA.16816.F32 R32, R4, R66, R32 ;  /* 0x000000420420723c */ /* 0x000fe20000001820 */
[----:B------:R-:W-:Y:S07]  /*106c0*/  LDSM.16.M88.4 R64, [R184+0x2800] ;  /* 0x00280000b840783b */ /* 0x000fee0000000200 */
[C---:B-1----:R-:W-:Y:S01]  /*106d0*/  HMMA.16816.F32 R16, R8.reuse, R56, R20 ;  /* 0x000000380810723c */ /* 0x042fe20000001814 */
        /* <DEDUP_REMOVED lines=10> */
[----:B-1----:R-:W-:Y:S08]  /*10780*/  HMMA.16816.F32 R12, R20, R60, R12 ;  /* 0x0000003c140c723c */ /* 0x002ff0000000180c */
[----:B------:R-:W-:Y:S01]  /*10790*/  HMMA.16816.F32 R4, R24, R46, R8 ;  /* 0x0000002e1804723c */ /* 0x000fe20000001808 */
[----:B------:R-:W1:Y:S04]  /*107a0*/  LDSM.16.M88.4 R8, [R192+0xc000] ;  /* 0x00c00000c008783b */ /* 0x000e680000000200 */
[----:B------:R-:W-:Y:S03]  /*107b0*/  LDSM.16.M88.4 R44, [R184+0x3000] ;  /* 0x00300000b82c783b */ /* 0x000fe60000000200 */
[C---:B------:R-:W-:Y:S08]  /*107c0*/  HMMA.16816.F32 R32, R28.reuse, R68, R32 ;  /* 0x000000441c20723c */ /* 0x040ff00000001820 */
[----:B------:R-:W-:Y:S08]  /*107d0*/  HMMA.16816.F32 R40, R28, R70, R40 ;  /* 0x000000461c28723c */ /* 0x000ff00000001828 */
[----:B--2---:R-:W-:Y:S08]  /*107e0*/  HMMA.16816.F32 R12, R16, R36, R12 ;  /* 0x00000024100c723c */ /* 0x004ff0000000180c */
[----:B------:R-:W-:Y:S01]  /*107f0*/  HMMA.16816.F32 R28, R20, R62, R4 ;  /* 0x0000003e141c723c */ /* 0x000fe20000001804 */
[----:B------:R-:W2:Y:S04]  /*10800*/  LDSM.16.M88.4 R4, [R194+0xc000] ;  /* 0x00c00000c204783b */ /* 0x000ea80000000200 */
[----:B------:R-:W3:Y:S03]  /*10810*/  LDSM.16.M88.4 R60, [R186+0x3800] ;  /* 0x00380000ba3c783b */ /* 0x000ee60000000200 */
[C---:B------:R-:W-:Y:S08]  /*10820*/  HMMA.16816.F32 R32, R24.reuse, R48, R32 ;  /* 0x000000301820723c */ /* 0x040ff00000001820 */
[----:B------:R-:W-:Y:S01]  /*10830*/  HMMA.16816.F32 R40, R24, R50, R40 ;  /* 0x000000321828723c */ /* 0x000fe20000001828 */
[----:B------:R-:W-:Y:S07]  /*10840*/  LDSM.16.M88.4 R48, [R195+0x3800] ;  /* 0x00380000c330783b */ /* 0x000fee0000000200 */
[----:B-1----:R-:W-:Y:S01]  /*10850*/  HMMA.16816.F32 R24, R8, R56, R12 ;  /* 0x000000380818723c */ /* 0x002fe2000000180c */
[----:B------:R-:W1:Y:S07]  /*10860*/  LDSM.16.M88.4 R12, [R193+0xc000] ;  /* 0x00c00000c10c783b */ /* 0x000e6e0000000200 */
[----:B------:R-:W-:Y:S08]  /*10870*/  HMMA.16816.F32 R28, R16, R38, R28 ;  /* 0x00000026101c723c */ /* 0x000ff0000000181c */
[C---:B------:R-:W-:Y:S08]  /*10880*/  HMMA.16816.F32 R36, R20.reuse, R64, R32 ;  /* 0x000000401424723c */ /* 0x040ff00000001820 */
[----:B------:R-:W-:Y:S01]  /*10890*/  HMMA.16816.F32 R32, R20, R66, R40 ;  /* 0x000000421420723c */ /* 0x000fe20000001828 */
[----:B------:R-:W4:Y:S07]  /*108a0*/  LDSM.16.M88.4 R40, [R185+0x3800] ;  /* 0x00380000b928783b */ /* 0x000f2e0000000200 */
[----:B--2---:R-:W-:Y:S08]  /*108b0*/  HMMA.16816.F32 R24, R4, R52, R24 ;  /* 0x000000340418723c */ /* 0x004ff00000001818 */
[----:B------:R-:W-:Y:S08]  /*108c0*/  HMMA.16816.F32 R20, R8, R58, R28 ;  /* 0x0000003a0814723c */ /* 0x000ff0000000181c */
[C---:B---3--:R-:W-:Y:S08]  /*108d0*/  HMMA.16816.F32 R36, R16.reuse, R60, R36 ;  /* 0x0000003c1024723c */ /* 0x048ff00000001824 */
[----:B------:R-:W-:Y:S08]  /*108e0*/  HMMA.16816.F32 R28, R16, R62, R32 ;  /* 0x0000003e101c723c */ /* 0x000ff00000001820 */
[----:B-1----:R-:W-:Y:S08]  /*108f0*/  HMMA.16816.F32 R32, R12, R44, R24 ;  /* 0x0000002c0c20723c */ /* 0x002ff00000001818 */
[----:B------:R-:W-:Y:S08]  /*10900*/  HMMA.16816.F32 R16, R4, R54, R20 ;  /* 0x000000360410723c */ /* 0x000ff00000001814 */
[----:B------:R-:W-:Y:S01]  /*10910*/  HMMA.16816.F32 R20, R8, R48, R36 ;  /* 0x000000300814723c */ /* 0x000fe20000001824 */
[----:B------:R-:W1:Y:S01]  /*10920*/  LDSM.16.M88.4 R36, [R184+0x3800] ;  /* 0x00380000b824783b */ /* 0x000e620000000200 */
[----:B------:R-:W-:-:S06]  /*10930*/  DEPBAR.LE SB0, 0x0 ;  /* 0x000080000000791a */ /* 0x000fcc0000000000 */
[----:B------:R-:W-:Y:S01]  /*10940*/  HMMA.16816.F32 R8, R8, R50, R28 ;  /* 0x000000320808723c */ /* 0x000fe2000000181c */
[----:B------:R-:W-:Y:S02]  /*10950*/  FMUL.FTZ R0, R32, c[0x0][0x320] ;  /* 0x0000c80020007a20 */ /* 0x000fe40000410000 */
[----:B----4-:R-:W-:-:S04]  /*10960*/  FMUL.FTZ R2, R35, c[0x0][0x320] ;  /* 0x0000c80023027a20 */ /* 0x010fc80000410000 */
[----:B------:R-:W-:Y:S01]  /*10970*/  MUFU.TANH R28, R2 ;  /* 0x00000002001c7308 */ /* 0x000fe20000002400 */
[----:B------:R-:W-:Y:S08]  /*10980*/  HMMA.16816.F32 R24, R12, R46, R16 ;  /* 0x0000002e0c18723c */ /* 0x000ff00000001810 */
[C---:B------:R-:W-:Y:S01]  /*10990*/  HMMA.16816.F32 R16, R4.reuse, R40, R20 ;  /* 0x000000280410723c */ /* 0x040fe20000001814 */
[----:B------:R2:W3:Y:S07]  /*109a0*/  MUFU.TANH R22, R0 ;  /* 0x0000000000167308 */ /* 0x0004ee0000002400 */
[----:B------:R-:W-:Y:S07]  /*109b0*/  HMMA.16816.F32 R4, R4, R42, R8 ;  /* 0x0000002a0404723c */ /* 0x000fee0000001808 */
[----:B------:R-:W-:-:S02]  /*109c0*/  IMAD.MOV.U32 R10, RZ, RZ, -0x20 ;  /* 0xffffffe0ff0a7424 */ /* 0x000fc400078e00ff */
[----:B--2---:R-:W-:Y:S02]  /*109d0*/  FMUL.FTZ R0, R33, c[0x0][0x320] ;  /* 0x0000c80021007a20 */ /* 0x004fe40000410000 */
[----:B------:R-:W-:Y:S02]  /*109e0*/  FMUL.FTZ R3, R24, c[0x0][0x320] ;  /* 0x0000c80018037a20 */ /* 0x000fe40000410000 */
[----:B------:R2:W4:Y:S03]  /*109f0*/  MUFU.TANH R21, R0 ;  /* 0x0000000000157308 */ /* 0x0005260000002400 */
[C---:B-1----:R-:W-:Y:S05]  /*10a00*/  HMMA.16816.F32 R16, R12.reuse, R36, R16 ;  /* 0x000000240c10723c */ /* 0x042fea0000001810 */
[----:B------:R1:W1:Y:S03]  /*10a10*/  MUFU.TANH R9, R3 ;  /* 0x0000000300097308 */ /* 0x0002660000002400 */
[----:B------:R-:W-:Y:S01]  /*10a20*/  HMMA.16816.F32 R12, R12, R38, R4 ;  /* 0x000000260c0c723c */ /* 0x000fe20000001804 */
[----:B--2---:R-:W-:-:S04]  /*10a30*/  FMUL.FTZ R0, R34, c[0x0][0x320] ;  /* 0x0000c80022007a20 */ /* 0x004fc80000410000 */
[----:B------:R2:W-:Y:S01]  /*10a40*/  MUFU.TANH R29, R0 ;  /* 0x00000000001d7308 */ /* 0x0005e20000002400 */
[----:B-1----:R-:W-:-:S10]  /*10a50*/  FMUL.FTZ R3, R26, c[0x0][0x320] ;  /* 0x0000c8001a037a20 */ /* 0x002fd40000410000 */
[----:B------:R-:W-:Y:S01]  /*10a60*/  FMUL.FTZ R4, R17, c[0x0][0x320] ;  /* 0x0000c80011047a20 */ /* 0x000fe20000410000 */
[----:B------:R1:W-:Y:S01]  /*10a70*/  MUFU.TANH R23, R3 ;  /* 0x0000000300177308 */ /* 0x0003e20000002400 */
[----:B--2---:R-:W-:-:S04]  /*10a80*/  IMAD.IADD R0, R240, 0x1, R233 ;  /* 0x00000001f0007824 */ /* 0x004fc800078e02e9 */
[----:B------:R-:W-:-:S04]  /*10a90*/  @P3 IMAD.HI.U32 R2, R0, c[0x0][0x2c8], RZ ;  /* 0x0000b20000023a27 */ /* 0x000fc800078e00ff */
[----:B-1----:R-:W-:Y:S01]  /*10aa0*/  FMUL.FTZ R3, R27, c[0x0][0x320] ;  /* 0x0000c8001b037a20 */ /* 0x002fe20000410000 */
[----:B------:R-:W-:Y:S01]  /*10ab0*/  @P3 SHF.R.U32.HI R0, RZ, c[0x0][0x2cc], R2 ;  /* 0x0000b300ff003a19 */ /* 0x000fe20000011602 */
[----:B------:R-:W-:Y:S02]  /*10ac0*/  FMUL.FTZ R2, R25, c[0x0][0x320] ;  /* 0x0000c80019027a20 */ /* 0x000fe40000410000 */
[----:B------:R1:W-:Y:S02]  /*10ad0*/  MUFU.TANH R20, R3 ;  /* 0x0000000300147308 */ /* 0x0003e40000002400 */
[----:B------:R-:W-:Y:S06]  /*10ae0*/  SHFL.IDX PT, R8, R0, 0x1, 0x1c1f ;  /* 0x003c1f0000087f89 */ /* 0x000fec00000e0000 */
[----:B------:R2:W2:Y:S01]  /*10af0*/  MUFU.TANH R11, R2 ;  /* 0x00000002000b7308 */ /* 0x0004a20000002400 */
[----:B-1----:R-:W-:-:S07]  /*10b00*/  FMUL.FTZ R3, R16, c[0x0][0x320] ;  /* 0x0000c80010037a20 */ /* 0x002fce0000410000 */
[----:B------:R1:W1:Y:S01]  /*10b10*/  MUFU.TANH R16, R3 ;  /* 0x0000000300107308 */ /* 0x0002620000002400 */
[----:B--2---:R2:W3:Y:S01]  /*10b20*/  SHFL.IDX PT, R2, R0, RZ, 0x1c1f ;  /* 0x001c1fff00027589 */ /* 0x0044e200000e0000 */
[----:B-1----:R-:W-:Y:S02]  /*10b30*/  IMAD.IADD R3, R72, 0x1, -R217 ;  /* 0x0000000148037824 */ /* 0x002fe400078e0ad9 */
[----:B--2---:R-:W-:-:S04]  /*10b40*/  IMAD R0, R110, R10, 0x1 ;  /* 0x000000016e007424 */ /* 0x004fc800078e020a */
[----:B------:R1:W2:Y:S01]  /*10b50*/  MUFU.TANH R10, R4 ;  /* 0x00000004000a7308 */ /* 0x0002a20000002400 */
[----:B------:R-:W-:-:S05]  /*10b60*/  IADD3 R0, -R217, R0, R237 ;  /* 0x00000000d9007210 */ /* 0x000fca0007ffe1ed */
[----:B------:R-:W-:-:S04]  /*10b70*/  IMAD.IADD R0, R0, 0x1, -R238 ;  /* 0x0000000100007824 */ /* 0x000fc800078e0aee */
[C---:B---3--:R-:W-:Y:S02]  /*10b80*/  IMAD.IADD R2, R0.reuse, 0x1, R2 ;  /* 0x0000000100027824 */ /* 0x048fe400078e0202 */
[----:B------:R-:W-:Y:S02]  /*10b90*/  IMAD.IADD R0, R0, 0x1, R8 ;  /* 0x0000000100007824 */ /* 0x000fe400078e0208 */
[----:B-1----:R-:W-:Y:S01]  /*10ba0*/  FMUL.FTZ R4, R12, c[0x0][0x320] ;  /* 0x0000c8000c047a20 */ /* 0x002fe20000410000 */
[C---:B------:R-:W-:Y:S02]  /*10bb0*/  IMNMX R2, R3.reuse, R2, PT ;  /* 0x0000000203027217 */ /* 0x040fe40003800200 */
[----:B------:R-:W-:Y:S01]  /*10bc0*/  IMNMX R0, R3, R0, PT ;  /* 0x0000000003007217 */ /* 0x000fe20003800200 */
[----:B------:R1:W3:Y:S01]  /*10bd0*/  MUFU.TANH R6, R4 ;  /* 0x0000000400067308 */ /* 0x0002e20000002400 */
[----:B------:R-:W-:Y:S01]  /*10be0*/  BAR.SYNC.DEFER_BLOCKING 0x0 ;  /* 0x0000000000007b1d */ /* 0x000fe20000010000 */
[----:B------:R-:W-:-:S02]  /*10bf0*/  ISETP.GT.AND P0, PT, R2, RZ, PT ;  /* 0x000000ff0200720c */ /* 0x000fc40003f04270 */
[----:B------:R-:W-:Y:S02]  /*10c00*/  ISETP.GT.AND P1, PT, R2, 0x1, PT ;  /* 0x000000010200780c */ /* 0x000fe40003f24270 */
[----:B------:R-:W-:Y:S02]  /*10c10*/  FSEL R5, R22, -INF , P0 ;  /* 0xff80000016057808 */ /* 0x000fe40000000000 */
[C---:B------:R-:W-:Y:S02]  /*10c20*/  ISETP.GT.AND P0, PT, R2.reuse, 0x8, PT ;  /* 0x000000080200780c */ /* 0x040fe40003f04270 */
[----:B----4-:R-:W-:Y:S02]  /*10c30*/  FSEL R7, R21, -INF , P1 ;  /* 0xff80000015077808 */ /* 0x010fe40000800000 */
[----:B------:R-:W-:Y:S02]  /*10c40*/  ISETP.GT.AND P1, PT, R2, 0x9, PT ;  /* 0x000000090200780c */ /* 0x000fe40003f24270 */
[----:B------:R-:W-:Y:S01]  /*10c50*/  FSEL R9, R9, -INF , P0 ;  /* 0xff80000009097808 */ /* 0x000fe20000000000 */
[----:B-1----:R-:W-:Y:S01]  /*10c60*/  FMUL.FTZ R4, R13, c[0x0][0x320] ;  /* 0x0000c8000d047a20 */ /* 0x002fe20000410000 */
[----:B------:R-:W-:-:S02]  /*10c70*/  FMNMX.FTZ R3, R5, R7, !PT ;  /* 0x0000000705037209 */ /* 0x000fc40007810000 */
[C---:B------:R-:W-:Y:S01]  /*10c80*/  ISETP.GT.AND P0, PT, R2.reuse, 0x10, PT ;  /* 0x000000100200780c */ /* 0x040fe20003f04270 */
[----:B------:R1:W4:Y:S01]  /*10c90*/  MUFU.TANH R8, R4 ;  /* 0x0000000400087308 */ /* 0x0003220000002400 */
[----:B------:R-:W-:Y:S02]  /*10ca0*/  FSEL R11, R11, -INF , P1 ;  /* 0xff8000000b0b7808 */ /* 0x000fe40000800000 */
[----:B------:R-:W-:Y:S02]  /*10cb0*/  FMNMX.FTZ R3, R9, R3, !PT ;  /* 0x0000000309037209 */ /* 0x000fe40007810000 */
[----:B------:R-:W-:Y:S02]  /*10cc0*/  ISETP.GT.AND P2, PT, R2, 0x11, PT ;  /* 0x000000110200780c */ /* 0x000fe40003f44270 */
[----:B------:R-:W-:Y:S02]  /*10cd0*/  FSEL R16, R16, -INF , P0 ;  /* 0xff80000010107808 */ /* 0x000fe40000000000 */
[----:B------:R-:W-:-:S02]  /*10ce0*/  FMNMX.FTZ R3, R11, R3, !PT ;  /* 0x000000030b037209 */ /* 0x000fc40007810000 */
[----:B------:R-:W-:Y:S02]  /*10cf0*/  ISETP.GT.AND P1, PT, R2, 0x18, PT ;  /* 0x000000180200780c */ /* 0x000fe40003f24270 */
[----:B--2---:R-:W-:Y:S02]  /*10d00*/  FSEL R21, R10, -INF , P2 ;  /* 0xff8000000a157808 */ /* 0x004fe40001000000 */
[----:B------:R-:W-:Y:S01]  /*10d10*/  FMNMX.FTZ R3, R16, R3, !PT ;  /* 0x0000000310037209 */ /* 0x000fe20007810000 */
[----:B-1----:R-:W-:Y:S01]  /*10d20*/  FMUL.FTZ R4, R18, c[0x0][0x320] ;  /* 0x0000c80012047a20 */ /* 0x002fe20000410000 */
[----:B------:R-:W-:Y:S02]  /*10d30*/  ISETP.GT.AND P0, PT, R2, 0x19, PT ;  /* 0x000000190200780c */ /* 0x000fe40003f04270 */
[----:B---3--:R-:W-:Y:S01]  /*10d40*/  FSEL R22, R6, -INF , P1 ;  /* 0xff80000006167808 */ /* 0x008fe20000800000 */
[----:B------:R1:W2:Y:S01]  /*10d50*/  MUFU.TANH R18, R4 ;  /* 0x0000000400127308 */ /* 0x0002a20000002400 */
[----:B------:R-:W-:Y:S01]  /*10d60*/  FMNMX.FTZ R2, R21, R3, !PT ;  /* 0x0000000315027209 */ /* 0x000fe20007810000 */
[----:B------:R-:W-:Y:S01]  /*10d70*/  FMUL.FTZ R3, R14, c[0x0][0x320] ;  /* 0x0000c8000e037a20 */ /* 0x000fe20000410000 */
[----:B----4-:R-:W-:Y:S01]  /*10d80*/  FSEL R24, R8, -INF , P0 ;  /* 0xff80000008187808 */ /* 0x010fe20000000000 */
[----:B------:R-:W-:Y:S01]  /*10d90*/  FMUL.FTZ R6, R15, c[0x0][0x320] ;  /* 0x0000c8000f067a20 */ /* 0x000fe20000410000 */
[----:B------:R-:W-:-:S02]  /*10da0*/  FMNMX.FTZ R2, R22, R2, !PT ;  /* 0x0000000216027209 */ /* 0x000fc40007810000 */
[C---:B------:R-:W-:Y:S01]  /*10db0*/  ISETP.GT.AND P0, PT, R0.reuse, RZ, PT ;  /* 0x000000ff0000720c */ /* 0x040fe20003f04270 */
[----:B------:R3:W-:Y:S01]  /*10dc0*/  MUFU.TANH R8, R3 ;  /* 0x0000000300087308 */ /* 0x0007e20000002400 */
[----:B------:R-:W-:Y:S02]  /*10dd0*/  ISETP.GT.AND P1, PT, R0, 0x1, PT ;  /* 0x000000010000780c */ /* 0x000fe40003f24270 */
[----:B------:R-:W-:Y:S02]  /*10de0*/  FMNMX.FTZ R2, R24, R2, !PT ;  /* 0x0000000218027209 */ /* 0x000fe40007810000 */
[----:B------:R-:W-:Y:S02]  /*10df0*/  FSEL R10, R29, -INF , P0 ;  /* 0xff8000001d0a7808 */ /* 0x000fe40000000000 */
[----:B------:R-:W-:Y:S01]  /*10e00*/  ISETP.GT.AND P0, PT, R0, 0x8, PT ;  /* 0x000000080000780c */ /* 0x000fe20003f04270 */
[----:B-1----:R-:W-:Y:S01]  /*10e10*/  FMUL.FTZ R4, R19, c[0x0][0x320] ;  /* 0x0000c80013047a20 */ /* 0x002fe20000410000 */
[----:B------:R-:W-:Y:S01]  /*10e20*/  FSEL R12, R28, -INF , P1 ;  /* 0xff8000001c0c7808 */ /* 0x000fe20000800000 */
[----:B------:R-:W-:Y:S01]  /*10e30*/  MUFU.TANH R6, R6 ;  /* 0x0000000600067308 */ /* 0x000fe20000002400 */
[----:B------:R-:W-:-:S02]  /*10e40*/  ISETP.GT.AND P1, PT, R0, 0x9, PT ;  /* 0x000000090000780c */ /* 0x000fc40003f24270 */
[----:B------:R-:W-:Y:S02]  /*10e50*/  FSEL R13, R23, -INF , P0 ;  /* 0xff800000170d7808 */ /* 0x000fe40000000000 */
[----:B------:R-:W-:Y:S02]  /*10e60*/  ISETP.GT.AND P0, PT, R0, 0x10, PT ;  /* 0x000000100000780c */ /* 0x000fe40003f04270 */
[----:B---3--:R-:W-:Y:S01]  /*10e70*/  FMNMX.FTZ R3, R10, R12, !PT ;  /* 0x0000000c0a037209 */ /* 0x008fe20007810000 */
[----:B------:R1:W3:Y:S01]  /*10e80*/  MUFU.TANH R17, R4 ;  /* 0x0000000400117308 */ /* 0x0002e20000002400 */
[----:B------:R-:W-:Y:S02]  /*10e90*/  FSEL R14, R20, -INF , P1 ;  /* 0xff800000140e7808 */ /* 0x000fe40000800000 */
[----:B------:R-:W-:Y:S02]  /*10ea0*/  FMNMX.FTZ R3, R13, R3, !PT ;  /* 0x000000030d037209 */ /* 0x000fe40007810000 */
[----:B------:R-:W-:-:S02]  /*10eb0*/  ISETP.GT.AND P2, PT, R0, 0x11, PT ;  /* 0x000000110000780c */ /* 0x000fc40003f44270 */
[----:B--2---:R-:W-:Y:S02]  /*10ec0*/  FSEL R20, R18, -INF , P0 ;  /* 0xff80000012147808 */ /* 0x004fe40000000000 */
[----:B------:R-:W-:Y:S02]  /*10ed0*/  FMNMX.FTZ R3, R14, R3, !PT ;  /* 0x000000030e037209 */ /* 0x000fe40007810000 */
[----:B------:R-:W-:Y:S02]  /*10ee0*/  ISETP.GT.AND P1, PT, R0, 0x18, PT ;  /* 0x000000180000780c */ /* 0x000fe40003f24270 */
[----:B------:R-:W-:Y:S02]  /*10ef0*/  FMNMX.FTZ R3, R20, R3, !PT ;  /* 0x0000000314037209 */ /* 0x000fe40007810000 */
[----:B------:R-:W-:Y:S01]  /*10f00*/  ISETP.GT.AND P0, PT, R0, 0x19, PT ;  /* 0x000000190000780c */ /* 0x000fe20003f04270 */
[----:B-1----:R-:W1:Y:S01]  /*10f10*/  SHFL.BFLY PT, R4, R2, 0x2, 0x1f ;  /* 0x0c401f0002047f89 */ /* 0x002e6200000e0000 */
[----:B---3--:R-:W-:-:S02]  /*10f20*/  FSEL R23, R17, -INF , P2 ;  /* 0xff80000011177808 */ /* 0x008fc40001000000 */
[----:B------:R-:W-:Y:S02]  /*10f30*/  FSEL R25, R8, -INF , P1 ;  /* 0xff80000008197808 */ /* 0x000fe40000800000 */
[----:B------:R-:W-:Y:S02]  /*10f40*/  FMNMX.FTZ R0, R23, R3, !PT ;  /* 0x0000000317007209 */ /* 0x000fe40007810000 */
[----:B------:R-:W-:Y:S02]  /*10f50*/  FSEL R26, R6, -INF , P0 ;  /* 0xff800000061a7808 */ /* 0x000fe40000000000 */
[----:B------:R-:W-:Y:S02]  /*10f60*/  FMNMX.FTZ R3, R25, R0, !PT ;  /* 0x0000000019037209 */ /* 0x000fe40007810000 */
[----:B------:R-:W-:Y:S02]  /*10f70*/  ISETP.GT.AND P0, PT, R110, R212, PT ;  /* 0x000000d46e00720c */ /* 0x000fe40003f04270 */
[----:B------:R-:W-:-:S02]  /*10f80*/  LOP3.LUT P2, RZ, R216, 0x1, RZ, 0xc0, !PT ;  /* 0x00000001d8ff7812 */ /* 0x000fc4000784c0ff */
[----:B-1----:R-:W-:Y:S02]  /*10f90*/  FMNMX.FTZ R0, R2, R4, !PT ;  /* 0x0000000402007209 */ /* 0x002fe40007810000 */
[----:B------:R-:W-:-:S07]  /*10fa0*/  FMNMX.FTZ R2, R26, R3, !PT ;  /* 0x000000031a027209 */ /* 0x000fce0007810000 */
[----:B------:R-:W-:Y:S01]  /*10fb0*/  @P0 SHF.R.S32.HI R6, RZ, 0x1f, R204 ;  /* 0x0000001fff060819 */ /* 0x000fe200000114cc */
[----:B------:R-:W1:Y:S04]  /*10fc0*/  SHFL.BFLY PT, R3, R0, 0x1, 0x1f ;  /* 0x0c201f0000037f89 */ /* 0x000e6800000e0000 */
[----:B------:R-:W2:Y:S01]  /*10fd0*/  SHFL.BFLY PT, R4, R2, 0x2, 0x1f ;  /* 0x0c401f0002047f89 */ /* 0x000ea200000e0000 */
[----:B-1----:R-:W-:Y:S02]  /*10fe0*/  FMNMX.FTZ R133, R0, R3, !PT ;  /* 0x0000000300857209 */ /* 0x002fe40007810000 */
[----:B--2---:R-:W-:-:S03]  /*10ff0*/  FMNMX.FTZ R0, R2, R4, !PT ;  /* 0x0000000402007209 */ /* 0x004fc60007810000 */
[C---:B------:R-:W-:Y:S01]  /*11000*/  FMUL.FTZ R2, R133.reuse, c[0x0][0x2d0] ;  /* 0x0000b40085027a20 */ /* 0x040fe20000410000 */
[----:B------:R-:W-:Y:S01]  /*11010*/  FSETP.NEU.FTZ.AND P1, PT, R133, -INF , PT ;  /* 0xff8000008500780b */ /* 0x000fe20003f3d000 */
[----:B------:R-:W1:Y:S03]  /*11020*/  SHFL.BFLY PT, R8, R0, 0x1, 0x1f ;  /* 0x0c201f0000087f89 */ /* 0x000e6600000e0000 */
[----:B------:R-:W-:-:S05]  /*11030*/  FSEL R2, R2, RZ, P1 ;  /* 0x000000ff02027208 */ /* 0x000fca0000800000 */
[--C-:B------:R-:W-:Y:S02]  /*11040*/  FFMA.FTZ R3, R5, c[0x0][0x2d0], -R2.reuse ;  /* 0x0000b40005037a23 */ /* 0x100fe40000010802 */
[----:B------:R-:W-:Y:S02]  /*11050*/  @P0 IMAD.WIDE.U32 R4, R204, c[0x0][0x1e0], RZ ;  /* 0x00007800cc040a25 */ /* 0x000fe400078e00ff */
[----:B------:R2:W-:Y:S02]  /*11060*/  MUFU.EX2 R209, R3 ;  /* 0x0000000300d17308 */ /* 0x0005e40000000800 */
[----:B------:R-:W-:-:S06]  /*11070*/  FFMA.FTZ R7, R7, c[0x0][0x2d0], -R2 ;  /* 0x0000b40007077a23 */ /* 0x000fcc0000010802 */
[----:B------:R3:W-:Y:S01]  /*11080*/  MUFU.EX2 R208, R7 ;  /* 0x0000000700d07308 */ /* 0x0007e20000000800 */
[----:B-1----:R-:W-:Y:S01]  /*11090*/  FMNMX.FTZ R132, R0, R8, !PT ;  /* 0x0000000800847209 */ /* 0x002fe20007810000 */
[----:B------:R-:W-:Y:S02]  /*110a0*/  FFMA.FTZ R0, R11, c[0x0][0x2d0], -R2 ;  /* 0x0000b4000b007a23 */ /* 0x000fe40000010802 */
[----:B--2---:R-:W-:-:S04]  /*110b0*/  @P0 IMAD R3, R6, c[0x0][0x1e0], RZ ;  /* 0x0000780006030a24 */ /* 0x004fc800078e02ff */
[----:B------:R1:W-:Y:S01]  /*110c0*/  MUFU.EX2 R206, R0 ;  /* 0x0000000000ce7308 */ /* 0x0003e20000000800 */
[----:B------:R-:W-:Y:S01]  /*110d0*/  @P0 IMAD R6, R204, c[0x0][0x1e4], R3 ;  /* 0x00007900cc060a24 */ /* 0x000fe200078e0203 */
[----:B------:R-:W-:Y:S01]  /*110e0*/  @P0 LEA R3, P1, R4, R218, 0x5 ;  /* 0x000000da04030211 */ /* 0x000fe200078228ff */
[----:B---3--:R-:W-:Y:S02]  /*110f0*/  FFMA.FTZ R7, R9, c[0x0][0x2d0], -R2 ;  /* 0x0000b40009077a23 */ /* 0x008fe40000010802 */
[----:B------:R-:W-:-:S03]  /*11100*/  @P0 IMAD.IADD R6, R5, 0x1, R6 ;  /* 0x0000000105060824 */ /* 0x000fc600078e0206 */
[----:B------:R-:W2:Y:S02]  /*11110*/  MUFU.EX2 R207, R7 ;  /* 0x0000000700cf7308 */ /* 0x000ea40000000800 */
[----:B------:R-:W-:Y:S02]  /*11120*/  @P0 LEA.HI.X R6, R4, R222, R6, 0x5, P1 ;  /* 0x000000de04060211 */ /* 0x000fe400008f2c06 */
[----:B------:R-:W-:Y:S01]  /*11130*/  @P0 LEA R4, P1, R3, c[0x0][0x1c8], 0x1 ;  /* 0x0000720003040a11 */ /* 0x000fe200078208ff */
[----:B-1----:R-:W-:-:S03]  /*11140*/  FMUL.FTZ R0, R132, c[0x0][0x2d0] ;  /* 0x0000b40084007a20 */ /* 0x002fc60000410000 */
[----:B------:R-:W-:Y:S01]  /*11150*/  @P0 LEA.HI.X R5, R3, c[0x0][0x1cc], R6, 0x1, P1 ;  /* 0x0000730003050a11 */ /* 0x000fe200008f0c06 */
[----:B------:R-:W-:Y:S01]  /*11160*/  FFMA.FTZ R3, R16, c[0x0][0x2d0], -R2 ;  /* 0x0000b40010037a23 */ /* 0x000fe20000010802 */
[----:B------:R-:W-:-:S03]  /*11170*/  FSETP.NEU.FTZ.AND P1, PT, R132, -INF , PT ;  /* 0xff8000008400780b */ /* 0x000fc60003f3d000 */
[----:B------:R1:W-:Y:S01]  /*11180*/  MUFU.EX2 R205, R3 ;  /* 0x0000000300cd7308 */ /* 0x0003e20000000800 */
[----:B------:R-:W-:Y:S01]  /*11190*/  FSEL R0, R0, RZ, P1 ;  /* 0x000000ff00007208 */ /* 0x000fe20000800000 */
[----:B------:R3:W-:Y:S01]  /*111a0*/  @P0 LDGSTS.E.BYPASS.LTC128B.128 [R203+0xc080], [R4.64], !P2 ;  /* 0x0c08000004cb0fae */ /* 0x0007e2000d101d46 */
[----:B--2---:R-:W-:-:S03]  /*111b0*/  F2FP.PACK_AB R6, R206, R207 ;  /* 0x000000cfce06723e */ /* 0x004fc600000000ff */
[----:B------:R3:W-:Y:S04]  /*111c0*/  @P0 LDGSTS.E.BYPASS.LTC128B.128 [R203+0xd080], [R4.64+0x80], !P6 ;  /* 0x0d08008004cb0fae */ /* 0x0007e8000f101d46 */
[----:B------:R3:W-:Y:S04]  /*111d0*/  @P0 LDGSTS.E.BYPASS.LTC128B.128 [R203+0xe080], [R4.64+0x100], !P5 ;  /* 0x0e08010004cb0fae */ /* 0x0007e8000e901d46 */
[----:B------:R3:W-:Y:S01]  /*111e0*/  @P0 LDGSTS.E.BYPASS.LTC128B.128 [R203+0xf080], [R4.64+0x180], !P4 ;  /* 0x0f08018004cb0fae */ /* 0x0007e2000e101d46 */
[----:B-1----:R-:W-:-:S03]  /*111f0*/  FFMA.FTZ R3, R10, c[0x0][0x2d0], -R0 ;  /* 0x0000b4000a037a23 */ /* 0x002fc60000010800 */
[----:B------:R-:W1:Y:S01]  /*11200*/  LDSM.16.MT88.4 R16, [R188] ;  /* 0x00000000bc10783b */ /* 0x000e620000004200 */
[----:B------:R2:W-:Y:S03]  /*11210*/  MUFU.EX2 R198, R3 ;  /* 0x0000000300c67308 */ /* 0x0005e60000000800 */
[----:B------:R-:W-:Y:S04]  /*11220*/  LDSM.16.MT88.4 R156, [R188+0x800] ;  /* 0x00080000bc9c783b */ /* 0x000fe80000004200 */
[----:B------:R-:W-:Y:S04]  /*11230*/  LDSM.16.MT88.4 R28, [R190+0x800] ;  /* 0x00080000be1c783b */ /* 0x000fe80000004200 */
[----:B------:R-:W-:Y:S04]  /*11240*/  LDSM.16.MT88.4 R32, [R189] ;  /* 0x00000000bd20783b */ /* 0x000fe80000004200 */
[----:B------:R-:W4:Y:S01]  /*11250*/  LDSM.16.MT88.4 R76, [R189+0x1000] ;  /* 0x00100000bd4c783b */ /* 0x000f220000004200 */
[----:B--2---:R-:W-:-:S03]  /*11260*/  FFMA.FTZ R3, R12, c[0x0][0x2d0], -R0 ;  /* 0x0000b4000c037a23 */ /* 0x004fc60000010800 */
[----:B------:R-:W2:Y:S01]  /*11270*/  LDSM.16.MT88.4 R92, [R188+0x2000] ;  /* 0x00200000bc5c783b */ /* 0x000ea20000004200 */
[----:B------:R1:W1:Y:S01]  /*11280*/  MUFU.EX2 R196, R3 ;  /* 0x0000000300c47308 */ /* 0x0002620000000800 */
[----:B---3--:R-:W-:Y:S02]  /*11290*/  F2FP.PACK_AB R4, R208, R209 ;  /* 0x000000d1d004723e */ /* 0x008fe400000000ff */
[----:B------:R-:W3:Y:S04]  /*112a0*/  LDSM.16.MT88.4 R60, [R188+0x3000] ;  /* 0x00300000bc3c783b */ /* 0x000ee80000004200 */
[----:B------:R-:W-:Y:S04]  /*112b0*/  LDSM.16.MT88.4 R40, [R189+0x800] ;  /* 0x00080000bd28783b */ /* 0x000fe80000004200 */
[----:B------:R-:W-:Y:S04]  /*112c0*/  LDSM.16.MT88.4 R108, [R189+0x1800] ;  /* 0x00180000bd6c783b */ /* 0x000fe80000004200 */
[----:B------:R-:W2:Y:S01]  /*112d0*/  LDSM.16.MT88.4 R44, [R187+0x1000] ;  /* 0x00100000bb2c783b */ /* 0x000ea20000004200 */
[----:B-1----:R-:W-:Y:S01]  /*112e0*/  FFMA.FTZ R3, R13, c[0x0][0x2d0], -R0 ;  /* 0x0000b4000d037a23 */ /* 0x002fe20000010800 */
[----:B------:R-:W-:-:S02]  /*112f0*/  F2FP.PACK_AB R5, R196, R198 ;  /* 0x000000c6c405723e */ /* 0x000fc400000000ff */
[----:B------:R-:W-:Y:S01]  /*11300*/  LDSM.16.MT88.4 R8, [R187] ;  /* 0x00000000bb08783b */ /* 0x000fe20000004200 */
[----:B------:R1:W-:Y:S03]  /*11310*/  MUFU.EX2 R197, R3 ;  /* 0x0000000300c57308 */ /* 0x0003e60000000800 */
[----:B------:R-:W-:Y:S04]  /*11320*/  LDSM.16.MT88.4 R48, [R188+0x1000] ;  /* 0x00100000bc30783b */ /* 0x000fe80000004200 */
[----:B------:R-:W-:Y:S04]  /*11330*/  LDSM.16.MT88.4 R56, [R190+0x1000] ;  /* 0x00100000be38783b */ /* 0x000fe80000004200 */
[----:B------:R-:W-:Y:S04]  /*11340*/  LDSM.16.MT88.4 R84, [R187+0x2000] ;  /* 0x00200000bb54783b */ /* 0x000fe80000004200 */
[----:B------:R-:W-:Y:S01]  /*11350*/  LDSM.16.MT88.4 R100, [R190+0x2000] ;  /* 0x00200000be64783b */ /* 0x000fe20000004200 */
[----:B-1----:R-:W-:-:S03]  /*11360*/  FFMA.FTZ R3, R14, c[0x0][0x2d0], -R0 ;  /* 0x0000b4000e037a23 */ /* 0x002fc60000010800 */
[----:B------:R-:W1:Y:S01]  /*11370*/  LDSM.16.MT88.4 R12, [R190] ;  /* 0x00000000be0c783b */ /* 0x000e620000004200 */
[----:B------:R2:W2:Y:S03]  /*11380*/  MUFU.EX2 R199, R3 ;  /* 0x0000000300c77308 */ /* 0x0004a60000000800 */
[----:B------:R-:W-:Y:S04]  /*11390*/  LDSM.16.MT88.4 R116, [R188+0x2800] ;  /* 0x00280000bc74783b */ /* 0x000fe80000004200 */
[----:B------:R-:W-:Y:S04]  /*113a0*/  LDSM.16.MT88.4 R96, [R189+0x2000] ;  /* 0x00200000bd60783b */ /* 0x000fe80000004200 */
[----:B------:R-:W-:Y:S04]  /*113b0*/  LDSM.16.MT88.4 R72, [R187+0x3000] ;  /* 0x00300000bb48783b */ /* 0x000fe80000004200 */
[----:B------:R-:W-:Y:S01]  /*113c0*/  LDSM.16.MT88.4 R68, [R188+0x1800] ;  /* 0x00180000bc44783b */ /* 0x000fe20000004200 */
[----:B--2---:R-:W-:Y:S01]  /*113d0*/  FFMA.FTZ R3, R21, c[0x0][0x2d0], -R2 ;  /* 0x0000b40015037a23 */ /* 0x004fe20000010802 */
[----:B------:R-:W-:-:S02]  /*113e0*/  F2FP.PACK_AB R7, R199, R197 ;  /* 0x000000c5c707723e */ /* 0x000fc400000000ff */
[----:B------:R-:W-:Y:S01]  /*113f0*/  LDSM.16.MT88.4 R148, [R187+0x800] ;  /* 0x00080000bb94783b */ /* 0x000fe20000004200 */
[----:B------:R2:W2:Y:S03]  /*11400*/  MUFU.EX2 R201, R3 ;  /* 0x0000000300c97308 */ /* 0x0004a60000000800 */
[----:B------:R-:W-:Y:S01]  /*11410*/  LDSM.16.MT88.4 R104, [R190+0x1800] ;  /* 0x00180000be68783b */ /* 0x000fe20000004200 */
[C---:B------:R-:W-:Y:S03]  /*11420*/  HMMA.16816.F32 R152, R4.reuse, R16, RZ ;  /* 0x000000100498723c */ /* 0x040fe600000018ff */
[----:B-----5:R-:W-:Y:S04]  /*11430*/  LDSM.16.MT88.4 R112, [R187+0x2800] ;  /* 0x00280000bb70783b */ /* 0x020fe80000004200 */
[----:B------:R-:W-:Y:S01]  /*11440*/  LDSM.16.MT88.4 R120, [R190+0x3800] ;  /* 0x00380000be78783b */ /* 0x000fe20000004200 */
[----:B------:R-:W-:Y:S03]  /*11450*/  HMMA.16816.F32 R16, R4, R18, RZ ;  /* 0x000000120410723c */ /* 0x000fe600000018ff */
[----:B------:R-:W0:Y:S01]  /*11460*/  LDGDEPBAR ;  /* 0x00000000000079af */ /* 0x000e220000000000 */
[--C-:B--2---:R-:W-:Y:S01]  /*11470*/  FFMA.FTZ R3, R22, c[0x0][0x2d0], -R2.reuse ;  /* 0x0000b40016037a23 */ /* 0x104fe20000010802 */
[----:B------:R-:W-:Y:S01]  /*11480*/  F2FP.PACK_AB R128, R201, R205 ;  /* 0x000000cdc980723e */ /* 0x000fe200000000ff */
[----:B------:R-:W-:-:S02]  /*11490*/  FFMA.FTZ R2, R24, c[0x0][0x2d0], -R2 ;  /* 0x0000b40018027a23 */ /* 0x000fc40000010802 */
[----:B------:R2:W-:Y:S01]  /*114a0*/  MUFU.EX2 R202, R3 ;  /* 0x0000000300ca7308 */ /* 0x0005e20000000800 */
[C---:B----4-:R-:W-:Y:S07]  /*114b0*/  HMMA.16816.F32 R64, R4.reuse, R76, RZ ;  /* 0x0000004c0440723c */ /* 0x050fee00000018ff */
[----:B------:R4:W1:Y:S01]  /*114c0*/  MUFU.EX2 R200, R2 ;  /* 0x0000000200c87308 */ /* 0x0008620000000800 */
[----:B------:R-:W-:Y:S01]  /*114d0*/  HMMA.16816.F32 R76, R4, R78, RZ ;  /* 0x0000004e044c723c */ /* 0x000fe200000018ff */
[----:B--2---:R-:W-:-:S07]  /*114e0*/  FADD.FTZ R3, R209, R208 ;  /* 0x000000d0d1037221 */ /* 0x004fce0000010000 */
[----:B------:R-:W-:Y:S01]  /*114f0*/  HMMA.16816.F32 R88, R4, R92, RZ ;  /* 0x0000005c0458723c */ /* 0x000fe200000018ff */
[----:B------:R-:W-:Y:S02]  /*11500*/  FADD.FTZ R3, R207, R3 ;  /* 0x00000003cf037221 */ /* 0x000fe40000010000 */
[----:B----4-:R-:W-:Y:S01]  /*11510*/  FFMA.FTZ R2, R20, c[0x0][0x2d0], -R0 ;  /* 0x0000b40014027a23 */ /* 0x010fe20000010800 */
[----:B-1----:R-:W-:-:S04]  /*11520*/  F2FP.PACK_AB R130, R200, R202 ;  /* 0x000000cac882723e */ /* 0x002fc800000000ff */
[----:B---3--:R-:W-:Y:S01]  /*11530*/  HMMA.16816.F32 R176, R4, R60, RZ ;  /* 0x0000003c04b0723c */ /* 0x008fe200000018ff */
[----:B------:R-:W-:Y:S01]  /*11540*/  FADD.FTZ R3, R206, R3 ;  /* 0x00000003ce037221 */ /* 0x000fe20000010000 */
[----:B------:R1:W-:Y:S03]  /*11550*/  MUFU.EX2 R135, R2 ;  /* 0x0000000200877308 */ /* 0x0003e60000000800 */
[----:B------:R-:W-:-:S03]  /*11560*/  FADD.FTZ R3, R205, R3 ;  /* 0x00000003cd037221 */ /* 0x000fc60000010000 */
[C---:B------:R-:W-:Y:S08]  /*11570*/  HMMA.16816.F32 R180, R4.reuse, R62, RZ ;  /* 0x0000003e04b4723c */ /* 0x040ff000000018ff */
[----:B------:R-:W-:Y:S01]  /*11580*/  HMMA.16816.F32 R36, R4, R44, RZ ;  /* 0x0000002c0424723c */ /* 0x000fe200000018ff */
[----:B-1----:R-:W-:-:S04]  /*11590*/  FFMA.FTZ R2, R23, c[0x0][0x2d0], -R0 ;  /* 0x0000b40017027a23 */ /* 0x002fc80000010800 */
[----:B------:R1:W2:Y:S03]  /*115a0*/  MUFU.EX2 R143, R2 ;  /* 0x00000002008f7308 */ /* 0x0002a60000000800 */
[C---:B------:R-:W-:Y:S08]  /*115b0*/  HMMA.16816.F32 R20, R4.reuse, R12, RZ ;  /* 0x0000000c0414723c */ /* 0x040ff000000018ff */
[----:B------:R-:W-:Y:S01]  /*115c0*/  HMMA.16816.F32 R12, R4, R14, RZ ;  /* 0x0000000e040c723c */ /* 0x000fe200000018ff */
[--C-:B-1----:R-:W-:Y:S01]  /*115d0*/  FFMA.FTZ R2, R25, c[0x0][0x2d0], -R0.reuse ;  /* 0x0000b40019027a23 */ /* 0x102fe20000010800 */
[----:B--2---:R-:W-:Y:S01]  /*115e0*/  F2FP.PACK_AB R129, R143, R135 ;  /* 0x000000878f81723e */ /* 0x004fe200000000ff */
[----:B------:R-:W-:-:S05]  /*115f0*/  FFMA.FTZ R0, R26, c[0x0][0x2d0], -R0 ;  /* 0x0000b4001a007a23 */ /* 0x000fca0000010800 */
[C---:B------:R-:W-:Y:S01]  /*11600*/  HMMA.16816.F32 R144, R4.reuse, R8, RZ ;  /* 0x000000080490723c */ /* 0x040fe200000018ff */
[----:B------:R1:W-:Y:S07]  /*11610*/  MUFU.EX2 R142, R2 ;  /* 0x00000002008e7308 */ /* 0x0003ee0000000800 */
[C---:B------:R-:W-:Y:S01]  /*11620*/  HMMA.16816.F32 R52, R4.reuse, R56, RZ ;  /* 0x000000380434723c */ /* 0x040fe200000018ff */
[----:B------:R-:W2:Y:S07]  /*11630*/  MUFU.EX2 R134, R0 ;  /* 0x0000000000867308 */ /* 0x000eae0000000800 */
[----:B------:R-:W-:Y:S01]  /*11640*/  HMMA.16816.F32 R80, R4, R84, RZ ;  /* 0x000000540450723c */ /* 0x000fe200000018ff */
[----:B-1----:R-:W-:-:S07]  /*11650*/  @P3 IMAD.HI.U32 R2, R233, c[0x0][0x2c8], RZ ;  /* 0x0000b200e9023a27 */ /* 0x002fce00078e00ff */
[----:B------:R-:W-:Y:S01]  /*11660*/  HMMA.16816.F32 R124, R4, R100, RZ ;  /* 0x00000064047c723c */ /* 0x000fe200000018ff */
[----:B--2---:R-:W-:Y:S01]  /*11670*/  F2FP.PACK_AB R131, R134, R142 ;  /* 0x0000008e8683723e */ /* 0x004fe200000000ff */
[----:B------:R-:W-:Y:S01]  /*11680*/  IMAD.MOV.U32 R0, RZ, RZ, R233 ;  /* 0x000000ffff007224 */ /* 0x000fe200078e00e9 */
[----:B------:R-:W-:Y:S01]  /*11690*/  @P3 SHF.R.U32.HI R0, RZ, c[0x0][0x2cc], R2 ;  /* 0x0000b300ff003a19 */ /* 0x000fe20000011602 */
[----:B------:R-:W-:Y:S01]  /*116a0*/  FADD.FTZ R2, R198, R196 ;  /* 0x000000c4c6027221 */ /* 0x000fe20000010000 */
[----:B------:R-:W-:Y:S02]  /*116b0*/  IADD3 R198, R195, 0x1000, RZ ;  /* 0x00001000c3c67810 */ /* 0x000fe40007ffe0ff */
[----:B------:R-:W-:Y:S01]  /*116c0*/  IADD3 R0, R0, R237, -R238 ;  /* 0x000000ed00007210 */ /* 0x000fe20007ffe8ee */
[----:B------:R-:W-:Y:S01]  /*116d0*/  HMMA.16816.F32 R152, R128, R156, R152 ;  /* 0x0000009c8098723c */ /* 0x000fe20000001898 */
[----:B------:R-:W-:Y:S01]  /*116e0*/  FADD.FTZ R2, R197, R2 ;  /* 0x00000002c5027221 */ /* 0x000fe20000010000 */
[----:B------:R-:W-:-:S02]  /*116f0*/  IADD3 R197, R195, 0x1800, RZ ;  /* 0x00001800c3c57810 */ /* 0x000fc40007ffe0ff */
[----:B------:R-:W-:Y:S01]  /*11700*/  IADD3 R196, R195, 0x800, RZ ;  /* 0x00000800c3c47810 */ /* 0x000fe20007ffe0ff */
[----:B------:R-:W-:Y:S01]  /*11710*/  FADD.FTZ R2, R199, R2 ;  /* 0x00000002c7027221 */ /* 0x000fe20000010000 */
[----:B------:R-:W-:Y:S02]  /*11720*/  IADD3 R199, R195, 0x2800, RZ ;  /* 0x00002800c3c77810 */ /* 0x000fe40007ffe0ff */
[C---:B------:R-:W-:Y:S01]  /*11730*/  HMMA.16816.F32 R156, R128.reuse, R158, R16 ;  /* 0x0000009e809c723c */ /* 0x040fe20000001810 */
[----:B------:R-:W1:Y:S07]  /*11740*/  LDSM.16.MT88.4 R16, [R190+0x3000] ;  /* 0x00300000be10783b */ /* 0x000e6e0000004200 */
[C---:B------:R-:W-:Y:S01]  /*11750*/  HMMA.16816.F32 R24, R128.reuse, R30, R12 ;  /* 0x0000001e8018723c */ /* 0x040fe2000000180c */
[----:B------:R-:W2:Y:S07]  /*11760*/  LDSM.16.MT88.4 R12, [R189+0x3000] ;  /* 0x00300000bd0c783b */ /* 0x000eae0000004200 */
[----:B------:R-:W-:Y:S08]  /*11770*/  HMMA.16816.F32 R20, R128, R28, R20 ;  /* 0x0000001c8014723c */ /* 0x000ff00000001814 */
[C---:B------:R-:W-:Y:S08]  /*11780*/  HMMA.16816.F32 R28, R4.reuse, R32, RZ ;  /* 0x00000020041c723c */ /* 0x040ff000000018ff */
[----:B------:R-:W-:Y:S08]  /*11790*/  HMMA.16816.F32 R32, R4, R34, RZ ;  /* 0x000000220420723c */ /* 0x000ff000000018ff */
[C---:B------:R-:W-:Y:S08]  /*117a0*/  HMMA.16816.F32 R60, R128.reuse, R108, R64 ;  /* 0x0000006c803c723c */ /* 0x040ff00000001840 */
[C---:B------:R-:W-:Y:S08]  /*117b0*/  HMMA.16816.F32 R28, R128.reuse, R40, R28 ;  /* 0x00000028801c723c */ /* 0x040ff0000000181c */
[----:B------:R-:W-:Y:S08]  /*117c0*/  HMMA.16816.F32 R32, R128, R42, R32 ;  /* 0x0000002a8020723c */ /* 0x000ff00000001820 */
[----:B------:R-:W-:Y:S08]  /*117d0*/  HMMA.16816.F32 R40, R4, R46, RZ ;  /* 0x0000002e0428723c */ /* 0x000ff000000018ff */
[----:B------:R-:W-:Y:S08]  /*117e0*/  HMMA.16816.F32 R64, R128, R110, R76 ;  /* 0x0000006e8040723c */ /* 0x000ff0000000184c */
[C---:B------:R-:W-:Y:S08]  /*117f0*/  HMMA.16816.F32 R44, R4.reuse, R48, RZ ;  /* 0x00000030042c723c */ /* 0x040ff000000018ff */
[C---:B-1----:R-:W-:Y:S08]  /*11800*/  HMMA.16816.F32 R224, R4.reuse, R16, RZ ;  /* 0x0000001004e0723c */ /* 0x042ff000000018ff */
[----:B--2---:R-:W-:Y:S08]  /*11810*/  HMMA.16816.F32 R228, R4, R12, RZ ;  /* 0x0000000c04e4723c */ /* 0x004ff000000018ff */
[----:B------:R-:W-:Y:S01]  /*11820*/  HMMA.16816.F32 R76, R128, R116, R88 ;  /* 0x00000074804c723c */ /* 0x000fe20000001858 */
[----:B------:R-:W1:Y:S07]  /*11830*/  LDSM.16.MT88.4 R88, [R190+0x2800] ;  /* 0x00280000be58783b */ /* 0x000e6e0000004200 */
[C---:B------:R-:W-:Y:S08]  /*11840*/  HMMA.16816.F32 R8, R4.reuse, R10, RZ ;  /* 0x0000000a0408723c */ /* 0x040ff000000018ff */
[C---:B------:R-:W-:Y:S08]  /*11850*/  HMMA.16816.F32 R48, R4.reuse, R50, RZ ;  /* 0x000000320430723c */ /* 0x040ff000000018ff */
        /* <DEDUP_REMOVED lines=13> */
[C---:B------:R-:W-:Y:S08]  /*11930*/  HMMA.16816.F32 R48, R128.reuse, R70, R48 ;  /* 0x000000468030723c */ /* 0x040ff00000001830 */
[C---:B------:R-:W-:Y:S08]  /*11940*/  HMMA.16816.F32 R144, R128.reuse, R148, R144 ;  /* 0x000000948090723c */ /* 0x040ff00000001890 */
[C---:B------:R-:W-:Y:S08]  /*11950*/  HMMA.16816.F32 R52, R128.reuse, R104, R52 ;  /* 0x000000688034723c */ /* 0x040ff00000001834 */
[C---:B------:R-:W-:Y:S01]  /*11960*/  HMMA.16816.F32 R56, R128.reuse, R106, R56 ;  /* 0x0000006a8038723c */ /* 0x040fe20000001838 */
[----:B------:R-:W3:Y:S07]  /*11970*/  LDSM.16.MT88.4 R104, [R187+0x3800] ;  /* 0x00380000bb68783b */ /* 0x000eee0000004200 */
[C---:B------:R-:W-:Y:S08]  /*11980*/  HMMA.16816.F32 R68, R128.reuse, R112, R80 ;  /* 0x000000708044723c */ /* 0x040ff00000001850 */
[C---:B------:R-:W-:Y:S01]  /*11990*/  HMMA.16816.F32 R72, R128.reuse, R114, R84 ;  /* 0x000000728048723c */ /* 0x040fe20000001854 */
[----:B------:R-:W4:Y:S07]  /*119a0*/  LDSM.16.MT88.4 R112, [R188+0x3800] ;  /* 0x00380000bc70783b */ /* 0x000f2e0000004200 */
[C---:B------:R-:W-:Y:S01]  /*119b0*/  HMMA.16816.F32 R148, R128.reuse, R150, R8 ;  /* 0x000000968094723c */ /* 0x040fe20000001808 */
[----:B------:R-:W3:Y:S07]  /*119c0*/  LDSM.16.MT88.4 R8, [R187+0x1800] ;  /* 0x00180000bb08783b */ /* 0x000eee0000004200 */
[C---:B-1----:R-:W-:Y:S08]  /*119d0*/  HMMA.16816.F32 R84, R128.reuse, R88, R124 ;  /* 0x000000588054723c */ /* 0x042ff0000000187c */
[C---:B--2---:R-:W-:Y:S07]  /*119e0*/  HMMA.16816.F32 R124, R128.reuse, R4, R228 ;  /* 0x00000004807c723c */ /* 0x044fee00000018e4 */
[----:B------:R-:W-:Y:S01]  /*119f0*/  SHF.R.S32.HI R4, RZ, 0x1f, R0 ;  /* 0x0000001fff047819 */ /* 0x000fe20000011400 */
[----:B------:R-:W-:Y:S03]  /*11a00*/  HMMA.16816.F32 R80, R128, R118, R92 ;  /* 0x000000768050723c */ /* 0x000fe6000000185c */
[----:B------:R-:W-:Y:S01]  /*11a10*/  LEA.HI R4, R4, R0, RZ, 0x5 ;  /* 0x0000000004047211 */ /* 0x000fe200078f28ff */
[----:B------:R-:W-:-:S02]  /*11a20*/  FADD.FTZ R0, R135, R2 ;  /* 0x0000000287007221 */ /* 0x000fc40000010000 */
[----:B------:R-:W-:Y:S01]  /*11a30*/  FADD.FTZ R2, R201, R3 ;  /* 0x00000003c9027221 */ /* 0x000fe20000010000 */
[----:B------:R-:W-:Y:S01]  /*11a40*/  SHF.R.S32.HI R3, RZ, 0x5, R4 ;  /* 0x00000005ff037819 */ /* 0x000fe20000011404 */
[----:B------:R-:W-:Y:S01]  /*11a50*/  FADD.FTZ R0, R143, R0 ;  /* 0x000000008f007221 */ /* 0x000fe20000010000 */
[C---:B------:R-:W-:Y:S01]  /*11a60*/  HMMA.16816.F32 R88, R128.reuse, R90, R100 ;  /* 0x0000005a8058723c */ /* 0x040fe20000001864 */
[----:B------:R-:W-:Y:S01]  /*11a70*/  FADD.FTZ R2, R202, R2 ;  /* 0x00000002ca027221 */ /* 0x000fe20000010000 */
[----:B------:R-:W-:Y:S01]  /*11a80*/  IMNMX R210, R212, R3, !PT ;  /* 0x00000003d4d27217 */ /* 0x000fe20007800200 */
[----:B------:R-:W-:Y:S01]  /*11a90*/  FADD.FTZ R0, R142, R0 ;  /* 0x000000008e007221 */ /* 0x000fe20000010000 */
[C---:B------:R-:W-:Y:S01]  /*11aa0*/  IADD3 R202, R195.reuse, 0x3000, RZ ;  /* 0x00003000c3ca7810 */ /* 0x040fe20007ffe0ff */
[----:B------:R-:W-:Y:S01]  /*11ab0*/  FADD.FTZ R209, R200, R2 ;  /* 0x00000002c8d17221 */ /* 0x000fe20000010000 */
[----:B------:R-:W-:Y:S01]  /*11ac0*/  ISETP.GE.AND P0, PT, R204, R210, PT ;  /* 0x000000d2cc00720c */ /* 0x000fe20003f06270 */
[----:B------:R-:W-:Y:S01]  /*11ad0*/  FADD.FTZ R208, R134, R0 ;  /* 0x0000000086d07221 */ /* 0x000fe20000010000 */
[----:B------:R-:W-:Y:S01]  /*11ae0*/  HMMA.16816.F32 R92, R128, R96, R160 ;  /* 0x00000060805c723c */ /* 0x000fe200000018a0 */
[----:B------:R-:W-:-:S02]  /*11af0*/  IADD3 R201, R195, 0x3800, RZ ;  /* 0x00003800c3c97810 */ /* 0x000fc40007ffe0ff */
[----:B------:R-:W-:-:S05]  /*11b00*/  IADD3 R200, R195, 0x2000, RZ ;  /* 0x00002000c3c87810 */ /* 0x000fca0007ffe0ff */
[C---:B---3--:R-:W-:Y:S08]  /*11b10*/  HMMA.16816.F32 R100, R128.reuse, R104, R168 ;  /* 0x000000688064723c */ /* 0x048ff000000018a8 */
[C---:B----4-:R-:W-:Y:S08]  /*11b20*/  HMMA.16816.F32 R108, R128.reuse, R112, R176 ;  /* 0x00000070806c723c */ /* 0x050ff000000018b0 */
[C---:B------:R-:W-:Y:S08]  /*11b30*/  HMMA.16816.F32 R116, R128.reuse, R120, R224 ;  /* 0x000000788074723c */ /* 0x040ff000000018e0 */
[C---:B------:R-:W-:Y:S08]  /*11b40*/  HMMA.16816.F32 R36, R128.reuse, R8, R36 ;  /* 0x000000088024723c */ /* 0x040ff00000001824 */
        /* <DEDUP_REMOVED lines=8> */
[----:B------:R-:W-:Y:S02]  /*11bd0*/  MOV R134, R132 ;  /* 0x0000008400867202 */ /* 0x000fe40000000f00 */
[----:B------:R-:W-:-:S02]  /*11be0*/  MOV R3, R133 ;  /* 0x0000008500037202 */ /* 0x000fc40000000f00 */
[----:B------:R-:W-:-:S07]  /*11bf0*/  MOV R180, R204 ;  /* 0x000000cc00b47202 */ /* 0x000fce0000000f00 */
.L_x_1104:
[----:B------:R-:W-:Y:S04]  /*11c00*/  DEPBAR.LE SB0, 0x0 ;  /* 0x000080000000791a */ /* 0x000fe80000000000 */
[----:B------:R-:W-:Y:S01]  /*11c10*/  WARPSYNC 0xffffffff ;  /* 0xffffffff00007948 */ /* 0x000fe20003800000 */
[----:B------:R-:W-:Y:S01]  /*11c20*/  BAR.SYNC.DEFER_BLOCKING 0x0 ;  /* 0x0000000000007b1d */ /* 0x000fe20000010000 */
[----:B------:R-:W-:Y:S02]  /*11c30*/  ISETP.GT.AND P0, PT, R212, R180, PT ;  /* 0x000000b4d400720c */ /* 0x000fe40003f04270 */
[----:B------:R-:W-:Y:S02]  /*11c40*/  LOP3.LUT P3, RZ, R216, 0x1, RZ, 0xc0, !PT ;  /* 0x00000001d8ff7812 */ /* 0x000fe4000786c0ff */
[C---:B------:R-:W-:Y:S02]  /*11c50*/  IADD3 R204, R180.reuse, -0x1, RZ ;  /* 0xffffffffb4cc7810 */ /* 0x040fe40007ffe0ff */
[----:B------:R-:W-:Y:S04]  /*11c60*/  MOV R181, c[0x0][0x2c4] ;  /* 0x0000b10000b57a02 */ /* 0x000fe80000000f00 */
[----:B------:R-:W-:Y:S03]  /*11c70*/  ISETP.NE.AND P2, PT, R181, 0x1, PT ;  /* 0x00000001b500780c */ /* 0x000fe60003f45270 */
[----:B------:R-:W-:Y:S01]  /*11c80*/  @!P0 SHF.R.S32.HI R0, RZ, 0x1f, R180 ;  /* 0x0000001fff008819 */ /* 0x000fe200000114b4 */
[----:B------:R-:W-:Y:S04]  /*11c90*/  @!P0 IMAD.WIDE.U32 R132, R180, c[0x0][0x208], RZ ;  /* 0x00008200b4848a25 */ /* 0x000fe800078e00ff */
[----:B------:R-:W-:Y:S04]  /*11ca0*/  @!P0 IMAD R0, R0, c[0x0][0x208], RZ ;  /* 0x0000820000008a24 */ /* 0x000fe800078e02ff */
[----:B------:R-:W-:Y:S01]  /*11cb0*/  @!P0 IMAD R2, R180, c[0x0][0x20c], R0 ;  /* 0x00008300b4028a24 */ /* 0x000fe200078e0200 */
[----:B------:R-:W-:Y:S01]  /*11cc0*/  LDSM.16.M88.4 R16, [R191] ;  /* 0x00000000bf10783b */ /* 0x000fe20000000200 */
[C---:B------:R-:W-:Y:S03]  /*11cd0*/  @!P0 LEA R0, P1, R132.reuse, R220, 0x5 ;  /* 0x000000dc84008211 */ /* 0x040fe600078228ff */
[----:B------:R-:W-:Y:S04]  /*11ce0*/  @!P0 IADD3 R2, R133, R2, RZ ;  /* 0x0000000285028210 */ /* 0x000fe80007ffe0ff */
[----:B------:R-:W1:Y:S01]  /*11cf0*/  LDSM.16.M88.4 R8, [R186] ;  /* 0x00000000ba08783b */ /* 0x000e620000000200 */
[----:B------:R-:W-:Y:S02]  /*11d00*/  @!P0 LEA.HI.X R2, R132, R223, R2, 0x5, P1 ;  /* 0x000000df84028211 */ /* 0x000fe400008f2c02 */
[C---:B------:R-:W-:Y:S04]  /*11d10*/  @!P0 LEA R132, P1, R0.reuse, c[0x0][0x1f8], 0x1 ;  /* 0x00007e0000848a11 */ /* 0x040fe800078208ff */
[----:B------:R-:W-:Y:S01]  /*11d20*/  @!P0 LEA.HI.X R133, R0, c[0x0][0x1fc], R2, 0x1, P1 ;  /* 0x00007f0000858a11 */ /* 0x000fe200008f0c02 */
[----:B------:R-:W2:Y:S08]  /*11d30*/  LDSM.16.M88.4 R160, [R186+0x800] ;  /* 0x00080000baa0783b */ /* 0x000eb00000000200 */
[----:B------:R-:W-:Y:S08]  /*11d40*/  LDSM.16.M88.4 R164, [R192] ;  /* 0x00000000c0a4783b */ /* 0x000ff00000000200 */
[----:B------:R-:W3:Y:S08]  /*11d50*/  LDSM.16.M88.4 R168, [R195] ;  /* 0x00000000c3a8783b */ /* 0x000ef00000000200 */
[----:B------:R-:W4:Y:S01]  /*11d60*/  LDSM.16.M88.4 R172, [R196] ;  /* 0x00000000c4ac783b */ /* 0x000f220000000200 */
[C---:B-1----:R-:W-:Y:S07]  /*11d70*/  HMMA.16816.F32 R4, R16.reuse, R8, RZ ;  /* 0x000000081004723c */ /* 0x042fee00000018ff */
[----:B------:R-:W-:Y:S01]  /*11d80*/  @!PT LDS RZ, [RZ] ;  /* 0x00000000fffff984 */ /* 0x000fe20000000800 */
[----:B------:R-:W-:Y:S01]  /*11d90*/  @!PT LDS RZ, [RZ] ;  /* 0x00000000fffff984 */ /* 0x000fe20000000800 */
[----:B------:R-:W-:Y:S01]  /*11da0*/  @!PT LDS RZ, [RZ] ;  /* 0x00000000fffff984 */ /* 0x000fe20000000800 */
[----:B------:R1:W-:Y:S01]  /*11db0*/  @!P0 LDGSTS.E.BYPASS.LTC128B.128 [R203+0x8080], [R132.64], !P3 ;  /* 0x0808000084cb8fae */ /* 0x0003e2000d901d46 */
[C---:B------:R-:W-:Y:S07]  /*11dc0*/  HMMA.16816.F32 R8, R16.reuse, R10, RZ ;  /* 0x0000000a1008723c */ /* 0x040fee00000018ff */
[----:B------:R1:W-:Y:S01]  /*11dd0*/  @!P0 LDGSTS.E.BYPASS.LTC128B.128 [R203+0x9080], [R132.64+0x80], !P6 ;  /* 0x0908008084cb8fae */ /* 0x0003e2000f101d46 */
[C---:B--2---:R-:W-:Y:S07]  /*11de0*/  HMMA.16816.F32 R12, R16.reuse, R160, RZ ;  /* 0x000000a0100c723c */ /* 0x044fee00000018ff */
[----:B------:R1:W-:Y:S01]  /*11df0*/  @!P0 LDGSTS.E.BYPASS.LTC128B.128 [R203+0xa080], [R132.64+0x100], !P5 ;  /* 0x0a08010084cb8fae */ /* 0x0003e2000e901d46 */
[----:B------:R-:W-:Y:S07]  /*11e00*/  HMMA.16816.F32 R16, R16, R162, RZ ;  /* 0x000000a21010723c */ /* 0x000fee00000018ff */
[----:B------:R1:W-:Y:S01]  /*11e10*/  @!P0 LDGSTS.E.BYPASS.LTC128B.128 [R203+0xb080], [R132.64+0x180], !P4 ;  /* 0x0b08018084cb8fae */ /* 0x0003e2000e101d46 */
[C---:B---3--:R-:W-:Y:S07]  /*11e20*/  HMMA.16816.F32 R4, R164.reuse, R168, R4 ;  /* 0x000000a8a404723c */ /* 0x048fee0000001804 */
[----:B------:R-:W-:Y:S01]  /*11e30*/  LDSM.16.M88.4 R160, [R194] ;  /* 0x00000000c2a0783b */ /* 0x000fe20000000200 */
[C---:B------:R-:W-:Y:S07]  /*11e40*/  HMMA.16816.F32 R8, R164.reuse, R170, R8 ;  /* 0x000000aaa408723c */ /* 0x040fee0000001808 */
[----:B------:R-:W2:Y:S01]  /*11e50*/  LDSM.16.M88.4 R176, [R185] ;  /* 0x00000000b9b0783b */ /* 0x000ea20000000200 */
[C---:B----4-:R-:W-:Y:S07]  /*11e60*/  HMMA.16816.F32 R12, R164.reuse, R172, R12 ;  /* 0x000000aca40c723c */ /* 0x050fee000000180c */
[----:B------:R-:W3:Y:S01]  /*11e70*/  LDSM.16.M88.4 R168, [R185+0x800] ;  /* 0x00080000b9a8783b */ /* 0x000ee20000000200 */
[----:B------:R-:W-:Y:S07]  /*11e80*/  HMMA.16816.F32 R16, R164, R174, R16 ;  /* 0x000000aea410723c */ /* 0x000fee0000001810 */
[----:B------:R-:W-:Y:S08]  /*11e90*/  LDSM.16.M88.4 R164, [R193] ;  /* 0x00000000c1a4783b */ /* 0x000ff00000000200 */
[----:B------:R-:W4:Y:S08]  /*11ea0*/  LDSM.16.M88.4 R172, [R184] ;  /* 0x00000000b8ac783b */ /* 0x000f300000000200 */
[----:B------:R-:W0:Y:S01]  /*11eb0*/  LDGDEPBAR ;  /* 0x00000000000079af */ /* 0x000e220000000000 */
[C---:B--2---:R-:W-:Y:S08]  /*11ec0*/  HMMA.16816.F32 R4, R160.reuse, R176, R4 ;  /* 0x000000b0a004723c */ /* 0x044ff00000001804 */
[C---:B------:R-:W-:Y:S01]  /*11ed0*/  HMMA.16816.F32 R8, R160.reuse, R178, R8 ;  /* 0x000000b2a008723c */ /* 0x040fe20000001808 */
[----:B------:R-:W2:Y:S07]  /*11ee0*/  LDSM.16.M88.4 R176, [R184+0x800] ;  /* 0x00080000b8b0783b */ /* 0x000eae0000000200 */
[C---:B---3--:R-:W-:Y:S08]  /*11ef0*/  HMMA.16816.F32 R12, R160.reuse, R168, R12 ;  /* 0x000000a8a00c723c */ /* 0x048ff0000000180c */
[----:B------:R-:W-:Y:S01]  /*11f00*/  HMMA.16816.F32 R16, R160, R170, R16 ;  /* 0x000000aaa010723c */ /* 0x000fe20000001810 */
[----:B------:R-:W-:Y:S07]  /*11f10*/  LDSM.16.M88.4 R160, [R191+0x4000] ;  /* 0x00400000bfa0783b */ /* 0x000fee0000000200 */
[C---:B----4-:R-:W-:Y:S01]  /*11f20*/  HMMA.16816.F32 R4, R164.reuse, R172, R4 ;  /* 0x000000aca404723c */ /* 0x050fe20000001804 */
[----:B------:R-:W3:Y:S07]  /*11f30*/  LDSM.16.M88.4 R168, [R186+0x1000] ;  /* 0x00100000baa8783b */ /* 0x000eee0000000200 */
[C---:B------:R-:W-:Y:S01]  /*11f40*/  HMMA.16816.F32 R8, R164.reuse, R174, R8 ;  /* 0x000000aea408723c */ /* 0x040fe20000001808 */
[----:B------:R-:W4:Y:S07]  /*11f50*/  LDSM.16.M88.4 R172, [R186+0x1800] ;  /* 0x00180000baac783b */ /* 0x000f2e0000000200 */
[C---:B--2---:R-:W-:Y:S08]  /*11f60*/  HMMA.16816.F32 R12, R164.reuse, R176, R12 ;  /* 0x000000b0a40c723c */ /* 0x044ff0000000180c */
[----:B------:R-:W-:Y:S01]  /*11f70*/  HMMA.16816.F32 R16, R164, R178, R16 ;  /* 0x000000b2a410723c */ /* 0x000fe20000001810 */
[----:B------:R-:W-:Y:S08]  /*11f80*/  LDSM.16.M88.4 R164, [R192+0x4000] ;  /* 0x00400000c0a4783b */ /* 0x000ff00000000200 */
[----:B------:R-:W2:Y:S01]  /*11f90*/  LDSM.16.M88.4 R176, [R198] ;  /* 0x00000000c6b0783b */ /* 0x000ea20000000200 */
[C---:B---3--:R-:W-:Y:S08]  /*11fa0*/  HMMA.16816.F32 R4, R160.reuse, R168, R4 ;  /* 0x000000a8a004723c */ /* 0x048ff00000001804 */
[C---:B------:R-:W-:Y:S01]  /*11fb0*/  HMMA.16816.F32 R8, R160.reuse, R170, R8 ;  /* 0x000000aaa008723c */ /* 0x040fe20000001808 */
[----:B------:R-:W3:Y:S07]  /*11fc0*/  LDSM.16.M88.4 R168, [R197] ;  /* 0x00000000c5a8783b */ /* 0x000eee0000000200 */
[C---:B----4-:R-:W-:Y:S08]  /*11fd0*/  HMMA.16816.F32 R12, R160.reuse, R172, R12 ;  /* 0x000000aca00c723c */ /* 0x050ff0000000180c */
[----:B------:R-:W-:Y:S01]  /*11fe0*/  HMMA.16816.F32 R16, R160, R174, R16 ;  /* 0x000000aea010723c */ /* 0x000fe20000001810 */
[----:B------:R-:W-:Y:S07]  /*11ff0*/  LDSM.16.M88.4 R160, [R194+0x4000] ;  /* 0x00400000c2a0783b */ /* 0x000fee0000000200 */
[C---:B--2---:R-:W-:Y:S01]  /*12000*/  HMMA.16816.F32 R4, R164.reuse, R176, R4 ;  /* 0x000000b0a404723c */ /* 0x044fe20000001804 */
[----:B------:R-:W2:Y:S07]  /*12010*/  LDSM.16.M88.4 R172, [R185+0x1000] ;  /* 0x00100000b9ac783b */ /* 0x000eae0000000200 */
[C---:B------:R-:W-:Y:S01]  /*12020*/  HMMA.16816.F32 R8, R164.reuse, R178, R8 ;  /* 0x000000b2a408723c */ /* 0x040fe20000001808 */
[----:B------:R-:W4:Y:S07]  /*12030*/  LDSM.16.M88.4 R176, [R185+0x1800] ;  /* 0x00180000b9b0783b */ /* 0x000f2e0000000200 */
[C---:B---3--:R-:W-:Y:S08]  /*12040*/  HMMA.16816.F32 R12, R164.reuse, R168, R12 ;  /* 0x000000a8a40c723c */ /* 0x048ff0000000180c */
[----:B------:R-:W-:Y:S01]  /*12050*/  HMMA.16816.F32 R16, R164, R170, R16 ;  /* 0x000000aaa410723c */ /* 0x000fe20000001810 */
[----:B------:R-:W-:Y:S08]  /*12060*/  LDSM.16.M88.4 R164, [R193+0x4000] ;  /* 0x00400000c1a4783b */ /* 0x000ff00000000200 */
[----:B------:R-:W3:Y:S01]  /*12070*/  LDSM.16.M88.4 R168, [R184+0x1000] ;  /* 0x00100000b8a8783b */ /* 0x000ee20000000200 */
[C---:B--2---:R-:W-:Y:S08]  /*12080*/  HMMA.16816.F32 R4, R160.reuse, R172, R4 ;  /* 0x000000aca004723c */ /* 0x044ff00000001804 */
[C---:B------:R-:W-:Y:S01]  /*12090*/  HMMA.16816.F32 R8, R160.reuse, R174, R8 ;  /* 0x000000aea008723c */ /* 0x040fe20000001808 */
[----:B------:R-:W2:Y:S07]  /*120a0*/  LDSM.16.M88.4 R172, [R184+0x1800] ;  /* 0x00180000b8ac783b */ /* 0x000eae0000000200 */
[C---:B----4-:R-:W-:Y:S08]  /*120b0*/  HMMA.16816.F32 R12, R160.reuse, R176, R12 ;  /* 0x000000b0a00c723c */ /* 0x050ff0000000180c */
[----:B------:R-:W-:Y:S01]  /*120c0*/  HMMA.16816.F32 R16, R160, R178, R16 ;  /* 0x000000b2a010723c */ /* 0x000fe20000001810 */
[----:B------:R-:W-:Y:S07]  /*120d0*/  LDSM.16.M88.4 R160, [R191+0x8000] ;  /* 0x00800000bfa0783b */ /* 0x000fee0000000200 */
[C---:B---3--:R-:W-:Y:S01]  /*120e0*/  HMMA.16816.F32 R4, R164.reuse, R168, R4 ;  /* 0x000000a8a404723c */ /* 0x048fe20000001804 */
        /* <DEDUP_REMOVED lines=20> */
[----:B------:R-:W-:Y:S01]  /*12230*/  LDSM.16.M88.4 R176, [R184+0x2800] ;  /* 0x00280000b8b0783b */ /* 0x000fe20000000200 */
[C---:B--2---:R-:W-:Y:S08]  /*12240*/  HMMA.16816.F32 R4, R160.reuse, R168, R4 ;  /* 0x000000a8a004723c */ /* 0x044ff00000001804 */
[C---:B------:R-:W-:Y:S01]  /*12250*/  HMMA.16816.F32 R8, R160.reuse, R170, R8 ;  /* 0x000000aaa008723c */ /* 0x040fe20000001808 */
[----:B------:R-:W2:Y:S07]  /*12260*/  LDSM.16.M88.4 R168, [R184+0x2000] ;  /* 0x00200000b8a8783b */ /* 0x000eae0000000200 */
[C---:B----4-:R-:W-:Y:S08]  /*12270*/  HMMA.16816.F32 R12, R160.reuse, R172, R12 ;  /* 0x000000aca00c723c */ /* 0x050ff0000000180c */
[----:B------:R-:W-:Y:S01]  /*12280*/  HMMA.16816.F32 R16, R160, R174, R16 ;  /* 0x000000aea010723c */ /* 0x000fe20000001810 */
[----:B------:R-:W-:Y:S08]  /*12290*/  LDSM.16.M88.4 R160, [R191+0xc000] ;  /* 0x00c00000bfa0783b */ /* 0x000ff00000000200 */
[----:B------:R-:W-:Y:S01]  /*122a0*/  LDSM.16.M88.4 R172, [R186+0x3800] ;  /* 0x00380000baac783b */ /* 0x000fe20000000200 */
[C---:B--2---:R-:W-:Y:S08]  /*122b0*/  HMMA.16816.F32 R4, R164.reuse, R168, R4 ;  /* 0x000000a8a404723c */ /* 0x044ff00000001804 */
[C---:B------:R-:W-:Y:S01]  /*122c0*/  HMMA.16816.F32 R8, R164.reuse, R170, R8 ;  /* 0x000000aaa408723c */ /* 0x040fe20000001808 */
[----:B------:R-:W2:Y:S07]  /*122d0*/  LDSM.16.M88.4 R168, [R186+0x3000] ;  /* 0x00300000baa8783b */ /* 0x000eae0000000200 */
[C---:B------:R-:W-:Y:S08]  /*122e0*/  HMMA.16816.F32 R12, R164.reuse, R176, R12 ;  /* 0x000000b0a40c723c */ /* 0x040ff0000000180c */
[----:B------:R-:W-:Y:S01]  /*122f0*/  HMMA.16816.F32 R16, R164, R178, R16 ;  /* 0x000000b2a410723c */ /* 0x000fe20000001810 */
[----:B------:R-:W-:Y:S08]  /*12300*/  LDSM.16.M88.4 R164, [R192+0xc000] ;  /* 0x00c00000c0a4783b */ /* 0x000ff00000000200 */
[----:B------:R-:W-:Y:S01]  /*12310*/  LDSM.16.M88.4 R176, [R201] ;  /* 0x00000000c9b0783b */ /* 0x000fe20000000200 */
[C---:B--2---:R-:W-:Y:S08]  /*12320*/  HMMA.16816.F32 R4, R160.reuse, R168, R4 ;  /* 0x000000a8a004723c */ /* 0x044ff00000001804 */
[C---:B------:R-:W-:Y:S01]  /*12330*/  HMMA.16816.F32 R8, R160.reuse, R170, R8 ;  /* 0x000000aaa008723c */ /* 0x040fe20000001808 */
[----:B------:R-:W2:Y:S07]  /*12340*/  LDSM.16.M88.4 R168, [R202] ;  /* 0x00000000caa8783b */ /* 0x000eae0000000200 */
[C---:B------:R-:W-:Y:S08]  /*12350*/  HMMA.16816.F32 R12, R160.reuse, R172, R12 ;  /* 0x000000aca00c723c */ /* 0x040ff0000000180c */
[----:B------:R-:W-:Y:S01]  /*12360*/  HMMA.16816.F32 R16, R160, R174, R16 ;  /* 0x000000aea010723c */ /* 0x000fe20000001810 */
[----:B------:R-:W-:Y:S08]  /*12370*/  LDSM.16.M88.4 R160, [R194+0xc000] ;  /* 0x00c00000c2a0783b */ /* 0x000ff00000000200 */
[----:B------:R-:W3:Y:S01]  /*12380*/  LDSM.16.M88.4 R172, [R185+0x3000] ;  /* 0x00300000b9ac783b */ /* 0x000ee20000000200 */
[C---:B--2---:R-:W-:Y:S08]  /*12390*/  HMMA.16816.F32 R4, R164.reuse, R168, R4 ;  /* 0x000000a8a404723c */ /* 0x044ff00000001804 */
[C---:B------:R-:W-:Y:S01]  /*123a0*/  HMMA.16816.F32 R8, R164.reuse, R170, R8 ;  /* 0x000000aaa408723c */ /* 0x040fe20000001808 */
[----:B------:R-:W-:Y:S07]  /*123b0*/  LDSM.16.M88.4 R168, [R193+0xc000] ;  /* 0x00c00000c1a8783b */ /* 0x000fee0000000200 */
[C---:B------:R-:W-:Y:S08]  /*123c0*/  HMMA.16816.F32 R12, R164.reuse, R176, R12 ;  /* 0x000000b0a40c723c */ /* 0x040ff0000000180c */
[----:B------:R-:W-:Y:S01]  /*123d0*/  HMMA.16816.F32 R16, R164, R178, R16 ;  /* 0x000000b2a410723c */ /* 0x000fe20000001810 */
[----:B------:R-:W2:Y:S07]  /*123e0*/  LDSM.16.M88.4 R164, [R185+0x3800] ;  /* 0x00380000b9a4783b */ /* 0x000eae0000000200 */
[C---:B---3--:R-:W-:Y:S01]  /*123f0*/  HMMA.16816.F32 R4, R160.reuse, R172, R4 ;  /* 0x000000aca004723c */ /* 0x048fe20000001804 */
[----:B------:R-:W3:Y:S07]  /*12400*/  LDSM.16.M88.4 R176, [R184+0x3000] ;  /* 0x00300000b8b0783b */ /* 0x000eee0000000200 */
[C---:B------:R-:W-:Y:S08]  /*12410*/  HMMA.16816.F32 R8, R160.reuse, R174, R8 ;  /* 0x000000aea008723c */ /* 0x040ff00000001808 */
[C---:B--2---:R-:W-:Y:S08]  /*12420*/  HMMA.16816.F32 R12, R160.reuse, R164, R12 ;  /* 0x000000a4a00c723c */ /* 0x044ff0000000180c */
[----:B------:R-:W-:Y:S01]  /*12430*/  HMMA.16816.F32 R16, R160, R166, R16 ;  /* 0x000000a6a010723c */ /* 0x000fe20000001810 */
[----:B------:R-:W2:Y:S01]  /*12440*/  LDSM.16.M88.4 R160, [R184+0x3800] ;  /* 0x00380000b8a0783b */ /* 0x000ea20000000200 */
[----:B------:R-:W-:Y:S06]  /*12450*/  DEPBAR.LE SB0, 0x0 ;  /* 0x000080000000791a */ /* 0x000fec0000000000 */
[C---:B---3--:R-:W-:Y:S01]  /*12460*/  HMMA.16816.F32 R4, R168.reuse, R176, R4 ;  /* 0x000000b0a804723c */ /* 0x048fe20000001804 */
[----:B------:R-:W-:Y:S07]  /*12470*/  BAR.SYNC.DEFER_BLOCKING 0x0 ;  /* 0x0000000000007b1d */ /* 0x000fee0000010000 */
[C---:B------:R-:W-:Y:S11]  /*12480*/  HMMA.16816.F32 R8, R168.reuse, R178, R8 ;  /* 0x000000b2a808723c */ /* 0x040ff60000001808 */
[----:B------:R-:W-:Y:S05]  /*12490*/  @!UPT UIADD3 URZ, URZ, URZ, URZ ;  /* 0x0000003f3f3ff290 */ /* 0x000fea000fffe03f */
[----:B------:R-:W-:Y:S04]  /*124a0*/  FMUL.FTZ R0, R4, c[0x0][0x320] ;  /* 0x0000c80004007a20 */ /* 0x000fe80000410000 */
[----:B------:R3:W-:Y:S04]  /*124b0*/  MUFU.TANH R164, R0 ;  /* 0x0000000000a47308 */ /* 0x0007e80000002400 */
[----:B------:R-:W-:Y:S01]  /*124c0*/  FMUL.FTZ R4, R11, c[0x0][0x320] ;  /* 0x0000c8000b047a20 */ /* 0x000fe20000410000 */
[C---:B--2---:R-:W-:Y:S05]  /*124d0*/  HMMA.16816.F32 R12, R168.reuse, R160, R12 ;  /* 0x000000a0a80c723c */ /* 0x044fea000000180c */
[----:B------:R2:W-:Y:S03]  /*124e0*/  MUFU.TANH R160, R4 ;  /* 0x0000000400a07308 */ /* 0x0005e60000002400 */
[----:B------:R-:W-:Y:S04]  /*124f0*/  HMMA.16816.F32 R16, R168, R162, R16 ;  /* 0x000000a2a810723c */ /* 0x000fe80000001810 */
[----:B---3--:R-:W-:Y:S01]  /*12500*/  FMUL.FTZ R0, R5, c[0x0][0x320] ;  /* 0x0000c80005007a20 */ /* 0x008fe20000410000 */
[----:B------:R-:W-:Y:S03]  /*12510*/  MOV R5, 0xffffffe0 ;  /* 0xffffffe000057802 */ /* 0x000fe60000000f00 */
[----:B------:R3:W4:Y:S08]  /*12520*/  MUFU.TANH R165, R0 ;  /* 0x0000000000a57308 */ /* 0x0007300000002400 */
[----:B--2---:R-:W-:Y:S04]  /*12530*/  FMUL.FTZ R4, R12, c[0x0][0x320] ;  /* 0x0000c8000c047a20 */ /* 0x004fe80000410000 */
[----:B-1----:R-:W-:Y:S01]  /*12540*/  MUFU.TANH R132, R4 ;  /* 0x0000000400847308 */ /* 0x002fe20000002400 */
[----:B---3--:R-:W-:Y:S09]  /*12550*/  FMUL.FTZ R0, R6, c[0x0][0x320] ;  /* 0x0000c80006007a20 */ /* 0x008ff20000410000 */
[----:B------:R1:W-:Y:S02]  /*12560*/  MUFU.TANH R143, R0 ;  /* 0x00000000008f7308 */ /* 0x0003e40000002400 */
[----:B-1----:R-:W-:Y:S02]  /*12570*/  FMUL.FTZ R0, R7, c[0x0][0x320] ;  /* 0x0000c80007007a20 */ /* 0x002fe40000410000 */
[----:B------:R-:W-:Y:S06]  /*12580*/  FMUL.FTZ R7, R15, c[0x0][0x320] ;  /* 0x0000c8000f077a20 */ /* 0x000fec0000410000 */
[----:B------:R1:W-:Y:S02]  /*12590*/  MUFU.TANH R166, R0 ;  /* 0x0000000000a67308 */ /* 0x0003e40000002400 */
[----:B-1----:R-:W-:Y:S08]  /*125a0*/  FMUL.FTZ R0, R8, c[0x0][0x320] ;  /* 0x0000c80008007a20 */ /* 0x002ff00000410000 */
[----:B------:R1:W2:Y:S02]  /*125b0*/  MUFU.TANH R135, R0 ;  /* 0x0000000000877308 */ /* 0x0002a40000002400 */
[----:B-1----:R-:W-:Y:S08]  /*125c0*/  FMUL.FTZ R0, R9, c[0x0][0x320] ;  /* 0x0000c80009007a20 */ /* 0x002ff00000410000 */
[----:B------:R1:W3:Y:S02]  /*125d0*/  MUFU.TANH R142, R0 ;  /* 0x00000000008e7308 */ /* 0x0002e40000002400 */
[----:B-1----:R-:W-:Y:S08]  /*125e0*/  FMUL.FTZ R0, R10, c[0x0][0x320] ;  /* 0x0000c8000a007a20 */ /* 0x002ff00000410000 */
[----:B------:R1:W-:Y:S02]  /*125f0*/  MUFU.TANH R161, R0 ;  /* 0x0000000000a17308 */ /* 0x0003e40000002400 */
[----:B-1----:R-:W-:Y:S05]  /*12600*/  IADD3 R0, R240, R233, RZ ;  /* 0x000000e9f0007210 */ /* 0x002fea0007ffe0ff */
[----:B------:R-:W-:Y:S05]  /*12610*/  @P2 IMAD.HI.U32 R2, R0, c[0x0][0x2c8], RZ ;  /* 0x0000b20000022a27 */ /* 0x000fea00078e00ff */
[----:B------:R-:W-:Y:S05]  /*12620*/  @P2 SHF.R.U32.HI R0, RZ, c[0x0][0x2cc], R2 ;  /* 0x0000b300ff002a19 */ /* 0x000fea0000011602 */
[----:B------:R-:W1:Y:S08]  /*12630*/  SHFL.IDX PT, R2, R0, RZ, 0x1c1f ;  /* 0x001c1fff00027589 */ /* 0x000e7000000e0000 */
[----:B------:R5:W1:Y:S02]  /*12640*/  SHFL.IDX PT, R4, R0, 0x1, 0x1c1f ;  /* 0x003c1f0000047f89 */ /* 0x000a6400000e0000 */
[----:B-----5:R-:W-:Y:S04]  /*12650*/  FMUL.FTZ R0, R13, c[0x0][0x320] ;  /* 0x0000c8000d007a20 */ /* 0x020fe80000410000 */
[----:B------:R5:W1:Y:S02]  /*12660*/  MUFU.TANH R8, R0 ;  /* 0x0000000000087308 */ /* 0x000a640000002400 */
[----:B-----5:R-:W-:Y:S02]  /*12670*/  IMAD R0, R180, R5, 0x1 ;  /* 0x00000001b4007424 */ /* 0x020fe400078e0205 */
[----:B------:R-:W-:Y:S03]  /*12680*/  FMUL.FTZ R5, R14, c[0x0][0x320] ;  /* 0x0000c8000e057a20 */ /* 0x000fe60000410000 */
[----:B------:R-:W-:Y:S03]  /*12690*/  IADD3 R0, R237, R0, -R217 ;  /* 0x00000000ed007210 */ /* 0x000fe60007ffe8d9 */
[----:B------:R5:W-:Y:S01]  /*126a0*/  MUFU.TANH R133, R5 ;  /* 0x0000000500857308 */ /* 0x000be20000002400 */
[----:B------:R-:W-:Y:S04]  /*126b0*/  IADD3 R0, R0, -R238, RZ ;  /* 0x800000ee00007210 */ /* 0x000fe80007ffe0ff */
[C---:B-1----:R-:W-:Y:S02]  /*126c0*/  IADD3 R2, R0.reuse, R2, RZ ;  /* 0x0000000200027210 */ /* 0x042fe40007ffe0ff */
[----:B------:R-:W-:Y:S01]  /*126d0*/  IADD3 R0, R0, R4, RZ ;  /* 0x0000000400007210 */ /* 0x000fe20007ffe0ff */
[----:B------:R-:W-:Y:S01]  /*126e0*/  FMUL.FTZ R4, R17, c[0x0][0x320] ;  /* 0x0000c80011047a20 */ /* 0x000fe20000410000 */
[C---:B------:R-:W-:Y:S02]  /*126f0*/  ISETP.GT.AND P1, PT, R2.reuse, 0x1, PT ;  /* 0x000000010200780c */ /* 0x040fe40003f24270 */
[C---:B------:R-:W-:Y:S02]  /*12700*/  ISETP.GT.AND P0, PT, R2.reuse, RZ, PT ;  /* 0x000000ff0200720c */ /* 0x040fe40003f04270 */
[----:B----4-:R-:W-:Y:S02]  /*12710*/  FSEL R9, R165, -INF , P1 ;  /* 0xff800000a5097808 */ /* 0x010fe40000800000 */
[----:B------:R-:W-:Y:S02]  /*12720*/  ISETP.GT.AND P1, PT, R2, 0x8, PT ;  /* 0x000000080200780c */ /* 0x000fe40003f24270 */
[----:B------:R-:W-:Y:S02]  /*12730*/  FSEL R11, R164, -INF , P0 ;  /* 0xff800000a40b7808 */ /* 0x000fe40000000000 */
[----:B--2---:R-:W-:Y:S02]  /*12740*/  FSEL R10, R135, -INF , P1 ;  /* 0xff800000870a7808 */ /* 0x004fe40000800000 */
[----:B------:R-:W-:Y:S01]  /*12750*/  ISETP.GT.AND P1, PT, R2, 0x10, PT ;  /* 0x000000100200780c */ /* 0x000fe20003f24270 */
[----:B-----5:R-:W-:Y:S01]  /*12760*/  FMUL.FTZ R5, R16, c[0x0][0x320] ;  /* 0x0000c80010057a20 */ /* 0x020fe20000410000 */
[----:B------:R-:W-:Y:S01]  /*12770*/  ISETP.GT.AND P0, PT, R0, RZ, PT ;  /* 0x000000ff0000720c */ /* 0x000fe20003f04270 */
[----:B------:R1:W2:Y:S01]  /*12780*/  MUFU.TANH R16, R7 ;  /* 0x0000000700107308 */ /* 0x0002a20000002400 */
[----:B------:R-:W-:Y:S02]  /*12790*/  FSEL R168, R132, -INF , P1 ;  /* 0xff80000084a87808 */ /* 0x000fe40000800000 */
[C---:B------:R-:W-:Y:S02]  /*127a0*/  ISETP.GT.AND P1, PT, R2.reuse, 0x18, PT ;  /* 0x000000180200780c */ /* 0x040fe40003f24270 */
[----:B------:R-:W-:Y:S02]  /*127b0*/  FSEL R13, R143, -INF , P0 ;  /* 0xff8000008f0d7808 */ /* 0x000fe40000000000 */
[----:B------:R-:W-:Y:S02]  /*127c0*/  ISETP.GT.AND P0, PT, R2, 0x9, PT ;  /* 0x000000090200780c */ /* 0x000fe40003f04270 */
[----:B------:R-:W-:Y:S01]  /*127d0*/  ISETP.GT.AND P2, PT, R0, 0x11, PT ;  /* 0x000000110000780c */ /* 0x000fe20003f44270 */
[----:B------:R-:W4:Y:S01]  /*127e0*/  MUFU.TANH R6, R5 ;  /* 0x0000000500067308 */ /* 0x000f220000002400 */
[----:B---3--:R-:W-:Y:S02]  /*127f0*/  FSEL R12, R142, -INF , P0 ;  /* 0xff8000008e0c7808 */ /* 0x008fe40000000000 */
[----:B------:R-:W-:Y:S04]  /*12800*/  ISETP.GT.AND P0, PT, R2, 0x11, PT ;  /* 0x000000110200780c */ /* 0x000fe80003f04270 */
[----:B------:R-:W-:Y:S02]  /*12810*/  FSEL R169, R8, -INF , P0 ;  /* 0xff80000008a97808 */ /* 0x000fe40000000000 */
[----:B------:R-:W-:Y:S01]  /*12820*/  ISETP.GT.AND P0, PT, R0, 0x1, PT ;  /* 0x000000010000780c */ /* 0x000fe20003f04270 */
[----:B------:R3:W5:Y:S03]  /*12830*/  MUFU.TANH R5, R4 ;  /* 0x0000000400057308 */ /* 0x0007660000002400 */
[----:B------:R-:W-:Y:S01]  /*12840*/  FSEL R8, R166, -INF , P0 ;  /* 0xff800000a6087808 */ /* 0x000fe20000000000 */
[----:B-1----:R-:W-:Y:S01]  /*12850*/  FMUL.FTZ R7, R18, c[0x0][0x320] ;  /* 0x0000c80012077a20 */ /* 0x002fe20000410000 */
[----:B------:R-:W-:Y:S02]  /*12860*/  ISETP.GT.AND P0, PT, R0, 0x8, PT ;  /* 0x000000080000780c */ /* 0x000fe40003f04270 */
[----:B--2---:R-:W-:Y:S03]  /*12870*/  FSEL R176, R16, -INF , P2 ;  /* 0xff80000010b07808 */ /* 0x004fe60001000000 */
[----:B------:R1:W2:Y:S01]  /*12880*/  MUFU.TANH R15, R7 ;  /* 0x00000007000f7308 */ /* 0x0002a20000002400 */
[----:B----4-:R-:W-:Y:S01]  /*12890*/  FSEL R170, R6, -INF , P1 ;  /* 0xff80000006aa7808 */ /* 0x010fe20000800000 */
[----:B------:R-:W-:Y:S01]  /*128a0*/  FMUL.FTZ R6, R19, c[0x0][0x320] ;  /* 0x0000c80013067a20 */ /* 0x000fe20000410000 */
[----:B------:R-:W-:Y:S07]  /*128b0*/  ISETP.GT.AND P1, PT, R2, 0x19, PT ;  /* 0x000000190200780c */ /* 0x000fee0003f24270 */
[----:B------:R4:W2:Y:S01]  /*128c0*/  MUFU.TANH R14, R6 ;  /* 0x00000006000e7308 */ /* 0x0008a20000002400 */
[----:B---3--:R-:W-:Y:S02]  /*128d0*/  FMNMX.FTZ R4, R11, R3, !PT ;  /* 0x000000030b047209 */ /* 0x008fe40007810000 */
[----:B-----5:R-:W-:Y:S02]  /*128e0*/  FSEL R174, R5, -INF , P1 ;  /* 0xff80000005ae7808 */ /* 0x020fe40000800000 */
[----:B------:R-:W-:Y:S02]  /*128f0*/  FMNMX.FTZ R4, R9, R4, !PT ;  /* 0x0000000409047209 */ /* 0x000fe40007810000 */
[----:B------:R-:W-:Y:S02]  /*12900*/  ISETP.GT.AND P1, PT, R0, 0x9, PT ;  /* 0x000000090000780c */ /* 0x000fe40003f24270 */
[----:B------:R-:W-:Y:S02]  /*12910*/  FMNMX.FTZ R4, R10, R4, !PT ;  /* 0x000000040a047209 */ /* 0x000fe40007810000 */
[----:B-1----:R-:W-:Y:S02]  /*12920*/  FSEL R7, R161, -INF , P0 ;  /* 0xff800000a1077808 */ /* 0x002fe40000000000 */
[----:B------:R-:W-:Y:S02]  /*12930*/  FMNMX.FTZ R4, R12, R4, !PT ;  /* 0x000000040c047209 */ /* 0x000fe40007810000 */
[----:B------:R-:W-:Y:S02]  /*12940*/  ISETP.GT.AND P0, PT, R0, 0x10, PT ;  /* 0x000000100000780c */ /* 0x000fe40003f04270 */
[----:B------:R-:W-:Y:S02]  /*12950*/  FMNMX.FTZ R4, R168, R4, !PT ;  /* 0x00000004a8047209 */ /* 0x000fe40007810000 */
[----:B------:R-:W-:Y:S02]  /*12960*/  FSEL R175, R133, -INF , P0 ;  /* 0xff80000085af7808 */ /* 0x000fe40000000000 */
[----:B------:R-:W-:Y:S02]  /*12970*/  FMNMX.FTZ R2, R169, R4, !PT ;  /* 0x00000004a9027209 */ /* 0x000fe40007810000 */
[----:B------:R-:W-:Y:S02]  /*12980*/  FMNMX.FTZ R4, R13, R134, !PT ;  /* 0x000000860d047209 */ /* 0x000fe40007810000 */
[----:B------:R-:W-:Y:S02]  /*12990*/  FMNMX.FTZ R2, R170, R2, !PT ;  /* 0x00000002aa027209 */ /* 0x000fe40007810000 */
[----:B------:R-:W-:Y:S02]  /*129a0*/  FMNMX.FTZ R4, R8, R4, !PT ;  /* 0x0000000408047209 */ /* 0x000fe40007810000 */
[----:B------:R-:W-:Y:S02]  /*129b0*/  FMNMX.FTZ R2, R174, R2, !PT ;  /* 0x00000002ae027209 */ /* 0x000fe40007810000 */
[----:B----4-:R-:W-:Y:S02]  /*129c0*/  FSEL R6, R160, -INF , P1 ;  /* 0xff800000a0067808 */ /* 0x010fe40000800000 */
[----:B------:R-:W-:Y:S01]  /*129d0*/  FMNMX.FTZ R4, R7, R4, !PT ;  /* 0x0000000407047209 */ /* 0x000fe20007810000 */
[----:B------:R-:W1:Y:S01]  /*129e0*/  SHFL.BFLY PT, R5, R2, 0x2, 0x1f ;  /* 0x0c401f0002057f89 */ /* 0x000e6200000e0000 */
[----:B------:R-:W-:Y:S02]  /*129f0*/  ISETP.GT.AND P1, PT, R0, 0x18, PT ;  /* 0x000000180000780c */ /* 0x000fe40003f24270 */
[----:B------:R-:W-:Y:S02]  /*12a00*/  FMNMX.FTZ R4, R6, R4, !PT ;  /* 0x0000000406047209 */ /* 0x000fe40007810000 */
[----:B--2---:R-:W-:Y:S02]  /*12a10*/  FSEL R177, R15, -INF , P1 ;  /* 0xff8000000fb17808 */ /* 0x004fe40000800000 */
[----:B------:R-:W-:Y:S02]  /*12a20*/  FMNMX.FTZ R4, R175, R4, !PT ;  /* 0x00000004af047209 */ /* 0x000fe40007810000 */
[----:B------:R-:W-:Y:S02]  /*12a30*/  ISETP.GT.AND P0, PT, R0, 0x19, PT ;  /* 0x000000190000780c */ /* 0x000fe40003f04270 */
[----:B------:R-:W-:Y:S02]  /*12a40*/  FMNMX.FTZ R0, R176, R4, !PT ;  /* 0x00000004b0007209 */ /* 0x000fe40007810000 */
[----:B------:R-:W-:Y:S02]  /*12a50*/  FSEL R135, R14, -INF , P0 ;  /* 0xff8000000e877808 */ /* 0x000fe40000000000 */
[----:B------:R-:W-:Y:S02]  /*12a60*/  FMNMX.FTZ R0, R177, R0, !PT ;  /* 0x00000000b1007209 */ /* 0x000fe40007810000 */
[----:B------:R-:W-:Y:S02]  /*12a70*/  ISETP.GT.AND P1, PT, R180, R212, PT ;  /* 0x000000d4b400720c */ /* 0x000fe40003f24270 */
[----:B------:R-:W-:Y:S02]  /*12a80*/  FMNMX.FTZ R0, R135, R0, !PT ;  /* 0x0000000087007209 */ /* 0x000fe40007810000 */
[----:B-1----:R-:W-:Y:S03]  /*12a90*/  FMNMX.FTZ R4, R2, R5, !PT ;  /* 0x0000000502047209 */ /* 0x002fe60007810000 */
[----:B------:R-:W1:Y:S06]  /*12aa0*/  SHFL.BFLY PT, R2, R0, 0x2, 0x1f ;  /* 0x0c401f0000027f89 */ /* 0x000e6c00000e0000 */
[----:B------:R-:W-:Y:S01]  /*12ab0*/  @P1 SHF.R.S32.HI R5, RZ, 0x1f, R204 ;  /* 0x0000001fff051819 */ /* 0x000fe200000114cc */
[----:B------:R-:W-:Y:S01]  /*12ac0*/  @P1 IMAD.WIDE.U32 R14, R204, c[0x0][0x1e0], RZ ;  /* 0x00007800cc0e1a25 */ /* 0x000fe200078e00ff */
[----:B------:R-:W2:Y:S03]  /*12ad0*/  SHFL.BFLY PT, R17, R4, 0x1, 0x1f ;  /* 0x0c201f0004117f89 */ /* 0x000ea600000e0000 */
[----:B------:R-:W-:Y:S01]  /*12ae0*/  @P1 IMAD R16, R5, c[0x0][0x1e0], RZ ;  /* 0x0000780005101a24 */ /* 0x000fe200078e02ff */
[----:B------:R-:W-:Y:S03]  /*12af0*/  @P1 LEA R5, P0, R14, R218, 0x5 ;  /* 0x000000da0e051211 */ /* 0x000fe600078028ff */
[----:B------:R-:W-:Y:S05]  /*12b00*/  @P1 IMAD R16, R204, c[0x0][0x1e4], R16 ;  /* 0x00007900cc101a24 */ /* 0x000fea00078e0210 */
[----:B------:R-:W-:Y:S04]  /*12b10*/  @P1 IADD3 R15, R15, R16, RZ ;  /* 0x000000100f0f1210 */ /* 0x000fe80007ffe0ff */
[----:B------:R-:W-:Y:S02]  /*12b20*/  @P1 LEA.HI.X R15, R14, R222, R15, 0x5, P0 ;  /* 0x000000de0e0f1211 */ /* 0x000fe400000f2c0f */
[----:B-1----:R-:W-:Y:S05]  /*12b30*/  FMNMX.FTZ R0, R0, R2, !PT ;  /* 0x0000000200007209 */ /* 0x002fea0007810000 */
[----:B------:R-:W1:Y:S01]  /*12b40*/  SHFL.BFLY PT, R2, R0, 0x1, 0x1f ;  /* 0x0c201f0000027f89 */ /* 0x000e6200000e0000 */
[----:B--2---:R-:W-:Y:S02]  /*12b50*/  FMNMX.FTZ R133, R4, R17, !PT ;  /* 0x0000001104857209 */ /* 0x004fe40007810000 */
[----:B------:R-:W-:Y:S03]  /*12b60*/  @P1 LEA R4, P0, R5, c[0x0][0x1c8], 0x1 ;  /* 0x0000720005041a11 */ /* 0x000fe600078008ff */
[----:B------:R-:W-:Y:S01]  /*12b70*/  FMUL.FTZ R14, R133, c[0x0][0x2d0] ;  /* 0x0000b400850e7a20 */ /* 0x000fe20000410000 */
[----:B------:R-:W-:Y:S02]  /*12b80*/  @P1 LEA.HI.X R5, R5, c[0x0][0x1cc], R15, 0x1, P0 ;  /* 0x0000730005051a11 */ /* 0x000fe400000f0c0f */
[----:B------:R-:W-:Y:S03]  /*12b90*/  FSETP.NEU.FTZ.AND P0, PT, R133, -INF , PT ;  /* 0xff8000008500780b */ /* 0x000fe60003f1d000 */
[----:B------:R2:W-:Y:S01]  /*12ba0*/  @P1 LDGSTS.E.BYPASS.LTC128B.128 [R203+0xc080], [R4.64], !P3 ;  /* 0x0c08000004cb1fae */ /* 0x0005e2000d901d46 */
[----:B------:R-:W-:Y:S05]  /*12bb0*/  FSEL R142, R14, RZ, P0 ;  /* 0x000000ff0e8e7208 */ /* 0x000fea0000000000 */
[--C-:B------:R-:W-:Y:S02]  /*12bc0*/  FFMA.FTZ R9, R9, c[0x0][0x2d0], -R142.reuse ;  /* 0x0000b40009097a23 */ /* 0x100fe4000001088e */
[----:B------:R2:W-:Y:S01]  /*12bd0*/  @P1 LDGSTS.E.BYPASS.LTC128B.128 [R203+0xd080], [R4.64+0x80], !P6 ;  /* 0x0d08008004cb1fae */ /* 0x0005e2000f101d46 */
[--C-:B------:R-:W-:Y:S01]  /*12be0*/  FFMA.FTZ R11, R11, c[0x0][0x2d0], -R142.reuse ;  /* 0x0000b4000b0b7a23 */ /* 0x100fe2000001088e */
[----:B-1----:R-:W-:Y:S01]  /*12bf0*/  FMNMX.FTZ R132, R0, R2, !PT ;  /* 0x0000000200847209 */ /* 0x002fe20007810000 */
[--C-:B------:R-:W-:Y:S01]  /*12c00*/  FFMA.FTZ R0, R10, c[0x0][0x2d0], -R142.reuse ;  /* 0x0000b4000a007a23 */ /* 0x100fe2000001088e */
[----:B------:R1:W-:Y:S01]  /*12c10*/  MUFU.EX2 R206, R9 ;  /* 0x0000000900ce7308 */ /* 0x0003e20000000800 */
[----:B------:R-:W-:Y:S03]  /*12c20*/  FFMA.FTZ R2, R12, c[0x0][0x2d0], -R142 ;  /* 0x0000b4000c027a23 */ /* 0x000fe6000001088e */
[----:B------:R2:W-:Y:S06]  /*12c30*/  @P1 LDGSTS.E.BYPASS.LTC128B.128 [R203+0xe080], [R4.64+0x100], !P5 ;  /* 0x0e08010004cb1fae */ /* 0x0005ec000e901d46 */
[----:B------:R3:W-:Y:S02]  /*12c40*/  MUFU.EX2 R205, R0 ;  /* 0x0000000000cd7308 */ /* 0x0007e40000000800 */
[----:B------:R2:W-:Y:S08]  /*12c50*/  @P1 LDGSTS.E.BYPASS.LTC128B.128 [R203+0xf080], [R4.64+0x180], !P4 ;  /* 0x0f08018004cb1fae */ /* 0x0005f0000e101d46 */
[----:B------:R-:W4:Y:S01]  /*12c60*/  MUFU.EX2 R183, R2 ;  /* 0x0000000200b77308 */ /* 0x000f220000000800 */
[----:B------:R-:W-:Y:S01]  /*12c70*/  LDSM.16.MT88.4 R164, [R188] ;  /* 0x00000000bca4783b */ /* 0x000fe20000004200 */
[C---:B-1----:R-:W-:Y:S07]  /*12c80*/  FMUL.FTZ R9, R132.reuse, c[0x0][0x2d0] ;  /* 0x0000b40084097a20 */ /* 0x042fee0000410000 */
[----:B------:R-:W0:Y:S01]  /*12c90*/  LDGDEPBAR ;  /* 0x00000000000079af */ /* 0x000e220000000000 */
[----:B------:R-:W1:Y:S01]  /*12ca0*/  MUFU.EX2 R207, R11 ;  /* 0x0000000b00cf7308 */ /* 0x000e620000000800 */
[----:B---3--:R-:W-:Y:S02]  /*12cb0*/  FSEL R0, R133, RZ, P0 ;  /* 0x000000ff85007208 */ /* 0x008fe40000000000 */
[----:B------:R-:W-:Y:S03]  /*12cc0*/  FSETP.NEU.FTZ.AND P0, PT, R132, -INF , PT ;  /* 0xff8000008400780b */ /* 0x000fe60003f1d000 */
[----:B------:R-:W-:Y:S01]  /*12cd0*/  FADD.FTZ R0, -R0, R3 ;  /* 0x0000000300007221 */ /* 0x000fe20000010100 */
[----:B------:R-:W-:Y:S03]  /*12ce0*/  FSEL R143, R9, RZ, P0 ;  /* 0x000000ff098f7208 */ /* 0x000fe60000000000 */
[----:B------:R-:W-:Y:S01]  /*12cf0*/  FMUL.FTZ R0, R0, c[0x0][0x2d0] ;  /* 0x0000b40000007a20 */ /* 0x000fe20000410000 */
[----:B----4-:R-:W-:Y:S01]  /*12d00*/  F2FP.PACK_AB R162, R183, R205 ;  /* 0x000000cdb7a2723e */ /* 0x010fe200000000ff */
[--C-:B------:R-:W-:Y:S02]  /*12d10*/  FFMA.FTZ R2, R13, c[0x0][0x2d0], -R143.reuse ;  /* 0x0000b4000d027a23 */ /* 0x100fe4000001088f */
[----:B------:R-:W2:Y:S01]  /*12d20*/  MUFU.EX2 R3, R0 ;  /* 0x0000000000037308 */ /* 0x000ea20000000800 */
[----:B------:R-:W3:Y:S01]  /*12d30*/  LDSM.16.MT88.4 R12, [R187] ;  /* 0x00000000bb0c783b */ /* 0x000ee20000004200 */
[----:B-1----:R-:W-:Y:S08]  /*12d40*/  F2FP.PACK_AB R160, R206, R207 ;  /* 0x000000cfcea0723e */ /* 0x002ff000000000ff */
[----:B------:R1:W-:Y:S01]  /*12d50*/  MUFU.EX2 R182, R2 ;  /* 0x0000000200b67308 */ /* 0x0003e20000000800 */
[C---:B--2---:R-:W-:Y:S02]  /*12d60*/  FMUL.FTZ R4, R3.reuse, R144 ;  /* 0x0000009003047220 */ /* 0x044fe40000410000 */
[C---:B------:R-:W-:Y:S02]  /*12d70*/  FMUL.FTZ R5, R3.reuse, R145 ;  /* 0x0000009103057220 */ /* 0x040fe40000410000 */
[C---:B------:R-:W-:Y:S02]  /*12d80*/  FMUL.FTZ R9, R3.reuse, R149 ;  /* 0x0000009503097220 */ /* 0x040fe40000410000 */
[C---:B------:R-:W-:Y:S02]  /*12d90*/  FMUL.FTZ R16, R3.reuse, R156 ;  /* 0x0000009c03107220 */ /* 0x040fe40000410000 */
[C---:B------:R-:W-:Y:S02]  /*12da0*/  FMUL.FTZ R17, R3.reuse, R157 ;  /* 0x0000009d03117220 */ /* 0x040fe40000410000 */
[--C-:B-1----:R-:W-:Y:S02]  /*12db0*/  FFMA.FTZ R2, R8, c[0x0][0x2d0], -R143.reuse ;  /* 0x0000b40008027a23 */ /* 0x102fe4000001088f */
        /* <DEDUP_REMOVED lines=30> */
[--C-:B-1----:R-:W-:Y:S02]  /*12fa0*/  FFMA.FTZ R2, R6, c[0x0][0x2d0], -R143.reuse ;  /* 0x0000b40006027a23 */ /* 0x102fe4000001088f */
        /* <DEDUP_REMOVED lines=17> */
[C---:B------:R-:W-:Y:S01]  /*130c0*/  FMUL.FTZ R97, R3.reuse, R97 ;  /* 0x0000006103617220 */ /* 0x040fe20000410000 */
[----:B------:R-:W-:Y:S01]  /*130d0*/  ISETP.GT.AND P0, PT, R180, R210, PT ;  /* 0x000000d2b400720c */ /* 0x000fe20003f04270 */
[----:B------:R-:W-:Y:S01]  /*130e0*/  FADD.FTZ R0, -R2, R134 ;  /* 0x0000008602007221 */ /* 0x000fe20000010100 */
[----:B------:R-:W-:Y:S01]  /*130f0*/  MOV R180, R204 ;  /* 0x000000cc00b47202 */ /* 0x000fe20000000f00 */
[C---:B------:R-:W-:Y:S02]  /*13100*/  FMUL.FTZ R100, R3.reuse, R100 ;  /* 0x0000006403647220 */ /* 0x040fe40000410000 */
        /* <DEDUP_REMOVED lines=16> */
[C---:B-1----:R-:W-:Y:S02]  /*13210*/  FMUL.FTZ R6, R0.reuse, R146 ;  /* 0x0000009200067220 */ /* 0x042fe40000410000 */
[C---:B------:R-:W-:Y:S02]  /*13220*/  FMUL.FTZ R7, R0.reuse, R147 ;  /* 0x0000009300077220 */ /* 0x040fe40000410000 */
[----:B------:R-:W1:Y:S01]  /*13230*/  LDSM.16.MT88.4 R144, [R190] ;  /* 0x00000000be90783b */ /* 0x000e620000004200 */
[C---:B------:R-:W-:Y:S02]  /*13240*/  FMUL.FTZ R10, R0.reuse, R150 ;  /* 0x00000096000a7220 */ /* 0x040fe40000410000 */
[C---:B------:R-:W-:Y:S02]  /*13250*/  FMUL.FTZ R11, R0.reuse, R151 ;  /* 0x00000097000b7220 */ /* 0x040fe40000410000 */
[C---:B---3--:R-:W-:Y:S03]  /*13260*/  HMMA.16816.F32 R4, R160.reuse, R12, R4 ;  /* 0x0000000ca004723c */ /* 0x048fe60000001804 */
[----:B------:R-:W2:Y:S02]  /*13270*/  LDSM.16.MT88.4 R148, [R189] ;  /* 0x00000000bd94783b */ /* 0x000ea40000004200 */
[C---:B------:R-:W-:Y:S02]  /*13280*/  FMUL.FTZ R18, R0.reuse, R158 ;  /* 0x0000009e00127220 */ /* 0x040fe40000410000 */
        /* <DEDUP_REMOVED lines=75> */
[--C-:B---3--:R-:W-:Y:S02]  /*13740*/  FFMA.FTZ R2, R170, c[0x0][0x2d0], -R142.reuse ;  /* 0x0000b400aa027a23 */ /* 0x108fe4000001088e */
[C---:B------:R-:W-:Y:S02]  /*13750*/  FMUL.FTZ R98, R0.reuse, R98 ;  /* 0x0000006200627220 */ /* 0x040fe40000410000 */
[C---:B------:R-:W-:Y:S01]  /*13760*/  HMMA.16816.F32 R80, R160.reuse, R150, R80 ;  /* 0x00000096a050723c */ /* 0x040fe20000001850 */
[----:B------:R2:W-:Y:S01]  /*13770*/  MUFU.EX2 R171, R2 ;  /* 0x0000000200ab7308 */ /* 0x0005e20000000800 */
[----:B------:R-:W3:Y:S02]  /*13780*/  LDSM.16.MT88.4 R148, [R187+0x3000] ;  /* 0x00300000bb94783b */ /* 0x000ee40000004200 */
[C---:B------:R-:W-:Y:S02]  /*13790*/  FMUL.FTZ R99, R0.reuse, R99 ;  /* 0x0000006300637220 */ /* 0x040fe40000410000 */
[C---:B------:R-:W-:Y:S02]  /*137a0*/  FMUL.FTZ R102, R0.reuse, R102 ;  /* 0x0000006600667220 */ /* 0x040fe40000410000 */
[C---:B------:R-:W-:Y:S01]  /*137b0*/  FMUL.FTZ R103, R0.reuse, R103 ;  /* 0x0000006700677220 */ /* 0x040fe20000410000 */
[C---:B-----5:R-:W-:Y:S03]  /*137c0*/  HMMA.16816.F32 R84, R160.reuse, R152, R84 ;  /* 0x00000098a054723c */ /* 0x060fe60000001854 */
[C---:B------:R-:W-:Y:S02]  /*137d0*/  FMUL.FTZ R106, R0.reuse, R106 ;  /* 0x0000006a006a7220 */ /* 0x040fe40000410000 */
[C---:B------:R-:W-:Y:S02]  /*137e0*/  FMUL.FTZ R107, R0.reuse, R107 ;  /* 0x0000006b006b7220 */ /* 0x040fe40000410000 */
[C---:B------:R-:W-:Y:S01]  /*137f0*/  FMUL.FTZ R110, R0.reuse, R110 ;  /* 0x0000006e006e7220 */ /* 0x040fe20000410000 */
[C---:B------:R-:W-:Y:S01]  /*13800*/  HMMA.16816.F32 R88, R160.reuse, R154, R88 ;  /* 0x0000009aa058723c */ /* 0x040fe20000001858 */
[----:B------:R-:W5:Y:S03]  /*13810*/  LDSM.16.MT88.4 R152, [R188+0x3000] ;  /* 0x00300000bc98783b */ /* 0x000f660000004200 */
[C---:B------:R-:W-:Y:S02]  /*13820*/  FMUL.FTZ R111, R0.reuse, R111 ;  /* 0x0000006f006f7220 */ /* 0x040fe40000410000 */
[C---:B------:R-:W-:Y:S02]  /*13830*/  FMUL.FTZ R114, R0.reuse, R114 ;  /* 0x0000007200727220 */ /* 0x040fe40000410000 */
[C---:B-1----:R-:W-:Y:S04]  /*13840*/  HMMA.16816.F32 R92, R160.reuse, R144, R92 ;  /* 0x00000090a05c723c */ /* 0x042fe8000000185c */
[--C-:B--2---:R-:W-:Y:S02]  /*13850*/  FFMA.FTZ R2, R175, c[0x0][0x2d0], -R143.reuse ;  /* 0x0000b400af027a23 */ /* 0x104fe4000001088f */
[C---:B------:R-:W-:Y:S02]  /*13860*/  FMUL.FTZ R115, R0.reuse, R115 ;  /* 0x0000007300737220 */ /* 0x040fe40000410000 */
[C---:B------:R-:W-:Y:S01]  /*13870*/  HMMA.16816.F32 R96, R160.reuse, R146, R96 ;  /* 0x00000092a060723c */ /* 0x040fe20000001860 */
[----:B------:R1:W-:Y:S01]  /*13880*/  MUFU.EX2 R168, R2 ;  /* 0x0000000200a87308 */ /* 0x0003e20000000800 */
[----:B------:R-:W2:Y:S02]  /*13890*/  LDSM.16.MT88.4 R144, [R190+0x3000] ;  /* 0x00300000be90783b */ /* 0x000ea40000004200 */
[C---:B------:R-:W-:Y:S02]  /*138a0*/  FMUL.FTZ R118, R0.reuse, R118 ;  /* 0x0000007600767220 */ /* 0x040fe40000410000 */
[C---:B------:R-:W-:Y:S02]  /*138b0*/  FMUL.FTZ R119, R0.reuse, R119 ;  /* 0x0000007700777220 */ /* 0x040fe40000410000 */
[C---:B------:R-:W-:Y:S01]  /*138c0*/  FMUL.FTZ R122, R0.reuse, R122 ;  /* 0x0000007a007a7220 */ /* 0x040fe20000410000 */
[C---:B---3--:R-:W-:Y:S03]  /*138d0*/  HMMA.16816.F32 R100, R160.reuse, R148, R100 ;  /* 0x00000094a064723c */ /* 0x048fe60000001864 */
[C---:B------:R-:W-:Y:S02]  /*138e0*/  FMUL.FTZ R123, R0.reuse, R123 ;  /* 0x0000007b007b7220 */ /* 0x040fe40000410000 */
[C---:B------:R-:W-:Y:S02]  /*138f0*/  FMUL.FTZ R126, R0.reuse, R126 ;  /* 0x0000007e007e7220 */ /* 0x040fe40000410000 */
[C---:B------:R-:W-:Y:S01]  /*13900*/  FMUL.FTZ R127, R0.reuse, R127 ;  /* 0x0000007f007f7220 */ /* 0x040fe20000410000 */
[C---:B------:R-:W-:Y:S01]  /*13910*/  HMMA.16816.F32 R104, R160.reuse, R150, R104 ;  /* 0x00000096a068723c */ /* 0x040fe20000001868 */
[----:B------:R-:W3:Y:S03]  /*13920*/  LDSM.16.MT88.4 R148, [R189+0x3000] ;  /* 0x00300000bd94783b */ /* 0x000ee60000004200 */
[----:B------:R-:W-:Y:S02]  /*13930*/  FMUL.FTZ R129, R3, R129 ;  /* 0x0000008103817220 */ /* 0x000fe40000410000 */
[----:B------:R-:W-:Y:S02]  /*13940*/  FMUL.FTZ R130, R0, R130 ;  /* 0x0000008200827220 */ /* 0x000fe40000410000 */
[C---:B-----5:R-:W-:Y:S04]  /*13950*/  HMMA.16816.F32 R108, R160.reuse, R152, R108 ;  /* 0x00000098a06c723c */ /* 0x060fe8000000186c */
[--C-:B-1----:R-:W-:Y:S02]  /*13960*/  FFMA.FTZ R2, R176, c[0x0][0x2d0], -R143.reuse ;  /* 0x0000b400b0027a23 */ /* 0x102fe4000001088f */
[----:B------:R-:W-:Y:S02]  /*13970*/  FMUL.FTZ R131, R0, R131 ;  /* 0x0000008300837220 */ /* 0x000fe40000410000 */
[C---:B------:R-:W-:Y:S01]  /*13980*/  HMMA.16816.F32 R112, R160.reuse, R154, R112 ;  /* 0x0000009aa070723c */ /* 0x040fe20000001870 */
[----:B------:R1:W-:Y:S01]  /*13990*/  MUFU.EX2 R169, R2 ;  /* 0x0000000200a97308 */ /* 0x0003e20000000800 */
[----:B------:R-:W5:Y:S02]  /*139a0*/  LDSM.16.MT88.4 R152, [R187+0x800] ;  /* 0x00080000bb98783b */ /* 0x000f640000004200 */
[----:B------:R-:W-:Y:S02]  /*139b0*/  FFMA.FTZ R142, R174, c[0x0][0x2d0], -R142 ;  /* 0x0000b400ae8e7a23 */ /* 0x000fe4000001088e */
[----:B------:R-:W-:Y:S02]  /*139c0*/  FFMA.FTZ R0, R0, R208, R182 ;  /* 0x000000d000007223 */ /* 0x000fe400000100b6 */
[C---:B--2---:R-:W-:Y:S03]  /*139d0*/  HMMA.16816.F32 R116, R160.reuse, R144, R116 ;  /* 0x00000090a074723c */ /* 0x044fe60000001874 */
[----:B------:R-:W2:Y:S01]  /*139e0*/  MUFU.EX2 R170, R142 ;  /* 0x0000008e00aa7308 */ /* 0x000ea20000000800 */
[----:B------:R-:W-:Y:S04]  /*139f0*/  FADD.FTZ R0, R181, R0 ;  /* 0x00000000b5007221 */ /* 0x000fe80000010000 */
[----:B------:R-:W-:Y:S01]  /*13a00*/  FADD.FTZ R0, R179, R0 ;  /* 0x00000000b3007221 */ /* 0x000fe20000010000 */
[C---:B------:R-:W-:Y:S03]  /*13a10*/  HMMA.16816.F32 R120, R160.reuse, R146, R120 ;  /* 0x00000092a078723c */ /* 0x040fe60000001878 */
[----:B------:R-:W-:Y:S05]  /*13a20*/  FADD.FTZ R0, R178, R0 ;  /* 0x00000000b2007221 */ /* 0x000fea0000010000 */
[C---:B---3--:R-:W-:Y:S04]  /*13a30*/  HMMA.16816.F32 R124, R160.reuse, R148, R124 ;  /* 0x00000094a07c723c */ /* 0x048fe8000000187c */
[--C-:B-1----:R-:W-:Y:S02]  /*13a40*/  FFMA.FTZ R2, R177, c[0x0][0x2d0], -R143.reuse ;  /* 0x0000b400b1027a23 */ /* 0x102fe4000001088f */
[----:B------:R-:W-:Y:S02]  /*13a50*/  FFMA.FTZ R143, R135, c[0x0][0x2d0], -R143 ;  /* 0x0000b400878f7a23 */ /* 0x000fe4000001088f */
[----:B------:R-:W-:Y:S01]  /*13a60*/  HMMA.16816.F32 R128, R160, R150, R128 ;  /* 0x00000096a080723c */ /* 0x000fe20000001880 */
[----:B------:R1:W-:Y:S06]  /*13a70*/  MUFU.EX2 R142, R2 ;  /* 0x00000002008e7308 */ /* 0x0003ec0000000800 */
[----:B----4-:R-:W-:Y:S02]  /*13a80*/  F2FP.PACK_AB R160, R172, R173 ;  /* 0x000000adaca0723e */ /* 0x010fe400000000ff */
[----:B--2---:R-:W-:Y:S02]  /*13a90*/  F2FP.PACK_AB R162, R170, R171 ;  /* 0x000000abaaa2723e */ /* 0x004fe400000000ff */
[----:B------:R-:W2:Y:S01]  /*13aa0*/  MUFU.EX2 R134, R143 ;  /* 0x0000008f00867308 */ /* 0x000ea20000000800 */
[----:B------:R-:W-:Y:S01]  /*13ab0*/  F2FP.PACK_AB R161, R169, R168 ;  /* 0x000000a8a9a1723e */ /* 0x000fe200000000ff */
[----:B-1----:R-:W-:Y:S02]  /*13ac0*/  FFMA.FTZ R2, R3, R209, R207 ;  /* 0x000000d103027223 */ /* 0x002fe400000100cf */
[----:B------:R-:W-:Y:S02]  /*13ad0*/  FADD.FTZ R3, R168, R0 ;  /* 0x00000000a8037221 */ /* 0x000fe40000010000 */
[----:B------:R-:W-:Y:S02]  /*13ae0*/  FADD.FTZ R2, R206, R2 ;  /* 0x00000002ce027221 */ /* 0x000fe40000010000 */
[----:B------:R-:W-:Y:S02]  /*13af0*/  FADD.FTZ R3, R169, R3 ;  /* 0x00000003a9037221 */ /* 0x000fe40000010000 */
[----:B------:R-:W-:Y:S01]  /*13b00*/  FADD.FTZ R2, R205, R2 ;  /* 0x00000002cd027221 */ /* 0x000fe20000010000 */
[----:B--2---:R-:W-:Y:S03]  /*13b10*/  F2FP.PACK_AB R163, R134, R142 ;  /* 0x0000008e86a3723e */ /* 0x004fe600000000ff */
[----:B------:R-:W-:Y:S04]  /*13b20*/  FADD.FTZ R2, R183, R2 ;  /* 0x00000002b7027221 */ /* 0x000fe80000010000 */
[----:B------:R-:W-:Y:S01]  /*13b30*/  FADD.FTZ R2, R173, R2 ;  /* 0x00000002ad027221 */ /* 0x000fe20000010000 */
[C---:B-----5:R-:W-:Y:S01]  /*13b40*/  HMMA.16816.F32 R144, R160.reuse, R152, R4 ;  /* 0x00000098a090723c */ /* 0x060fe20000001804 */
[----:B------:R-:W1:Y:S02]  /*13b50*/  LDSM.16.MT88.4 R4, [R189+0x800] ;  /* 0x00080000bd04783b */ /* 0x000e640000004200 */
[----:B------:R-:W-:Y:S04]  /*13b60*/  FADD.FTZ R0, R172, R2 ;  /* 0x00000002ac007221 */ /* 0x000fe80000010000 */
[----:B------:R-:W-:Y:S01]  /*13b70*/  FADD.FTZ R2, R171, R0 ;  /* 0x00000000ab027221 */ /* 0x000fe20000010000 */
[C---:B------:R-:W-:Y:S01]  /*13b80*/  HMMA.16816.F32 R148, R160.reuse, R154, R8 ;  /* 0x0000009aa094723c */ /* 0x040fe20000001808 */
[----:B------:R-:W2:Y:S03]  /*13b90*/  LDSM.16.MT88.4 R8, [R187+0x1800] ;  /* 0x00180000bb08783b */ /* 0x000ea60000004200 */
[----:B------:R-:W-:Y:S01]  /*13ba0*/  FADD.FTZ R0, R142, R3 ;  /* 0x000000038e007221 */ /* 0x000fe20000010000 */
[----:B------:R-:W-:Y:S01]  /*13bb0*/  MOV R3, R133 ;  /* 0x0000008500037202 */ /* 0x000fe20000000f00 */
[----:B------:R-:W-:Y:S02]  /*13bc0*/  FADD.FTZ R209, R170, R2 ;  /* 0x00000002aad17221 */ /* 0x000fe40000010000 */
[C---:B------:R-:W-:Y:S01]  /*13bd0*/  HMMA.16816.F32 R152, R160.reuse, R156, R12 ;  /* 0x0000009ca098723c */ /* 0x040fe2000000180c */
[----:B------:R-:W3:Y:S03]  /*13be0*/  LDSM.16.MT88.4 R12, [R188+0x1800] ;  /* 0x00180000bc0c783b */ /* 0x000ee60000004200 */
[----:B------:R-:W-:Y:S01]  /*13bf0*/  FADD.FTZ R208, R134, R0 ;  /* 0x0000000086d07221 */ /* 0x000fe20000010000 */
[----:B------:R-:W-:Y:S03]  /*13c00*/  MOV R134, R132 ;  /* 0x0000008400867202 */ /* 0x000fe60000000f00 */
        /* <DEDUP_REMOVED lines=34> */
[C---:B------:R-:W-:Y:S08]  /*13e30*/  HMMA.16816.F32 R112, R160.reuse, R10, R112 ;  /* 0x0000000aa070723c */ /* 0x040ff00000001870 */
[C---:B---3--:R-:W-:Y:S08]  /*13e40*/  HMMA.16816.F32 R116, R160.reuse, R12, R116 ;  /* 0x0000000ca074723c */ /* 0x048ff00000001874 */
[C---:B------:R-:W-:Y:S08]  /*13e50*/  HMMA.16816.F32 R120, R160.reuse, R14, R120 ;  /* 0x0000000ea078723c */ /* 0x040ff00000001878 */
[C---:B-1----:R-:W-:Y:S08]  /*13e60*/  HMMA.16816.F32 R124, R160.reuse, R4, R124 ;  /* 0x00000004a07c723c */ /* 0x042ff0000000187c */
[----:B------:R-:W-:Y:S01]  /*13e70*/  HMMA.16816.F32 R128, R160, R6, R128 ;  /* 0x00000006a080723c */ /* 0x000fe20000001880 */
[----:B------:R-:W-:-:S07]  /*13e80*/  @P0 BRA `(.L_x_1104) ;  /* 0xffffdd7000000947 */ /* 0x000fce000383ffff */
.L_x_1103:
[----:B------:R-:W-:-:S13]  /*13e90*/  ISETP.GE.AND P0, PT, R204, R212, PT ;  /* 0x000000d4cc00720c */ /* 0x000fda0003f06270 */
[----:B------:R-:W-:Y:S05]  /*13ea0*/  @!P0 BRA `(.L_x_1105) ;  /* 0x00001f6000008947 */ /* 0x000fea0003800000 */
[----:B------:R-:W-:Y:S02]  /*13eb0*/  MOV R135, R132 ;  /* 0x0000008400877202 */ /* 0x000fe40000000f00 */
[----:B------:R-:W-:Y:S02]  /*13ec0*/  MOV R134, R133 ;  /* 0x0000008500867202 */ /* 0x000fe40000000f00 */
.L_x_1106:
[----:B------:R-:W-:Y:S04]  /*13ed0*/  DEPBAR.LE SB0, 0x0 ;  /* 0x000080000000791a */ /* 0x000fe80000000000 */
[----:B------:R-:W-:Y:S01]  /*13ee0*/  WARPSYNC 0xffffffff ;  /* 0xffffffff00007948 */ /* 0x000fe20003800000 */
[----:B------:R-:W-:Y:S01]  /*13ef0*/  BAR.SYNC.DEFER_BLOCKING 0x0 ;  /* 0x0000000000007b1d */ /* 0x000fe20000010000 */
[----:B------:R-:W-:Y:S01]  /*13f00*/  SHF.R.S32.HI R0, RZ, 0x1f, R204 ;  /* 0x0000001fff007819 */ /* 0x000fe200000114cc */
[----:B------:R-:W-:Y:S01]  /*13f10*/  IMAD.WIDE.U32 R2, R204, c[0x0][0x208], RZ ;  /* 0x00008200cc027a25 */ /* 0x000fe200078e00ff */
[----:B------:R-:W-:Y:S03]  /*13f20*/  LOP3.LUT P2, RZ, R216, 0x1, RZ, 0xc0, !PT ;  /* 0x00000001d8ff7812 */ /* 0x000fe6000784c0ff */
[----:B------:R-:W-:Y:S01]  /*13f30*/  IMAD R12, R0, c[0x0][0x208], RZ ;  /* 0x00008200000c7a24 */ /* 0x000fe200078e02ff */
[----:B------:R-:W-:Y:S03]  /*13f40*/  LEA R0, P0, R2, R220, 0x5 ;  /* 0x000000dc02007211 */ /* 0x000fe600078028ff */
[----:B------:R-:W-:Y:S05]  /*13f50*/  IMAD R12, R204, c[0x0][0x20c], R12 ;  /* 0x00008300cc0c7a24 */ /* 0x000fea00078e020c */
[----:B------:R-:W-:Y:S04]  /*13f60*/  IADD3 R3, R3, R12, RZ ;  /* 0x0000000c03037210 */ /* 0x000fe80007ffe0ff */
[----:B------:R-:W-:Y:S02]  /*13f70*/  LEA.HI.X R3, R2, R223, R3, 0x5, P0 ;  /* 0x000000df02037211 */ /* 0x000fe400000f2c03 */
[C---:B------:R-:W-:Y:S01]  /*13f80*/  LEA R2, P0, R0.reuse, c[0x0][0x1f8], 0x1 ;  /* 0x00007e0000027a11 */ /* 0x040fe200078008ff */
[----:B------:R-:W-:Y:S03]  /*13f90*/  LDSM.16.M88.4 R16, [R191] ;  /* 0x00000000bf10783b */ /* 0x000fe60000000200 */
[----:B------:R-:W-:Y:S02]  /*13fa0*/  LEA.HI.X R3, R0, c[0x0][0x1fc], R3, 0x1, P0 ;  /* 0x00007f0000037a11 */ /* 0x000fe400000f0c03 */
[C---:B------:R-:W-:Y:S02]  /*13fb0*/  ISETP.GT.AND P0, PT, R204.reuse, R212, PT ;  /* 0x000000d4cc00720c */ /* 0x040fe40003f04270 */
[----:B------:R-:W-:Y:S01]  /*13fc0*/  IADD3 R204, R204, -0x1, RZ ;  /* 0xffffffffcccc7810 */ /* 0x000fe20007ffe0ff */
[----:B------:R-:W1:Y:S08]  /*13fd0*/  LDSM.16.M88.4 R8, [R186] ;  /* 0x00000000ba08783b */ /* 0x000e700000000200 */
        /* <DEDUP_REMOVED lines=8> */
[----:B------:R1:W-:Y:S01]  /*14060*/  LDGSTS.E.BYPASS.LTC128B.128 [R215+0x8080], [R2.64], !P2 ;  /* 0x0808000002d77fae */ /* 0x0003e2000d101d46 */
[C---:B------:R-:W-:Y:S07]  /*14070*/  HMMA.16816.F32 R8, R16.reuse, R10, RZ ;  /* 0x0000000a1008723c */ /* 0x040fee00000018ff */
[----:B------:R1:W-:Y:S01]  /*14080*/  LDGSTS.E.BYPASS.LTC128B.128 [R215+0x9080], [R2.64+0x80], !P6 ;  /* 0x0908008002d77fae */ /* 0x0003e2000f101d46 */
[C---:B--2---:R-:W-:Y:S07]  /*14090*/  HMMA.16816.F32 R12, R16.reuse, R160, RZ ;  /* 0x000000a0100c723c */ /* 0x044fee00000018ff */
[----:B------:R1:W-:Y:S01]  /*140a0*/  LDGSTS.E.BYPASS.LTC128B.128 [R215+0xa080], [R2.64+0x100], !P5 ;  /* 0x0a08010002d77fae */ /* 0x0003e2000e901d46 */
[----:B------:R-:W-:Y:S07]  /*140b0*/  HMMA.16816.F32 R16, R16, R162, RZ ;  /* 0x000000a21010723c */ /* 0x000fee00000018ff */
[----:B------:R1:W-:Y:S01]  /*140c0*/  LDGSTS.E.BYPASS.LTC128B.128 [R215+0xb080], [R2.64+0x180], !P4 ;  /* 0x0b08018002d77fae */ /* 0x0003e2000e101d46 */
        /* <DEDUP_REMOVED lines=10> */
[C---:B--2---:R-:W-:Y:S07]  /*14170*/  HMMA.16816.F32 R4, R160.reuse, R176, R4 ;  /* 0x000000b0a004723c */ /* 0x044fee0000001804 */
[----:B------:R-:W2:Y:S01]  /*14180*/  LDSM.16.M88.4 R172, [R184+0x800] ;  /* 0x00080000b8ac783b */ /* 0x000ea20000000200 */
[C---:B------:R-:W-:Y:S07]  /*14190*/  HMMA.16816.F32 R8, R160.reuse, R178, R8 ;  /* 0x000000b2a008723c */ /* 0x040fee0000001808 */
[----:B------:R-:W-:Y:S01]  /*141a0*/  LDSM.16.M88.4 R176, [R186+0x1000] ;  /* 0x00100000bab0783b */ /* 0x000fe20000000200 */
[C---:B---3--:R-:W-:Y:S08]  /*141b0*/  HMMA.16816.F32 R12, R160.reuse, R180, R12 ;  /* 0x000000b4a00c723c */ /* 0x048ff0000000180c */
[----:B------:R-:W-:Y:S01]  /*141c0*/  HMMA.16816.F32 R16, R160, R182, R16 ;  /* 0x000000b6a010723c */ /* 0x000fe20000001810 */
[----:B------:R-:W3:Y:S07]  /*141d0*/  LDSM.16.M88.4 R160, [R191+0x4000] ;  /* 0x00400000bfa0783b */ /* 0x000eee0000000200 */
[C---:B----4-:R-:W-:Y:S01]  /*141e0*/  HMMA.16816.F32 R4, R164.reuse, R168, R4 ;  /* 0x000000a8a404723c */ /* 0x050fe20000001804 */
[----:B------:R-:W4:Y:S07]  /*141f0*/  LDSM.16.M88.4 R180, [R186+0x1800] ;  /* 0x00180000bab4783b */ /* 0x000f2e0000000200 */
[C---:B------:R-:W-:Y:S01]  /*14200*/  HMMA.16816.F32 R8, R164.reuse, R170, R8 ;  /* 0x000000aaa408723c */ /* 0x040fe20000001808 */
[----:B------:R-:W-:Y:S07]  /*14210*/  LDSM.16.M88.4 R168, [R198] ;  /* 0x00000000c6a8783b */ /* 0x000fee0000000200 */
[C---:B--2---:R-:W-:Y:S08]  /*14220*/  HMMA.16816.F32 R12, R164.reuse, R172, R12 ;  /* 0x000000aca40c723c */ /* 0x044ff0000000180c */
[----:B------:R-:W-:Y:S01]  /*14230*/  HMMA.16816.F32 R16, R164, R174, R16 ;  /* 0x000000aea410723c */ /* 0x000fe20000001810 */
[----:B------:R-:W2:Y:S07]  /*14240*/  LDSM.16.M88.4 R164, [R192+0x4000] ;  /* 0x00400000c0a4783b */ /* 0x000eae0000000200 */
[C---:B---3--:R-:W-:Y:S01]  /*14250*/  HMMA.16816.F32 R4, R160.reuse, R176, R4 ;  /* 0x000000b0a004723c */ /* 0x048fe20000001804 */
[----:B------:R-:W3:Y:S07]  /*14260*/  LDSM.16.M88.4 R172, [R197] ;  /* 0x00000000c5ac783b */ /* 0x000eee0000000200 */
[C---:B------:R-:W-:Y:S01]  /*14270*/  HMMA.16816.F32 R8, R160.reuse, R178, R8 ;  /* 0x000000b2a008723c */ /* 0x040fe20000001808 */
[----:B------:R-:W-:Y:S07]  /*14280*/  LDSM.16.M88.4 R176, [R185+0x1000] ;  /* 0x00100000b9b0783b */ /* 0x000fee0000000200 */
[C---:B----4-:R-:W-:Y:S08]  /*14290*/  HMMA.16816.F32 R12, R160.reuse, R180, R12 ;  /* 0x000000b4a00c723c */ /* 0x050ff0000000180c */
[----:B------:R-:W-:Y:S01]  /*142a0*/  HMMA.16816.F32 R16, R160, R182, R16 ;  /* 0x000000b6a010723c */ /* 0x000fe20000001810 */
[----:B------:R-:W4:Y:S07]  /*142b0*/  LDSM.16.M88.4 R160, [R194+0x4000] ;  /* 0x00400000c2a0783b */ /* 0x000f2e0000000200 */
[C---:B--2---:R-:W-:Y:S01]  /*142c0*/  HMMA.16816.F32 R4, R164.reuse, R168, R4 ;  /* 0x000000a8a404723c */ /* 0x044fe20000001804 */
[----:B------:R-:W2:Y:S07]  /*142d0*/  LDSM.16.M88.4 R180, [R185+0x1800] ;  /* 0x00180000b9b4783b */ /* 0x000eae0000000200 */
[C---:B------:R-:W-:Y:S01]  /*142e0*/  HMMA.16816.F32 R8, R164.reuse, R170, R8 ;  /* 0x000000aaa408723c */ /* 0x040fe20000001808 */
[----:B------:R-:W-:Y:S07]  /*142f0*/  LDSM.16.M88.4 R168, [R184+0x1000] ;  /* 0x00100000b8a8783b */ /* 0x000fee0000000200 */
[C---:B---3--:R-:W-:Y:S08]  /*14300*/  HMMA.16816.F32 R12, R164.reuse, R172, R12 ;  /* 0x000000aca40c723c */ /* 0x048ff0000000180c */
[----:B------:R-:W-:Y:S01]  /*14310*/  HMMA.16816.F32 R16, R164, R174, R16 ;  /* 0x000000aea410723c */ /* 0x000fe20000001810 */
[----:B------:R-:W3:Y:S07]  /*14320*/  LDSM.16.M88.4 R164, [R193+0x4000] ;  /* 0x00400000c1a4783b */ /* 0x000eee0000000200 */
[C---:B----4-:R-:W-:Y:S01]  /*14330*/  HMMA.16816.F32 R4, R160.reuse, R176, R4 ;  /* 0x000000b0a004723c */ /* 0x050fe20000001804 */
[----:B------:R-:W4:Y:S07]  /*14340*/  LDSM.16.M88.4 R172, [R184+0x1800] ;  /* 0x00180000b8ac783b */ /* 0x000f2e0000000200 */
[C---:B------:R-:W-:Y:S01]  /*14350*/  HMMA.16816.F32 R8, R160.reuse, R178, R8 ;  /* 0x000000b2a008723c */ /* 0x040fe20000001808 */
[----:B------:R-:W-:Y:S07]  /*14360*/  LDSM.16.M88.4 R176, [R186+0x2000] ;  /* 0x00200000bab0783b */ /* 0x000fee0000000200 */
[C---:B--2---:R-:W-:Y:S08]  /*14370*/  HMMA.16816.F32 R12, R160.reuse, R180, R12 ;  /* 0x000000b4a00c723c */ /* 0x044ff0000000180c */
[----:B------:R-:W-:Y:S01]  /*14380*/  HMMA.16816.F32 R16, R160, R182, R16 ;  /* 0x000000b6a010723c */ /* 0x000fe20000001810 */
[----:B------:R-:W2:Y:S07]  /*14390*/  LDSM.16.M88.4 R160, [R191+0x8000] ;  /* 0x00800000bfa0783b */ /* 0x000eae0000000200 */
[C---:B---3--:R-:W-:Y:S01]  /*143a0*/  HMMA.16816.F32 R4, R164.reuse, R168, R4 ;  /* 0x000000a8a404723c */ /* 0x048fe20000001804 */
[----:B------:R-:W3:Y:S07]  /*143b0*/  LDSM.16.M88.4 R180, [R186+0x2800] ;  /* 0x00280000bab4783b */ /* 0x000eee0000000200 */
[C---:B------:R-:W-:Y:S01]  /*143c0*/  HMMA.16816.F32 R8, R164.reuse, R170, R8 ;  /* 0x000000aaa408723c */ /* 0x040fe20000001808 */
[----:B------:R-:W-:Y:S07]  /*143d0*/  LDSM.16.M88.4 R168, [R200] ;  /* 0x00000000c8a8783b */ /* 0x000fee0000000200 */
[C---:B----4-:R-:W-:Y:S08]  /*143e0*/  HMMA.16816.F32 R12, R164.reuse, R172, R12 ;  /* 0x000000aca40c723c */ /* 0x050ff0000000180c */
[----:B------:R-:W-:Y:S01]  /*143f0*/  HMMA.16816.F32 R16, R164, R174, R16 ;  /* 0x000000aea410723c */ /* 0x000fe20000001810 */
[----:B------:R-:W4:Y:S07]  /*14400*/  LDSM.16.M88.4 R164, [R192+0x8000] ;  /* 0x00800000c0a4783b */ /* 0x000f2e0000000200 */
[C---:B--2---:R-:W-:Y:S01]  /*14410*/  HMMA.16816.F32 R4, R160.reuse, R176, R4 ;  /* 0x000000b0a004723c */ /* 0x044fe20000001804 */
[----:B------:R-:W2:Y:S07]  /*14420*/  LDSM.16.M88.4 R172, [R199] ;  /* 0x00000000c7ac783b */ /* 0x000eae0000000200 */
        /* <DEDUP_REMOVED lines=22> */
[----:B------:R-:W-:Y:S07]  /*14590*/  LDSM.16.M88.4 R168, [R202] ;  /* 0x00000000caa8783b */ /* 0x000fee0000000200 */
[C---:B---3--:R-:W-:Y:S08]  /*145a0*/  HMMA.16816.F32 R12, R164.reuse, R172, R12 ;  /* 0x000000aca40c723c */ /* 0x048ff0000000180c */
[----:B------:R-:W-:Y:S01]  /*145b0*/  HMMA.16816.F32 R16, R164, R174, R16 ;  /* 0x000000aea410723c */ /* 0x000fe20000001810 */
[----:B------:R-:W3:Y:S07]  /*145c0*/  LDSM.16.M88.4 R164, [R192+0xc000] ;  /* 0x00c00000c0a4783b */ /* 0x000eee0000000200 */
[C---:B----4-:R-:W-:Y:S01]  /*145d0*/  HMMA.16816.F32 R4, R160.reuse, R176, R4 ;  /* 0x000000b0a004723c */ /* 0x050fe20000001804 */
[----:B------:R-:W4:Y:S07]  /*145e0*/  LDSM.16.M88.4 R172, [R201] ;  /* 0x00000000c9ac783b */ /* 0x000f2e0000000200 */
[C---:B------:R-:W-:Y:S01]  /*145f0*/  HMMA.16816.F32 R8, R160.reuse, R178, R8 ;  /* 0x000000b2a008723c */ /* 0x040fe20000001808 */
[----:B------:R-:W-:Y:S07]  /*14600*/  LDSM.16.M88.4 R176, [R185+0x3000] ;  /* 0x00300000b9b0783b */ /* 0x000fee0000000200 */
[C---:B--2---:R-:W-:Y:S08]  /*14610*/  HMMA.16816.F32 R12, R160.reuse, R180, R12 ;  /* 0x000000b4a00c723c */ /* 0x044ff0000000180c */
[----:B------:R-:W-:Y:S01]  /*14620*/  HMMA.16816.F32 R16, R160, R182, R16 ;  /* 0x000000b6a010723c */ /* 0x000fe20000001810 */
[----:B------:R-:W2:Y:S07]  /*14630*/  LDSM.16.M88.4 R160, [R194+0xc000] ;  /* 0x00c00000c2a0783b */ /* 0x000eae0000000200 */
[C---:B---3--:R-:W-:Y:S08]  /*14640*/  HMMA.16816.F32 R4, R164.reuse, R168, R4 ;  /* 0x000000a8a404723c */ /* 0x048ff00000001804 */
[C---:B------:R-:W-:Y:S01]  /*14650*/  HMMA.16816.F32 R8, R164.reuse, R170, R8 ;  /* 0x000000aaa408723c */ /* 0x040fe20000001808 */
[----:B------:R-:W-:Y:S07]  /*14660*/  LDSM.16.M88.4 R168, [R193+0xc000] ;  /* 0x00c00000c1a8783b */ /* 0x000fee0000000200 */
[C---:B----4-:R-:W-:Y:S08]  /*14670*/  HMMA.16816.F32 R12, R164.reuse, R172, R12 ;  /* 0x000000aca40c723c */ /* 0x050ff0000000180c */
[----:B------:R-:W-:Y:S01]  /*14680*/  HMMA.16816.F32 R16, R164, R174, R16 ;  /* 0x000000aea410723c */ /* 0x000fe20000001810 */
[----:B------:R-:W3:Y:S07]  /*14690*/  LDSM.16.M88.4 R164, [R185+0x3800] ;  /* 0x00380000b9a4783b */ /* 0x000eee0000000200 */
[C---:B--2---:R-:W-:Y:S01]  /*146a0*/  HMMA.16816.F32 R4, R160.reuse, R176, R4 ;  /* 0x000000b0a004723c */ /* 0x044fe20000001804 */
[----:B------:R-:W2:Y:S07]  /*146b0*/  LDSM.16.M88.4 R172, [R184+0x3000] ;  /* 0x00300000b8ac783b */ /* 0x000eae0000000200 */
[C---:B------:R-:W-:Y:S08]  /*146c0*/  HMMA.16816.F32 R8, R160.reuse, R178, R8 ;  /* 0x000000b2a008723c */ /* 0x040ff00000001808 */
[C---:B---3--:R-:W-:Y:S08]  /*146d0*/  HMMA.16816.F32 R12, R160.reuse, R164, R12 ;  /* 0x000000a4a00c723c */ /* 0x048ff0000000180c */
[----:B------:R-:W-:Y:S01]  /*146e0*/  HMMA.16816.F32 R16, R160, R166, R16 ;  /* 0x000000a6a010723c */ /* 0x000fe20000001810 */
[----:B------:R-:W3:Y:S01]  /*146f0*/  LDSM.16.M88.4 R160, [R184+0x3800] ;  /* 0x00380000b8a0783b */ /* 0x000ee20000000200 */
[----:B------:R-:W-:Y:S06]  /*14700*/  DEPBAR.LE SB0, 0x0 ;  /* 0x000080000000791a */ /* 0x000fec0000000000 */
[C---:B--2---:R-:W-:Y:S01]  /*14710*/  HMMA.16816.F32 R4, R168.reuse, R172, R4 ;  /* 0x000000aca804723c */ /* 0x044fe20000001804 */
[----:B------:R-:W-:Y:S07]  /*14720*/  BAR.SYNC.DEFER_BLOCKING 0x0 ;  /* 0x0000000000007b1d */ /* 0x000fee0000010000 */
[C---:B------:R-:W-:Y:S11]  /*14730*/  HMMA.16816.F32 R8, R168.reuse, R174, R8 ;  /* 0x000000aea808723c */ /* 0x040ff60000001808 */
[----:B------:R-:W-:Y:S05]  /*14740*/  @!UPT UIADD3 URZ, URZ, URZ, URZ ;  /* 0x0000003f3f3ff290 */ /* 0x000fea000fffe03f */
[----:B------:R-:W-:Y:S04]  /*14750*/  FMUL.FTZ R0, R4, c[0x0][0x320] ;  /* 0x0000c80004007a20 */ /* 0x000fe80000410000 */
[----:B------:R2:W-:Y:S01]  /*14760*/  MUFU.TANH R165, R0 ;  /* 0x0000000000a57308 */ /* 0x0005e20000002400 */
[C---:B---3--:R-:W-:Y:S08]  /*14770*/  HMMA.16816.F32 R12, R168.reuse, R160, R12 ;  /* 0x000000a0a80c723c */ /* 0x048ff0000000180c */
[----:B------:R-:W-:Y:S04]  /*14780*/  HMMA.16816.F32 R16, R168, R162, R16 ;  /* 0x000000a2a810723c */ /* 0x000fe80000001810 */
[----:B--2---:R-:W-:Y:S04]  /*14790*/  FMUL.FTZ R0, R5, c[0x0][0x320] ;  /* 0x0000c80005007a20 */ /* 0x004fe80000410000 */
[----:B------:R2:W-:Y:S11]  /*147a0*/  MUFU.TANH R164, R0 ;  /* 0x0000000000a47308 */ /* 0x0005f60000002400 */
[----:B------:R-:W-:Y:S05]  /*147b0*/  @!UPT UIADD3 URZ, URZ, URZ, URZ ;  /* 0x0000003f3f3ff290 */ /* 0x000fea000fffe03f */
[----:B-1----:R-:W-:Y:S04]  /*147c0*/  FMUL.FTZ R2, R18, c[0x0][0x320] ;  /* 0x0000c80012027a20 */ /* 0x002fe80000410000 */
[----:B------:R-:W-:Y:S01]  /*147d0*/  MUFU.TANH R142, R2 ;  /* 0x00000002008e7308 */ /* 0x000fe20000002400 */
[----:B--2---:R-:W-:Y:S09]  /*147e0*/  FMUL.FTZ R0, R6, c[0x0][0x320] ;  /* 0x0000c80006007a20 */ /* 0x004ff20000410000 */
[----:B------:R1:W2:Y:S02]  /*147f0*/  MUFU.TANH R166, R0 ;  /* 0x0000000000a67308 */ /* 0x0002a40000002400 */
[----:B-1----:R-:W-:Y:S01]  /*14800*/  FMUL.FTZ R0, R7, c[0x0][0x320] ;  /* 0x0000c80007007a20 */ /* 0x002fe20000410000 */
[----:B--2---:R-:W-:Y:S07]  /*14810*/  FMNMX.FTZ R3, R166, R135, !PT ;  /* 0x00000087a6037209 */ /* 0x004fee0007810000 */
[----:B------:R1:W2:Y:S02]  /*14820*/  MUFU.TANH R167, R0 ;  /* 0x0000000000a77308 */ /* 0x0002a40000002400 */
[----:B-1----:R-:W-:Y:S01]  /*14830*/  FMUL.FTZ R0, R8, c[0x0][0x320] ;  /* 0x0000c80008007a20 */ /* 0x002fe20000410000 */
[----:B--2---:R-:W-:Y:S07]  /*14840*/  FMNMX.FTZ R3, R167, R3, !PT ;  /* 0x00000003a7037209 */ /* 0x004fee0007810000 */
[----:B------:R1:W2:Y:S02]  /*14850*/  MUFU.TANH R6, R0 ;  /* 0x0000000000067308 */ /* 0x0002a40000002400 */
[----:B-1----:R-:W-:Y:S08]  /*14860*/  FMUL.FTZ R0, R9, c[0x0][0x320] ;  /* 0x0000c80009007a20 */ /* 0x002ff00000410000 */
[----:B------:R1:W3:Y:S02]  /*14870*/  MUFU.TANH R7, R0 ;  /* 0x0000000000077308 */ /* 0x0002e40000002400 */
[----:B-1----:R-:W-:Y:S08]  /*14880*/  FMUL.FTZ R0, R10, c[0x0][0x320] ;  /* 0x0000c8000a007a20 */ /* 0x002ff00000410000 */
[----:B------:R1:W4:Y:S02]  /*14890*/  MUFU.TANH R8, R0 ;  /* 0x0000000000087308 */ /* 0x0003240000002400 */
[----:B-1----:R-:W-:Y:S08]  /*148a0*/  FMUL.FTZ R0, R11, c[0x0][0x320] ;  /* 0x0000c8000b007a20 */ /* 0x002ff00000410000 */
[----:B------:R1:W-:Y:S02]  /*148b0*/  MUFU.TANH R9, R0 ;  /* 0x0000000000097308 */ /* 0x0003e40000002400 */
[----:B-1----:R-:W-:Y:S08]  /*148c0*/  FMUL.FTZ R0, R12, c[0x0][0x320] ;  /* 0x0000c8000c007a20 */ /* 0x002ff00000410000 */
[----:B------:R1:W5:Y:S02]  /*148d0*/  MUFU.TANH R168, R0 ;  /* 0x0000000000a87308 */ /* 0x0003640000002400 */
[----:B-1----:R-:W-:Y:S08]  /*148e0*/  FMUL.FTZ R0, R13, c[0x0][0x320] ;  /* 0x0000c8000d007a20 */ /* 0x002ff00000410000 */
[----:B------:R1:W1:Y:S02]  /*148f0*/  MUFU.TANH R169, R0 ;  /* 0x0000000000a97308 */ /* 0x0002640000002400 */
[----:B-1----:R-:W-:Y:S08]  /*14900*/  FMUL.FTZ R0, R14, c[0x0][0x320] ;  /* 0x0000c8000e007a20 */ /* 0x002ff00000410000 */
[----:B------:R1:W1:Y:S02]  /*14910*/  MUFU.TANH R170, R0 ;  /* 0x0000000000aa7308 */ /* 0x0002640000002400 */
[----:B-1----:R-:W-:Y:S08]  /*14920*/  FMUL.FTZ R0, R15, c[0x0][0x320] ;  /* 0x0000c8000f007a20 */ /* 0x002ff00000410000 */
[----:B------:R1:W-:Y:S02]  /*14930*/  MUFU.TANH R171, R0 ;  /* 0x0000000000ab7308 */ /* 0x0003e40000002400 */
[----:B-1----:R-:W-:Y:S08]  /*14940*/  FMUL.FTZ R0, R16, c[0x0][0x320] ;  /* 0x0000c80010007a20 */ /* 0x002ff00000410000 */
[----:B------:R1:W1:Y:S02]  /*14950*/  MUFU.TANH R174, R0 ;  /* 0x0000000000ae7308 */ /* 0x0002640000002400 */
[----:B-1----:R-:W-:Y:S08]  /*14960*/  FMUL.FTZ R0, R17, c[0x0][0x320] ;  /* 0x0000c80011007a20 */ /* 0x002ff00000410000 */
[----:B------:R1:W1:Y:S02]  /*14970*/  MUFU.TANH R177, R0 ;  /* 0x0000000000b17308 */ /* 0x0002640000002400 */
[----:B-1----:R-:W-:Y:S04]  /*14980*/  FMNMX.FTZ R0, R165, R134, !PT ;  /* 0x00000086a5007209 */ /* 0x002fe80007810000 */
[----:B------:R-:W-:Y:S01]  /*14990*/  FMNMX.FTZ R2, R164, R0, !PT ;  /* 0x00000000a4027209 */ /* 0x000fe20007810000 */
[----:B------:R-:W-:Y:S03]  /*149a0*/  FMUL.FTZ R0, R19, c[0x0][0x320] ;  /* 0x0000c80013007a20 */ /* 0x000fe60000410000 */
[----:B--2---:R-:W-:Y:S01]  /*149b0*/  FMNMX.FTZ R2, R6, R2, !PT ;  /* 0x0000000206027209 */ /* 0x004fe20007810000 */
[----:B------:R3:W1:Y:S03]  /*149c0*/  MUFU.TANH R143, R0 ;  /* 0x00000000008f7308 */ /* 0x0006660000002400 */
[----:B---3--:R-:W-:Y:S02]  /*149d0*/  FMNMX.FTZ R0, R7, R2, !PT ;  /* 0x0000000207007209 */ /* 0x008fe40007810000 */
[----:B----4-:R-:W-:Y:S02]  /*149e0*/  FMNMX.FTZ R2, R8, R3, !PT ;  /* 0x0000000308027209 */ /* 0x010fe40007810000 */
[----:B-----5:R-:W-:Y:S02]  /*149f0*/  FMNMX.FTZ R0, R168, R0, !PT ;  /* 0x00000000a8007209 */ /* 0x020fe40007810000 */
[----:B------:R-:W-:Y:S02]  /*14a00*/  FMNMX.FTZ R2, R9, R2, !PT ;  /* 0x0000000209027209 */ /* 0x000fe40007810000 */
[----:B------:R-:W-:Y:S02]  /*14a10*/  FMNMX.FTZ R0, R169, R0, !PT ;  /* 0x00000000a9007209 */ /* 0x000fe40007810000 */
[----:B------:R-:W-:Y:S02]  /*14a20*/  FMNMX.FTZ R2, R170, R2, !PT ;  /* 0x00000002aa027209 */ /* 0x000fe40007810000 */
[----:B------:R-:W-:Y:S02]  /*14a30*/  FMNMX.FTZ R3, R174, R0, !PT ;  /* 0x00000000ae037209 */ /* 0x000fe40007810000 */
[----:B------:R-:W-:Y:S02]  /*14a40*/  FMNMX.FTZ R0, R171, R2, !PT ;  /* 0x00000002ab007209 */ /* 0x000fe40007810000 */
[----:B------:R-:W-:Y:S02]  /*14a50*/  FMNMX.FTZ R3, R177, R3, !PT ;  /* 0x00000003b1037209 */ /* 0x000fe40007810000 */
[----:B------:R-:W-:Y:S03]  /*14a60*/  FMNMX.FTZ R0, R142, R0, !PT ;  /* 0x000000008e007209 */ /* 0x000fe60007810000 */
[----:B------:R-:W2:Y:S01]  /*14a70*/  SHFL.BFLY PT, R4, R3, 0x2, 0x1f ;  /* 0x0c401f0003047f89 */ /* 0x000ea200000e0000 */
[----:B-1----:R-:W-:Y:S07]  /*14a80*/  FMNMX.FTZ R0, R143, R0, !PT ;  /* 0x000000008f007209 */ /* 0x002fee0007810000 */
[----:B------:R-:W1:Y:S01]  /*14a90*/  SHFL.BFLY PT, R2, R0, 0x2, 0x1f ;  /* 0x0c401f0000027f89 */ /* 0x000e6200000e0000 */
[----:B--2---:R-:W-:Y:S07]  /*14aa0*/  FMNMX.FTZ R4, R3, R4, !PT ;  /* 0x0000000403047209 */ /* 0x004fee0007810000 */
[----:B------:R-:W2:Y:S01]  /*14ab0*/  SHFL.BFLY PT, R5, R4, 0x1, 0x1f ;  /* 0x0c201f0004057f89 */ /* 0x000ea200000e0000 */
[----:B-1----:R-:W-:Y:S07]  /*14ac0*/  FMNMX.FTZ R0, R0, R2, !PT ;  /* 0x0000000200007209 */ /* 0x002fee0007810000 */
[----:B------:R-:W1:Y:S01]  /*14ad0*/  SHFL.BFLY PT, R3, R0, 0x1, 0x1f ;  /* 0x0c201f0000037f89 */ /* 0x000e6200000e0000 */
[----:B--2---:R-:W-:Y:S05]  /*14ae0*/  FMNMX.FTZ R133, R4, R5, !PT ;  /* 0x0000000504857209 */ /* 0x004fea0007810000 */
[C---:B------:R-:W-:Y:S01]  /*14af0*/  FADD.FTZ R2, -R133.reuse, R134 ;  /* 0x0000008685027221 */ /* 0x040fe20000010100 */
[----:B-1----:R-:W-:Y:S03]  /*14b00*/  FMNMX.FTZ R132, R0, R3, !PT ;  /* 0x0000000300847209 */ /* 0x002fe60007810000 */
[----:B------:R-:W-:Y:S04]  /*14b10*/  FMUL.FTZ R0, R2, c[0x0][0x2d0] ;  /* 0x0000b40002007a20 */ /* 0x000fe80000410000 */
[----:B------:R1:W2:Y:S02]  /*14b20*/  MUFU.EX2 R2, R0 ;  /* 0x0000000000027308 */ /* 0x0002a40000000800 */
[----:B-1----:R-:W-:Y:S02]  /*14b30*/  FADD.FTZ R0, -R132, R135 ;  /* 0x0000008784007221 */ /* 0x002fe40000010100 */
[----:B------:R-:W-:Y:S02]  /*14b40*/  FMUL.FTZ R135, R133, c[0x0][0x2d0] ;  /* 0x0000b40085877a20 */ /* 0x000fe40000410000 */
[----:B------:R-:W-:Y:S02]  /*14b50*/  FMUL.FTZ R0, R0, c[0x0][0x2d0] ;  /* 0x0000b40000007a20 */ /* 0x000fe40000410000 */
[--C-:B------:R-:W-:Y:S02]  /*14b60*/  FFMA.FTZ R3, R165, c[0x0][0x2d0], -R135.reuse ;  /* 0x0000b400a5037a23 */ /* 0x100fe40000010887 */
[--C-:B------:R-:W-:Y:S02]  /*14b70*/  FFMA.FTZ R4, R6, c[0x0][0x2d0], -R135.reuse ;  /* 0x0000b40006047a23 */ /* 0x100fe40000010887 */
[----:B------:R1:W-:Y:S01]  /*14b80*/  MUFU.EX2 R206, R3 ;  /* 0x0000000300ce7308 */ /* 0x0003e20000000800 */
[--C-:B------:R-:W-:Y:S02]  /*14b90*/  FFMA.FTZ R7, R7, c[0x0][0x2d0], -R135.reuse ;  /* 0x0000b40007077a23 */ /* 0x100fe40000010887 */
[C---:B--2---:R-:W-:Y:S02]  /*14ba0*/  FMUL.FTZ R16, R2.reuse, R156 ;  /* 0x0000009c02107220 */ /* 0x044fe40000410000 */
[----:B------:R-:W-:Y:S02]  /*14bb0*/  FMUL.FTZ R17, R2, R157 ;  /* 0x0000009d02117220 */ /* 0x000fe40000410000 */
[--C-:B------:R-:W-:Y:S02]  /*14bc0*/  FFMA.FTZ R134, R168, c[0x0][0x2d0], -R135.reuse ;  /* 0x0000b400a8867a23 */ /* 0x100fe40000010887 */
[C---:B------:R-:W-:Y:S01]  /*14bd0*/  FMUL.FTZ R20, R2.reuse, R20 ;  /* 0x0000001402147220 */ /* 0x040fe20000410000 */
[----:B------:R2:W-:Y:S01]  /*14be0*/  MUFU.EX2 R183, R4 ;  /* 0x0000000400b77308 */ /* 0x0005e20000000800 */
[C---:B------:R-:W-:Y:S02]  /*14bf0*/  FMUL.FTZ R21, R2.reuse, R21 ;  /* 0x0000001502157220 */ /* 0x040fe40000410000 */
[C---:B------:R-:W-:Y:S02]  /*14c00*/  FMUL.FTZ R24, R2.reuse, R24 ;  /* 0x0000001802187220 */ /* 0x040fe40000410000 */
[C---:B------:R-:W-:Y:S02]  /*14c10*/  FMUL.FTZ R25, R2.reuse, R25 ;  /* 0x0000001902197220 */ /* 0x040fe40000410000 */
[C---:B------:R-:W-:Y:S02]  /*14c20*/  FMUL.FTZ R28, R2.reuse, R28 ;  /* 0x0000001c021c7220 */ /* 0x040fe40000410000 */
[C---:B------:R-:W-:Y:S01]  /*14c30*/  FMUL.FTZ R29, R2.reuse, R29 ;  /* 0x0000001d021d7220 */ /* 0x040fe20000410000 */
[----:B------:R-:W-:Y:S01]  /*14c40*/  MUFU.EX2 R182, R7 ;  /* 0x0000000700b67308 */ /* 0x000fe20000000800 */
[C---:B------:R-:W-:Y:S02]  /*14c50*/  FMUL.FTZ R32, R2.reuse, R32 ;  /* 0x0000002002207220 */ /* 0x040fe40000410000 */
[----:B------:R-:W-:Y:S02]  /*14c60*/  FMUL.FTZ R33, R2, R33 ;  /* 0x0000002102217220 */ /* 0x000fe40000410000 */
[----:B-1----:R-:W-:Y:S02]  /*14c70*/  FFMA.FTZ R3, R164, c[0x0][0x2d0], -R135 ;  /* 0x0000b400a4037a23 */ /* 0x002fe40000010887 */
[C---:B------:R-:W-:Y:S02]  /*14c80*/  FMUL.FTZ R36, R2.reuse, R36 ;  /* 0x0000002402247220 */ /* 0x040fe40000410000 */
[C---:B------:R-:W-:Y:S01]  /*14c90*/  FMUL.FTZ R37, R2.reuse, R37 ;  /* 0x0000002502257220 */ /* 0x040fe20000410000 */
[----:B------:R1:W-:Y:S01]  /*14ca0*/  MUFU.EX2 R205, R3 ;  /* 0x0000000300cd7308 */ /* 0x0003e20000000800 */
[C---:B------:R-:W-:Y:S02]  /*14cb0*/  FMUL.FTZ R40, R2.reuse, R40 ;  /* 0x0000002802287220 */ /* 0x040fe40000410000 */
[----:B------:R-:W-:Y:S02]  /*14cc0*/  FMUL.FTZ R41, R2, R41 ;  /* 0x0000002902297220 */ /* 0x000fe40000410000 */
[----:B--2---:R-:W-:Y:S04]  /*14cd0*/  @P0 IMAD.WIDE.U32 R4, R204, c[0x0][0x1e0], RZ ;  /* 0x00007800cc040a25 */ /* 0x004fe800078e00ff */
[----:B------:R-:W-:Y:S01]  /*14ce0*/  FMUL.FTZ R44, R2, R44 ;  /* 0x0000002c022c7220 */ /* 0x000fe20000410000 */
[----:B------:R-:W-:Y:S01]  /*14cf0*/  @P0 LEA R6, P1, R4, R218, 0x5 ;  /* 0x000000da04060211 */ /* 0x000fe200078228ff */
[----:B------:R-:W2:Y:S01]  /*14d00*/  MUFU.EX2 R0, R0 ;  /* 0x0000000000007308 */ /* 0x000ea20000000800 */
[C---:B------:R-:W-:Y:S02]  /*14d10*/  FMUL.FTZ R45, R2.reuse, R45 ;  /* 0x0000002d022d7220 */ /* 0x040fe40000410000 */
[C---:B------:R-:W-:Y:S02]  /*14d20*/  FMUL.FTZ R48, R2.reuse, R48 ;  /* 0x0000003002307220 */ /* 0x040fe40000410000 */
[C---:B------:R-:W-:Y:S02]  /*14d30*/  FMUL.FTZ R49, R2.reuse, R49 ;  /* 0x0000003102317220 */ /* 0x040fe40000410000 */
[C---:B------:R-:W-:Y:S02]  /*14d40*/  FMUL.FTZ R52, R2.reuse, R52 ;  /* 0x0000003402347220 */ /* 0x040fe40000410000 */
[C---:B------:R-:W-:Y:S01]  /*14d50*/  FMUL.FTZ R53, R2.reuse, R53 ;  /* 0x0000003502357220 */ /* 0x040fe20000410000 */
[----:B------:R3:W-:Y:S01]  /*14d60*/  MUFU.EX2 R181, R134 ;  /* 0x0000008600b57308 */ /* 0x0007e20000000800 */
[C---:B------:R-:W-:Y:S01]  /*14d70*/  FMUL.FTZ R56, R2.reuse, R56 ;  /* 0x0000003802387220 */ /* 0x040fe20000410000 */
[----:B-1----:R-:W-:Y:S01]  /*14d80*/  @P0 SHF.R.S32.HI R3, RZ, 0x1f, R204 ;  /* 0x0000001fff030819 */ /* 0x002fe200000114cc */
[C---:B------:R-:W-:Y:S02]  /*14d90*/  FMUL.FTZ R57, R2.reuse, R57 ;  /* 0x0000003902397220 */ /* 0x040fe40000410000 */
[C---:B------:R-:W-:Y:S02]  /*14da0*/  FMUL.FTZ R60, R2.reuse, R60 ;  /* 0x0000003c023c7220 */ /* 0x040fe40000410000 */
[----:B------:R-:W-:Y:S02]  /*14db0*/  @P0 IMAD R3, R3, c[0x0][0x1e0], RZ ;  /* 0x0000780003030a24 */ /* 0x000fe400078e02ff */
[----:B------:R-:W-:Y:S02]  /*14dc0*/  FMUL.FTZ R61, R2, R61 ;  /* 0x0000003d023d7220 */ /* 0x000fe40000410000 */
[----:B------:R-:W-:Y:S02]  /*14dd0*/  @P0 IMAD R3, R204, c[0x0][0x1e4], R3 ;  /* 0x00007900cc030a24 */ /* 0x000fe400078e0203 */
[C---:B--2---:R-:W-:Y:S02]  /*14de0*/  FMUL.FTZ R10, R0.reuse, R150 ;  /* 0x00000096000a7220 */ /* 0x044fe40000410000 */
[----:B------:R-:W-:Y:S01]  /*14df0*/  FMUL.FTZ R11, R0, R151 ;  /* 0x00000097000b7220 */ /* 0x000fe20000410000 */
[----:B------:R-:W-:Y:S01]  /*14e00*/  @P0 IADD3 R5, R5, R3, RZ ;  /* 0x0000000305050210 */ /* 0x000fe20007ffe0ff */
[----:B------:R-:W-:Y:S02]  /*14e10*/  FMUL.FTZ R3, R132, c[0x0][0x2d0] ;  /* 0x0000b40084037a20 */ /* 0x000fe40000410000 */
[----:B------:R-:W-:Y:S01]  /*14e20*/  FMUL.FTZ R18, R0, R158 ;  /* 0x0000009e00127220 */ /* 0x000fe20000410000 */
[----:B------:R-:W-:Y:S01]  /*14e30*/  @P0 LEA.HI.X R5, R4, R222, R5, 0x5, P1 ;  /* 0x000000de04050211 */ /* 0x000fe200008f2c05 */
[----:B------:R-:W-:Y:S01]  /*14e40*/  FFMA.FTZ R7, R166, c[0x0][0x2d0], -R3 ;  /* 0x0000b400a6077a23 */ /* 0x000fe20000010803 */
[----:B------:R-:W-:Y:S01]  /*14e50*/  @P0 LEA R4, P1, R6, c[0x0][0x1c8], 0x1 ;  /* 0x0000720006040a11 */ /* 0x000fe200078208ff */
[----:B------:R-:W-:Y:S02]  /*14e60*/  FMUL.FTZ R19, R0, R159 ;  /* 0x0000009f00137220 */ /* 0x000fe40000410000 */
[----:B------:R1:W-:Y:S01]  /*14e70*/  MUFU.EX2 R179, R7 ;  /* 0x0000000700b37308 */ /* 0x0003e20000000800 */
[----:B------:R-:W-:Y:S01]  /*14e80*/  @P0 LEA.HI.X R5, R6, c[0x0][0x1cc], R5, 0x1, P1 ;  /* 0x0000730006050a11 */ /* 0x000fe200008f0c05 */
[----:B------:R-:W-:Y:S02]  /*14e90*/  FFMA.FTZ R6, R167, c[0x0][0x2d0], -R3 ;  /* 0x0000b400a7067a23 */ /* 0x000fe40000010803 */
[----:B---3--:R-:W-:Y:S02]  /*14ea0*/  FFMA.FTZ R134, R169, c[0x0][0x2d0], -R135 ;  /* 0x0000b400a9867a23 */ /* 0x008fe40000010887 */
[----:B------:R2:W-:Y:S01]  /*14eb0*/  @P0 LDGSTS.E.BYPASS.LTC128B.128 [R203+0xc080], [R4.64], !P2 ;  /* 0x0c08000004cb0fae */ /* 0x0005e2000d101d46 */
[C---:B------:R-:W-:Y:S02]  /*14ec0*/  FMUL.FTZ R22, R0.reuse, R22 ;  /* 0x0000001600167220 */ /* 0x040fe40000410000 */
[C---:B------:R-:W-:Y:S01]  /*14ed0*/  FMUL.FTZ R23, R0.reuse, R23 ;  /* 0x0000001700177220 */ /* 0x040fe20000410000 */
[----:B------:R3:W4:Y:S01]  /*14ee0*/  MUFU.EX2 R178, R6 ;  /* 0x0000000600b27308 */ /* 0x0007220000000800 */
[C---:B------:R-:W-:Y:S02]  /*14ef0*/  FMUL.FTZ R26, R0.reuse, R26 ;  /* 0x0000001a001a7220 */ /* 0x040fe40000410000 */
[C---:B------:R-:W-:Y:S01]  /*14f00*/  FMUL.FTZ R27, R0.reuse, R27 ;  /* 0x0000001b001b7220 */ /* 0x040fe20000410000 */
[----:B------:R2:W-:Y:S01]  /*14f10*/  @P0 LDGSTS.E.BYPASS.LTC128B.128 [R203+0xd080], [R4.64+0x80], !P6 ;  /* 0x0d08008004cb0fae */ /* 0x0005e2000f101d46 */
[C---:B------:R-:W-:Y:S02]  /*14f20*/  FMUL.FTZ R30, R0.reuse, R30 ;  /* 0x0000001e001e7220 */ /* 0x040fe40000410000 */
[C---:B------:R-:W-:Y:S02]  /*14f30*/  FMUL.FTZ R31, R0.reuse, R31 ;  /* 0x0000001f001f7220 */ /* 0x040fe40000410000 */
[C---:B------:R-:W-:Y:S01]  /*14f40*/  FMUL.FTZ R34, R0.reuse, R34 ;  /* 0x0000002200227220 */ /* 0x040fe20000410000 */
[----:B------:R5:W-:Y:S01]  /*14f50*/  MUFU.EX2 R180, R134 ;  /* 0x0000008600b47308 */ /* 0x000be20000000800 */
[C---:B------:R-:W-:Y:S01]  /*14f60*/  FMUL.FTZ R35, R0.reuse, R35 ;  /* 0x0000002300237220 */ /* 0x040fe20000410000 */
[----:B------:R2:W-:Y:S01]  /*14f70*/  @P0 LDGSTS.E.BYPASS.LTC128B.128 [R203+0xe080], [R4.64+0x100], !P5 ;  /* 0x0e08010004cb0fae */ /* 0x0005e2000e901d46 */
[C---:B------:R-:W-:Y:S02]  /*14f80*/  FMUL.FTZ R38, R0.reuse, R38 ;  /* 0x0000002600267220 */ /* 0x040fe40000410000 */
[C---:B-1----:R-:W-:Y:S02]  /*14f90*/  FMUL.FTZ R7, R0.reuse, R147 ;  /* 0x0000009300077220 */ /* 0x042fe40000410000 */
[C---:B------:R-:W-:Y:S02]  /*14fa0*/  FMUL.FTZ R39, R0.reuse, R39 ;  /* 0x0000002700277220 */ /* 0x040fe40000410000 */
[C---:B------:R-:W-:Y:S01]  /*14fb0*/  FMUL.FTZ R42, R0.reuse, R42 ;  /* 0x0000002a002a7220 */ /* 0x040fe20000410000 */
[----:B------:R2:W-:Y:S01]  /*14fc0*/  @P0 LDGSTS.E.BYPASS.LTC128B.128 [R203+0xf080], [R4.64+0x180], !P4 ;  /* 0x0f08018004cb0fae */ /* 0x0005e2000e101d46 */
[C---:B------:R-:W-:Y:S02]  /*14fd0*/  FMUL.FTZ R43, R0.reuse, R43 ;  /* 0x0000002b002b7220 */ /* 0x040fe40000410000 */
[----:B------:R-:W-:Y:S02]  /*14fe0*/  FMUL.FTZ R46, R0, R46 ;  /* 0x0000002e002e7220 */ /* 0x000fe40000410000 */
[--C-:B---3--:R-:W-:Y:S02]  /*14ff0*/  FFMA.FTZ R6, R8, c[0x0][0x2d0], -R3.reuse ;  /* 0x0000b40008067a23 */ /* 0x108fe40000010803 */
[----:B------:R-:W-:Y:S01]  /*15000*/  FMUL.FTZ R8, R2, R148 ;  /* 0x0000009402087220 */ /* 0x000fe20000410000 */
[----:B------:R-:W1:Y:S01]  /*15010*/  LDSM.16.MT88.4 R12, [R187] ;  /* 0x00000000bb0c783b */ /* 0x000e620000004200 */
[----:B------:R3:W-:Y:S01]  /*15020*/  MUFU.EX2 R176, R6 ;  /* 0x0000000600b07308 */ /* 0x0007e20000000800 */
[C---:B------:R-:W-:Y:S02]  /*15030*/  FMUL.FTZ R47, R0.reuse, R47 ;  /* 0x0000002f002f7220 */ /* 0x040fe40000410000 */
[----:B------:R-:W-:Y:S02]  /*15040*/  FMUL.FTZ R50, R0, R50 ;  /* 0x0000003200327220 */ /* 0x000fe40000410000 */
[--C-:B-----5:R-:W-:Y:S02]  /*15050*/  FFMA.FTZ R134, R170, c[0x0][0x2d0], -R3.reuse ;  /* 0x0000b400aa867a23 */ /* 0x120fe40000010803 */
[----:B------:R-:W5:Y:S01]  /*15060*/  LDSM.16.MT88.4 R160, [R188] ;  /* 0x00000000bca0783b */ /* 0x000f620000004200 */
[C---:B------:R-:W-:Y:S02]  /*15070*/  FMUL.FTZ R51, R0.reuse, R51 ;  /* 0x0000003300337220 */ /* 0x040fe40000410000 */
[C---:B------:R-:W-:Y:S01]  /*15080*/  FMUL.FTZ R54, R0.reuse, R54 ;  /* 0x0000003600367220 */ /* 0x040fe20000410000 */
[----:B------:R1:W-:Y:S01]  /*15090*/  MUFU.EX2 R173, R134 ;  /* 0x0000008600ad7308 */ /* 0x0003e20000000800 */
[C---:B------:R-:W-:Y:S02]  /*150a0*/  FMUL.FTZ R55, R0.reuse, R55 ;  /* 0x0000003700377220 */ /* 0x040fe40000410000 */
[C---:B------:R-:W-:Y:S01]  /*150b0*/  FMUL.FTZ R58, R0.reuse, R58 ;  /* 0x0000003a003a7220 */ /* 0x040fe20000410000 */
[----:B------:R-:W5:Y:S01]  /*150c0*/  LDSM.16.MT88.4 R164, [R190] ;  /* 0x00000000bea4783b */ /* 0x000f620000004200 */
[----:B------:R-:W-:Y:S02]  /*150d0*/  FMUL.FTZ R59, R0, R59 ;  /* 0x0000003b003b7220 */ /* 0x000fe40000410000 */
[--C-:B--2---:R-:W-:Y:S02]  /*150e0*/  FFMA.FTZ R4, R9, c[0x0][0x2d0], -R3.reuse ;  /* 0x0000b40009047a23 */ /* 0x104fe40000010803 */
[----:B------:R-:W-:Y:S01]  /*150f0*/  FMUL.FTZ R5, R2, R145 ;  /* 0x0000009102057220 */ /* 0x000fe20000410000 */
[----:B----4-:R-:W-:Y:S01]  /*15100*/  F2FP.PACK_AB R145, R178, R179 ;  /* 0x000000b3b291723e */ /* 0x010fe200000000ff */
[----:B------:R-:W2:Y:S01]  /*15110*/  MUFU.EX2 R175, R4 ;  /* 0x0000000400af7308 */ /* 0x000ea20000000800 */
[----:B------:R-:W-:Y:S01]  /*15120*/  FMUL.FTZ R9, R2, R149 ;  /* 0x0000009502097220 */ /* 0x000fe20000410000 */
[----:B------:R-:W-:Y:S01]  /*15130*/  LDSM.16.MT88.4 R156, [R188+0x1000] ;  /* 0x00100000bc9c783b */ /* 0x000fe20000004200 */
[----:B---3--:R-:W-:Y:S01]  /*15140*/  FMUL.FTZ R6, R0, R146 ;  /* 0x0000009200067220 */ /* 0x008fe20000410000 */
[----:B------:R-:W-:Y:S01]  /*15150*/  F2FP.PACK_AB R146, R182, R183 ;  /* 0x000000b7b692723e */ /* 0x000fe200000000ff */
[C---:B------:R-:W-:Y:S02]  /*15160*/  FMUL.FTZ R62, R0.reuse, R62 ;  /* 0x0000003e003e7220 */ /* 0x040fe40000410000 */
[----:B------:R-:W-:Y:S02]  /*15170*/  FMUL.FTZ R63, R0, R63 ;  /* 0x0000003f003f7220 */ /* 0x000fe40000410000 */
[C---:B------:R-:W-:Y:S01]  /*15180*/  FMUL.FTZ R64, R2.reuse, R64 ;  /* 0x0000004002407220 */ /* 0x040fe20000410000 */
[----:B------:R-:W3:Y:S01]  /*15190*/  LDSM.16.MT88.4 R148, [R189] ;  /* 0x00000000bd94783b */ /* 0x000ee20000004200 */
[----:B------:R-:W-:Y:S02]  /*151a0*/  FMUL.FTZ R65, R2, R65 ;  /* 0x0000004102417220 */ /* 0x000fe40000410000 */
[----:B-1----:R-:W-:Y:S02]  /*151b0*/  FFMA.FTZ R134, R171, c[0x0][0x2d0], -R3 ;  /* 0x0000b400ab867a23 */ /* 0x002fe40000010803 */
[C---:B------:R-:W-:Y:S02]  /*151c0*/  FMUL.FTZ R66, R0.reuse, R66 ;  /* 0x0000004200427220 */ /* 0x040fe40000410000 */
[----:B------:R-:W-:Y:S01]  /*151d0*/  FMUL.FTZ R67, R0, R67 ;  /* 0x0000004300437220 */ /* 0x000fe20000410000 */
[----:B------:R-:W-:Y:S01]  /*151e0*/  LDSM.16.MT88.4 R168, [R189+0x800] ;  /* 0x00080000bda8783b */ /* 0x000fe20000004200 */
[C---:B------:R-:W-:Y:S01]  /*151f0*/  FMUL.FTZ R68, R2.reuse, R68 ;  /* 0x0000004402447220 */ /* 0x040fe20000410000 */
[----:B------:R-:W1:Y:S01]  /*15200*/  MUFU.EX2 R172, R134 ;  /* 0x0000008600ac7308 */ /* 0x000e620000000800 */
[----:B------:R-:W-:Y:S02]  /*15210*/  FMUL.FTZ R69, R2, R69 ;  /* 0x0000004502457220 */ /* 0x000fe40000410000 */
[----:B------:R-:W-:Y:S01]  /*15220*/  FMUL.FTZ R70, R0, R70 ;  /* 0x0000004600467220 */ /* 0x000fe20000410000 */
[----:B--2---:R-:W-:Y:S01]  /*15230*/  F2FP.PACK_AB R147, R175, R176 ;  /* 0x000000b0af93723e */ /* 0x004fe200000000ff */
[----:B------:R-:W-:Y:S01]  /*15240*/  FMUL.FTZ R4, R2, R144 ;  /* 0x0000009002047220 */ /* 0x000fe20000410000 */
[----:B------:R-:W-:Y:S01]  /*15250*/  F2FP.PACK_AB R144, R205, R206 ;  /* 0x000000cecd90723e */ /* 0x000fe200000000ff */
[----:B------:R-:W0:Y:S01]  /*15260*/  LDGDEPBAR ;  /* 0x00000000000079af */ /* 0x000e220000000000 */
[----:B------:R-:W-:Y:S02]  /*15270*/  FMUL.FTZ R71, R0, R71 ;  /* 0x0000004700477220 */ /* 0x000fe40000410000 */
[C---:B------:R-:W-:Y:S02]  /*15280*/  FMUL.FTZ R72, R2.reuse, R72 ;  /* 0x0000004802487220 */ /* 0x040fe40000410000 */
[----:B------:R-:W-:Y:S01]  /*15290*/  FMUL.FTZ R73, R2, R73 ;  /* 0x0000004902497220 */ /* 0x000fe20000410000 */
        /* <DEDUP_REMOVED lines=8> */
[----:B------:R-:W2:Y:S01]  /*15320*/  LDSM.16.MT88.4 R152, [R187+0x1000] ;  /* 0x00100000bb98783b */ /* 0x000ea20000004200 */
[C---:B------:R-:W-:Y:S02]  /*15330*/  FMUL.FTZ R76, R2.reuse, R76 ;  /* 0x0000004c024c7220 */ /* 0x040fe40000410000 */
[----:B------:R-:W-:Y:S02]  /*15340*/  FMUL.FTZ R77, R2, R77 ;  /* 0x0000004d024d7220 */ /* 0x000fe40000410000 */
[C---:B-----5:R-:W-:Y:S03]  /*15350*/  HMMA.16816.F32 R12, R144.reuse, R160, R12 ;  /* 0x000000a0900c723c */ /* 0x060fe6000000180c */
[C---:B------:R-:W-:Y:S02]  /*15360*/  FMUL.FTZ R78, R0.reuse, R78 ;  /* 0x0000004e004e7220 */ /* 0x040fe40000410000 */
[----:B------:R-:W-:Y:S02]  /*15370*/  FMUL.FTZ R79, R0, R79 ;  /* 0x0000004f004f7220 */ /* 0x000fe40000410000 */
[C---:B------:R-:W-:Y:S01]  /*15380*/  FMUL.FTZ R80, R2.reuse, R80 ;  /* 0x0000005002507220 */ /* 0x040fe20000410000 */
[C---:B------:R-:W-:Y:S04]  /*15390*/  HMMA.16816.F32 R16, R144.reuse, R162, R16 ;  /* 0x000000a29010723c */ /* 0x040fe80000001810 */
[----:B------:R-:W-:Y:S01]  /*153a0*/  FMUL.FTZ R81, R2, R81 ;  /* 0x0000005102517220 */ /* 0x000fe20000410000 */
[----:B------:R-:W-:Y:S01]  /*153b0*/  F2FP.PACK_AB R160, R180, R181 ;  /* 0x000000b5b4a0723e */ /* 0x000fe200000000ff */
[----:B------:R-:W-:Y:S01]  /*153c0*/  FMUL.FTZ R82, R0, R82 ;  /* 0x0000005200527220 */ /* 0x000fe20000410000 */
[----:B-1----:R-:W-:Y:S01]  /*153d0*/  F2FP.PACK_AB R161, R172, R173 ;  /* 0x000000adaca1723e */ /* 0x002fe200000000ff */
[C---:B------:R-:W-:Y:S04]  /*153e0*/  HMMA.16816.F32 R20, R144.reuse, R164, R20 ;  /* 0x000000a49014723c */ /* 0x040fe80000001814 */
[----:B------:R-:W-:Y:S02]  /*153f0*/  FMUL.FTZ R83, R0, R83 ;  /* 0x0000005300537220 */ /* 0x000fe40000410000 */
[C---:B------:R-:W-:Y:S02]  /*15400*/  FMUL.FTZ R84, R2.reuse, R84 ;  /* 0x0000005402547220 */ /* 0x040fe40000410000 */
[C---:B------:R-:W-:Y:S01]  /*15410*/  HMMA.16816.F32 R24, R144.reuse, R166, R24 ;  /* 0x000000a69018723c */ /* 0x040fe20000001818 */
[----:B------:R-:W-:Y:S03]  /*15420*/  LDSM.16.MT88.4 R164, [R190+0x800] ;  /* 0x00080000bea4783b */ /* 0x000fe60000004200 */
[----:B------:R-:W-:Y:S02]  /*15430*/  FMUL.FTZ R85, R2, R85 ;  /* 0x0000005502557220 */ /* 0x000fe40000410000 */
[C---:B------:R-:W-:Y:S02]  /*15440*/  FMUL.FTZ R86, R0.reuse, R86 ;  /* 0x0000005600567220 */ /* 0x040fe40000410000 */
[C---:B---3--:R-:W-:Y:S04]  /*15450*/  HMMA.16816.F32 R28, R144.reuse, R148, R28 ;  /* 0x00000094901c723c */ /* 0x048fe8000000181c */
[----:B------:R-:W-:Y:S02]  /*15460*/  FMUL.FTZ R87, R0, R87 ;  /* 0x0000005700577220 */ /* 0x000fe40000410000 */
[C---:B------:R-:W-:Y:S02]  /*15470*/  FMUL.FTZ R88, R2.reuse, R88 ;  /* 0x0000005802587220 */ /* 0x040fe40000410000 */
[C---:B------:R-:W-:Y:S01]  /*15480*/  HMMA.16816.F32 R32, R144.reuse, R150, R32 ;  /* 0x000000969020723c */ /* 0x040fe20000001820 */
[----:B------:R-:W1:Y:S03]  /*15490*/  LDSM.16.MT88.4 R148, [R190+0x1000] ;  /* 0x00100000be94783b */ /* 0x000e660000004200 */
[----:B------:R-:W-:Y:S02]  /*154a0*/  FMUL.FTZ R89, R2, R89 ;  /* 0x0000005902597220 */ /* 0x000fe40000410000 */
[C---:B------:R-:W-:Y:S02]  /*154b0*/  FMUL.FTZ R90, R0.reuse, R90 ;  /* 0x0000005a005a7220 */ /* 0x040fe40000410000 */
[C---:B--2---:R-:W-:Y:S04]  /*154c0*/  HMMA.16816.F32 R36, R144.reuse, R152, R36 ;  /* 0x000000989024723c */ /* 0x044fe80000001824 */
[----:B------:R-:W-:Y:S02]  /*154d0*/  FMUL.FTZ R91, R0, R91 ;  /* 0x0000005b005b7220 */ /* 0x000fe40000410000 */
[C---:B------:R-:W-:Y:S02]  /*154e0*/  FMUL.FTZ R92, R2.reuse, R92 ;  /* 0x0000005c025c7220 */ /* 0x040fe40000410000 */
[C---:B------:R-:W-:Y:S01]  /*154f0*/  HMMA.16816.F32 R40, R144.reuse, R154, R40 ;  /* 0x0000009a9028723c */ /* 0x040fe20000001828 */
[----:B------:R-:W2:Y:S03]  /*15500*/  LDSM.16.MT88.4 R152, [R189+0x1000] ;  /* 0x00100000bd98783b */ /* 0x000ea60000004200 */
[----:B------:R-:W-:Y:S02]  /*15510*/  FMUL.FTZ R93, R2, R93 ;  /* 0x0000005d025d7220 */ /* 0x000fe40000410000 */
[C---:B------:R-:W-:Y:S02]  /*15520*/  FMUL.FTZ R94, R0.reuse, R94 ;  /* 0x0000005e005e7220 */ /* 0x040fe40000410000 */
[C---:B------:R-:W-:Y:S04]  /*15530*/  HMMA.16816.F32 R44, R144.reuse, R156, R44 ;  /* 0x0000009c902c723c */ /* 0x040fe8000000182c */
[----:B------:R-:W-:Y:S02]  /*15540*/  FMUL.FTZ R95, R0, R95 ;  /* 0x0000005f005f7220 */ /* 0x000fe40000410000 */
[C---:B------:R-:W-:Y:S02]  /*15550*/  FMUL.FTZ R96, R2.reuse, R96 ;  /* 0x0000006002607220 */ /* 0x040fe40000410000 */
[C---:B------:R-:W-:Y:S01]  /*15560*/  HMMA.16816.F32 R48, R144.reuse, R158, R48 ;  /* 0x0000009e9030723c */ /* 0x040fe20000001830 */
[----:B------:R-:W3:Y:S03]  /*15570*/  LDSM.16.MT88.4 R156, [R187+0x2000] ;  /* 0x00200000bb9c783b */ /* 0x000ee60000004200 */
        /* <DEDUP_REMOVED lines=18> */
[C---:B---3--:R-:W-:Y:S04]  /*156a0*/  HMMA.16816.F32 R68, R144.reuse, R156, R68 ;  /* 0x0000009c9044723c */ /* 0x048fe80000001844 */
        /* <DEDUP_REMOVED lines=14> */
[----:B------:R-:W-:Y:S02]  /*15790*/  FMUL.FTZ R118, R0, R118 ;  /* 0x0000007600767220 */ /* 0x000fe40000410000 */
[C---:B--2---:R-:W-:Y:S04]  /*157a0*/  HMMA.16816.F32 R84, R144.reuse, R152, R84 ;  /* 0x000000989054723c */ /* 0x044fe80000001854 */
[--C-:B------:R-:W-:Y:S02]  /*157b0*/  FFMA.FTZ R134, R174, c[0x0][0x2d0], -R135.reuse ;  /* 0x0000b400ae867a23 */ /* 0x100fe40000010887 */
[----:B------:R-:W-:Y:S02]  /*157c0*/  FMUL.FTZ R119, R0, R119 ;  /* 0x0000007700777220 */ /* 0x000fe40000410000 */
[C---:B------:R-:W-:Y:S01]  /*157d0*/  HMMA.16816.F32 R88, R144.reuse, R154, R88 ;  /* 0x0000009a9058723c */ /* 0x040fe20000001858 */
[----:B------:R2:W-:Y:S01]  /*157e0*/  MUFU.EX2 R174, R134 ;  /* 0x0000008600ae7308 */ /* 0x0005e20000000800 */
[----:B------:R-:W4:Y:S02]  /*157f0*/  LDSM.16.MT88.4 R152, [R188+0x3000] ;  /* 0x00300000bc98783b */ /* 0x000f240000004200 */
[C---:B------:R-:W-:Y:S02]  /*15800*/  FMUL.FTZ R120, R2.reuse, R120 ;  /* 0x0000007802787220 */ /* 0x040fe40000410000 */
[----:B------:R-:W-:Y:S02]  /*15810*/  FMUL.FTZ R121, R2, R121 ;  /* 0x0000007902797220 */ /* 0x000fe40000410000 */
[C---:B---3--:R-:W-:Y:S04]  /*15820*/  HMMA.16816.F32 R92, R144.reuse, R156, R92 ;  /* 0x0000009c905c723c */ /* 0x048fe8000000185c */
[C---:B------:R-:W-:Y:S02]  /*15830*/  FMUL.FTZ R122, R0.reuse, R122 ;  /* 0x0000007a007a7220 */ /* 0x040fe40000410000 */
[----:B------:R-:W-:Y:S02]  /*15840*/  FMUL.FTZ R123, R0, R123 ;  /* 0x0000007b007b7220 */ /* 0x000fe40000410000 */
[C---:B------:R-:W-:Y:S01]  /*15850*/  HMMA.16816.F32 R96, R144.reuse, R158, R96 ;  /* 0x0000009e9060723c */ /* 0x040fe20000001860 */
[----:B------:R-:W3:Y:S03]  /*15860*/  LDSM.16.MT88.4 R156, [R190+0x3000] ;  /* 0x00300000be9c783b */ /* 0x000ee60000004200 */
[C---:B------:R-:W-:Y:S02]  /*15870*/  FMUL.FTZ R124, R2.reuse, R124 ;  /* 0x0000007c027c7220 */ /* 0x040fe40000410000 */
[----:B------:R-:W-:Y:S02]  /*15880*/  FMUL.FTZ R125, R2, R125 ;  /* 0x0000007d027d7220 */ /* 0x000fe40000410000 */
[C---:B------:R-:W-:Y:S01]  /*15890*/  FMUL.FTZ R126, R0.reuse, R126 ;  /* 0x0000007e007e7220 */ /* 0x040fe20000410000 */
[C---:B-1----:R-:W-:Y:S03]  /*158a0*/  HMMA.16816.F32 R100, R144.reuse, R148, R100 ;  /* 0x000000949064723c */ /* 0x042fe60000001864 */
[----:B--2---:R-:W-:Y:S02]  /*158b0*/  FFMA.FTZ R134, R177, c[0x0][0x2d0], -R135 ;  /* 0x0000b400b1867a23 */ /* 0x004fe40000010887 */
[----:B------:R-:W-:Y:S02]  /*158c0*/  FMUL.FTZ R127, R0, R127 ;  /* 0x0000007f007f7220 */ /* 0x000fe40000410000 */
[----:B------:R1:W2:Y:S01]  /*158d0*/  MUFU.EX2 R177, R134 ;  /* 0x0000008600b17308 */ /* 0x0002a20000000800 */
[C---:B------:R-:W-:Y:S01]  /*158e0*/  HMMA.16816.F32 R104, R144.reuse, R150, R104 ;  /* 0x000000969068723c */ /* 0x040fe20000001868 */
[----:B------:R-:W5:Y:S03]  /*158f0*/  LDSM.16.MT88.4 R148, [R189+0x3000] ;  /* 0x00300000bd94783b */ /* 0x000f660000004200 */
[C---:B------:R-:W-:Y:S02]  /*15900*/  FMUL.FTZ R128, R2.reuse, R128 ;  /* 0x0000008002807220 */ /* 0x040fe40000410000 */
[----:B------:R-:W-:Y:S02]  /*15910*/  FMUL.FTZ R129, R2, R129 ;  /* 0x0000008102817220 */ /* 0x000fe40000410000 */
[C---:B------:R-:W-:Y:S01]  /*15920*/  FMUL.FTZ R130, R0.reuse, R130 ;  /* 0x0000008200827220 */ /* 0x040fe20000410000 */
[C---:B----4-:R-:W-:Y:S03]  /*15930*/  HMMA.16816.F32 R108, R144.reuse, R152, R108 ;  /* 0x00000098906c723c */ /* 0x050fe6000000186c */
[----:B------:R-:W-:Y:S02]  /*15940*/  FMUL.FTZ R131, R0, R131 ;  /* 0x0000008300837220 */ /* 0x000fe40000410000 */
[----:B------:R-:W-:Y:S02]  /*15950*/  FFMA.FTZ R2, R2, R209, R206 ;  /* 0x000000d102027223 */ /* 0x000fe400000100ce */
[----:B------:R-:W-:Y:S01]  /*15960*/  FFMA.FTZ R0, R0, R208, R179 ;  /* 0x000000d000007223 */ /* 0x000fe200000100b3 */
[C---:B------:R-:W-:Y:S01]  /*15970*/  HMMA.16816.F32 R112, R144.reuse, R154, R112 ;  /* 0x0000009a9070723c */ /* 0x040fe20000001870 */
[----:B------:R-:W4:Y:S03]  /*15980*/  LDSM.16.MT88.4 R152, [R187+0x800] ;  /* 0x00080000bb98783b */ /* 0x000f260000004200 */
[----:B------:R-:W-:Y:S02]  /*15990*/  FADD.FTZ R2, R205, R2 ;  /* 0x00000002cd027221 */ /* 0x000fe40000010000 */
[--C-:B-1----:R-:W-:Y:S01]  /*159a0*/  FFMA.FTZ R134, R142, c[0x0][0x2d0], -R3.reuse ;  /* 0x0000b4008e867a23 */ /* 0x102fe20000010803 */
[----:B--2---:R-:W-:Y:S01]  /*159b0*/  F2FP.PACK_AB R162, R177, R174 ;  /* 0x000000aeb1a2723e */ /* 0x004fe200000000ff */
[C---:B---3--:R-:W-:Y:S02]  /*159c0*/  HMMA.16816.F32 R116, R144.reuse, R156, R116 ;  /* 0x0000009c9074723c */ /* 0x048fe40000001874 */
[----:B------:R-:W-:Y:S02]  /*159d0*/  MUFU.EX2 R135, R134 ;  /* 0x0000008600877308 */ /* 0x000fe40000000800 */
[----:B------:R-:W-:Y:S02]  /*159e0*/  FFMA.FTZ R3, R143, c[0x0][0x2d0], -R3 ;  /* 0x0000b4008f037a23 */ /* 0x000fe40000010803 */
[----:B------:R-:W-:Y:S02]  /*159f0*/  FADD.FTZ R0, R178, R0 ;  /* 0x00000000b2007221 */ /* 0x000fe40000010000 */
[C---:B------:R-:W-:Y:S01]  /*15a00*/  HMMA.16816.F32 R120, R144.reuse, R158, R120 ;  /* 0x0000009e9078723c */ /* 0x040fe20000001878 */
[----:B------:R-:W1:Y:S03]  /*15a10*/  LDSM.16.MT88.4 R156, [R188+0x800] ;  /* 0x00080000bc9c783b */ /* 0x000e660000004200 */
[----:B------:R-:W2:Y:S01]  /*15a20*/  MUFU.EX2 R134, R3 ;  /* 0x0000000300867308 */ /* 0x000ea20000000800 */
[----:B------:R-:W-:Y:S02]  /*15a30*/  FADD.FTZ R2, R183, R2 ;  /* 0x00000002b7027221 */ /* 0x000fe40000010000 */
[----:B------:R-:W-:Y:S01]  /*15a40*/  FADD.FTZ R0, R176, R0 ;  /* 0x00000000b0007221 */ /* 0x000fe20000010000 */
[C---:B-----5:R-:W-:Y:S04]  /*15a50*/  HMMA.16816.F32 R124, R144.reuse, R148, R124 ;  /* 0x00000094907c723c */ /* 0x060fe8000000187c */
[----:B------:R-:W-:Y:S04]  /*15a60*/  FADD.FTZ R2, R182, R2 ;  /* 0x00000002b6027221 */ /* 0x000fe80000010000 */
[----:B------:R-:W-:Y:S04]  /*15a70*/  HMMA.16816.F32 R128, R144, R150, R128 ;  /* 0x000000969080723c */ /* 0x000fe80000001880 */
[----:B--2---:R-:W-:Y:S01]  /*15a80*/  F2FP.PACK_AB R163, R134, R135 ;  /* 0x0000008786a3723e */ /* 0x004fe200000000ff */
[----:B------:R-:W-:Y:S02]  /*15a90*/  FADD.FTZ R3, R175, R0 ;  /* 0x00000000af037221 */ /* 0x000fe40000010000 */
[----:B------:R-:W-:Y:S02]  /*15aa0*/  FADD.FTZ R0, R181, R2 ;  /* 0x00000002b5007221 */ /* 0x000fe40000010000 */
[----:B------:R-:W-:Y:S02]  /*15ab0*/  FADD.FTZ R3, R173, R3 ;  /* 0x00000003ad037221 */ /* 0x000fe40000010000 */
[C---:B----4-:R-:W-:Y:S01]  /*15ac0*/  HMMA.16816.F32 R144, R160.reuse, R152, R4 ;  /* 0x00000098a090723c */ /* 0x050fe20000001804 */
[----:B------:R-:W2:Y:S04]  /*15ad0*/  LDSM.16.MT88.4 R4, [R187+0x1800] ;  /* 0x00180000bb04783b */ /* 0x000ea80000004200 */
[----:B------:R-:W-:Y:S02]  /*15ae0*/  FADD.FTZ R0, R180, R0 ;  /* 0x00000000b4007221 */ /* 0x000fe40000010000 */
[----:B------:R-:W-:Y:S01]  /*15af0*/  FADD.FTZ R3, R172, R3 ;  /* 0x00000003ac037221 */ /* 0x000fe20000010000 */
[C---:B------:R-:W-:Y:S01]  /*15b00*/  HMMA.16816.F32 R148, R160.reuse, R154, R8 ;  /* 0x0000009aa094723c */ /* 0x040fe20000001808 */
[----:B------:R-:W3:Y:S03]  /*15b10*/  LDSM.16.MT88.4 R8, [R188+0x1800] ;  /* 0x00180000bc08783b */ /* 0x000ee60000004200 */
[----:B------:R-:W-:Y:S02]  /*15b20*/  FADD.FTZ R2, R174, R0 ;  /* 0x00000000ae027221 */ /* 0x000fe40000010000 */
[----:B------:R-:W-:Y:S01]  /*15b30*/  FADD.FTZ R0, R135, R3 ;  /* 0x0000000387007221 */ /* 0x000fe20000010000 */
[----:B------:R-:W-:Y:S01]  /*15b40*/  MOV R135, R132 ;  /* 0x0000008400877202 */ /* 0x000fe20000000f00 */
[C---:B-1----:R-:W-:Y:S01]  /*15b50*/  HMMA.16816.F32 R152, R160.reuse, R156, R12 ;  /* 0x0000009ca098723c */ /* 0x042fe2000000180c */
[----:B------:R-:W1:Y:S03]  /*15b60*/  LDSM.16.MT88.4 R12, [R190+0x1800] ;  /* 0x00180000be0c783b */ /* 0x000e660000004200 */
[----:B------:R-:W-:Y:S02]  /*15b70*/  FADD.FTZ R209, R177, R2 ;  /* 0x00000002b1d17221 */ /* 0x000fe40000010000 */
[----:B------:R-:W-:Y:S01]  /*15b80*/  FADD.FTZ R208, R134, R0 ;  /* 0x0000000086d07221 */ /* 0x000fe20000010000 */
[----:B------:R-:W-:Y:S01]  /*15b90*/  MOV R134, R133 ;  /* 0x0000008500867202 */ /* 0x000fe20000000f00 */
[C---:B------:R-:W-:Y:S01]  /*15ba0*/  HMMA.16816.F32 R156, R160.reuse, R158, R16 ;  /* 0x0000009ea09c723c */ /* 0x040fe20000001810 */
[----:B------:R-:W4:Y:S07]  /*15bb0*/  LDSM.16.MT88.4 R16, [R189+0x1800] ;  /* 0x00180000bd10783b */ /* 0x000f2e0000004200 */
[C---:B------:R-:W-:Y:S08]  /*15bc0*/  HMMA.16816.F32 R20, R160.reuse, R164, R20 ;  /* 0x000000a4a014723c */ /* 0x040ff00000001814 */
[C---:B------:R-:W-:Y:S08]  /*15bd0*/  HMMA.16816.F32 R24, R160.reuse, R166, R24 ;  /* 0x000000a6a018723c */ /* 0x040ff00000001818 */
[C---:B------:R-:W-:Y:S08]  /*15be0*/  HMMA.16816.F32 R28, R160.reuse, R168, R28 ;  /* 0x000000a8a01c723c */ /* 0x040ff0000000181c */
[C---:B------:R-:W-:Y:S08]  /*15bf0*/  HMMA.16816.F32 R32, R160.reuse, R170, R32 ;  /* 0x000000aaa020723c */ /* 0x040ff00000001820 */
        /* <DEDUP_REMOVED lines=9> */
[C---:B----4-:R-:W-:Y:S08]  /*15c90*/  HMMA.16816.F32 R60, R160.reuse, R16, R60 ;  /* 0x00000010a03c723c */ /* 0x050ff0000000183c */
[C---:B------:R-:W-:Y:S01]  /*15ca0*/  HMMA.16816.F32 R64, R160.reuse, R18, R64 ;  /* 0x00000012a040723c */ /* 0x040fe20000001840 */
[----:B------:R-:W4:Y:S07]  /*15cb0*/  LDSM.16.MT88.4 R16, [R189+0x2800] ;  /* 0x00280000bd10783b */ /* 0x000f2e0000004200 */
        /* <DEDUP_REMOVED lines=13> */
[C---:B------:R-:W-:Y:S08]  /*15d90*/  HMMA.16816.F32 R104, R160.reuse, R6, R104 ;  /* 0x00000006a068723c */ /* 0x040ff00000001868 */
[C---:B---3--:R-:W-:Y:S08]  /*15da0*/  HMMA.16816.F32 R108, R160.reuse, R8, R108 ;  /* 0x00000008a06c723c */ /* 0x048ff0000000186c */
[C---:B------:R-:W-:Y:S08]  /*15db0*/  HMMA.16816.F32 R112, R160.reuse, R10, R112 ;  /* 0x0000000aa070723c */ /* 0x040ff00000001870 */
[C---:B-1----:R-:W-:Y:S08]  /*15dc0*/  HMMA.16816.F32 R116, R160.reuse, R12, R116 ;  /* 0x0000000ca074723c */ /* 0x042ff00000001874 */
[C---:B------:R-:W-:Y:S08]  /*15dd0*/  HMMA.16816.F32 R120, R160.reuse, R14, R120 ;  /* 0x0000000ea078723c */ /* 0x040ff00000001878 */
[C---:B----4-:R-:W-:Y:S08]  /*15de0*/  HMMA.16816.F32 R124, R160.reuse, R16, R124 ;  /* 0x00000010a07c723c */ /* 0x050ff0000000187c */
[----:B------:R-:W-:Y:S01]  /*15df0*/  HMMA.16816.F32 R128, R160, R18, R128 ;  /* 0x00000012a080723c */ /* 0x000fe20000001880 */
[----:B------:R-:W-:-:S07]  /*15e00*/  @P0 BRA `(.L_x_1106) ;  /* 0xffffe0c000000947 */ /* 0x000fce000383ffff */
.L_x_1105:
[----:B------:R-:W-:Y:S07]  /*15e10*/  @!UPT UIADD3 URZ, URZ, URZ, URZ ;  /* 0x0000003f3f3ff290 */ /* 0x000fee000fffe03f */
[----:B------:R-:W-:Y:S02]  /*15e20*/  MOV R7, 0x1f ;  /* 0x0000001f00077802 */ /* 0x000fe40000000f00 */
[----:B------:R-:W-:Y:S01]  /*15e30*/  MOV R6, 0xffffffff ;  /* 0xffffffff00067802 */ /* 0x000fe20000000f00 */
[----:B------:R-:W-:Y:S06]  /*15e40*/  BRA.DIV ~URZ, `(.L_x_1107) ;  /* 0x000062d27f007947 */ /* 0x000fec000b800000 */
[----:B------:R1:W2:Y:S02]  /*15e50*/  SHFL.BFLY PT, R0, R209, 0x2, 0x1f ;  /* 0x0c401f00d1007f89 */ /* 0x0002a400000e0000 */
.L_x_1180:
[----:B--2---:R-:W-:Y:S01]  /*15e60*/  FADD.FTZ R0, R0, R209 ;  /* 0x000000d100007221 */ /* 0x004fe20000010000 */
[----:B------:R-:W-:Y:S05]  /*15e70*/  BRA.DIV ~URZ, `(.L_x_1108) ;  /* 0x000063027f007947 */ /* 0x000fea000b800000 */
[----:B------:R-:W2:Y:S04]  /*15e80*/  SHFL.BFLY PT, R2, R208, 0x2, 0x1f ;  /* 0x0c401f00d0027f89 */ /* 0x000ea800000e0000 */
[----:B------:R-:W3:Y:S01]  /*15e90*/  SHFL.BFLY PT, R5, R0, 0x1, 0x1f ;  /* 0x0c201f0000057f89 */ /* 0x000ee200000e0000 */
[----:B--2---:R-:W-:-:S02]  /*15ea0*/  FADD.FTZ R4, R2, R208 ;  /* 0x000000d002047221 */ /* 0x004fc40000010000 */
[----:B---3--:R-:W-:-:S03]  /*15eb0*/  FADD.FTZ R0, R0, R5 ;  /* 0x0000000500007221 */ /* 0x008fc60000010000 */
[----:B------:R2:W3:Y:S04]  /*15ec0*/  SHFL.BFLY PT, R3, R4, 0x1, 0x1f ;  /* 0x0c201f0004037f89 */ /* 0x0004e800000e0000 */
.L_x_1181:
        /* <DEDUP_REMOVED lines=100> */
[----:B------:R-:W-:Y:S02]  /*16510*/  FMUL.FTZ R75, R0, R83 ;  /* 0x00000053004b7220 */ /* 0x000fe40000410000 */
[----:B----4-:R-:W-:Y:S02]  /*16520*/  @P0 FMUL.FTZ R2, R2, 0.69314718246459960938 ;  /* 0x3f31721802020820 */ /* 0x010fe40000410000 */
[----:B------:R-:W-:Y:S02]  /*16530*/  @P0 FMUL.FTZ R3, R3, c[0x0][0x2d0] ;  /* 0x0000b40003030a20 */ /* 0x000fe40000410000 */
        /* <DEDUP_REMOVED lines=46> */
.L_x_1024:
[----:B-----5:R-:W2:Y:S01]  /*16820*/  S2R R112, SR_TID.X ;  /* 0x0000000000707919 */ /* 0x020ea20000002100 */
        /* <DEDUP_REMOVED lines=16> */
.L_x_1110:
[----:B------:R-:W-:Y:S05]  /*16930*/  BSYNC B0 ;  /* 0x0000000000007941 */ /* 0x000fea0003800000 */
.L_x_1109:
        /* <DEDUP_REMOVED lines=127> */
[----:B----4-:R-:W-:-:S03]  /*17130*/  @P1 LEA R4, P0, R236, c[0x0][0x508], 0x2 ;  /* 0x00014200ec041a11 */ /* 0x010fc600078010ff */
[----:B------:R3:W-:Y:S01]  /*17140*/  STS [R249+0xc080], R3 ;  /* 0x00c08003f9007388 */ /* 0x0007e20000000800 */
[----:B-1----:R-:W-:Y:S02]  /*17150*/  F2FP.PACK_AB R2, R107, R106 ;  /* 0x0000006a6b02723e */ /* 0x002fe400000000ff */
[----:B------:R-:W-:-:S03]  /*17160*/  @P1 LEA.HI.X R5, R236, c[0x0][0x50c], R241, 0x2, P0 ;  /* 0x00014300ec051a11 */ /* 0x000fc600000f14f1 */
[----:B------:R1:W-:Y:S01]  /*17170*/  STS [R249+0xc480], R2 ;  /* 0x00c48002f9007388 */ /* 0x0003e20000000800 */
[----:B--2---:R-:W-:Y:S02]  /*17180*/  F2FP.PACK_AB R0, R163, R162 ;  /* 0x000000a2a300723e */ /* 0x004fe400000000ff */
[----:B---3--:R-:W-:-:S03]  /*17190*/  F2FP.PACK_AB R3, R103, R102 ;  /* 0x000000666703723e */ /* 0x008fc600000000ff */
[----:B------:R2:W-:Y:S04]  /*171a0*/  STS [R247+0xc000], R0 ;  /* 0x00c00000f7007388 */ /* 0x0005e80000000800 */
[----:B------:R3:W-:Y:S01]  /*171b0*/  STS [R247+0xc400], R3 ;  /* 0x00c40003f7007388 */ /* 0x0007e20000000800 */
[----:B-1----:R-:W-:-:S05]  /*171c0*/  F2FP.PACK_AB R2, R117, R116 ;  /* 0x000000747502723e */ /* 0x002fca00000000ff */
[----:B------:R1:W-:Y:S01]  /*171d0*/  STS [R248+0xc080], R2 ;  /* 0x00c08002f8007388 */ /* 0x0003e20000000800 */
[----:B--2---:R-:W-:Y:S02]  /*171e0*/  F2FP.PACK_AB R0, R99, R98 ;  /* 0x000000626300723e */ /* 0x004fe400000000ff */
[----:B---3--:R-:W-:-:S03]  /*171f0*/  F2FP.PACK_AB R3, R105, R104 ;  /* 0x000000686903723e */ /* 0x008fc600000000ff */
[----:B------:R2:W-:Y:S04]  /*17200*/  STS [R248+0xc480], R0 ;  /* 0x00c48000f8007388 */ /* 0x0005e80000000800 */
[----:B------:R3:W-:Y:S01]  /*17210*/  STS [R246+0xc000], R3 ;  /* 0x00c00003f6007388 */ /* 0x0007e20000000800 */
[----:B-1----:R-:W-:Y:S01]  /*17220*/  IMAD.MOV.U32 R2, RZ, RZ, RZ ;  /* 0x000000ffff027224 */ /* 0x002fe200078e00ff */
[----:B--2---:R-:W-:-:S05]  /*17230*/  F2FP.PACK_AB R0, R95, R94 ;  /* 0x0000005e5f00723e */ /* 0x004fca00000000ff */
[----:B------:R1:W-:Y:S04]  /*17240*/  STS [R246+0xc400], R0 ;  /* 0x00c40000f6007388 */ /* 0x0003e80000000800 */
[----:B------:R-:W-:Y:S06]  /*17250*/  BAR.SYNC.DEFER_BLOCKING 0x1, 0x100 ;  /* 0x0044000000007b1d */ /* 0x000fec0000010000 */
[----:B------:R1:W5:Y:S04]  /*17260*/  @P1 LDG.E R13, [R4.64] ;  /* 0x00000006040d1981 */ /* 0x000368000c1e1900 */
[----:B------:R1:W5:Y:S01]  /*17270*/  @P2 LDG.E R2, [R6.64] ;  /* 0x0000000606022981 */ /* 0x000362000c1e1900 */
[----:B------:R-:W-:-:S04]  /*17280*/  ISETP.NE.AND P0, PT, R234, RZ, PT ;  /* 0x000000ffea00720c */ /* 0x000fc80003f05270 */
[----:B---3--:R-:W-:Y:S01]  /*17290*/  SEL R3, R234, c[0x0][0x3d4], P0 ;  /* 0x0000f500ea037a07 */ /* 0x008fe20000000000 */
[----:B------:R-:W-:Y:S05]  /*172a0*/  @P1 BRA `(.L_x_1113) ;  /* 0x0000004000001947 */ /* 0x000fea0003800000 */
[----:B------:R-:W-:Y:S05]  /*172b0*/  @!P2 BRA `(.L_x_1113) ;  /* 0x000000300000a947 */ /* 0x000fea0003800000 */
[----:B-1----:R1:W2:Y:S04]  /*172c0*/  LDG.E R0, [R6.64] ;  /* 0x0000000606007981 */ /* 0x0022a8000c1e1900 */
[----:B-1----:R-:W2:Y:S02]  /*172d0*/  LDG.E R6, [R6.64+0x4] ;  /* 0x0000040606067981 */ /* 0x002ea4000c1e1900 */
[----:B--2--5:R-:W-:Y:S02]  /*172e0*/  IADD3 R13, -R0, R6, RZ ;  /* 0x00000006000d7210 */ /* 0x024fe40007ffe1ff */
.L_x_1113:
[----:B------:R-:W2:Y:S01]  /*172f0*/  LDL R114, [R1+0x4] ;  /* 0x0000040001727983 */ /* 0x000ea20000100800 */
[----:B------:R-:W-:Y:S01]  /*17300*/  IMAD.MOV.U32 R11, RZ, RZ, 0x368 ;  /* 0x00000368ff0b7424 */ /* 0x000fe200078e00ff */
[----:B------:R-:W-:Y:S01]  /*17310*/  ISETP.GT.AND P2, PT, R3, 0x1, PT ;  /* 0x000000010300780c */ /* 0x000fe20003f44270 */
[----:B-1----:R-:W-:Y:S01]  /*17320*/  IMAD.MOV.U32 R0, RZ, RZ, c[0x0][0x4e8] ;  /* 0x00013a00ff007624 */ /* 0x002fe200078e00ff */
[----:B------:R-:W-:Y:S01]  /*17330*/  ISETP.NE.U32.AND P0, PT, RZ, c[0x0][0x500], PT ;  /* 0x00014000ff007a0c */ /* 0x000fe20003f05070 */
[----:B------:R-:W-:Y:S01]  /*17340*/  IMAD.IADD R8, R240, 0x1, R233 ;  /* 0x00000001f0087824 */ /* 0x000fe200078e02e9 */
[----:B------:R-:W-:Y:S01]  /*17350*/  SEL R11, R11, 0x328, P2 ;  /* 0x000003280b0b7807 */ /* 0x000fe20001000000 */
[----:B------:R-:W1:Y:S01]  /*17360*/  S2R R115, SR_TID.X ;  /* 0x0000000000737919 */ /* 0x000e620000002100 */
[----:B------:R-:W-:Y:S01]  /*17370*/  ISETP.NE.AND P3, PT, R0, 0x1, PT ;  /* 0x000000010000780c */ /* 0x000fe20003f65270 */
[----:B-----5:R-:W-:Y:S01]  /*17380*/  IMAD R13, R13, c[0x0][0x4e8], RZ ;  /* 0x00013a000d0d7a24 */ /* 0x020fe200078e02ff */
[----:B------:R-:W3:Y:S01]  /*17390*/  LDC.64 R6, c[0x0][R11+0x170] ;  /* 0x00005c000b067b82 */ /* 0x000ee20000000a00 */
[----:B------:R-:W-:-:S02]  /*173a0*/  ISETP.NE.AND.EX P0, PT, RZ, c[0x0][0x504], PT, P0 ;  /* 0x00014100ff007a0c */ /* 0x000fc40003f05300 */
[----:B------:R-:W-:Y:S02]  /*173b0*/  LOP3.LUT R216, R216, 0xfffffffd, RZ, 0xc0, !PT ;  /* 0xfffffffdd8d87812 */ /* 0x000fe400078ec0ff */
[----:B------:R-:W-:Y:S02]  /*173c0*/  SEL R0, R236, RZ, !P0 ;  /* 0x000000ffec007207 */ /* 0x000fe40004000000 */
[----:B------:R-:W-:Y:S01]  /*173d0*/  SEL R4, R241, RZ, !P0 ;  /* 0x000000fff1047207 */ /* 0x000fe20004000000 */
[----:B------:R4:W4:Y:S03]  /*173e0*/  LDC.64 R14, c[0x0][R11+0x168] ;  /* 0x00005a000b0e7b82 */ /* 0x0009260000000a00 */
[----:B------:R-:W-:-:S05]  /*173f0*/  @P3 IMAD.HI.U32 R9, R8, c[0x0][0x4ec], RZ ;  /* 0x00013b0008093a27 */ /* 0x000fca00078e00ff */
[----:B------:R4:W4:Y:S01]  /*17400*/  LDC.64 R16, c[0x0][R11+0x178] ;  /* 0x00005e000b107b82 */ /* 0x0009220000000a00 */
[----:B-1----:R-:W-:-:S07]  /*17410*/  SHF.R.S32.HI R113, RZ, 0x1f, R115 ;  /* 0x0000001fff717819 */ /* 0x002fce0000011473 */
[----:B------:R4:W1:Y:S01]  /*17420*/  LDC.64 R18, c[0x0][R11+0x160] ;  /* 0x000058000b127b82 */ /* 0x0008620000000a00 */
[----:B------:R-:W-:-:S04]  /*17430*/  LEA.HI R113, R113, R115, RZ, 0x5 ;  /* 0x0000007371717211 */ /* 0x000fc800078f28ff */
[----:B------:R-:W-:-:S05]  /*17440*/  LOP3.LUT R113, R113, 0xffffffe0, RZ, 0xc0, !PT ;  /* 0xffffffe071717812 */ /* 0x000fca00078ec0ff */
[----:B------:R-:W-:Y:S02]  /*17450*/  IMAD.IADD R113, R115, 0x1, -R113 ;  /* 0x0000000173717824 */ /* 0x000fe400078e0a71 */
[----:B---3--:R-:W-:-:S04]  /*17460*/  IMAD R3, R7, R0, RZ ;  /* 0x0000000007037224 */ /* 0x008fc800078e02ff */
[C---:B----4-:R-:W-:Y:S02]  /*17470*/  IMAD R11, R6.reuse, R4, R3 ;  /* 0x00000004060b7224 */ /* 0x050fe400078e0203 */
[----:B------:R-:W-:-:S04]  /*17480*/  IMAD.WIDE.U32 R4, R6, R0, RZ ;  /* 0x0000000006047225 */ /* 0x000fc800078e00ff */
[----:B------:R-:W-:-:S04]  /*17490*/  IMAD.WIDE.U32 R6, R14, R239, RZ ;  /* 0x000000ef0e067225 */ /* 0x000fc800078e00ff */
[----:B------:R-:W-:Y:S01]  /*174a0*/  IMAD.MOV.U32 R3, RZ, RZ, R8 ;  /* 0x000000ffff037224 */ /* 0x000fe200078e0008 */
[----:B------:R-:W-:Y:S01]  /*174b0*/  @P3 SHF.R.U32.HI R3, RZ, c[0x0][0x4f0], R9 ;  /* 0x00013c00ff033a19 */ /* 0x000fe20000011609 */
[----:B------:R-:W-:Y:S01]  /*174c0*/  IMAD R10, R15, R239, RZ ;  /* 0x000000ef0f0a7224 */ /* 0x000fe200078e02ff */
[----:B------:R-:W-:Y:S01]  /*174d0*/  SEL R9, R251, RZ, P2 ;  /* 0x000000fffb097207 */ /* 0x000fe20001000000 */
[----:B------:R-:W-:Y:S01]  /*174e0*/  IMAD.IADD R12, R5, 0x1, R11 ;  /* 0x00000001050c7824 */ /* 0x000fe200078e020b */
[----:B------:R-:W-:Y:S01]  /*174f0*/  IADD3 R14, P1, P0, R4, R6, R2 ;  /* 0x00000006040e7210 */ /* 0x000fe2000783e002 */
        /* <DEDUP_REMOVED lines=10> */
[----:B-1----:R-:W-:Y:S01]  /*175a0*/  IMAD R3, R19, R4, RZ ;  /* 0x0000000413037224 */ /* 0x002fe200078e02ff */
        /* <DEDUP_REMOVED lines=26> */
[----:B-1----:R-:W-:Y:S01]  /*17750*/  SHF.R.S32.HI R6, RZ, 0x1f, R112 ;  /* 0x0000001fff067819 */ /* 0x002fe20000011470 */
[----:B------:R-:W-:Y:S01]  /*17760*/  IMAD R10, R10, c[0x0][0x3a0], RZ ;  /* 0x0000e8000a0a7a24 */ /* 0x000fe200078e02ff */
[----:B------:R1:W2:Y:S01]  /*17770*/  LDS.128 R36, [R203+0x80] ;  /* 0x00008000cb247984 */ /* 0x0002a20000000c00 */
[----:B------:R-:W-:Y:S01]  /*17780*/  IMAD.WIDE.U32 R4, R2, c[0x0][0x3a0], RZ ;  /* 0x0000e80002047a25 */ /* 0x000fe200078e00ff */
[----:B------:R-:W-:Y:S02]  /*17790*/  LEA.HI R6, R6, R112, RZ, 0x3 ;  /* 0x0000007006067211 */ /* 0x000fe400078f18ff */
[----:B------:R1:W3:Y:S01]  /*177a0*/  LDS.128 R52, [R203+0x1080] ;  /* 0x00108000cb347984 */ /* 0x0002e20000000c00 */
[----:B------:R-:W-:Y:S01]  /*177b0*/  IMAD R2, R2, c[0x0][0x3a4], R10 ;  /* 0x0000e90002027a24 */ /* 0x000fe200078e020a */
[----:B------:R-:W-:Y:S02]  /*177c0*/  LOP3.LUT R6, R6, 0xfffffff8, RZ, 0xc0, !PT ;  /* 0xfffffff806067812 */ /* 0x000fe400078ec0ff */
[----:B------:R1:W4:Y:S01]  /*177d0*/  LDS.128 R68, [R203+0x2080] ;  /* 0x00208000cb447984 */ /* 0x0003220000000c00 */
[----:B------:R-:W-:-:S02]  /*177e0*/  IADD3 R14, R211, R233, RZ ;  /* 0x000000e9d30e7210 */ /* 0x000fc40007ffe0ff */
[----:B------:R-:W-:Y:S01]  /*177f0*/  IADD3 R3, R5, R2, RZ ;  /* 0x0000000205037210 */ /* 0x000fe20007ffe0ff */
[----:B------:R1:W1:Y:S01]  /*17800*/  LDS.128 R84, [R203+0x3080] ;  /* 0x00308000cb547984 */ /* 0x0002620000000c00 */
[----:B------:R-:W-:-:S03]  /*17810*/  IADD3 R2, -R6, R112, RZ ;  /* 0x0000007006027210 */ /* 0x000fc60007ffe1ff */
[----:B------:R1:W1:Y:S01]  /*17820*/  LDS.128 R32, [R203+0x4080] ;  /* 0x00408000cb207984 */ /* 0x0002620000000c00 */
[----:B------:R-:W-:Y:S02]  /*17830*/  LEA R6, R2, R211, 0x5 ;  /* 0x000000d302067211 */ /* 0x000fe400078e28ff */
[----:B------:R-:W-:Y:S01]  /*17840*/  MOV R2, R4 ;  /* 0x0000000400027202 */ /* 0x000fe20000000f00 */
[----:B------:R1:W1:Y:S04]  /*17850*/  LDS.128 R48, [R203+0x5080] ;  /* 0x00508000cb307984 */ /* 0x0002680000000c00 */
[----:B------:R-:W-:Y:S01]  /*17860*/  IMAD.WIDE.U32 R4, R239, c[0x0][0x3e8], R2 ;  /* 0x0000fa00ef047a25 */ /* 0x000fe200078e0002 */
[----:B------:R-:W-:Y:S01]  /*17870*/  IADD3 R3, R233, R6, RZ ;  /* 0x00000006e9037210 */ /* 0x000fe20007ffe0ff */
[----:B------:R1:W1:Y:S01]  /*17880*/  LDS.128 R64, [R203+0x6080] ;  /* 0x00608000cb407984 */ /* 0x0002620000000c00 */
[----:B------:R-:W-:Y:S01]  /*17890*/  SHF.R.S32.HI R2, RZ, 0x1f, R0 ;  /* 0x0000001fff027819 */ /* 0x000fe20000011400 */
[----:B------:R-:W-:-:S02]  /*178a0*/  IMAD R5, R239, c[0x0][0x3ec], R5 ;  /* 0x0000fb00ef057a24 */ /* 0x000fc400078e0205 */
[----:B------:R-:W-:Y:S01]  /*178b0*/  @P3 IMAD.HI.U32 R8, R3, c[0x0][0x4ec], RZ ;  /* 0x00013b0003083a27 */ /* 0x000fe200078e00ff */
[----:B------:R1:W1:Y:S03]  /*178c0*/  LDS.128 R80, [R203+0x7080] ;  /* 0x00708000cb507984 */ /* 0x0002660000000c00 */
[----:B------:R-:W-:Y:S01]  /*178d0*/  IMAD R6, R2, c[0x0][0x3f0], RZ ;  /* 0x0000fc0002067a24 */ /* 0x000fe200078e02ff */
[----:B------:R1:W1:Y:S01]  /*178e0*/  LDS.128 R28, [R203+0x8080] ;  /* 0x00808000cb1c7984 */ /* 0x0002620000000c00 */
[----:B------:R-:W-:Y:S01]  /*178f0*/  IMAD.MOV.U32 R2, RZ, RZ, R3 ;  /* 0x000000ffff027224 */ /* 0x000fe200078e0003 */
[----:B------:R-:W-:Y:S01]  /*17900*/  @P3 SHF.R.U32.HI R2, RZ, c[0x0][0x4f0], R8 ;  /* 0x00013c00ff023a19 */ /* 0x000fe20000011608 */
[C---:B------:R-:W-:Y:S01]  /*17910*/  IMAD R7, R0.reuse, c[0x0][0x3f4], R6 ;  /* 0x0000fd0000077a24 */ /* 0x040fe200078e0206 */
[----:B------:R1:W1:Y:S01]  /*17920*/  LDS.128 R44, [R203+0x9080] ;  /* 0x00908000cb2c7984 */ /* 0x0002620000000c00 */
[----:B------:R-:W-:Y:S01]  /*17930*/  IMAD.WIDE.U32 R4, R0, c[0x0][0x3f0], R4 ;  /* 0x0000fc0000047a25 */ /* 0x000fe200078e0004 */
[----:B------:R-:W-:-:S02]  /*17940*/  SHF.R.S32.HI R6, RZ, 0x1f, R2 ;  /* 0x0000001fff067819 */ /* 0x000fc40000011402 */
[----:B------:R1:W1:Y:S01]  /*17950*/  LDS.128 R60, [R203+0xa080] ;  /* 0x00a08000cb3c7984 */ /* 0x0002620000000c00 */
[----:B------:R-:W-:Y:S02]  /*17960*/  IADD3 R0, -R2, RZ, RZ ;  /* 0x000000ff02007210 */ /* 0x000fe40007ffe1ff */
[----:B------:R-:W-:Y:S01]  /*17970*/  IADD3 R5, R5, R7, RZ ;  /* 0x0000000705057210 */ /* 0x000fe20007ffe0ff */
[----:B------:R1:W1:Y:S01]  /*17980*/  LDS.128 R76, [R203+0xb080] ;  /* 0x00b08000cb4c7984 */ /* 0x0002620000000c00 */
[----:B------:R-:W-:Y:S02]  /*17990*/  IMAD R6, R6, c[0x0][0x3e0], RZ ;  /* 0x0000f80006067a24 */ /* 0x000fe400078e02ff */
[----:B------:R-:W-:Y:S01]  /*179a0*/  IMAD R0, R0, c[0x0][0x4e8], R3 ;  /* 0x00013a0000007a24 */ /* 0x000fe200078e0203 */
[----:B------:R1:W1:Y:S01]  /*179b0*/  LDS.128 R24, [R203+0xc080] ;  /* 0x00c08000cb187984 */ /* 0x0002620000000c00 */
[----:B------:R-:W-:-:S03]  /*179c0*/  IMAD.WIDE.U32 R4, R2, c[0x0][0x3e0], R4 ;  /* 0x0000f80002047a25 */ /* 0x000fc600078e0004 */
[----:B------:R1:W1:Y:S01]  /*179d0*/  LDS.128 R40, [R203+0xd080] ;  /* 0x00d08000cb287984 */ /* 0x0002620000000c00 */
[----:B------:R-:W-:Y:S01]  /*179e0*/  IMAD R2, R2, c[0x0][0x3e4], R6 ;  /* 0x0000f90002027a24 */ /* 0x000fe200078e0206 */
[----:B------:R-:W-:Y:S02]  /*179f0*/  SHF.R.S32.HI R6, RZ, 0x1f, R0 ;  /* 0x0000001fff067819 */ /* 0x000fe40000011400 */
[----:B------:R1:W1:Y:S01]  /*17a00*/  LDS.128 R56, [R203+0xe080] ;  /* 0x00e08000cb387984 */ /* 0x0002620000000c00 */
[----:B------:R-:W-:Y:S01]  /*17a10*/  IMAD.IADD R3, R5, 0x1, R2 ;  /* 0x0000000105037824 */ /* 0x000fe200078e0202 */
[----:B------:R-:W-:Y:S01]  /*17a20*/  MOV R2, R4 ;  /* 0x0000000400027202 */ /* 0x000fe20000000f00 */
[----:B------:R-:W-:Y:S01]  /*17a30*/  IMAD R6, R6, c[0x0][0x3d8], RZ ;  /* 0x0000f60006067a24 */ /* 0x000fe200078e02ff */
[----:B------:R1:W1:Y:S03]  /*17a40*/  LDS.128 R72, [R203+0xf080] ;  /* 0x00f08000cb487984 */ /* 0x0002660000000c00 */
[----:B------:R-:W-:-:S04]  /*17a50*/  IMAD.WIDE.U32 R2, R0, c[0x0][0x3d8], R2 ;  /* 0x0000f60000027a25 */ /* 0x000fc800078e0002 */
[----:B------:R-:W-:Y:S01]  /*17a60*/  IMAD R0, R0, c[0x0][0x3dc], R6 ;  /* 0x0000f70000007a24 */ /* 0x000fe200078e0206 */
[----:B------:R-:W-:-:S04]  /*17a70*/  LEA R16, P0, R2, c[0x0][0x380], 0x1 ;  /* 0x0000e00002107a11 */ /* 0x000fc800078008ff */
[----:B------:R-:W-:-:S04]  /*17a80*/  IADD3 R0, R3, R0, RZ ;  /* 0x0000000003007210 */ /* 0x000fc80007ffe0ff */
[----:B------:R-:W-:Y:S01]  /*17a90*/  LEA.HI.X R15, R2, c[0x0][0x384], R0, 0x1, P0 ;  /* 0x0000e100020f7a11 */ /* 0x000fe200000f0c00 */
[----:B------:R-:W-:Y:S05]  /*17aa0*/  BRA.DIV ~URZ, `(.L_x_1115) ;  /* 0x000047d27f007947 */ /* 0x000fea000b800000 */
[----:B--234-:R2:W3:Y:S02]  /*17ab0*/  SHFL.IDX PT, R12, R15, RZ, 0x181f ;  /* 0x00181fff0f0c7589 */ /* 0x01c4e400000e0000 */
.L_x_1182:
[----:B------:R-:W-:Y:S05]  /*17ac0*/  BRA.DIV ~URZ, `(.L_x_1116) ;  /* 0x000048227f007947 */ /* 0x000fea000b800000 */
[----:B------:R4:W2:Y:S02]  /*17ad0*/  SHFL.IDX PT, R0, R16, RZ, 0x181f ;  /* 0x00181fff10007589 */ /* 0x0008a400000e0000 */
.L_x_1183:
        /* <DEDUP_REMOVED lines=16> */
[C---:B------:R-:W-:Y:S02]  /*17be0*/  @!P1 LEA R6, P5, R213.reuse, R0, 0x1 ;  /* 0x00000000d5069211 */ /* 0x040fe400078a08ff */
        /* <DEDUP_REMOVED lines=9> */
.L_x_1118:
[----:B------:R-:W-:Y:S05]  /*17c80*/  BSYNC B0 ;  /* 0x0000000000007941 */ /* 0x000fea0003800000 */
.L_x_1117:
[----:B------:R-:W-:Y:S05]  /*17c90*/  BRA.DIV ~URZ, `(.L_x_1119) ;  /* 0x000046b27f007947 */ /* 0x000fea000b800000 */
[----:B---3--:R3:W4:Y:S04]  /*17ca0*/  SHFL.IDX PT, R12, R15, 0x1, 0x181f ;  /* 0x00381f000f0c7f89 */ /* 0x00872800000e0000 */
[----:B--2---:R3:W2:Y:S02]  /*17cb0*/  SHFL.IDX PT, R0, R16, 0x1, 0x181f ;  /* 0x00381f0010007f89 */ /* 0x0046a400000e0000 */
.L_x_1184:
        /* <DEDUP_REMOVED lines=20> */
.L_x_1121:
[----:B------:R-:W-:Y:S05]  /*17e00*/  BSYNC B0 ;  /* 0x0000000000007941 */ /* 0x000fea0003800000 */
.L_x_1120:
[----:B------:R-:W-:Y:S05]  /*17e10*/  BRA.DIV ~URZ, `(.L_x_1122) ;  /* 0x000045f27f007947 */ /* 0x000fea000b800000 */
[----:B----4-:R4:W3:Y:S02]  /*17e20*/  SHFL.IDX PT, R12, R15, 0x2, 0x181f ;  /* 0x00581f000f0c7f89 */ /* 0x0108e400000e0000 */
.L_x_1185:
[----:B------:R-:W-:Y:S05]  /*17e30*/  BRA.DIV ~URZ, `(.L_x_1123) ;  /* 0x000046427f007947 */ /* 0x000fea000b800000 */
[----:B--2---:R2:W4:Y:S02]  /*17e40*/  SHFL.IDX PT, R0, R16, 0x2, 0x181f ;  /* 0x00581f0010007f89 */ /* 0x00452400000e0000 */
.L_x_1186:
        /* <DEDUP_REMOVED lines=20> */
.L_x_1125:
[----:B------:R-:W-:Y:S05]  /*17f90*/  BSYNC B0 ;  /* 0x0000000000007941 */ /* 0x000fea0003800000 */
.L_x_1124:
[----:B------:R-:W-:Y:S05]  /*17fa0*/  BRA.DIV ~URZ, `(.L_x_1126) ;  /* 0x000045327f007947 */ /* 0x000fea000b800000 */
[----:B---3--:R3:W2:Y:S04]  /*17fb0*/  SHFL.IDX PT, R10, R15, 0x3, 0x181f ;  /* 0x00781f000f0a7f89 */ /* 0x0086a800000e0000 */
[----:B----4-:R3:W4:Y:S02]  /*17fc0*/  SHFL.IDX PT, R0, R16, 0x3, 0x181f ;  /* 0x00781f0010007f89 */ /* 0x01072400000e0000 */
.L_x_1187:
        /* <DEDUP_REMOVED lines=8> */
[C---:B------:R-:W-:Y:S02]  /*18050*/  @!P0 LEA R2, P3, R213.reuse, R0, 0x1 ;  /* 0x00000000d5028211 */ /* 0x040fe400078608ff */
        /* <DEDUP_REMOVED lines=12> */
.L_x_1114:
        /* <DEDUP_REMOVED lines=33> */
.L_x_1188:
[----:B------:R-:W-:Y:S05]  /*18330*/  BRA.DIV ~URZ, `(.L_x_1129) ;  /* 0x000042d27f007947 */ /* 0x000fea000b800000 */
[----:B------:R3:W4:Y:S02]  /*18340*/  SHFL.IDX PT, R0, R17, RZ, 0x1c1f ;  /* 0x001c1fff11007589 */ /* 0x00072400000e0000 */
.L_x_1189:
[----:B------:R-:W-:Y:S01]  /*18350*/  BSSY B0, `(.L_x_1130) ;  /* 0x00000c6000007945 */ /* 0x000fe20003800000 */
[----:B------:R-:W-:Y:S05]  /*18360*/  @P0 BRA `(.L_x_1131) ;  /* 0x00000c4000000947 */ /* 0x000fea0003800000 */
[C---:B------:R-:W-:Y:S02]  /*18370*/  ISETP.GE.AND P2, PT, R217.reuse, c[0x0][0x3c8], PT ;  /* 0x0000f200d9007a0c */ /* 0x040fe40003f46270 */
[C---:B------:R-:W-:Y:S02]  /*18380*/  IADD3 R13, R217.reuse, 0x8, RZ ;  /* 0x00000008d90d7810 */ /* 0x040fe40007ffe0ff */
[----:B------:R-:W-:Y:S02]  /*18390*/  IADD3 R5, R217, 0x10, RZ ;  /* 0x00000010d9057810 */ /* 0x000fe40007ffe0ff */
[----:B------:R-:W-:Y:S02]  /*183a0*/  ISETP.GE.AND P1, PT, R13, c[0x0][0x3c8], PT ;  /* 0x0000f2000d007a0c */ /* 0x000fe40003f26270 */
[----:B------:R-:W-:-:S02]  /*183b0*/  ISETP.GE.AND P0, PT, R5, c[0x0][0x3c8], PT ;  /* 0x0000f20005007a0c */ /* 0x000fc40003f06270 */
[C---:B------:R-:W-:Y:S02]  /*183c0*/  IADD3 R12, R217.reuse, 0x20, RZ ;  /* 0x00000020d90c7810 */ /* 0x040fe40007ffe0ff */
[C---:B------:R-:W-:Y:S01]  /*183d0*/  IADD3 R15, R217.reuse, 0x8, RZ ;  /* 0x00000008d90f7810 */ /* 0x040fe20007ffe0ff */
[----:B----4-:R-:W-:Y:S01]  /*183e0*/  @!P2 IMAD.MOV.U32 R2, RZ, RZ, R0 ;  /* 0x000000ffff02a224 */ /* 0x010fe200078e0000 */
[C---:B------:R-:W-:Y:S01]  /*183f0*/  IADD3 R10, R217.reuse, 0x10, RZ ;  /* 0x00000010d90a7810 */ /* 0x040fe20007ffe0ff */
[----:B--2---:R-:W-:Y:S01]  /*18400*/  @!P2 IMAD.MOV.U32 R3, RZ, RZ, R4 ;  /* 0x000000ffff03a224 */ /* 0x004fe200078e0004 */
[C---:B------:R-:W-:Y:S02]  /*18410*/  IADD3 R14, R217.reuse, 0x18, RZ ;  /* 0x00000018d90e7810 */ /* 0x040fe40007ffe0ff */
[----:B------:R-:W-:Y:S01]  /*18420*/  ISETP.GE.AND P4, PT, R12, c[0x0][0x3c8], PT ;  /* 0x0000f2000c007a0c */ /* 0x000fe20003f86270 */
[----:B------:R-:W-:Y:S01]  /*18430*/  @!P2 IMAD.WIDE R6, R217, 0x4, R2 ;  /* 0x00000004d906a825 */ /* 0x000fe200078e0202 */
[----:B------:R-:W-:-:S02]  /*18440*/  @!P1 LEA R2, P3, R13, R0, 0x2 ;  /* 0x000000000d029211 */ /* 0x000fc400078610ff */
[----:B------:R-:W-:Y:S02]  /*18450*/  SHF.R.S32.HI R15, RZ, 0x1f, R15 ;  /* 0x0000001fff0f7819 */ /* 0x000fe4000001140f */
[----:B------:R2:W-:Y:S01]  /*18460*/  @!P2 ST.E.64 [R6.64], R160 ;  /* 0x000000a00600a985 */ /* 0x0005e2000c101b06 */
[----:B------:R-:W-:Y:S02]  /*18470*/  SHF.R.S32.HI R10, RZ, 0x1f, R10 ;  /* 0x0000001fff0a7819 */ /* 0x000fe4000001140a */
[----:B------:R-:W-:Y:S02]  /*18480*/  @!P0 LEA R8, P2, R5, R0, 0x2 ;  /* 0x0000000005088211 */ /* 0x000fe400078410ff */
[----:B------:R-:W-:Y:S02]  /*18490*/  ISETP.GE.AND P5, PT, R14, c[0x0][0x3c8], PT ;  /* 0x0000f2000e007a0c */ /* 0x000fe40003fa6270 */
[----:B------:R-:W-:Y:S02]  /*184a0*/  IADD3 R11, R217, 0x28, RZ ;  /* 0x00000028d90b7810 */ /* 0x000fe40007ffe0ff */
[----:B------:R-:W-:-:S02]  /*184b0*/  @!P1 LEA.HI.X R3, R13, R4, R15, 0x2, P3 ;  /* 0x000000040d039211 */ /* 0x000fc400018f140f */
[----:B------:R-:W-:Y:S02]  /*184c0*/  @!P0 LEA.HI.X R9, R5, R4, R10, 0x2, P2 ;  /* 0x0000000405098211 */ /* 0x000fe400010f140a */
[----:B------:R-:W-:Y:S01]  /*184d0*/  ISETP.GE.AND P6, PT, R11, c[0x0][0x3c8], PT ;  /* 0x0000f2000b007a0c */ /* 0x000fe20003fc6270 */
[----:B------:R4:W-:Y:S01]  /*184e0*/  @!P1 ST.E.64 [R2.64], R142 ;  /* 0x0000008e02009985 */ /* 0x0009e2000c101b06 */
[C---:B------:R-:W-:Y:S02]  /*184f0*/  IADD3 R13, R217.reuse, 0x20, RZ ;  /* 0x00000020d90d7810 */ /* 0x040fe40007ffe0ff */
[C---:B------:R-:W-:Y:S01]  /*18500*/  IADD3 R15, R217.reuse, 0x18, RZ ;  /* 0x00000018d90f7810 */ /* 0x040fe20007ffe0ff */
[----:B------:R5:W-:Y:S01]  /*18510*/  @!P0 ST.E.64 [R8.64], R144 ;  /* 0x0000009008008985 */ /* 0x000be2000c101b06 */
[----:B------:R-:W-:Y:S02]  /*18520*/  SHF.R.S32.HI R13, RZ, 0x1f, R13 ;  /* 0x0000001fff0d7819 */ /* 0x000fe4000001140d */
[----:B------:R-:W-:-:S02]  /*18530*/  IADD3 R5, R217, 0x30, RZ ;  /* 0x00000030d9057810 */ /* 0x000fc40007ffe0ff */
[----:B------:R-:W-:Y:S02]  /*18540*/  IADD3 R10, R217, 0x38, RZ ;  /* 0x00000038d90a7810 */ /* 0x000fe40007ffe0ff */
[----:B------:R-:W-:Y:S02]  /*18550*/  SHF.R.S32.HI R15, RZ, 0x1f, R15 ;  /* 0x0000001fff0f7819 */ /* 0x000fe4000001140f */
[----:B------:R-:W-:Y:S02]  /*18560*/  ISETP.GE.AND P3, PT, R5, c[0x0][0x3c8], PT ;  /* 0x0000f20005007a0c */ /* 0x000fe40003f66270 */
[----:B--2---:R-:W-:Y:S02]  /*18570*/  @!P5 LEA R6, P1, R14, R0, 0x2 ;  /* 0x000000000e06d211 */ /* 0x004fe400078210ff */
[----:B------:R-:W-:Y:S02]  /*18580*/  ISETP.GE.AND P2, PT, R10, c[0x0][0x3c8], PT ;  /* 0x0000f2000a007a0c */ /* 0x000fe40003f46270 */
[----:B------:R-:W-:-:S05]  /*18590*/  @!P5 LEA.HI.X R7, R14, R4, R15, 0x2, P1 ;  /* 0x000000040e07d211 */ /* 0x000fca00008f140f */
[----:B------:R2:W-:Y:S01]  /*185a0*/  @!P5 ST.E.64 [R6.64], R148 ;  /* 0x000000940600d985 */ /* 0x0005e2000c101b06 */
[----:B----4-:R-:W-:-:S04]  /*185b0*/  @!P4 LEA R2, P0, R12, R0, 0x2 ;  /* 0x000000000c02c211 */ /* 0x010fc800078010ff */
[----:B------:R-:W-:Y:S02]  /*185c0*/  @!P4 LEA.HI.X R3, R12, R4, R13, 0x2, P0 ;  /* 0x000000040c03c211 */ /* 0x000fe400000f140d */
[----:B------:R-:W-:Y:S02]  /*185d0*/  IADD3 R12, R217, 0x28, RZ ;  /* 0x00000028d90c7810 */ /* 0x000fe40007ffe0ff */
[----:B-----5:R-:W-:Y:S01]  /*185e0*/  @!P6 LEA R8, P1, R11, R0, 0x2 ;  /* 0x000000000b08e211 */ /* 0x020fe200078210ff */
[----:B------:R4:W-:Y:S01]  /*185f0*/  @!P4 ST.E.64 [R2.64], R152 ;  /* 0x000000980200c985 */ /* 0x0009e2000c101b06 */
[----:B------:R-:W-:-:S04]  /*18600*/  SHF.R.S32.HI R12, RZ, 0x1f, R12 ;  /* 0x0000001fff0c7819 */ /* 0x000fc8000001140c */
[----:B------:R-:W-:Y:S02]  /*18610*/  @!P6 LEA.HI.X R9, R11, R4, R12, 0x2, P1 ;  /* 0x000000040b09e211 */ /* 0x000fe400008f140c */
[C---:B------:R-:W-:Y:S02]  /*18620*/  IADD3 R12, R217.reuse, 0x30, RZ ;  /* 0x00000030d90c7810 */ /* 0x040fe40007ffe0ff */
[----:B------:R-:W-:Y:S01]  /*18630*/  IADD3 R11, R217, 0x38, RZ ;  /* 0x00000038d90b7810 */ /* 0x000fe20007ffe0ff */
[----:B------:R5:W-:Y:S01]  /*18640*/  @!P6 ST.E.64 [R8.64], R156 ;  /* 0x0000009c0800e985 */ /* 0x000be2000c101b06 */
[----:B------:R-:W-:Y:S02]  /*18650*/  SHF.R.S32.HI R12, RZ, 0x1f, R12 ;  /* 0x0000001fff0c7819 */ /* 0x000fe4000001140c */
[----:B------:R-:W-:Y:S02]  /*18660*/  ISETP.GE.AND P6, PT, R252, c[0x0][0x3c8], PT ;  /* 0x0000f200fc007a0c */ /* 0x000fe40003fc6270 */
[----:B--2---:R-:W-:-:S02]  /*18670*/  @!P3 LEA R6, P0, R5, R0, 0x2 ;  /* 0x000000000506b211 */ /* 0x004fc400078010ff */
[----:B------:R-:W-:Y:S02]  /*18680*/  SHF.R.S32.HI R11, RZ, 0x1f, R11 ;  /* 0x0000001fff0b7819 */ /* 0x000fe4000001140b */
[----:B------:R-:W-:Y:S02]  /*18690*/  ISETP.GE.AND P1, PT, R250, c[0x0][0x3c8], PT ;  /* 0x0000f200fa007a0c */ /* 0x000fe40003f26270 */
[----:B------:R-:W-:Y:S02]  /*186a0*/  @!P3 LEA.HI.X R7, R5, R4, R12, 0x2, P0 ;  /* 0x000000040507b211 */ /* 0x000fe400000f140c */
[----:B------:R-:W-:-:S03]  /*186b0*/  IADD3 R5, R217, 0x50, RZ ;  /* 0x00000050d9057810 */ /* 0x000fc60007ffe0ff */
[----:B------:R2:W-:Y:S01]  /*186c0*/  @!P3 ST.E.64 [R6.64], R28 ;  /* 0x0000001c0600b985 */ /* 0x0005e2000c101b06 */
[----:B------:R-:W-:Y:S02]  /*186d0*/  ISETP.GE.AND P5, PT, R5, c[0x0][0x3c8], PT ;  /* 0x0000f20005007a0c */ /* 0x000fe40003fa6270 */
[----:B----4-:R-:W-:-:S04]  /*186e0*/  @!P2 LEA R2, P4, R10, R0, 0x2 ;  /* 0x000000000a02a211 */ /* 0x010fc800078810ff */
[----:B------:R-:W-:Y:S02]  /*186f0*/  @!P2 LEA.HI.X R3, R10, R4, R11, 0x2, P4 ;  /* 0x000000040a03a211 */ /* 0x000fe400020f140b */
[----:B------:R-:W-:Y:S02]  /*18700*/  SHF.R.S32.HI R10, RZ, 0x1f, R252 ;  /* 0x0000001fff0a7819 */ /* 0x000fe400000114fc */
[----:B------:R-:W-:Y:S01]  /*18710*/  SHF.R.S32.HI R11, RZ, 0x1f, R5 ;  /* 0x0000001fff0b7819 */ /* 0x000fe20000011405 */
[----:B------:R4:W-:Y:S01]  /*18720*/  @!P2 ST.E.64 [R2.64], R24 ;  /* 0x000000180200a985 */ /* 0x0009e2000c101b06 */
[----:B-----5:R-:W-:-:S04]  /*18730*/  @!P6 LEA R8, P0, R252, R0, 0x2 ;  /* 0x00000000fc08e211 */ /* 0x020fc800078010ff */
[----:B------:R-:W-:Y:S02]  /*18740*/  @!P6 LEA.HI.X R9, R252, R4, R10, 0x2, P0 ;  /* 0x00000004fc09e211 */ /* 0x000fe400000f140a */
[----:B------:R-:W-:-:S03]  /*18750*/  @!P5 LEA R10, P0, R5, R0, 0x2 ;  /* 0x00000000050ad211 */ /* 0x000fc600078010ff */
[----:B------:R5:W-:Y:S01]  /*18760*/  @!P6 ST.E.64 [R8.64], R36 ;  /* 0x000000240800e985 */ /* 0x000be2000c101b06 */
[----:B------:R-:W-:Y:S02]  /*18770*/  @!P5 LEA.HI.X R11, R5, R4, R11, 0x2, P0 ;  /* 0x00000004050bd211 */ /* 0x000fe400000f140b */
[----:B------:R-:W-:Y:S02]  /*18780*/  IADD3 R5, R217, 0x70, RZ ;  /* 0x00000070d9057810 */ /* 0x000fe40007ffe0ff */
[----:B--2---:R-:W-:Y:S02]  /*18790*/  SHF.R.S32.HI R7, RZ, 0x1f, R250 ;  /* 0x0000001fff077819 */ /* 0x004fe400000114fa */
[C---:B------:R-:W-:Y:S02]  /*187a0*/  @!P1 LEA R6, P2, R250.reuse, R0, 0x2 ;  /* 0x00000000fa069211 */ /* 0x040fe400078410ff */
[----:B------:R-:W-:Y:S02]  /*187b0*/  ISETP.GE.AND P6, PT, R5, c[0x0][0x3c8], PT ;  /* 0x0000f20005007a0c */ /* 0x000fe40003fc6270 */
[----:B------:R-:W-:-:S05]  /*187c0*/  @!P1 LEA.HI.X R7, R250, R4, R7, 0x2, P2 ;  /* 0x00000004fa079211 */ /* 0x000fca00010f1407 */
[----:B------:R2:W-:Y:S01]  /*187d0*/  @!P1 ST.E.64 [R6.64], R32 ;  /* 0x0000002006009985 */ /* 0x0005e2000c101b06 */
[C---:B----4-:R-:W-:Y:S02]  /*187e0*/  IADD3 R3, R217.reuse, 0x58, RZ ;  /* 0x00000058d9037810 */ /* 0x050fe40007ffe0ff */
[----:B------:R-:W-:Y:S01]  /*187f0*/  IADD3 R2, R217, 0x60, RZ ;  /* 0x00000060d9027810 */ /* 0x000fe20007ffe0ff */
[----:B------:R4:W-:Y:S01]  /*18800*/  @!P5 ST.E.64 [R10.64], R44 ;  /* 0x0000002c0a00d985 */ /* 0x0009e2000c101b06 */
[----:B------:R-:W-:Y:S02]  /*18810*/  ISETP.GE.AND P3, PT, R3, c[0x0][0x3c8], PT ;  /* 0x0000f20003007a0c */ /* 0x000fe40003f66270 */
[----:B------:R-:W-:Y:S02]  /*18820*/  ISETP.GE.AND P4, PT, R2, c[0x0][0x3c8], PT ;  /* 0x0000f20002007a0c */ /* 0x000fe40003f86270 */
[----:B-----5:R-:W-:-:S09]  /*18830*/  SHF.R.S32.HI R9, RZ, 0x1f, R3 ;  /* 0x0000001fff097819 */ /* 0x020fd20000011403 */
[CC--:B------:R-:W-:Y:S02]  /*18840*/  @!P3 LEA R8, P1, R3.reuse, R0.reuse, 0x2 ;  /* 0x000000000308b211 */ /* 0x0c0fe400078210ff */
[----:B------:R-:W-:Y:S02]  /*18850*/  @!P4 LEA R12, P0, R2, R0, 0x2 ;  /* 0x00000000020cc211 */ /* 0x000fe400078010ff */
[----:B------:R-:W-:Y:S02]  /*18860*/  @!P3 LEA.HI.X R9, R3, R4, R9, 0x2, P1 ;  /* 0x000000040309b211 */ /* 0x000fe400008f1409 */
[----:B------:R-:W-:-:S03]  /*18870*/  IADD3 R3, R217, 0x78, RZ ;  /* 0x00000078d9037810 */ /* 0x000fc60007ffe0ff */
[----:B------:R5:W-:Y:S01]  /*18880*/  @!P3 ST.E.64 [R8.64], R40 ;  /* 0x000000280800b985 */ /* 0x000be2000c101b06 */
[----:B------:R-:W-:Y:S02]  /*18890*/  ISETP.GE.AND P3, PT, R3, c[0x0][0x3c8], PT ;  /* 0x0000f20003007a0c */ /* 0x000fe40003f66270 */
[C---:B--2---:R-:W-:Y:S02]  /*188a0*/  IADD3 R6, R217.reuse, 0x68, RZ ;  /* 0x00000068d9067810 */ /* 0x044fe40007ffe0ff */
[----:B------:R-:W-:Y:S02]  /*188b0*/  SHF.R.S32.HI R7, RZ, 0x1f, R2 ;  /* 0x0000001fff077819 */ /* 0x000fe40000011402 */
[----:B------:R-:W-:Y:S02]  /*188c0*/  ISETP.GE.AND P2, PT, R6, c[0x0][0x3c8], PT ;  /* 0x0000f20006007a0c */ /* 0x000fe40003f46270 */
[----:B------:R-:W-:Y:S02]  /*188d0*/  @!P4 LEA.HI.X R13, R2, R4, R7, 0x2, P0 ;  /* 0x00000004020dc211 */ /* 0x000fe400000f1407 */
[----:B------:R-:W-:-:S02]  /*188e0*/  IADD3 R2, R217, 0x80, RZ ;  /* 0x00000080d9027810 */ /* 0x000fc40007ffe0ff */
[----:B------:R-:W-:Y:S01]  /*188f0*/  SHF.R.S32.HI R7, RZ, 0x1f, R5 ;  /* 0x0000001fff077819 */ /* 0x000fe20000011405 */
[----:B------:R2:W-:Y:S01]  /*18900*/  @!P4 ST.E.64 [R12.64], R52 ;  /* 0x000000340c00c985 */ /* 0x0005e2000c101b06 */
[----:B------:R-:W-:Y:S02]  /*18910*/  ISETP.GE.AND P5, PT, R2, c[0x0][0x3c8], PT ;  /* 0x0000f20002007a0c */ /* 0x000fe40003fa6270 */
[----:B----4-:R-:W-:-:S04]  /*18920*/  @!P6 LEA R10, P0, R5, R0, 0x2 ;  /* 0x00000000050ae211 */ /* 0x010fc800078010ff */
[----:B------:R-:W-:Y:S02]  /*18930*/  @!P6 LEA.HI.X R11, R5, R4, R7, 0x2, P0 ;  /* 0x00000004050be211 */ /* 0x000fe400000f1407 */
[----:B------:R-:W-:Y:S02]  /*18940*/  IADD3 R7, R217, 0x88, RZ ;  /* 0x00000088d9077810 */ /* 0x000fe40007ffe0ff */
[----:B------:R-:W-:Y:S02]  /*18950*/  SHF.R.S32.HI R5, RZ, 0x1f, R2 ;  /* 0x0000001fff057819 */ /* 0x000fe40000011402 */
[----:B-----5:R-:W-:Y:S02]  /*18960*/  SHF.R.S32.HI R9, RZ, 0x1f, R6 ;  /* 0x0000001fff097819 */ /* 0x020fe40000011406 */
[----:B------:R-:W-:-:S04]  /*18970*/  @!P2 LEA R8, P1, R6, R0, 0x2 ;  /* 0x000000000608a211 */ /* 0x000fc800078210ff */
[----:B------:R-:W-:Y:S02]  /*18980*/  @!P2 LEA.HI.X R9, R6, R4, R9, 0x2, P1 ;  /* 0x000000040609a211 */ /* 0x000fe400008f1409 */
[----:B------:R-:W-:-:S03]  /*18990*/  IADD3 R6, R217, 0x90, RZ ;  /* 0x00000090d9067810 */ /* 0x000fc60007ffe0ff */
[----:B------:R4:W-:Y:S01]  /*189a0*/  @!P2 ST.E.64 [R8.64], R48 ;  /* 0x000000300800a985 */ /* 0x0009e2000c101b06 */
[----:B------:R-:W-:Y:S02]  /*189b0*/  ISETP.GE.AND P2, PT, R7, c[0x0][0x3c8], PT ;  /* 0x0000f20007007a0c */ /* 0x000fe40003f46270 */
[----:B--2---:R-:W-:Y:S01]  /*189c0*/  @!P5 LEA R12, P0, R2, R0, 0x2 ;  /* 0x00000000020cd211 */ /* 0x004fe200078010ff */
[----:B------:R2:W-:Y:S01]  /*189d0*/  @!P6 ST.E.64 [R10.64], R60 ;  /* 0x0000003c0a00e985 */ /* 0x0005e2000c101b06 */
[----:B------:R-:W-:Y:S02]  /*189e0*/  ISETP.GE.AND P4, PT, R6, c[0x0][0x3c8], PT ;  /* 0x0000f20006007a0c */ /* 0x000fe40003f86270 */
[----:B------:R-:W-:Y:S02]  /*189f0*/  @!P5 LEA.HI.X R13, R2, R4, R5, 0x2, P0 ;  /* 0x00000004020dd211 */ /* 0x000fe400000f1405 */
[----:B------:R-:W-:Y:S02]  /*18a00*/  IADD3 R5, R217, 0x98, RZ ;  /* 0x00000098d9057810 */ /* 0x000fe40007ffe0ff */
[----:B------:R-:W-:-:S02]  /*18a10*/  SHF.R.S32.HI R2, RZ, 0x1f, R6 ;  /* 0x0000001fff027819 */ /* 0x000fc40000011406 */
[----:B----4-:R-:W-:Y:S02]  /*18a20*/  SHF.R.S32.HI R9, RZ, 0x1f, R3 ;  /* 0x0000001fff097819 */ /* 0x010fe40000011403 */
[----:B------:R-:W-:-:S03]  /*18a30*/  @!P3 LEA R8, P1, R3, R0, 0x2 ;  /* 0x000000000308b211 */ /* 0x000fc600078210ff */
[C---:B--2---:R-:W-:Y:S02]  /*18a40*/  @!P4 LEA R10, P0, R6.reuse, R0, 0x2 ;  /* 0x00000000060ac211 */ /* 0x044fe400078010ff */
[-C--:B------:R-:W-:Y:S02]  /*18a50*/  @!P3 LEA.HI.X R9, R3, R4.reuse, R9, 0x2, P1 ;  /* 0x000000040309b211 */ /* 0x080fe400008f1409 */
[----:B------:R-:W-:Y:S02]  /*18a60*/  IADD3 R3, R217, 0xa0, RZ ;  /* 0x000000a0d9037810 */ /* 0x000fe40007ffe0ff */
[----:B------:R-:W-:Y:S01]  /*18a70*/  @!P4 LEA.HI.X R11, R6, R4, R2, 0x2, P0 ;  /* 0x00000004060bc211 */ /* 0x000fe200000f1402 */
[----:B------:R2:W-:Y:S01]  /*18a80*/  @!P3 ST.E.64 [R8.64], R56 ;  /* 0x000000380800b985 */ /* 0x0005e2000c101b06 */
[----:B------:R-:W-:Y:S02]  /*18a90*/  ISETP.GE.AND P3, PT, R5, c[0x0][0x3c8], PT ;  /* 0x0000f20005007a0c */ /* 0x000fe40003f66270 */
[----:B------:R-:W-:Y:S01]  /*18aa0*/  IADD3 R2, R217, 0xa8, RZ ;  /* 0x000000a8d9027810 */ /* 0x000fe20007ffe0ff */
[----:B------:R4:W-:Y:S01]  /*18ab0*/  @!P5 ST.E.64 [R12.64], R68 ;  /* 0x000000440c00d985 */ /* 0x0009e2000c101b06 */
[----:B------:R-:W-:-:S02]  /*18ac0*/  ISETP.GE.AND P5, PT, R3, c[0x0][0x3c8], PT ;  /* 0x0000f20003007a0c */ /* 0x000fc40003fa6270 */
[----:B------:R-:W-:Y:S02]  /*18ad0*/  SHF.R.S32.HI R6, RZ, 0x1f, R5 ;  /* 0x0000001fff067819 */ /* 0x000fe40000011405 */
[----:B--2---:R-:W-:Y:S02]  /*18ae0*/  SHF.R.S32.HI R9, RZ, 0x1f, R7 ;  /* 0x0000001fff097819 */ /* 0x004fe40000011407 */
[C---:B------:R-:W-:Y:S02]  /*18af0*/  @!P2 LEA R8, P1, R7.reuse, R0, 0x2 ;  /* 0x000000000708a211 */ /* 0x040fe400078210ff */
[----:B----4-:R-:W-:Y:S02]  /*18b00*/  SHF.R.S32.HI R13, RZ, 0x1f, R3 ;  /* 0x0000001fff0d7819 */ /* 0x010fe40000011403 */
[----:B------:R-:W-:Y:S02]  /*18b10*/  @!P2 LEA.HI.X R9, R7, R4, R9, 0x2, P1 ;  /* 0x000000040709a211 */ /* 0x000fe400008f1409 */
[----:B------:R-:W-:-:S02]  /*18b20*/  IADD3 R7, R217, 0xb0, RZ ;  /* 0x000000b0d9077810 */ /* 0x000fc40007ffe0ff */
[----:B------:R-:W-:Y:S01]  /*18b30*/  @!P5 LEA R12, P0, R3, R0, 0x2 ;  /* 0x00000000030cd211 */ /* 0x000fe200078010ff */
[----:B------:R2:W-:Y:S01]  /*18b40*/  @!P2 ST.E.64 [R8.64], R64 ;  /* 0x000000400800a985 */ /* 0x0005e2000c101b06 */
[----:B------:R-:W-:Y:S02]  /*18b50*/  ISETP.GE.AND P2, PT, R2, c[0x0][0x3c8], PT ;  /* 0x0000f20002007a0c */ /* 0x000fe40003f46270 */
[----:B------:R-:W-:Y:S01]  /*18b60*/  ISETP.GE.AND P6, PT, R7, c[0x0][0x3c8], PT ;  /* 0x0000f20007007a0c */ /* 0x000fe20003fc6270 */
[----:B------:R4:W-:Y:S01]  /*18b70*/  @!P4 ST.E.64 [R10.64], R76 ;  /* 0x0000004c0a00c985 */ /* 0x0009e2000c101b06 */
[----:B------:R-:W-:Y:S02]  /*18b80*/  @!P5 LEA.HI.X R13, R3, R4, R13, 0x2, P0 ;  /* 0x00000004030dd211 */ /* 0x000fe400000f140d */
[----:B------:R-:W-:Y:S02]  /*18b90*/  SHF.R.S32.HI R3, RZ, 0x1f, R2 ;  /* 0x0000001fff037819 */ /* 0x000fe40000011402 */
[----:B--2---:R-:W-:-:S04]  /*18ba0*/  @!P3 LEA R8, P1, R5, R0, 0x2 ;  /* 0x000000000508b211 */ /* 0x004fc800078210ff */
[----:B------:R-:W-:Y:S02]  /*18bb0*/  @!P3 LEA.HI.X R9, R5, R4, R6, 0x2, P1 ;  /* 0x000000040509b211 */ /* 0x000fe400008f1406 */
[C---:B------:R-:W-:Y:S02]  /*18bc0*/  IADD3 R6, R217.reuse, 0xb8, RZ ;  /* 0x000000b8d9067810 */ /* 0x040fe40007ffe0ff */
[----:B------:R-:W-:Y:S01]  /*18bd0*/  IADD3 R5, R217, 0xc0, RZ ;  /* 0x000000c0d9057810 */ /* 0x000fe20007ffe0ff */
[----:B------:R2:W-:Y:S01]  /*18be0*/  @!P3 ST.E.64 [R8.64], R72 ;  /* 0x000000480800b985 */ /* 0x0005e2000c101b06 */
[----:B------:R-:W-:Y:S02]  /*18bf0*/  ISETP.GE.AND P3, PT, R6, c[0x0][0x3c8], PT ;  /* 0x0000f20006007a0c */ /* 0x000fe40003f66270 */
[----:B------:R-:W-:Y:S01]  /*18c00*/  ISETP.GE.AND P4, PT, R5, c[0x0][0x3c8], PT ;  /* 0x0000f20005007a0c */ /* 0x000fe20003f86270 */
[----:B------:R5:W-:Y:S01]  /*18c10*/  @!P5 ST.E.64 [R12.64], R84 ;  /* 0x000000540c00d985 */ /* 0x000be2000c101b06 */
[----:B----4-:R-:W-:-:S02]  /*18c20*/  SHF.R.S32.HI R11, RZ, 0x1f, R7 ;  /* 0x0000001fff0b7819 */ /* 0x010fc40000011407 */
[----:B------:R-:W-:-:S04]  /*18c30*/  @!P6 LEA R10, P0, R7, R0, 0x2 ;  /* 0x00000000070ae211 */ /* 0x000fc800078010ff */
[----:B------:R-:W-:Y:S02]  /*18c40*/  @!P6 LEA.HI.X R11, R7, R4, R11, 0x2, P0 ;  /* 0x00000004070be211 */ /* 0x000fe400000f140b */
[----:B------:R-:W-:Y:S02]  /*18c50*/  SHF.R.S32.HI R7, RZ, 0x1f, R5 ;  /* 0x0000001fff077819 */ /* 0x000fe40000011405 */
[----:B--2---:R-:W-:-:S04]  /*18c60*/  @!P2 LEA R8, P1, R2, R0, 0x2 ;  /* 0x000000000208a211 */ /* 0x004fc800078210ff */
[----:B------:R-:W-:Y:S02]  /*18c70*/  @!P2 LEA.HI.X R9, R2, R4, R3, 0x2, P1 ;  /* 0x000000040209a211 */ /* 0x000fe400008f1403 */
[C---:B------:R-:W-:Y:S02]  /*18c80*/  IADD3 R2, R217.reuse, 0xd0, RZ ;  /* 0x000000d0d9027810 */ /* 0x040fe40007ffe0ff */
[----:B------:R-:W-:Y:S01]  /*18c90*/  IADD3 R3, R217, 0xc8, RZ ;  /* 0x000000c8d9037810 */ /* 0x000fe20007ffe0ff */
[----:B------:R2:W-:Y:S01]  /*18ca0*/  @!P2 ST.E.64 [R8.64], R80 ;  /* 0x000000500800a985 */ /* 0x0005e2000c101b06 */
[----:B-----5:R-:W-:Y:S02]  /*18cb0*/  @!P4 LEA R12, P0, R5, R0, 0x2 ;  /* 0x00000000050cc211 */ /* 0x020fe400078010ff */
[----:B------:R-:W-:Y:S01]  /*18cc0*/  ISETP.GE.AND P5, PT, R2, c[0x0][0x3c8], PT ;  /* 0x0000f20002007a0c */ /* 0x000fe20003fa6270 */
[----:B------:R4:W-:Y:S01]  /*18cd0*/  @!P6 ST.E.64 [R10.64], R92 ;  /* 0x0000005c0a00e985 */ /* 0x0009e2000c101b06 */
[----:B------:R-:W-:-:S02]  /*18ce0*/  ISETP.GE.AND P2, PT, R3, c[0x0][0x3c8], PT ;  /* 0x0000f20003007a0c */ /* 0x000fc40003f46270 */
        /* <DEDUP_REMOVED lines=11> */
[----:B------:R-:W-:Y:S02]  /*18da0*/  IADD3 R5, R217, 0xe8, RZ ;  /* 0x000000e8d9057810 */ /* 0x000fe40007ffe0ff */
[----:B------:R-:W-:Y:S01]  /*18db0*/  SHF.R.S32.HI R2, RZ, 0x1f, R6 ;  /* 0x0000001fff027819 */ /* 0x000fe20000011406 */
[----:B------:R4:W-:Y:S01]  /*18dc0*/  @!P4 ST.E.64 [R12.64], R100 ;  /* 0x000000640c00c985 */ /* 0x0009e2000c101b06 */
[----:B------:R-:W-:-:S02]  /*18dd0*/  ISETP.GE.AND P4, PT, R6, c[0x0][0x3c8], PT ;  /* 0x0000f20006007a0c */ /* 0x000fc40003f86270 */
[----:B------:R-:W-:Y:S02]  /*18de0*/  ISETP.GE.AND P3, PT, R5, c[0x0][0x3c8], PT ;  /* 0x0000f20005007a0c */ /* 0x000fe40003f66270 */
[----:B--2---:R-:W-:Y:S02]  /*18df0*/  SHF.R.S32.HI R9, RZ, 0x1f, R3 ;  /* 0x0000001fff097819 */ /* 0x004fe40000011403 */
[-C--:B------:R-:W-:Y:S02]  /*18e00*/  @!P2 LEA R8, P1, R3, R0.reuse, 0x2 ;  /* 0x000000000308a211 */ /* 0x080fe400078210ff */
[----:B----4-:R-:W-:Y:S02]  /*18e10*/  @!P6 LEA R12, P0, R7, R0, 0x2 ;  /* 0x00000000070ce211 */ /* 0x010fe400078010ff */
[----:B------:R-:W-:-:S03]  /*18e20*/  @!P2 LEA.HI.X R9, R3, R4, R9, 0x2, P1 ;  /* 0x000000040309a211 */ /* 0x000fc600008f1409 */
[C---:B------:R-:W-:Y:S02]  /*18e30*/  @!P4 LEA R14, P1, R6.reuse, R0, 0x2 ;  /* 0x00000000060ec211 */ /* 0x040fe400078210ff */
        /* <DEDUP_REMOVED lines=23> */
.L_x_1131:
[----:B------:R-:W-:Y:S05]  /*18fb0*/  BSYNC B0 ;  /* 0x0000000000007941 */ /* 0x000fea0003800000 */
.L_x_1130:
[----:B------:R-:W-:Y:S05]  /*18fc0*/  BRA.DIV ~URZ, `(.L_x_1132) ;  /* 0x000036a27f007947 */ /* 0x000fea000b800000 */
[----:B--2---:R2:W1:Y:S04]  /*18fd0*/  SHFL.IDX PT, R4, R16, 0x1, 0x1c1f ;  /* 0x003c1f0010047f89 */ /* 0x00446800000e0000 */
[----:B----4-:R2:W4:Y:S02]  /*18fe0*/  SHFL.IDX PT, R0, R17, 0x1, 0x1c1f ;  /* 0x003c1f0011007f89 */ /* 0x01052400000e0000 */
.L_x_1190:
[----:B------:R-:W-:-:S13]  /*18ff0*/  LOP3.LUT P0, RZ, R216, 0x2, RZ, 0xc0, !PT ;  /* 0x00000002d8ff7812 */ /* 0x000fda000780c0ff */
[----:B------:R-:W-:Y:S05]  /*19000*/  @P0 BRA `(.L_x_1127) ;  /* 0x00001a1000000947 */ /* 0x000fea0003800000 */
[C---:B------:R-:W-:Y:S02]  /*19010*/  ISETP.GE.AND P1, PT, R217.reuse, c[0x0][0x3c8], PT ;  /* 0x0000f200d9007a0c */ /* 0x040fe40003f26270 */
[C---:B-1----:R-:W-:Y:S02]  /*19020*/  IADD3 R10, R217.reuse, 0x8, RZ ;  /* 0x00000008d90a7810 */ /* 0x042fe40007ffe0ff */
[C---:B------:R-:W-:Y:S02]  /*19030*/  IADD3 R8, R217.reuse, 0x10, RZ ;  /* 0x00000010d9087810 */ /* 0x040fe40007ffe0ff */
[----:B------:R-:W-:Y:S02]  /*19040*/  ISETP.GE.AND P0, PT, R10, c[0x0][0x3c8], PT ;  /* 0x0000f2000a007a0c */ /* 0x000fe40003f06270 */
[----:B------:R-:W-:Y:S02]  /*19050*/  ISETP.GE.AND P5, PT, R8, c[0x0][0x3c8], PT ;  /* 0x0000f20008007a0c */ /* 0x000fe40003fa6270 */
[----:B------:R-:W-:-:S02]  /*19060*/  IADD3 R15, R217, 0x18, RZ ;  /* 0x00000018d90f7810 */ /* 0x000fc40007ffe0ff */
[----:B------:R-:W-:Y:S01]  /*19070*/  IADD3 R11, R217, 0x8, RZ ;  /* 0x00000008d90b7810 */ /* 0x000fe20007ffe0ff */
[----:B----4-:R-:W-:Y:S01]  /*19080*/  @!P1 IMAD.MOV.U32 R2, RZ, RZ, R0 ;  /* 0x000000ffff029224 */ /* 0x010fe200078e0000 */
[----:B------:R-:W-:Y:S01]  /*19090*/  ISETP.GE.AND P4, PT, R15, c[0x0][0x3c8], PT ;  /* 0x0000f2000f007a0c */ /* 0x000fe20003f86270 */
[----:B------:R-:W-:Y:S01]  /*190a0*/  @!P1 IMAD.MOV.U32 R3, RZ, RZ, R4 ;  /* 0x000000ffff039224 */ /* 0x000fe200078e0004 */
[C---:B------:R-:W-:Y:S02]  /*190b0*/  IADD3 R13, R217.reuse, 0x20, RZ ;  /* 0x00000020d90d7810 */ /* 0x040fe40007ffe0ff */
[----:B------:R-:W-:Y:S01]  /*190c0*/  SHF.R.S32.HI R11, RZ, 0x1f, R11 ;  /* 0x0000001fff0b7819 */ /* 0x000fe2000001140b */
[C---:B------:R-:W-:Y:S01]  /*190d0*/  @!P1 IMAD.WIDE R2, R217.reuse, 0x4, R2 ;  /* 0x00000004d9029825 */ /* 0x040fe200078e0202 */
[----:B------:R-:W-:Y:S02]  /*190e0*/  @!P0 LEA R6, P6, R10, R0, 0x2 ;  /* 0x000000000a068211 */ /* 0x000fe400078c10ff */
[----:B------:R-:W-:-:S02]  /*190f0*/  IADD3 R5, R217, 0x28, RZ ;  /* 0x00000028d9057810 */ /* 0x000fc40007ffe0ff */
[----:B------:R-:W-:Y:S01]  /*19100*/  IADD3 R9, R217, 0x10, RZ ;  /* 0x00000010d9097810 */ /* 0x000fe20007ffe0ff */
[----:B------:R1:W-:Y:S01]  /*19110*/  @!P1 ST.E.64 [R2.64], R120 ;  /* 0x0000007802009985 */ /* 0x0003e2000c101b06 */
[----:B------:R-:W-:Y:S02]  /*19120*/  ISETP.GE.AND P3, PT, R13, c[0x0][0x3c8], PT ;  /* 0x0000f2000d007a0c */ /* 0x000fe40003f66270 */
[----:B------:R-:W-:Y:S02]  /*19130*/  @!P0 LEA.HI.X R7, R10, R4, R11, 0x2, P6 ;  /* 0x000000040a078211 */ /* 0x000fe400030f140b */
[----:B------:R-:W-:Y:S02]  /*19140*/  ISETP.GE.AND P2, PT, R5, c[0x0][0x3c8], PT ;  /* 0x0000f20005007a0c */ /* 0x000fe40003f46270 */
[----:B------:R-:W-:Y:S01]  /*19150*/  SHF.R.S32.HI R9, RZ, 0x1f, R9 ;  /* 0x0000001fff097819 */ /* 0x000fe20000011409 */
[----:B------:R4:W-:Y:S01]  /*19160*/  @!P0 ST.E.64 [R6.64], R124 ;  /* 0x0000007c06008985 */ /* 0x0009e2000c101b06 */
[----:B--2---:R-:W-:-:S02]  /*19170*/  IADD3 R16, R217, 0x18, RZ ;  /* 0x00000018d9107810 */ /* 0x004fc40007ffe0ff */
[C---:B------:R-:W-:Y:S02]  /*19180*/  IADD3 R12, R217.reuse, 0x30, RZ ;  /* 0x00000030d90c7810 */ /* 0x040fe40007ffe0ff */
[----:B------:R-:W-:Y:S02]  /*19190*/  SHF.R.S32.HI R16, RZ, 0x1f, R16 ;  /* 0x0000001fff107819 */ /* 0x000fe40000011410 */
[C---:B------:R-:W-:Y:S02]  /*191a0*/  IADD3 R10, R217.reuse, 0x38, RZ ;  /* 0x00000038d90a7810 */ /* 0x040fe40007ffe0ff */
[C---:B------:R-:W-:Y:S02]  /*191b0*/  IADD3 R14, R217.reuse, 0x20, RZ ;  /* 0x00000020d90e7810 */ /* 0x040fe40007ffe0ff */
[----:B------:R-:W-:Y:S02]  /*191c0*/  IADD3 R11, R217, 0x28, RZ ;  /* 0x00000028d90b7810 */ /* 0x000fe40007ffe0ff */
[----:B------:R-:W-:-:S02]  /*191d0*/  SHF.R.S32.HI R14, RZ, 0x1f, R14 ;  /* 0x0000001fff0e7819 */ /* 0x000fc4000001140e */
[----:B------:R-:W-:Y:S02]  /*191e0*/  SHF.R.S32.HI R11, RZ, 0x1f, R11 ;  /* 0x0000001fff0b7819 */ /* 0x000fe4000001140b */
[----:B-1----:R-:W-:-:S04]  /*191f0*/  @!P5 LEA R2, P1, R8, R0, 0x2 ;  /* 0x000000000802d211 */ /* 0x002fc800078210ff */
[----:B------:R-:W-:Y:S02]  /*19200*/  @!P5 LEA.HI.X R3, R8, R4, R9, 0x2, P1 ;  /* 0x000000040803d211 */ /* 0x000fe400008f1409 */
[C---:B------:R-:W-:Y:S02]  /*19210*/  @!P4 LEA R8, P0, R15.reuse, R0, 0x2 ;  /* 0x000000000f08c211 */ /* 0x040fe400078010ff */
[----:B------:R-:W-:Y:S01]  /*19220*/  ISETP.GE.AND P1, PT, R12, c[0x0][0x3c8], PT ;  /* 0x0000f2000c007a0c */ /* 0x000fe20003f26270 */
[----:B------:R1:W-:Y:S01]  /*19230*/  @!P5 ST.E.64 [R2.64], R128 ;  /* 0x000000800200d985 */ /* 0x0003e2000c101b06 */
[----:B------:R-:W-:Y:S02]  /*19240*/  @!P4 LEA.HI.X R9, R15, R4, R16, 0x2, P0 ;  /* 0x000000040f09c211 */ /* 0x000fe400000f1410 */
[C---:B----4-:R-:W-:Y:S02]  /*19250*/  @!P3 LEA R6, P6, R13.reuse, R0, 0x2 ;  /* 0x000000000d06b211 */ /* 0x050fe400078c10ff */
[----:B------:R-:W-:Y:S01]  /*19260*/  ISETP.GE.AND P0, PT, R10, c[0x0][0x3c8], PT ;  /* 0x0000f2000a007a0c */ /* 0x000fe20003f06270 */
[----:B------:R2:W-:Y:S01]  /*19270*/  @!P4 ST.E.64 [R8.64], R146 ;  /* 0x000000920800c985 */ /* 0x0005e2000c101b06 */
[----:B------:R-:W-:-:S02]  /*19280*/  @!P3 LEA.HI.X R7, R13, R4, R14, 0x2, P6 ;  /* 0x000000040d07b211 */ /* 0x000fc400030f140e */
[----:B------:R-:W-:Y:S02]  /*19290*/  IADD3 R13, R217, 0x30, RZ ;  /* 0x00000030d90d7810 */ /* 0x000fe40007ffe0ff */
[----:B------:R-:W-:Y:S01]  /*192a0*/  ISETP.GE.AND P4, PT, R252, c[0x0][0x3c8], PT ;  /* 0x0000f200fc007a0c */ /* 0x000fe20003f86270 */
[----:B------:R4:W-:Y:S01]  /*192b0*/  @!P3 ST.E.64 [R6.64], R22 ;  /* 0x000000160600b985 */ /* 0x0009e2000c101b06 */
[----:B------:R-:W-:Y:S02]  /*192c0*/  SHF.R.S32.HI R13, RZ, 0x1f, R13 ;  /* 0x0000001fff0d7819 */ /* 0x000fe4000001140d */
[----:B-1----:R-:W-:-:S04]  /*192d0*/  @!P2 LEA R2, P5, R5, R0, 0x2 ;  /* 0x000000000502a211 */ /* 0x002fc800078a10ff */
[----:B------:R-:W-:Y:S02]  /*192e0*/  @!P2 LEA.HI.X R3, R5, R4, R11, 0x2, P5 ;  /* 0x000000040503a211 */ /* 0x000fe400028f140b */
[C---:B------:R-:W-:Y:S02]  /*192f0*/  IADD3 R11, R217.reuse, 0x38, RZ ;  /* 0x00000038d90b7810 */ /* 0x040fe40007ffe0ff */
[-C--:B--2---:R-:W-:Y:S01]  /*19300*/  @!P1 LEA R8, P3, R12, R0.reuse, 0x2 ;  /* 0x000000000c089211 */ /* 0x084fe200078610ff */
[----:B------:R1:W-:Y:S01]  /*19310*/  @!P2 ST.E.64 [R2.64], R26 ;  /* 0x0000001a0200a985 */ /* 0x0003e2000c101b06 */
[----:B------:R-:W-:Y:S02]  /*19320*/  IADD3 R5, R217, 0x50, RZ ;  /* 0x00000050d9057810 */ /* 0x000fe40007ffe0ff */
[----:B----4-:R-:W-:Y:S02]  /*19330*/  @!P0 LEA R6, P2, R10, R0, 0x2 ;  /* 0x000000000a068211 */ /* 0x010fe400078410ff */
[----:B------:R-:W-:-:S02]  /*19340*/  SHF.R.S32.HI R11, RZ, 0x1f, R11 ;  /* 0x0000001fff0b7819 */ /* 0x000fc4000001140b */
[-C--:B------:R-:W-:Y:S02]  /*19350*/  @!P1 LEA.HI.X R9, R12, R4.reuse, R13, 0x2, P3 ;  /* 0x000000040c099211 */ /* 0x080fe400018f140d */
[----:B------:R-:W-:Y:S02]  /*19360*/  ISETP.GE.AND P3, PT, R250, c[0x0][0x3c8], PT ;  /* 0x0000f200fa007a0c */ /* 0x000fe40003f66270 */
[----:B------:R-:W-:Y:S01]  /*19370*/  ISETP.GE.AND P6, PT, R5, c[0x0][0x3c8], PT ;  /* 0x0000f20005007a0c */ /* 0x000fe20003fc6270 */
[----:B------:R2:W-:Y:S01]  /*19380*/  @!P1 ST.E.64 [R8.64], R150 ;  /* 0x0000009608009985 */ /* 0x0005e2000c101b06 */
[----:B------:R-:W-:Y:S02]  /*19390*/  @!P0 LEA.HI.X R7, R10, R4, R11, 0x2, P2 ;  /* 0x000000040a078211 */ /* 0x000fe400010f140b */
[----:B------:R-:W-:Y:S02]  /*193a0*/  SHF.R.S32.HI R12, RZ, 0x1f, R252 ;  /* 0x0000001fff0c7819 */ /* 0x000fe400000114fc */
[----:B------:R-:W-:Y:S01]  /*193b0*/  SHF.R.S32.HI R15, RZ, 0x1f, R5 ;  /* 0x0000001fff0f7819 */ /* 0x000fe20000011405 */
[----:B------:R4:W-:Y:S01]  /*193c0*/  @!P0 ST.E.64 [R6.64], R30 ;  /* 0x0000001e06008985 */ /* 0x0009e2000c101b06 */
[----:B------:R-:W-:-:S04]  /*193d0*/  @!P4 LEA R10, P0, R252, R0, 0x2 ;  /* 0x00000000fc0ac211 */ /* 0x000fc800078010ff */
[----:B------:R-:W-:Y:S02]  /*193e0*/  @!P4 LEA.HI.X R11, R252, R4, R12, 0x2, P0 ;  /* 0x00000004fc0bc211 */ /* 0x000fe400000f140c */
[----:B------:R-:W-:-:S03]  /*193f0*/  @!P6 LEA R14, P0, R5, R0, 0x2 ;  /* 0x00000000050ee211 */ /* 0x000fc600078010ff */
[----:B------:R5:W-:Y:S01]  /*19400*/  @!P4 ST.E.64 [R10.64], R38 ;  /* 0x000000260a00c985 */ /* 0x000be2000c101b06 */
[C---:B-1----:R-:W-:Y:S02]  /*19410*/  IADD3 R3, R217.reuse, 0x58, RZ ;  /* 0x00000058d9037810 */ /* 0x042fe40007ffe0ff */
[----:B------:R-:W-:Y:S02]  /*19420*/  IADD3 R2, R217, 0x60, RZ ;  /* 0x00000060d9027810 */ /* 0x000fe40007ffe0ff */
[----:B------:R-:W-:Y:S02]  /*19430*/  ISETP.GE.AND P5, PT, R3, c[0x0][0x3c8], PT ;  /* 0x0000f20003007a0c */ /* 0x000fe40003fa6270 */
[----:B------:R-:W-:Y:S02]  /*19440*/  SHF.R.S32.HI R13, RZ, 0x1f, R3 ;  /* 0x0000001fff0d7819 */ /* 0x000fe40000011403 */
[----:B------:R-:W-:Y:S02]  /*19450*/  @!P6 LEA.HI.X R15, R5, R4, R15, 0x2, P0 ;  /* 0x00000004050fe211 */ /* 0x000fe400000f140f */
[----:B------:R-:W-:-:S02]  /*19460*/  ISETP.GE.AND P4, PT, R2, c[0x0][0x3c8], PT ;  /* 0x0000f20002007a0c */ /* 0x000fc40003f86270 */
[C---:B--2---:R-:W-:Y:S02]  /*19470*/  @!P3 LEA R8, P1, R250.reuse, R0, 0x2 ;  /* 0x00000000fa08b211 */ /* 0x044fe400078210ff */
[C---:B------:R-:W-:Y:S02]  /*19480*/  IADD3 R5, R217.reuse, 0x70, RZ ;  /* 0x00000070d9057810 */ /* 0x040fe40007ffe0ff */
[----:B----4-:R-:W-:Y:S02]  /*19490*/  SHF.R.S32.HI R7, RZ, 0x1f, R250 ;  /* 0x0000001fff077819 */ /* 0x010fe400000114fa */
[----:B------:R-:W-:Y:S02]  /*194a0*/  IADD3 R6, R217, 0x68, RZ ;  /* 0x00000068d9067810 */ /* 0x000fe40007ffe0ff */
[----:B------:R-:W-:Y:S02]  /*194b0*/  @!P3 LEA.HI.X R9, R250, R4, R7, 0x2, P1 ;  /* 0x00000004fa09b211 */ /* 0x000fe400008f1407 */
[----:B------:R-:W-:-:S02]  /*194c0*/  @!P5 LEA R12, P1, R3, R0, 0x2 ;  /* 0x00000000030cd211 */ /* 0x000fc400078210ff */
[----:B------:R-:W-:Y:S01]  /*194d0*/  ISETP.GE.AND P2, PT, R6, c[0x0][0x3c8], PT ;  /* 0x0000f20006007a0c */ /* 0x000fe20003f46270 */
[----:B------:R1:W-:Y:S01]  /*194e0*/  @!P3 ST.E.64 [R8.64], R34 ;  /* 0x000000220800b985 */ /* 0x0003e2000c101b06 */
[----:B------:R-:W-:Y:S02]  /*194f0*/  @!P5 LEA.HI.X R13, R3, R4, R13, 0x2, P1 ;  /* 0x00000004030dd211 */ /* 0x000fe400008f140d */
[----:B------:R-:W-:Y:S01]  /*19500*/  ISETP.GE.AND P1, PT, R5, c[0x0][0x3c8], PT ;  /* 0x0000f20005007a0c */ /* 0x000fe20003f26270 */
[----:B------:R2:W-:Y:S01]  /*19510*/  @!P6 ST.E.64 [R14.64], R46 ;  /* 0x0000002e0e00e985 */ /* 0x0005e2000c101b06 */
[----:B-----5:R-:W-:Y:S02]  /*19520*/  @!P4 LEA R10, P0, R2, R0, 0x2 ;  /* 0x00000000020ac211 */ /* 0x020fe400078010ff */
[----:B------:R-:W-:Y:S01]  /*19530*/  IADD3 R3, R217, 0x78, RZ ;  /* 0x00000078d9037810 */ /* 0x000fe20007ffe0ff */
[----:B------:R4:W-:Y:S01]  /*19540*/  @!P5 ST.E.64 [R12.64], R42 ;  /* 0x0000002a0c00d985 */ /* 0x0009e2000c101b06 */
[----:B------:R-:W-:-:S02]  /*19550*/  SHF.R.S32.HI R7, RZ, 0x1f, R6 ;  /* 0x0000001fff077819 */ /* 0x000fc40000011406 */
[----:B-1----:R-:W-:Y:S02]  /*19560*/  SHF.R.S32.HI R9, RZ, 0x1f, R2 ;  /* 0x0000001fff097819 */ /* 0x002fe40000011402 */
[----:B------:R-:W-:Y:S02]  /*19570*/  @!P2 LEA R8, P3, R6, R0, 0x2 ;  /* 0x000000000608a211 */ /* 0x000fe400078610ff */
[----:B------:R-:W-:Y:S02]  /*19580*/  @!P4 LEA.HI.X R11, R2, R4, R9, 0x2, P0 ;  /* 0x00000004020bc211 */ /* 0x000fe400000f1409 */
[----:B--2---:R-:W-:Y:S02]  /*19590*/  SHF.R.S32.HI R14, RZ, 0x1f, R5 ;  /* 0x0000001fff0e7819 */ /* 0x004fe40000011405 */
[----:B------:R-:W-:Y:S02]  /*195a0*/  @!P1 LEA R16, P4, R5, R0, 0x2 ;  /* 0x0000000005109211 */ /* 0x000fe400078810ff */
[----:B------:R-:W-:-:S02]  /*195b0*/  ISETP.GE.AND P0, PT, R3, c[0x0][0x3c8], PT ;  /* 0x0000f20003007a0c */ /* 0x000fc40003f06270 */
[-C--:B------:R-:W-:Y:S02]  /*195c0*/  @!P2 LEA.HI.X R9, R6, R4.reuse, R7, 0x2, P3 ;  /* 0x000000040609a211 */ /* 0x080fe400018f1407 */
[C---:B------:R-:W-:Y:S02]  /*195d0*/  IADD3 R7, R217.reuse, 0x80, RZ ;  /* 0x00000080d9077810 */ /* 0x040fe40007ffe0ff */
[----:B------:R-:W-:Y:S02]  /*195e0*/  IADD3 R6, R217, 0x88, RZ ;  /* 0x00000088d9067810 */ /* 0x000fe40007ffe0ff */
[----:B---3--:R-:W-:Y:S02]  /*195f0*/  @!P1 LEA.HI.X R17, R5, R4, R14, 0x2, P4 ;  /* 0x0000000405119211 */ /* 0x008fe400020f140e */
[----:B------:R-:W-:Y:S02]  /*19600*/  ISETP.GE.AND P4, PT, R2, c[0x0][0x3c8], PT ;  /* 0x0000f20002007a0c */ /* 0x000fe40003f86270 */
[----:B------:R-:W-:-:S02]  /*19610*/  ISETP.GE.AND P6, PT, R7, c[0x0][0x3c8], PT ;  /* 0x0000f20007007a0c */ /* 0x000fc40003fc6270 */
[----:B------:R-:W-:Y:S02]  /*19620*/  ISETP.GE.AND P5, PT, R6, c[0x0][0x3c8], PT ;  /* 0x0000f20006007a0c */ /* 0x000fe40003fa6270 */
[----:B----4-:R-:W-:Y:S02]  /*19630*/  SHF.R.S32.HI R13, RZ, 0x1f, R3 ;  /* 0x0000001fff0d7819 */ /* 0x010fe40000011403 */
[C---:B------:R-:W-:Y:S02]  /*19640*/  @!P0 LEA R12, P3, R3.reuse, R0, 0x2 ;  /* 0x00000000030c8211 */ /* 0x040fe400078610ff */
[----:B------:R-:W-:Y:S02]  /*19650*/  SHF.R.S32.HI R5, RZ, 0x1f, R6 ;  /* 0x0000001fff057819 */ /* 0x000fe40000011406 */
[----:B------:R-:W-:Y:S01]  /*19660*/  @!P0 LEA.HI.X R13, R3, R4, R13, 0x2, P3 ;  /* 0x00000004030d8211 */ /* 0x000fe200018f140d */
[----:B------:R1:W-:Y:S01]  /*19670*/  @!P4 ST.E.64 [R10.64], R54 ;  /* 0x000000360a00c985 */ /* 0x0003e2000c101b06 */
[----:B------:R-:W-:-:S02]  /*19680*/  IADD3 R2, R217, 0x90, RZ ;  /* 0x00000090d9027810 */ /* 0x000fc40007ffe0ff */
[----:B------:R-:W-:Y:S01]  /*19690*/  @!P6 LEA R14, P3, R7, R0, 0x2 ;  /* 0x00000000070ee211 */ /* 0x000fe200078610ff */
[----:B------:R2:W-:Y:S01]  /*196a0*/  @!P2 ST.E.64 [R8.64], R50 ;  /* 0x000000320800a985 */ /* 0x0005e2000c101b06 */
[----:B------:R-:W-:-:S03]  /*196b0*/  IADD3 R3, R217, 0x98, RZ ;  /* 0x00000098d9037810 */ /* 0x000fc60007ffe0ff */
[----:B------:R-:W-:Y:S01]  /*196c0*/  @!P1 ST.E.64 [R16.64], R62 ;  /* 0x0000003e10009985 */ /* 0x000fe2000c101b06 */
[----:B------:R-:W-:-:S03]  /*196d0*/  ISETP.GE.AND P4, PT, R3, c[0x0][0x3c8], PT ;  /* 0x0000f20003007a0c */ /* 0x000fc60003f86270 */
[----:B------:R3:W-:Y:S01]  /*196e0*/  @!P0 ST.E.64 [R12.64], R58 ;  /* 0x0000003a0c008985 */ /* 0x0007e2000c101b06 */
[----:B-1----:R-:W-:-:S09]  /*196f0*/  SHF.R.S32.HI R11, RZ, 0x1f, R2 ;  /* 0x0000001fff0b7819 */ /* 0x002fd20000011402 */
[-C--:B------:R-:W-:Y:S02]  /*19700*/  @!P4 LEA R10, P1, R3, R0.reuse, 0x2 ;  /* 0x00000000030ac211 */ /* 0x080fe400078210ff */
[----:B--2---:R-:W-:Y:S02]  /*19710*/  SHF.R.S32.HI R9, RZ, 0x1f, R7 ;  /* 0x0000001fff097819 */ /* 0x004fe40000011407 */
[C---:B------:R-:W-:Y:S02]  /*19720*/  @!P5 LEA R8, P2, R6.reuse, R0, 0x2 ;  /* 0x000000000608d211 */ /* 0x040fe400078410ff */
[-C--:B------:R-:W-:Y:S02]  /*19730*/  @!P6 LEA.HI.X R15, R7, R4.reuse, R9, 0x2, P3 ;  /* 0x00000004070fe211 */ /* 0x080fe400018f1409 */
[----:B------:R-:W-:Y:S02]  /*19740*/  @!P5 LEA.HI.X R9, R6, R4, R5, 0x2, P2 ;  /* 0x000000040609d211 */ /* 0x000fe400010f1405 */
[----:B------:R-:W-:Y:S01]  /*19750*/  ISETP.GE.AND P2, PT, R2, c[0x0][0x3c8], PT ;  /* 0x0000f20002007a0c */ /* 0x000fe20003f46270 */
[----:B------:R1:W-:Y:S01]  /*19760*/  @!P6 ST.E.64 [R14.64], R70 ;  /* 0x000000460e00e985 */ /* 0x0003e2000c101b06 */
[----:B------:R-:W-:-:S02]  /*19770*/  IADD3 R5, R217, 0xa0, RZ ;  /* 0x000000a0d9057810 */ /* 0x000fc40007ffe0ff */
[----:B------:R-:W-:Y:S01]  /*19780*/  IADD3 R6, R217, 0xa8, RZ ;  /* 0x000000a8d9067810 */ /* 0x000fe20007ffe0ff */
[----:B------:R2:W-:Y:S01]  /*19790*/  @!P5 ST.E.64 [R8.64], R66 ;  /* 0x000000420800d985 */ /* 0x0005e2000c101b06 */
[----:B------:R-:W-:Y:S02]  /*197a0*/  ISETP.GE.AND P3, PT, R5, c[0x0][0x3c8], PT ;  /* 0x0000f20005007a0c */ /* 0x000fe40003f66270 */
[----:B------:R-:W-:Y:S02]  /*197b0*/  ISETP.GE.AND P6, PT, R2, c[0x0][0x3c8], PT ;  /* 0x0000f20002007a0c */ /* 0x000fe40003fc6270 */
[----:B------:R-:W-:-:S03]  /*197c0*/  SHF.R.S32.HI R7, RZ, 0x1f, R3 ;  /* 0x0000001fff077819 */ /* 0x000fc60000011403 */
[----:B---3--:R-:W-:-:S04]  /*197d0*/  @!P2 LEA R12, P0, R2, R0, 0x2 ;  /* 0x00000000020ca211 */ /* 0x008fc800078010ff */
[----:B------:R-:W-:Y:S02]  /*197e0*/  @!P2 LEA.HI.X R13, R2, R4, R11, 0x2, P0 ;  /* 0x00000004020da211 */ /* 0x000fe400000f140b */
[----:B------:R-:W-:Y:S02]  /*197f0*/  ISETP.GE.AND P2, PT, R6, c[0x0][0x3c8], PT ;  /* 0x0000f20006007a0c */ /* 0x000fe40003f46270 */
[----:B------:R-:W-:Y:S01]  /*19800*/  @!P3 LEA R16, P0, R5, R0, 0x2 ;  /* 0x000000000510b211 */ /* 0x000fe200078010ff */
[----:B------:R3:W-:Y:S01]  /*19810*/  @!P6 ST.E.64 [R12.64], R78 ;  /* 0x0000004e0c00e985 */ /* 0x0007e2000c101b06 */
[----:B------:R-:W-:Y:S02]  /*19820*/  @!P4 LEA.HI.X R11, R3, R4, R7, 0x2, P1 ;  /* 0x00000004030bc211 */ /* 0x000fe400008f1407 */
[----:B------:R-:W-:Y:S02]  /*19830*/  SHF.R.S32.HI R3, RZ, 0x1f, R6 ;  /* 0x0000001fff037819 */ /* 0x000fe40000011406 */
[C---:B------:R-:W-:Y:S01]  /*19840*/  IADD3 R7, R217.reuse, 0xb0, RZ ;  /* 0x000000b0d9077810 */ /* 0x040fe20007ffe0ff */
[----:B------:R4:W-:Y:S01]  /*19850*/  @!P4 ST.E.64 [R10.64], R74 ;  /* 0x0000004a0a00c985 */ /* 0x0009e2000c101b06 */
[----:B------:R-:W-:-:S02]  /*19860*/  IADD3 R2, R217, 0xc8, RZ ;  /* 0x000000c8d9027810 */ /* 0x000fc40007ffe0ff */
[----:B------:R-:W-:Y:S02]  /*19870*/  ISETP.GE.AND P1, PT, R7, c[0x0][0x3c8], PT ;  /* 0x0000f20007007a0c */ /* 0x000fe40003f26270 */
[----:B-1----:R-:W-:Y:S02]  /*19880*/  @!P2 LEA R14, P5, R6, R0, 0x2 ;  /* 0x00000000060ea211 */ /* 0x002fe400078a10ff */
[----:B--2---:R-:W-:Y:S02]  /*19890*/  SHF.R.S32.HI R9, RZ, 0x1f, R5 ;  /* 0x0000001fff097819 */ /* 0x004fe40000011405 */
[----:B------:R-:W-:Y:S02]  /*198a0*/  IADD3 R8, R217, 0xb8, RZ ;  /* 0x000000b8d9087810 */ /* 0x000fe40007ffe0ff */
[----:B------:R-:W-:Y:S02]  /*198b0*/  @!P3 LEA.HI.X R17, R5, R4, R9, 0x2, P0 ;  /* 0x000000040511b211 */ /* 0x000fe400000f1409 */
[----:B------:R-:W-:-:S02]  /*198c0*/  ISETP.GE.AND P0, PT, R8, c[0x0][0x3c8], PT ;  /* 0x0000f20008007a0c */ /* 0x000fc40003f06270 */
[----:B------:R-:W-:Y:S01]  /*198d0*/  @!P2 LEA.HI.X R15, R6, R4, R3, 0x2, P5 ;  /* 0x00000004060fa211 */ /* 0x000fe200028f1403 */
[----:B------:R-:W-:Y:S01]  /*198e0*/  @!P3 ST.E.64 [R16.64], R86 ;  /* 0x000000561000b985 */ /* 0x000fe2000c101b06 */
[----:B------:R-:W-:Y:S02]  /*198f0*/  IADD3 R3, R217, 0xc0, RZ ;  /* 0x000000c0d9037810 */ /* 0x000fe40007ffe0ff */
[----:B------:R-:W-:Y:S01]  /*19900*/  SHF.R.S32.HI R6, RZ, 0x1f, R8 ;  /* 0x0000001fff067819 */ /* 0x000fe20000011408 */
[----:B------:R1:W-:Y:S01]  /*19910*/  @!P2 ST.E.64 [R14.64], R82 ;  /* 0x000000520e00a985 */ /* 0x0003e2000c101b06 */
[----:B------:R-:W-:Y:S02]  /*19920*/  ISETP.GE.AND P6, PT, R3, c[0x0][0x3c8], PT ;  /* 0x0000f20003007a0c */ /* 0x000fe40003fc6270 */
[----:B------:R-:W-:Y:S02]  /*19930*/  SHF.R.S32.HI R5, RZ, 0x1f, R7 ;  /* 0x0000001fff057819 */ /* 0x000fe40000011407 */
[----:B---3--:R-:W-:-:S02]  /*19940*/  @!P1 LEA R12, P5, R7, R0, 0x2 ;  /* 0x00000000070c9211 */ /* 0x008fc400078a10ff */
[C---:B----4-:R-:W-:Y:S02]  /*19950*/  @!P0 LEA R10, P4, R8.reuse, R0, 0x2 ;  /* 0x00000000080a8211 */ /* 0x050fe400078810ff */
[-C--:B------:R-:W-:Y:S02]  /*19960*/  @!P1 LEA.HI.X R13, R7, R4.reuse, R5, 0x2, P5 ;  /* 0x00000004070d9211 */ /* 0x080fe400028f1405 */
[----:B------:R-:W-:Y:S02]  /*19970*/  @!P0 LEA.HI.X R11, R8, R4, R6, 0x2, P4 ;  /* 0x00000004080b8211 */ /* 0x000fe400020f1406 */
[----:B------:R-:W-:Y:S01]  /*19980*/  ISETP.GE.AND P4, PT, R2, c[0x0][0x3c8], PT ;  /* 0x0000f20002007a0c */ /* 0x000fe20003f86270 */
[----:B------:R2:W-:Y:S01]  /*19990*/  @!P1 ST.E.64 [R12.64], R154 ;  /* 0x0000009a0c009985 */ /* 0x0005e2000c101b06 */
[----:B------:R-:W-:Y:S02]  /*199a0*/  SHF.R.S32.HI R6, RZ, 0x1f, R3 ;  /* 0x0000001fff067819 */ /* 0x000fe40000011403 */
[C---:B------:R-:W-:Y:S01]  /*199b0*/  IADD3 R7, R217.reuse, 0xd0, RZ ;  /* 0x000000d0d9077810 */ /* 0x040fe20007ffe0ff */
[----:B------:R3:W-:Y:S01]  /*199c0*/  @!P0 ST.E.64 [R10.64], R90 ;  /* 0x0000005a0a008985 */ /* 0x0007e2000c101b06 */
[----:B------:R-:W-:-:S02]  /*199d0*/  IADD3 R8, R217, 0xd8, RZ ;  /* 0x000000d8d9087810 */ /* 0x000fc40007ffe0ff */
[----:B------:R-:W-:Y:S02]  /*199e0*/  ISETP.GE.AND P5, PT, R7, c[0x0][0x3c8], PT ;  /* 0x0000f20007007a0c */ /* 0x000fe40003fa6270 */
[----:B------:R-:W-:Y:S02]  /*199f0*/  SHF.R.S32.HI R5, RZ, 0x1f, R2 ;  /* 0x0000001fff057819 */ /* 0x000fe40000011402 */
[----:B------:R-:W-:Y:S02]  /*19a00*/  SHF.R.S32.HI R9, RZ, 0x1f, R8 ;  /* 0x0000001fff097819 */ /* 0x000fe40000011408 */
[CC--:B-1----:R-:W-:Y:S02]  /*19a10*/  @!P6 LEA R14, P3, R3.reuse, R0.reuse, 0x2 ;  /* 0x00000000030ee211 */ /* 0x0c2fe400078610ff */
[----:B------:R-:W-:Y:S02]  /*19a20*/  @!P4 LEA R16, P2, R2, R0, 0x2 ;  /* 0x000000000210c211 */ /* 0x000fe400078410ff */
[----:B------:R-:W-:-:S02]  /*19a30*/  @!P6 LEA.HI.X R15, R3, R4, R6, 0x2, P3 ;  /* 0x00000004030fe211 */ /* 0x000fc400018f1406 */
[----:B------:R-:W-:Y:S02]  /*19a40*/  ISETP.GE.AND P3, PT, R2, c[0x0][0x3c8], PT ;  /* 0x0000f20002007a0c */ /* 0x000fe40003f66270 */
[----:B------:R-:W-:Y:S01]  /*19a50*/  ISETP.GE.AND P4, PT, R8, c[0x0][0x3c8], PT ;  /* 0x0000f20008007a0c */ /* 0x000fe20003f86270 */
[----:B------:R-:W-:Y:S01]  /*19a60*/  @!P6 ST.E.64 [R14.64], R158 ;  /* 0x0000009e0e00e985 */ /* 0x000fe2000c101b06 */
[----:B------:R-:W-:Y:S02]  /*19a70*/  IADD3 R6, R217, 0xe0, RZ ;  /* 0x000000e0d9067810 */ /* 0x000fe40007ffe0ff */
[----:B------:R-:W-:Y:S02]  /*19a80*/  SHF.R.S32.HI R3, RZ, 0x1f, R7 ;  /* 0x0000001fff037819 */ /* 0x000fe40000011407 */
[----:B------:R-:W-:Y:S02]  /*19a90*/  ISETP.GE.AND P6, PT, R2, c[0x0][0x3c8], PT ;  /* 0x0000f20002007a0c */ /* 0x000fe40003fc6270 */
[----:B--2---:R-:W-:-:S03]  /*19aa0*/  @!P5 LEA R12, P1, R7, R0, 0x2 ;  /* 0x00000000070cd211 */ /* 0x004fc600078210ff */
[-C--:B------:R-:W-:Y:S02]  /*19ab0*/  @!P3 LEA.HI.X R17, R2, R4.reuse, R5, 0x2, P2 ;  /* 0x000000040211b211 */ /* 0x080fe400010f1405 */
[----:B------:R-:W-:Y:S02]  /*19ac0*/  ISETP.GE.AND P3, PT, R6, c[0x0][0x3c8], PT ;  /* 0x0000f20006007a0c */ /* 0x000fe40003f66270 */
[----:B------:R-:W-:Y:S02]  /*19ad0*/  IADD3 R5, R217, 0xe8, RZ ;  /* 0x000000e8d9057810 */ /* 0x000fe40007ffe0ff */
[----:B------:R-:W-:Y:S02]  /*19ae0*/  @!P5 LEA.HI.X R13, R7, R4, R3, 0x2, P1 ;  /* 0x00000004070dd211 */ /* 0x000fe400008f1403 */
[----:B------:R-:W-:Y:S01]  /*19af0*/  ISETP.GE.AND P2, PT, R5, c[0x0][0x3c8], PT ;  /* 0x0000f20005007a0c */ /* 0x000fe20003f46270 */
[----:B------:R-:W-:Y:S01]  /*19b00*/  @!P6 ST.E.64 [R16.64], R170 ;  /* 0x000000aa1000e985 */ /* 0x000fe2000c101b06 */
[----:B------:R-:W-:-:S02]  /*19b10*/  IADD3 R3, R217, 0xf0, RZ ;  /* 0x000000f0d9037810 */ /* 0x000fc40007ffe0ff */
[C---:B---3--:R-:W-:Y:S01]  /*19b20*/  @!P4 LEA R10, P0, R8.reuse, R0, 0x2 ;  /* 0x00000000080ac211 */ /* 0x048fe200078010ff */
        /* <DEDUP_REMOVED lines=24> */
.L_x_1112:
[----:B------:R-:W-:Y:S01]  /*19cb0*/  ISETP.NE.U32.AND P0, PT, RZ, c[0x0][0x508], PT ;  /* 0x00014200ff007a0c */ /* 0x000fe20003f05070 */
[----:B------:R-:W-:Y:S01]  /*19cc0*/  IMAD.MOV.U32 R4, RZ, RZ, 0x4 ;  /* 0x00000004ff047424 */ /* 0x000fe200078e00ff */
        /* <DEDUP_REMOVED lines=17> */
.L_x_1133:
[----:B------:R-:W3:Y:S01]  /*19de0*/  S2R R22, SR_TID.X ;  /* 0x0000000000167919 */ /* 0x000ee20000002100 */
[----:B------:R-:W-:Y:S01]  /*19df0*/  BSSY B0, `(.L_x_1134) ;  /* 0x0000035000007945 */ /* 0x000fe20003800000 */
[----:B------:R-:W-:Y:S02]  /*19e00*/  SEL R15, R236, RZ, !P2 ;  /* 0x000000ffec0f7207 */ /* 0x000fe40005000000 */
[----:B------:R-:W-:-:S02]  /*19e10*/  SEL R20, R241, RZ, !P2 ;  /* 0x000000fff1147207 */ /* 0x000fc40005000000 */
[----:B-----5:R-:W-:Y:S02]  /*19e20*/  SHF.R.S32.HI R17, RZ, 0x1f, R6 ;  /* 0x0000001fff117819 */ /* 0x020fe40000011406 */
[----:B---3--:R-:W-:-:S13]  /*19e30*/  ISETP.GT.AND P0, PT, R22, 0x7f, PT ;  /* 0x0000007f1600780c */ /* 0x008fda0003f04270 */
        /* <DEDUP_REMOVED lines=8> */
[----:B------:R3:W4:Y:S08]  /*19ec0*/  LDC.64 R8, c[0x0][R0+0x170] ;  /* 0x00005c0000087b82 */ /* 0x0007300000000a00 */
[----:B--2---:R3:W2:Y:S08]  /*19ed0*/  LDC.64 R4, c[0x0][R0+0x168] ;  /* 0x00005a0000047b82 */ /* 0x0046b00000000a00 */
[----:B------:R3:W5:Y:S08]  /*19ee0*/  LDC.64 R12, c[0x0][R0+0x178] ;  /* 0x00005e00000c7b82 */ /* 0x0007700000000a00 */
[----:B------:R3:W1:Y:S02]  /*19ef0*/  LDC.64 R10, c[0x0][R0+0x160] ;  /* 0x00005800000a7b82 */ /* 0x0006640000000a00 */
[----:B---3--:R-:W-:-:S02]  /*19f00*/  IMAD.MOV.U32 R0, RZ, RZ, c[0x0][0x4e8] ;  /* 0x00013a00ff007624 */ /* 0x008fc400078e00ff */
[-C--:B----4-:R-:W-:Y:S02]  /*19f10*/  IMAD R7, R9, R15.reuse, RZ ;  /* 0x0000000f09077224 */ /* 0x090fe400078e02ff */
[----:B------:R-:W-:Y:S01]  /*19f20*/  IMAD.WIDE.U32 R2, R8, R15, RZ ;  /* 0x0000000f08027225 */ /* 0x000fe200078e00ff */
[----:B------:R-:W-:Y:S02]  /*19f30*/  ISETP.NE.AND P0, PT, R0, 0x1, PT ;  /* 0x000000010000780c */ /* 0x000fe40003f05270 */
[----:B------:R-:W-:Y:S01]  /*19f40*/  MOV R0, R14 ;  /* 0x0000000e00007202 */ /* 0x000fe20000000f00 */
[----:B------:R-:W-:Y:S01]  /*19f50*/  IMAD R8, R8, R20, R7 ;  /* 0x0000001408087224 */ /* 0x000fe200078e0207 */
[----:B------:R-:W-:Y:S01]  /*19f60*/  SEL R7, R251, RZ, P2 ;  /* 0x000000fffb077207 */ /* 0x000fe20001000000 */
[-C--:B--2---:R-:W-:Y:S02]  /*19f70*/  IMAD R9, R5, R239.reuse, RZ ;  /* 0x000000ef05097224 */ /* 0x084fe400078e02ff */
        /* <DEDUP_REMOVED lines=28> */
.L_x_1135:
[----:B------:R-:W-:Y:S05]  /*1a140*/  BSYNC B0 ;  /* 0x0000000000007941 */ /* 0x000fea0003800000 */
.L_x_1134:
[----:B------:R-:W-:-:S13]  /*1a150*/  ISETP.GT.AND P0, PT, R18, 0x1, PT ;  /* 0x000000011200780c */ /* 0x000fda0003f04270 */
[----:B------:R-:W-:Y:S05]  /*1a160*/  @P0 BRA `(.L_x_1127) ;  /* 0x000008b000000947 */ /* 0x000fea0003800000 */
[----:B-12---:R-:W-:Y:S01]  /*1a170*/  SHF.R.S32.HI R4, RZ, 0x1f, R22 ;  /* 0x0000001fff047819 */ /* 0x006fe20000011416 */
[----:B------:R-:W-:Y:S01]  /*1a180*/  IMAD R0, R17, c[0x0][0x3a0], RZ ;  /* 0x0000e80011007a24 */ /* 0x000fe200078e02ff */
[----:B------:R-:W-:Y:S01]  /*1a190*/  MOV R5, c[0x0][0x4e8] ;  /* 0x00013a0000057a02 */ /* 0x000fe20000000f00 */
[----:B------:R-:W-:Y:S01]  /*1a1a0*/  IMAD.WIDE.U32 R2, R6, c[0x0][0x3a0], RZ ;  /* 0x0000e80006027a25 */ /* 0x000fe200078e00ff */
[----:B------:R-:W-:Y:S02]  /*1a1b0*/  LEA.HI R4, R4, R22, RZ, 0x3 ;  /* 0x0000001604047211 */ /* 0x000fe400078f18ff */
[----:B------:R-:W-:Y:S01]  /*1a1c0*/  ISETP.NE.AND P0, PT, R5, 0x1, PT ;  /* 0x000000010500780c */ /* 0x000fe20003f05270 */
[----:B------:R-:W-:Y:S01]  /*1a1d0*/  IMAD R6, R6, c[0x0][0x3a4], R0 ;  /* 0x0000e90006067a24 */ /* 0x000fe200078e0200 */
[----:B------:R-:W-:Y:S01]  /*1a1e0*/  LOP3.LUT R0, R4, 0xfffffff8, RZ, 0xc0, !PT ;  /* 0xfffffff804007812 */ /* 0x000fe200078ec0ff */
[----:B------:R-:W-:-:S03]  /*1a1f0*/  IMAD R5, R20, c[0x0][0x3f0], RZ ;  /* 0x0000fc0014057a24 */ /* 0x000fc600078e02ff */
[----:B------:R-:W-:Y:S01]  /*1a200*/  IADD3 R0, -R0, R22, RZ ;  /* 0x0000001600007210 */ /* 0x000fe20007ffe1ff */
[----:B------:R-:W-:Y:S01]  /*1a210*/  IMAD R5, R15, c[0x0][0x3f4], R5 ;  /* 0x0000fd000f057a24 */ /* 0x000fe200078e0205 */
[----:B------:R-:W-:Y:S02]  /*1a220*/  IADD3 R3, R3, R6, RZ ;  /* 0x0000000603037210 */ /* 0x000fe40007ffe0ff */
[----:B------:R-:W-:-:S03]  /*1a230*/  LEA R0, R0, R211, 0x5 ;  /* 0x000000d300007211 */ /* 0x000fc600078e28ff */
[----:B------:R-:W-:-:S04]  /*1a240*/  IMAD.WIDE.U32 R2, R239, c[0x0][0x3e8], R2 ;  /* 0x0000fa00ef027a25 */ /* 0x000fc800078e0002 */
[----:B------:R-:W-:Y:S02]  /*1a250*/  IMAD.IADD R4, R233, 0x1, R0 ;  /* 0x00000001e9047824 */ /* 0x000fe400078e0200 */
[----:B------:R-:W-:Y:S02]  /*1a260*/  IMAD R3, R239, c[0x0][0x3ec], R3 ;  /* 0x0000fb00ef037a24 */ /* 0x000fe400078e0203 */
[----:B------:R-:W-:Y:S01]  /*1a270*/  @P0 IMAD.HI.U32 R6, R4, c[0x0][0x4ec], RZ ;  /* 0x00013b0004060a27 */ /* 0x000fe200078e00ff */
[----:B------:R-:W-:-:S03]  /*1a280*/  MOV R0, R4 ;  /* 0x0000000400007202 */ /* 0x000fc60000000f00 */
[----:B------:R-:W-:Y:S01]  /*1a290*/  IMAD.WIDE.U32 R2, R15, c[0x0][0x3f0], R2 ;  /* 0x0000fc000f027a25 */ /* 0x000fe200078e0002 */
[----:B------:R-:W-:Y:S02]  /*1a2a0*/  @P0 SHF.R.U32.HI R0, RZ, c[0x0][0x4f0], R6 ;  /* 0x00013c00ff000a19 */ /* 0x000fe40000011606 */
[----:B------:R-:W-:Y:S02]  /*1a2b0*/  IADD3 R15, R211, R233, RZ ;  /* 0x000000e9d30f7210 */ /* 0x000fe40007ffe0ff */
[--C-:B------:R-:W-:Y:S02]  /*1a2c0*/  SHF.R.S32.HI R6, RZ, 0x1f, R0.reuse ;  /* 0x0000001fff067819 */ /* 0x100fe40000011400 */
[----:B------:R-:W-:Y:S01]  /*1a2d0*/  IADD3 R3, R3, R5, RZ ;  /* 0x0000000503037210 */ /* 0x000fe20007ffe0ff */
[----:B------:R-:W-:Y:S02]  /*1a2e0*/  IMAD.MOV R5, RZ, RZ, -R0 ;  /* 0x000000ffff057224 */ /* 0x000fe400078e0a00 */
[----:B------:R-:W-:-:S02]  /*1a2f0*/  IMAD R6, R6, c[0x0][0x3e0], RZ ;  /* 0x0000f80006067a24 */ /* 0x000fc400078e02ff */
[----:B------:R-:W-:Y:S02]  /*1a300*/  IMAD R4, R5, c[0x0][0x4e8], R4 ;  /* 0x00013a0005047a24 */ /* 0x000fe400078e0204 */
[----:B------:R-:W-:-:S03]  /*1a310*/  IMAD.WIDE.U32 R2, R0, c[0x0][0x3e0], R2 ;  /* 0x0000f80000027a25 */ /* 0x000fc600078e0002 */
[----:B------:R-:W-:Y:S01]  /*1a320*/  SHF.R.S32.HI R5, RZ, 0x1f, R4 ;  /* 0x0000001fff057819 */ /* 0x000fe20000011404 */
[----:B------:R-:W-:-:S04]  /*1a330*/  IMAD R0, R0, c[0x0][0x3e4], R6 ;  /* 0x0000f90000007a24 */ /* 0x000fc800078e0206 */
[----:B------:R-:W-:Y:S01]  /*1a340*/  IMAD R5, R5, c[0x0][0x3d8], RZ ;  /* 0x0000f60005057a24 */ /* 0x000fe200078e02ff */
[----:B------:R-:W-:-:S05]  /*1a350*/  IADD3 R3, R3, R0, RZ ;  /* 0x0000000003037210 */ /* 0x000fca0007ffe0ff */
[----:B------:R-:W-:-:S04]  /*1a360*/  IMAD.WIDE.U32 R2, R4, c[0x0][0x3d8], R2 ;  /* 0x0000f60004027a25 */ /* 0x000fc800078e0002 */
[----:B------:R-:W-:Y:S01]  /*1a370*/  IMAD R4, R4, c[0x0][0x3dc], R5 ;  /* 0x0000f70004047a24 */ /* 0x000fe200078e0205 */
[----:B------:R-:W-:-:S04]  /*1a380*/  LEA R16, P0, R2, c[0x0][0x380], 0x1 ;  /* 0x0000e00002107a11 */ /* 0x000fc800078008ff */
[----:B------:R-:W-:-:S04]  /*1a390*/  IADD3 R4, R3, R4, RZ ;  /* 0x0000000403047210 */ /* 0x000fc80007ffe0ff */
[----:B------:R-:W-:Y:S01]  /*1a3a0*/  LEA.HI.X R13, R2, c[0x0][0x384], R4, 0x1, P0 ;  /* 0x0000e100020d7a11 */ /* 0x000fe200000f0c04 */
[----:B------:R-:W-:Y:S05]  /*1a3b0*/  BRA.DIV ~URZ, `(.L_x_1136) ;  /* 0x000023727f007947 */ /* 0x000fea000b800000 */
[----:B------:R1:W2:Y:S02]  /*1a3c0*/  SHFL.IDX PT, R12, R13, RZ, 0x181f ;  /* 0x00181fff0d0c7589 */ /* 0x0002a400000e0000 */
.L_x_1191:
[----:B------:R-:W-:Y:S05]  /*1a3d0*/  BRA.DIV ~URZ, `(.L_x_1137) ;  /* 0x000023c27f007947 */ /* 0x000fea000b800000 */
[----:B------:R3:W4:Y:S02]  /*1a3e0*/  SHFL.IDX PT, R0, R16, RZ, 0x181f ;  /* 0x00181fff10007589 */ /* 0x00072400000e0000 */
.L_x_1192:
        /* <DEDUP_REMOVED lines=27> */
.L_x_1139:
[----:B------:R-:W-:Y:S05]  /*1a5a0*/  BSYNC B0 ;  /* 0x0000000000007941 */ /* 0x000fea0003800000 */
.L_x_1138:
[----:B------:R-:W-:Y:S05]  /*1a5b0*/  BRA.DIV ~URZ, `(.L_x_1140) ;  /* 0x000022427f007947 */ /* 0x000fea000b800000 */
[----:B--2---:R2:W1:Y:S04]  /*1a5c0*/  SHFL.IDX PT, R12, R13, 0x1, 0x181f ;  /* 0x00381f000d0c7f89 */ /* 0x00446800000e0000 */
[----:B----4-:R2:W4:Y:S02]  /*1a5d0*/  SHFL.IDX PT, R0, R16, 0x1, 0x181f ;  /* 0x00381f0010007f89 */ /* 0x01052400000e0000 */
.L_x_1193:
        /* <DEDUP_REMOVED lines=20> */
.L_x_1142:
[----:B------:R-:W-:Y:S05]  /*1a720*/  BSYNC B0 ;  /* 0x0000000000007941 */ /* 0x000fea0003800000 */
.L_x_1141:
[----:B------:R-:W-:Y:S05]  /*1a730*/  BRA.DIV ~URZ, `(.L_x_1143) ;  /* 0x000021827f007947 */ /* 0x000fea000b800000 */
[----:B-1----:R1:W2:Y:S02]  /*1a740*/  SHFL.IDX PT, R12, R13, 0x2, 0x181f ;  /* 0x00581f000d0c7f89 */ /* 0x0022a400000e0000 */
.L_x_1194:
[----:B------:R-:W-:Y:S05]  /*1a750*/  BRA.DIV ~URZ, `(.L_x_1144) ;  /* 0x000021d27f007947 */ /* 0x000fea000b800000 */
[----:B----4-:R4:W1:Y:S02]  /*1a760*/  SHFL.IDX PT, R0, R16, 0x2, 0x181f ;  /* 0x00581f0010007f89 */ /* 0x01086400000e0000 */
.L_x_1195:
        /* <DEDUP_REMOVED lines=20> */
.L_x_1146:
[----:B------:R-:W-:Y:S05]  /*1a8b0*/  BSYNC B0 ;  /* 0x0000000000007941 */ /* 0x000fea0003800000 */
.L_x_1145:
[----:B------:R-:W-:Y:S05]  /*1a8c0*/  BRA.DIV ~URZ, `(.L_x_1147) ;  /* 0x000020c27f007947 */ /* 0x000fea000b800000 */
[----:B--2---:R2:W3:Y:S04]  /*1a8d0*/  SHFL.IDX PT, R12, R13, 0x3, 0x181f ;  /* 0x00781f000d0c7f89 */ /* 0x0044e800000e0000 */
[----:B-1----:R2:W1:Y:S02]  /*1a8e0*/  SHFL.IDX PT, R0, R16, 0x3, 0x181f ;  /* 0x00781f0010007f89 */ /* 0x00246400000e0000 */
.L_x_1196:
        /* <DEDUP_REMOVED lines=19> */
.L_x_1127:
[----:B------:R-:W-:Y:S05]  /*1aa20*/  BSYNC B1 ;  /* 0x0000000000017941 */ /* 0x000fea0003800000 */
.L_x_1111:
        /* <DEDUP_REMOVED lines=9> */
[----:B----4-:R-:W-:-:S04]  /*1aac0*/  LOP3.LUT R14, R0, 0x1f, RZ, 0xc0, !PT ;  /* 0x0000001f000e7812 */ /* 0x010fc800078ec0ff */
[----:B------:R-:W-:Y:S01]  /*1aad0*/  ISETP.NE.AND P6, PT, R14, 0x1f, PT ;  /* 0x0000001f0e00780c */ /* 0x000fe20003fc5270 */
[----:B------:R-:W-:Y:S10]  /*1aae0*/  BRA.DIV ~URZ, `(.L_x_1149) ;  /* 0x00001f627f007947 */ /* 0x000ff4000b800000 */
[----:B------:R4:W3:Y:S02]  /*1aaf0*/  SHFL.IDX PT, R9, R21, RZ, 0x1f ;  /* 0x00001fff15097589 */ /* 0x0008e400000e0000 */
.L_x_1197:
[----:B------:R-:W-:Y:S05]  /*1ab00*/  BRA.DIV ~URZ, `(.L_x_1150) ;  /* 0x00001fb27f007947 */ /* 0x000fea000b800000 */
[----:B------:R4:W3:Y:S02]  /*1ab10*/  SHFL.IDX PT, R8, R21, 0x1, 0x1f ;  /* 0x00201f0015087f89 */ /* 0x0008e400000e0000 */
.L_x_1198:
[----:B-1----:R-:W-:Y:S02]  /*1ab20*/  IMAD.IADD R0, R235, 0x1, R14 ;  /* 0x00000001eb007824 */ /* 0x002fe400078e020e */
[----:B------:R-:W-:-:S03]  /*1ab30*/  IMAD.MOV.U32 R6, RZ, RZ, RZ ;  /* 0x000000ffff067224 */ /* 0x000fc600078e00ff */
[----:B------:R-:W-:-:S13]  /*1ab40*/  ISETP.GE.OR P0, PT, R0, c[0x0][0x53c], !P6 ;  /* 0x00014f0000007a0c */ /* 0x000fda0007706670 */
[----:B--2---:R-:W-:Y:S01]  /*1ab50*/  @!P0 MOV R2, 0x4 ;  /* 0x0000000400028802 */ /* 0x004fe20000000f00 */
[----:B------:R-:W-:-:S04]  /*1ab60*/  @!P0 IMAD.MOV.U32 R4, RZ, RZ, 0x4 ;  /* 0x00000004ff048424 */ /* 0x000fc800078e00ff */
[----:B------:R-:W-:-:S04]  /*1ab70*/  @!P0 IMAD.WIDE R4, R0, R4, c[0x0][0x580] ;  /* 0x0001600000048625 */ /* 0x000fc800078e0204 */
[----:B------:R-:W-:Y:S01]  /*1ab80*/  @!P0 IMAD.WIDE R2, R0, R2, c[0x0][0x578] ;  /* 0x00015e0000028625 */ /* 0x000fe200078e0202 */
[----:B------:R-:W2:Y:S04]  /*1ab90*/  @!P0 LDG.E R6, [R4.64] ;  /* 0x0000000604068981 */ /* 0x000ea8000c1e1900 */
[----:B------:R-:W2:Y:S01]  /*1aba0*/  @!P0 LDG.E R7, [R2.64] ;  /* 0x0000000602078981 */ /* 0x000ea2000c1e1900 */
[C---:B------:R-:W-:Y:S02]  /*1abb0*/  ISETP.GE.U32.AND P4, PT, R14.reuse, 0x10, PT ;  /* 0x000000100e00780c */ /* 0x040fe40003f86070 */
[C---:B------:R-:W-:Y:S02]  /*1abc0*/  ISETP.GE.U32.AND P3, PT, R14.reuse, 0x8, PT ;  /* 0x000000080e00780c */ /* 0x040fe40003f66070 */
[----:B------:R-:W-:-:S02]  /*1abd0*/  ISETP.GE.U32.AND P2, PT, R14, 0x4, PT ;  /* 0x000000040e00780c */ /* 0x000fc40003f46070 */
[C---:B------:R-:W-:Y:S02]  /*1abe0*/  ISETP.GE.U32.AND P1, PT, R14.reuse, 0x2, PT ;  /* 0x000000020e00780c */ /* 0x040fe40003f26070 */
[----:B------:R-:W-:Y:S02]  /*1abf0*/  ISETP.NE.AND P5, PT, R14, RZ, PT ;  /* 0x000000ff0e00720c */ /* 0x000fe40003fa5270 */
[----:B------:R-:W-:Y:S01]  /*1ac00*/  MOV R13, RZ ;  /* 0x000000ff000d7202 */ /* 0x000fe20000000f00 */
[----:B--2---:R-:W-:Y:S01]  /*1ac10*/  IMAD R0, R7, R6, RZ ;  /* 0x0000000607007224 */ /* 0x004fe200078e02ff */
[----:B------:R-:W-:Y:S07]  /*1ac20*/  BRA.DIV ~URZ, `(.L_x_1151) ;  /* 0x00001f027f007947 */ /* 0x000fee000b800000 */
[----:B------:R1:W2:Y:S02]  /*1ac30*/  SHFL.UP PT, R4, R0, 0x1, RZ ;  /* 0x0420000000047989 */ /* 0x0002a400000e00ff */
.L_x_1199:
        /* <DEDUP_REMOVED lines=16> */
.L_x_1200:
[----:B--2---:R-:W-:Y:S01]  /*1ad40*/  IMAD R0, R0, c[0x0][0x538], RZ ;  /* 0x00014e0000007a24 */ /* 0x004fe200078e02ff */
[----:B------:R-:W-:Y:S04]  /*1ad50*/  BSSY B1, `(.L_x_1153) ;  /* 0x00000c7000017945 */ /* 0x000fe80003800000 */
[----:B---3--:R-:W-:-:S04]  /*1ad60*/  IADD3 R8, R0, R8, RZ ;  /* 0x0000000800087210 */ /* 0x008fc80007ffe0ff */
[----:B------:R-:W-:-:S13]  /*1ad70*/  ISETP.GT.AND P0, PT, R8, R9, PT ;  /* 0x000000090800720c */ /* 0x000fda0003f04270 */
[----:B------:R-:W-:Y:S05]  /*1ad80*/  @P0 BRA `(.L_x_1154) ;  /* 0x0000024000000947 */ /* 0x000fea0003800000 */
.L_x_1158:
        /* <DEDUP_REMOVED lines=16> */
.L_x_1201:
        /* <DEDUP_REMOVED lines=16> */
.L_x_1202:
[----:B--2---:R-:W-:-:S05]  /*1af90*/  IMAD R0, R0, c[0x0][0x538], RZ ;  /* 0x00014e0000007a24 */ /* 0x004fca00078e02ff */
[----:B------:R-:W-:-:S04]  /*1afa0*/  IADD3 R8, R0, R8, RZ ;  /* 0x0000000800087210 */ /* 0x000fc80007ffe0ff */
[----:B------:R-:W-:-:S13]  /*1afb0*/  ISETP.GT.AND P0, PT, R8, R9, PT ;  /* 0x000000090800720c */ /* 0x000fda0003f04270 */
[----:B-1--4-:R-:W-:Y:S05]  /*1afc0*/  @!P0 BRA `(.L_x_1158) ;  /* 0xfffffdc000008947 */ /* 0x012fea000383ffff */
.L_x_1154:
[----:B------:R-:W-:-:S05]  /*1afd0*/  IADD3 R12, -R0, R8, RZ ;  /* 0x00000008000c7210 */ /* 0x000fca0007ffe1ff */
[----:B------:R-:W-:-:S05]  /*1afe0*/  IMAD R0, R4, c[0x0][0x538], R12 ;  /* 0x00014e0004007a24 */ /* 0x000fca00078e020c */
[----:B------:R-:W-:Y:S01]  /*1aff0*/  ISETP.GT.AND P0, PT, R0, R9, PT ;  /* 0x000000090000720c */ /* 0x000fe20003f04270 */
[----:B------:R-:W-:-:S12]  /*1b000*/  BRA.DIV ~URZ, `(.L_x_1159) ;  /* 0x00001ef27f007947 */ /* 0x000fd8000b800000 */
[----:B------:R-:W-:-:S04]  /*1b010*/  VOTE.ANY R10, PT, !P0 ;  /* 0x00000000000a7806 */ /* 0x000fc800040e0100 */
.L_x_1203:
[----:B------:R-:W2:Y:S02]  /*1b020*/  POPC R8, R10 ;  /* 0x0000000a00087309 */ /* 0x000ea40000000000 */
[----:B--2---:R-:W-:Y:S01]  /*1b030*/  IADD3 R235, R8, R235, RZ ;  /* 0x000000eb08eb7210 */ /* 0x004fe20007ffe0ff */
[----:B------:R-:W-:Y:S05]  /*1b040*/  BRA.DIV ~URZ, `(.L_x_1160) ;  /* 0x00001f027f007947 */ /* 0x000fea000b800000 */
[----:B------:R2:W3:Y:S04]  /*1b050*/  SHFL.IDX PT, R11, R6, R8, 0x1f ;  /* 0x00001f08060b7589 */ /* 0x0004e800000e0000 */
[----:B------:R2:W1:Y:S02]  /*1b060*/  SHFL.IDX PT, R7, R7, R8, 0x1f ;  /* 0x00001f0807077589 */ /* 0x00046400000e0000 */
.L_x_1204:
[----:B------:R-:W-:Y:S01]  /*1b070*/  ISETP.NE.AND P0, PT, R10, RZ, PT ;  /* 0x000000ff0a00720c */ /* 0x000fe20003f05270 */
[----:B------:R-:W-:-:S12]  /*1b080*/  BSSY B0, `(.L_x_1161) ;  /* 0x0000005000007945 */ /* 0x000fd80003800000 */
[----:B------:R-:W-:Y:S05]  /*1b090*/  @!P0 BRA `(.L_x_1162) ;  /* 0x0000003000008947 */ /* 0x000fea0003800000 */
[----:B------:R-:W-:Y:S01]  /*1b0a0*/  IADD3 R3, R8, -0x1, RZ ;  /* 0xffffffff08037810 */ /* 0x000fe20007ffe0ff */
[----:B------:R-:W-:Y:S05]  /*1b0b0*/  BRA.DIV ~URZ, `(.L_x_1163) ;  /* 0x00001f627f007947 */ /* 0x000fea000b800000 */
[----:B------:R2:W4:Y:S02]  /*1b0c0*/  SHFL.IDX PT, R13, R4, R3, 0x1f ;  /* 0x00001f03040d7589 */ /* 0x00052400000e0000 */
.L_x_1162:
[----:B------:R-:W-:Y:S05]  /*1b0d0*/  BSYNC B0 ;  /* 0x0000000000007941 */ /* 0x000fea0003800000 */
.L_x_1161:
[----:B-1----:R-:W-:Y:S01]  /*1b0e0*/  ISETP.NE.AND P0, PT, R7, 0x1, PT ;  /* 0x000000010700780c */ /* 0x002fe20003f05270 */
[----:B----4-:R-:W-:Y:S01]  /*1b0f0*/  IMAD R232, R13, c[0x0][0x538], R12 ;  /* 0x00014e000de87a24 */ /* 0x010fe200078e020c */
        /* <DEDUP_REMOVED lines=65> */
.L_x_1165:
        /* <DEDUP_REMOVED lines=67> */
.L_x_1166:
[----:B------:R-:W-:Y:S05]  /*1b940*/  BSYNC B0 ;  /* 0x0000000000007941 */ /* 0x000fea0003800000 */
.L_x_1164:
[----:B------:R-:W-:-:S04]  /*1b950*/  LOP3.LUT R2, RZ, R2, RZ, 0x33, !PT ;  /* 0x00000002ff027212 */ /* 0x000fc800078e33ff */
[----:B------:R-:W-:Y:S01]  /*1b960*/  IADD3 R233, R2, R11, RZ ;  /* 0x0000000b02e97210 */ /* 0x000fe20007ffe0ff */
[----:B------:R-:W-:Y:S05]  /*1b970*/  BRA `(.L_x_1167) ;  /* 0x0000004000007947 */ /* 0x000fea0003800000 */
.L_x_1155:
[----:B------:R-:W-:Y:S01]  /*1b980*/  IMAD.MOV.U32 R232, RZ, RZ, R9 ;  /* 0x000000ffffe87224 */ /* 0x000fe200078e0009 */
[----:B------:R-:W-:Y:S01]  /*1b990*/  MOV R234, RZ ;  /* 0x000000ff00ea7202 */ /* 0x000fe20000000f00 */
[----:B------:R-:W-:Y:S01]  /*1b9a0*/  IMAD.MOV.U32 R233, RZ, RZ, RZ ;  /* 0x000000ffffe97224 */ /* 0x000fe200078e00ff */
[----:B------:R-:W-:Y:S02]  /*1b9b0*/  MOV R235, c[0x0][0x53c] ;  /* 0x00014f0000eb7a02 */ /* 0x000fe40000000f00 */
.L_x_1167:
[----:B------:R-:W-:Y:S05]  /*1b9c0*/  BSYNC B1 ;  /* 0x0000000000017941 */ /* 0x000fea0003800000 */
.L_x_1153:
[----:B------:R-:W-:Y:S01]  /*1b9d0*/  WARPSYNC 0xffffffff ;  /* 0xffffffff00007948 */ /* 0x000fe20003800000 */
[----:B------:R-:W-:Y:S01]  /*1b9e0*/  BAR.SYNC.DEFER_BLOCKING 0x4, 0x100 ;  /* 0x0104000000007b1d */ /* 0x000fe20000010000 */
[----:B------:R-:W-:-:S13]  /*1b9f0*/  ISETP.NE.AND P0, PT, R14, RZ, PT ;  /* 0x000000ff0e00720c */ /* 0x000fda0003f05270 */
[----:B------:R2:W-:Y:S04]  /*1ba00*/  @!P0 STS.128 [0x20080], R232 ;  /* 0x020080e8ff008388 */ /* 0x0005e80000000c00 */
[----:B------:R-:W-:Y:S06]  /*1ba10*/  BAR.ARV 0x5, 0x100 ;  /* 0x0144000000007b1d */ /* 0x000fec0000002000 */
.L_x_1148:
[----:B-1----:R-:W-:-:S13]  /*1ba20*/  ISETP.GE.AND P0, PT, R235, c[0x0][0x53c], PT ;  /* 0x00014f00eb007a0c */ /* 0x002fda0003f06270 */
[----:B--234-:R-:W-:Y:S01]  /*1ba30*/  @P0 CALL.REL.NOINC `(.L_x_1168) ;  /* 0x0000001000000944 */ /* 0x01cfe20003c00000 */
[----:B------:R-:W-:Y:S05]  /*1ba40*/  BRA `(.L_x_1169) ;  /* 0xfffe5dd000007947 */ /* 0x000fea000383ffff */
.L_x_1168:
[----:B------:R-:W-:Y:S05]  /*1ba50*/  EXIT ;  /* 0x000000000000794d */ /* 0x000fea0003800000 */
.L_x_985:
[----:B------:R-:W-:Y:S01]  /*1ba60*/  IMAD.MOV.U32 R0, RZ, RZ, R5 ;  /* 0x000000ffff007224 */ /* 0x000fe200078e0005 */
[----:B------:R-:W-:Y:S02]  /*1ba70*/  MOV R2, 0x1 ;  /* 0x0000000100027802 */ /* 0x000fe40000000f00 */
[----:B------:R-:W-:Y:S02]  /*1ba80*/  MOV R3, 0x1baa0 ;  /* 0x0001baa000037802 */ /* 0x000fe40000000f00 */
[----:B--2---:R-:W-:Y:S05]  /*1ba90*/  CALL.REL.NOINC `($__internal_24_$__cuda_sm70_shflsync_up_p) ;  /* 0x0000168000007944 */ /* 0x004fea0003c00000 */
[----:B------:R-:W-:Y:S01]  /*1baa0*/  MOV R0, R4 ;  /* 0x0000000400007202 */ /* 0x000fe20000000f00 */
[----:B------:R-:W-:Y:S05]  /*1bab0*/  BRA `(.L_x_1170) ;  /* 0xfffe498000007947 */ /* 0x000fea000383ffff */
.L_x_986:
[----:B------:R-:W-:Y:S01]  /*1bac0*/  IMAD.MOV.U32 R0, RZ, RZ, R5 ;  /* 0x000000ffff007224 */ /* 0x000fe200078e0005 */
[----:B------:R-:W-:Y:S02]  /*1bad0*/  MOV R2, 0x2 ;  /* 0x0000000200027802 */ /* 0x000fe40000000f00 */
[----:B------:R-:W-:Y:S02]  /*1bae0*/  MOV R3, 0x1bb00 ;  /* 0x0001bb0000037802 */ /* 0x000fe40000000f00 */
[----:B--2---:R-:W-:Y:S05]  /*1baf0*/  CALL.REL.NOINC `($__internal_24_$__cuda_sm70_shflsync_up_p) ;  /* 0x0000162000007944 */ /* 0x004fea0003c00000 */
[----:B------:R-:W-:Y:S01]  /*1bb00*/  SEL R0, R4, RZ, P4 ;  /* 0x000000ff04007207 */ /* 0x000fe20002000000 */
[----:B------:R-:W-:Y:S01]  /*1bb10*/  IMAD.MOV.U32 R2, RZ, RZ, 0x4 ;  /* 0x00000004ff027424 */ /* 0x000fe200078e00ff */
[----:B------:R-:W-:-:S03]  /*1bb20*/  MOV R3, 0x1bb50 ;  /* 0x0001bb5000037802 */ /* 0x000fc60000000f00 */
[----:B------:R-:W-:Y:S02]  /*1bb30*/  IMAD.IADD R0, R5, 0x1, R0 ;  /* 0x0000000105007824 */ /* 0x000fe400078e0200 */
[----:B------:R-:W-:Y:S05]  /*1bb40*/  CALL.REL.NOINC `($__internal_24_$__cuda_sm70_shflsync_up_p) ;  /* 0x000015d000007944 */ /* 0x000fea0003c00000 */
        /* <DEDUP_REMOVED lines=13> */
[----:B------:R-:W-:Y:S01]  /*1bc20*/  IMAD.IADD R4, R0, 0x1, R4 ;  /* 0x0000000100047824 */ /* 0x000fe200078e0204 */
[----:B------:R-:W-:-:S03]  /*1bc30*/  MOV R0, 0x1f ;  /* 0x0000001f00007802 */ /* 0x000fc60000000f00 */
[----:B------:R-:W-:Y:S02]  /*1bc40*/  IMAD.MOV.U32 R5, RZ, RZ, R4 ;  /* 0x000000ffff057224 */ /* 0x000fe400078e0004 */
[----:B------:R-:W-:Y:S05]  /*1bc50*/  CALL.REL.NOINC `($__internal_23_$__cuda_sm70_shflsync_idx_p) ;  /* 0x0000147000007944 */ /* 0x000fea0003c00000 */
[----:B------:R-:W-:Y:S05]  /*1bc60*/  BRA `(.L_x_1171) ;  /* 0xfffe48d000007947 */ /* 0x000fea000383ffff */
.L_x_988:
[----:B------:R-:W-:Y:S02]  /*1bc70*/  SEL R0, RZ, 0x1, P0 ;  /* 0x00000001ff007807 */ /* 0x000fe40000000000 */
[----:B------:R-:W-:Y:S02]  /*1bc80*/  MOV R2, 0x1bca0 ;  /* 0x0001bca000027802 */ /* 0x000fe40000000f00 */
[----:B--2---:R-:W-:Y:S05]  /*1bc90*/  CALL.REL.NOINC `($__internal_25_$__cuda_sm70_votesync_ballot) ;  /* 0x000014f000007944 */ /* 0x004fea0003c00000 */
[----:B------:R-:W-:Y:S01]  /*1bca0*/  MOV R10, R0 ;  /* 0x00000000000a7202 */ /* 0x000fe20000000f00 */
[----:B------:R-:W-:Y:S05]  /*1bcb0*/  BRA `(.L_x_1172) ;  /* 0xfffe491000007947 */ /* 0x000fea000383ffff */
.L_x_989:
[----:B------:R-:W-:Y:S01]  /*1bcc0*/  IMAD.MOV.U32 R5, RZ, RZ, R9 ;  /* 0x000000ffff057224 */ /* 0x000fe200078e0009 */
[----:B------:R-:W-:Y:S01]  /*1bcd0*/  MOV R3, R6 ;  /* 0x0000000600037202 */ /* 0x000fe20000000f00 */
[----:B------:R-:W-:Y:S01]  /*1bce0*/  IMAD.MOV.U32 R0, RZ, RZ, 0x1f ;  /* 0x0000001fff007424 */ /* 0x000fe200078e00ff */
[----:B------:R-:W-:Y:S02]  /*1bcf0*/  MOV R2, 0x1bd10 ;  /* 0x0001bd1000027802 */ /* 0x000fe40000000f00 */
[----:B------:R-:W-:Y:S05]  /*1bd00*/  CALL.REL.NOINC `($__internal_23_$__cuda_sm70_shflsync_idx_p) ;  /* 0x000013c000007944 */ /* 0x000fea0003c00000 */
[----:B------:R-:W-:Y:S01]  /*1bd10*/  IMAD.MOV.U32 R233, RZ, RZ, R0 ;  /* 0x000000ffffe97224 */ /* 0x000fe200078e0000 */
[----:B------:R-:W-:Y:S01]  /*1bd20*/  MOV R5, R8 ;  /* 0x0000000800057202 */ /* 0x000fe20000000f00 */
[----:B------:R-:W-:Y:S01]  /*1bd30*/  IMAD.MOV.U32 R7, RZ, RZ, RZ ;  /* 0x000000ffff077224 */ /* 0x000fe200078e00ff */
[----:B------:R-:W-:Y:S01]  /*1bd40*/  MOV R3, R6 ;  /* 0x0000000600037202 */ /* 0x000fe20000000f00 */
[----:B------:R-:W-:Y:S01]  /*1bd50*/  IMAD.MOV.U32 R0, RZ, RZ, 0x1f ;  /* 0x0000001fff007424 */ /* 0x000fe200078e00ff */
[----:B------:R-:W-:-:S02]  /*1bd60*/  MOV R2, 0x1bd80 ;  /* 0x0001bd8000027802 */ /* 0x000fc40000000f00 */
[----:B------:R-:W-:Y:S05]  /*1bd70*/  CALL.REL.NOINC `($__internal_23_$__cuda_sm70_shflsync_idx_p) ;  /* 0x0000135000007944 */ /* 0x000fea0003c00000 */
[----:B------:R-:W-:Y:S01]  /*1bd80*/  MOV R9, R0 ;  /* 0x0000000000097202 */ /* 0x000fe20000000f00 */
[----:B------:R-:W-:Y:S05]  /*1bd90*/  BRA `(.L_x_1173) ;  /* 0xfffe489000007947 */ /* 0x000fea000383ffff */
.L_x_992:
[----:B------:R-:W-:Y:S01]  /*1bda0*/  IMAD.MOV.U32 R5, RZ, RZ, R4 ;  /* 0x000000ffff057224 */ /* 0x000fe200078e0004 */
[----:B------:R-:W-:-:S02]  /*1bdb0*/  MOV R0, 0x1f ;  /* 0x0000001f00007802 */ /* 0x000fc40000000f00 */
[----:B------:R-:W-:Y:S02]  /*1bdc0*/  MOV R2, 0x1bde0 ;  /* 0x0001bde000027802 */ /* 0x000fe40000000f00 */
[----:B-123--:R-:W-:Y:S05]  /*1bdd0*/  CALL.REL.NOINC `($__internal_23_$__cuda_sm70_shflsync_idx_p) ;  /* 0x000012f000007944 */ /* 0x00efea0003c00000 */
[----:B------:R-:W-:Y:S01]  /*1bde0*/  MOV R7, R0 ;  /* 0x0000000000077202 */ /* 0x000fe20000000f00 */
[----:B------:R-:W-:Y:S05]  /*1bdf0*/  BRA `(.L_x_991) ;  /* 0xfffe489000007947 */ /* 0x000fea000383ffff */
.L_x_1025:
[----:B------:R-:W-:Y:S01]  /*1be00*/  IMAD.MOV.U32 R5, RZ, RZ, R14 ;  /* 0x000000ffff057224 */ /* 0x000fe200078e000e */
[----:B------:R-:W-:Y:S01]  /*1be10*/  MOV R3, RZ ;  /* 0x000000ff00037202 */ /* 0x000fe20000000f00 */
[----:B------:R-:W-:Y:S01]  /*1be20*/  IMAD.MOV.U32 R0, RZ, RZ, 0x181f ;  /* 0x0000181fff007424 */ /* 0x000fe200078e00ff */
[----:B------:R-:W-:Y:S02]  /*1be30*/  MOV R2, 0x1be50 ;  /* 0x0001be5000027802 */ /* 0x000fe40000000f00 */
[----:B-----5:R-:W-:Y:S05]  /*1be40*/  CALL.REL.NOINC `($__internal_23_$__cuda_sm70_shflsync_idx_p) ;  /* 0x0000128000007944 */ /* 0x020fea0003c00000 */
[----:B------:R-:W-:Y:S01]  /*1be50*/  MOV R12, R0 ;  /* 0x00000000000c7202 */ /* 0x000fe20000000f00 */
[----:B------:R-:W-:Y:S05]  /*1be60*/  BRA `(.L_x_1174) ;  /* 0xfffea93000007947 */ /* 0x000fea000383ffff */
.L_x_1026:
[----:B------:R-:W-:Y:S01]  /*1be70*/  IMAD.MOV.U32 R5, RZ, RZ, R17 ;  /* 0x000000ffff057224 */ /* 0x000fe200078e0011 */
[----:B------:R-:W-:Y:S01]  /*1be80*/  MOV R3, RZ ;  /* 0x000000ff00037202 */ /* 0x000fe20000000f00 */
[----:B------:R-:W-:Y:S01]  /*1be90*/  IMAD.MOV.U32 R0, RZ, RZ, 0x181f ;  /* 0x0000181fff007424 */ /* 0x000fe200078e00ff */
[----:B------:R-:W-:Y:S02]  /*1bea0*/  MOV R2, 0x1bec0 ;  /* 0x0001bec000027802 */ /* 0x000fe40000000f00 */
[----:B-12--5:R-:W-:Y:S05]  /*1beb0*/  CALL.REL.NOINC `($__internal_23_$__cuda_sm70_shflsync_idx_p) ;  /* 0x0000121000007944 */ /* 0x026fea0003c00000 */
[----:B------:R-:W-:Y:S05]  /*1bec0*/  BRA `(.L_x_1175) ;  /* 0xfffea8f000007947 */ /* 0x000fea000383ffff */
.L_x_1029:
[----:B------:R-:W-:Y:S01]  /*1bed0*/  IMAD.MOV.U32 R5, RZ, RZ, R14 ;  /* 0x000000ffff057224 */ /* 0x000fe200078e000e */
[----:B--2---:R-:W-:Y:S01]  /*1bee0*/  MOV R3, 0x1 ;  /* 0x0000000100037802 */ /* 0x004fe20000000f00 */
[----:B----4-:R-:W-:Y:S01]  /*1bef0*/  IMAD.MOV.U32 R0, RZ, RZ, 0x181f ;  /* 0x0000181fff007424 */ /* 0x010fe200078e00ff */
[----:B------:R-:W-:-:S02]  /*1bf00*/  MOV R2, 0x1bf20 ;  /* 0x0001bf2000027802 */ /* 0x000fc40000000f00 */
[----:B-1-3-5:R-:W-:Y:S05]  /*1bf10*/  CALL.REL.NOINC `($__internal_23_$__cuda_sm70_shflsync_idx_p) ;  /* 0x000011b000007944 */ /* 0x02afea0003c00000 */
[----:B------:R-:W-:Y:S01]  /*1bf20*/  IMAD.MOV.U32 R12, RZ, RZ, R0 ;  /* 0x000000ffff0c7224 */ /* 0x000fe200078e0000 */
[----:B------:R-:W-:Y:S01]  /*1bf30*/  MOV R3, 0x1 ;  /* 0x0000000100037802 */ /* 0x000fe20000000f00 */
[----:B------:R-:W-:Y:S01]  /*1bf40*/  IMAD.MOV.U32 R5, RZ, RZ, R17 ;  /* 0x000000ffff057224 */ /* 0x000fe200078e0011 */
[----:B------:R-:W-:-:S02]  /*1bf50*/  MOV R0, 0x181f ;  /* 0x0000181f00007802 */ /* 0x000fc40000000f00 */
[----:B------:R-:W-:Y:S02]  /*1bf60*/  MOV R2, 0x1bf80 ;  /* 0x0001bf8000027802 */ /* 0x000fe40000000f00 */
[----:B------:R-:W-:Y:S05]  /*1bf70*/  CALL.REL.NOINC `($__internal_23_$__cuda_sm70_shflsync_idx_p) ;  /* 0x0000115000007944 */ /* 0x000fea0003c00000 */
[----:B------:R-:W-:Y:S05]  /*1bf80*/  BRA `(.L_x_1176) ;  /* 0xfffeaa3000007947 */ /* 0x000fea000383ffff */
.L_x_1032:
[----:B------:R-:W-:Y:S01]  /*1bf90*/  IMAD.MOV.U32 R5, RZ, RZ, R14 ;  /* 0x000000ffff057224 */ /* 0x000fe200078e000e */
[----:B-1----:R-:W-:Y:S01]  /*1bfa0*/  MOV R3, 0x2 ;  /* 0x0000000200037802 */ /* 0x002fe20000000f00 */
[----:B----4-:R-:W-:Y:S01]  /*1bfb0*/  IMAD.MOV.U32 R0, RZ, RZ, 0x181f ;  /* 0x0000181fff007424 */ /* 0x010fe200078e00ff */
[----:B------:R-:W-:Y:S02]  /*1bfc0*/  MOV R2, 0x1bfe0 ;  /* 0x0001bfe000027802 */ /* 0x000fe40000000f00 */
[----:B--23-5:R-:W-:Y:S05]  /*1bfd0*/  CALL.REL.NOINC `($__internal_23_$__cuda_sm70_shflsync_idx_p) ;  /* 0x000010f000007944 */ /* 0x02cfea0003c00000 */
[----:B------:R-:W-:Y:S01]  /*1bfe0*/  MOV R12, R0 ;  /* 0x00000000000c7202 */ /* 0x000fe20000000f00 */
[----:B------:R-:W-:Y:S05]  /*1bff0*/  BRA `(.L_x_1177) ;  /* 0xfffeab5000007947 */ /* 0x000fea000383ffff */
.L_x_1033:
[----:B------:R-:W-:Y:S01]  /*1c000*/  IMAD.MOV.U32 R5, RZ, RZ, R17 ;  /* 0x000000ffff057224 */ /* 0x000fe200078e0011 */
[----:B------:R-:W-:Y:S01]  /*1c010*/  MOV R3, 0x2 ;  /* 0x0000000200037802 */ /* 0x000fe20000000f00 */
[----:B----4-:R-:W-:Y:S01]  /*1c020*/  IMAD.MOV.U32 R0, RZ, RZ, 0x181f ;  /* 0x0000181fff007424 */ /* 0x010fe200078e00ff */
[----:B------:R-:W-:Y:S02]  /*1c030*/  MOV R2, 0x1c050 ;  /* 0x0001c05000027802 */ /* 0x000fe40000000f00 */
[----:B-123-5:R-:W-:Y:S05]  /*1c040*/  CALL.REL.NOINC `($__internal_23_$__cuda_sm70_shflsync_idx_p) ;  /* 0x0000108000007944 */ /* 0x02efea0003c00000 */
[----:B------:R-:W-:Y:S05]  /*1c050*/  BRA `(.L_x_1178) ;  /* 0xfffeab1000007947 */ /* 0x000fea000383ffff */
.L_x_1036:
[----:B------:R-:W-:Y:S01]  /*1c060*/  IMAD.MOV.U32 R5, RZ, RZ, R14 ;  /* 0x000000ffff057224 */ /* 0x000fe200078e000e */
[----:B-1----:R-:W-:Y:S01]  /*1c070*/  MOV R3, 0x3 ;  /* 0x0000000300037802 */ /* 0x002fe20000000f00 */
[----:B------:R-:W-:Y:S01]  /*1c080*/  IMAD.MOV.U32 R0, RZ, RZ, 0x181f ;  /* 0x0000181fff007424 */ /* 0x000fe200078e00ff */
[----:B------:R-:W-:-:S02]  /*1c090*/  MOV R2, 0x1c0b0 ;  /* 0x0001c0b000027802 */ /* 0x000fc40000000f00 */
[----:B--2345:R-:W-:Y:S05]  /*1c0a0*/  CALL.REL.NOINC `($__internal_23_$__cuda_sm70_shflsync_idx_p) ;  /* 0x0000102000007944 */ /* 0x03cfea0003c00000 */
[----:B------:R-:W-:Y:S01]  /*1c0b0*/  IMAD.MOV.U32 R12, RZ, RZ, R0 ;  /* 0x000000ffff0c7224 */ /* 0x000fe200078e0000 */
[----:B------:R-:W-:Y:S01]  /*1c0c0*/  MOV R3, 0x3 ;  /* 0x0000000300037802 */ /* 0x000fe20000000f00 */
[----:B------:R-:W-:Y:S01]  /*1c0d0*/  IMAD.MOV.U32 R5, RZ, RZ, R17 ;  /* 0x000000ffff057224 */ /* 0x000fe200078e0011 */
[----:B------:R-:W-:-:S02]  /*1c0e0*/  MOV R0, 0x181f ;  /* 0x0000181f00007802 */ /* 0x000fc40000000f00 */
[----:B------:R-:W-:Y:S02]  /*1c0f0*/  MOV R2, 0x1c110 ;  /* 0x0001c11000027802 */ /* 0x000fe40000000f00 */
[----:B------:R-:W-:Y:S05]  /*1c100*/  CALL.REL.NOINC `($__internal_23_$__cuda_sm70_shflsync_idx_p) ;  /* 0x00000fc000007944 */ /* 0x000fea0003c00000 */
[----:B------:R-:W-:Y:S05]  /*1c110*/  BRA `(.L_x_1179) ;  /* 0xfffeabf000007947 */ /* 0x000fea000383ffff */
.L_x_1107:
[----:B------:R-:W-:Y:S01]  /*1c120*/  IMAD.MOV.U32 R2, RZ, RZ, R209 ;  /* 0x000000ffff027224 */ /* 0x000fe200078e00d1 */
[----:B------:R-:W-:Y:S02]  /*1c130*/  MOV R5, 0x2 ;  /* 0x0000000200057802 */ /* 0x000fe40000000f00 */
[----:B------:R-:W-:Y:S02]  /*1c140*/  MOV R3, 0x1c160 ;  /* 0x0001c16000037802 */ /* 0x000fe40000000f00 */
[----:B------:R-:W-:Y:S05]  /*1c150*/  CALL.REL.NOINC `($__internal_22_$__cuda_sm70_shflsync_bfly_p) ;  /* 0x00000f2000007944 */ /* 0x000fea0003c00000 */
[----:B------:R-:W-:Y:S01]  /*1c160*/  MOV R0, R5 ;  /* 0x0000000500007202 */ /* 0x000fe20000000f00 */
[----:B------:R-:W-:Y:S05]  /*1c170*/  BRA `(.L_x_1180) ;  /* 0xffff9ce000007947 */ /* 0x000fea000383ffff */
.L_x_1108:
[----:B------:R-:W-:Y:S01]  /*1c180*/  IMAD.MOV.U32 R2, RZ, RZ, R0 ;  /* 0x000000ffff027224 */ /* 0x000fe200078e0000 */
[----:B------:R-:W-:Y:S02]  /*1c190*/  MOV R5, 0x1 ;  /* 0x0000000100057802 */ /* 0x000fe40000000f00 */
[----:B------:R-:W-:Y:S02]  /*1c1a0*/  MOV R3, 0x1c1c0 ;  /* 0x0001c1c000037802 */ /* 0x000fe40000000f00 */
[----:B-1----:R-:W-:Y:S05]  /*1c1b0*/  CALL.REL.NOINC `($__internal_22_$__cuda_sm70_shflsync_bfly_p) ;  /* 0x00000ec000007944 */ /* 0x002fea0003c00000 */
[----:B------:R-:W-:Y:S01]  /*1c1c0*/  FADD.FTZ R0, R0, R5 ;  /* 0x0000000500007221 */ /* 0x000fe20000010000 */
[----:B------:R-:W-:Y:S02]  /*1c1d0*/  MOV R2, R208 ;  /* 0x000000d000027202 */ /* 0x000fe40000000f00 */
[----:B------:R-:W-:-:S02]  /*1c1e0*/  MOV R5, 0x2 ;  /* 0x0000000200057802 */ /* 0x000fc40000000f00 */
[----:B------:R-:W-:Y:S02]  /*1c1f0*/  MOV R3, 0x1c210 ;  /* 0x0001c21000037802 */ /* 0x000fe40000000f00 */
[----:B------:R-:W-:Y:S05]  /*1c200*/  CALL.REL.NOINC `($__internal_22_$__cuda_sm70_shflsync_bfly_p) ;  /* 0x00000e7000007944 */ /* 0x000fea0003c00000 */
[----:B------:R-:W-:Y:S01]  /*1c210*/  FADD.FTZ R4, R208, R5 ;  /* 0x00000005d0047221 */ /* 0x000fe20000010000 */
[----:B------:R-:W-:Y:S02]  /*1c220*/  MOV R5, 0x1 ;  /* 0x0000000100057802 */ /* 0x000fe40000000f00 */
[----:B------:R-:W-:Y:S02]  /*1c230*/  MOV R3, 0x1c260 ;  /* 0x0001c26000037802 */ /* 0x000fe40000000f00 */
[----:B------:R-:W-:Y:S02]  /*1c240*/  MOV R2, R4 ;  /* 0x0000000400027202 */ /* 0x000fe40000000f00 */
[----:B------:R-:W-:Y:S05]  /*1c250*/  CALL.REL.NOINC `($__internal_22_$__cuda_sm70_shflsync_bfly_p) ;  /* 0x00000e2000007944 */ /* 0x000fea0003c00000 */
[----:B------:R-:W-:Y:S01]  /*1c260*/  MOV R3, R5 ;  /* 0x0000000500037202 */ /* 0x000fe20000000f00 */
[----:B------:R-:W-:Y:S05]  /*1c270*/  BRA `(.L_x_1181) ;  /* 0xffff9c5000007947 */ /* 0x000fea000383ffff */
.L_x_1115:
[----:B--234-:R-:W-:Y:S01]  /*1c280*/  IMAD.MOV.U32 R5, RZ, RZ, R15 ;  /* 0x000000ffff057224 */ /* 0x01cfe200078e000f */
[----:B------:R-:W-:Y:S01]  /*1c290*/  MOV R3, RZ ;  /* 0x000000ff00037202 */ /* 0x000fe20000000f00 */
[----:B------:R-:W-:Y:S01]  /*1c2a0*/  IMAD.MOV.U32 R0, RZ, RZ, 0x181f ;  /* 0x0000181fff007424 */ /* 0x000fe200078e00ff */
[----:B------:R-:W-:Y:S02]  /*1c2b0*/  MOV R2, 0x1c2d0 ;  /* 0x0001c2d000027802 */ /* 0x000fe40000000f00 */
[----:B-1----:R-:W-:Y:S05]  /*1c2c0*/  CALL.REL.NOINC `($__internal_23_$__cuda_sm70_shflsync_idx_p) ;  /* 0x00000e0000007944 */ /* 0x002fea0003c00000 */
[----:B------:R-:W-:Y:S01]  /*1c2d0*/  MOV R12, R0 ;  /* 0x00000000000c7202 */ /* 0x000fe20000000f00 */
[----:B------:R-:W-:Y:S05]  /*1c2e0*/  BRA `(.L_x_1182) ;  /* 0xffffb7d000007947 */ /* 0x000fea000383ffff */
.L_x_1116:
[----:B------:R-:W-:Y:S01]  /*1c2f0*/  IMAD.MOV.U32 R5, RZ, RZ, R16 ;  /* 0x000000ffff057224 */ /* 0x000fe200078e0010 */
[----:B------:R-:W-:Y:S01]  /*1c300*/  MOV R3, RZ ;  /* 0x000000ff00037202 */ /* 0x000fe20000000f00 */
[----:B------:R-:W-:Y:S01]  /*1c310*/  IMAD.MOV.U32 R0, RZ, RZ, 0x181f ;  /* 0x0000181fff007424 */ /* 0x000fe200078e00ff */
[----:B------:R-:W-:-:S02]  /*1c320*/  MOV R2, 0x1c340 ;  /* 0x0001c34000027802 */ /* 0x000fc40000000f00 */
[----:B-123--:R-:W-:Y:S05]  /*1c330*/  CALL.REL.NOINC `($__internal_23_$__cuda_sm70_shflsync_idx_p) ;  /* 0x00000d9000007944 */ /* 0x00efea0003c00000 */
[----:B------:R-:W-:Y:S05]  /*1c340*/  BRA `(.L_x_1183) ;  /* 0xffffb79000007947 */ /* 0x000fea000383ffff */
.L_x_1119:
[----:B------:R-:W-:Y:S01]  /*1c350*/  IMAD.MOV.U32 R5, RZ, RZ, R15 ;  /* 0x000000ffff057224 */ /* 0x000fe200078e000f */
[----:B--2---:R-:W-:Y:S01]  /*1c360*/  MOV R3, 0x1 ;  /* 0x0000000100037802 */ /* 0x004fe20000000f00 */
[----:B------:R-:W-:Y:S01]  /*1c370*/  IMAD.MOV.U32 R0, RZ, RZ, 0x181f ;  /* 0x0000181fff007424 */ /* 0x000fe200078e00ff */
[----:B------:R-:W-:-:S02]  /*1c380*/  MOV R2, 0x1c3a0 ;  /* 0x0001c3a000027802 */ /* 0x000fc40000000f00 */
[----:B-1-34-:R-:W-:Y:S05]  /*1c390*/  CALL.REL.NOINC `($__internal_23_$__cuda_sm70_shflsync_idx_p) ;  /* 0x00000d3000007944 */ /* 0x01afea0003c00000 */
[----:B------:R-:W-:Y:S01]  /*1c3a0*/  IMAD.MOV.U32 R12, RZ, RZ, R0 ;  /* 0x000000ffff0c7224 */ /* 0x000fe200078e0000 */
[----:B------:R-:W-:Y:S01]  /*1c3b0*/  MOV R3, 0x1 ;  /* 0x0000000100037802 */ /* 0x000fe20000000f00 */
[----:B------:R-:W-:Y:S01]  /*1c3c0*/  IMAD.MOV.U32 R5, RZ, RZ, R16 ;  /* 0x000000ffff057224 */ /* 0x000fe200078e0010 */
[----:B------:R-:W-:-:S02]  /*1c3d0*/  MOV R0, 0x181f ;  /* 0x0000181f00007802 */ /* 0x000fc40000000f00 */
[----:B------:R-:W-:Y:S02]  /*1c3e0*/  MOV R2, 0x1c400 ;  /* 0x0001c40000027802 */ /* 0x000fe40000000f00 */
[----:B------:R-:W-:Y:S05]  /*1c3f0*/  CALL.REL.NOINC `($__internal_23_$__cuda_sm70_shflsync_idx_p) ;  /* 0x00000cd000007944 */ /* 0x000fea0003c00000 */
[----:B------:R-:W-:Y:S05]  /*1c400*/  BRA `(.L_x_1184) ;  /* 0xffffb8b000007947 */ /* 0x000fea000383ffff */
.L_x_1122:
[----:B------:R-:W-:Y:S01]  /*1c410*/  IMAD.MOV.U32 R5, RZ, RZ, R15 ;  /* 0x000000ffff057224 */ /* 0x000fe200078e000f */
[----:B--2---:R-:W-:Y:S01]  /*1c420*/  MOV R3, 0x2 ;  /* 0x0000000200037802 */ /* 0x004fe20000000f00 */
[----:B------:R-:W-:Y:S01]  /*1c430*/  IMAD.MOV.U32 R0, RZ, RZ, 0x181f ;  /* 0x0000181fff007424 */ /* 0x000fe200078e00ff */
[----:B------:R-:W-:Y:S02]  /*1c440*/  MOV R2, 0x1c460 ;  /* 0x0001c46000027802 */ /* 0x000fe40000000f00 */
[----:B-1-34-:R-:W-:Y:S05]  /*1c450*/  CALL.REL.NOINC `($__internal_23_$__cuda_sm70_shflsync_idx_p) ;  /* 0x00000c7000007944 */ /* 0x01afea0003c00000 */
[----:B------:R-:W-:Y:S01]  /*1c460*/  MOV R12, R0 ;  /* 0x00000000000c7202 */ /* 0x000fe20000000f00 */
[----:B------:R-:W-:Y:S05]  /*1c470*/  BRA `(.L_x_1185) ;  /* 0xffffb9b000007947 */ /* 0x000fea000383ffff */
.L_x_1123:
[----:B------:R-:W-:Y:S01]  /*1c480*/  IMAD.MOV.U32 R5, RZ, RZ, R16 ;  /* 0x000000ffff057224 */ /* 0x000fe200078e0010 */
[----:B--2---:R-:W-:Y:S01]  /*1c490*/  MOV R3, 0x2 ;  /* 0x0000000200037802 */ /* 0x004fe20000000f00 */
[----:B------:R-:W-:Y:S01]  /*1c4a0*/  IMAD.MOV.U32 R0, RZ, RZ, 0x181f ;  /* 0x0000181fff007424 */ /* 0x000fe200078e00ff */
[----:B------:R-:W-:Y:S02]  /*1c4b0*/  MOV R2, 0x1c4d0 ;  /* 0x0001c4d000027802 */ /* 0x000fe40000000f00 */
[----:B-1-34-:R-:W-:Y:S05]  /*1c4c0*/  CALL.REL.NOINC `($__internal_23_$__cuda_sm70_shflsync_idx_p) ;  /* 0x00000c0000007944 */ /* 0x01afea0003c00000 */
[----:B------:R-:W-:Y:S05]  /*1c4d0*/  BRA `(.L_x_1186) ;  /* 0xffffb97000007947 */ /* 0x000fea000383ffff */
.L_x_1126:
[----:B------:R-:W-:Y:S01]  /*1c4e0*/  IMAD.MOV.U32 R5, RZ, RZ, R15 ;  /* 0x000000ffff057224 */ /* 0x000fe200078e000f */
[----:B---3--:R-:W-:Y:S01]  /*1c4f0*/  MOV R3, 0x3 ;  /* 0x0000000300037802 */ /* 0x008fe20000000f00 */
[----:B----4-:R-:W-:Y:S01]  /*1c500*/  IMAD.MOV.U32 R0, RZ, RZ, 0x181f ;  /* 0x0000181fff007424 */ /* 0x010fe200078e00ff */
[----:B------:R-:W-:-:S02]  /*1c510*/  MOV R2, 0x1c530 ;  /* 0x0001c53000027802 */ /* 0x000fc40000000f00 */
[----:B-12---:R-:W-:Y:S05]  /*1c520*/  CALL.REL.NOINC `($__internal_23_$__cuda_sm70_shflsync_idx_p) ;  /* 0x00000ba000007944 */ /* 0x006fea0003c00000 */
[----:B------:R-:W-:Y:S01]  /*1c530*/  IMAD.MOV.U32 R10, RZ, RZ, R0 ;  /* 0x000000ffff0a7224 */ /* 0x000fe200078e0000 */
[----:B------:R-:W-:Y:S01]  /*1c540*/  MOV R3, 0x3 ;  /* 0x0000000300037802 */ /* 0x000fe20000000f00 */
[----:B------:R-:W-:Y:S01]  /*1c550*/  IMAD.MOV.U32 R5, RZ, RZ, R16 ;  /* 0x000000ffff057224 */ /* 0x000fe200078e0010 */
[----:B------:R-:W-:-:S02]  /*1c560*/  MOV R0, 0x181f ;  /* 0x0000181f00007802 */ /* 0x000fc40000000f00 */
[----:B------:R-:W-:Y:S02]  /*1c570*/  MOV R2, 0x1c590 ;  /* 0x0001c59000027802 */ /* 0x000fe40000000f00 */
[----:B------:R-:W-:Y:S05]  /*1c580*/  CALL.REL.NOINC `($__internal_23_$__cuda_sm70_shflsync_idx_p) ;  /* 0x00000b4000007944 */ /* 0x000fea0003c00000 */
[----:B------:R-:W-:Y:S05]  /*1c590*/  BRA `(.L_x_1187) ;  /* 0xffffba3000007947 */ /* 0x000fea000383ffff */
.L_x_1128:
[----:B------:R-:W-:Y:S01]  /*1c5a0*/  IMAD.MOV.U32 R5, RZ, RZ, R16 ;  /* 0x000000ffff057224 */ /* 0x000fe200078e0010 */
[----:B------:R-:W-:Y:S01]  /*1c5b0*/  MOV R3, RZ ;  /* 0x000000ff00037202 */ /* 0x000fe20000000f00 */
[----:B------:R-:W-:Y:S01]  /*1c5c0*/  IMAD.MOV.U32 R0, RZ, RZ, 0x1c1f ;  /* 0x00001c1fff007424 */ /* 0x000fe200078e00ff */
[----:B------:R-:W-:Y:S02]  /*1c5d0*/  MOV R2, 0x1c5f0 ;  /* 0x0001c5f000027802 */ /* 0x000fe40000000f00 */
[----:B------:R-:W-:Y:S05]  /*1c5e0*/  CALL.REL.NOINC `($__internal_23_$__cuda_sm70_shflsync_idx_p) ;  /* 0x00000ae000007944 */ /* 0x000fea0003c00000 */
[----:B------:R-:W-:Y:S01]  /*1c5f0*/  MOV R4, R0 ;  /* 0x0000000000047202 */ /* 0x000fe20000000f00 */
[----:B------:R-:W-:Y:S05]  /*1c600*/  BRA `(.L_x_1188) ;  /* 0xffffbd2000007947 */ /* 0x000fea000383ffff */
.L_x_1129:
[----:B------:R-:W-:Y:S01]  /*1c610*/  IMAD.MOV.U32 R5, RZ, RZ, R17 ;  /* 0x000000ffff057224 */ /* 0x000fe200078e0011 */
[----:B------:R-:W-:Y:S01]  /*1c620*/  MOV R3, RZ ;  /* 0x000000ff00037202 */ /* 0x000fe20000000f00 */
[----:B------:R-:W-:Y:S01]  /*1c630*/  IMAD.MOV.U32 R0, RZ, RZ, 0x1c1f ;  /* 0x00001c1fff007424 */ /* 0x000fe200078e00ff */
[----:B------:R-:W-:Y:S02]  /*1c640*/  MOV R2, 0x1c660 ;  /* 0x0001c66000027802 */ /* 0x000fe40000000f00 */
[----:B-12---:R-:W-:Y:S05]  /*1c650*/  CALL.REL.NOINC `($__internal_23_$__cuda_sm70_shflsync_idx_p) ;  /* 0x00000a7000007944 */ /* 0x006fea0003c00000 */
[----:B------:R-:W-:Y:S05]  /*1c660*/  BRA `(.L_x_1189) ;  /* 0xffffbce000007947 */ /* 0x000fea000383ffff */
.L_x_1132:
[----:B------:R-:W-:Y:S01]  /*1c670*/  IMAD.MOV.U32 R5, RZ, RZ, R16 ;  /* 0x000000ffff057224 */ /* 0x000fe200078e0010 */
[----:B------:R-:W-:Y:S01]  /*1c680*/  MOV R3, 0x1 ;  /* 0x0000000100037802 */ /* 0x000fe20000000f00 */
[----:B----4-:R-:W-:Y:S01]  /*1c690*/  IMAD.MOV.U32 R0, RZ, RZ, 0x1c1f ;  /* 0x00001c1fff007424 */ /* 0x010fe200078e00ff */
[----:B------:R-:W-:-:S02]  /*1c6a0*/  MOV R2, 0x1c6c0 ;  /* 0x0001c6c000027802 */ /* 0x000fc40000000f00 */
[----:B-123--:R-:W-:Y:S05]  /*1c6b0*/  CALL.REL.NOINC `($__internal_23_$__cuda_sm70_shflsync_idx_p) ;  /* 0x00000a1000007944 */ /* 0x00efea0003c00000 */
[----:B------:R-:W-:Y:S01]  /*1c6c0*/  IMAD.MOV.U32 R4, RZ, RZ, R0 ;  /* 0x000000ffff047224 */ /* 0x000fe200078e0000 */
[----:B------:R-:W-:Y:S01]  /*1c6d0*/  MOV R3, 0x1 ;  /* 0x0000000100037802 */ /* 0x000fe20000000f00 */
[----:B------:R-:W-:Y:S01]  /*1c6e0*/  IMAD.MOV.U32 R5, RZ, RZ, R17 ;  /* 0x000000ffff057224 */ /* 0x000fe200078e0011 */
[----:B------:R-:W-:-:S02]  /*1c6f0*/  MOV R0, 0x1c1f ;  /* 0x00001c1f00007802 */ /* 0x000fc40000000f00 */
[----:B------:R-:W-:Y:S02]  /*1c700*/  MOV R2, 0x1c720 ;  /* 0x0001c72000027802 */ /* 0x000fe40000000f00 */
[----:B------:R-:W-:Y:S05]  /*1c710*/  CALL.REL.NOINC `($__internal_23_$__cuda_sm70_shflsync_idx_p) ;  /* 0x000009b000007944 */ /* 0x000fea0003c00000 */
[----:B------:R-:W-:Y:S05]  /*1c720*/  BRA `(.L_x_1190) ;  /* 0xffffc8c000007947 */ /* 0x000fea000383ffff */
.L_x_1136:
[----:B------:R-:W-:Y:S01]  /*1c730*/  IMAD.MOV.U32 R5, RZ, RZ, R13 ;  /* 0x000000ffff057224 */ /* 0x000fe200078e000d */
[----:B------:R-:W-:Y:S01]  /*1c740*/  MOV R3, RZ ;  /* 0x000000ff00037202 */ /* 0x000fe20000000f00 */
[----:B------:R-:W-:Y:S01]  /*1c750*/  IMAD.MOV.U32 R0, RZ, RZ, 0x181f ;  /* 0x0000181fff007424 */ /* 0x000fe200078e00ff */
[----:B------:R-:W-:Y:S02]  /*1c760*/  MOV R2, 0x1c780 ;  /* 0x0001c78000027802 */ /* 0x000fe40000000f00 */
[----:B------:R-:W-:Y:S05]  /*1c770*/  CALL.REL.NOINC `($__internal_23_$__cuda_sm70_shflsync_idx_p) ;  /* 0x0000095000007944 */ /* 0x000fea0003c00000 */
[----:B------:R-:W-:Y:S01]  /*1c780*/  MOV R12, R0 ;  /* 0x00000000000c7202 */ /* 0x000fe20000000f00 */
[----:B------:R-:W-:Y:S05]  /*1c790*/  BRA `(.L_x_1191) ;  /* 0xffffdc3000007947 */ /* 0x000fea000383ffff */
.L_x_1137:
[----:B------:R-:W-:Y:S01]  /*1c7a0*/  IMAD.MOV.U32 R5, RZ, RZ, R16 ;  /* 0x000000ffff057224 */ /* 0x000fe200078e0010 */
[----:B------:R-:W-:Y:S01]  /*1c7b0*/  MOV R3, RZ ;  /* 0x000000ff00037202 */ /* 0x000fe20000000f00 */
[----:B------:R-:W-:Y:S01]  /*1c7c0*/  IMAD.MOV.U32 R0, RZ, RZ, 0x181f ;  /* 0x0000181fff007424 */ /* 0x000fe200078e00ff */
[----:B------:R-:W-:Y:S02]  /*1c7d0*/  MOV R2, 0x1c7f0 ;  /* 0x0001c7f000027802 */ /* 0x000fe40000000f00 */
[----:B-12---:R-:W-:Y:S05]  /*1c7e0*/  CALL.REL.NOINC `($__internal_23_$__cuda_sm70_shflsync_idx_p) ;  /* 0x000008e000007944 */ /* 0x006fea0003c00000 */
[----:B------:R-:W-:Y:S05]  /*1c7f0*/  BRA `(.L_x_1192) ;  /* 0xffffdbf000007947 */ /* 0x000fea000383ffff */
.L_x_1140:
[----:B------:R-:W-:Y:S01]  /*1c800*/  IMAD.MOV.U32 R5, RZ, RZ, R13 ;  /* 0x000000ffff057224 */ /* 0x000fe200078e000d */
[----:B--2---:R-:W-:Y:S01]  /*1c810*/  MOV R3, 0x1 ;  /* 0x0000000100037802 */ /* 0x004fe20000000f00 */
[----:B----4-:R-:W-:Y:S01]  /*1c820*/  IMAD.MOV.U32 R0, RZ, RZ, 0x181f ;  /* 0x0000181fff007424 */ /* 0x010fe200078e00ff */
[----:B------:R-:W-:-:S02]  /*1c830*/  MOV R2, 0x1c850 ;  /* 0x0001c85000027802 */ /* 0x000fc40000000f00 */
[----:B-1-3--:R-:W-:Y:S05]  /*1c840*/  CALL.REL.NOINC `($__internal_23_$__cuda_sm70_shflsync_idx_p) ;  /* 0x0000088000007944 */ /* 0x00afea0003c00000 */
[----:B------:R-:W-:Y:S01]  /*1c850*/  IMAD.MOV.U32 R12, RZ, RZ, R0 ;  /* 0x000000ffff0c7224 */ /* 0x000fe200078e0000 */
[----:B------:R-:W-:Y:S01]  /*1c860*/  MOV R3, 0x1 ;  /* 0x0000000100037802 */ /* 0x000fe20000000f00 */
[----:B------:R-:W-:Y:S01]  /*1c870*/  IMAD.MOV.U32 R5, RZ, RZ, R16 ;  /* 0x000000ffff057224 */ /* 0x000fe200078e0010 */
[----:B------:R-:W-:-:S02]  /*1c880*/  MOV R0, 0x181f ;  /* 0x0000181f00007802 */ /* 0x000fc40000000f00 */
[----:B------:R-:W-:Y:S02]  /*1c890*/  MOV R2, 0x1c8b0 ;  /* 0x0001c8b000027802 */ /* 0x000fe40000000f00 */
[----:B------:R-:W-:Y:S05]  /*1c8a0*/  CALL.REL.NOINC `($__internal_23_$__cuda_sm70_shflsync_idx_p) ;  /* 0x0000082000007944 */ /* 0x000fea0003c00000 */
[----:B------:R-:W-:Y:S05]  /*1c8b0*/  BRA `(.L_x_1193) ;  /* 0xffffdd2000007947 */ /* 0x000fea000383ffff */
.L_x_1143:
[----:B------:R-:W-:Y:S01]  /*1c8c0*/  IMAD.MOV.U32 R5, RZ, RZ, R13 ;  /* 0x000000ffff057224 */ /* 0x000fe200078e000d */
[----:B-1----:R-:W-:Y:S01]  /*1c8d0*/  MOV R3, 0x2 ;  /* 0x0000000200037802 */ /* 0x002fe20000000f00 */
[----:B----4-:R-:W-:Y:S01]  /*1c8e0*/  IMAD.MOV.U32 R0, RZ, RZ, 0x181f ;  /* 0x0000181fff007424 */ /* 0x010fe200078e00ff */
[----:B------:R-:W-:Y:S02]  /*1c8f0*/  MOV R2, 0x1c910 ;  /* 0x0001c91000027802 */ /* 0x000fe40000000f00 */
[----:B--23--:R-:W-:Y:S05]  /*1c900*/  CALL.REL.NOINC `($__internal_23_$__cuda_sm70_shflsync_idx_p) ;  /* 0x000007c000007944 */ /* 0x00cfea0003c00000 */
[----:B------:R-:W-:Y:S01]  /*1c910*/  MOV R12, R0 ;  /* 0x00000000000c7202 */ /* 0x000fe20000000f00 */
[----:B------:R-:W-:Y:S05]  /*1c920*/  BRA `(.L_x_1194) ;  /* 0xffffde2000007947 */ /* 0x000fea000383ffff */
.L_x_1144:
[----:B------:R-:W-:Y:S01]  /*1c930*/  IMAD.MOV.U32 R5, RZ, RZ, R16 ;  /* 0x000000ffff057224 */ /* 0x000fe200078e0010 */
[----:B------:R-:W-:Y:S01]  /*1c940*/  MOV R3, 0x2 ;  /* 0x0000000200037802 */ /* 0x000fe20000000f00 */
[----:B----4-:R-:W-:Y:S01]  /*1c950*/  IMAD.MOV.U32 R0, RZ, RZ, 0x181f ;  /* 0x0000181fff007424 */ /* 0x010fe200078e00ff */
[----:B------:R-:W-:Y:S02]  /*1c960*/  MOV R2, 0x1c980 ;  /* 0x0001c98000027802 */ /* 0x000fe40000000f00 */
[----:B-123--:R-:W-:Y:S05]  /*1c970*/  CALL.REL.NOINC `($__internal_23_$__cuda_sm70_shflsync_idx_p) ;  /* 0x0000075000007944 */ /* 0x00efea0003c00000 */
[----:B------:R-:W-:Y:S05]  /*1c980*/  BRA `(.L_x_1195) ;  /* 0xffffdde000007947 */ /* 0x000fea000383ffff */
.L_x_1147:
[----:B------:R-:W-:Y:S01]  /*1c990*/  IMAD.MOV.U32 R5, RZ, RZ, R13 ;  /* 0x000000ffff057224 */ /* 0x000fe200078e000d */
[----:B-1----:R-:W-:Y:S01]  /*1c9a0*/  MOV R3, 0x3 ;  /* 0x0000000300037802 */ /* 0x002fe20000000f00 */
[----:B------:R-:W-:Y:S01]  /*1c9b0*/  IMAD.MOV.U32 R0, RZ, RZ, 0x181f ;  /* 0x0000181fff007424 */ /* 0x000fe200078e00ff */
[----:B------:R-:W-:-:S02]  /*1c9c0*/  MOV R2, 0x1c9e0 ;  /* 0x0001c9e000027802 */ /* 0x000fc40000000f00 */
[----:B--234-:R-:W-:Y:S05]  /*1c9d0*/  CALL.REL.NOINC `($__internal_23_$__cuda_sm70_shflsync_idx_p) ;  /* 0x000006f000007944 */ /* 0x01cfea0003c00000 */
[----:B------:R-:W-:Y:S01]  /*1c9e0*/  IMAD.MOV.U32 R12, RZ, RZ, R0 ;  /* 0x000000ffff0c7224 */ /* 0x000fe200078e0000 */
[----:B------:R-:W-:Y:S01]  /*1c9f0*/  MOV R3, 0x3 ;  /* 0x0000000300037802 */ /* 0x000fe20000000f00 */
[----:B------:R-:W-:Y:S01]  /*1ca00*/  IMAD.MOV.U32 R5, RZ, RZ, R16 ;  /* 0x000000ffff057224 */ /* 0x000fe200078e0010 */
[----:B------:R-:W-:-:S02]  /*1ca10*/  MOV R0, 0x181f ;  /* 0x0000181f00007802 */ /* 0x000fc40000000f00 */
[----:B------:R-:W-:Y:S02]  /*1ca20*/  MOV R2, 0x1ca40 ;  /* 0x0001ca4000027802 */ /* 0x000fe40000000f00 */
[----:B------:R-:W-:Y:S05]  /*1ca30*/  CALL.REL.NOINC `($__internal_23_$__cuda_sm70_shflsync_idx_p) ;  /* 0x0000069000007944 */ /* 0x000fea0003c00000 */
[----:B------:R-:W-:Y:S05]  /*1ca40*/  BRA `(.L_x_1196) ;  /* 0xffffdea000007947 */ /* 0x000fea000383ffff */
.L_x_1149:
[----:B--2---:R-:W-:Y:S01]  /*1ca50*/  IMAD.MOV.U32 R5, RZ, RZ, R21 ;  /* 0x000000ffff057224 */ /* 0x004fe200078e0015 */
[----:B------:R-:W-:Y:S01]  /*1ca60*/  MOV R3, RZ ;  /* 0x000000ff00037202 */ /* 0x000fe20000000f00 */
[----:B------:R-:W-:Y:S01]  /*1ca70*/  IMAD.MOV.U32 R0, RZ, RZ, 0x1f ;  /* 0x0000001fff007424 */ /* 0x000fe200078e00ff */
[----:B------:R-:W-:Y:S02]  /*1ca80*/  MOV R2, 0x1caa0 ;  /* 0x0001caa000027802 */ /* 0x000fe40000000f00 */
[----:B-1-3--:R-:W-:Y:S05]  /*1ca90*/  CALL.REL.NOINC `($__internal_23_$__cuda_sm70_shflsync_idx_p) ;  /* 0x0000063000007944 */ /* 0x00afea0003c00000 */
[----:B------:R-:W-:Y:S01]  /*1caa0*/  MOV R9, R0 ;  /* 0x0000000000097202 */ /* 0x000fe20000000f00 */
[----:B------:R-:W-:Y:S05]  /*1cab0*/  BRA `(.L_x_1197) ;  /* 0xffffe04000007947 */ /* 0x000fea000383ffff */
.L_x_1150:
[----:B--2---:R-:W-:Y:S01]  /*1cac0*/  IMAD.MOV.U32 R5, RZ, RZ, R21 ;  /* 0x000000ffff057224 */ /* 0x004fe200078e0015 */
[----:B------:R-:W-:Y:S01]  /*1cad0*/  MOV R3, 0x1 ;  /* 0x0000000100037802 */ /* 0x000fe20000000f00 */
[----:B------:R-:W-:Y:S01]  /*1cae0*/  IMAD.MOV.U32 R0, RZ, RZ, 0x1f ;  /* 0x0000001fff007424 */ /* 0x000fe200078e00ff */
[----:B------:R-:W-:Y:S02]  /*1caf0*/  MOV R2, 0x1cb10 ;  /* 0x0001cb1000027802 */ /* 0x000fe40000000f00 */
[----:B-1-34-:R-:W-:Y:S05]  /*1cb00*/  CALL.REL.NOINC `($__internal_23_$__cuda_sm70_shflsync_idx_p) ;  /* 0x000005c000007944 */ /* 0x01afea0003c00000 */
[----:B------:R-:W-:Y:S01]  /*1cb10*/  MOV R8, R0 ;  /* 0x0000000000087202 */ /* 0x000fe20000000f00 */
[----:B------:R-:W-:Y:S05]  /*1cb20*/  BRA `(.L_x_1198) ;  /* 0xffffdff000007947 */ /* 0x000fea000383ffff */
.L_x_1151:
[----:B------:R-:W-:Y:S02]  /*1cb30*/  MOV R2, 0x1 ;  /* 0x0000000100027802 */ /* 0x000fe40000000f00 */
[----:B------:R-:W-:-:S02]  /*1cb40*/  MOV R3, 0x1cb60 ;  /* 0x0001cb6000037802 */ /* 0x000fc40000000f00 */
[----:B---34-:R-:W-:Y:S05]  /*1cb50*/  CALL.REL.NOINC `($__internal_24_$__cuda_sm70_shflsync_up_p) ;  /* 0x000005c000007944 */ /* 0x018fea0003c00000 */
[----:B------:R-:W-:Y:S05]  /*1cb60*/  BRA `(.L_x_1199) ;  /* 0xffffe0d000007947 */ /* 0x000fea000383ffff */
.L_x_1152:
[----:B------:R-:W-:Y:S02]  /*1cb70*/  MOV R2, 0x2 ;  /* 0x0000000200027802 */ /* 0x000fe40000000f00 */
[----:B------:R-:W-:-:S02]  /*1cb80*/  MOV R3, 0x1cba0 ;  /* 0x0001cba000037802 */ /* 0x000fc40000000f00 */
[----:B---34-:R-:W-:Y:S05]  /*1cb90*/  CALL.REL.NOINC `($__internal_24_$__cuda_sm70_shflsync_up_p) ;  /* 0x0000058000007944 */ /* 0x018fea0003c00000 */
[----:B------:R-:W-:Y:S01]  /*1cba0*/  SEL R3, R4, RZ, P1 ;  /* 0x000000ff04037207 */ /* 0x000fe20000800000 */
[----:B------:R-:W-:-:S04]  /*1cbb0*/  IMAD.MOV.U32 R2, RZ, RZ, 0x4 ;  /* 0x00000004ff027424 */ /* 0x000fc800078e00ff */
[----:B------:R-:W-:Y:S01]  /*1cbc0*/  IMAD.IADD R0, R0, 0x1, R3 ;  /* 0x0000000100007824 */ /* 0x000fe200078e0203 */
[----:B------:R-:W-:Y:S02]  /*1cbd0*/  MOV R3, 0x1cbf0 ;  /* 0x0001cbf000037802 */ /* 0x000fe40000000f00 */
        /* <DEDUP_REMOVED lines=19> */
.L_x_1156:
[----:B------:R-:W-:Y:S02]  /*1cd10*/  MOV R2, 0x1 ;  /* 0x0000000100027802 */ /* 0x000fe40000000f00 */
[----:B------:R-:W-:Y:S02]  /*1cd20*/  MOV R3, 0x1cd40 ;  /* 0x0001cd4000037802 */ /* 0x000fe40000000f00 */
[----:B----4-:R-:W-:Y:S05]  /*1cd30*/  CALL.REL.NOINC `($__internal_24_$__cuda_sm70_shflsync_up_p) ;  /* 0x000003e000007944 */ /* 0x010fea0003c00000 */
[----:B------:R-:W-:Y:S01]  /*1cd40*/  MOV R2, R4 ;  /* 0x0000000400027202 */ /* 0x000fe20000000f00 */
[----:B------:R-:W-:Y:S05]  /*1cd50*/  BRA `(.L_x_1201) ;  /* 0xffffe13000007947 */ /* 0x000fea000383ffff */
.L_x_1157:
[----:B------:R-:W-:Y:S02]  /*1cd60*/  MOV R2, 0x2 ;  /* 0x0000000200027802 */ /* 0x000fe40000000f00 */
[----:B------:R-:W-:Y:S02]  /*1cd70*/  MOV R3, 0x1cd90 ;  /* 0x0001cd9000037802 */ /* 0x000fe40000000f00 */
[----:B----4-:R-:W-:Y:S05]  /*1cd80*/  CALL.REL.NOINC `($__internal_24_$__cuda_sm70_shflsync_up_p) ;  /* 0x0000039000007944 */ /* 0x010fea0003c00000 */
        /* <DEDUP_REMOVED lines=23> */
.L_x_1159:
[----:B------:R-:W-:Y:S02]  /*1cf00*/  SEL R0, RZ, 0x1, P0 ;  /* 0x00000001ff007807 */ /* 0x000fe40000000000 */
[----:B------:R-:W-:Y:S02]  /*1cf10*/  MOV R2, 0x1cf30 ;  /* 0x0001cf3000027802 */ /* 0x000fe40000000f00 */
[----:B-1--4-:R-:W-:Y:S05]  /*1cf20*/  CALL.REL.NOINC `($__internal_25_$__cuda_sm70_votesync_ballot) ;  /* 0x0000026000007944 */ /* 0x012fea0003c00000 */
[----:B------:R-:W-:Y:S01]  /*1cf30*/  MOV R10, R0 ;  /* 0x00000000000a7202 */ /* 0x000fe20000000f00 */
[----:B------:R-:W-:Y:S05]  /*1cf40*/  BRA `(.L_x_1203) ;  /* 0xffffe0d000007947 */ /* 0x000fea000383ffff */
.L_x_1160:
[----:B------:R-:W-:Y:S01]  /*1cf50*/  IMAD.MOV.U32 R5, RZ, RZ, R6 ;  /* 0x000000ffff057224 */ /* 0x000fe200078e0006 */
[----:B------:R-:W-:Y:S01]  /*1cf60*/  MOV R3, R8 ;  /* 0x0000000800037202 */ /* 0x000fe20000000f00 */
[----:B------:R-:W-:Y:S01]  /*1cf70*/  IMAD.MOV.U32 R0, RZ, RZ, 0x1f ;  /* 0x0000001fff007424 */ /* 0x000fe200078e00ff */
[----:B------:R-:W-:Y:S02]  /*1cf80*/  MOV R2, 0x1cfa0 ;  /* 0x0001cfa000027802 */ /* 0x000fe40000000f00 */
[----:B-1--4-:R-:W-:Y:S05]  /*1cf90*/  CALL.REL.NOINC `($__internal_23_$__cuda_sm70_shflsync_idx_p) ;  /* 0x0000013000007944 */ /* 0x012fea0003c00000 */
[----:B------:R-:W-:Y:S01]  /*1cfa0*/  IMAD.MOV.U32 R11, RZ, RZ, R0 ;  /* 0x000000ffff0b7224 */ /* 0x000fe200078e0000 */
[----:B------:R-:W-:Y:S01]  /*1cfb0*/  MOV R3, R8 ;  /* 0x0000000800037202 */ /* 0x000fe20000000f00 */
[----:B------:R-:W-:Y:S01]  /*1cfc0*/  IMAD.MOV.U32 R5, RZ, RZ, R7 ;  /* 0x000000ffff057224 */ /* 0x000fe200078e0007 */
[----:B------:R-:W-:Y:S02]  /*1cfd0*/  MOV R0, 0x1f ;  /* 0x0000001f00007802 */ /* 0x000fe40000000f00 */
[----:B------:R-:W-:-:S02]  /*1cfe0*/  MOV R2, 0x1d000 ;  /* 0x0001d00000027802 */ /* 0x000fc40000000f00 */
[----:B------:R-:W-:Y:S05]  /*1cff0*/  CALL.REL.NOINC `($__internal_23_$__cuda_sm70_shflsync_idx_p) ;  /* 0x000000d000007944 */ /* 0x000fea0003c00000 */
[----:B------:R-:W-:Y:S01]  /*1d000*/  MOV R7, R0 ;  /* 0x0000000000077202 */ /* 0x000fe20000000f00 */
[----:B------:R-:W-:Y:S05]  /*1d010*/  BRA `(.L_x_1204) ;  /* 0xffffe05000007947 */ /* 0x000fea000383ffff */
.L_x_1163:
[----:B------:R-:W-:Y:S01]  /*1d020*/  IMAD.MOV.U32 R5, RZ, RZ, R4 ;  /* 0x000000ffff057224 */ /* 0x000fe200078e0004 */
[----:B------:R-:W-:-:S02]  /*1d030*/  MOV R0, 0x1f ;  /* 0x0000001f00007802 */ /* 0x000fc40000000f00 */
[----:B------:R-:W-:Y:S02]  /*1d040*/  MOV R2, 0x1d060 ;  /* 0x0001d06000027802 */ /* 0x000fe40000000f00 */
[----:B-1234-:R-:W-:Y:S05]  /*1d050*/  CALL.REL.NOINC `($__internal_23_$__cuda_sm70_shflsync_idx_p) ;  /* 0x0000007000007944 */ /* 0x01efea0003c00000 */
[----:B------:R-:W-:Y:S01]  /*1d060*/  MOV R13, R0 ;  /* 0x00000000000d7202 */ /* 0x000fe20000000f00 */
[----:B------:R-:W-:Y:S05]  /*1d070*/  BRA `(.L_x_1162) ;  /* 0xffffe05000007947 */ /* 0x000fea000383ffff */
        .weak           $__internal_22_$__cuda_sm70_shflsync_bfly_p
        .type           $__internal_22_$__cuda_sm70_shflsync_bfly_p,@function
        .size           $__internal_22_$__cuda_sm70_shflsync_bfly_p,($__internal_23_$__cuda_sm70_shflsync_idx_p - $__internal_22_$__cuda_sm70_shflsync_bfly_p)
$__internal_22_$__cuda_sm70_shflsync_bfly_p:
[----:B------:R-:W-:Y:S04]  /*1d080*/  WARPSYNC R6 ;  /* 0x0000000600007348 */ /* 0x000fe80003800000 */
[----:B------:R1:W2:Y:S02]  /*1d090*/  SHFL.BFLY PT, R5, R2, R5, R7 ;  /* 0x0c00000502057389 */ /* 0x0002a400000e0007 */
[----:B-1----:R-:W-:Y:S02]  /*1d0a0*/  MOV R2, R3 ;  /* 0x0000000300027202 */ /* 0x002fe40000000f00 */
[----:B------:R-:W-:-:S04]  /*1d0b0*/  MOV R3, 0x0 ;  /* 0x0000000000037802 */ /* 0x000fc80000000f00 */
[----:B--2---:R-:W-:Y:S05]  /*1d0c0*/  RET.REL.NODEC R2 `(_ZN7cutlass13device_kernelIN5flash19enable_sm80_to_sm89INS1_16FlashAttnFwdSm80INS1_25CollectiveMainloopFwdSm80ILi8ELi1ELb0EN4cute5tupleIJNS5_1CILi128EEENS7_ILi32EEENS7_ILi256EEEEEELi256ENS_6half_tEfNS_4arch4Sm80ELb1ELb0ELb1ELb1ELb0ELb1ELb1ELb1EEENS1_21CollectiveEpilogueFwdINS6_IJS8_SA_S9_EEENS6_IJNS7_ILi1EEESI_SI_EEESC_SE_Li256ELb1ELb1ELb1ELb0EEENS1_36VarlenDynamicPersistentTileSchedulerILi128ELi32ELi256ELi256ELb1ELb1ELb0ELb1ELb1ELb1EEEEEEEEEvNT_6ParamsE) ;  /* 0xfffe2f3002007950 */ /* 0x004fea0003c3ffff */
        .weak           $__internal_23_$__cuda_sm70_shflsync_idx_p
        .type           $__internal_23_$__cuda_sm70_shflsync_idx_p,@function
        .size           $__internal_23_$__cuda_sm70_shflsync_idx_p,($__internal_24_$__cuda_sm70_shflsync_up_p - $__internal_23_$__cuda_sm70_shflsync_idx_p)
$__internal_23_$__cuda_sm70_shflsync_idx_p:
[----:B------:R-:W-:-:S04]  /*1d0d0*/  MOV R115, 0xffffffff ;  /* 0xffffffff00737802 */ /* 0x000fc80000000f00 */
[----:B------:R-:W-:Y:S04]  /*1d0e0*/  WARPSYNC R115 ;  /* 0x0000007300007348 */ /* 0x000fe80003800000 */
[----:B------:R1:W2:Y:S02]  /*1d0f0*/  SHFL.IDX PT, R0, R5, R3, R0 ;  /* 0x0000000305007389 */ /* 0x0002a400000e0000 */
[----:B-1----:R-:W-:-:S04]  /*1d100*/  MOV R3, 0x0 ;  /* 0x0000000000037802 */ /* 0x002fc80000000f00 */
[----:B--2---:R-:W-:Y:S05]  /*1d110*/  RET.REL.NODEC R2 `(_ZN7cutlass13device_kernelIN5flash19enable_sm80_to_sm89INS1_16FlashAttnFwdSm80INS1_25CollectiveMainloopFwdSm80ILi8ELi1ELb0EN4cute5tupleIJNS5_1CILi128EEENS7_ILi32EEENS7_ILi256EEEEEELi256ENS_6half_tEfNS_4arch4Sm80ELb1ELb0ELb1ELb1ELb0ELb1ELb1ELb1EEENS1_21CollectiveEpilogueFwdINS6_IJS8_SA_S9_EEENS6_IJNS7_ILi1EEESI_SI_EEESC_SE_Li256ELb1ELb1ELb1ELb0EEENS1_36VarlenDynamicPersistentTileSchedulerILi128ELi32ELi256ELi256ELb1ELb1ELb0ELb1ELb1ELb1EEEEEEEEEvNT_6ParamsE) ;  /* 0xfffe2ee002007950 */ /* 0x004fea0003c3ffff */
        .weak           $__internal_24_$__cuda_sm70_shflsync_up_p
        .type           $__internal_24_$__cuda_sm70_shflsync_up_p,@function
        .size           $__internal_24_$__cuda_sm70_shflsync_up_p,($__internal_25_$__cuda_sm70_votesync_ballot - $__internal_24_$__cuda_sm70_shflsync_up_p)
$__internal_24_$__cuda_sm70_shflsync_up_p:
[----:B------:R-:W-:Y:S02]  /*1d120*/  IMAD.MOV.U32 R4, RZ, RZ, RZ ;  /* 0x000000ffff047224 */ /* 0x000fe400078e00ff */
[----:B------:R-:W-:-:S04]  /*1d130*/  IMAD.MOV.U32 R10, RZ, RZ, -0x1 ;  /* 0xffffffffff0a7424 */ /* 0x000fc800078e00ff */
[----:B------:R-:W-:Y:S04]  /*1d140*/  WARPSYNC R10 ;  /* 0x0000000a00007348 */ /* 0x000fe80003800000 */
[----:B------:R1:W2:Y:S02]  /*1d150*/  SHFL.UP PT, R4, R0, R2, R4 ;  /* 0x0400000200047389 */ /* 0x0002a400000e0004 */
[----:B-1----:R-:W-:Y:S02]  /*1d160*/  MOV R2, R3 ;  /* 0x0000000300027202 */ /* 0x002fe40000000f00 */
[----:B------:R-:W-:-:S04]  /*1d170*/  MOV R3, 0x0 ;  /* 0x0000000000037802 */ /* 0x000fc80000000f00 */
[----:B--2---:R-:W-:Y:S05]  /*1d180*/  RET.REL.NODEC R2 `(_ZN7cutlass13device_kernelIN5flash19enable_sm80_to_sm89INS1_16FlashAttnFwdSm80INS1_25CollectiveMainloopFwdSm80ILi8ELi1ELb0EN4cute5tupleIJNS5_1CILi128EEENS7_ILi32EEENS7_ILi256EEEEEELi256ENS_6half_tEfNS_4arch4Sm80ELb1ELb0ELb1ELb1ELb0ELb1ELb1ELb1EEENS1_21CollectiveEpilogueFwdINS6_IJS8_SA_S9_EEENS6_IJNS7_ILi1EEESI_SI_EEESC_SE_Li256ELb1ELb1ELb1ELb0EEENS1_36VarlenDynamicPersistentTileSchedulerILi128ELi32ELi256ELi256ELb1ELb1ELb0ELb1ELb1ELb1EEEEEEEEEvNT_6ParamsE) ;  /* 0xfffe2e7002007950 */ /* 0x004fea0003c3ffff */
        .weak           $__internal_25_$__cuda_sm70_votesync_ballot
        .type           $__internal_25_$__cuda_sm70_votesync_ballot,@function
        .size           $__internal_25_$__cuda_sm70_votesync_ballot,(.L_x_5171 - $__internal_25_$__cuda_sm70_votesync_ballot)
$__internal_25_$__cuda_sm70_votesync_ballot:
[----:B------:R-:W-:Y:S01]  /*1d190*/  ISETP.NE.U32.AND P0, PT, R0, 0x1, PT ;  /* 0x000000010000780c */ /* 0x000fe20003f05070 */
[----:B------:R-:W-:-:S04]  /*1d1a0*/  IMAD.MOV.U32 R3, RZ, RZ, -0x1 ;  /* 0xffffffffff037424 */ /* 0x000fc800078e00ff */
[----:B------:R-:W-:Y:S08]  /*1d1b0*/  WARPSYNC R3 ;  /* 0x0000000300007348 */ /* 0x000ff00003800000 */
[----:B------:R-:W-:-:S04]  /*1d1c0*/  VOTE.ANY R0, PT, !P0 ;  /* 0x0000000000007806 */ /* 0x000fc800040e0100 */
[----:B------:R-:W-:Y:S01]  /*1d1d0*/  LOP3.LUT R0, R0, R3, RZ, 0xc0, !PT ;  /* 0x0000000300007212 */ /* 0x000fe200078ec0ff */
[----:B------:R-:W-:-:S04]  /*1d1e0*/  IMAD.MOV.U32 R3, RZ, RZ, 0x0 ;  /* 0x00000000ff037424 */ /* 0x000fc800078e00ff */
[----:B------:R-:W-:Y:S05]  /*1d1f0*/  RET.REL.NODEC R2 `(_ZN7cutlass13device_kernelIN5flash19enable_sm80_to_sm89INS1_16FlashAttnFwdSm80INS1_25CollectiveMainloopFwdSm80ILi8ELi1ELb0EN4cute5tupleIJNS5_1CILi128EEENS7_ILi32EEENS7_ILi256EEEEEELi256ENS_6half_tEfNS_4arch4Sm80ELb1ELb0ELb1ELb1ELb0ELb1ELb1ELb1EEENS1_21CollectiveEpilogueFwdINS6_IJS8_SA_S9_EEENS6_IJNS7_ILi1EEESI_SI_EEESC_SE_Li256ELb1ELb1ELb1ELb0EEENS1_36VarlenDynamicPersistentTileSchedulerILi128ELi32ELi256ELi256ELb1ELb1ELb0ELb1ELb1ELb1EEEEEEEEEvNT_6ParamsE) ;  /* 0xfffe2e0002007950 */ /* 0x000fea0003c3ffff */
.L_x_1205:
        /* <DEDUP_REMOVED lines=16> */
.L_x_5171:


//--------------------- .text._ZN7cutlass13device_kernelIN5flash19enable_sm80_to_sm89INS1_16FlashAttnFwdSm80INS1_25CollectiveMainloopFwdSm80ILi8ELi1ELb0EN4cute5tupleIJNS5_1CILi128EEENS7_ILi96EEENS7_ILi256EEEEEELi256ENS_6half_tEfNS_4arch4Sm80ELb0ELb0ELb1ELb0ELb0ELb0ELb1ELb1EEENS1_21CollectiveEpilogueFwdINS6_IJS8_SA_S9_EEENS6_IJNS7_ILi1EEESI_SI_EEESC_SE_Li256ELb0ELb1ELb1ELb0EEENS1_19SingleTileSchedulerILb0ELb1ELb1ELi128EEEEEEEEEvNT_6ParamsE --------------------------
	.section	.text._ZN7cutlass13device_kernelIN5flash19enable_sm80_to_sm89INS1_16FlashAttnFwdSm80INS1_25CollectiveMainloopFwdSm80ILi8ELi1ELb0EN4cute5tupleIJNS5_1CILi128EEENS7_ILi96EEENS7_ILi256EEEEEELi256ENS_6half_tEfNS_4arch4Sm80ELb0ELb0ELb1ELb0ELb0ELb0ELb1ELb1EEENS1_21CollectiveEpilogueFwdINS6_IJS8_SA_S9_EEENS6_IJNS7_ILi1EEESI_SI_EEESC_SE_Li256ELb0ELb1ELb1ELb0EEENS1_19SingleTileSchedulerILb0ELb1ELb1ELi128EEEEEEEEEvNT_6ParamsE,"ax",@progbits
	.sectioninfo	@"SHI_REGISTERS=255"
	.align	128
.text._ZN7cutlass13device_kernelIN5flash19enable_sm80_to_sm89INS1_16FlashAttnFwdSm80INS1_25CollectiveMainloopFwdSm80ILi8ELi1ELb0EN4cute5tupleIJNS5_1CILi128EEENS7_ILi96EEENS7_ILi256EEEEEELi256ENS_6half_tEfNS_4arch4Sm80ELb0ELb0ELb1ELb0ELb0ELb0ELb1ELb1EEENS1_21CollectiveEpilogueFwdINS6_IJS8_SA_S9_EEENS6_IJNS7_ILi1EEESI_SI_EEESC_SE_Li256ELb0ELb1ELb1ELb0EEENS1_19SingleTileSchedulerILb0ELb1ELb1ELi128EEEEEEEEEvNT_6ParamsE:
        .type           _ZN7cutlass13device_kernelIN5flash19enable_sm80_to_sm89INS1_16FlashAttnFwdSm80INS1_25CollectiveMainloopFwdSm80ILi8ELi1ELb0EN4cute5tupleIJNS5_1CILi128EEENS7_ILi96EEENS7_ILi256EEEEEELi256ENS_6half_tEfNS_4arch4Sm80ELb0ELb0ELb1ELb0ELb0ELb0ELb1ELb1EEENS1_21CollectiveEpilogueFwdINS6_IJS8_SA_S9_EEENS6_IJNS7_ILi1EEESI_SI_EEESC_SE_Li256ELb0ELb1ELb1ELb0EEENS1_19SingleTileSchedulerILb0ELb1ELb1ELi128EEEEEEEEEvNT_6ParamsE,@function
        .size           _ZN7cutlass13device_kernelIN5flash19enable_sm80_to_sm89INS1_16FlashAttnFwdSm80INS1_25CollectiveMainloopFwdSm80ILi8ELi1ELb0EN4cute5tupleIJNS5_1CILi128EEENS7_ILi96EEENS7_ILi256EEEEEELi256ENS_6half_tEfNS_4arch4Sm80ELb0ELb0ELb1ELb0ELb0ELb0ELb1ELb1EEENS1_21CollectiveEpilogueFwdINS6_IJS8_SA_S9_EEENS6_IJNS7_ILi1EEESI_SI_EEESC_SE_Li256ELb0ELb1ELb1ELb0EEENS1_19SingleTileSchedulerILb0ELb1ELb1ELi128EEEEEEEEEvNT_6ParamsE,(.L_x_5176 - _ZN7cutlass13device_kernelIN5flash19enable_sm80_to_sm89INS1_16FlashAttnFwdSm80INS1_25CollectiveMainloopFwdSm80ILi8ELi1ELb0EN4cute5tupleIJNS5_1CILi128EEENS7_ILi96EEENS7_ILi256EEEEEELi256ENS_6half_tEfNS_4arch4Sm80ELb0ELb0ELb1ELb0ELb0ELb0ELb1ELb1EEENS1_21CollectiveEpilogueFwdINS6_IJS8_SA_S9_EEENS6_IJNS7_ILi1EEESI_SI_EEESC_SE_Li256ELb0ELb1ELb1ELb0EEENS1_19SingleTileSchedulerILb0ELb1ELb1ELi128EEEEEEEEEvNT_6ParamsE)
        .other          _ZN7cutlass13device_kernelIN5flash19enable_sm80_to_sm89INS1_16FlashAttnFwdSm80INS1_25CollectiveMainloopFwdSm80ILi8ELi1ELb0EN4cute5tupleIJNS5_1CILi128EEENS7_ILi96EEENS7_ILi256EEEEEELi256ENS_6half_tEfNS_4arch4Sm80ELb0ELb0ELb1ELb0ELb0ELb0ELb1ELb1EEENS1_21CollectiveEpilogueFwdINS6_IJS8_SA_S9_EEENS6_IJNS7_ILi1EEESI_SI_EEESC_SE_Li256ELb0ELb1ELb1ELb0EEENS1_19SingleTileSchedulerILb0ELb1ELb1ELi128EEEEEEEEEvNT_6ParamsE,@"STO_CUDA_ENTRY STV_DEFAULT"
_ZN7cutlass13device_kernelIN5flash19enable_sm80_to_sm89INS1_16FlashAttnFwdSm80INS1_25CollectiveMainloopFwdSm80ILi8ELi1ELb0EN4cute5tupleIJNS5_1CILi128EEENS7_ILi96EEENS7_ILi256EEEEEELi256ENS_6half_tEfNS_4arch4Sm80ELb0ELb0ELb1ELb0ELb0ELb0ELb1ELb1EEENS1_21CollectiveEpilogueFwdINS6_IJS8_SA_S9_EEENS6_IJNS7_ILi1EEESI_SI_EEESC_SE_Li256ELb0ELb1ELb1ELb0EEENS1_19SingleTileSchedulerILb0ELb1ELb1ELi128EEEEEEEEEvNT_6ParamsE:
        /* <DEDUP_REMOVED lines=18> */
.L_x_1206:
[----:B---3--:R-:W-:Y:S02]  /*0120*/  ULDC.64 UR4, c[0x0][0x550] ;  /* 0x0001540000047ab9 */ /* 0x008fe40000000a00 */
[----:B------:R-:W-:Y:S02]  /*0130*/  UISETP.NE.AND UP0, UPT, UR4, 0x1, UPT ;  /* 0x000000010400788c */ /* 0x000fe4000bf05270 */
[----:B------:R-:W-:-:S02]  /*0140*/  UIMAD.WIDE.U32 UR10, UR6, UR5, URZ ;  /* 0x00000005060a72a5 */ /* 0x000fc4000f8e003f */
[----:B------:R-:W-:Y:S02]  /*0150*/  ULDC UR4, c[0x0][0x558] ;  /* 0x0001560000047ab9 */ /* 0x000fe40000000800 */
[----:B------:R-:W-:-:S05]  /*0160*/  UMOV UR9, UR6 ;  /* 0x0000000600097c82 */ /* 0x000fca0008000000 */
[----:B------:R-:W-:-:S03]  /*0170*/  @UP0 USHF.R.U32.HI UR9, URZ, UR4, UR11 ;  /* 0x000000043f090299 */ /* 0x000fc6000801160b */
.L_x_1207:
        /* <DEDUP_REMOVED lines=10> */
[----:B------:R-:W-:-:S04]  /*0220*/  UIMAD.WIDE UR10, UR10, 0x2aaaaaab, URZ ;  /* 0x2aaaaaab0a0a78a5 */ /* 0x000fc8000f8e023f */
[----:B------:R-:W-:-:S04]  /*0230*/  USHF.R.U32.HI UR6, URZ, 0x1f, UR11 ;  /* 0x0000001f3f067899 */ /* 0x000fc8000801160b */
[----:B------:R-:W-:-:S04]  /*0240*/  ULEA.HI.SX32 UR6, UR11, UR6, 0x1c ;  /* 0x000000060b067291 */ /* 0x000fc8000f8fe23f */
        /* <DEDUP_REMOVED lines=8> */
[-C--:B------:R-:W-:Y:S02]  /*02d0*/  IABS R0, R2.reuse ;  /* 0x0000000200007213 */ /* 0x080fe40000000000 */
[----:B------:R-:W-:Y:S02]  /*02e0*/  IABS R2, R2 ;  /* 0x0000000200027213 */ /* 0x000fe40000000000 */
        /* <DEDUP_REMOVED lines=10> */
[----:B------:R-:W-:-:S04]  /*0390*/  UIMAD UR4, UR4, UR11, URZ ;  /* 0x0000000b040472a4 */ /* 0x000fc8000f8e023f */
[----:B------:R-:W-:Y:S01]  /*03a0*/  IMAD.MOV.U32 R3, RZ, RZ, R0 ;  /* 0x000000ffff037224 */ /* 0x000fe200078e0000 */
[----:B------:R-:W-:Y:S01]  /*03b0*/  UIMAD.WIDE.U32 UR14, UR15, UR4, UR14 ;  /* 0x000000040f0e72a5 */ /* 0x000fe2000f8e000e */
[----:B------:R-:W-:Y:S02]  /*03c0*/  IMAD.MOV R0, RZ, RZ, -R2 ;  /* 0x000000ffff007224 */ /* 0x000fe400078e0a02 */
[----:B------:R-:W1:Y:S08]  /*03d0*/  R2UR UR10, R3 ;  /* 0x00000000030a73c2 */ /* 0x000e7000000e0000 */
        /* <DEDUP_REMOVED lines=12> */
.L_x_1208:
[----:B------:R-:W-:Y:S01]  /*04a0*/  ULOP3.LUT UR8, UR7, 0xffff, URZ, 0xc0, !UPT ;  /* 0x0000ffff07087892 */ /* 0x000fe2000f8ec03f */
[----:B------:R-:W-:Y:S01]  /*04b0*/  PLOP3.LUT P2, PT, PT, PT, PT, 0x80, 0x0 ;  /* 0x000000000000781c */ /* 0x000fe20003f4f070 */
[----:B------:R-:W-:Y:S01]  /*04c0*/  ULDC.64 UR10, c[0x0][0x118] ;  /* 0x00004600000a7ab9 */ /* 0x000fe20000000a00 */
        /* <DEDUP_REMOVED lines=72> */
[----:B------:R-:W2:Y:S01]  /*0950*/  LDL.LU R185, [R1+0x8] ;  /* 0x0000080001b97983 */ /* 0x000ea20000300800 */
[----:B------:R-:W-:Y:S01]  /*0960*/  ISETP.NE.U32.AND P0, PT, RZ, c[0x0][0x340], PT ;  /* 0x0000d000ff007a0c */ /* 0x000fe20003f05070 */
[----:B------:R-:W-:-:S02]  /*0970*/  USHF.R.S32.HI UR12, URZ, 0x1f, UR9 ;  /* 0x0000001f3f0c7899 */ /* 0x000fc40008011409 */
[----:B------:R-:W1:Y:S01]  /*0980*/  S2R R29, SR_CTAID.X ;  /* 0x00000000001d7919 */ /* 0x000e620000002500 */
[----:B------:R-:W-:Y:S01]  /*0990*/  ISETP.NE.AND.EX P2, PT, RZ, c[0x0][0x344], PT, P0 ;  /* 0x0000d100ff007a0c */ /* 0x000fe20003f45300 */
[----:B------:R-:W-:-:S12]  /*09a0*/  ULDC.64 UR4, c[0x0][0x1b8] ;  /* 0x00006e0000047ab9 */ /* 0x000fd80000000a00 */
[----:B------:R-:W-:-:S04]  /*09b0*/  @P2 IMAD.MOV.U32 R2, RZ, RZ, 0x4 ;  /* 0x00000004ff022424 */ /* 0x000fc800078e00ff */
[----:B------:R-:W-:-:S05]  /*09c0*/  @P2 IMAD.WIDE R2, R33, R2, c[0x0][0x340] ;  /* 0x0000d00021022625 */ /* 0x000fca00078e0202 */
[----:B------:R3:W4:Y:S01]  /*09d0*/  @P2 LDG.E R16, [R2.64] ;  /* 0x0000000a02102981 */ /* 0x000722000c1e1900 */
[----:B------:R-:W-:Y:S01]  /*09e0*/  SHF.R.S32.HI R31, RZ, 0x1f, R184 ;  /* 0x0000001fff1f7819 */ /* 0x000fe200000114b8 */
[----:B------:R-:W-:Y:S01]  /*09f0*/  UIMAD UR7, UR12, UR4, URZ ;  /* 0x000000040c0772a4 */ /* 0x000fe2000f8e023f */
[----:B------:R-:W-:Y:S01]  /*0a00*/  SHF.R.S32.HI R32, RZ, 0x1f, R33 ;  /* 0x0000001fff207819 */ /* 0x000fe20000011421 */
[----:B------:R-:W-:Y:S01]  /*0a10*/  UIMAD.WIDE.U32 UR14, UR9, UR4, URZ ;  /* 0x00000004090e72a5 */ /* 0x000fe2000f8e003f */
[CC--:B------:R-:W-:Y:S01]  /*0a20*/  LEA.HI R0, R31.reuse, R184.reuse, RZ, 0x3 ;  /* 0x000000b81f007211 */ /* 0x0c0fe200078f18ff */
[----:B------:R-:W-:Y:S01]  /*0a30*/  UIMAD UR5, UR9, UR5, UR7 ;  /* 0x00000005090572a4 */ /* 0x000fe2000f8e0207 */
[----:B------:R-:W-:Y:S01]  /*0a40*/  LEA.HI R11, R31, R184, RZ, 0x4 ;  /* 0x000000b81f0b7211 */ /* 0x000fe200078f20ff */
[----:B------:R-:W-:Y:S01]  /*0a50*/  ULDC UR4, c[0x0][0x2c4] ;  /* 0x0000b10000047ab9 */ /* 0x000fe20000000800 */
[----:B------:R-:W-:Y:S01]  /*0a60*/  LOP3.LUT R4, R0, 0xfffffff8, RZ, 0xc0, !PT ;  /* 0xfffffff800047812 */ /* 0x000fe200078ec0ff */
[----:B------:R-:W-:Y:S01]  /*0a70*/  UIADD3 UR5, UR15, UR5, URZ ;  /* 0x000000050f057290 */ /* 0x000fe2000fffe03f */
[----:B------:R-:W-:Y:S01]  /*0a80*/  SHF.R.S32.HI R22, RZ, 0x3, R0 ;  /* 0x00000003ff167819 */ /* 0x000fe20000011400 */
[----:B------:R-:W-:Y:S01]  /*0a90*/  ULDC UR7, c[0x0][0x168] ;  /* 0x00005a0000077ab9 */ /* 0x000fe20000000800 */
[----:B------:R-:W-:Y:S01]  /*0aa0*/  SHF.R.S32.HI R8, RZ, 0x4, R11 ;  /* 0x00000004ff087819 */ /* 0x000fe2000001140b */
[----:B------:R-:W-:Y:S01]  /*0ab0*/  IMAD.IADD R25, R184, 0x1, -R4 ;  /* 0x00000001b8197824 */ /* 0x000fe200078e0a04 */
[----:B------:R-:W-:Y:S01]  /*0ac0*/  UIMAD UR7, UR4, UR7, URZ ;  /* 0x00000007040772a4 */ /* 0x000fe2000f8e023f */
[----:B------:R-:W-:Y:S01]  /*0ad0*/  IMAD R4, R32, c[0x0][0x1c0], RZ ;  /* 0x0000700020047a24 */ /* 0x000fe200078e02ff */
[----:B------:R-:W-:Y:S01]  /*0ae0*/  LEA.HI R7, R11, R8, RZ, 0x1 ;  /* 0x000000080b077211 */ /* 0x000fe200078f08ff */
[----:B------:R-:W-:Y:S01]  /*0af0*/  IMAD R6, R25, 0x20, R22 ;  /* 0x0000002019067824 */ /* 0x000fe200078e0216 */
[----:B------:R-:W-:Y:S01]  /*0b00*/  BSSY B0, `(.L_x_1210) ;  /* 0x00000a8000007945 */ /* 0x000fe20003800000 */
[----:B------:R-:W-:Y:S01]  /*0b10*/  IMAD R4, R33, c[0x0][0x1c4], R4 ;  /* 0x0000710021047a24 */ /* 0x000fe200078e0204 */
[----:B------:R-:W-:Y:S01]  /*0b20*/  LOP3.LUT R7, R7, 0xfffffffe, RZ, 0xc0, !PT ;  /* 0xfffffffe07077812 */ /* 0x000fe200078ec0ff */
[----:B-1----:R-:W-:-:S02]  /*0b30*/  IMAD R6, R29, 0x80, R6 ;  /* 0x000000801d067824 */ /* 0x002fc400078e0206 */
[----:B------:R-:W-:Y:S02]  /*0b40*/  IMAD.SHL.U32 R10, R25, 0x8, RZ ;  /* 0x00000008190a7824 */ /* 0x000fe400078e00ff */
[----:B---3--:R-:W-:Y:S02]  /*0b50*/  IMAD.MOV.U32 R2, RZ, RZ, c[0x0][0x2c4] ;  /* 0x0000b100ff027624 */ /* 0x008fe400078e00ff */
[----:B------:R-:W-:Y:S01]  /*0b60*/  IMAD.U32 R3, RZ, RZ, UR15 ;  /* 0x0000000fff037e24 */ /* 0x000fe2000f8e00ff */
[----:B------:R-:W-:Y:S01]  /*0b70*/  IADD3 R18, R10, 0x40, RZ ;  /* 0x000000400a127810 */ /* 0x000fe20007ffe0ff */
[----:B------:R-:W-:Y:S01]  /*0b80*/  IMAD.U32 R3, RZ, RZ, UR5 ;  /* 0x00000005ff037e24 */ /* 0x000fe2000f8e00ff */
[----:B------:R-:W-:Y:S01]  /*0b90*/  ISETP.NE.AND P0, PT, R2, 0x1, PT ;  /* 0x000000010200780c */ /* 0x000fe20003f05270 */
[----:B------:R-:W-:Y:S01]  /*0ba0*/  IMAD.U32 R2, RZ, RZ, UR14 ;  /* 0x0000000eff027e24 */ /* 0x000fe2000f8e00ff */
[----:B------:R-:W-:Y:S01]  /*0bb0*/  ULDC.64 UR4, c[0x0][0x1e8] ;  /* 0x00007a0000047ab9 */ /* 0x000fe20000000a00 */
[----:B------:R-:W-:Y:S01]  /*0bc0*/  IMAD.MOV.U32 R0, RZ, RZ, R6 ;  /* 0x000000ffff007224 */ /* 0x000fe200078e0006 */
[----:B------:R-:W-:Y:S01]  /*0bd0*/  UIMAD UR4, UR12, UR4, URZ ;  /* 0x000000040c0472a4 */ /* 0x000fe2000f8e023f */
[----:B------:R-:W-:Y:S01]  /*0be0*/  IMAD.WIDE.U32 R2, R33, c[0x0][0x1c0], R2 ;  /* 0x0000700021027a25 */ /* 0x000fe200078e0002 */
[----:B------:R-:W-:-:S02]  /*0bf0*/  ISETP.GE.AND P6, PT, R18, c[0x0][0x1d4], PT ;  /* 0x0000750012007a0c */ /* 0x000fc40003fc6270 */
[----:B------:R-:W-:Y:S01]  /*0c00*/  UIMAD UR13, UR9, UR5, UR4 ;  /* 0x00000005090d72a4 */ /* 0x000fe2000f8e0204 */
[----:B------:R-:W-:Y:S02]  /*0c10*/  IMAD.IADD R3, R3, 0x1, R4 ;  /* 0x0000000103037824 */ /* 0x000fe400078e0204 */
[----:B------:R-:W-:Y:S01]  /*0c20*/  IMAD.SHL.U32 R4, R22, 0x40, RZ ;  /* 0x0000004016047824 */ /* 0x000fe200078e00ff */
[----:B------:R-:W-:Y:S01]  /*0c30*/  ULDC.64 UR4, c[0x0][0x210] ;  /* 0x0000840000047ab9 */ /* 0x000fe20000000a00 */
[----:B------:R-:W-:Y:S01]  /*0c40*/  @P0 IMAD.HI.U32 R5, R6, c[0x0][0x2c8], RZ ;  /* 0x0000b20006050a27 */ /* 0x000fe200078e00ff */
[----:B------:R-:W-:Y:S02]  /*0c50*/  UIMAD UR4, UR12, UR4, URZ ;  /* 0x000000040c0472a4 */ /* 0x000fe4000f8e023f */
[----:B------:R-:W-:Y:S01]  /*0c60*/  LOP3.LUT R4, R4, 0x1c0, RZ, 0xc0, !PT ;  /* 0x000001c004047812 */ /* 0x000fe200078ec0ff */
[----:B------:R-:W-:Y:S01]  /*0c70*/  IMAD.IADD R28, R8, 0x1, -R7 ;  /* 0x00000001081c7824 */ /* 0x000fe200078e0a07 */
[----:B------:R-:W-:Y:S01]  /*0c80*/  @P0 SHF.R.U32.HI R0, RZ, c[0x0][0x2cc], R5 ;  /* 0x0000b300ff000a19 */ /* 0x000fe20000011605 */
[----:B------:R-:W-:Y:S01]  /*0c90*/  IMAD R29, R29, 0x80, R22 ;  /* 0x000000801d1d7824 */ /* 0x000fe200078e0216 */
[----:B------:R-:W-:Y:S01]  /*0ca0*/  LOP3.LUT R9, R4, 0x38, R10, 0xf8, !PT ;  /* 0x0000003804097812 */ /* 0x000fe200078ef80a */
[----:B------:R-:W-:Y:S01]  /*0cb0*/  IMAD.SHL.U32 R19, R25, 0x8, RZ ;  /* 0x0000000819137824 */ /* 0x000fe200078e00ff */
[--C-:B------:R-:W-:Y:S01]  /*0cc0*/  SHF.R.S32.HI R5, RZ, 0x1f, R0.reuse ;  /* 0x0000001fff057819 */ /* 0x100fe20000011400 */
[----:B------:R-:W-:Y:S01]  /*0cd0*/  IMAD.MOV R8, RZ, RZ, -R0 ;  /* 0x000000ffff087224 */ /* 0x000fe200078e0a00 */
[----:B------:R-:W-:Y:S01]  /*0ce0*/  SHF.R.U32.HI R7, RZ, 0x3, R4 ;  /* 0x00000003ff077819 */ /* 0x000fe20000011604 */
[----:B------:R-:W-:Y:S01]  /*0cf0*/  IMAD.WIDE.U32 R2, R0, c[0x0][0x1b0], R2 ;  /* 0x00006c0000027a25 */ /* 0x000fe200078e0002 */
[----:B------:R-:W-:Y:S01]  /*0d00*/  ISETP.GE.AND P0, PT, R29, UR7, PT ;  /* 0x000000071d007c0c */ /* 0x000fe2000bf06270 */
[----:B------:R-:W-:Y:S01]  /*0d10*/  UIMAD UR4, UR9, UR5, UR4 ;  /* 0x00000005090472a4 */ /* 0x000fe2000f8e0204 */
[----:B------:R-:W-:Y:S01]  /*0d20*/  LOP3.LUT R7, R9, R7, RZ, 0x3c, !PT ;  /* 0x0000000709077212 */ /* 0x000fe200078e3cff */
[----:B------:R-:W-:Y:S01]  /*0d30*/  IMAD R5, R5, c[0x0][0x1b0], RZ ;  /* 0x00006c0005057a24 */ /* 0x000fe200078e02ff */
[----:B------:R-:W-:-:S02]  /*0d40*/  IADD3 R30, R19, 0x80, RZ ;  /* 0x00000080131e7810 */ /* 0x000fc40007ffe0ff */
[----:B------:R-:W-:Y:S01]  /*0d50*/  IADD3 R14, R19, 0xc0, RZ ;  /* 0x000000c0130e7810 */ /* 0x000fe20007ffe0ff */
[----:B------:R-:W-:Y:S01]  /*0d60*/  IMAD R4, R0, c[0x0][0x1b4], R5 ;  /* 0x00006d0000047a24 */ /* 0x000fe200078e0205 */
[----:B------:R-:W-:Y:S01]  /*0d70*/  IADD3 R5, R10, 0x80, RZ ;  /* 0x000000800a057810 */ /* 0x000fe20007ffe0ff */
[----:B------:R-:W-:Y:S01]  /*0d80*/  IMAD R0, R8, c[0x0][0x2c4], R6 ;  /* 0x0000b10008007a24 */ /* 0x000fe200078e0206 */
[----:B------:R-:W-:Y:S01]  /*0d90*/  LEA.HI R6, R31, R184, RZ, 0x6 ;  /* 0x000000b81f067211 */ /* 0x000fe200078f30ff */
[----:B------:R-:W-:Y:S01]  /*0da0*/  IMAD.IADD R3, R3, 0x1, R4 ;  /* 0x0000000103037824 */ /* 0x000fe200078e0204 */
[----:B------:R-:W-:Y:S02]  /*0db0*/  ISETP.GE.AND P1, PT, R5, c[0x0][0x1d4], PT ;  /* 0x0000750005007a0c */ /* 0x000fe40003f26270 */
[----:B------:R-:W-:Y:S01]  /*0dc0*/  SHF.R.S32.HI R4, RZ, 0x1f, R0 ;  /* 0x0000001fff047819 */ /* 0x000fe20000011400 */
[----:B------:R-:W-:Y:S01]  /*0dd0*/  IMAD.SHL.U32 R5, R6, 0x8, RZ ;  /* 0x0000000806057824 */ /* 0x000fe200078e00ff */
[----:B------:R-:W-:Y:S01]  /*0de0*/  LOP3.LUT R8, R11, 0xfffffff0, RZ, 0xc0, !PT ;  /* 0xfffffff00b087812 */ /* 0x000fe200078ec0ff */
[----:B------:R-:W-:Y:S01]  /*0df0*/  IMAD.WIDE.U32 R2, R0, c[0x0][0x1a8], R2 ;  /* 0x00006a0000027a25 */ /* 0x000fe200078e0002 */
[----:B------:R-:W-:-:S02]  /*0e00*/  SHF.R.S32.HI R11, RZ, 0x1f, R10 ;  /* 0x0000001fff0b7819 */ /* 0x000fc4000001140a */
[----:B------:R-:W-:Y:S01]  /*0e10*/  LOP3.LUT R247, R7, 0xfffffe00, R5, 0xf8, !PT ;  /* 0xfffffe0007f77812 */ /* 0x000fe200078ef805 */
[----:B------:R-:W-:Y:S01]  /*0e20*/  IMAD R4, R4, c[0x0][0x1a8], RZ ;  /* 0x00006a0004047a24 */ /* 0x000fe200078e02ff */
[----:B------:R-:W-:Y:S01]  /*0e30*/  SHF.R.S32.HI R5, RZ, 0x1f, R22 ;  /* 0x0000001fff057819 */ /* 0x000fe20000011416 */
[----:B------:R-:W-:Y:S01]  /*0e40*/  IMAD.IADD R8, R184, 0x1, -R8 ;  /* 0x00000001b8087824 */ /* 0x000fe200078e0a08 */
[----:B------:R-:W-:Y:S01]  /*0e50*/  ISETP.GE.AND P3, PT, R14, c[0x0][0x198], PT ;  /* 0x000066000e007a0c */ /* 0x000fe20003f66270 */
[----:B------:R-:W-:Y:S01]  /*0e60*/  IMAD R4, R0, c[0x0][0x1ac], R4 ;  /* 0x00006b0000047a24 */ /* 0x000fe200078e0204 */
[----:B------:R-:W-:Y:S01]  /*0e70*/  @!P0 SHF.R.S32.HI R0, RZ, 0x1f, R30 ;  /* 0x0000001fff008819 */ /* 0x000fe2000001141e */
[----:B------:R-:W-:Y:S01]  /*0e80*/  IMAD.WIDE.U32 R6, R22, c[0x0][0x208], R10 ;  /* 0x0000820016067a25 */ /* 0x000fe200078e000a */
[----:B------:R-:W-:Y:S02]  /*0e90*/  ISETP.GE.AND P4, PT, R30, c[0x0][0x198], PT ;  /* 0x000066001e007a0c */ /* 0x000fe40003f86270 */
[----:B------:R-:W-:Y:S01]  /*0ea0*/  @!P0 LEA.HI R17, R0, R30, RZ, 0x3 ;  /* 0x0000001e00118211 */ /* 0x000fe200078f18ff */
[----:B------:R-:W-:Y:S01]  /*0eb0*/  IMAD.IADD R4, R3, 0x1, R4 ;  /* 0x0000000103047824 */ /* 0x000fe200078e0204 */
[----:B------:R-:W-:Y:S01]  /*0ec0*/  IADD3 R27, R29, 0x20, RZ ;  /* 0x000000201d1b7810 */ /* 0x000fe20007ffe0ff */
[----:B------:R-:W-:-:S02]  /*0ed0*/  IMAD R3, R5, c[0x0][0x1e0], RZ ;  /* 0x0000780005037a24 */ /* 0x000fc400078e02ff */
[----:B------:R-:W-:Y:S02]  /*0ee0*/  IMAD R0, R5, c[0x0][0x208], RZ ;  /* 0x0000820005007a24 */ /* 0x000fe400078e02ff */
[C---:B------:R-:W-:Y:S02]  /*0ef0*/  IMAD R12, R22.reuse, c[0x0][0x1e4], R3 ;  /* 0x00007900160c7a24 */ /* 0x040fe400078e0203 */
[----:B------:R-:W-:Y:S01]  /*0f00*/  IMAD R13, R22, c[0x0][0x20c], R0 ;  /* 0x00008300160d7a24 */ /* 0x000fe200078e0200 */
[----:B------:R-:W-:-:S04]  /*0f10*/  @!P0 SHF.R.S32.HI R0, RZ, 0x1f, R14 ;  /* 0x0000001fff008819 */ /* 0x000fc8000001140e */
[----:B------:R-:W-:Y:S01]  /*0f20*/  @!P0 LEA.HI R20, R0, R14, RZ, 0x3 ;  /* 0x0000000e00148211 */ /* 0x000fe200078f18ff */
[----:B------:R-:W-:Y:S01]  /*0f30*/  IMAD.U32 R14, RZ, RZ, UR9 ;  /* 0x00000009ff0e7e24 */ /* 0x000fe2000f8e00ff */
[----:B------:R-:W-:Y:S02]  /*0f40*/  @!P0 SHF.R.S32.HI R0, RZ, 0x1f, R18 ;  /* 0x0000001fff008819 */ /* 0x000fe40000011412 */
[----:B------:R-:W-:Y:S02]  /*0f50*/  @!P0 LOP3.LUT R20, R20, 0xfffffff8, RZ, 0xc0, !PT ;  /* 0xfffffff814148812 */ /* 0x000fe400078ec0ff */
[----:B------:R-:W-:Y:S02]  /*0f60*/  @!P0 LEA.HI R0, R0, R18, RZ, 0x3 ;  /* 0x0000001200008211 */ /* 0x000fe400078f18ff */
[----:B--2---:R-:W-:-:S04]  /*0f70*/  LOP3.LUT R185, R185, 0xfffffffe, RZ, 0xc0, !PT ;  /* 0xfffffffeb9b97812 */ /* 0x004fc800078ec0ff */
[----:B------:R-:W-:Y:S02]  /*0f80*/  @P1 LOP3.LUT R185, R185, 0x1, RZ, 0xfc, !PT ;  /* 0x00000001b9b91812 */ /* 0x000fe400078efcff */
[----:B------:R-:W-:-:S03]  /*0f90*/  LEA R26, P1, R2, c[0x0][0x160], 0x1 ;  /* 0x00005800021a7a11 */ /* 0x000fc600078208ff */
[----:B------:R-:W-:Y:S01]  /*0fa0*/  STL [R1+0x8], R185 ;  /* 0x000008b901007387 */ /* 0x000fe20000100800 */
[----:B------:R-:W-:Y:S02]  /*0fb0*/  LEA.HI.X R24, R2, c[0x0][0x164], R4, 0x1, P1 ;  /* 0x0000590002187a11 */ /* 0x000fe400008f0c04 */
[----:B------:R-:W-:Y:S01]  /*0fc0*/  SHF.R.S32.HI R4, RZ, 0x1f, R8 ;  /* 0x0000001fff047819 */ /* 0x000fe20000011408 */
[----:B------:R-:W1:Y:S03]  /*0fd0*/  SHFL.IDX PT, R2, R26, RZ, 0x181f ;  /* 0x00181fff1a027589 */ /* 0x000e6600000e0000 */
[----:B------:R-:W-:Y:S01]  /*0fe0*/  LEA.HI R23, R4, R8, RZ, 0x3 ;  /* 0x0000000804177211 */ /* 0x000fe200078f18ff */
[----:B------:R-:W2:Y:S01]  /*0ff0*/  SHFL.IDX PT, R3, R24, RZ, 0x181f ;  /* 0x00181fff18037589 */ /* 0x000ea200000e0000 */
[----:B------:R-:W-:Y:S02]  /*1000*/  IMAD.WIDE.U32 R4, R22, c[0x0][0x1e0], R10 ;  /* 0x0000780016047a25 */ /* 0x000fe400078e000a */
[----:B------:R-:W-:-:S05]  /*1010*/  LOP3.LUT R9, R23, 0xfffffff8, RZ, 0xc0, !PT ;  /* 0xfffffff817097812 */ /* 0x000fca00078ec0ff */
[----:B------:R-:W-:Y:S02]  /*1020*/  IMAD.IADD R21, R8, 0x1, -R9 ;  /* 0x0000000108157824 */ /* 0x000fe400078e0a09 */
[----:B------:R-:W-:Y:S01]  /*1030*/  IMAD.IADD R9, R5, 0x1, R12 ;  /* 0x0000000105097824 */ /* 0x000fe200078e020c */
[----:B------:R-:W-:Y:S01]  /*1040*/  @!P0 LOP3.LUT R12, R17, 0xfffffff8, RZ, 0xc0, !PT ;  /* 0xfffffff8110c8812 */ /* 0x000fe200078ec0ff */
[----:B------:R-:W-:Y:S02]  /*1050*/  IMAD.MOV.U32 R8, RZ, RZ, R4 ;  /* 0x000000ffff087224 */ /* 0x000fe400078e0004 */
[----:B------:R-:W-:Y:S01]  /*1060*/  IMAD.IADD R5, R7, 0x1, R13 ;  /* 0x0000000107057824 */ /* 0x000fe200078e020d */
[----:B----4-:R-:W-:Y:S01]  /*1070*/  @P2 SHF.R.S32.HI R7, RZ, 0x1f, R16 ;  /* 0x0000001fff072819 */ /* 0x010fe20000011410 */
[----:B------:R-:W-:Y:S01]  /*1080*/  IMAD.WIDE.U32 R14, R14, c[0x0][0x1e8], R8 ;  /* 0x00007a000e0e7a25 */ /* 0x000fe200078e0008 */
[----:B-1----:R-:W-:-:S03]  /*1090*/  @!P0 LEA R8, P1, R19, R2, 0x1 ;  /* 0x0000000213088211 */ /* 0x002fc600078208ff */
[----:B------:R-:W-:Y:S01]  /*10a0*/  IMAD.MOV.U32 R4, RZ, RZ, R6 ;  /* 0x000000ffff047224 */ /* 0x000fe200078e0006 */
[----:B------:R-:W-:Y:S01]  /*10b0*/  IADD3 R15, R15, UR13, RZ ;  /* 0x0000000d0f0f7c10 */ /* 0x000fe2000fffe0ff */
[----:B------:R-:W-:Y:S01]  /*10c0*/  @P2 IMAD.MOV.U32 R6, RZ, RZ, R16 ;  /* 0x000000ffff062224 */ /* 0x000fe200078e0010 */
[C---:B--2---:R-:W-:Y:S01]  /*10d0*/  @!P0 LEA.HI.X R9, R19.reuse, R3, R11, 0x1, P1 ;  /* 0x0000000313098211 */ /* 0x044fe200008f0c0b */
[----:B------:R-:W-:Y:S01]  /*10e0*/  @!P2 IMAD.MOV.U32 R6, RZ, RZ, R33 ;  /* 0x000000ffff06a224 */ /* 0x000fe200078e0021 */
[----:B------:R-:W-:Y:S01]  /*10f0*/  ISETP.GE.AND P1, PT, R18, c[0x0][0x198], PT ;  /* 0x0000660012007a0c */ /* 0x000fe20003f26270 */
[----:B------:R-:W-:Y:S01]  /*1100*/  @!P2 IMAD.MOV.U32 R7, RZ, RZ, R32 ;  /* 0x000000ffff07a224 */ /* 0x000fe200078e0020 */
[----:B------:R-:W-:Y:S01]  /*1110*/  ISETP.GE.AND P2, PT, R19, c[0x0][0x198], PT ;  /* 0x0000660013007a0c */ /* 0x000fe20003f46270 */
[----:B------:R-:W-:Y:S01]  /*1120*/  @!P0 IMAD.WIDE R12, R12, 0x2, R2 ;  /* 0x000000020c0c8825 */ /* 0x000fe200078e0202 */
[----:B------:R-:W-:-:S03]  /*1130*/  @!P0 LOP3.LUT R16, R0, 0xfffffff8, RZ, 0xc0, !PT ;  /* 0xfffffff800108812 */ /* 0x000fc600078ec0ff */
[----:B------:R-:W-:Y:S02]  /*1140*/  @!P0 IMAD.SHL.U32 R0, R247, 0x2, RZ ;  /* 0x00000002f7008824 */ /* 0x000fe400078e00ff */
[----:B------:R-:W-:-:S04]  /*1150*/  @!P0 IMAD.WIDE R16, R16, 0x2, R2 ;  /* 0x0000000210108825 */ /* 0x000fc800078e0202 */
[----:B------:R-:W-:Y:S02]  /*1160*/  @!P0 IMAD.WIDE R2, R20, 0x2, R2 ;  /* 0x0000000214028825 */ /* 0x000fe400078e0202 */
[----:B------:R-:W-:Y:S01]  /*1170*/  @!PT LDS RZ, [RZ] ;  /* 0x00000000fffff984 */ /* 0x000fe20000000800 */
[----:B------:R1:W-:Y:S02]  /*1180*/  @!P0 LDGSTS.E.BYPASS.LTC128B.128 [R0+0x18100], [R8.64], !P2 ;  /* 0x1810000008008fae */ /* 0x0003e4000d101d4a */
[----:B------:R-:W-:Y:S02]  /*1190*/  IMAD.WIDE.U32 R36, R6, c[0x0][0x1f0], R14 ;  /* 0x00007c0006247a25 */ /* 0x000fe400078e000e */
[----:B------:R2:W-:Y:S04]  /*11a0*/  @!P0 LDGSTS.E.BYPASS.LTC128B.128 [R0+0x1c100], [R16.64], !P1 ;  /* 0x1c10000010008fae */ /* 0x0005e8000c901d4a */
[----:B------:R3:W-:Y:S01]  /*11b0*/  @!P0 LDGSTS.E.BYPASS.LTC128B.128 [R0+0x20100], [R12.64], !P4 ;  /* 0x201000000c008fae */ /* 0x0007e2000e101d4a */
[----:B------:R-:W-:-:S03]  /*11c0*/  ISETP.GE.AND P4, PT, R10, c[0x0][0x1d4], PT ;  /* 0x000075000a007a0c */ /* 0x000fc60003f86270 */
[----:B------:R4:W-:Y:S01]  /*11d0*/  @!P0 LDGSTS.E.BYPASS.LTC128B.128 [R0+0x24100], [R2.64], !P3 ;  /* 0x2410000002008fae */ /* 0x0009e2000d901d4a */
[----:B------:R-:W-:-:S03]  /*11e0*/  LOP3.LUT P0, RZ, R21, 0x2, RZ, 0xc0, !PT ;  /* 0x0000000215ff7812 */ /* 0x000fc6000780c0ff */
[----:B------:R3:W-:Y:S01]  /*11f0*/  STL.64 [R1+0x20], R36 ;  /* 0x0000202401007387 */ /* 0x0007e20000100a00 */
[----:B-1----:R-:W-:Y:S02]  /*1200*/  IMAD.MOV.U32 R9, RZ, RZ, 0x10 ;  /* 0x00000010ff097424 */ /* 0x002fe400078e00ff */
[----:B------:R-:W-:Y:S01]  /*1210*/  IMAD.SHL.U32 R8, R28, 0x8, RZ ;  /* 0x000000081c087824 */ /* 0x000fe200078e00ff */
[----:B--2---:R-:W-:Y:S01]  /*1220*/  SEL R17, RZ, 0x1, P4 ;  /* 0x00000001ff117807 */ /* 0x004fe20002000000 */
[----:B----4-:R-:W-:Y:S02]  /*1230*/  IMAD.U32 R2, RZ, RZ, UR9 ;  /* 0x00000009ff027e24 */ /* 0x010fe4000f8e00ff */
[----:B---3--:R-:W-:Y:S02]  /*1240*/  IMAD.SHL.U32 R0, R21, 0x40, RZ ;  /* 0x0000004015007824 */ /* 0x008fe400078e00ff */
[----:B------:R-:W-:Y:S01]  /*1250*/  IMAD.WIDE.U32 R2, R2, c[0x0][0x210], R4 ;  /* 0x0000840002027a25 */ /* 0x000fe200078e0004 */
[----:B------:R-:W-:-:S02]  /*1260*/  SEL R4, R9, 0xfffffff0, !P0 ;  /* 0xfffffff009047807 */ /* 0x000fc40004000000 */
[----:B------:R-:W-:Y:S01]  /*1270*/  LOP3.LUT R0, R0, 0x1c0, RZ, 0xc0, !PT ;  /* 0x000001c000007812 */ /* 0x000fe200078ec0ff */
[----:B------:R-:W-:Y:S01]  /*1280*/  IMAD.MOV.U32 R12, RZ, RZ, R2 ;  /* 0x000000ffff0c7224 */ /* 0x000fe200078e0002 */
[----:B------:R-:W-:Y:S01]  /*1290*/  IADD3 R13, R3, UR4, RZ ;  /* 0x00000004030d7c10 */ /* 0x000fe2000fffe0ff */
[----:B------:R-:W-:Y:S01]  /*12a0*/  IMAD.MOV.U32 R3, RZ, RZ, 0x20 ;  /* 0x00000020ff037424 */ /* 0x000fe200078e00ff */
[----:B------:R-:W-:Y:S01]  /*12b0*/  LOP3.LUT R8, R0, 0x8, R8, 0xf8, !PT ;  /* 0x0000000800087812 */ /* 0x000fe200078ef808 */
[----:B------:R-:W-:Y:S01]  /*12c0*/  IMAD.SHL.U32 R5, R23, 0x40, RZ ;  /* 0x0000004017057824 */ /* 0x000fe200078e00ff */
[----:B------:R-:W-:Y:S01]  /*12d0*/  LOP3.LUT P0, RZ, R21, 0x4, RZ, 0xc0, !PT ;  /* 0x0000000415ff7812 */ /* 0x000fe2000780c0ff */
[----:B------:R-:W-:Y:S01]  /*12e0*/  IMAD.WIDE.U32 R34, R6, c[0x0][0x218], R12 ;  /* 0x0000860006227a25 */ /* 0x000fe200078e000c */
[----:B------:R-:W-:Y:S01]  /*12f0*/  SHF.R.U32.HI R0, RZ, 0x3, R0 ;  /* 0x00000003ff007819 */ /* 0x000fe20000011600 */
[----:B------:R1:W2:Y:S01]  /*1300*/  SHFL.IDX PT, R9, R24, 0x1, 0x181f ;  /* 0x00381f0018097f89 */ /* 0x0002a200000e0000 */
[----:B------:R-:W-:Y:S01]  /*1310*/  SEL R2, R3, 0xffffffe0, !P0 ;  /* 0xffffffe003027807 */ /* 0x000fe20004000000 */
[C---:B------:R-:W-:Y:S01]  /*1320*/  IMAD R3, R7.reuse, c[0x0][0x1f0], RZ ;  /* 0x00007c0007037a24 */ /* 0x040fe200078e02ff */
[----:B------:R-:W-:Y:S01]  /*1330*/  LOP3.LUT R16, R8, R0, RZ, 0x3c, !PT ;  /* 0x0000000008107212 */ /* 0x000fe200078e3cff */
[----:B------:R-:W-:Y:S01]  /*1340*/  IMAD R0, R7, c[0x0][0x218], RZ ;  /* 0x0000860007007a24 */ /* 0x000fe200078e02ff */
[----:B------:R1:W-:Y:S01]  /*1350*/  STL.64 [R1+0x28], R34 ;  /* 0x0000282201007387 */ /* 0x0003e20000100a00 */
[C---:B------:R-:W-:Y:S01]  /*1360*/  IMAD R7, R6.reuse, c[0x0][0x1f4], R3 ;  /* 0x00007d0006077a24 */ /* 0x040fe200078e0203 */
[----:B------:R-:W-:Y:S01]  /*1370*/  ISETP.GE.AND P0, PT, R27, UR7, PT ;  /* 0x000000071b007c0c */ /* 0x000fe2000bf06270 */
[----:B------:R-:W-:Y:S01]  /*1380*/  IMAD R3, R6, c[0x0][0x21c], R0 ;  /* 0x0000870006037a24 */ /* 0x000fe200078e0200 */
[----:B------:R-:W-:Y:S01]  /*1390*/  IADD3 R0, R10, 0xc0, RZ ;  /* 0x000000c00a007810 */ /* 0x000fe20007ffe0ff */
[----:B------:R-:W-:Y:S01]  /*13a0*/  IMAD.IADD R41, R37, 0x1, R7 ;  /* 0x0000000125297824 */ /* 0x000fe200078e0207 */
[----:B------:R1:W3:Y:S01]  /*13b0*/  SHFL.IDX PT, R8, R26, 0x1, 0x181f ;  /* 0x00381f001a087f89 */ /* 0x0002e200000e0000 */
[----:B------:R-:W-:Y:S01]  /*13c0*/  IMAD.IADD R39, R35, 0x1, R3 ;  /* 0x0000000123277824 */ /* 0x000fe200078e0203 */
[----:B------:R-:W-:-:S02]  /*13d0*/  LOP3.LUT R5, R16, 0xfffffe00, R5, 0xf8, !PT ;  /* 0xfffffe0010057812 */ /* 0x000fc400078ef805 */
[----:B------:R1:W-:Y:S01]  /*13e0*/  STL [R1+0x1c], R41 ;  /* 0x00001c2901007387 */ /* 0x0003e20000100800 */
[----:B------:R-:W-:-:S03]  /*13f0*/  ISETP.GE.AND P5, PT, R0, c[0x0][0x1d4], PT ;  /* 0x0000750000007a0c */ /* 0x000fc60003fa6270 */
[----:B------:R1:W-:Y:S01]  /*1400*/  STL [R1+0x14], R39 ;  /* 0x0000142701007387 */ /* 0x0003e20000100800 */
[----:B------:R-:W-:Y:S05]  /*1410*/  @P0 BRA `(.L_x_1211) ;  /* 0x0000016000000947 */ /* 0x000fea0003800000 */
[C---:B------:R-:W-:Y:S02]  /*1420*/  IADD3 R3, R19.reuse, 0x80, RZ ;  /* 0x0000008013037810 */ /* 0x040fe40007ffe0ff */
[C---:B------:R-:W-:Y:S02]  /*1430*/  IADD3 R13, R19.reuse, 0xc0, RZ ;  /* 0x000000c0130d7810 */ /* 0x040fe40007ffe0ff */
[----:B------:R-:W-:Y:S02]  /*1440*/  SHF.R.S32.HI R0, RZ, 0x1f, R18 ;  /* 0x0000001fff007819 */ /* 0x000fe40000011412 */
[----:B---3--:R-:W-:Y:S02]  /*1450*/  LEA R6, P0, R19, R8, 0x1 ;  /* 0x0000000813067211 */ /* 0x008fe400078008ff */
[----:B------:R-:W-:Y:S02]  /*1460*/  SHF.R.S32.HI R14, RZ, 0x1f, R3 ;  /* 0x0000001fff0e7819 */ /* 0x000fe40000011403 */
[----:B------:R-:W-:-:S02]  /*1470*/  SHF.R.S32.HI R15, RZ, 0x1f, R13 ;  /* 0x0000001fff0f7819 */ /* 0x000fc4000001140d */
[----:B------:R-:W-:Y:S02]  /*1480*/  LEA.HI R12, R0, R18, RZ, 0x3 ;  /* 0x00000012000c7211 */ /* 0x000fe400078f18ff */
[----:B--2---:R-:W-:Y:S02]  /*1490*/  LEA.HI.X R7, R19, R9, R11, 0x1, P0 ;  /* 0x0000000913077211 */ /* 0x004fe400000f0c0b */
[----:B------:R-:W-:Y:S02]  /*14a0*/  LEA.HI R3, R14, R3, RZ, 0x3 ;  /* 0x000000030e037211 */ /* 0x000fe400078f18ff */
[----:B------:R-:W-:Y:S02]  /*14b0*/  LEA.HI R0, R15, R13, RZ, 0x3 ;  /* 0x0000000d0f007211 */ /* 0x000fe400078f18ff */
[----:B------:R-:W-:Y:S02]  /*14c0*/  ISETP.GE.AND P0, PT, R30, c[0x0][0x198], PT ;  /* 0x000066001e007a0c */ /* 0x000fe40003f06270 */
[----:B------:R-:W-:-:S02]  /*14d0*/  LOP3.LUT R12, R12, 0xfffffff8, RZ, 0xc0, !PT ;  /* 0xfffffff80c0c7812 */ /* 0x000fc400078ec0ff */
[----:B------:R-:W-:Y:S02]  /*14e0*/  LOP3.LUT R3, R3, 0xfffffff8, RZ, 0xc0, !PT ;  /* 0xfffffff803037812 */ /* 0x000fe400078ec0ff */
[----:B------:R-:W-:Y:S01]  /*14f0*/  LOP3.LUT R16, R0, 0xfffffff8, RZ, 0xc0, !PT ;  /* 0xfffffff800107812 */ /* 0x000fe200078ec0ff */
[----:B------:R-:W-:Y:S02]  /*1500*/  IMAD.SHL.U32 R0, R247, 0x2, RZ ;  /* 0x00000002f7007824 */ /* 0x000fe400078e00ff */
[----:B------:R-:W-:-:S03]  /*1510*/  IMAD.WIDE R14, R12, 0x2, R8 ;  /* 0x000000020c0e7825 */ /* 0x000fc600078e0208 */
[----:B------:R2:W-:Y:S01]  /*1520*/  LDGSTS.E.BYPASS.LTC128B.128 [R0+0x19100], [R6.64], !P2 ;  /* 0x1910000006007fae */ /* 0x0005e2000d101d4a */
[----:B------:R-:W-:-:S03]  /*1530*/  IMAD.WIDE R12, R3, 0x2, R8 ;  /* 0x00000002030c7825 */ /* 0x000fc600078e0208 */
[----:B------:R2:W-:Y:S01]  /*1540*/  LDGSTS.E.BYPASS.LTC128B.128 [R0+0x1d100], [R14.64], !P1 ;  /* 0x1d1000000e007fae */ /* 0x0005e2000c901d4a */
[----:B------:R-:W-:-:S03]  /*1550*/  IMAD.WIDE R8, R16, 0x2, R8 ;  /* 0x0000000210087825 */ /* 0x000fc600078e0208 */
[----:B------:R2:W-:Y:S04]  /*1560*/  LDGSTS.E.BYPASS.LTC128B.128 [R0+0x21100], [R12.64], !P0 ;  /* 0x211000000c007fae */ /* 0x0005e8000c101d4a */
[----:B------:R2:W-:Y:S02]  /*1570*/  LDGSTS.E.BYPASS.LTC128B.128 [R0+0x25100], [R8.64], !P3 ;  /* 0x2510000008007fae */ /* 0x0005e4000d901d4a */
.L_x_1211:
[----:B------:R-:W-:Y:S05]  /*1580*/  BSYNC B0 ;  /* 0x0000000000007941 */ /* 0x000fea0003800000 */
.L_x_1210:
[----:B--2---:R-:W-:Y:S01]  /*1590*/  IADD3 R0, R29, 0x40, RZ ;  /* 0x000000401d007810 */ /* 0x004fe20007ffe0ff */
[----:B------:R2:W4:Y:S01]  /*15a0*/  SHFL.IDX PT, R7, R24, 0x2, 0x181f ;  /* 0x00581f0018077f89 */ /* 0x00052200000e0000 */
[----:B------:R-:W-:Y:S02]  /*15b0*/  BSSY B0, `(.L_x_1212) ;  /* 0x000001b000007945 */ /* 0x000fe40003800000 */
[----:B------:R-:W-:Y:S01]  /*15c0*/  ISETP.GE.AND P0, PT, R0, UR7, PT ;  /* 0x0000000700007c0c */ /* 0x000fe2000bf06270 */
[----:B------:R2:W1:-:S12]  /*15d0*/  SHFL.IDX PT, R6, R26, 0x2, 0x181f ;  /* 0x00581f001a067f89 */ /* 0x00045800000e0000 */
[----:B------:R-:W-:Y:S05]  /*15e0*/  @P0 BRA `(.L_x_1213) ;  /* 0x0000017000000947 */ /* 0x000fea0003800000 */
[C---:B------:R-:W-:Y:S02]  /*15f0*/  IADD3 R3, R19.reuse, 0x80, RZ ;  /* 0x0000008013037810 */ /* 0x040fe40007ffe0ff */
[C---:B------:R-:W-:Y:S02]  /*1600*/  IADD3 R13, R19.reuse, 0xc0, RZ ;  /* 0x000000c0130d7810 */ /* 0x040fe40007ffe0ff */
[----:B------:R-:W-:Y:S02]  /*1610*/  SHF.R.S32.HI R0, RZ, 0x1f, R18 ;  /* 0x0000001fff007819 */ /* 0x000fe40000011412 */
[----:B-1-3--:R-:W-:Y:S02]  /*1620*/  LEA R8, P0, R19, R6, 0x1 ;  /* 0x0000000613087211 */ /* 0x00afe400078008ff */
[----:B------:R-:W-:Y:S02]  /*1630*/  SHF.R.S32.HI R14, RZ, 0x1f, R3 ;  /* 0x0000001fff0e7819 */ /* 0x000fe40000011403 */
[----:B------:R-:W-:-:S02]  /*1640*/  SHF.R.S32.HI R15, RZ, 0x1f, R13 ;  /* 0x0000001fff0f7819 */ /* 0x000fc4000001140d */
[----:B------:R-:W-:Y:S02]  /*1650*/  LEA.HI R12, R0, R18, RZ, 0x3 ;  /* 0x00000012000c7211 */ /* 0x000fe400078f18ff */
[----:B----4-:R-:W-:Y:S02]  /*1660*/  LEA.HI.X R9, R19, R7, R11, 0x1, P0 ;  /* 0x0000000713097211 */ /* 0x010fe400000f0c0b */
        /* <DEDUP_REMOVED lines=8> */
[----:B------:R-:W-:Y:S01]  /*16f0*/  @!PT LDS RZ, [RZ] ;  /* 0x00000000fffff984 */ /* 0x000fe20000000800 */
[----:B------:R1:W-:Y:S01]  /*1700*/  LDGSTS.E.BYPASS.LTC128B.128 [R0+0x1a100], [R8.64], !P2 ;  /* 0x1a10000008007fae */ /* 0x0003e2000d101d4a */
[----:B------:R-:W-:-:S03]  /*1710*/  IMAD.WIDE R12, R3, 0x2, R6 ;  /* 0x00000002030c7825 */ /* 0x000fc600078e0206 */
[----:B------:R1:W-:Y:S01]  /*1720*/  LDGSTS.E.BYPASS.LTC128B.128 [R0+0x1e100], [R14.64], !P1 ;  /* 0x1e1000000e007fae */ /* 0x0003e2000c901d4a */
[----:B------:R-:W-:-:S03]  /*1730*/  IMAD.WIDE R6, R16, 0x2, R6 ;  /* 0x0000000210067825 */ /* 0x000fc600078e0206 */
[----:B------:R1:W-:Y:S04]  /*1740*/  LDGSTS.E.BYPASS.LTC128B.128 [R0+0x22100], [R12.64], !P0 ;  /* 0x221000000c007fae */ /* 0x0003e8000c101d4a */
[----:B------:R1:W-:Y:S02]  /*1750*/  LDGSTS.E.BYPASS.LTC128B.128 [R0+0x26100], [R6.64], !P3 ;  /* 0x2610000006007fae */ /* 0x0003e4000d901d4a */
.L_x_1213:
[----:B------:R-:W-:Y:S05]  /*1760*/  BSYNC B0 ;  /* 0x0000000000007941 */ /* 0x000fea0003800000 */
.L_x_1212:
[----:B-1----:R-:W-:Y:S01]  /*1770*/  IADD3 R0, R29, 0x60, RZ ;  /* 0x000000601d007810 */ /* 0x002fe20007ffe0ff */
[----:B------:R-:W-:Y:S01]  /*1780*/  UMOV UR12, 0x60 ;  /* 0x00000060000c7882 */ /* 0x000fe20000000000 */
[----:B----4-:R1:W4:Y:S01]  /*1790*/  SHFL.IDX PT, R7, R24, 0x3, 0x181f ;  /* 0x00781f0018077f89 */ /* 0x01032200000e0000 */
[----:B------:R-:W-:Y:S01]  /*17a0*/  ULDC.64 UR4, c[0x0][0x1e0] ;  /* 0x0000780000047ab9 */ /* 0x000fe20000000a00 */
[----:B------:R-:W-:Y:S01]  /*17b0*/  ISETP.GE.AND P0, PT, R0, UR7, PT ;  /* 0x0000000700007c0c */ /* 0x000fe2000bf06270 */
[----:B------:R-:W-:Y:S01]  /*17c0*/  UIMAD.WIDE.U32 UR16, UR12, UR4, URZ ;  /* 0x000000040c1072a5 */ /* 0x000fe2000f8e003f */
[----:B------:R1:W2:Y:S01]  /*17d0*/  SHFL.IDX PT, R6, R26, 0x3, 0x181f ;  /* 0x00781f001a067f89 */ /* 0x0002a200000e0000 */
[----:B------:R-:W-:Y:S01]  /*17e0*/  UIMAD UR5, UR12, UR5, URZ ;  /* 0x000000050c0572a4 */ /* 0x000fe2000f8e023f */
[----:B------:R-:W-:Y:S01]  /*17f0*/  BSSY B0, `(.L_x_1214) ;  /* 0x000001b000007945 */ /* 0x000fe20003800000 */
[----:B------:R-:W-:-:S02]  /*1800*/  UIADD3 UR14, UR6, -0x1, URZ ;  /* 0xffffffff060e7890 */ /* 0x000fc4000fffe03f */
[----:B------:R-:W-:-:S06]  /*1810*/  UIADD3 UR15, UR17, UR5, URZ ;  /* 0x00000005110f7290 */ /* 0x000fcc000fffe03f */
[----:B------:R-:W-:Y:S05]  /*1820*/  @P0 BRA `(.L_x_1215) ;  /* 0x0000017000000947 */ /* 0x000fea0003800000 */
[----:B--23--:R-:W-:Y:S01]  /*1830*/  LEA R8, P0, R19, R6, 0x1 ;  /* 0x0000000613087211 */ /* 0x00cfe200078008ff */
[----:B------:R-:W-:Y:S01]  /*1840*/  IMAD.SHL.U32 R12, R247, 0x2, RZ ;  /* 0x00000002f70c7824 */ /* 0x000fe200078e00ff */
[C---:B------:R-:W-:Y:S02]  /*1850*/  IADD3 R3, R19.reuse, 0xc0, RZ ;  /* 0x000000c013037810 */ /* 0x040fe40007ffe0ff */
[----:B----4-:R-:W-:Y:S02]  /*1860*/  LEA.HI.X R9, R19, R7, R11, 0x1, P0 ;  /* 0x0000000713097211 */ /* 0x010fe400000f0c0b */
[----:B------:R-:W-:Y:S02]  /*1870*/  SHF.R.S32.HI R0, RZ, 0x1f, R18 ;  /* 0x0000001fff007819 */ /* 0x000fe40000011412 */
[----:B------:R-:W-:Y:S01]  /*1880*/  SHF.R.S32.HI R10, RZ, 0x1f, R3 ;  /* 0x0000001fff0a7819 */ /* 0x000fe20000011403 */
[----:B------:R-:W-:Y:S01]  /*1890*/  @!PT LDS RZ, [RZ] ;  /* 0x00000000fffff984 */ /* 0x000fe20000000800 */
[----:B------:R2:W-:Y:S01]  /*18a0*/  LDGSTS.E.BYPASS.LTC128B.128 [R12+0x1b100], [R8.64], !P2 ;  /* 0x1b100000080c7fae */ /* 0x0005e2000d101d4a */
[----:B------:R-:W-:-:S02]  /*18b0*/  LEA.HI R0, R0, R18, RZ, 0x3 ;  /* 0x0000001200007211 */ /* 0x000fc400078f18ff */
[----:B------:R-:W-:Y:S02]  /*18c0*/  LEA.HI R3, R10, R3, RZ, 0x3 ;  /* 0x000000030a037211 */ /* 0x000fe400078f18ff */
[----:B------:R-:W-:Y:S02]  /*18d0*/  ISETP.GE.AND P0, PT, R30, c[0x0][0x198], PT ;  /* 0x000066001e007a0c */ /* 0x000fe40003f06270 */
[----:B------:R-:W-:Y:S02]  /*18e0*/  LOP3.LUT R0, R0, 0xfffffff8, RZ, 0xc0, !PT ;  /* 0xfffffff800007812 */ /* 0x000fe400078ec0ff */
[----:B------:R-:W-:-:S03]  /*18f0*/  LOP3.LUT R3, R3, 0xfffffff8, RZ, 0xc0, !PT ;  /* 0xfffffff803037812 */ /* 0x000fc600078ec0ff */
[----:B------:R-:W-:-:S05]  /*1900*/  IMAD.WIDE R10, R0, 0x2, R6 ;  /* 0x00000002000a7825 */ /* 0x000fca00078e0206 */
[----:B------:R3:W-:Y:S01]  /*1910*/  LDGSTS.E.BYPASS.LTC128B.128 [R12+0x1f100], [R10.64], !P1 ;  /* 0x1f1000000a0c7fae */ /* 0x0007e2000c901d4a */
[----:B--2---:R-:W-:-:S04]  /*1920*/  IADD3 R8, R19, 0x80, RZ ;  /* 0x0000008013087810 */ /* 0x004fc80007ffe0ff */
[----:B------:R-:W-:-:S04]  /*1930*/  SHF.R.S32.HI R9, RZ, 0x1f, R8 ;  /* 0x0000001fff097819 */ /* 0x000fc80000011408 */
[----:B------:R-:W-:-:S04]  /*1940*/  LEA.HI R8, R9, R8, RZ, 0x3 ;  /* 0x0000000809087211 */ /* 0x000fc800078f18ff */
[----:B------:R-:W-:-:S05]  /*1950*/  LOP3.LUT R8, R8, 0xfffffff8, RZ, 0xc0, !PT ;  /* 0xfffffff808087812 */ /* 0x000fca00078ec0ff */
[----:B------:R-:W-:-:S04]  /*1960*/  IMAD.WIDE R8, R8, 0x2, R6 ;  /* 0x0000000208087825 */ /* 0x000fc800078e0206 */
[----:B------:R-:W-:Y:S01]  /*1970*/  IMAD.WIDE R6, R3, 0x2, R6 ;  /* 0x0000000203067825 */ /* 0x000fe200078e0206 */
[----:B------:R3:W-:Y:S04]  /*1980*/  LDGSTS.E.BYPASS.LTC128B.128 [R12+0x23100], [R8.64], !P0 ;  /* 0x23100000080c7fae */ /* 0x0007e8000c101d4a */
[----:B------:R3:W-:Y:S02]  /*1990*/  LDGSTS.E.BYPASS.LTC128B.128 [R12+0x27100], [R6.64], !P3 ;  /* 0x27100000060c7fae */ /* 0x0007e4000d901d4a */
.L_x_1215:
[----:B------:R-:W-:Y:S05]  /*19a0*/  BSYNC B0 ;  /* 0x0000000000007941 */ /* 0x000fea0003800000 */
.L_x_1214:
[----:B------:R-:W-:Y:S01]  /*19b0*/  UIMAD UR7, UR6, -0x60, UR12 ;  /* 0xffffffa0060778a4 */ /* 0x000fe2000f8e020c */
[----:B--23--:R-:W-:Y:S01]  /*19c0*/  IMAD.U32 R6, RZ, RZ, UR16 ;  /* 0x00000010ff067e24 */ /* 0x00cfe2000f8e00ff */
[----:B------:R-:W-:Y:S01]  /*19d0*/  USHF.R.S32.HI UR12, URZ, 0x1f, UR14 ;  /* 0x0000001f3f0c7899 */ /* 0x000fe2000801140e */
[----:B------:R-:W-:Y:S01]  /*19e0*/  IMAD.MOV.U32 R144, RZ, RZ, R40 ;  /* 0x000000ffff907224 */ /* 0x000fe200078e0028 */
[----:B------:R-:W-:Y:S01]  /*19f0*/  UIMAD UR4, UR15, UR14, URZ ;  /* 0x0000000e0f0472a4 */ /* 0x000fe2000f8e023f */
[----:B------:R-:W-:Y:S01]  /*1a00*/  IMAD.MOV.U32 R145, RZ, RZ, R41 ;  /* 0x000000ffff917224 */ /* 0x000fe200078e0029 */
[----:B------:R-:W0:Y:S01]  /*1a10*/  LDGDEPBAR ;  /* 0x00000000000079af */ /* 0x000e220000000000 */
[----:B------:R-:W-:Y:S01]  /*1a20*/  IMAD.U32 R3, RZ, RZ, UR7 ;  /* 0x00000007ff037e24 */ /* 0x000fe2000f8e00ff */
[----:B------:R-:W-:Y:S01]  /*1a30*/  UIMAD UR4, UR12, UR16, UR4 ;  /* 0x000000100c0472a4 */ /* 0x000fe2000f8e0204 */
[----:B------:R-:W-:Y:S01]  /*1a40*/  IMAD.MOV.U32 R140, RZ, RZ, R6 ;  /* 0x000000ffff8c7224 */ /* 0x000fe200078e0006 */
[----:B------:R-:W-:Y:S01]  /*1a50*/  UMOV UR13, 0x6 ;  /* 0x00000006000d7882 */ /* 0x000fe20000000000 */
[----:B------:R-:W-:Y:S01]  /*1a60*/  IMAD.MOV.U32 R144, RZ, RZ, R36 ;  /* 0x000000ffff907224 */ /* 0x000fe200078e0024 */
[----:B------:R-:W-:Y:S01]  /*1a70*/  IADD3 R3, R3, c[0x0][0x1d0], -R22 ;  /* 0x0000740003037a10 */ /* 0x000fe20007ffe816 */
[----:B------:R-:W-:Y:S01]  /*1a80*/  IMAD.MOV.U32 R142, RZ, RZ, c[0x0][0x1e0] ;  /* 0x00007800ff8e7624 */ /* 0x000fe200078e00ff */
[----:B------:R-:W-:Y:S01]  /*1a90*/  LEA.HI R141, R31, R184, RZ, 0x5 ;  /* 0x000000b81f8d7211 */ /* 0x000fe200078f28ff */
[----:B------:R-:W-:Y:S01]  /*1aa0*/  IMAD.WIDE.U32 R8, R140, UR14, R144 ;  /* 0x0000000e8c087c25 */ /* 0x000fe2000f8e0090 */
[C---:B------:R-:W-:Y:S01]  /*1ab0*/  ISETP.GE.AND P2, PT, R3.reuse, 0x1, PT ;  /* 0x000000010300780c */ /* 0x040fe20003f46270 */
[----:B------:R-:W-:Y:S01]  /*1ac0*/  STL.64 [R1+0x18], R144 ;  /* 0x0000189001007387 */ /* 0x000fe20000100a00 */
[----:B------:R-:W-:Y:S01]  /*1ad0*/  ISETP.GE.AND P0, PT, R3, 0x41, PT ;  /* 0x000000410300780c */ /* 0x000fe20003f06270 */
[----:B------:R-:W-:Y:S01]  /*1ae0*/  IMAD.MOV.U32 R143, RZ, RZ, c[0x0][0x1e4] ;  /* 0x00007900ff8f7624 */ /* 0x000fe200078e00ff */
[----:B------:R-:W-:Y:S01]  /*1af0*/  IADD3 R0, R9, UR4, RZ ;  /* 0x0000000409007c10 */ /* 0x000fe2000fffe0ff */
[----:B------:R-:W-:Y:S01]  /*1b00*/  IMAD.WIDE.U32 R10, R142, 0x40, RZ ;  /* 0x000000408e0a7825 */ /* 0x000fe200078e00ff */
[----:B------:R-:W-:Y:S01]  /*1b10*/  SEL R9, RZ, 0x2, P6 ;  /* 0x00000002ff097807 */ /* 0x000fe20003000000 */
[----:B------:R-:W-:-:S02]  /*1b20*/  ULDC.64 UR4, c[0x0][0x208] ;  /* 0x0000820000047ab9 */ /* 0x000fc40000000a00 */
[----:B----4-:R-:W-:Y:S01]  /*1b30*/  IMAD.U32 R7, RZ, RZ, UR17 ;  /* 0x00000011ff077e24 */ /* 0x010fe2000f8e00ff */
[----:B------:R-:W-:Y:S01]  /*1b40*/  UIMAD UR12, UR12, UR4, URZ ;  /* 0x000000040c0c72a4 */ /* 0x000fe2000f8e023f */
[----:B------:R-:W-:Y:S01]  /*1b50*/  IMAD.SHL.U32 R16, R143, 0x40, RZ ;  /* 0x000000408f107824 */ /* 0x000fe200078e00ff */
[----:B------:R-:W-:Y:S01]  /*1b60*/  UIMAD.WIDE.U32 UR18, UR14, UR4, URZ ;  /* 0x000000040e1272a5 */ /* 0x000fe2000f8e003f */
[C---:B------:R-:W-:Y:S01]  /*1b70*/  @P2 LEA R6, P1, R8.reuse, c[0x0][0x1c8], 0x1 ;  /* 0x0000720008062a11 */ /* 0x040fe200078208ff */
[----:B------:R-:W-:Y:S01]  /*1b80*/  IMAD.SHL.U32 R247, R247, 0x2, RZ ;  /* 0x00000002f7f77824 */ /* 0x000fe200078e00ff */
[----:B------:R-:W-:Y:S01]  /*1b90*/  UIMAD UR12, UR14, UR5, UR12 ;  /* 0x000000050e0c72a4 */ /* 0x000fe2000f8e020c */
[----:B------:R-:W-:Y:S01]  /*1ba0*/  IMAD.MOV.U32 R18, RZ, RZ, R38 ;  /* 0x000000ffff127224 */ /* 0x000fe200078e0026 */
[C---:B------:R-:W-:Y:S01]  /*1bb0*/  @P2 LEA.HI.X R7, R8.reuse, c[0x0][0x1cc], R0, 0x1, P1 ;  /* 0x0000730008072a11 */ /* 0x040fe200008f0c00 */
[----:B------:R-:W-:Y:S01]  /*1bc0*/  BAR.SYNC.DEFER_BLOCKING 0x0 ;  /* 0x0000000000007b1d */ /* 0x000fe20000010000 */
[----:B------:R-:W-:Y:S01]  /*1bd0*/  @P0 IADD3 R14, P1, R8, R10, RZ ;  /* 0x0000000a080e0210 */ /* 0x000fe20007f3e0ff */
[----:B------:R-:W-:Y:S01]  /*1be0*/  UIADD3 UR12, UR19, UR12, URZ ;  /* 0x0000000c130c7290 */ /* 0x000fe2000fffe03f */
[----:B------:R-:W-:Y:S01]  /*1bf0*/  IMAD.MOV.U32 R19, RZ, RZ, R39 ;  /* 0x000000ffff137224 */ /* 0x000fe200078e0027 */
[----:B------:R-:W-:Y:S01]  /*1c00*/  USHF.L.U64.HI UR13, UR4, UR13, UR5 ;  /* 0x0000000d040d7299 */ /* 0x000fe20008010205 */
[----:B------:R-:W-:Y:S01]  /*1c10*/  @P0 IADD3.X R16, R0, R11, R16, P1, !PT ;  /* 0x0000000b00100210 */ /* 0x000fe20000ffe410 */
[----:B------:R-:W-:Y:S01]  /*1c20*/  IMAD.U32 R12, RZ, RZ, UR18 ;  /* 0x00000012ff0c7e24 */ /* 0x000fe2000f8e00ff */
[----:B------:R-:W-:Y:S01]  /*1c30*/  ISETP.GE.AND P1, PT, R3, 0x21, PT ;  /* 0x000000210300780c */ /* 0x000fe20003f26270 */
[----:B------:R-:W-:Y:S01]  /*1c40*/  IMAD.MOV.U32 R18, RZ, RZ, R34 ;  /* 0x000000ffff127224 */ /* 0x000fe200078e0022 */
[----:B------:R-:W-:Y:S01]  /*1c50*/  UIMAD UR12, UR12, 0x60, URZ ;  /* 0x000000600c0c78a4 */ /* 0x000fe2000f8e023f */
[----:B------:R-:W-:Y:S01]  /*1c60*/  IMAD.U32 R13, RZ, RZ, UR19 ;  /* 0x00000013ff0d7e24 */ /* 0x000fe2000f8e00ff */
[----:B------:R-:W-:Y:S01]  /*1c70*/  UISETP.GT.AND UP0, UPT, UR14, UR8, UPT ;  /* 0x000000080e00728c */ /* 0x000fe2000bf04270 */
[----:B------:R-:W-:Y:S01]  /*1c80*/  IMAD.WIDE.U32 R12, R12, 0x60, R18 ;  /* 0x000000600c0c7825 */ /* 0x000fe200078e0012 */
[----:B------:R2:W-:Y:S04]  /*1c90*/  STL.64 [R1+0x10], R18 ;  /* 0x0000101201007387 */ /* 0x0005e80000100a00 */
[----:B------:R-:W-:Y:S01]  /*1ca0*/  IADD3 R13, R13, UR12, RZ ;  /* 0x0000000c0d0d7c10 */ /* 0x000fe2000fffe0ff */
[----:B------:R-:W-:-:S02]  /*1cb0*/  USHF.L.U32 UR12, UR4, 0x6, URZ ;  /* 0x00000006040c7899 */ /* 0x000fc4000800063f */
[----:B------:R-:W-:-:S04]  /*1cc0*/  @P1 LEA R8, P3, R142, R8, 0x5 ;  /* 0x000000088e081211 */ /* 0x000fc800078628ff */
[----:B------:R-:W-:Y:S01]  /*1cd0*/  @P1 LEA.HI.X R0, R142, R0, R143, 0x5, P3 ;  /* 0x000000008e001211 */ /* 0x000fe200018f2c8f */
[----:B------:R-:W-:Y:S01]  /*1ce0*/  @!PT LDS RZ, [RZ] ;  /* 0x00000000fffff984 */ /* 0x000fe20000000800 */
[----:B------:R-:W-:Y:S01]  /*1cf0*/  @!PT LDS RZ, [RZ] ;  /* 0x00000000fffff984 */ /* 0x000fe20000000800 */
[----:B------:R-:W-:Y:S01]  /*1d00*/  @!PT LDS RZ, [RZ] ;  /* 0x00000000fffff984 */ /* 0x000fe20000000800 */
[----:B------:R3:W-:Y:S01]  /*1d10*/  @P2 LDGSTS.E.BYPASS.LTC128B.128 [R247+0xc100], [R6.64], !P4 ;  /* 0x0c10000006f72fae */ /* 0x0007e2000e101d4a */
[----:B------:R-:W-:Y:S01]  /*1d20*/  LOP3.LUT P3, RZ, R185, 0x1, RZ, 0xc0, !PT ;  /* 0x00000001b9ff7812 */ /* 0x000fe2000786c0ff */
[----:B------:R-:W-:Y:S02]  /*1d30*/  IMAD.U32 R20, RZ, RZ, UR12 ;  /* 0x0000000cff147e24 */ /* 0x000fe4000f8e00ff */
[----:B------:R3:W-:Y:S10]  /*1d40*/  @P2 LDGSTS.E.BYPASS.LTC128B.128 [R247+0xf100], [R6.64+0x80], !P6 ;  /* 0x0f10008006f72fae */ /* 0x0007f4000f101d4a */
[----:B------:R3:W-:Y:S01]  /*1d50*/  @P2 LDGSTS.E.BYPASS.LTC128B.128 [R247+0x12100], [R6.64+0x100], !P3 ;  /* 0x1210010006f72fae */ /* 0x0007e2000d901d4a */
[----:B--2---:R-:W-:-:S03]  /*1d60*/  IMAD.U32 R18, RZ, RZ, UR12 ;  /* 0x0000000cff127e24 */ /* 0x004fc6000f8e00ff */
[----:B------:R3:W-:Y:S01]  /*1d70*/  @P2 LDGSTS.E.BYPASS.LTC128B.128 [R247+0x15100], [R6.64+0x180], !P5 ;  /* 0x1510018006f72fae */ /* 0x0007e2000e901d4a */
[----:B------:R-:W-:-:S04]  /*1d80*/  @P1 LEA R10, P2, R8, c[0x0][0x1c8], 0x1 ;  /* 0x00007200080a1a11 */ /* 0x000fc800078408ff */
[----:B------:R-:W-:Y:S01]  /*1d90*/  @P1 LEA.HI.X R11, R8, c[0x0][0x1cc], R0, 0x1, P2 ;  /* 0x00007300080b1a11 */ /* 0x000fe200010f0c00 */
[----:B------:R-:W-:Y:S02]  /*1da0*/  IMAD.SHL.U32 R8, R22, 0x8, RZ ;  /* 0x0000000816087824 */ /* 0x000fe400078e00ff */
[----:B------:R-:W-:Y:S02]  /*1db0*/  IMAD.U32 R22, RZ, RZ, UR12 ;  /* 0x0000000cff167e24 */ /* 0x000fe4000f8e00ff */
[----:B------:R2:W-:Y:S04]  /*1dc0*/  @P1 LDGSTS.E.BYPASS.LTC128B.128 [R247+0xd100], [R10.64], !P4 ;  /* 0x0d1000000af71fae */ /* 0x0005e8000e101d4a */
[----:B------:R2:W-:Y:S04]  /*1dd0*/  @P1 LDGSTS.E.BYPASS.LTC128B.128 [R247+0x10100], [R10.64+0x80], !P6 ;  /* 0x101000800af71fae */ /* 0x0005e8000f101d4a */
[----:B------:R2:W-:Y:S04]  /*1de0*/  @P1 LDGSTS.E.BYPASS.LTC128B.128 [R247+0x13100], [R10.64+0x100], !P3 ;  /* 0x131001000af71fae */ /* 0x0005e8000d901d4a */
[----:B------:R2:W-:Y:S01]  /*1df0*/  @P1 LDGSTS.E.BYPASS.LTC128B.128 [R247+0x16100], [R10.64+0x180], !P5 ;  /* 0x161001800af71fae */ /* 0x0005e2000e901d4a */
[----:B---3--:R-:W-:Y:S01]  /*1e00*/  IMAD.SHL.U32 R6, R25, 0x40, RZ ;  /* 0x0000004019067824 */ /* 0x008fe200078e00ff */
[----:B------:R-:W-:-:S04]  /*1e10*/  SEL R7, RZ, 0x4, P3 ;  /* 0x00000004ff077807 */ /* 0x000fc80001800000 */
[----:B------:R-:W-:Y:S02]  /*1e20*/  LOP3.LUT R0, R6, 0x1c0, RZ, 0xc0, !PT ;  /* 0x000001c006007812 */ /* 0x000fe400078ec0ff */
[----:B------:R-:W-:Y:S02]  /*1e30*/  IADD3 R15, R7, R9, R17 ;  /* 0x00000009070f7210 */ /* 0x000fe40007ffe011 */
[----:B------:R-:W-:Y:S02]  /*1e40*/  LOP3.LUT R6, R0, 0x8, R8, 0xf8, !PT ;  /* 0x0000000800067812 */ /* 0x000fe400078ef808 */
[C---:B------:R-:W-:Y:S02]  /*1e50*/  @P0 LEA R8, P2, R14.reuse, c[0x0][0x1c8], 0x1 ;  /* 0x000072000e080a11 */ /* 0x040fe400078408ff */
[----:B------:R-:W-:Y:S02]  /*1e60*/  SHF.R.U32.HI R0, RZ, 0x3, R0 ;  /* 0x00000003ff007819 */ /* 0x000fe40000011600 */
[----:B------:R-:W-:-:S02]  /*1e70*/  @P0 LEA.HI.X R9, R14, c[0x0][0x1cc], R16, 0x1, P2 ;  /* 0x000073000e090a11 */ /* 0x000fc400010f0c10 */
[----:B------:R-:W-:Y:S02]  /*1e80*/  SEL R7, RZ, 0x8, P5 ;  /* 0x00000008ff077807 */ /* 0x000fe40002800000 */
[----:B------:R-:W-:Y:S01]  /*1e90*/  LOP3.LUT R0, R6, R0, RZ, 0x3c, !PT ;  /* 0x0000000006007212 */ /* 0x000fe200078e3cff */
[----:B------:R3:W-:Y:S01]  /*1ea0*/  @P0 LDGSTS.E.BYPASS.LTC128B.128 [R247+0xe100], [R8.64], !P4 ;  /* 0x0e10000008f70fae */ /* 0x0007e2000e101d4a */
[C---:B------:R-:W-:Y:S01]  /*1eb0*/  LEA R6, P2, R12.reuse, c[0x0][0x1f8], 0x1 ;  /* 0x00007e000c067a11 */ /* 0x040fe200078408ff */
[----:B-1----:R-:W-:Y:S02]  /*1ec0*/  IMAD.IADD R24, R15, 0x1, R7 ;  /* 0x000000010f187824 */ /* 0x002fe400078e0207 */
[----:B------:R3:W-:Y:S01]  /*1ed0*/  @P0 LDGSTS.E.BYPASS.LTC128B.128 [R247+0x11100], [R8.64+0x80], !P6 ;  /* 0x1110008008f70fae */ /* 0x0007e2000f101d4a */
[----:B------:R-:W-:Y:S01]  /*1ee0*/  LEA.HI.X R7, R12, c[0x0][0x1fc], R13, 0x1, P2 ;  /* 0x00007f000c077a11 */ /* 0x000fe200010f0c0d */
[----:B------:R-:W-:Y:S01]  /*1ef0*/  IMAD R0, R28, 0x200, R0 ;  /* 0x000002001c007824 */ /* 0x000fe200078e0200 */
[----:B------:R-:W-:Y:S01]  /*1f00*/  LOP3.LUT P2, RZ, R25, 0x2, RZ, 0xc0, !PT ;  /* 0x0000000219ff7812 */ /* 0x000fe2000784c0ff */
[----:B------:R3:W-:Y:S01]  /*1f10*/  @P0 LDGSTS.E.BYPASS.LTC128B.128 [R247+0x14100], [R8.64+0x100], !P3 ;  /* 0x1410010008f70fae */ /* 0x0007e2000d901d4a */
[----:B------:R-:W-:Y:S01]  /*1f20*/  LOP3.LUT P3, RZ, R24, 0x2, RZ, 0xc0, !PT ;  /* 0x0000000218ff7812 */ /* 0x000fe2000786c0ff */
[----:B------:R-:W-:-:S02]  /*1f30*/  IMAD.SHL.U32 R212, R0, 0x2, RZ ;  /* 0x0000000200d47824 */ /* 0x000fc400078e00ff */
[----:B------:R3:W-:Y:S01]  /*1f40*/  @P0 LDGSTS.E.BYPASS.LTC128B.128 [R247+0x17100], [R8.64+0x180], !P5 ;  /* 0x1710018008f70fae */ /* 0x0007e2000e901d4a */
[--C-:B------:R-:W-:Y:S02]  /*1f50*/  IADD3 R22, P1, P0, R22, 0x80, R6.reuse ;  /* 0x0000008016167810 */ /* 0x100fe4000783e006 */
[----:B------:R-:W-:Y:S01]  /*1f60*/  IADD3 R223, R212, 0xc120, RZ ;  /* 0x0000c120d4df7810 */ /* 0x000fe20007ffe0ff */
[----:B------:R-:W0:Y:S01]  /*1f70*/  LDGDEPBAR ;  /* 0x00000000000079af */ /* 0x000e220000000000 */
[----:B------:R-:W-:Y:S02]  /*1f80*/  IADD3.X R23, RZ, UR13, R7, P1, P0 ;  /* 0x0000000dff177c10 */ /* 0x000fe40008fe0407 */
[----:B------:R-:W-:-:S04]  /*1f90*/  IADD3 R20, P1, P0, R20, 0x100, R6 ;  /* 0x0000010014147810 */ /* 0x000fc8000783e006 */
[----:B------:R-:W-:Y:S02]  /*1fa0*/  IADD3.X R21, RZ, UR13, R7, P1, P0 ;  /* 0x0000000dff157c10 */ /* 0x000fe40008fe0407 */
[----:B------:R-:W-:-:S04]  /*1fb0*/  IADD3 R18, P1, P0, R18, 0x180, R6 ;  /* 0x0000018012127810 */ /* 0x000fc8000783e006 */
[----:B------:R-:W-:Y:S02]  /*1fc0*/  IADD3.X R19, RZ, UR13, R7, P1, P0 ;  /* 0x0000000dff137c10 */ /* 0x000fe40008fe0407 */
[C---:B------:R-:W-:Y:S02]  /*1fd0*/  ISETP.LT.OR P1, PT, R3.reuse, 0x1, P4 ;  /* 0x000000010300780c */ /* 0x040fe40002721670 */
[----:B------:R-:W-:Y:S01]  /*1fe0*/  ISETP.LT.OR P0, PT, R3, 0x1, !P3 ;  /* 0x000000010300780c */ /* 0x000fe20005f01670 */
[----:B---3--:R-:W-:Y:S01]  /*1ff0*/  IMAD.SHL.U32 R8, R141, 0x20, RZ ;  /* 0x000000208d087824 */ /* 0x008fe200078e00ff */
[----:B------:R-:W-:-:S04]  /*2000*/  DEPBAR.LE SB0, 0x1 ;  /* 0x000080400000791a */ /* 0x000fc80000000000 */
[----:B------:R-:W-:-:S04]  /*2010*/  DEPBAR.LE SB0, 0x0 ;  /* 0x000080000000791a */ /* 0x000fc80000000000 */
[----:B------:R-:W-:Y:S01]  /*2020*/  BAR.SYNC.DEFER_BLOCKING 0x0 ;  /* 0x0000000000007b1d */ /* 0x000fe20000010000 */
[----:B------:R-:W-:Y:S02]  /*2030*/  LOP3.LUT R0, R8, 0x7ffffc00, RZ, 0xc0, !PT ;  /* 0x7ffffc0008007812 */ /* 0x000fe400078ec0ff */
[----:B------:R-:W-:-:S03]  /*2040*/  IADD3 R9, R212, 0xc100, RZ ;  /* 0x0000c100d4097810 */ /* 0x000fc60007ffe0ff */
[----:B------:R-:W-:Y:S01]  /*2050*/  IMAD.IADD R0, R5, 0x1, R0 ;  /* 0x0000000105007824 */ /* 0x000fe200078e0200 */
[----:B------:R-:W-:Y:S02]  /*2060*/  @P2 IADD3 R223, R9, -0x20, RZ ;  /* 0xffffffe009df2810 */ /* 0x000fe40007ffe0ff */
[----:B------:R-:W-:Y:S01]  /*2070*/  IADD3 R16, P2, R6, UR12, RZ ;  /* 0x0000000c06107c10 */ /* 0x000fe2000ff5e0ff */
[----:B------:R-:W-:Y:S01]  /*2080*/  IMAD.SHL.U32 R219, R0, 0x2, RZ ;  /* 0x0000000200db7824 */ /* 0x000fe200078e00ff */
[----:B------:R-:W-:Y:S01]  /*2090*/  IADD3 R246, R223, 0x800, RZ ;  /* 0x00000800dff67810 */ /* 0x000fe20007ffe0ff */
[----:B------:R-:W-:Y:S01]  /*20a0*/  IMAD.MOV.U32 R0, RZ, RZ, 0x40 ;  /* 0x00000040ff007424 */ /* 0x000fe200078e00ff */
[----:B------:R-:W-:Y:S01]  /*20b0*/  IADD3.X R17, R7, UR13, RZ, P2, !PT ;  /* 0x0000000d07117c10 */ /* 0x000fe200097fe4ff */
[--C-:B------:R-:W-:Y:S01]  /*20c0*/  IMAD R220, R4, 0x2, R219.reuse ;  /* 0x0000000204dc7824 */ /* 0x100fe200078e02db */
[----:B------:R-:W-:Y:S01]  /*20d0*/  LOP3.LUT P2, RZ, R24, 0x8, RZ, 0xc0, !PT ;  /* 0x0000000818ff7812 */ /* 0x000fe2000784c0ff */
[C---:B------:R-:W-:Y:S01]  /*20e0*/  IMAD R222, R2.reuse, 0x2, R219 ;  /* 0x0000000202de7824 */ /* 0x040fe200078e02db */
[C---:B------:R-:W-:Y:S01]  /*20f0*/  IADD3 R245, R223.reuse, 0x1000, RZ ;  /* 0x00001000dff57810 */ /* 0x040fe20007ffe0ff */
[----:B------:R-:W-:Y:S01]  /*2100*/  IMAD R221, R2, 0x2, R220 ;  /* 0x0000000202dd7824 */ /* 0x000fe200078e02dc */
[----:B------:R-:W-:-:S02]  /*2110*/  IADD3 R244, R223, 0x1800, RZ ;  /* 0x00001800dff47810 */ /* 0x000fc40007ffe0ff */
[C---:B------:R-:W-:Y:S02]  /*2120*/  IADD3 R243, R223.reuse, 0x2000, RZ ;  /* 0x00002000dff37810 */ /* 0x040fe40007ffe0ff */
[C---:B------:R-:W-:Y:S01]  /*2130*/  IADD3 R242, R223.reuse, 0x2800, RZ ;  /* 0x00002800dff27810 */ /* 0x040fe20007ffe0ff */
[----:B------:R-:W-:Y:S01]  /*2140*/  LDSM.16.M88.4 R12, [R219+0x18100] ;  /* 0x01810000db0c783b */ /* 0x000fe20000000200 */
[C---:B------:R-:W-:Y:S02]  /*2150*/  IADD3 R241, R223.reuse, 0x3000, RZ ;  /* 0x00003000dff17810 */ /* 0x040fe40007ffe0ff */
[C---:B------:R-:W-:Y:S01]  /*2160*/  IADD3 R240, R223.reuse, 0x3800, RZ ;  /* 0x00003800dff07810 */ /* 0x040fe20007ffe0ff */
[----:B--2---:R-:W-:Y:S01]  /*2170*/  LDSM.16.M88.4 R8, [R220+0x18100] ;  /* 0x01810000dc08783b */ /* 0x004fe20000000200 */
[C---:B------:R-:W-:Y:S02]  /*2180*/  IADD3 R239, R223.reuse, 0x4000, RZ ;  /* 0x00004000dfef7810 */ /* 0x040fe40007ffe0ff */
[C---:B------:R-:W-:Y:S01]  /*2190*/  IADD3 R238, R223.reuse, 0x4800, RZ ;  /* 0x00004800dfee7810 */ /* 0x040fe20007ffe0ff */
[----:B------:R-:W1:Y:S01]  /*21a0*/  LDSM.16.M88.4 R32, [R212+0xc100] ;  /* 0x00c10000d420783b */ /* 0x000e620000000200 */
[----:B------:R-:W-:-:S02]  /*21b0*/  IADD3 R237, R223, 0x5000, RZ ;  /* 0x00005000dfed7810 */ /* 0x000fc40007ffe0ff */
[C---:B------:R-:W-:Y:S01]  /*21c0*/  IADD3 R236, R223.reuse, 0x5800, RZ ;  /* 0x00005800dfec7810 */ /* 0x040fe20007ffe0ff */
[----:B------:R-:W2:Y:S01]  /*21d0*/  LDSM.16.M88.4 R28, [R212+0xc900] ;  /* 0x00c90000d41c783b */ /* 0x000ea20000000200 */
[C---:B------:R-:W-:Y:S02]  /*21e0*/  IADD3 R235, R223.reuse, 0x6000, RZ ;  /* 0x00006000dfeb7810 */ /* 0x040fe40007ffe0ff */
[C---:B------:R-:W-:Y:S01]  /*21f0*/  IADD3 R234, R223.reuse, 0x6800, RZ ;  /* 0x00006800dfea7810 */ /* 0x040fe20007ffe0ff */
[----:B------:R-:W3:Y:S01]  /*2200*/  LDSM.16.M88.4 R44, [R212+0xd100] ;  /* 0x00d10000d42c783b */ /* 0x000ee20000000200 */
[C---:B------:R-:W-:Y:S02]  /*2210*/  IADD3 R233, R223.reuse, 0x7000, RZ ;  /* 0x00007000dfe97810 */ /* 0x040fe40007ffe0ff */
[C---:B------:R-:W-:Y:S01]  /*2220*/  IADD3 R232, R223.reuse, 0x7800, RZ ;  /* 0x00007800dfe87810 */ /* 0x040fe20007ffe0ff */
[----:B------:R-:W-:Y:S01]  /*2230*/  LDSM.16.M88.4 R52, [R212+0xd900] ;  /* 0x00d90000d434783b */ /* 0x000fe20000000200 */
[----:B------:R-:W-:-:S02]  /*2240*/  IADD3 R231, R223, 0x8000, RZ ;  /* 0x00008000dfe77810 */ /* 0x000fc40007ffe0ff */
[C---:B------:R-:W-:Y:S01]  /*2250*/  IADD3 R230, R223.reuse, 0x8800, RZ ;  /* 0x00008800dfe67810 */ /* 0x040fe20007ffe0ff */
[----:B------:R-:W4:Y:S01]  /*2260*/  LDSM.16.M88.4 R56, [R212+0xe100] ;  /* 0x00e10000d438783b */ /* 0x000f220000000200 */
[C---:B------:R-:W-:Y:S02]  /*2270*/  IADD3 R229, R223.reuse, 0x9000, RZ ;  /* 0x00009000dfe57810 */ /* 0x040fe40007ffe0ff */
[C---:B------:R-:W-:Y:S01]  /*2280*/  IADD3 R228, R223.reuse, 0x9800, RZ ;  /* 0x00009800dfe47810 */ /* 0x040fe20007ffe0ff */
[----:B------:R-:W5:Y:S01]  /*2290*/  LDSM.16.M88.4 R60, [R212+0xe900] ;  /* 0x00e90000d43c783b */ /* 0x000f620000000200 */
[C---:B------:R-:W-:Y:S02]  /*22a0*/  IADD3 R227, R223.reuse, 0xa000, RZ ;  /* 0x0000a000dfe37810 */ /* 0x040fe40007ffe0ff */
[C---:B------:R-:W-:Y:S01]  /*22b0*/  IADD3 R226, R223.reuse, 0xa800, RZ ;  /* 0x0000a800dfe27810 */ /* 0x040fe20007ffe0ff */
[----:B------:R-:W-:Y:S01]  /*22c0*/  LDSM.16.M88.4 R64, [R223] ;  /* 0x00000000df40783b */ /* 0x000fe20000000200 */
[----:B------:R-:W-:-:S02]  /*22d0*/  IADD3 R225, R223, 0xb000, RZ ;  /* 0x0000b000dfe17810 */ /* 0x000fc40007ffe0ff */
[----:B------:R-:W-:Y:S01]  /*22e0*/  IADD3 R224, R223, 0xb800, RZ ;  /* 0x0000b800dfe07810 */ /* 0x000fe20007ffe0ff */
[----:B------:R-:W3:Y:S04]  /*22f0*/  LDSM.16.M88.4 R72, [R223+0x800] ;  /* 0x00080000df48783b */ /* 0x000ee80000000200 */
[----:B------:R-:W3:Y:S04]  /*2300*/  LDSM.16.M88.4 R92, [R223+0x1000] ;  /* 0x00100000df5c783b */ /* 0x000ee80000000200 */
[----:B------:R-:W-:Y:S04]  /*2310*/  LDSM.16.M88.4 R96, [R223+0x1800] ;  /* 0x00180000df60783b */ /* 0x000fe80000000200 */
[----:B------:R-:W-:Y:S01]  /*2320*/  LDSM.16.M88.4 R108, [R223+0x2000] ;  /* 0x00200000df6c783b */ /* 0x000fe20000000200 */
[C---:B-1----:R-:W-:Y:S03]  /*2330*/  HMMA.16816.F32 R40, R12.reuse, R34, RZ ;  /* 0x000000220c28723c */ /* 0x042fe600000018ff */
[----:B------:R-:W1:Y:S04]  /*2340*/  LDSM.16.M88.4 R104, [R223+0x2800] ;  /* 0x00280000df68783b */ /* 0x000e680000000200 */
[----:B------:R-:W-:Y:S01]  /*2350*/  @!PT LDS RZ, [RZ] ;  /* 0x00000000fffff984 */ /* 0x000fe20000000800 */
[----:B------:R-:W-:Y:S01]  /*2360*/  @!PT LDS RZ, [RZ] ;  /* 0x00000000fffff984 */ /* 0x000fe20000000800 */
[----:B------:R-:W-:Y:S01]  /*2370*/  @!PT LDS RZ, [RZ] ;  /* 0x00000000fffff984 */ /* 0x000fe20000000800 */
[----:B------:R1:W-:Y:S01]  /*2380*/  LDGSTS.E.BYPASS.LTC128B.128 [R247+0x100], [R6.64], !P1 ;  /* 0x0010000006f77fae */ /* 0x0003e2000c901d4a */
[----:B------:R-:W-:Y:S01]  /*2390*/  LOP3.LUT P1, RZ, R24, 0x4, RZ, 0xc0, !PT ;  /* 0x0000000418ff7812 */ /* 0x000fe2000782c0ff */
[----:B--2---:R-:W-:Y:S02]  /*23a0*/  HMMA.16816.F32 R36, R12, R28, RZ ;  /* 0x0000001c0c24723c */ /* 0x004fe400000018ff */
[----:B------:R1:W-:Y:S01]  /*23b0*/  LDGSTS.E.BYPASS.LTC128B.128 [R247+0x3100], [R6.64+0x80], !P0 ;  /* 0x0310008006f77fae */ /* 0x0003e2000c101d4a */
[----:B------:R-:W-:-:S05]  /*23c0*/  ISETP.LT.OR P0, PT, R3, 0x1, !P1 ;  /* 0x000000010300780c */ /* 0x000fca0004f01670 */
[C---:B------:R-:W-:Y:S08]  /*23d0*/  HMMA.16816.F32 R48, R12.reuse, R32, RZ ;  /* 0x000000200c30723c */ /* 0x040ff000000018ff */
[----:B------:R1:W-:Y:S01]  /*23e0*/  LDGSTS.E.BYPASS.LTC128B.128 [R247+0x6100], [R6.64+0x100], !P0 ;  /* 0x0610010006f77fae */ /* 0x0003e2000c101d4a */
[C---:B------:R-:W-:Y:S01]  /*23f0*/  ISETP.LT.OR P0, PT, R3.reuse, 0x1, !P2 ;  /* 0x000000010300780c */ /* 0x040fe20005701670 */
[C---:B------:R-:W-:Y:S08]  /*2400*/  HMMA.16816.F32 R32, R12.reuse, R30, RZ ;  /* 0x0000001e0c20723c */ /* 0x040ff000000018ff */
[----:B---3--:R-:W-:Y:S04]  /*2410*/  HMMA.16816.F32 R28, R12, R44, RZ ;  /* 0x0000002c0c1c723c */ /* 0x008fe800000018ff */
[----:B------:R1:W-:Y:S01]  /*2420*/  LDGSTS.E.BYPASS.LTC128B.128 [R247+0x9100], [R6.64+0x180], !P0 ;  /* 0x0910018006f77fae */ /* 0x0003e2000c101d4a */
[----:B------:R-:W-:-:S03]  /*2430*/  ISETP.LT.OR P0, PT, R3, 0x21, P4 ;  /* 0x000000210300780c */ /* 0x000fc60002701670 */
[C---:B----4-:R-:W-:Y:S08]  /*2440*/  HMMA.16816.F32 R84, R12.reuse, R56, RZ ;  /* 0x000000380c54723c */ /* 0x050ff000000018ff */
[----:B------:R-:W-:Y:S02]  /*2450*/  HMMA.16816.F32 R80, R12, R54, RZ ;  /* 0x000000360c50723c */ /* 0x000fe400000018ff */
[----:B------:R2:W-:Y:S01]  /*2460*/  LDGSTS.E.BYPASS.LTC128B.128 [R247+0x1100], [R16.64], !P0 ;  /* 0x0110000010f77fae */ /* 0x0005e2000c101d4a */
[----:B------:R-:W-:-:S02]  /*2470*/  ISETP.LT.OR P0, PT, R3, 0x21, !P3 ;  /* 0x000000210300780c */ /* 0x000fc40005f01670 */
[----:B------:R-:W-:-:S03]  /*2480*/  ISETP.LT.OR P3, PT, R3, 0x41, !P3 ;  /* 0x000000410300780c */ /* 0x000fc60005f61670 */
[C---:B------:R-:W-:Y:S08]  /*2490*/  HMMA.16816.F32 R88, R12.reuse, R58, RZ ;  /* 0x0000003a0c58723c */ /* 0x040ff000000018ff */
[----:B------:R3:W-:Y:S01]  /*24a0*/  LDGSTS.E.BYPASS.LTC128B.128 [R247+0x4100], [R22.64], !P0 ;  /* 0x0410000016f77fae */ /* 0x0007e2000c101d4a */
[----:B------:R-:W-:Y:S01]  /*24b0*/  LOP3.LUT P0, RZ, R25, 0x4, RZ, 0xc0, !PT ;  /* 0x0000000419ff7812 */ /* 0x000fe2000780c0ff */
[----:B-----5:R-:W-:Y:S03]  /*24c0*/  HMMA.16816.F32 R76, R12, R60, RZ ;  /* 0x0000003c0c4c723c */ /* 0x020fe600000018ff */
[----:B------:R-:W-:-:S02]  /*24d0*/  SEL R0, R0, 0xffffffc0, !P0 ;  /* 0xffffffc000007807 */ /* 0x000fc40004000000 */
[C---:B------:R-:W-:Y:S02]  /*24e0*/  ISETP.LT.OR P0, PT, R3.reuse, 0x21, !P1 ;  /* 0x000000210300780c */ /* 0x040fe40004f01670 */
[----:B------:R-:W-:Y:S01]  /*24f0*/  ISETP.LT.OR P1, PT, R3, 0x41, !P1 ;  /* 0x000000410300780c */ /* 0x000fe20004f21670 */
[----:B------:R-:W-:Y:S01]  /*2500*/  IMAD.IADD R218, R212, 0x1, R0 ;  /* 0x00000001d4da7824 */ /* 0x000fe200078e0200 */
[----:B------:R-:W-:Y:S01]  /*2510*/  HMMA.16816.F32 R24, R12, R46, RZ ;  /* 0x0000002e0c18723c */ /* 0x000fe200000018ff */
[----:B------:R-:W-:-:S07]  /*2520*/  IMAD.IADD R217, R0, 0x1, R223 ;  /* 0x0000000100d97824 */ /* 0x000fce00078e02df */
[----:B------:R-:W-:Y:S01]  /*2530*/  HMMA.16816.F32 R68, R12, R62, RZ ;  /* 0x0000003e0c44723c */ /* 0x000fe200000018ff */
[----:B------:R3:W-:Y:S01]  /*2540*/  LDGSTS.E.BYPASS.LTC128B.128 [R247+0x7100], [R20.64], !P0 ;  /* 0x0710000014f77fae */ /* 0x0007e2000c101d4a */
[----:B-1----:R-:W-:-:S04]  /*2550*/  IADD3 R6, P0, R16, UR12, RZ ;  /* 0x0000000c10067c10 */ /* 0x002fc8000ff1e0ff */
[----:B------:R-:W-:Y:S02]  /*2560*/  IADD3.X R7, R17, UR13, RZ, P0, !PT ;  /* 0x0000000d11077c10 */ /* 0x000fe400087fe4ff */
[C---:B------:R-:W-:Y:S01]  /*2570*/  ISETP.LT.OR P0, PT, R3.reuse, 0x21, !P2 ;  /* 0x000000210300780c */ /* 0x040fe20005701670 */
[C---:B------:R-:W-:Y:S08]  /*2580*/  HMMA.16816.F32 R60, R8.reuse, R72, R36 ;  /* 0x00000048083c723c */ /* 0x040ff00000001824 */
[----:B------:R-:W-:Y:S04]  /*2590*/  HMMA.16816.F32 R56, R8, R64, R48 ;  /* 0x000000400838723c */ /* 0x000fe80000001830 */
[----:B------:R2:W-:Y:S01]  /*25a0*/  LDGSTS.E.BYPASS.LTC128B.128 [R247+0xa100], [R18.64], !P0 ;  /* 0x0a10000012f77fae */ /* 0x0005e2000c101d4a */
[----:B------:R-:W-:-:S03]  /*25b0*/  ISETP.LT.OR P0, PT, R3, 0x41, P4 ;  /* 0x000000410300780c */ /* 0x000fc60002701670 */
[C---:B------:R-:W-:Y:S08]  /*25c0*/  HMMA.16816.F32 R44, R8.reuse, R92, R28 ;  /* 0x0000005c082c723c */ /* 0x040ff0000000181c */
[----:B------:R-:W-:Y:S02]  /*25d0*/  HMMA.16816.F32 R76, R8, R104, R76 ;  /* 0x00000068084c723c */ /* 0x000fe4000000184c */
[----:B------:R1:W-:Y:S01]  /*25e0*/  LDGSTS.E.BYPASS.LTC128B.128 [R247+0x2100], [R6.64], !P0 ;  /* 0x0210000006f77fae */ /* 0x0003e2000c101d4a */
[----:B------:R-:W-:-:S03]  /*25f0*/  ISETP.LT.OR P0, PT, R3, 0x41, !P2 ;  /* 0x000000410300780c */ /* 0x000fc60005701670 */
[----:B------:R1:W-:Y:S04]  /*2600*/  LDGSTS.E.BYPASS.LTC128B.128 [R247+0x5100], [R6.64+0x80], !P3 ;  /* 0x0510008006f77fae */ /* 0x0003e8000d901d4a */
[----:B------:R1:W-:Y:S01]  /*2610*/  LDGSTS.E.BYPASS.LTC128B.128 [R247+0x8100], [R6.64+0x100], !P1 ;  /* 0x0810010006f77fae */ /* 0x0003e2000c901d4a */
[----:B--2---:R-:W-:Y:S05]  /*2620*/  HMMA.16816.F32 R16, R12, R52, RZ ;  /* 0x000000340c10723c */ /* 0x004fea00000018ff */
[----:B------:R1:W-:Y:S01]  /*2630*/  LDGSTS.E.BYPASS.LTC128B.128 [R247+0xb100], [R6.64+0x180], !P0 ;  /* 0x0b10018006f77fae */ /* 0x0003e2000c101d4a */
[----:B------:R-:W-:-:S03]  /*2640*/  PLOP3.LUT P0, PT, PT, PT, UP0, 0x80, 0x0 ;  /* 0x000000000000781c */ /* 0x000fc60003f0f008 */
[----:B---3--:R-:W-:Y:S01]  /*2650*/  LDSM.16.M88.4 R20, [R222+0x18100] ;  /* 0x01810000de14783b */ /* 0x008fe20000000200 */
[C---:B------:R-:W-:Y:S03]  /*2660*/  HMMA.16816.F32 R12, R8.reuse, R66, R40 ;  /* 0x00000042080c723c */ /* 0x040fe60000001828 */
[----:B------:R-:W2:Y:S04]  /*2670*/  LDSM.16.M88.4 R100, [R218+0xc100] ;  /* 0x00c10000da64783b */ /* 0x000ea80000000200 */
[----:B------:R-:W3:Y:S01]  /*2680*/  LDSM.16.M88.4 R36, [R218+0xd100] ;  /* 0x00d10000da24783b */ /* 0x000ee20000000200 */
[C---:B------:R-:W-:Y:S03]  /*2690*/  HMMA.16816.F32 R52, R8.reuse, R74, R32 ;  /* 0x0000004a0834723c */ /* 0x040fe60000001820 */
[----:B------:R-:W4:Y:S04]  /*26a0*/  LDSM.16.M88.4 R48, [R218+0xc900] ;  /* 0x00c90000da30783b */ /* 0x000f280000000200 */
[----:B------:R-:W5:Y:S01]  /*26b0*/  LDSM.16.M88.4 R32, [R218+0xd900] ;  /* 0x00d90000da20783b */ /* 0x000f620000000200 */
[C---:B------:R-:W-:Y:S03]  /*26c0*/  HMMA.16816.F32 R40, R8.reuse, R94, R24 ;  /* 0x0000005e0828723c */ /* 0x040fe60000001818 */
[----:B------:R-:W1:Y:S04]  /*26d0*/  LDSM.16.M88.4 R112, [R218+0xe100] ;  /* 0x00e10000da70783b */ /* 0x000e680000000200 */
[----:B------:R-:W-:Y:S01]  /*26e0*/  LDSM.16.M88.4 R120, [R217+0x1000] ;  /* 0x00100000d978783b */ /* 0x000fe20000000200 */
[C---:B------:R-:W-:Y:S03]  /*26f0*/  HMMA.16816.F32 R28, R8.reuse, R96, R16 ;  /* 0x00000060081c723c */ /* 0x040fe60000001810 */
[----:B------:R-:W-:Y:S04]  /*2700*/  LDSM.16.M88.4 R128, [R217+0x1800] ;  /* 0x00180000d980783b */ /* 0x000fe80000000200 */
[----:B------:R-:W-:Y:S01]  /*2710*/  LDSM.16.M88.4 R132, [R217+0x2000] ;  /* 0x00200000d984783b */ /* 0x000fe20000000200 */
[C---:B------:R-:W-:Y:S03]  /*2720*/  HMMA.16816.F32 R16, R8.reuse, R108, R84 ;  /* 0x0000006c0810723c */ /* 0x040fe60000001854 */
[----:B------:R-:W-:Y:S04]  /*2730*/  LDSM.16.M88.4 R84, [R217] ;  /* 0x00000000d954783b */ /* 0x000fe80000000200 */
[----:B------:R-:W-:Y:S01]  /*2740*/  LDSM.16.M88.4 R124, [R212+0xf900] ;  /* 0x00f90000d47c783b */ /* 0x000fe20000000200 */
[C---:B------:R-:W-:Y:S03]  /*2750*/  HMMA.16816.F32 R108, R8.reuse, R110, R88 ;  /* 0x0000006e086c723c */ /* 0x040fe60000001858 */
[----:B------:R-:W-:Y:S04]  /*2760*/  LDSM.16.M88.4 R116, [R212+0xf100] ;  /* 0x00f10000d474783b */ /* 0x000fe80000000200 */
[----:B------:R-:W-:Y:S01]  /*2770*/  LDSM.16.M88.4 R136, [R212+0x10100] ;  /* 0x01010000d488783b */ /* 0x000fe20000000200 */
[----:B------:R-:W-:Y:S03]  /*2780*/  HMMA.16816.F32 R24, R8, R98, R80 ;  /* 0x000000620818723c */ /* 0x000fe60000001850 */
[----:B------:R-:W0:Y:S05]  /*2790*/  LDGDEPBAR ;  /* 0x00000000000079af */ /* 0x000e2a0000000000 */
[----:B--2---:R-:W-:Y:S01]  /*27a0*/  HMMA.16816.F32 R88, R20, R102, R12 ;  /* 0x000000661458723c */ /* 0x004fe2000000180c */
[----:B------:R-:W2:Y:S07]  /*27b0*/  LDSM.16.M88.4 R12, [R218+0xe900] ;  /* 0x00e90000da0c783b */ /* 0x000eae0000000200 */
[----:B------:R-:W-:Y:S01]  /*27c0*/  HMMA.16816.F32 R96, R8, R106, R68 ;  /* 0x0000006a0860723c */ /* 0x000fe20000001844 */
[----:B------:R-:W1:Y:S04]  /*27d0*/  LDSM.16.M88.4 R8, [R221+0x18100] ;  /* 0x01810000dd08783b */ /* 0x000e680000000200 */
[----:B------:R-:W1:Y:S03]  /*27e0*/  LDSM.16.M88.4 R104, [R217+0x800] ;  /* 0x00080000d968783b */ /* 0x000e660000000200 */
[C---:B---3--:R-:W-:Y:S08]  /*27f0*/  HMMA.16816.F32 R64, R20.reuse, R38, R40 ;  /* 0x000000261440723c */ /* 0x048ff00000001828 */
[C---:B----4-:R-:W-:Y:S08]  /*2800*/  HMMA.16816.F32 R80, R20.reuse, R48, R60 ;  /* 0x000000301450723c */ /* 0x050ff0000000183c */
[C---:B------:R-:W-:Y:S08]  /*2810*/  HMMA.16816.F32 R72, R20.reuse, R50, R52 ;  /* 0x000000321448723c */ /* 0x040ff00000001834 */
[C---:B-----5:R-:W-:Y:S08]  /*2820*/  HMMA.16816.F32 R60, R20.reuse, R32, R28 ;  /* 0x00000020143c723c */ /* 0x060ff0000000181c */
[C---:B------:R-:W-:Y:S01]  /*2830*/  HMMA.16816.F32 R92, R20.reuse, R100, R56 ;  /* 0x00000064145c723c */ /* 0x040fe20000001838 */
[----:B------:R-:W3:Y:S07]  /*2840*/  LDSM.16.M88.4 R100, [R217+0x2800] ;  /* 0x00280000d964783b */ /* 0x000eee0000000200 */
[C---:B------:R-:W-:Y:S08]  /*2850*/  HMMA.16816.F32 R68, R20.reuse, R36, R44 ;  /* 0x000000241444723c */ /* 0x040ff0000000182c */
[C---:B------:R-:W-:Y:S08]  /*2860*/  HMMA.16816.F32 R56, R20.reuse, R34, R24 ;  /* 0x000000221438723c */ /* 0x040ff00000001818 */
[C---:B-1----:R-:W-:Y:S01]  /*2870*/  HMMA.16816.F32 R52, R20.reuse, R112, R16 ;  /* 0x000000701434723c */ /* 0x042fe20000001810 */
[----:B------:R-:W1:Y:S07]  /*2880*/  LDSM.16.M88.4 R16, [R219+0x1c100] ;  /* 0x01c10000db10783b */ /* 0x000e6e0000000200 */
[C---:B------:R-:W-:Y:S01]  /*2890*/  HMMA.16816.F32 R48, R20.reuse, R114, R108 ;  /* 0x000000721430723c */ /* 0x040fe2000000186c */
[----:B------:R-:W4:Y:S04]  /*28a0*/  LDSM.16.M88.4 R108, [R212+0x10900] ;  /* 0x01090000d46c783b */ /* 0x000f280000000200 */
[----:B------:R-:W-:Y:S03]  /*28b0*/  LDSM.16.M88.4 R112, [R218+0x11100] ;  /* 0x01110000da70783b */ /* 0x000fe60000000200 */
[C---:B--2---:R-:W-:Y:S08]  /*28c0*/  HMMA.16816.F32 R76, R20.reuse, R12, R76 ;  /* 0x0000000c144c723c */ /* 0x044ff0000000184c */
[----:B------:R-:W-:Y:S01]  /*28d0*/  HMMA.16816.F32 R44, R20, R14, R96 ;  /* 0x0000000e142c723c */ /* 0x000fe20000001860 */
[----:B------:R-:W-:Y:S07]  /*28e0*/  LDSM.16.M88.4 R96, [R218+0xf900] ;  /* 0x00f90000da60783b */ /* 0x000fee0000000200 */
[C---:B------:R-:W-:Y:S01]  /*28f0*/  HMMA.16816.F32 R20, R8.reuse, R122, R64 ;  /* 0x0000007a0814723c */ /* 0x040fe20000001840 */
[----:B------:R-:W2:Y:S07]  /*2900*/  LDSM.16.M88.4 R64, [R212+0x11100] ;  /* 0x01110000d440783b */ /* 0x000eae0000000200 */
[C---:B------:R-:W-:Y:S08]  /*2910*/  HMMA.16816.F32 R28, R8.reuse, R106, R72 ;  /* 0x0000006a081c723c */ /* 0x040ff00000001848 */
[C---:B------:R-:W-:Y:S08]  /*2920*/  HMMA.16816.F32 R12, R8.reuse, R128, R60 ;  /* 0x00000080080c723c */ /* 0x040ff0000000183c */
[C---:B------:R-:W-:Y:S01]  /*2930*/  HMMA.16816.F32 R40, R8.reuse, R84, R92 ;  /* 0x000000540828723c */ /* 0x040fe2000000185c */
[----:B------:R-:W5:Y:S07]  /*2940*/  LDSM.16.M88.4 R92, [R212+0x11900] ;  /* 0x01190000d45c783b */ /* 0x000f6e0000000200 */
[C---:B------:R-:W-:Y:S01]  /*2950*/  HMMA.16816.F32 R24, R8.reuse, R120, R68 ;  /* 0x000000780818723c */ /* 0x040fe20000001844 */
[----:B------:R-:W-:Y:S07]  /*2960*/  LDSM.16.M88.4 R120, [R223+0x6000] ;  /* 0x00600000df78783b */ /* 0x000fee0000000200 */
[C---:B------:R-:W-:Y:S01]  /*2970*/  HMMA.16816.F32 R56, R8.reuse, R130, R56 ;  /* 0x000000820838723c */ /* 0x040fe20000001838 */
[----:B------:R-:W-:Y:S07]  /*2980*/  LDSM.16.M88.4 R128, [R223+0x6800] ;  /* 0x00680000df80783b */ /* 0x000fee0000000200 */
[C---:B------:R-:W-:Y:S08]  /*2990*/  HMMA.16816.F32 R60, R8.reuse, R132, R52 ;  /* 0x00000084083c723c */ /* 0x040ff00000001834 */
[C---:B------:R-:W-:Y:S01]  /*29a0*/  HMMA.16816.F32 R32, R8.reuse, R104, R80 ;  /* 0x000000680820723c */ /* 0x040fe20000001850 */
[----:B------:R-:W-:Y:S07]  /*29b0*/  LDSM.16.M88.4 R104, [R218+0x10900] ;  /* 0x01090000da68783b */ /* 0x000fee0000000200 */
[C---:B------:R-:W-:Y:S08]  /*29c0*/  HMMA.16816.F32 R52, R8.reuse, R134, R48 ;  /* 0x000000860834723c */ /* 0x040ff00000001830 */
[C---:B------:R-:W-:Y:S08]  /*29d0*/  HMMA.16816.F32 R36, R8.reuse, R86, R88 ;  /* 0x000000560824723c */ /* 0x040ff00000001858 */
[----:B---3--:R-:W-:Y:S08]  /*29e0*/  HMMA.16816.F32 R80, R8, R100, R76 ;  /* 0x000000640850723c */ /* 0x008ff0000000184c */
[----:B-1----:R-:W-:Y:S08]  /*29f0*/  HMMA.16816.F32 R72, R16, R126, R28 ;  /* 0x0000007e1048723c */ /* 0x002ff0000000181c */
[----:B------:R-:W-:Y:S01]  /*2a00*/  HMMA.16816.F32 R8, R8, R102, R44 ;  /* 0x000000660808723c */ /* 0x000fe2000000182c */
[----:B------:R-:W-:Y:S04]  /*2a10*/  LDSM.16.M88.4 R44, [R223+0x3000] ;  /* 0x00300000df2c783b */ /* 0x000fe80000000200 */
[----:B------:R-:W-:Y:S03]  /*2a20*/  LDSM.16.M88.4 R100, [R218+0x10100] ;  /* 0x01010000da64783b */ /* 0x000fe60000000200 */
[C---:B----4-:R-:W-:Y:S01]  /*2a30*/  HMMA.16816.F32 R28, R16.reuse, R108, R12 ;  /* 0x0000006c101c723c */ /* 0x050fe2000000180c */
[----:B------:R-:W1:Y:S07]  /*2a40*/  LDSM.16.M88.4 R12, [R220+0x1c100] ;  /* 0x01c10000dc0c783b */ /* 0x000e6e0000000200 */
[C---:B------:R-:W-:Y:S01]  /*2a50*/  HMMA.16816.F32 R88, R16.reuse, R116, R40 ;  /* 0x000000741058723c */ /* 0x040fe20000001828 */
[----:B------:R-:W3:Y:S07]  /*2a60*/  LDSM.16.M88.4 R40, [R223+0x3800] ;  /* 0x00380000df28783b */ /* 0x000eee0000000200 */
[C---:B------:R-:W-:Y:S08]  /*2a70*/  HMMA.16816.F32 R68, R16.reuse, R136, R24 ;  /* 0x000000881044723c */ /* 0x040ff00000001818 */
[C---:B------:R-:W-:Y:S01]  /*2a80*/  HMMA.16816.F32 R24, R16.reuse, R110, R56 ;  /* 0x0000006e1018723c */ /* 0x040fe20000001838 */
[----:B------:R-:W-:Y:S07]  /*2a90*/  LDSM.16.M88.4 R108, [R217+0x3800] ;  /* 0x00380000d96c783b */ /* 0x000fee0000000200 */
[C---:B------:R-:W-:Y:S01]  /*2aa0*/  HMMA.16816.F32 R76, R16.reuse, R124, R32 ;  /* 0x0000007c104c723c */ /* 0x040fe20000001820 */
[----:B------:R-:W4:Y:S04]  /*2ab0*/  LDSM.16.M88.4 R32, [R223+0x4800] ;  /* 0x00480000df20783b */ /* 0x000f280000000200 */
[----:B------:R-:W-:Y:S03]  /*2ac0*/  LDSM.16.M88.4 R124, [R218+0x12100] ;  /* 0x01210000da7c783b */ /* 0x000fe60000000200 */
[C---:B--2---:R-:W-:Y:S01]  /*2ad0*/  HMMA.16816.F32 R56, R16.reuse, R66, R52 ;  /* 0x000000421038723c */ /* 0x044fe20000001834 */
[----:B------:R-:W2:Y:S07]  /*2ae0*/  LDSM.16.M88.4 R52, [R223+0x5000] ;  /* 0x00500000df34783b */ /* 0x000eae0000000200 */
[C---:B------:R-:W-:Y:S01]  /*2af0*/  HMMA.16816.F32 R84, R16.reuse, R118, R36 ;  /* 0x000000761054723c */ /* 0x040fe20000001824 */
[----:B------:R-:W2:Y:S04]  /*2b00*/  LDSM.16.M88.4 R36, [R223+0x4000] ;  /* 0x00400000df24783b */ /* 0x000ea80000000200 */
[----:B------:R-:W-:Y:S03]  /*2b10*/  LDSM.16.M88.4 R116, [R218+0x11900] ;  /* 0x01190000da74783b */ /* 0x000fe60000000200 */
[C---:B------:R-:W-:Y:S08]  /*2b20*/  HMMA.16816.F32 R48, R16.reuse, R138, R20 ;  /* 0x0000008a1030723c */ /* 0x040ff00000001814 */
[C---:B------:R-:W-:Y:S01]  /*2b30*/  HMMA.16816.F32 R20, R16.reuse, R64, R60 ;  /* 0x000000401014723c */ /* 0x040fe2000000183c */
[----:B------:R-:W2:Y:S07]  /*2b40*/  LDSM.16.M88.4 R64, [R223+0x5800] ;  /* 0x00580000df40783b */ /* 0x000eae0000000200 */
[C---:B-----5:R-:W-:Y:S08]  /*2b50*/  HMMA.16816.F32 R60, R16.reuse, R92, R80 ;  /* 0x0000005c103c723c */ /* 0x060ff00000001850 */
[----:B------:R-:W-:Y:S01]  /*2b60*/  HMMA.16816.F32 R16, R16, R94, R8 ;  /* 0x0000005e1010723c */ /* 0x000fe20000001808 */
[----:B------:R-:W-:Y:S04]  /*2b70*/  LDSM.16.M88.4 R8, [R222+0x1c100] ;  /* 0x01c10000de08783b */ /* 0x000fe80000000200 */
[----:B------:R-:W5:Y:S03]  /*2b80*/  LDSM.16.M88.4 R92, [R218+0xf100] ;  /* 0x00f10000da5c783b */ /* 0x000f660000000200 */
[C---:B-1----:R-:W-:Y:S08]  /*2b90*/  HMMA.16816.F32 R88, R12.reuse, R44, R88 ;  /* 0x0000002c0c58723c */ /* 0x042ff00000001858 */
[C---:B---3--:R-:W-:Y:S08]  /*2ba0*/  HMMA.16816.F32 R80, R12.reuse, R40, R76 ;  /* 0x000000280c50723c */ /* 0x048ff0000000184c */
[C---:B------:R-:W-:Y:S08]  /*2bb0*/  HMMA.16816.F32 R84, R12.reuse, R46, R84 ;  /* 0x0000002e0c54723c */ /* 0x040ff00000001854 */
[C---:B------:R-:W-:Y:S08]  /*2bc0*/  HMMA.16816.F32 R76, R12.reuse, R42, R72 ;  /* 0x0000002a0c4c723c */ /* 0x040ff00000001848 */
[C---:B----4-:R-:W-:Y:S01]  /*2bd0*/  HMMA.16816.F32 R44, R12.reuse, R34, R24 ;  /* 0x000000220c2c723c */ /* 0x050fe20000001818 */
[----:B------:R-:W-:Y:S07]  /*2be0*/  LDSM.16.M88.4 R24, [R217+0x3000] ;  /* 0x00300000d918783b */ /* 0x000fee0000000200 */
[C---:B--2---:R-:W-:Y:S01]  /*2bf0*/  HMMA.16816.F32 R40, R12.reuse, R52, R20 ;  /* 0x000000340c28723c */ /* 0x044fe20000001814 */
[----:B------:R-:W1:Y:S07]  /*2c00*/  LDSM.16.M88.4 R20, [R221+0x1c100] ;  /* 0x01c10000dd14783b */ /* 0x000e6e0000000200 */
[C---:B------:R-:W-:Y:S08]  /*2c10*/  HMMA.16816.F32 R72, R12.reuse, R36, R68 ;  /* 0x000000240c48723c */ /* 0x040ff00000001844 */
[C---:B------:R-:W-:Y:S08]  /*2c20*/  HMMA.16816.F32 R68, R12.reuse, R38, R48 ;  /* 0x000000260c44723c */ /* 0x040ff00000001830 */
[C---:B------:R-:W-:Y:S08]  /*2c30*/  HMMA.16816.F32 R48, R12.reuse, R32, R28 ;  /* 0x000000200c30723c */ /* 0x040ff0000000181c */
[----:B------:R-:W-:Y:S08]  /*2c40*/  HMMA.16816.F32 R28, R12, R66, R16 ;  /* 0x000000420c1c723c */ /* 0x000ff00000001810 */
[----:B-----5:R-:W-:Y:S08]  /*2c50*/  HMMA.16816.F32 R16, R8, R92, R88 ;  /* 0x0000005c0810723c */ /* 0x020ff00000001858 */
[C---:B------:R-:W-:Y:S01]  /*2c60*/  HMMA.16816.F32 R36, R12.reuse, R54, R56 ;  /* 0x000000360c24723c */ /* 0x040fe20000001838 */
[----:B------:R-:W2:Y:S07]  /*2c70*/  LDSM.16.M88.4 R52, [R217+0x4000] ;  /* 0x00400000d934783b */ /* 0x000eae0000000200 */
[----:B------:R-:W-:Y:S01]  /*2c80*/  HMMA.16816.F32 R32, R12, R64, R60 ;  /* 0x000000400c20723c */ /* 0x000fe2000000183c */
[----:B------:R-:W-:Y:S07]  /*2c90*/  LDSM.16.M88.4 R60, [R217+0x5000] ;  /* 0x00500000d93c783b */ /* 0x000fee0000000200 */
[C---:B------:R-:W-:Y:S08]  /*2ca0*/  HMMA.16816.F32 R12, R8.reuse, R94, R84 ;  /* 0x0000005e080c723c */ /* 0x040ff00000001854 */
[C---:B------:R-:W-:Y:S08]  /*2cb0*/  HMMA.16816.F32 R64, R8.reuse, R96, R80 ;  /* 0x000000600840723c */ /* 0x040ff00000001850 */
[C---:B------:R-:W-:Y:S01]  /*2cc0*/  HMMA.16816.F32 R88, R8.reuse, R102, R68 ;  /* 0x000000660858723c */ /* 0x040fe20000001844 */
[----:B------:R-:W3:Y:S07]  /*2cd0*/  LDSM.16.M88.4 R68, [R217+0x4800] ;  /* 0x00480000d944783b */ /* 0x000eee0000000200 */
[C---:B------:R-:W-:Y:S08]  /*2ce0*/  HMMA.16816.F32 R96, R8.reuse, R98, R76 ;  /* 0x000000620860723c */ /* 0x040ff0000000184c */
[C---:B------:R-:W-:Y:S01]  /*2cf0*/  HMMA.16816.F32 R80, R8.reuse, R106, R44 ;  /* 0x0000006a0850723c */ /* 0x040fe2000000182c */
[----:B------:R-:W4:Y:S07]  /*2d00*/  LDSM.16.M88.4 R44, [R217+0x5800] ;  /* 0x00580000d92c783b */ /* 0x000f2e0000000200 */
[C---:B------:R-:W-:Y:S08]  /*2d10*/  HMMA.16816.F32 R92, R8.reuse, R100, R72 ;  /* 0x00000064085c723c */ /* 0x040ff00000001848 */
[C---:B------:R-:W-:Y:S01]  /*2d20*/  HMMA.16816.F32 R84, R8.reuse, R104, R48 ;  /* 0x000000680854723c */ /* 0x040fe20000001830 */
[----:B------:R-:W-:Y:S07]  /*2d30*/  LDSM.16.M88.4 R104, [R212+0x13100] ;  /* 0x01310000d468783b */ /* 0x000fee0000000200 */
[----:B------:R-:W-:Y:S01]  /*2d40*/  HMMA.16816.F32 R100, R8, R112, R40 ;  /* 0x000000700864723c */ /* 0x000fe20000001828 */
[----:B------:R-:W-:Y:S07]  /*2d50*/  LDSM.16.M88.4 R40, [R212+0x12100] ;  /* 0x01210000d428783b */ /* 0x000fee0000000200 */
[----:B-1----:R-:W-:Y:S01]  /*2d60*/  HMMA.16816.F32 R48, R20, R24, R16 ;  /* 0x000000181430723c */ /* 0x002fe20000001810 */
[----:B------:R-:W1:Y:S07]  /*2d70*/  LDSM.16.M88.4 R16, [R219+0x20100] ;  /* 0x02010000db10783b */ /* 0x000e6e0000000200 */
[C---:B------:R-:W-:Y:S01]  /*2d80*/  HMMA.16816.F32 R76, R8.reuse, R114, R36 ;  /* 0x00000072084c723c */ /* 0x040fe20000001824 */
[----:B------:R-:W5:Y:S04]  /*2d90*/  LDSM.16.M88.4 R36, [R212+0x12900] ;  /* 0x01290000d424783b */ /* 0x000f680000000200 */
[----:B------:R-:W-:Y:S03]  /*2da0*/  LDSM.16.M88.4 R112, [R212+0x14900] ;  /* 0x01490000d470783b */ /* 0x000fe60000000200 */
[C---:B------:R-:W-:Y:S08]  /*2db0*/  HMMA.16816.F32 R72, R8.reuse, R116, R32 ;  /* 0x000000740848723c */ /* 0x040ff00000001820 */
[----:B------:R-:W-:Y:S01]  /*2dc0*/  HMMA.16816.F32 R56, R8, R118, R28 ;  /* 0x000000760838723c */ /* 0x000fe2000000181c */
[----:B------:R-:W-:Y:S07]  /*2dd0*/  LDSM.16.M88.4 R116, [R212+0x13900] ;  /* 0x01390000d474783b */ /* 0x000fee0000000200 */
[C---:B------:R-:W-:Y:S01]  /*2de0*/  HMMA.16816.F32 R32, R20.reuse, R26, R12 ;  /* 0x0000001a1420723c */ /* 0x040fe2000000180c */
[----:B------:R-:W-:Y:S07]  /*2df0*/  LDSM.16.M88.4 R12, [R220+0x20100] ;  /* 0x02010000dc0c783b */ /* 0x000fee0000000200 */
[C---:B------:R-:W-:Y:S08]  /*2e00*/  HMMA.16816.F32 R28, R20.reuse, R108, R64 ;  /* 0x0000006c141c723c */ /* 0x040ff00000001840 */
[C---:B------:R-:W-:Y:S01]  /*2e10*/  HMMA.16816.F32 R24, R20.reuse, R110, R96 ;  /* 0x0000006e1418723c */ /* 0x040fe20000001860 */
[----:B------:R-:W1:Y:S07]  /*2e20*/  LDSM.16.M88.4 R108, [R212+0x14100] ;  /* 0x01410000d46c783b */ /* 0x000e6e0000000200 */
[C---:B--2---:R-:W-:Y:S01]  /*2e30*/  HMMA.16816.F32 R8, R20.reuse, R52, R92 ;  /* 0x000000341408723c */ /* 0x044fe2000000185c */
[----:B------:R-:W-:Y:S07]  /*2e40*/  LDSM.16.M88.4 R92, [R223+0x8000] ;  /* 0x00800000df5c783b */ /* 0x000fee0000000200 */
[C---:B------:R-:W-:Y:S08]  /*2e50*/  HMMA.16816.F32 R52, R20.reuse, R54, R88 ;  /* 0x000000361434723c */ /* 0x040ff00000001858 */
[C---:B---3--:R-:W-:Y:S08]  /*2e60*/  HMMA.16816.F32 R88, R20.reuse, R70, R80 ;  /* 0x000000461458723c */ /* 0x048ff00000001850 */
[C---:B------:R-:W-:Y:S01]  /*2e70*/  HMMA.16816.F32 R96, R20.reuse, R60, R100 ;  /* 0x0000003c1460723c */ /* 0x040fe20000001864 */
[----:B------:R-:W-:Y:S07]  /*2e80*/  LDSM.16.M88.4 R100, [R223+0x8800] ;  /* 0x00880000df64783b */ /* 0x000fee0000000200 */
[C---:B------:R-:W-:Y:S08]  /*2e90*/  HMMA.16816.F32 R80, R20.reuse, R62, R76 ;  /* 0x0000003e1450723c */ /* 0x040ff0000000184c */
[C---:B------:R-:W-:Y:S08]  /*2ea0*/  HMMA.16816.F32 R84, R20.reuse, R68, R84 ;  /* 0x000000441454723c */ /* 0x040ff00000001854 */
[C---:B----4-:R-:W-:Y:S08]  /*2eb0*/  HMMA.16816.F32 R76, R20.reuse, R44, R72 ;  /* 0x0000002c144c723c */ /* 0x050ff00000001848 */
[----:B------:R-:W-:Y:S01]  /*2ec0*/  HMMA.16816.F32 R72, R20, R46, R56 ;  /* 0x0000002e1448723c */ /* 0x000fe20000001838 */
[----:B------:R-:W2:Y:S07]  /*2ed0*/  LDSM.16.M88.4 R44, [R223+0x7000] ;  /* 0x00700000df2c783b */ /* 0x000eae0000000200 */
[C---:B-1----:R-:W-:Y:S08]  /*2ee0*/  HMMA.16816.F32 R64, R16.reuse, R40, R48 ;  /* 0x000000281040723c */ /* 0x042ff00000001830 */
[C---:B------:R-:W-:Y:S01]  /*2ef0*/  HMMA.16816.F32 R68, R16.reuse, R42, R32 ;  /* 0x0000002a1044723c */ /* 0x040fe20000001820 */
[----:B------:R-:W1:Y:S07]  /*2f00*/  LDSM.16.M88.4 R40, [R223+0x7800] ;  /* 0x00780000df28783b */ /* 0x000e6e0000000200 */
[C---:B-----5:R-:W-:Y:S08]  /*2f10*/  HMMA.16816.F32 R60, R16.reuse, R36, R28 ;  /* 0x00000024103c723c */ /* 0x060ff0000000181c */
[C---:B------:R-:W-:Y:S08]  /*2f20*/  HMMA.16816.F32 R48, R16.reuse, R38, R24 ;  /* 0x000000261030723c */ /* 0x040ff00000001818 */
[C---:B------:R-:W-:Y:S08]  /*2f30*/  HMMA.16816.F32 R32, R16.reuse, R106, R52 ;  /* 0x0000006a1020723c */ /* 0x040ff00000001834 */
[C---:B------:R-:W-:Y:S01]  /*2f40*/  HMMA.16816.F32 R36, R16.reuse, R104, R8 ;  /* 0x000000681024723c */ /* 0x040fe20000001808 */
[----:B------:R-:W3:Y:S04]  /*2f50*/  LDSM.16.M88.4 R8, [R222+0x20100] ;  /* 0x02010000de08783b */ /* 0x000ee80000000200 */
[----:B------:R-:W-:Y:S03]  /*2f60*/  LDSM.16.M88.4 R104, [R218+0x13900] ;  /* 0x01390000da68783b */ /* 0x000fe60000000200 */
[C---:B------:R-:W-:Y:S01]  /*2f70*/  HMMA.16816.F32 R20, R16.reuse, R108, R96 ;  /* 0x0000006c1014723c */ /* 0x040fe20000001860 */
[----:B------:R-:W4:Y:S07]  /*2f80*/  LDSM.16.M88.4 R96, [R218+0x13100] ;  /* 0x01310000da60783b */ /* 0x000f2e0000000200 */
[C---:B------:R-:W-:Y:S08]  /*2f90*/  HMMA.16816.F32 R28, R16.reuse, R116, R84 ;  /* 0x00000074101c723c */ /* 0x040ff00000001854 */
[C---:B------:R-:W-:Y:S01]  /*2fa0*/  HMMA.16816.F32 R24, R16.reuse, R118, R88 ;  /* 0x000000761018723c */ /* 0x040fe20000001858 */
[----:B------:R-:W-:Y:S07]  /*2fb0*/  LDSM.16.M88.4 R88, [R218+0x12900] ;  /* 0x01290000da58783b */ /* 0x000fee0000000200 */
[C---:B------:R-:W-:Y:S08]  /*2fc0*/  HMMA.16816.F32 R56, R16.reuse, R112, R76 ;  /* 0x000000701038723c */ /* 0x040ff0000000184c */
[C---:B------:R-:W-:Y:S01]  /*2fd0*/  HMMA.16816.F32 R52, R16.reuse, R110, R80 ;  /* 0x0000006e1034723c */ /* 0x040fe20000001850 */
[----:B------:R-:W-:Y:S07]  /*2fe0*/  LDSM.16.M88.4 R108, [R218+0x14100] ;  /* 0x01410000da6c783b */ /* 0x000fee0000000200 */
[----:B------:R-:W-:Y:S01]  /*2ff0*/  HMMA.16816.F32 R16, R16, R114, R72 ;  /* 0x000000721010723c */ /* 0x000fe20000001848 */
[----:B------:R-:W5:Y:S07]  /*3000*/  LDSM.16.M88.4 R112, [R218+0x14900] ;  /* 0x01490000da70783b */ /* 0x000f6e0000000200 */
[C---:B------:R-:W-:Y:S08]  /*3010*/  HMMA.16816.F32 R64, R12.reuse, R120, R64 ;  /* 0x000000780c40723c */ /* 0x040ff00000001840 */
[C---:B------:R-:W-:Y:S08]  /*3020*/  HMMA.16816.F32 R72, R12.reuse, R122, R68 ;  /* 0x0000007a0c48723c */ /* 0x040ff00000001844 */
[C---:B--2---:R-:W-:Y:S08]  /*3030*/  HMMA.16816.F32 R68, R12.reuse, R46, R32 ;  /* 0x0000002e0c44723c */ /* 0x044ff00000001820 */
[C---:B------:R-:W-:Y:S08]  /*3040*/  HMMA.16816.F32 R84, R12.reuse, R128, R60 ;  /* 0x000000800c54723c */ /* 0x040ff0000000183c */
[C---:B------:R-:W-:Y:S01]  /*3050*/  HMMA.16816.F32 R76, R12.reuse, R44, R36 ;  /* 0x0000002c0c4c723c */ /* 0x040fe20000001824 */
[----:B------:R-:W-:Y:S07]  /*3060*/  LDSM.16.M88.4 R36, [R217+0x6000] ;  /* 0x00600000d924783b */ /* 0x000fee0000000200 */
[C---:B------:R-:W-:Y:S08]  /*3070*/  HMMA.16816.F32 R32, R12.reuse, R92, R20 ;  /* 0x0000005c0c20723c */ /* 0x040ff00000001814 */
[C---:B-1----:R-:W-:Y:S08]  /*3080*/  HMMA.16816.F32 R60, R12.reuse, R40, R28 ;  /* 0x000000280c3c723c */ /* 0x042ff0000000181c */
[C---:B------:R-:W-:Y:S01]  /*3090*/  HMMA.16816.F32 R44, R12.reuse, R42, R24 ;  /* 0x0000002a0c2c723c */ /* 0x040fe20000001818 */
[----:B------:R-:W1:Y:S07]  /*30a0*/  LDSM.16.M88.4 R24, [R221+0x20100] ;  /* 0x02010000dd18783b */ /* 0x000e6e0000000200 */
[C---:B------:R-:W-:Y:S08]  /*30b0*/  HMMA.16816.F32 R20, R12.reuse, R100, R56 ;  /* 0x000000640c14723c */ /* 0x040ff00000001838 */
[C---:B------:R-:W-:Y:S08]  /*30c0*/  HMMA.16816.F32 R80, R12.reuse, R130, R48 ;  /* 0x000000820c50723c */ /* 0x040ff00000001830 */
[C---:B------:R-:W-:Y:S01]  /*30d0*/  HMMA.16816.F32 R28, R12.reuse, R94, R52 ;  /* 0x0000005e0c1c723c */ /* 0x040fe20000001834 */
[----:B------:R-:W2:Y:S07]  /*30e0*/  LDSM.16.M88.4 R52, [R217+0x6800] ;  /* 0x00680000d934783b */ /* 0x000eae0000000200 */
[----:B------:R-:W-:Y:S08]  /*30f0*/  HMMA.16816.F32 R16, R12, R102, R16 ;  /* 0x000000660c10723c */ /* 0x000ff00000001810 */
[C---:B---3--:R-:W-:Y:S08]  /*3100*/  HMMA.16816.F32 R12, R8.reuse, R124, R64 ;  /* 0x0000007c080c723c */ /* 0x048ff00000001840 */
[C---:B------:R-:W-:Y:S08]  /*3110*/  HMMA.16816.F32 R40, R8.reuse, R126, R72 ;  /* 0x0000007e0828723c */ /* 0x040ff00000001848 */
[C---:B----4-:R-:W-:Y:S08]  /*3120*/  HMMA.16816.F32 R64, R8.reuse, R96, R76 ;  /* 0x000000600840723c */ /* 0x050ff0000000184c */
[C---:B------:R-:W-:Y:S08]  /*3130*/  HMMA.16816.F32 R68, R8.reuse, R98, R68 ;  /* 0x000000620844723c */ /* 0x040ff00000001844 */
[C---:B------:R-:W-:Y:S01]  /*3140*/  HMMA.16816.F32 R72, R8.reuse, R104, R60 ;  /* 0x000000680848723c */ /* 0x040fe2000000183c */
[----:B------:R-:W-:Y:S07]  /*3150*/  LDSM.16.M88.4 R60, [R212+0x15100] ;  /* 0x01510000d43c783b */ /* 0x000fee0000000200 */
[C---:B-----5:R-:W-:Y:S01]  /*3160*/  HMMA.16816.F32 R96, R8.reuse, R112, R20 ;  /* 0x000000700860723c */ /* 0x060fe20000001814 */
[----:B------:R-:W3:Y:S07]  /*3170*/  LDSM.16.M88.4 R20, [R219+0x24100] ;  /* 0x02410000db14783b */ /* 0x000eee0000000200 */
[C---:B------:R-:W-:Y:S08]  /*3180*/  HMMA.16816.F32 R48, R8.reuse, R88, R84 ;  /* 0x000000580830723c */ /* 0x040ff00000001854 */
[C---:B------:R-:W-:Y:S01]  /*3190*/  HMMA.16816.F32 R56, R8.reuse, R90, R80 ;  /* 0x0000005a0838723c */ /* 0x040fe20000001850 */
[----:B------:R-:W-:Y:S07]  /*31a0*/  LDSM.16.M88.4 R80, [R217+0x9000] ;  /* 0x00900000d950783b */ /* 0x000fee0000000200 */
[C---:B------:R-:W-:Y:S08]  /*31b0*/  HMMA.16816.F32 R88, R8.reuse, R106, R44 ;  /* 0x0000006a0858723c */ /* 0x040ff0000000182c */
[C---:B------:R-:W-:Y:S01]  /*31c0*/  HMMA.16816.F32 R104, R8.reuse, R108, R32 ;  /* 0x0000006c0868723c */ /* 0x040fe20000001820 */
[----:B------:R-:W4:Y:S07]  /*31d0*/  LDSM.16.M88.4 R32, [R217+0x7000] ;  /* 0x00700000d920783b */ /* 0x000f2e0000000200 */
[C---:B------:R-:W-:Y:S08]  /*31e0*/  HMMA.16816.F32 R108, R8.reuse, R110, R28 ;  /* 0x0000006e086c723c */ /* 0x040ff0000000181c */
[----:B------:R-:W-:Y:S01]  /*31f0*/  HMMA.16816.F32 R112, R8, R114, R16 ;  /* 0x000000720870723c */ /* 0x000fe20000001810 */
[----:B------:R-:W-:Y:S07]  /*3200*/  LDSM.16.M88.4 R16, [R220+0x24100] ;  /* 0x02410000dc10783b */ /* 0x000fee0000000200 */
[C---:B-1----:R-:W-:Y:S01]  /*3210*/  HMMA.16816.F32 R8, R24.reuse, R36, R12 ;  /* 0x000000241808723c */ /* 0x042fe2000000180c */
[----:B------:R-:W-:Y:S07]  /*3220*/  LDSM.16.M88.4 R12, [R222+0x24100] ;  /* 0x02410000de0c783b */ /* 0x000fee0000000200 */
[C---:B------:R-:W-:Y:S01]  /*3230*/  HMMA.16816.F32 R28, R24.reuse, R38, R40 ;  /* 0x00000026181c723c */ /* 0x040fe20000001828 */
[----:B------:R-:W1:Y:S04]  /*3240*/  LDSM.16.M88.4 R40, [R223+0x9000] ;  /* 0x00900000df28783b */ /* 0x000e680000000200 */
[----:B------:R-:W5:Y:S03]  /*3250*/  LDSM.16.M88.4 R36, [R217+0x7800] ;  /* 0x00780000d924783b */ /* 0x000f660000000200 */
[----:B--2---:R-:W-:Y:S01]  /*3260*/  HMMA.16816.F32 R44, R24, R52, R48 ;  /* 0x00000034182c723c */ /* 0x004fe20000001830 */
[----:B------:R-:W2:Y:S07]  /*3270*/  LDSM.16.M88.4 R48, [R212+0x15900] ;  /* 0x01590000d430783b */ /* 0x000eae0000000200 */
[----:B---3--:R-:W-:Y:S08]  /*3280*/  HMMA.16816.F32 R8, R20, R60, R8 ;  /* 0x0000003c1408723c */ /* 0x008ff00000001808 */
[C---:B----4-:R-:W-:Y:S01]  /*3290*/  HMMA.16816.F32 R84, R24.reuse, R32, R64 ;  /* 0x000000201854723c */ /* 0x050fe20000001840 */
[----:B------:R-:W3:Y:S07]  /*32a0*/  LDSM.16.M88.4 R64, [R218+0x15100] ;  /* 0x01510000da40783b */ /* 0x000eee0000000200 */
[----:B------:R-:W-:Y:S01]  /*32b0*/  HMMA.16816.F32 R92, R24, R34, R68 ;  /* 0x00000022185c723c */ /* 0x000fe20000001844 */
[----:B------:R-:W-:Y:S07]  /*32c0*/  LDSM.16.M88.4 R68, [R218+0x15900] ;  /* 0x01590000da44783b */ /* 0x000fee0000000200 */
[----:B------:R-:W-:Y:S01]  /*32d0*/  HMMA.16816.F32 R32, R20, R62, R28 ;  /* 0x0000003e1420723c */ /* 0x000fe2000000181c */
[----:B------:R-:W4:Y:S07]  /*32e0*/  LDSM.16.M88.4 R60, [R223+0x9800] ;  /* 0x00980000df3c783b */ /* 0x000f2e0000000200 */
[----:B-1----:R-:W-:Y:S01]  /*32f0*/  HMMA.16816.F32 R28, R16, R40, R8 ;  /* 0x00000028101c723c */ /* 0x002fe20000001808 */
[----:B------:R-:W-:Y:S07]  /*3300*/  LDSM.16.M88.4 R8, [R221+0x24100] ;  /* 0x02410000dd08783b */ /* 0x000fee0000000200 */
[C---:B------:R-:W-:Y:S01]  /*3310*/  HMMA.16816.F32 R76, R24.reuse, R54, R56 ;  /* 0x00000036184c723c */ /* 0x040fe20000001838 */
[----:B------:R-:W1:Y:S04]  /*3320*/  LDSM.16.M88.4 R56, [R217+0x8000] ;  /* 0x00800000d938783b */ /* 0x000e680000000200 */
[----:B------:R-:W1:Y:S03]  /*3330*/  LDSM.16.M88.4 R52, [R217+0x8800] ;  /* 0x00880000d934783b */ /* 0x000e660000000200 */
[----:B-----5:R-:W-:Y:S01]  /*3340*/  HMMA.16816.F32 R100, R24, R36, R72 ;  /* 0x000000241864723c */ /* 0x020fe20000001848 */
[----:B------:R-:W5:Y:S07]  /*3350*/  LDSM.16.M88.4 R72, [R212+0x16100] ;  /* 0x01610000d448783b */ /* 0x000f6e0000000200 */
[----:B------:R-:W-:Y:S08]  /*3360*/  HMMA.16816.F32 R32, R16, R42, R32 ;  /* 0x0000002a1020723c */ /* 0x000ff00000001820 */
[----:B------:R-:W-:Y:S08]  /*3370*/  HMMA.16816.F32 R88, R24, R38, R88 ;  /* 0x000000261858723c */ /* 0x000ff00000001858 */
[----:B--2---:R-:W-:Y:S08]  /*3380*/  HMMA.16816.F32 R36, R20, R48, R44 ;  /* 0x000000301424723c */ /* 0x004ff0000000182c */
[----:B---3--:R-:W-:Y:S08]  /*3390*/  HMMA.16816.F32 R28, R12, R64, R28 ;  /* 0x000000400c1c723c */ /* 0x008ff0000000181c */
[----:B------:R-:W-:Y:S01]  /*33a0*/  HMMA.16816.F32 R44, R20, R50, R76 ;  /* 0x00000032142c723c */ /* 0x000fe2000000184c */
[----:B------:R-:W-:Y:S07]  /*33b0*/  LDSM.16.M88.4 R76, [R212+0x17100] ;  /* 0x01710000d44c783b */ /* 0x000fee0000000200 */
[----:B------:R-:W-:Y:S01]  /*33c0*/  HMMA.16816.F32 R32, R12, R66, R32 ;  /* 0x000000420c20723c */ /* 0x000fe20000001820 */
[----:B------:R-:W2:Y:S07]  /*33d0*/  LDSM.16.M88.4 R64, [R223+0xa000] ;  /* 0x00a00000df40783b */ /* 0x000eae0000000200 */
[----:B----4-:R-:W-:Y:S08]  /*33e0*/  HMMA.16816.F32 R36, R16, R60, R36 ;  /* 0x0000003c1024723c */ /* 0x010ff00000001824 */
[C---:B-1----:R-:W-:Y:S08]  /*33f0*/  HMMA.16816.F32 R104, R24.reuse, R56, R104 ;  /* 0x000000381868723c */ /* 0x042ff00000001868 */
[C---:B------:R-:W-:Y:S01]  /*3400*/  HMMA.16816.F32 R108, R24.reuse, R58, R108 ;  /* 0x0000003a186c723c */ /* 0x040fe2000000186c */
[----:B------:R-:W1:Y:S07]  /*3410*/  LDSM.16.M88.4 R56, [R217+0x9800] ;  /* 0x00980000d938783b */ /* 0x000e6e0000000200 */
[----:B------:R-:W-:Y:S08]  /*3420*/  HMMA.16816.F32 R96, R24, R52, R96 ;  /* 0x000000341860723c */ /* 0x000ff00000001860 */
[----:B------:R-:W-:Y:S08]  /*3430*/  HMMA.16816.F32 R48, R8, R80, R28 ;  /* 0x000000500830723c */ /* 0x000ff0000000181c */
[----:B------:R-:W-:Y:S08]  /*3440*/  HMMA.16816.F32 R112, R24, R54, R112 ;  /* 0x000000361870723c */ /* 0x000ff00000001870 */
[----:B-----5:R-:W-:Y:S01]  /*3450*/  HMMA.16816.F32 R24, R20, R72, R84 ;  /* 0x000000481418723c */ /* 0x020fe20000001854 */
[----:B------:R-:W3:Y:S07]  /*3460*/  LDSM.16.M88.4 R84, [R212+0x16900] ;  /* 0x01690000d454783b */ /* 0x000eee0000000200 */
[----:B------:R-:W-:Y:S01]  /*3470*/  HMMA.16816.F32 R44, R16, R62, R44 ;  /* 0x0000003e102c723c */ /* 0x000fe2000000182c */
[----:B------:R-:W4:Y:S01]  /*3480*/  LDSM.16.M88.4 R60, [R218+0x16100] ;  /* 0x01610000da3c783b */ /* 0x000f220000000200 */
[----:B------:R-:W-:-:S04]  /*3490*/  FMUL.FTZ R0, R48, c[0x0][0x320] ;  /* 0x0000c80030007a20 */ /* 0x000fc80000410000 */
[----:B------:R5:W1:Y:S02]  /*34a0*/  MUFU.TANH R120, R0 ;  /* 0x0000000000787308 */ /* 0x000a640000002400 */
[----:B------:R-:W-:Y:S08]  /*34b0*/  HMMA.16816.F32 R40, R12, R68, R36 ;  /* 0x000000440c28723c */ /* 0x000ff00000001824 */
[----:B------:R-:W-:Y:S01]  /*34c0*/  HMMA.16816.F32 R32, R8, R82, R32 ;  /* 0x000000520820723c */ /* 0x000fe20000001820 */
[----:B------:R-:W-:Y:S01]  /*34d0*/  LDSM.16.M88.4 R80, [R217+0xa000] ;  /* 0x00a00000d950783b */ /* 0x000fe20000000200 */
[----:B-----5:R-:W-:-:S06]  /*34e0*/  FMUL.FTZ R0, R49, c[0x0][0x320] ;  /* 0x0000c80031007a20 */ /* 0x020fcc0000410000 */
[----:B------:R-:W-:Y:S01]  /*34f0*/  HMMA.16816.F32 R36, R20, R74, R92 ;  /* 0x0000004a1424723c */ /* 0x000fe2000000185c */
[----:B------:R-:W-:Y:S01]  /*3500*/  LDSM.16.M88.4 R72, [R217+0xa800] ;  /* 0x00a80000d948783b */ /* 0x000fe20000000200 */
[----:B------:R5:W1:Y:S06]  /*3510*/  MUFU.TANH R119, R0 ;  /* 0x0000000000777308 */ /* 0x000a6c0000002400 */
[----:B--2---:R-:W-:Y:S08]  /*3520*/  HMMA.16816.F32 R28, R16, R64, R24 ;  /* 0x00000040101c723c */ /* 0x004ff00000001818 */
[----:B------:R-:W-:Y:S01]  /*3530*/  HMMA.16816.F32 R24, R12, R70, R44 ;  /* 0x000000460c18723c */ /* 0x000fe2000000182c */
[----:B------:R-:W2:Y:S01]  /*3540*/  LDSM.16.M88.4 R68, [R223+0xa800] ;  /* 0x00a80000df44783b */ /* 0x000ea20000000200 */
[----:B-----5:R-:W-:-:S04]  /*3550*/  FMUL.FTZ R0, R50, c[0x0][0x320] ;  /* 0x0000c80032007a20 */ /* 0x020fc80000410000 */
[----:B------:R5:W2:Y:S02]  /*3560*/  MUFU.TANH R118, R0 ;  /* 0x0000000000767308 */ /* 0x000aa40000002400 */
[----:B-1----:R-:W-:Y:S08]  /*3570*/  HMMA.16816.F32 R52, R8, R56, R40 ;  /* 0x000000380834723c */ /* 0x002ff00000001828 */
[----:B------:R-:W-:Y:S01]  /*3580*/  HMMA.16816.F32 R44, R16, R66, R36 ;  /* 0x00000042102c723c */ /* 0x000fe20000001824 */
[----:B------:R-:W-:Y:S01]  /*3590*/  LDSM.16.M88.4 R64, [R212+0x17900] ;  /* 0x01790000d440783b */ /* 0x000fe20000000200 */
[----:B-----5:R-:W-:-:S06]  /*35a0*/  FMUL.FTZ R0, R51, c[0x0][0x320] ;  /* 0x0000c80033007a20 */ /* 0x020fcc0000410000 */
[----:B---3--:R-:W-:Y:S01]  /*35b0*/  HMMA.16816.F32 R48, R20, R84, R100 ;  /* 0x000000541430723c */ /* 0x008fe20000001864 */
[----:B------:R1:W3:Y:S07]  /*35c0*/  MUFU.TANH R117, R0 ;  /* 0x0000000000757308 */ /* 0x0002ee0000002400 */
[----:B----4-:R-:W-:Y:S08]  /*35d0*/  HMMA.16816.F32 R40, R12, R60, R28 ;  /* 0x0000003c0c28723c */ /* 0x010ff0000000181c */
[----:B------:R-:W-:Y:S01]  /*35e0*/  HMMA.16816.F32 R24, R8, R58, R24 ;  /* 0x0000003a0818723c */ /* 0x000fe20000001818 */
[----:B------:R-:W4:Y:S01]  /*35f0*/  LDSM.16.M88.4 R56, [R218+0x16900] ;  /* 0x01690000da38783b */ /* 0x000f220000000200 */
[----:B-1----:R-:W-:-:S04]  /*3600*/  FMUL.FTZ R0, R32, c[0x0][0x320] ;  /* 0x0000c80020007a20 */ /* 0x002fc80000410000 */
[----:B------:R1:W1:Y:S02]  /*3610*/  MUFU.TANH R116, R0 ;  /* 0x0000000000747308 */ /* 0x0002640000002400 */
[----:B------:R-:W-:Y:S08]  /*3620*/  HMMA.16816.F32 R36, R20, R86, R88 ;  /* 0x000000561424723c */ /* 0x000ff00000001858 */
[----:B------:R-:W-:Y:S01]  /*3630*/  HMMA.16816.F32 R28, R12, R62, R44 ;  /* 0x0000003e0c1c723c */ /* 0x000fe2000000182c */
[----:B------:R-:W5:Y:S01]  /*3640*/  LDSM.16.M88.4 R60, [R223+0xb000] ;  /* 0x00b00000df3c783b */ /* 0x000f620000000200 */
[----:B-1----:R-:W-:-:S06]  /*3650*/  FMUL.FTZ R0, R33, c[0x0][0x320] ;  /* 0x0000c80021007a20 */ /* 0x002fcc0000410000 */
[----:B------:R-:W-:Y:S01]  /*3660*/  HMMA.16816.F32 R44, R20, R76, R104 ;  /* 0x0000004c142c723c */ /* 0x000fe20000001868 */
[----:B------:R1:W1:Y:S02]  /*3670*/  MUFU.TANH R95, R0 ;  /* 0x00000000005f7308 */ /* 0x0002640000002400 */
[----:B-1----:R-:W-:-:S06]  /*3680*/  FMUL.FTZ R0, R34, c[0x0][0x320] ;  /* 0x0000c80022007a20 */ /* 0x002fcc0000410000 */
[----:B------:R1:W1:Y:S02]  /*3690*/  MUFU.TANH R94, R0 ;  /* 0x00000000005e7308 */ /* 0x0002640000002400 */
[----:B-1----:R-:W-:Y:S02]  /*36a0*/  FMUL.FTZ R0, R35, c[0x0][0x320] ;  /* 0x0000c80023007a20 */ /* 0x002fe40000410000 */
[----:B--2---:R-:W-:Y:S04]  /*36b0*/  HMMA.16816.F32 R32, R16, R68, R48 ;  /* 0x000000441020723c */ /* 0x004fe80000001830 */
[----:B------:R1:W2:Y:S04]  /*36c0*/  MUFU.TANH R93, R0 ;  /* 0x00000000005d7308 */ /* 0x0002a80000002400 */
[----:B------:R-:W-:Y:S08]  /*36d0*/  HMMA.16816.F32 R48, R8, R80, R40 ;  /* 0x000000500830723c */ /* 0x000ff00000001828 */
[----:B------:R-:W-:Y:S01]  /*36e0*/  HMMA.16816.F32 R40, R16, R70, R36 ;  /* 0x000000461028723c */ /* 0x000fe20000001824 */
[----:B------:R-:W-:Y:S01]  /*36f0*/  LDSM.16.M88.4 R68, [R217+0xb000] ;  /* 0x00b00000d944783b */ /* 0x000fe20000000200 */
[----:B-1----:R-:W-:-:S04]  /*3700*/  FMUL.FTZ R0, R52, c[0x0][0x320] ;  /* 0x0000c80034007a20 */ /* 0x002fc80000410000 */
[----:B------:R1:W1:Y:S02]  /*3710*/  MUFU.TANH R92, R0 ;  /* 0x00000000005c7308 */ /* 0x0002640000002400 */
[----:B----4-:R-:W-:Y:S08]  /*3720*/  HMMA.16816.F32 R36, R12, R56, R32 ;  /* 0x000000380c24723c */ /* 0x010ff00000001820 */
[----:B------:R-:W-:Y:S01]  /*3730*/  HMMA.16816.F32 R32, R20, R78, R108 ;  /* 0x0000004e1420723c */ /* 0x000fe2000000186c */
[----:B-1----:R-:W-:-:S07]  /*3740*/  FMUL.FTZ R0, R53, c[0x0][0x320] ;  /* 0x0000c80035007a20 */ /* 0x002fce0000410000 */
[----:B------:R-:W-:Y:S01]  /*3750*/  HMMA.16816.F32 R40, R12, R58, R40 ;  /* 0x0000003a0c28723c */ /* 0x000fe20000001828 */
[----:B------:R-:W-:Y:S01]  /*3760*/  LDSM.16.M88.4 R56, [R223+0xb800] ;  /* 0x00b80000df38783b */ /* 0x000fe20000000200 */
[----:B------:R1:W4:Y:S11]  /*3770*/  MUFU.TANH R89, R0 ;  /* 0x0000000000597308 */ /* 0x0003360000002400 */
[----:B------:R-:W-:Y:S03]  /*3780*/  @!UPT UIADD3 URZ, URZ, URZ, URZ ;  /* 0x0000003f3f3ff290 */ /* 0x000fe6000fffe03f */
[----:B-----5:R-:W-:Y:S01]  /*3790*/  HMMA.16816.F32 R32, R16, R62, R32 ;  /* 0x0000003e1020723c */ /* 0x020fe20000001820 */
[----:B-1----:R-:W-:-:S04]  /*37a0*/  FMUL.FTZ R0, R54, c[0x0][0x320] ;  /* 0x0000c80036007a20 */ /* 0x002fc80000410000 */
[----:B------:R1:W1:Y:S03]  /*37b0*/  MUFU.TANH R88, R0 ;  /* 0x0000000000587308 */ /* 0x0002660000002400 */
[----:B------:R-:W-:Y:S01]  /*37c0*/  HMMA.16816.F32 R40, R8, R74, R40 ;  /* 0x0000004a0828723c */ /* 0x000fe20000001828 */
[----:B-1----:R-:W-:Y:S02]  /*37d0*/  FMUL.FTZ R0, R55, c[0x0][0x320] ;  /* 0x0000c80037007a20 */ /* 0x002fe40000410000 */
[----:B------:R-:W1:Y:S02]  /*37e0*/  LDSM.16.M88.4 R52, [R218+0x17100] ;  /* 0x01710000da34783b */ /* 0x000e640000000200 */
[----:B------:R5:W1:Y:S11]  /*37f0*/  MUFU.TANH R87, R0 ;  /* 0x0000000000577308 */ /* 0x000a760000002400 */
[----:B------:R-:W-:Y:S08]  /*3800*/  @!UPT UIADD3 URZ, URZ, URZ, URZ ;  /* 0x0000003f3f3ff290 */ /* 0x000ff0000fffe03f */
[----:B------:R-:W-:Y:S02]  /*3810*/  FMUL.FTZ R43, R43, c[0x0][0x320] ;  /* 0x0000c8002b2b7a20 */ /* 0x000fe40000410000 */
[----:B------:R-:W-:Y:S02]  /*3820*/  FMUL.FTZ R41, R41, c[0x0][0x320] ;  /* 0x0000c80029297a20 */ /* 0x000fe40000410000 */
[----:B------:R-:W-:Y:S02]  /*3830*/  FMUL.FTZ R40, R40, c[0x0][0x320] ;  /* 0x0000c80028287a20 */ /* 0x000fe40000410000 */
[----:B-----5:R-:W-:-:S04]  /*3840*/  FMUL.FTZ R0, R24, c[0x0][0x320] ;  /* 0x0000c80018007a20 */ /* 0x020fc80000410000 */
[----:B------:R5:W1:Y:S02]  /*3850*/  MUFU.TANH R86, R0 ;  /* 0x0000000000567308 */ /* 0x000a640000002400 */
[----:B-----5:R-:W-:Y:S01]  /*3860*/  FMUL.FTZ R0, R25, c[0x0][0x320] ;  /* 0x0000c80019007a20 */ /* 0x020fe20000410000 */
[----:B-1----:R-:W-:Y:S05]  /*3870*/  HMMA.16816.F32 R32, R12, R54, R32 ;  /* 0x000000360c20723c */ /* 0x002fea0000001820 */
[----:B------:R1:W1:Y:S02]  /*3880*/  MUFU.TANH R85, R0 ;  /* 0x0000000000557308 */ /* 0x0002640000002400 */
[----:B-1----:R-:W-:-:S06]  /*3890*/  FMUL.FTZ R0, R26, c[0x0][0x320] ;  /* 0x0000c8001a007a20 */ /* 0x002fcc0000410000 */
[----:B------:R1:W1:Y:S02]  /*38a0*/  MUFU.TANH R84, R0 ;  /* 0x0000000000547308 */ /* 0x0002640000002400 */
[----:B-1----:R-:W-:Y:S02]  /*38b0*/  FMUL.FTZ R0, R27, c[0x0][0x320] ;  /* 0x0000c8001b007a20 */ /* 0x002fe40000410000 */
[----:B------:R-:W-:Y:S04]  /*38c0*/  HMMA.16816.F32 R24, R8, R82, R28 ;  /* 0x000000520818723c */ /* 0x000fe8000000181c */
[----:B------:R1:W1:Y:S04]  /*38d0*/  MUFU.TANH R81, R0 ;  /* 0x0000000000517308 */ /* 0x0002680000002400 */
[----:B------:R-:W-:Y:S08]  /*38e0*/  HMMA.16816.F32 R28, R16, R60, R44 ;  /* 0x0000003c101c723c */ /* 0x000ff0000000182c */
[----:B------:R-:W-:Y:S01]  /*38f0*/  HMMA.16816.F32 R44, R8, R72, R36 ;  /* 0x00000048082c723c */ /* 0x000fe20000001824 */
[----:B-1----:R-:W-:-:S04]  /*3900*/  FMUL.FTZ R0, R48, c[0x0][0x320] ;  /* 0x0000c80030007a20 */ /* 0x002fc80000410000 */
[----:B------:R1:W1:Y:S03]  /*3910*/  MUFU.TANH R80, R0 ;  /* 0x0000000000507308 */ /* 0x0002660000002400 */
[C---:B------:R-:W-:Y:S08]  /*3920*/  HMMA.16816.F32 R36, R20.reuse, R64, R96 ;  /* 0x000000401424723c */ /* 0x040ff00000001860 */
[----:B------:R-:W-:Y:S01]  /*3930*/  HMMA.16816.F32 R20, R20, R66, R112 ;  /* 0x000000421414723c */ /* 0x000fe20000001870 */
[----:B-1----:R-:W-:-:S07]  /*3940*/  FMUL.FTZ R0, R49, c[0x0][0x320] ;  /* 0x0000c80031007a20 */ /* 0x002fce0000410000 */
[----:B------:R-:W-:Y:S01]  /*3950*/  HMMA.16816.F32 R28, R12, R52, R28 ;  /* 0x000000340c1c723c */ /* 0x000fe2000000181c */
[----:B------:R1:W1:Y:S02]  /*3960*/  MUFU.TANH R78, R0 ;  /* 0x00000000004e7308 */ /* 0x0002640000002400 */
[----:B-1----:R-:W-:-:S06]  /*3970*/  FMUL.FTZ R0, R50, c[0x0][0x320] ;  /* 0x0000c80032007a20 */ /* 0x002fcc0000410000 */
[----:B------:R1:W1:Y:S11]  /*3980*/  MUFU.TANH R77, R0 ;  /* 0x00000000004d7308 */ /* 0x0002760000002400 */
[----:B------:R-:W-:Y:S04]  /*3990*/  @!UPT UIADD3 URZ, URZ, URZ, URZ ;  /* 0x0000003f3f3ff290 */ /* 0x000fe8000fffe03f */
[----:B------:R-:W-:Y:S01]  /*39a0*/  HMMA.16816.F32 R28, R8, R68, R28 ;  /* 0x00000044081c723c */ /* 0x000fe2000000181c */
[----:B-1----:R-:W-:Y:S02]  /*39b0*/  FMUL.FTZ R0, R51, c[0x0][0x320] ;  /* 0x0000c80033007a20 */ /* 0x002fe40000410000 */
[----:B------:R-:W1:Y:S02]  /*39c0*/  LDSM.16.M88.4 R48, [R218+0x17900] ;  /* 0x01790000da30783b */ /* 0x000e640000000200 */
[----:B------:R5:W1:Y:S02]  /*39d0*/  MUFU.TANH R76, R0 ;  /* 0x00000000004c7308 */ /* 0x000a640000002400 */
[----:B-----5:R-:W-:-:S06]  /*39e0*/  FMUL.FTZ R0, R24, c[0x0][0x320] ;  /* 0x0000c80018007a20 */ /* 0x020fcc0000410000 */
[----:B------:R5:W1:Y:S02]  /*39f0*/  MUFU.TANH R72, R0 ;  /* 0x0000000000487308 */ /* 0x000a640000002400 */
[----:B-----5:R-:W-:-:S06]  /*3a00*/  FMUL.FTZ R0, R25, c[0x0][0x320] ;  /* 0x0000c80019007a20 */ /* 0x020fcc0000410000 */
[----:B------:R5:W1:Y:S02]  /*3a10*/  MUFU.TANH R64, R0 ;  /* 0x0000000000407308 */ /* 0x000a640000002400 */
[----:B-----5:R-:W-:-:S06]  /*3a20*/  FMUL.FTZ R0, R26, c[0x0][0x320] ;  /* 0x0000c8001a007a20 */ /* 0x020fcc0000410000 */
[----:B------:R5:W1:Y:S02]  /*3a30*/  MUFU.TANH R63, R0 ;  /* 0x00000000003f7308 */ /* 0x000a640000002400 */
[----:B-----5:R-:W-:Y:S02]  /*3a40*/  FMUL.FTZ R0, R27, c[0x0][0x320] ;  /* 0x0000c8001b007a20 */ /* 0x020fe40000410000 */
[----:B------:R-:W-:Y:S01]  /*3a50*/  HMMA.16816.F32 R24, R16, R56, R36 ;  /* 0x000000381018723c */ /* 0x000fe20000001824 */
[----:B------:R-:W5:Y:S03]  /*3a60*/  LDSM.16.M88.4 R36, [R217+0xb800] ;  /* 0x00b80000d924783b */ /* 0x000f660000000200 */
[----:B------:R1:W1:Y:S01]  /*3a70*/  MUFU.TANH R62, R0 ;  /* 0x00000000003e7308 */ /* 0x0002620000002400 */
[----:B------:R-:W-:-:S04]  /*3a80*/  DEPBAR.LE SB0, 0x0 ;  /* 0x000080000000791a */ /* 0x000fc80000000000 */
[----:B------:R-:W-:Y:S01]  /*3a90*/  HMMA.16816.F32 R16, R16, R58, R20 ;  /* 0x0000003a1010723c */ /* 0x000fe20000001814 */
[----:B-1----:R-:W-:Y:S02]  /*3aa0*/  FMUL.FTZ R0, R44, c[0x0][0x320] ;  /* 0x0000c8002c007a20 */ /* 0x002fe40000410000 */
[----:B------:R-:W1:Y:S11]  /*3ab0*/  MUFU.TANH R44, R43 ;  /* 0x0000002b002c7308 */ /* 0x000e760000002400 */
[----:B------:R-:W-:Y:S01]  /*3ac0*/  @!UPT UIADD3 URZ, URZ, URZ, URZ ;  /* 0x0000003f3f3ff290 */ /* 0x000fe2000fffe03f */
[C---:B------:R-:W-:Y:S01]  /*3ad0*/  HMMA.16816.F32 R20, R12.reuse, R48, R24 ;  /* 0x000000300c14723c */ /* 0x040fe20000001818 */
[----:B------:R1:W1:Y:S08]  /*3ae0*/  MUFU.TANH R61, R0 ;  /* 0x00000000003d7308 */ /* 0x0002700000002400 */
[----:B------:R-:W-:Y:S08]  /*3af0*/  HMMA.16816.F32 R12, R12, R50, R16 ;  /* 0x000000320c0c723c */ /* 0x000ff00000001810 */
[----:B------:R-:W-:Y:S01]  /*3b00*/  HMMA.16816.F32 R24, R8, R70, R32 ;  /* 0x000000460818723c */ /* 0x000fe20000001820 */
[----:B-1----:R-:W-:-:S04]  /*3b10*/  FMUL.FTZ R0, R45, c[0x0][0x320] ;  /* 0x0000c8002d007a20 */ /* 0x002fc80000410000 */
[----:B------:R1:W1:Y:S03]  /*3b20*/  MUFU.TANH R60, R0 ;  /* 0x00000000003c7308 */ /* 0x0002660000002400 */
[C---:B-----5:R-:W-:Y:S08]  /*3b30*/  HMMA.16816.F32 R16, R8.reuse, R36, R20 ;  /* 0x000000240810723c */ /* 0x060ff00000001814 */
[----:B------:R-:W-:Y:S01]  /*3b40*/  HMMA.16816.F32 R8, R8, R38, R12 ;  /* 0x000000260808723c */ /* 0x000fe2000000180c */
[----:B-1----:R-:W-:-:S02]  /*3b50*/  FMUL.FTZ R0, R46, c[0x0][0x320] ;  /* 0x0000c8002e007a20 */ /* 0x002fc40000410000 */
[----:B------:R-:W1:Y:S05]  /*3b60*/  MUFU.TANH R46, R41 ;  /* 0x00000029002e7308 */ /* 0x000e6a0000002400 */
[----:B------:R-:W-:Y:S02]  /*3b70*/  FMUL.FTZ R27, R27, c[0x0][0x320] ;  /* 0x0000c8001b1b7a20 */ /* 0x000fe40000410000 */
[----:B------:R-:W-:Y:S02]  /*3b80*/  FMUL.FTZ R24, R24, c[0x0][0x320] ;  /* 0x0000c80018187a20 */ /* 0x000fe40000410000 */
[----:B------:R-:W-:Y:S02]  /*3b90*/  FMUL.FTZ R25, R25, c[0x0][0x320] ;  /* 0x0000c80019197a20 */ /* 0x000fe40000410000 */
[----:B------:R-:W-:Y:S01]  /*3ba0*/  FMUL.FTZ R26, R26, c[0x0][0x320] ;  /* 0x0000c8001a1a7a20 */ /* 0x000fe20000410000 */
[----:B------:R5:W1:Y:S01]  /*3bb0*/  MUFU.TANH R53, R0 ;  /* 0x0000000000357308 */ /* 0x000a620000002400 */
[----:B------:R-:W-:-:S02]  /*3bc0*/  FMUL.FTZ R16, R16, c[0x0][0x320] ;  /* 0x0000c80010107a20 */ /* 0x000fc40000410000 */
[----:B------:R-:W-:Y:S02]  /*3bd0*/  FMUL.FTZ R17, R17, c[0x0][0x320] ;  /* 0x0000c80011117a20 */ /* 0x000fe40000410000 */
[----:B------:R-:W-:Y:S02]  /*3be0*/  FMUL.FTZ R18, R18, c[0x0][0x320] ;  /* 0x0000c80012127a20 */ /* 0x000fe40000410000 */
[----:B------:R-:W-:Y:S01]  /*3bf0*/  FMUL.FTZ R19, R19, c[0x0][0x320] ;  /* 0x0000c80013137a20 */ /* 0x000fe20000410000 */
[----:B------:R-:W1:Y:S01]  /*3c00*/  MUFU.TANH R32, R27 ;  /* 0x0000001b00207308 */ /* 0x000e620000002400 */
[----:B------:R-:W-:Y:S02]  /*3c10*/  FMUL.FTZ R8, R8, c[0x0][0x320] ;  /* 0x0000c80008087a20 */ /* 0x000fe40000410000 */
[----:B------:R-:W-:Y:S02]  /*3c20*/  FMUL.FTZ R9, R9, c[0x0][0x320] ;  /* 0x0000c80009097a20 */ /* 0x000fe40000410000 */
[----:B------:R-:W-:-:S02]  /*3c30*/  FMUL.FTZ R10, R10, c[0x0][0x320] ;  /* 0x0000c8000a0a7a20 */ /* 0x000fc40000410000 */
[----:B------:R-:W-:Y:S01]  /*3c40*/  FMUL.FTZ R11, R11, c[0x0][0x320] ;  /* 0x0000c8000b0b7a20 */ /* 0x000fe20000410000 */
[----:B------:R-:W1:Y:S01]  /*3c50*/  MUFU.TANH R35, R24 ;  /* 0x0000001800237308 */ /* 0x000e620000002400 */
[----:B-----5:R-:W-:-:S07]  /*3c60*/  FMUL.FTZ R0, R47, c[0x0][0x320] ;  /* 0x0000c8002f007a20 */ /* 0x020fce0000410000 */
[----:B------:R5:W1:Y:S08]  /*3c70*/  MUFU.TANH R52, R0 ;  /* 0x0000000000347308 */ /* 0x000a700000002400 */
[----:B------:R-:W1:Y:S01]  /*3c80*/  MUFU.TANH R47, R40 ;  /* 0x00000028002f7308 */ /* 0x000e620000002400 */
[----:B-----5:R-:W-:-:S07]  /*3c90*/  FMUL.FTZ R0, R42, c[0x0][0x320] ;  /* 0x0000c8002a007a20 */ /* 0x020fce0000410000 */
[----:B------:R-:W1:Y:S08]  /*3ca0*/  MUFU.TANH R34, R25 ;  /* 0x0000001900227308 */ /* 0x000e700000002400 */
        /* <DEDUP_REMOVED lines=13> */
[----:B------:R1:W1:Y:S01]  /*3d80*/  MUFU.TANH R29, R10 ;  /* 0x0000000a001d7308 */ /* 0x0002620000002400 */
[----:B-----5:R-:W-:-:S07]  /*3d90*/  FMUL.FTZ R0, R31, c[0x0][0x320] ;  /* 0x0000c8001f007a20 */ /* 0x020fce0000410000 */
[----:B------:R1:W1:Y:S08]  /*3da0*/  MUFU.TANH R30, R11 ;  /* 0x0000000b001e7308 */ /* 0x0002700000002400 */
[----:B------:R1:W1:Y:S08]  /*3db0*/  MUFU.TANH R40, R0 ;  /* 0x0000000000287308 */ /* 0x0002700000002400 */
[----:B------:R1:W1:Y:S01]  /*3dc0*/  MUFU.TANH R31, R26 ;  /* 0x0000001a001f7308 */ /* 0x0002620000002400 */
[----:B------:R-:W-:Y:S06]  /*3dd0*/  BAR.SYNC.DEFER_BLOCKING 0x0 ;  /* 0x0000000000007b1d */ /* 0x000fec0000010000 */
[----:B------:R-:W-:Y:S05]  /*3de0*/  @!P0 BRA `(.L_x_1216) ;  /* 0x0000024000008947 */ /* 0x000fea0003800000 */
[----:B--234-:R-:W-:Y:S01]  /*3df0*/  UIADD3 UR5, UR6, -0x2, URZ ;  /* 0xfffffffe06057890 */ /* 0x01cfe2000fffe03f */
[C---:B------:R-:W-:Y:S01]  /*3e00*/  IMAD.SHL.U32 R13, R142.reuse, 0x40, RZ ;  /* 0x000000408e0d7824 */ /* 0x040fe200078e00ff */
[----:B------:R-:W-:-:S02]  /*3e10*/  SHF.L.U64.HI R3, R142, 0x6, R143 ;  /* 0x000000068e037819 */ /* 0x000fc4000001028f */
[----:B------:R-:W-:Y:S02]  /*3e20*/  USHF.R.S32.HI UR4, URZ, 0x1f, UR5 ;  /* 0x0000001f3f047899 */ /* 0x000fe40008011405 */
[----:B------:R-:W-:Y:S01]  /*3e30*/  UIMAD UR15, UR15, UR5, URZ ;  /* 0x000000050f0f72a4 */ /* 0x000fe2000f8e023f */
[----:B------:R-:W-:-:S03]  /*3e40*/  IMAD.WIDE.U32 R8, R140, UR5, R144 ;  /* 0x000000058c087c25 */ /* 0x000fc6000f8e0090 */
[----:B------:R-:W-:Y:S02]  /*3e50*/  UIMAD UR4, UR4, UR16, UR15 ;  /* 0x00000010040472a4 */ /* 0x000fe4000f8e020f */
[----:B------:R-:W-:-:S04]  /*3e60*/  LEA R6, P2, R8, c[0x0][0x1c8], 0x1 ;  /* 0x0000720008067a11 */ /* 0x000fc800078408ff */
[----:B-1----:R-:W-:Y:S02]  /*3e70*/  IADD3 R0, R9, UR4, RZ ;  /* 0x0000000409007c10 */ /* 0x002fe4000fffe0ff */
[C---:B------:R-:W-:Y:S02]  /*3e80*/  IADD3 R10, P3, R13.reuse, R6, RZ ;  /* 0x000000060d0a7210 */ /* 0x040fe40007f7e0ff */
[----:B------:R-:W-:Y:S02]  /*3e90*/  LEA.HI.X R7, R8, c[0x0][0x1cc], R0, 0x1, P2 ;  /* 0x0000730008077a11 */ /* 0x000fe400010f0c00 */
[----:B------:R-:W-:-:S03]  /*3ea0*/  IADD3 R16, P1, P0, R13, 0x80, R6 ;  /* 0x000000800d107810 */ /* 0x000fc6000783e006 */
[--C-:B------:R-:W-:Y:S01]  /*3eb0*/  IMAD.X R11, R3, 0x1, R7.reuse, P3 ;  /* 0x00000001030b7824 */ /* 0x100fe200018e0607 */
[----:B------:R-:W-:Y:S01]  /*3ec0*/  LOP3.LUT P3, RZ, R185, 0x1, RZ, 0xc0, !PT ;  /* 0x00000001b9ff7812 */ /* 0x000fe2000786c0ff */
[----:B------:R-:W-:Y:S01]  /*3ed0*/  @!PT LDS RZ, [RZ] ;  /* 0x00000000fffff984 */ /* 0x000fe20000000800 */
[----:B------:R-:W-:Y:S01]  /*3ee0*/  @!PT LDS RZ, [RZ] ;  /* 0x00000000fffff984 */ /* 0x000fe20000000800 */
[----:B------:R-:W-:Y:S01]  /*3ef0*/  @!PT LDS RZ, [RZ] ;  /* 0x00000000fffff984 */ /* 0x000fe20000000800 */
[----:B------:R1:W-:Y:S01]  /*3f00*/  LDGSTS.E.BYPASS.LTC128B.128 [R247+0xc100], [R6.64], !P4 ;  /* 0x0c10000006f77fae */ /* 0x0003e2000e101d4a */
[--C-:B------:R-:W-:Y:S02]  /*3f10*/  IADD3.X R17, R3, RZ, R7.reuse, P1, P0 ;  /* 0x000000ff03117210 */ /* 0x100fe40000fe0407 */
[--C-:B------:R-:W-:Y:S01]  /*3f20*/  IADD3 R14, P1, P0, R13, 0x100, R6.reuse ;  /* 0x000001000d0e7810 */ /* 0x100fe2000783e006 */
[----:B------:R1:W-:Y:S03]  /*3f30*/  LDGSTS.E.BYPASS.LTC128B.128 [R247+0xf100], [R6.64+0x80], !P6 ;  /* 0x0f10008006f77fae */ /* 0x0003e6000f101d4a */
[----:B------:R-:W-:Y:S02]  /*3f40*/  IADD3.X R15, R3, RZ, R7, P1, P0 ;  /* 0x000000ff030f7210 */ /* 0x000fe40000fe0407 */
[----:B------:R-:W-:-:S02]  /*3f50*/  IADD3 R12, P2, P1, R13, 0x180, R6 ;  /* 0x000001800d0c7810 */ /* 0x000fc4000795e006 */
[----:B------:R-:W-:Y:S01]  /*3f60*/  IADD3 R8, P0, R10, R13, RZ ;  /* 0x0000000d0a087210 */ /* 0x000fe20007f1e0ff */
[----:B------:R1:W-:Y:S01]  /*3f70*/  LDGSTS.E.BYPASS.LTC128B.128 [R247+0x12100], [R6.64+0x100], !P3 ;  /* 0x1210010006f77fae */ /* 0x0003e2000d901d4a */
[----:B------:R-:W-:-:S03]  /*3f80*/  IADD3.X R13, R3, RZ, R7, P2, P1 ;  /* 0x000000ff030d7210 */ /* 0x000fc600017e2407 */
[----:B------:R1:W-:Y:S01]  /*3f90*/  LDGSTS.E.BYPASS.LTC128B.128 [R247+0x15100], [R6.64+0x180], !P5 ;  /* 0x1510018006f77fae */ /* 0x0003e2000e901d4a */
[----:B------:R-:W-:-:S03]  /*3fa0*/  IMAD.X R9, R11, 0x1, R3, P0 ;  /* 0x000000010b097824 */ /* 0x000fc600000e0603 */
[----:B------:R1:W-:Y:S04]  /*3fb0*/  LDGSTS.E.BYPASS.LTC128B.128 [R247+0xd100], [R10.64], !P4 ;  /* 0x0d1000000af77fae */ /* 0x0003e8000e101d4a */
[----:B------:R1:W-:Y:S04]  /*3fc0*/  LDGSTS.E.BYPASS.LTC128B.128 [R247+0x10100], [R16.64], !P6 ;  /* 0x1010000010f77fae */ /* 0x0003e8000f101d4a */
[----:B------:R1:W-:Y:S04]  /*3fd0*/  LDGSTS.E.BYPASS.LTC128B.128 [R247+0x13100], [R14.64], !P3 ;  /* 0x131000000ef77fae */ /* 0x0003e8000d901d4a */
[----:B------:R1:W-:Y:S04]  /*3fe0*/  LDGSTS.E.BYPASS.LTC128B.128 [R247+0x16100], [R12.64], !P5 ;  /* 0x161000000cf77fae */ /* 0x0003e8000e901d4a */
[----:B------:R1:W-:Y:S04]  /*3ff0*/  LDGSTS.E.BYPASS.LTC128B.128 [R247+0xe100], [R8.64], !P4 ;  /* 0x0e10000008f77fae */ /* 0x0003e8000e101d4a */
[----:B------:R1:W-:Y:S04]  /*4000*/  LDGSTS.E.BYPASS.LTC128B.128 [R247+0x11100], [R8.64+0x80], !P6 ;  /* 0x1110008008f77fae */ /* 0x0003e8000f101d4a */
[----:B------:R1:W-:Y:S04]  /*4010*/  LDGSTS.E.BYPASS.LTC128B.128 [R247+0x14100], [R8.64+0x100], !P3 ;  /* 0x1410010008f77fae */ /* 0x0003e8000d901d4a */
[----:B------:R1:W-:Y:S02]  /*4020*/  LDGSTS.E.BYPASS.LTC128B.128 [R247+0x17100], [R8.64+0x180], !P5 ;  /* 0x1710018008f77fae */ /* 0x0003e4000e901d4a */
.L_x_1216:
[----:B-1234-:R-:W-:Y:S01]  /*4030*/  LOP3.LUT R0, R141, 0xffffffe0, RZ, 0xc0, !PT ;  /* 0xffffffe08d007812 */ /* 0x01efe200078ec0ff */
[----:B------:R-:W-:Y:S01]  /*4040*/  ULDC UR4, c[0x0][0x1d0] ;  /* 0x0000740000047ab9 */ /* 0x000fe20000000800 */
[----:B------:R-:W-:Y:S01]  /*4050*/  STL [R1+0x3c], R219 ;  /* 0x00003cdb01007387 */ /* 0x000fe20000100800 */
[----:B------:R-:W-:Y:S01]  /*4060*/  UIADD3 UR4, UR7, UR4, URZ ;  /* 0x0000000407047290 */ /* 0x000fe2000fffe03f */
[----:B------:R-:W-:-:S02]  /*4070*/  IMAD.SHL.U32 R213, R5, 0x2, RZ ;  /* 0x0000000205d57824 */ /* 0x000fc400078e00ff */
[----:B------:R-:W-:Y:S01]  /*4080*/  IMAD.IADD R0, R184, 0x1, -R0 ;  /* 0x00000001b8007824 */ /* 0x000fe200078e0a00 */
[----:B------:R1:W-:Y:S01]  /*4090*/  STL [R1+0x38], R218 ;  /* 0x000038da01007387 */ /* 0x0003e20000100800 */
[----:B------:R-:W-:Y:S01]  /*40a0*/  IMAD R216, R2, 0x2, R213 ;  /* 0x0000000202d87824 */ /* 0x000fe200078e02d5 */
[----:B------:R-:W-:Y:S01]  /*40b0*/  LEA R214, R4, R213, 0x1 ;  /* 0x000000d504d67211 */ /* 0x000fe200078e08ff */
[----:B------:R-:W-:Y:S01]  /*40c0*/  IMAD.U32 R6, RZ, RZ, UR4 ;  /* 0x00000004ff067e24 */ /* 0x000fe2000f8e00ff */
[----:B------:R-:W-:Y:S01]  /*40d0*/  SHF.R.S32.HI R3, RZ, 0x1f, R0 ;  /* 0x0000001fff037819 */ /* 0x000fe20000011400 */
[----:B------:R-:W-:Y:S02]  /*40e0*/  STL [R1+0x34], R217 ;  /* 0x000034d901007387 */ /* 0x000fe40000100800 */
[----:B------:R-:W-:Y:S01]  /*40f0*/  IMAD R215, R2, 0x2, R214 ;  /* 0x0000000202d77824 */ /* 0x000fe200078e02d6 */
[----:B------:R-:W-:Y:S01]  /*4100*/  LEA.HI R3, R3, R0, RZ, 0x2 ;  /* 0x0000000003037211 */ /* 0x000fe200078f10ff */
[----:B------:R2:W-:Y:S03]  /*4110*/  STL [R1+0x30], R212 ;  /* 0x000030d401007387 */ /* 0x0005e60000100800 */
[----:B------:R-:W-:Y:S01]  /*4120*/  LOP3.LUT R3, R3, 0x7ffffffc, RZ, 0xc0, !PT ;  /* 0x7ffffffc03037812 */ /* 0x000fe200078ec0ff */
[----:B------:R-:W-:Y:S03]  /*4130*/  LDSM.16.MT88.4 R48, [R214+0x900] ;  /* 0x00090000d630783b */ /* 0x000fe60000004200 */
[----:B------:R-:W-:Y:S01]  /*4140*/  IADD3 R0, R0, -R3, RZ ;  /* 0x8000000300007210 */ /* 0x000fe20007ffe0ff */
[----:B------:R-:W-:Y:S04]  /*4150*/  LDSM.16.MT88.4 R56, [R215+0x900] ;  /* 0x00090000d738783b */ /* 0x000fe80000004200 */
[----:B------:R-:W-:Y:S01]  /*4160*/  IMAD R0, R0, -0x2, R6 ;  /* 0xfffffffe00007824 */ /* 0x000fe200078e0206 */
[----:B------:R-:W-:Y:S04]  /*4170*/  LDSM.16.MT88.4 R68, [R214+0x9100] ;  /* 0x00910000d644783b */ /* 0x000fe80000004200 */
[C---:B------:R-:W-:Y:S01]  /*4180*/  ISETP.GT.AND P0, PT, R0.reuse, RZ, PT ;  /* 0x000000ff0000720c */ /* 0x040fe20003f04270 */
[----:B------:R-:W-:Y:S01]  /*4190*/  LDSM.16.MT88.4 R108, [R214+0x3900] ;  /* 0x00390000d66c783b */ /* 0x000fe20000004200 */
[----:B------:R-:W-:-:S02]  /*41a0*/  ISETP.GT.AND P1, PT, R0, 0x1, PT ;  /* 0x000000010000780c */ /* 0x000fc40003f24270 */
[----:B------:R-:W-:Y:S01]  /*41b0*/  ISETP.GT.AND P2, PT, R0, 0x8, PT ;  /* 0x000000080000780c */ /* 0x000fe20003f44270 */
[----:B------:R-:W-:Y:S01]  /*41c0*/  LDSM.16.MT88.4 R104, [R216+0x3900] ;  /* 0x00390000d868783b */ /* 0x000fe20000004200 */
[----:B------:R-:W-:Y:S02]  /*41d0*/  FSEL R7, R120, -INF , P0 ;  /* 0xff80000078077808 */ /* 0x000fe40000000000 */
[----:B------:R-:W-:Y:S01]  /*41e0*/  FSEL R8, R119, -INF , P1 ;  /* 0xff80000077087808 */ /* 0x000fe20000800000 */
[----:B------:R-:W-:Y:S01]  /*41f0*/  LDSM.16.MT88.4 R120, [R216+0x9100] ;  /* 0x00910000d878783b */ /* 0x000fe20000004200 */
[----:B------:R-:W-:Y:S02]  /*4200*/  FSEL R16, R118, -INF , P0 ;  /* 0xff80000076107808 */ /* 0x000fe40000000000 */
[----:B------:R-:W-:Y:S01]  /*4210*/  ISETP.GT.AND P0, PT, R0, 0x9, PT ;  /* 0x000000090000780c */ /* 0x000fe20003f04270 */
[----:B------:R-:W-:Y:S01]  /*4220*/  LDSM.16.MT88.4 R96, [R213+0x6900] ;  /* 0x00690000d560783b */ /* 0x000fe20000004200 */
[----:B------:R-:W-:-:S02]  /*4230*/  FSEL R9, R116, -INF , P2 ;  /* 0xff80000074097808 */ /* 0x000fc40001000000 */
[----:B------:R-:W-:Y:S01]  /*4240*/  FMNMX.FTZ R132, R7, R8, !PT ;  /* 0x0000000807847209 */ /* 0x000fe20007810000 */
[----:B------:R-:W-:Y:S01]  /*4250*/  LDSM.16.MT88.4 R100, [R215+0x3900] ;  /* 0x00390000d764783b */ /* 0x000fe20000004200 */
[----:B------:R-:W-:Y:S02]  /*4260*/  FSEL R17, R117, -INF , P1 ;  /* 0xff80000075117808 */ /* 0x000fe40000800000 */
[----:B------:R-:W-:Y:S01]  /*4270*/  ISETP.GT.AND P1, PT, R0, 0x10, PT ;  /* 0x000000100000780c */ /* 0x000fe20003f24270 */
[----:B------:R-:W-:Y:S01]  /*4280*/  LDSM.16.MT88.4 R116, [R215+0x9100] ;  /* 0x00910000d774783b */ /* 0x000fe20000004200 */
[----:B------:R-:W-:Y:S02]  /*4290*/  FSEL R10, R95, -INF , P0 ;  /* 0xff8000005f0a7808 */ /* 0x000fe40000000000 */
[----:B------:R-:W-:Y:S01]  /*42a0*/  FMNMX.FTZ R132, R9, R132, !PT ;  /* 0x0000008409847209 */ /* 0x000fe20007810000 */
[----:B------:R-:W-:Y:S01]  /*42b0*/  LDSM.16.MT88.4 R112, [R214+0x6900] ;  /* 0x00690000d670783b */ /* 0x000fe20000004200 */
[----:B------:R-:W-:-:S02]  /*42c0*/  FSEL R18, R94, -INF , P2 ;  /* 0xff8000005e127808 */ /* 0x000fc40001000000 */
[----:B------:R-:W-:Y:S01]  /*42d0*/  ISETP.GT.AND P2, PT, R0, 0x11, PT ;  /* 0x000000110000780c */ /* 0x000fe20003f44270 */
[----:B------:R-:W0:Y:S01]  /*42e0*/  LDGDEPBAR ;  /* 0x00000000000079af */ /* 0x000e220000000000 */
[----:B------:R-:W-:Y:S02]  /*42f0*/  FSEL R11, R92, -INF , P1 ;  /* 0xff8000005c0b7808 */ /* 0x000fe40000800000 */
[----:B------:R-:W-:Y:S02]  /*4300*/  FMNMX.FTZ R132, R10, R132, !PT ;  /* 0x000000840a847209 */ /* 0x000fe40007810000 */
[----:B------:R-:W-:Y:S02]  /*4310*/  FSEL R19, R93, -INF , P0 ;  /* 0xff8000005d137808 */ /* 0x000fe40000000000 */
[----:B------:R-:W-:Y:S02]  /*4320*/  ISETP.GT.AND P0, PT, R0, 0x18, PT ;  /* 0x000000180000780c */ /* 0x000fe40003f04270 */
[----:B------:R-:W-:-:S02]  /*4330*/  FSEL R13, R89, -INF , P2 ;  /* 0xff800000590d7808 */ /* 0x000fc40001000000 */
[----:B------:R-:W-:Y:S02]  /*4340*/  FMNMX.FTZ R132, R11, R132, !PT ;  /* 0x000000840b847209 */ /* 0x000fe40007810000 */
[----:B------:R-:W-:Y:S02]  /*4350*/  FSEL R24, R88, -INF , P1 ;  /* 0xff80000058187808 */ /* 0x000fe40000800000 */
[----:B------:R-:W-:Y:S02]  /*4360*/  ISETP.GT.AND P1, PT, R0, 0x19, PT ;  /* 0x000000190000780c */ /* 0x000fe40003f24270 */
[----:B------:R-:W-:Y:S02]  /*4370*/  FSEL R14, R86, -INF , P0 ;  /* 0xff800000560e7808 */ /* 0x000fe40000000000 */
[----:B------:R-:W-:Y:S02]  /*4380*/  FMNMX.FTZ R132, R13, R132, !PT ;  /* 0x000000840d847209 */ /* 0x000fe40007810000 */
[----:B------:R-:W-:-:S02]  /*4390*/  FSEL R25, R87, -INF , P2 ;  /* 0xff80000057197808 */ /* 0x000fc40001000000 */
[----:B------:R-:W-:Y:S02]  /*43a0*/  ISETP.GT.AND P2, PT, R0, 0x20, PT ;  /* 0x000000200000780c */ /* 0x000fe40003f44270 */
[----:B------:R-:W-:Y:S02]  /*43b0*/  FSEL R15, R85, -INF , P1 ;  /* 0xff800000550f7808 */ /* 0x000fe40000800000 */
[----:B------:R-:W-:Y:S02]  /*43c0*/  FMNMX.FTZ R132, R14, R132, !PT ;  /* 0x000000840e847209 */ /* 0x000fe40007810000 */
[----:B------:R-:W-:Y:S02]  /*43d0*/  FSEL R26, R84, -INF , P0 ;  /* 0xff800000541a7808 */ /* 0x000fe40000000000 */
[----:B------:R-:W-:Y:S01]  /*43e0*/  ISETP.GT.AND P0, PT, R0, 0x21, PT ;  /* 0x000000210000780c */ /* 0x000fe20003f04270 */
[----:B------:R-:W-:Y:S01]  /*43f0*/  LDSM.16.MT88.4 R84, [R213+0x3900] ;  /* 0x00390000d554783b */ /* 0x000fe20000004200 */
[----:B------:R-:W-:-:S02]  /*4400*/  FSEL R133, R80, -INF , P2 ;  /* 0xff80000050857808 */ /* 0x000fc40001000000 */
[----:B------:R-:W-:Y:S02]  /*4410*/  FMNMX.FTZ R132, R15, R132, !PT ;  /* 0x000000840f847209 */ /* 0x000fe40007810000 */
[----:B------:R-:W-:Y:S02]  /*4420*/  FSEL R28, R81, -INF , P1 ;  /* 0xff800000511c7808 */ /* 0x000fe40000800000 */
[----:B------:R-:W-:Y:S02]  /*4430*/  ISETP.GT.AND P1, PT, R0, 0x28, PT ;  /* 0x000000280000780c */ /* 0x000fe40003f24270 */
[----:B------:R-:W-:Y:S02]  /*4440*/  FSEL R136, R78, -INF , P0 ;  /* 0xff8000004e887808 */ /* 0x000fe40000000000 */
[----:B------:R-:W-:Y:S02]  /*4450*/  FMNMX.FTZ R132, R133, R132, !PT ;  /* 0x0000008485847209 */ /* 0x000fe40007810000 */
[----:B------:R-:W-:-:S02]  /*4460*/  ISETP.GT.AND P3, PT, R0, 0x29, PT ;  /* 0x000000290000780c */ /* 0x000fc40003f64270 */
[----:B------:R-:W-:Y:S02]  /*4470*/  FSEL R135, R72, -INF , P1 ;  /* 0xff80000048877808 */ /* 0x000fe40000800000 */
[----:B------:R-:W-:Y:S02]  /*4480*/  FMNMX.FTZ R132, R136, R132, !PT ;  /* 0x0000008488847209 */ /* 0x000fe40007810000 */
[----:B------:R-:W-:Y:S02]  /*4490*/  FSEL R144, R76, -INF , P0 ;  /* 0xff8000004c907808 */ /* 0x000fe40000000000 */
[----:B------:R-:W-:Y:S02]  /*44a0*/  ISETP.GT.AND P0, PT, R0, 0x30, PT ;  /* 0x000000300000780c */ /* 0x000fe40003f04270 */
[----:B------:R-:W-:Y:S02]  /*44b0*/  FSEL R134, R64, -INF , P3 ;  /* 0xff80000040867808 */ /* 0x000fe40001800000 */
[----:B------:R-:W-:Y:S01]  /*44c0*/  FMNMX.FTZ R132, R135, R132, !PT ;  /* 0x0000008487847209 */ /* 0x000fe20007810000 */
[----:B------:R-:W-:Y:S01]  /*44d0*/  LDSM.16.MT88.4 R64, [R213+0x9100] ;  /* 0x00910000d540783b */ /* 0x000fe20000004200 */
[----:B------:R-:W-:-:S02]  /*44e0*/  FSEL R137, R77, -INF , P2 ;  /* 0xff8000004d897808 */ /* 0x000fc40001000000 */
[----:B------:R-:W-:Y:S02]  /*44f0*/  ISETP.GT.AND P2, PT, R0, 0x31, PT ;  /* 0x000000310000780c */ /* 0x000fe40003f44270 */
[----:B------:R-:W-:Y:S02]  /*4500*/  FSEL R207, R61, -INF , P0 ;  /* 0xff8000003dcf7808 */ /* 0x000fe40000000000 */
[----:B------:R-:W-:Y:S02]  /*4510*/  FMNMX.FTZ R3, R16, R17, !PT ;  /* 0x0000001110037209 */ /* 0x000fe40007810000 */
[----:B------:R-:W-:Y:S02]  /*4520*/  FMNMX.FTZ R132, R134, R132, !PT ;  /* 0x0000008486847209 */ /* 0x000fe40007810000 */
[----:B------:R-:W-:Y:S02]  /*4530*/  FSEL R138, R62, -INF , P3 ;  /* 0xff8000003e8a7808 */ /* 0x000fe40001800000 */
[----:B------:R-:W-:-:S02]  /*4540*/  ISETP.GT.AND P3, PT, R0, 0x38, PT ;  /* 0x000000380000780c */ /* 0x000fc40003f64270 */
[----:B------:R-:W-:Y:S02]  /*4550*/  FSEL R206, R60, -INF , P2 ;  /* 0xff8000003cce7808 */ /* 0x000fe40001000000 */
[----:B------:R-:W-:Y:S02]  /*4560*/  FMNMX.FTZ R3, R18, R3, !PT ;  /* 0x0000000312037209 */ /* 0x000fe40007810000 */
[----:B------:R-:W-:Y:S02]  /*4570*/  FMNMX.FTZ R132, R207, R132, !PT ;  /* 0x00000084cf847209 */ /* 0x000fe40007810000 */
[----:B------:R-:W-:Y:S02]  /*4580*/  FSEL R139, R63, -INF , P1 ;  /* 0xff8000003f8b7808 */ /* 0x000fe40000800000 */
[----:B------:R-:W-:Y:S01]  /*4590*/  ISETP.GT.AND P1, PT, R0, 0x39, PT ;  /* 0x000000390000780c */ /* 0x000fe20003f24270 */
[----:B------:R-:W-:Y:S01]  /*45a0*/  LDSM.16.MT88.4 R60, [R215+0x6100] ;  /* 0x00610000d73c783b */ /* 0x000fe20000004200 */
[----:B------:R-:W-:-:S02]  /*45b0*/  FSEL R204, R47, -INF , P3 ;  /* 0xff8000002fcc7808 */ /* 0x000fc40001800000 */
[----:B------:R-:W-:Y:S02]  /*45c0*/  FMNMX.FTZ R3, R19, R3, !PT ;  /* 0x0000000313037209 */ /* 0x000fe40007810000 */
[----:B------:R-:W-:Y:S02]  /*45d0*/  FMNMX.FTZ R132, R206, R132, !PT ;  /* 0x00000084ce847209 */ /* 0x000fe40007810000 */
[----:B------:R-:W-:Y:S02]  /*45e0*/  FSEL R208, R53, -INF , P0 ;  /* 0xff80000035d07808 */ /* 0x000fe40000000000 */
[----:B------:R-:W-:Y:S02]  /*45f0*/  ISETP.GT.AND P0, PT, R0, 0x40, PT ;  /* 0x000000400000780c */ /* 0x000fe40003f04270 */
[----:B------:R-:W-:Y:S02]  /*4600*/  FSEL R205, R46, -INF , P1 ;  /* 0xff8000002ecd7808 */ /* 0x000fe40000800000 */
[----:B------:R-:W-:-:S02]  /*4610*/  FMNMX.FTZ R3, R24, R3, !PT ;  /* 0x0000000318037209 */ /* 0x000fc40007810000 */
[----:B------:R-:W-:Y:S02]  /*4620*/  FMNMX.FTZ R132, R204, R132, !PT ;  /* 0x00000084cc847209 */ /* 0x000fe40007810000 */
[----:B------:R-:W-:Y:S02]  /*4630*/  FSEL R210, R45, -INF , P3 ;  /* 0xff8000002dd27808 */ /* 0x000fe40001800000 */
[----:B------:R-:W-:Y:S02]  /*4640*/  ISETP.GT.AND P3, PT, R0, 0x41, PT ;  /* 0x000000410000780c */ /* 0x000fe40003f64270 */
[----:B------:R-:W-:Y:S02]  /*4650*/  FSEL R148, R43, -INF , P0 ;  /* 0xff8000002b947808 */ /* 0x000fe40000000000 */
[----:B------:R-:W-:Y:S02]  /*4660*/  FMNMX.FTZ R3, R25, R3, !PT ;  /* 0x0000000319037209 */ /* 0x000fe40007810000 */
[----:B------:R-:W-:-:S02]  /*4670*/  FMNMX.FTZ R132, R205, R132, !PT ;  /* 0x00000084cd847209 */ /* 0x000fc40007810000 */
[----:B------:R-:W-:Y:S02]  /*4680*/  FSEL R209, R52, -INF , P2 ;  /* 0xff80000034d17808 */ /* 0x000fe40001000000 */
[----:B------:R-:W-:Y:S01]  /*4690*/  ISETP.GT.AND P2, PT, R0, 0x48, PT ;  /* 0x000000480000780c */ /* 0x000fe20003f44270 */
[----:B------:R-:W-:Y:S01]  /*46a0*/  LDSM.16.MT88.4 R52, [R213+0x3100] ;  /* 0x00310000d534783b */ /* 0x000fe20000004200 */
[----:B------:R-:W-:Y:S02]  /*46b0*/  FSEL R159, R42, -INF , P3 ;  /* 0xff8000002a9f7808 */ /* 0x000fe40001800000 */
[----:B------:R-:W-:Y:S02]  /*46c0*/  FMNMX.FTZ R3, R26, R3, !PT ;  /* 0x000000031a037209 */ /* 0x000fe40007810000 */
[----:B------:R-:W-:Y:S02]  /*46d0*/  FMNMX.FTZ R132, R148, R132, !PT ;  /* 0x0000008494847209 */ /* 0x000fe40007810000 */
[----:B------:R-:W-:-:S02]  /*46e0*/  FSEL R211, R44, -INF , P1 ;  /* 0xff8000002cd37808 */ /* 0x000fc40000800000 */
[----:B------:R-:W-:Y:S01]  /*46f0*/  ISETP.GT.AND P1, PT, R0, 0x49, PT ;  /* 0x000000490000780c */ /* 0x000fe20003f24270 */
[----:B------:R-:W-:Y:S01]  /*4700*/  LDSM.16.MT88.4 R44, [R216+0x900] ;  /* 0x00090000d82c783b */ /* 0x000fe20000004200 */
        /* <DEDUP_REMOVED lines=9> */
[----:B------:R-:W-:Y:S02]  /*47a0*/  ISETP.GT.AND P2, PT, R0, 0x51, PT ;  /* 0x000000510000780c */ /* 0x000fe40003f44270 */
        /* <DEDUP_REMOVED lines=14> */
[----:B------:R-:W-:Y:S01]  /*4890*/  FMNMX.FTZ R0, R208, R0, !PT ;  /* 0x00000000d0007209 */ /* 0x000fe20007810000 */
[----:B------:R-:W-:Y:S01]  /*48a0*/  LDSM.16.MT88.4 R20, [R213+0x100] ;  /* 0x00010000d514783b */ /* 0x000fe20000004200 */
[----:B------:R-:W-:Y:S02]  /*48b0*/  FMNMX.FTZ R132, R151, R132, !PT ;  /* 0x0000008497847209 */ /* 0x000fe40007810000 */
[----:B------:R-:W-:Y:S02]  /*48c0*/  FMNMX.FTZ R0, R209, R0, !PT ;  /* 0x00000000d1007209 */ /* 0x000fe40007810000 */
[----:B------:R-:W-:Y:S02]  /*48d0*/  FMNMX.FTZ R132, R150, R132, !PT ;  /* 0x0000008496847209 */ /* 0x000fe40007810000 */
[----:B------:R-:W-:-:S02]  /*48e0*/  FMNMX.FTZ R0, R210, R0, !PT ;  /* 0x00000000d2007209 */ /* 0x000fc40007810000 */
[----:B------:R-:W-:Y:S01]  /*48f0*/  FSEL R143, R40, -INF , P3 ;  /* 0xff800000288f7808 */ /* 0x000fe20001800000 */
[----:B------:R-:W3:Y:S01]  /*4900*/  SHFL.BFLY PT, R3, R132, 0x2, 0x1f ;  /* 0x0c401f0084037f89 */ /* 0x000ee200000e0000 */
[----:B------:R-:W-:Y:S02]  /*4910*/  FMNMX.FTZ R0, R211, R0, !PT ;  /* 0x00000000d3007209 */ /* 0x000fe40007810000 */
[----:B-1----:R-:W-:Y:S01]  /*4920*/  FSEL R218, R33, -INF , P2 ;  /* 0xff80000021da7808 */ /* 0x002fe20001000000 */
[----:B------:R-:W-:Y:S01]  /*4930*/  LDSM.16.MT88.4 R40, [R216+0x100] ;  /* 0x00010000d828783b */ /* 0x000fe20000004200 */
[----:B------:R-:W-:Y:S02]  /*4940*/  FMNMX.FTZ R0, R156, R0, !PT ;  /* 0x000000009c007209 */ /* 0x000fe40007810000 */
[----:B--2---:R-:W-:Y:S01]  /*4950*/  FSEL R212, R29, -INF , P1 ;  /* 0xff8000001dd47808 */ /* 0x004fe20000800000 */
[----:B------:R-:W-:Y:S01]  /*4960*/  LDSM.16.MT88.4 R32, [R213+0x900] ;  /* 0x00090000d520783b */ /* 0x000fe20000004200 */
[----:B------:R-:W-:-:S02]  /*4970*/  FMNMX.FTZ R0, R143, R0, !PT ;  /* 0x000000008f007209 */ /* 0x000fc40007810000 */
[----:B------:R-:W-:Y:S02]  /*4980*/  FSEL R149, R30, -INF , P0 ;  /* 0xff8000001e957808 */ /* 0x000fe40000000000 */
[----:B------:R-:W-:-:S04]  /*4990*/  FMNMX.FTZ R0, R146, R0, !PT ;  /* 0x0000000092007209 */ /* 0x000fc80007810000 */
[----:B------:R-:W-:-:S04]  /*49a0*/  FMNMX.FTZ R0, R250, R0, !PT ;  /* 0x00000000fa007209 */ /* 0x000fc80007810000 */
[----:B------:R-:W-:Y:S02]  /*49b0*/  FMNMX.FTZ R0, R147, R0, !PT ;  /* 0x0000000093007209 */ /* 0x000fe40007810000 */
[----:B---3--:R-:W-:Y:S02]  /*49c0*/  FMNMX.FTZ R132, R132, R3, !PT ;  /* 0x0000000384847209 */ /* 0x008fe40007810000 */
[----:B------:R-:W-:-:S03]  /*49d0*/  FMNMX.FTZ R3, R218, R0, !PT ;  /* 0x00000000da037209 */ /* 0x000fc60007810000 */
[----:B------:R-:W1:Y:S01]  /*49e0*/  SHFL.BFLY PT, R0, R132, 0x1, 0x1f ;  /* 0x0c201f0084007f89 */ /* 0x000e6200000e0000 */
[----:B------:R-:W-:-:S04]  /*49f0*/  FMNMX.FTZ R3, R212, R3, !PT ;  /* 0x00000003d4037209 */ /* 0x000fc80007810000 */
[----:B------:R-:W-:-:S05]  /*4a00*/  FMNMX.FTZ R3, R149, R3, !PT ;  /* 0x0000000395037209 */ /* 0x000fca0007810000 */
[----:B------:R-:W2:Y:S01]  /*4a10*/  SHFL.BFLY PT, R6, R3, 0x2, 0x1f ;  /* 0x0c401f0003067f89 */ /* 0x000ea200000e0000 */
[----:B-1----:R-:W-:-:S04]  /*4a20*/  FMNMX.FTZ R132, R132, R0, !PT ;  /* 0x0000000084847209 */ /* 0x002fc80007810000 */
        /* <DEDUP_REMOVED lines=19> */
[----:B------:R1:W2:Y:S02]  /*4b60*/  MUFU.EX2 R142, R0 ;  /* 0x00000000008e7308 */ /* 0x0002a40000000800 */
[----:B-1----:R-:W-:Y:S01]  /*4b70*/  FFMA.FTZ R0, R11, c[0x0][0x2d0], -R12 ;  /* 0x0000b4000b007a23 */ /* 0x002fe2000001080c */
[----:B--2---:R-:W-:-:S05]  /*4b80*/  F2FP.PACK_AB R10, R142, R219 ;  /* 0x000000db8e0a723e */ /* 0x004fca00000000ff */
[----:B------:R1:W2:Y:S02]  /*4b90*/  MUFU.EX2 R36, R0 ;  /* 0x0000000000247308 */ /* 0x0002a40000000800 */
[----:B-1----:R-:W-:Y:S02]  /*4ba0*/  FFMA.FTZ R0, R13, c[0x0][0x2d0], -R12 ;  /* 0x0000b4000d007a23 */ /* 0x002fe4000001080c */
[----:B--2---:R-:W-:-:S04]  /*4bb0*/  IMAD.MOV.U32 R13, RZ, RZ, R36 ;  /* 0x000000ffff0d7224 */ /* 0x004fc800078e0024 */
[----:B------:R1:W-:Y:S01]  /*4bc0*/  MUFU.EX2 R145, R0 ;  /* 0x0000000000917308 */ /* 0x0003e20000000800 */
[----:B------:R-:W-:Y:S01]  /*4bd0*/  LDSM.16.MT88.4 R36, [R215+0x100] ;  /* 0x00010000d724783b */ /* 0x000fe20000004200 */
[----:B-1----:R-:W-:-:S05]  /*4be0*/  FMUL.FTZ R0, R3, c[0x0][0x2d0] ;  /* 0x0000b40003007a20 */ /* 0x002fca0000410000 */
[----:B------:R-:W-:-:S05]  /*4bf0*/  FSEL R0, R0, RZ, P0 ;  /* 0x000000ff00007208 */ /* 0x000fca0000000000 */
[--C-:B------:R-:W-:Y:S02]  /*4c00*/  FFMA.FTZ R5, R17, c[0x0][0x2d0], -R0.reuse ;  /* 0x0000b40011057a23 */ /* 0x100fe40000010800 */
[--C-:B------:R-:W-:Y:S02]  /*4c10*/  FFMA.FTZ R6, R16, c[0x0][0x2d0], -R0.reuse ;  /* 0x0000b40010067a23 */ /* 0x100fe40000010800 */
[----:B------:R1:W2:Y:S01]  /*4c20*/  MUFU.EX2 R29, R5 ;  /* 0x00000005001d7308 */ /* 0x0002a20000000800 */
[----:B------:R-:W-:-:S07]  /*4c30*/  FFMA.FTZ R4, R26, c[0x0][0x2d0], -R0 ;  /* 0x0000b4001a047a23 */ /* 0x000fce0000010800 */
[----:B------:R-:W3:Y:S01]  /*4c40*/  MUFU.EX2 R141, R6 ;  /* 0x00000006008d7308 */ /* 0x000ee20000000800 */
[----:B-1----:R-:W-:-:S07]  /*4c50*/  FFMA.FTZ R5, R18, c[0x0][0x2d0], -R0 ;  /* 0x0000b40012057a23 */ /* 0x002fce0000010800 */
[----:B------:R1:W-:Y:S01]  /*4c60*/  MUFU.EX2 R251, R4 ;  /* 0x0000000400fb7308 */ /* 0x0003e20000000800 */
[----:B--2---:R-:W-:Y:S02]  /*4c70*/  MOV R2, R29 ;  /* 0x0000001d00027202 */ /* 0x004fe40000000f00 */
[----:B---3--:R-:W-:-:S05]  /*4c80*/  F2FP.PACK_AB R9, R29, R141 ;  /* 0x0000008d1d09723e */ /* 0x008fca00000000ff */
[----:B------:R2:W-:Y:S01]  /*4c90*/  MUFU.EX2 R15, R5 ;  /* 0x00000005000f7308 */ /* 0x0005e20000000800 */
[----:B------:R-:W-:Y:S01]  /*4ca0*/  F2FP.PACK_AB R6, R72, R164 ;  /* 0x000000a44806723e */ /* 0x000fe200000000ff */
[----:B-1----:R-:W-:-:S06]  /*4cb0*/  FFMA.FTZ R4, R28, c[0x0][0x2d0], -R0 ;  /* 0x0000b4001c047a23 */ /* 0x002fcc0000010800 */
[----:B------:R1:W3:Y:S01]  /*4cc0*/  MUFU.EX2 R140, R4 ;  /* 0x00000004008c7308 */ /* 0x0002e20000000800 */
[----:B--2---:R-:W-:-:S07]  /*4cd0*/  FFMA.FTZ R5, R19, c[0x0][0x2d0], -R0 ;  /* 0x0000b40013057a23 */ /* 0x004fce0000010800 */
[----:B------:R2:W4:Y:S01]  /*4ce0*/  MUFU.EX2 R14, R5 ;  /* 0x00000005000e7308 */ /* 0x0005220000000800 */
[----:B-1----:R-:W-:Y:S02]  /*4cf0*/  F2FP.PACK_AB R4, R145, R13 ;  /* 0x0000000d9104723e */ /* 0x002fe400000000ff */
[----:B---3--:R-:W-:Y:S01]  /*4d00*/  F2FP.PACK_AB R7, R140, R251 ;  /* 0x000000fb8c07723e */ /* 0x008fe200000000ff */
[----:B--2---:R-:W-:Y:S01]  /*4d10*/  FFMA.FTZ R5, R24, c[0x0][0x2d0], -R0 ;  /* 0x0000b40018057a23 */ /* 0x004fe20000010800 */
[----:B----4-:R-:W-:-:S03]  /*4d20*/  F2FP.PACK_AB R11, R14, R15 ;  /* 0x0000000f0e0b723e */ /* 0x010fc600000000ff */
[----:B------:R1:W-:Y:S04]  /*4d30*/  MUFU.EX2 R157, R5 ;  /* 0x00000005009d7308 */ /* 0x0003e80000000800 */
[C---:B------:R-:W-:Y:S08]  /*4d40*/  HMMA.16816.F32 R16, R8.reuse, R20, RZ ;  /* 0x000000140810723c */ /* 0x040ff000000018ff */
[----:B------:R-:W-:Y:S01]  /*4d50*/  HMMA.16816.F32 R92, R8, R54, RZ ;  /* 0x00000036085c723c */ /* 0x000fe200000018ff */
[----:B-1----:R-:W-:-:S02]  /*4d60*/  FFMA.FTZ R5, R25, c[0x0][0x2d0], -R0 ;  /* 0x0000b40019057a23 */ /* 0x002fc40000010800 */
[----:B------:R-:W1:Y:S02]  /*4d70*/  LDSM.16.MT88.4 R24, [R214+0x100] ;  /* 0x00010000d618783b */ /* 0x000e640000004200 */
[----:B------:R-:W2:Y:S03]  /*4d80*/  MUFU.EX2 R217, R5 ;  /* 0x0000000500d97308 */ /* 0x000ea60000000800 */
[C---:B------:R-:W-:Y:S08]  /*4d90*/  HMMA.16816.F32 R124, R8.reuse, R120, RZ ;  /* 0x00000078087c723c */ /* 0x040ff000000018ff */
[----:B------:R-:W-:Y:S01]  /*4da0*/  HMMA.16816.F32 R128, R8, R116, RZ ;  /* 0x000000740880723c */ /* 0x000fe200000018ff */
[----:B--2---:R-:W-:-:S07]  /*4db0*/  F2FP.PACK_AB R5, R217, R157 ;  /* 0x0000009dd905723e */ /* 0x004fce00000000ff */
[----:B------:R-:W-:Y:S08]  /*4dc0*/  HMMA.16816.F32 R120, R8, R122, RZ ;  /* 0x0000007a0878723c */ /* 0x000ff000000018ff */
[----:B------:R-:W-:Y:S08]  /*4dd0*/  HMMA.16816.F32 R200, R4, R32, R16 ;  /* 0x0000002004c8723c */ /* 0x000ff00000001810 */
[C---:B------:R-:W-:Y:S08]  /*4de0*/  HMMA.16816.F32 R16, R8.reuse, R22, RZ ;  /* 0x000000160810723c */ /* 0x040ff000000018ff */
[C---:B-1----:R-:W-:Y:S08]  /*4df0*/  HMMA.16816.F32 R28, R8.reuse, R24, RZ ;  /* 0x00000018081c723c */ /* 0x042ff000000018ff */
[----:B------:R-:W-:Y:S08]  /*4e00*/  HMMA.16816.F32 R24, R8, R26, RZ ;  /* 0x0000001a0818723c */ /* 0x000ff000000018ff */
[----:B------:R-:W-:Y:S01]  /*4e10*/  HMMA.16816.F32 R196, R4, R34, R16 ;  /* 0x0000002204c4723c */ /* 0x000fe20000001810 */
[----:B------:R-:W-:Y:S07]  /*4e20*/  LDSM.16.MT88.4 R32, [R215+0x3100] ;  /* 0x00310000d720783b */ /* 0x000fee0000004200 */
[C---:B------:R-:W-:Y:S08]  /*4e30*/  HMMA.16816.F32 R20, R8.reuse, R40, RZ ;  /* 0x000000280814723c */ /* 0x040ff000000018ff */
[C---:B------:R-:W-:Y:S08]  /*4e40*/  HMMA.16816.F32 R16, R8.reuse, R42, RZ ;  /* 0x0000002a0810723c */ /* 0x040ff000000018ff */
[----:B------:R-:W-:Y:S08]  /*4e50*/  HMMA.16816.F32 R40, R8, R36, RZ ;  /* 0x000000240828723c */ /* 0x000ff000000018ff */
[C---:B------:R-:W-:Y:S01]  /*4e60*/  HMMA.16816.F32 R152, R4.reuse, R50, R24 ;  /* 0x000000320498723c */ /* 0x040fe20000001818 */
[----:B------:R-:W1:Y:S07]  /*4e70*/  LDSM.16.MT88.4 R24, [R214+0x3100] ;  /* 0x00310000d618783b */ /* 0x000e6e0000004200 */
[C---:B------:R-:W-:Y:S01]  /*4e80*/  HMMA.16816.F32 R188, R4.reuse, R44, R20 ;  /* 0x0000002c04bc723c */ /* 0x040fe20000001814 */
[----:B------:R-:W2:Y:S07]  /*4e90*/  LDSM.16.MT88.4 R20, [R216+0x3100] ;  /* 0x00310000d814783b */ /* 0x000eae0000004200 */
[C---:B------:R-:W-:Y:S01]  /*4ea0*/  HMMA.16816.F32 R160, R4.reuse, R56, R40 ;  /* 0x0000003804a0723c */ /* 0x040fe20000001828 */
[----:B------:R-:W3:Y:S07]  /*4eb0*/  LDSM.16.MT88.4 R40, [R213+0x6100] ;  /* 0x00610000d528783b */ /* 0x000eee0000004200 */
[C---:B------:R-:W-:Y:S01]  /*4ec0*/  HMMA.16816.F32 R184, R4.reuse, R46, R16 ;  /* 0x0000002e04b8723c */ /* 0x040fe20000001810 */
[----:B------:R-:W-:Y:S07]  /*4ed0*/  LDSM.16.MT88.4 R44, [R214+0x6100] ;  /* 0x00610000d62c783b */ /* 0x000fee0000004200 */
[----:B------:R-:W-:Y:S01]  /*4ee0*/  HMMA.16816.F32 R192, R4, R48, R28 ;  /* 0x0000003004c0723c */ /* 0x000fe2000000181c */
[----:B------:R-:W4:Y:S07]  /*4ef0*/  LDSM.16.MT88.4 R48, [R216+0x6100] ;  /* 0x00610000d830783b */ /* 0x000f2e0000004200 */
[C---:B------:R-:W-:Y:S08]  /*4f00*/  HMMA.16816.F32 R16, R8.reuse, R52, RZ ;  /* 0x000000340810723c */ /* 0x040ff000000018ff */
[C---:B------:R-:W-:Y:S08]  /*4f10*/  HMMA.16816.F32 R28, R8.reuse, R38, RZ ;  /* 0x00000026081c723c */ /* 0x040ff000000018ff */
[----:B-1----:R-:W-:Y:S08]  /*4f20*/  HMMA.16816.F32 R80, R8, R26, RZ ;  /* 0x0000001a0850723c */ /* 0x002ff000000018ff */
[----:B------:R-:W-:Y:S07]  /*4f30*/  HMMA.16816.F32 R168, R4, R84, R16 ;  /* 0x0000005404a8723c */ /* 0x000fee0000001810 */
[----:B------:R-:W-:Y:S01]  /*4f40*/  IMAD.MOV.U32 R85, RZ, RZ, R73 ;  /* 0x000000ffff557224 */ /* 0x000fe200078e0049 */
[----:B------:R-:W-:Y:S01]  /*4f50*/  HMMA.16816.F32 R88, R8, R24, RZ ;  /* 0x000000180858723c */ /* 0x000fe200000018ff */
[----:B------:R-:W-:-:S07]  /*4f60*/  IMAD.MOV.U32 R84, RZ, RZ, R72 ;  /* 0x000000ffff547224 */ /* 0x000fce00078e0048 */
[C---:B--2---:R-:W-:Y:S08]  /*4f70*/  HMMA.16816.F32 R76, R8.reuse, R20, RZ ;  /* 0x00000014084c723c */ /* 0x044ff000000018ff */
[----:B---3--:R-:W-:Y:S08]  /*4f80*/  HMMA.16816.F32 R16, R8, R42, RZ ;  /* 0x0000002a0810723c */ /* 0x008ff000000018ff */
[----:B------:R-:W-:Y:S08]  /*4f90*/  HMMA.16816.F32 R180, R4, R58, R28 ;  /* 0x0000003a04b4723c */ /* 0x000ff0000000181c */
[C---:B------:R-:W-:Y:S08]  /*4fa0*/  HMMA.16816.F32 R28, R8.reuse, R32, RZ ;  /* 0x00000020081c723c */ /* 0x040ff000000018ff */
[C---:B------:R-:W-:Y:S08]  /*4fb0*/  HMMA.16816.F32 R36, R8.reuse, R22, RZ ;  /* 0x000000160824723c */ /* 0x040ff000000018ff */
[C---:B------:R-:W-:Y:S08]  /*4fc0*/  HMMA.16816.F32 R24, R8.reuse, R34, RZ ;  /* 0x000000220818723c */ /* 0x040ff000000018ff */
[C---:B------:R-:W-:Y:S08]  /*4fd0*/  HMMA.16816.F32 R20, R8.reuse, R40, RZ ;  /* 0x000000280814723c */ /* 0x040ff000000018ff */
[C---:B----4-:R-:W-:Y:S08]  /*4fe0*/  HMMA.16816.F32 R72, R8.reuse, R48, RZ ;  /* 0x000000300848723c */ /* 0x050ff000000018ff */
[C---:B------:R-:W-:Y:S08]  /*4ff0*/  HMMA.16816.F32 R56, R8.reuse, R50, RZ ;  /* 0x000000320838723c */ /* 0x040ff000000018ff */
[C---:B------:R-:W-:Y:S08]  /*5000*/  HMMA.16816.F32 R32, R8.reuse, R44, RZ ;  /* 0x0000002c0820723c */ /* 0x040ff000000018ff */
[C---:B------:R-:W-:Y:S08]  /*5010*/  HMMA.16816.F32 R40, R8.reuse, R46, RZ ;  /* 0x0000002e0828723c */ /* 0x040ff000000018ff */
[C---:B------:R-:W-:Y:S08]  /*5020*/  HMMA.16816.F32 R52, R8.reuse, R60, RZ ;  /* 0x0000003c0834723c */ /* 0x040ff000000018ff */
[C---:B------:R-:W-:Y:S08]  /*5030*/  HMMA.16816.F32 R48, R8.reuse, R62, RZ ;  /* 0x0000003e0830723c */ /* 0x040ff000000018ff */
[C---:B------:R-:W-:Y:S08]  /*5040*/  HMMA.16816.F32 R44, R8.reuse, R64, RZ ;  /* 0x00000040082c723c */ /* 0x040ff000000018ff */
[----:B------:R-:W-:Y:S08]  /*5050*/  HMMA.16816.F32 R60, R8, R68, RZ ;  /* 0x00000044083c723c */ /* 0x000ff000000018ff */
[----:B------:R-:W-:Y:S07]  /*5060*/  HMMA.16816.F32 R172, R4, R86, R92 ;  /* 0x0000005604ac723c */ /* 0x000fee000000185c */
[----:B------:R-:W-:Y:S01]  /*5070*/  IMAD.MOV.U32 R95, RZ, RZ, R157 ;  /* 0x000000ffff5f7224 */ /* 0x000fe200078e009d */
[----:B------:R-:W-:Y:S01]  /*5080*/  HMMA.16816.F32 R64, R8, R66, RZ ;  /* 0x000000420840723c */ /* 0x000fe200000018ff */
[----:B------:R-:W-:Y:S01]  /*5090*/  IMAD.MOV.U32 R87, RZ, RZ, R84 ;  /* 0x000000ffff577224 */ /* 0x000fe200078e0054 */
[----:B------:R-:W-:Y:S01]  /*50a0*/  MOV R84, R85 ;  /* 0x0000005500547202 */ /* 0x000fe20000000f00 */
[----:B------:R-:W-:-:S02]  /*50b0*/  IMAD.MOV.U32 R85, RZ, RZ, R2 ;  /* 0x000000ffff557224 */ /* 0x000fc400078e0002 */
[----:B------:R-:W-:Y:S02]  /*50c0*/  IMAD.MOV.U32 R2, RZ, RZ, R15 ;  /* 0x000000ffff027224 */ /* 0x000fe400078e000f */
[----:B------:R-:W-:Y:S01]  /*50d0*/  IMAD.MOV.U32 R15, RZ, RZ, R149 ;  /* 0x000000ffff0f7224 */ /* 0x000fe200078e0095 */
[----:B------:R-:W-:Y:S01]  /*50e0*/  HMMA.16816.F32 R68, R8, R70, RZ ;  /* 0x000000460844723c */ /* 0x000fe200000018ff */
[----:B------:R-:W-:-:S07]  /*50f0*/  IMAD.MOV.U32 R93, RZ, RZ, R143 ;  /* 0x000000ffff5d7224 */ /* 0x000fce00078e008f */
[----:B------:R-:W-:Y:S07]  /*5100*/  HMMA.16816.F32 R116, R8, R118, RZ ;  /* 0x000000760874723c */ /* 0x000fee00000018ff */
[----:B------:R-:W-:Y:S01]  /*5110*/  MOV R8, R165 ;  /* 0x000000a500087202 */ /* 0x000fe20000000f00 */
[----:B------:R-:W-:Y:S01]  /*5120*/  IMAD.MOV.U32 R9, RZ, RZ, R164 ;  /* 0x000000ffff097224 */ /* 0x000fe200078e00a4 */
[----:B------:R-:W-:Y:S01]  /*5130*/  MOV R11, R158 ;  /* 0x0000009e000b7202 */ /* 0x000fe20000000f00 */
[----:B------:R-:W-:Y:S01]  /*5140*/  IMAD.MOV.U32 R10, RZ, RZ, R159 ;  /* 0x000000ffff0a7224 */ /* 0x000fe200078e009f */
[----:B------:R-:W-:Y:S01]  /*5150*/  HMMA.16816.F32 R164, R4, R110, R80 ;  /* 0x0000006e04a4723c */ /* 0x000fe20000001850 */
[----:B------:R-:W-:-:S02]  /*5160*/  IMAD.MOV.U32 R94, RZ, RZ, R9 ;  /* 0x000000ffff5e7224 */ /* 0x000fc400078e0009 */
[----:B------:R-:W-:Y:S01]  /*5170*/  IMAD.MOV.U32 R86, RZ, RZ, R11 ;  /* 0x000000ffff567224 */ /* 0x000fe200078e000b */
[----:B------:R-:W-:-:S03]  /*5180*/  MOV R92, R10 ;  /* 0x0000000a005c7202 */ /* 0x000fc60000000f00 */
[----:B------:R-:W-:Y:S01]  /*5190*/  IMAD.MOV.U32 R80, RZ, RZ, R156 ;  /* 0x000000ffff507224 */ /* 0x000fe200078e009c */
[----:B------:R-:W-:Y:S01]  /*51a0*/  HMMA.16816.F32 R176, R4, R108, R88 ;  /* 0x0000006c04b0723c */ /* 0x000fe20000001858 */
[----:B------:R-:W-:Y:S01]  /*51b0*/  MOV R83, R151 ;  /* 0x0000009700537202 */ /* 0x000fe20000000f00 */
[----:B------:R-:W-:Y:S01]  /*51c0*/  IMAD.MOV.U32 R82, RZ, RZ, R150 ;  /* 0x000000ffff527224 */ /* 0x000fe200078e0096 */
[----:B------:R-:W-:-:S05]  /*51d0*/  MOV R81, R141 ;  /* 0x0000008d00517202 */ /* 0x000fca0000000f00 */
[C---:B------:R-:W-:Y:S07]  /*51e0*/  HMMA.16816.F32 R156, R4.reuse, R104, R76 ;  /* 0x00000068049c723c */ /* 0x040fee000000184c */
[----:B------:R-:W-:Y:S01]  /*51f0*/  MOV R105, R95 ;  /* 0x0000005f00697202 */ /* 0x000fe20000000f00 */
[----:B------:R-:W-:Y:S01]  /*5200*/  HMMA.16816.F32 R108, R4, R98, R16 ;  /* 0x00000062046c723c */ /* 0x000fe20000001810 */
[----:B------:R-:W-:Y:S01]  /*5210*/  IMAD.MOV.U32 R95, RZ, RZ, R8 ;  /* 0x000000ffff5f7224 */ /* 0x000fe200078e0008 */
[----:B------:R-:W1:Y:S01]  /*5220*/  LDSM.16.MT88.4 R16, [R216+0x6900] ;  /* 0x00690000d810783b */ /* 0x000e620000004200 */
[----:B------:R-:W-:-:S03]  /*5230*/  IMAD.MOV.U32 R104, RZ, RZ, R148 ;  /* 0x000000ffff687224 */ /* 0x000fc600078e0094 */
[----:B------:R-:W2:Y:S02]  /*5240*/  LDSM.16.MT88.4 R8, [R215+0x6900] ;  /* 0x00690000d708783b */ /* 0x000ea40000004200 */
[C---:B------:R-:W-:Y:S08]  /*5250*/  HMMA.16816.F32 R28, R4.reuse, R100, R28 ;  /* 0x00000064041c723c */ /* 0x040ff0000000181c */
[C---:B------:R-:W-:Y:S01]  /*5260*/  HMMA.16816.F32 R100, R4.reuse, R102, R24 ;  /* 0x000000660464723c */ /* 0x040fe20000001818 */
[----:B------:R-:W3:Y:S07]  /*5270*/  LDSM.16.MT88.4 R24, [R214+0x9900] ;  /* 0x00990000d618783b */ /* 0x000eee0000004200 */
[C---:B------:R-:W-:Y:S07]  /*5280*/  HMMA.16816.F32 R148, R4.reuse, R106, R36 ;  /* 0x0000006a0494723c */ /* 0x040fee0000001824 */
[----:B------:R-:W-:Y:S01]  /*5290*/  MOV R38, R142 ;  /* 0x0000008e00267202 */ /* 0x000fe20000000f00 */
[----:B------:R-:W-:Y:S01]  /*52a0*/  IMAD.MOV.U32 R39, RZ, RZ, R140 ;  /* 0x000000ffff277224 */ /* 0x000fe200078e008c */
[----:B------:R-:W-:Y:S01]  /*52b0*/  MOV R107, R94 ;  /* 0x0000005e006b7202 */ /* 0x000fe20000000f00 */
[----:B------:R-:W-:Y:S01]  /*52c0*/  HMMA.16816.F32 R140, R4, R96, R20 ;  /* 0x00000060048c723c */ /* 0x000fe20000001814 */
[----:B------:R-:W4:Y:S01]  /*52d0*/  LDSM.16.MT88.4 R20, [R213+0x9900] ;  /* 0x00990000d514783b */ /* 0x000f220000004200 */
[----:B------:R-:W-:-:S02]  /*52e0*/  IMAD.MOV.U32 R106, RZ, RZ, R92 ;  /* 0x000000ffff6a7224 */ /* 0x000fc400078e005c */
[----:B------:R-:W-:Y:S02]  /*52f0*/  IMAD.MOV.U32 R92, RZ, RZ, R146 ;  /* 0x000000ffff5c7224 */ /* 0x000fe400078e0092 */
[----:B------:R-:W-:Y:S02]  /*5300*/  IMAD.MOV.U32 R94, RZ, RZ, R145 ;  /* 0x000000ffff5e7224 */ /* 0x000fe400078e0091 */
[C---:B-1----:R-:W-:Y:S08]  /*5310*/  HMMA.16816.F32 R88, R4.reuse, R16, R72 ;  /* 0x000000100458723c */ /* 0x042ff00000001848 */
[C---:B------:R-:W-:Y:S01]  /*5320*/  HMMA.16816.F32 R76, R4.reuse, R18, R56 ;  /* 0x00000012044c723c */ /* 0x040fe20000001838 */
[----:B------:R-:W-:Y:S07]  /*5330*/  LDSM.16.MT88.4 R16, [R213+0x1100] ;  /* 0x00110000d510783b */ /* 0x000fee0000004200 */
[C---:B--2---:R-:W-:Y:S08]  /*5340*/  HMMA.16816.F32 R72, R4.reuse, R8, R52 ;  /* 0x000000080448723c */ /* 0x044ff00000001834 */
[C---:B------:R-:W-:Y:S01]  /*5350*/  HMMA.16816.F32 R56, R4.reuse, R10, R48 ;  /* 0x0000000a0438723c */ /* 0x040fe20000001830 */
[----:B------:R-:W1:Y:S07]  /*5360*/  LDSM.16.MT88.4 R8, [R216+0x9900] ;  /* 0x00990000d808783b */ /* 0x000e6e0000004200 */
[C---:B---3--:R-:W-:Y:S07]  /*5370*/  HMMA.16816.F32 R60, R4.reuse, R24, R60 ;  /* 0x00000018043c723c */ /* 0x048fee000000183c */
[----:B------:R-:W-:Y:S01]  /*5380*/  MOV R24, R87 ;  /* 0x0000005700187202 */ /* 0x000fe20000000f00 */
[----:B------:R-:W-:Y:S01]  /*5390*/  IMAD.MOV.U32 R87, RZ, RZ, R84 ;  /* 0x000000ffff577224 */ /* 0x000fe200078e0054 */
[----:B------:R-:W-:Y:S01]  /*53a0*/  HMMA.16816.F32 R68, R4, R26, R68 ;  /* 0x0000001a0444723c */ /* 0x000fe20000001844 */
[----:B------:R-:W-:Y:S01]  /*53b0*/  IMAD.MOV.U32 R84, RZ, RZ, R85 ;  /* 0x000000ffff547224 */ /* 0x000fe200078e0055 */
[----:B------:R-:W-:Y:S01]  /*53c0*/  MOV R85, R2 ;  /* 0x0000000200557202 */ /* 0x000fe20000000f00 */
[----:B------:R-:W-:-:S02]  /*53d0*/  FFMA.FTZ R2, R133, c[0x0][0x2d0], -R12 ;  /* 0x0000b40085027a23 */ /* 0x000fc4000001080c */
[----:B------:R-:W-:Y:S02]  /*53e0*/  IMAD.MOV.U32 R25, RZ, RZ, R38 ;  /* 0x000000ffff197224 */ /* 0x000fe400078e0026 */
[----:B------:R2:W-:Y:S01]  /*53f0*/  MUFU.EX2 R133, R2 ;  /* 0x0000000200857308 */ /* 0x0005e20000000800 */
[----:B------:R-:W-:Y:S01]  /*5400*/  IMAD.MOV.U32 R26, RZ, RZ, R15 ;  /* 0x000000ffff1a7224 */ /* 0x000fe200078e000f */
[----:B----4-:R-:W-:Y:S01]  /*5410*/  HMMA.16816.F32 R52, R4, R20, R44 ;  /* 0x000000140434723c */ /* 0x010fe2000000182c */
[----:B------:R-:W-:-:S07]  /*5420*/  IMAD.MOV.U32 R27, RZ, RZ, R39 ;  /* 0x000000ffff1b7224 */ /* 0x000fce00078e0027 */
[----:B------:R-:W-:Y:S01]  /*5430*/  HMMA.16816.F32 R64, R4, R22, R64 ;  /* 0x000000160440723c */ /* 0x000fe20000001840 */
[----:B------:R-:W3:Y:S01]  /*5440*/  LDSM.16.MT88.4 R20, [R215+0x9900] ;  /* 0x00990000d714783b */ /* 0x000ee20000004200 */
[----:B--2---:R-:W-:-:S06]  /*5450*/  FFMA.FTZ R2, R136, c[0x0][0x2d0], -R12 ;  /* 0x0000b40088027a23 */ /* 0x004fcc000001080c */
[C---:B-1----:R-:W-:Y:S01]  /*5460*/  HMMA.16816.F32 R48, R4.reuse, R8, R124 ;  /* 0x000000080430723c */ /* 0x042fe2000000187c */
[----:B------:R1:W2:Y:S06]  /*5470*/  MUFU.EX2 R15, R2 ;  /* 0x00000002000f7308 */ /* 0x0002ac0000000800 */
[----:B------:R-:W-:Y:S01]  /*5480*/  IMAD.MOV.U32 R124, RZ, RZ, R13 ;  /* 0x000000ffff7c7224 */ /* 0x000fe200078e000d */
[----:B------:R-:W-:Y:S01]  /*5490*/  HMMA.16816.F32 R44, R4, R10, R120 ;  /* 0x0000000a042c723c */ /* 0x000fe20000001878 */
[----:B------:R-:W4:Y:S01]  /*54a0*/  LDSM.16.MT88.4 R8, [R214+0x1100] ;  /* 0x00110000d608783b */ /* 0x000f220000004200 */
[----:B------:R-:W-:Y:S01]  /*54b0*/  IMAD.MOV.U32 R126, RZ, RZ, R105 ;  /* 0x000000ffff7e7224 */ /* 0x000fe200078e0069 */
[----:B------:R-:W-:Y:S01]  /*54c0*/  MOV R125, R80 ;  /* 0x00000050007d7202 */ /* 0x000fe20000000f00 */
[----:B------:R-:W-:-:S02]  /*54d0*/  IMAD.MOV.U32 R127, RZ, RZ, R104 ;  /* 0x000000ffff7f7224 */ /* 0x000fc400078e0068 */
[----:B------:R-:W-:Y:S01]  /*54e0*/  IMAD.MOV.U32 R104, RZ, RZ, R95 ;  /* 0x000000ffff687224 */ /* 0x000fe200078e005f */
[----:B------:R-:W-:Y:S01]  /*54f0*/  MOV R121, R126 ;  /* 0x0000007e00797202 */ /* 0x000fe20000000f00 */
[----:B------:R-:W-:Y:S01]  /*5500*/  IMAD.MOV.U32 R123, RZ, RZ, R87 ;  /* 0x000000ffff7b7224 */ /* 0x000fe200078e0057 */
[----:B------:R-:W-:Y:S01]  /*5510*/  MOV R87, R84 ;  /* 0x0000005400577202 */ /* 0x000fe20000000f00 */
[----:B-1----:R-:W-:Y:S01]  /*5520*/  FFMA.FTZ R2, R135, c[0x0][0x2d0], -R12 ;  /* 0x0000b40087027a23 */ /* 0x002fe2000001080c */
[----:B------:R-:W-:Y:S01]  /*5530*/  MOV R135, R93 ;  /* 0x0000005d00877202 */ /* 0x000fe20000000f00 */
[----:B------:R-:W-:Y:S01]  /*5540*/  HMMA.16816.F32 R96, R4, R112, R32 ;  /* 0x000000700460723c */ /* 0x000fe20000001820 */
[----:B------:R-:W-:Y:S01]  /*5550*/  IMAD.MOV.U32 R95, RZ, RZ, R14 ;  /* 0x000000ffff5f7224 */ /* 0x000fe200078e000e */
[----:B------:R1:W-:Y:S01]  /*5560*/  MUFU.EX2 R93, R2 ;  /* 0x00000002005d7308 */ /* 0x0003e20000000800 */
[----:B------:R-:W-:Y:S01]  /*5570*/  MOV R14, R147 ;  /* 0x00000093000e7202 */ /* 0x000fe20000000f00 */
[----:B------:R-:W-:-:S02]  /*5580*/  IMAD.MOV.U32 R120, RZ, RZ, R127 ;  /* 0x000000ffff787224 */ /* 0x000fc400078e007f */
[----:B------:R-:W-:Y:S01]  /*5590*/  IMAD.MOV.U32 R127, RZ, RZ, R106 ;  /* 0x000000ffff7f7224 */ /* 0x000fe200078e006a */
[----:B------:R-:W-:Y:S01]  /*55a0*/  MOV R34, R83 ;  /* 0x0000005300227202 */ /* 0x000fe20000000f00 */
[----:B------:R-:W-:Y:S01]  /*55b0*/  HMMA.16816.F32 R112, R4, R114, R40 ;  /* 0x000000720470723c */ /* 0x000fe20000001828 */
[----:B------:R-:W-:Y:S02]  /*55c0*/  IMAD.MOV.U32 R33, RZ, RZ, R82 ;  /* 0x000000ffff217224 */ /* 0x000fe400078e0052 */
[----:B------:R-:W-:Y:S02]  /*55d0*/  IMAD.MOV.U32 R35, RZ, RZ, R86 ;  /* 0x000000ffff237224 */ /* 0x000fe400078e0056 */
[----:B------:R-:W-:-:S03]  /*55e0*/  IMAD.MOV.U32 R122, RZ, RZ, R125 ;  /* 0x000000ffff7a7224 */ /* 0x000fc600078e007d */
[----:B---3--:R-:W-:Y:S01]  /*55f0*/  HMMA.16816.F32 R40, R4, R20, R128 ;  /* 0x000000140428723c */ /* 0x008fe20000001880 */
[----:B-1----:R-:W-:-:S04]  /*5600*/  FFMA.FTZ R2, R134, c[0x0][0x2d0], -R12 ;  /* 0x0000b40086027a23 */ /* 0x002fc8000001080c */
[----:B------:R1:W3:Y:S02]  /*5610*/  MUFU.EX2 R134, R2 ;  /* 0x0000000200867308 */ /* 0x0002e40000000800 */
[----:B------:R-:W-:Y:S01]  /*5620*/  IMAD.MOV.U32 R131, RZ, RZ, R135 ;  /* 0x000000ffff837224 */ /* 0x000fe200078e0087 */
[----:B------:R-:W-:Y:S01]  /*5630*/  HMMA.16816.F32 R36, R4, R22, R116 ;  /* 0x000000160424723c */ /* 0x000fe20000001874 */
[----:B------:R-:W4:Y:S01]  /*5640*/  LDSM.16.MT88.4 R20, [R216+0x1100] ;  /* 0x00110000d814783b */ /* 0x000f220000004200 */
[----:B------:R-:W-:Y:S01]  /*5650*/  MOV R135, R92 ;  /* 0x0000005c00877202 */ /* 0x000fe20000000f00 */
[----:B------:R-:W-:Y:S01]  /*5660*/  IMAD.MOV.U32 R129, RZ, RZ, R27 ;  /* 0x000000ffff817224 */ /* 0x000fe200078e001b */
[----:B------:R-:W-:Y:S01]  /*5670*/  MOV R130, R26 ;  /* 0x0000001a00827202 */ /* 0x000fe20000000f00 */
[----:B------:R-:W-:Y:S02]  /*5680*/  IMAD.MOV.U32 R128, RZ, RZ, R24 ;  /* 0x000000ffff807224 */ /* 0x000fe400078e0018 */
[----:B--2---:R-:W-:Y:S01]  /*5690*/  F2FP.PACK_AB R4, R15, R133 ;  /* 0x000000850f04723e */ /* 0x004fe200000000ff */
[----:B-1----:R-:W-:Y:S01]  /*56a0*/  FFMA.FTZ R2, R137, c[0x0][0x2d0], -R0 ;  /* 0x0000b40089027a23 */ /* 0x002fe20000010800 */
[----:B---3--:R-:W-:-:S03]  /*56b0*/  F2FP.PACK_AB R6, R134, R93 ;  /* 0x0000005d8606723e */ /* 0x008fc600000000ff */
[----:B------:R1:W-:Y:S02]  /*56c0*/  MUFU.EX2 R13, R2 ;  /* 0x00000002000d7308 */ /* 0x0003e40000000800 */
[----:B-1----:R-:W-:-:S06]  /*56d0*/  FFMA.FTZ R2, R144, c[0x0][0x2d0], -R0 ;  /* 0x0000b40090027a23 */ /* 0x002fcc0000010800 */
[----:B------:R1:W2:Y:S02]  /*56e0*/  MUFU.EX2 R84, R2 ;  /* 0x0000000200547308 */ /* 0x0002a40000000800 */
[----:B-1----:R-:W-:Y:S01]  /*56f0*/  FFMA.FTZ R2, R139, c[0x0][0x2d0], -R0 ;  /* 0x0000b4008b027a23 */ /* 0x002fe20000010800 */
[----:B--2---:R-:W-:-:S05]  /*5700*/  F2FP.PACK_AB R5, R84, R13 ;  /* 0x0000000d5405723e */ /* 0x004fca00000000ff */
[----:B------:R1:W-:Y:S02]  /*5710*/  MUFU.EX2 R32, R2 ;  /* 0x0000000200207308 */ /* 0x0003e40000000800 */
[----:B-1----:R-:W-:-:S06]  /*5720*/  FFMA.FTZ R2, R138, c[0x0][0x2d0], -R0 ;  /* 0x0000b4008a027a23 */ /* 0x002fcc0000010800 */
[----:B------:R-:W1:Y:S02]  /*5730*/  MUFU.EX2 R105, R2 ;  /* 0x0000000200697308 */ /* 0x000e640000000800 */
[----:B-1----:R-:W-:Y:S02]  /*5740*/  F2FP.PACK_AB R7, R105, R32 ;  /* 0x000000206907723e */ /* 0x002fe400000000ff */
[----:B------:R-:W-:Y:S02]  /*5750*/  MOV R2, R25 ;  /* 0x0000001900027202 */ /* 0x000fe40000000f00 */
[----:B------:R-:W-:Y:S03]  /*5760*/  LDSM.16.MT88.4 R24, [R214+0x7100] ;  /* 0x00710000d618783b */ /* 0x000fe60000004200 */
[C---:B------:R-:W-:Y:S07]  /*5770*/  HMMA.16816.F32 R136, R4.reuse, R16, R200 ;  /* 0x000000100488723c */ /* 0x040fee00000018c8 */
[----:B------:R-:W-:Y:S01]  /*5780*/  IMAD.MOV.U32 R201, RZ, RZ, R81 ;  /* 0x000000ffffc97224 */ /* 0x000fe200078e0051 */
[----:B----4-:R-:W-:Y:S01]  /*5790*/  HMMA.16816.F32 R144, R4, R8, R192 ;  /* 0x000000080490723c */ /* 0x010fe200000018c0 */
[----:B------:R-:W-:Y:S01]  /*57a0*/  IMAD.MOV.U32 R203, RZ, RZ, R32 ;  /* 0x000000ffffcb7224 */ /* 0x000fe200078e0020 */
[----:B------:R-:W-:Y:S01]  /*57b0*/  MOV R200, R34 ;  /* 0x0000002200c87202 */ /* 0x000fe20000000f00 */
[----:B------:R-:W-:-:S04]  /*57c0*/  IMAD.MOV.U32 R202, RZ, RZ, R33 ;  /* 0x000000ffffca7224 */ /* 0x000fc800078e0021 */
[----:B------:R-:W-:Y:S01]  /*57d0*/  MOV R194, R87 ;  /* 0x0000005700c27202 */ /* 0x000fe20000000f00 */
[C---:B------:R-:W-:Y:S01]  /*57e0*/  HMMA.16816.F32 R80, R4.reuse, R18, R196 ;  /* 0x000000120450723c */ /* 0x040fe200000018c4 */
[----:B------:R-:W-:Y:S01]  /*57f0*/  IMAD.MOV.U32 R193, RZ, RZ, R85 ;  /* 0x000000ffffc17224 */ /* 0x000fe200078e0055 */
[----:B------:R-:W1:Y:S01]  /*5800*/  LDSM.16.MT88.4 R16, [R215+0x1100] ;  /* 0x00110000d710783b */ /* 0x000e620000004200 */
[----:B------:R-:W-:Y:S02]  /*5810*/  IMAD.MOV.U32 R192, RZ, RZ, R84 ;  /* 0x000000ffffc07224 */ /* 0x000fe400078e0054 */
[----:B------:R-:W-:Y:S02]  /*5820*/  IMAD.MOV.U32 R195, RZ, RZ, R93 ;  /* 0x000000ffffc37224 */ /* 0x000fe400078e005d */
[----:B------:R-:W-:Y:S01]  /*5830*/  IMAD.MOV.U32 R196, RZ, RZ, R94 ;  /* 0x000000ffffc47224 */ /* 0x000fe200078e005e */
[C---:B------:R-:W-:Y:S01]  /*5840*/  HMMA.16816.F32 R84, R4.reuse, R10, R152 ;  /* 0x0000000a0454723c */ /* 0x040fe20000001898 */
[----:B------:R-:W2:Y:S01]  /*5850*/  LDSM.16.MT88.4 R8, [R213+0x4100] ;  /* 0x00410000d508783b */ /* 0x000ea20000004200 */
[----:B------:R-:W-:Y:S01]  /*5860*/  MOV R197, R95 ;  /* 0x0000005f00c57202 */ /* 0x000fe20000000f00 */
[----:B------:R-:W-:Y:S01]  /*5870*/  IMAD.MOV.U32 R199, RZ, RZ, R35 ;  /* 0x000000ffffc77224 */ /* 0x000fe200078e0023 */
[----:B------:R-:W-:Y:S01]  /*5880*/  MOV R198, R107 ;  /* 0x0000006b00c67202 */ /* 0x000fe20000000f00 */
[----:B------:R-:W-:Y:S03]  /*5890*/  LDSM.16.MT88.4 R32, [R213+0x7100] ;  /* 0x00710000d520783b */ /* 0x000fe60000004200 */
[C---:B------:R-:W-:Y:S07]  /*58a0*/  HMMA.16816.F32 R152, R4.reuse, R20, R188 ;  /* 0x000000140498723c */ /* 0x040fee00000018bc */
[----:B------:R-:W-:Y:S01]  /*58b0*/  IMAD.MOV.U32 R189, RZ, RZ, R104 ;  /* 0x000000ffffbd7224 */ /* 0x000fe200078e0068 */
[----:B------:R-:W-:Y:S01]  /*58c0*/  HMMA.16816.F32 R92, R4, R22, R184 ;  /* 0x00000016045c723c */ /* 0x000fe200000018b8 */
[----:B------:R-:W-:Y:S01]  /*58d0*/  IMAD.MOV.U32 R190, RZ, RZ, R105 ;  /* 0x000000ffffbe7224 */ /* 0x000fe200078e0069 */
[----:B------:R-:W3:Y:S01]  /*58e0*/  LDSM.16.MT88.4 R20, [R214+0x4100] ;  /* 0x00410000d614783b */ /* 0x000ee20000004200 */
[----:B------:R-:W-:Y:S01]  /*58f0*/  MOV R191, R123 ;  /* 0x0000007b00bf7202 */ /* 0x000fe20000000f00 */
[----:B------:R-:W-:-:S04]  /*5900*/  IMAD.MOV.U32 R123, RZ, RZ, R124 ;  /* 0x000000ffff7b7224 */ /* 0x000fc800078e007c */
[----:B------:R-:W-:Y:S01]  /*5910*/  IMAD.MOV.U32 R188, RZ, RZ, R123 ;  /* 0x000000ffffbc7224 */ /* 0x000fe200078e007b */
        /* <DEDUP_REMOVED lines=12> */
[C---:B--2---:R-:W-:Y:S01]  /*59e0*/  HMMA.16816.F32 R156, R4.reuse, R8, R28 ;  /* 0x00000008049c723c */ /* 0x044fe2000000181c */
[----:B------:R-:W-:Y:S07]  /*59f0*/  LDSM.16.MT88.4 R28, [R214+0xa100] ;  /* 0x00a10000d61c783b */ /* 0x000fee0000004200 */
[C---:B------:R-:W-:Y:S01]  /*5a00*/  HMMA.16816.F32 R116, R4.reuse, R10, R100 ;  /* 0x0000000a0474723c */ /* 0x040fe20000001864 */
[----:B------:R-:W2:Y:S07]  /*5a10*/  LDSM.16.MT88.4 R8, [R213+0xa100] ;  /* 0x00a10000d508783b */ /* 0x000eae0000004200 */
[C---:B------:R-:W-:Y:S07]  /*5a20*/  HMMA.16816.F32 R148, R4.reuse, R32, R140 ;  /* 0x000000200494723c */ /* 0x040fee000000188c */
[----:B------:R-:W-:Y:S01]  /*5a30*/  IMAD.MOV.U32 R33, RZ, RZ, R122 ;  /* 0x000000ffff217224 */ /* 0x000fe200078e007a */
[----:B------:R-:W-:Y:S01]  /*5a40*/  HMMA.16816.F32 R140, R4, R34, R108 ;  /* 0x00000022048c723c */ /* 0x000fe2000000186c */
[----:B------:R-:W-:-:S06]  /*5a50*/  IMAD.MOV.U32 R32, RZ, RZ, R131 ;  /* 0x000000ffff207224 */ /* 0x000fcc00078e0083 */
[----:B------:R-:W-:Y:S01]  /*5a60*/  MOV R108, R190 ;  /* 0x000000be006c7202 */ /* 0x000fe20000000f00 */
[----:B------:R-:W-:Y:S01]  /*5a70*/  IMAD.MOV.U32 R190, RZ, RZ, R198 ;  /* 0x000000ffffbe7224 */ /* 0x000fe200078e00c6 */
[----:B------:R-:W-:Y:S01]  /*5a80*/  MOV R198, R200 ;  /* 0x000000c800c67202 */ /* 0x000fe20000000f00 */
[----:B------:R-:W-:Y:S01]  /*5a90*/  IMAD.MOV.U32 R34, RZ, RZ, R127 ;  /* 0x000000ffff227224 */ /* 0x000fe200078e007f */
[----:B------:R-:W-:Y:S01]  /*5aa0*/  MOV R200, R121 ;  /* 0x0000007900c87202 */ /* 0x000fe20000000f00 */
[----:B------:R-:W-:Y:S01]  /*5ab0*/  IMAD.MOV.U32 R111, RZ, RZ, R120 ;  /* 0x000000ffff6f7224 */ /* 0x000fe200078e0078 */
[----:B------:R-:W-:Y:S01]  /*5ac0*/  HMMA.16816.F32 R124, R4, R24, R96 ;  /* 0x00000018047c723c */ /* 0x000fe20000001860 */
[----:B------:R-:W-:Y:S01]  /*5ad0*/  MOV R110, R197 ;  /* 0x000000c5006e7202 */ /* 0x000fe20000000f00 */
[----:B------:R-:W-:Y:S01]  /*5ae0*/  IMAD.MOV.U32 R35, RZ, RZ, R203 ;  /* 0x000000ffff237224 */ /* 0x000fe200078e00cb */
[----:B------:R-:W-:Y:S01]  /*5af0*/  MOV R203, R2 ;  /* 0x0000000200cb7202 */ /* 0x000fe20000000f00 */
[----:B------:R-:W-:-:S02]  /*5b00*/  IMAD.MOV.U32 R197, RZ, RZ, R199 ;  /* 0x000000ffffc57224 */ /* 0x000fc400078e00c7 */
[----:B------:R-:W-:Y:S02]  /*5b10*/  IMAD.MOV.U32 R109, RZ, RZ, R196 ;  /* 0x000000ffff6d7224 */ /* 0x000fe400078e00c4 */
[C---:B---3--:R-:W-:Y:S01]  /*5b20*/  HMMA.16816.F32 R120, R4.reuse, R20, R88 ;  /* 0x000000140478723c */ /* 0x048fe20000001858 */
[----:B------:R-:W-:Y:S02]  /*5b30*/  IMAD.MOV.U32 R24, RZ, RZ, R195 ;  /* 0x000000ffff187224 */ /* 0x000fe400078e00c3 */
[----:B------:R-:W-:Y:S01]  /*5b40*/  IMAD.MOV.U32 R199, RZ, RZ, R202 ;  /* 0x000000ffffc77224 */ /* 0x000fe200078e00ca */
[----:B------:R-:W-:Y:S01]  /*5b50*/  MOV R202, R130 ;  /* 0x0000008200ca7202 */ /* 0x000fe20000000f00 */
[----:B------:R-:W-:Y:S02]  /*5b60*/  FFMA.FTZ R2, R207, c[0x0][0x2d0], -R12 ;  /* 0x0000b400cf027a23 */ /* 0x000fe4000001080c */
[----:B------:R-:W-:Y:S01]  /*5b70*/  IMAD.MOV.U32 R196, RZ, RZ, R128 ;  /* 0x000000ffffc47224 */ /* 0x000fe200078e0080 */
[----:B-1----:R-:W-:Y:S01]  /*5b80*/  HMMA.16816.F32 R96, R4, R16, R72 ;  /* 0x000000100460723c */ /* 0x002fe20000001848 */
[----:B------:R-:W-:-:S02]  /*5b90*/  IMAD.MOV.U32 R195, RZ, RZ, R129 ;  /* 0x000000ffffc37224 */ /* 0x000fc400078e0081 */
[----:B------:R-:W-:Y:S01]  /*5ba0*/  IMAD.MOV.U32 R25, RZ, RZ, R189 ;  /* 0x000000ffff197224 */ /* 0x000fe200078e00bd */
[----:B------:R-:W-:-:S04]  /*5bb0*/  MOV R189, R251 ;  /* 0x000000fb00bd7202 */ /* 0x000fc80000000f00 */
[C---:B------:R-:W-:Y:S01]  /*5bc0*/  HMMA.16816.F32 R88, R4.reuse, R18, R56 ;  /* 0x000000120458723c */ /* 0x040fe20000001838 */
[----:B------:R-:W1:Y:S07]  /*5bd0*/  LDSM.16.MT88.4 R16, [R215+0xa100] ;  /* 0x00a10000d710783b */ /* 0x000e6e0000004200 */
[C---:B--2---:R-:W-:Y:S08]  /*5be0*/  HMMA.16816.F32 R72, R4.reuse, R8, R52 ;  /* 0x000000080448723c */ /* 0x044ff00000001834 */
[C---:B------:R-:W-:Y:S01]  /*5bf0*/  HMMA.16816.F32 R64, R4.reuse, R10, R64 ;  /* 0x0000000a0440723c */ /* 0x040fe20000001840 */
[----:B------:R-:W2:Y:S07]  /*5c00*/  LDSM.16.MT88.4 R8, [R216+0xa100] ;  /* 0x00a10000d808783b */ /* 0x000eae0000004200 */
[C---:B------:R-:W-:Y:S07]  /*5c10*/  HMMA.16816.F32 R128, R4.reuse, R26, R112 ;  /* 0x0000001a0480723c */ /* 0x040fee0000001870 */
[----:B------:R-:W-:Y:S01]  /*5c20*/  IMAD.MOV.U32 R115, RZ, RZ, R248 ;  /* 0x000000ffff737224 */ /* 0x000fe200078e00f8 */
[----:B------:R-:W-:Y:S01]  /*5c30*/  MOV R113, R250 ;  /* 0x000000fa00717202 */ /* 0x000fe20000000f00 */
[----:B------:R3:W-:Y:S01]  /*5c40*/  MUFU.EX2 R248, R2 ;  /* 0x0000000200f87308 */ /* 0x0007e20000000800 */
[----:B------:R-:W-:Y:S01]  /*5c50*/  HMMA.16816.F32 R100, R4, R22, R76 ;  /* 0x000000160464723c */ /* 0x000fe2000000184c */
[----:B------:R-:W-:Y:S01]  /*5c60*/  LDSM.16.MT88.4 R20, [R214+0x1900] ;  /* 0x00190000d614783b */ /* 0x000fe20000004200 */
[----:B------:R-:W-:-:S02]  /*5c70*/  IMAD.MOV.U32 R112, RZ, RZ, R249 ;  /* 0x000000ffff707224 */ /* 0x000fc400078e00f9 */
[----:B------:R-:W-:-:S03]  /*5c80*/  IMAD.MOV.U32 R114, RZ, RZ, R34 ;  /* 0x000000ffff727224 */ /* 0x000fc600078e0022 */
[----:B------:R-:W-:Y:S01]  /*5c90*/  MOV R79, R24 ;  /* 0x00000018004f7202 */ /* 0x000fe20000000f00 */
[----:B-1----:R-:W-:Y:S01]  /*5ca0*/  HMMA.16816.F32 R40, R4, R16, R40 ;  /* 0x000000100428723c */ /* 0x002fe20000001828 */
[----:B---3--:R-:W-:-:S07]  /*5cb0*/  FFMA.FTZ R2, R206, c[0x0][0x2d0], -R12 ;  /* 0x0000b400ce027a23 */ /* 0x008fce000001080c */
[C---:B------:R-:W-:Y:S01]  /*5cc0*/  HMMA.16816.F32 R36, R4.reuse, R18, R36 ;  /* 0x000000120424723c */ /* 0x040fe20000001824 */
[----:B------:R-:W-:Y:S01]  /*5cd0*/  LDSM.16.MT88.4 R16, [R216+0x1900] ;  /* 0x00190000d810783b */ /* 0x000fe20000004200 */
[----:B------:R1:W-:Y:S06]  /*5ce0*/  MUFU.EX2 R251, R2 ;  /* 0x0000000200fb7308 */ /* 0x0003ec0000000800 */
[C---:B--2---:R-:W-:Y:S08]  /*5cf0*/  HMMA.16816.F32 R48, R4.reuse, R8, R48 ;  /* 0x000000080430723c */ /* 0x044ff00000001830 */
[----:B------:R-:W-:Y:S01]  /*5d00*/  HMMA.16816.F32 R44, R4, R10, R44 ;  /* 0x0000000a042c723c */ /* 0x000fe2000000182c */
[----:B------:R-:W-:Y:S01]  /*5d10*/  LDSM.16.MT88.4 R8, [R215+0x1900] ;  /* 0x00190000d708783b */ /* 0x000fe20000004200 */
[----:B-1----:R-:W-:-:S02]  /*5d20*/  FFMA.FTZ R2, R204, c[0x0][0x2d0], -R12 ;  /* 0x0000b400cc027a23 */ /* 0x002fc4000001080c */
[----:B------:R-:W-:Y:S02]  /*5d30*/  IMAD.MOV.U32 R204, RZ, RZ, R115 ;  /* 0x000000ffffcc7224 */ /* 0x000fe400078e0073 */
[----:B------:R1:W-:Y:S01]  /*5d40*/  MUFU.EX2 R250, R2 ;  /* 0x0000000200fa7308 */ /* 0x0003e20000000800 */
[----:B------:R-:W-:Y:S01]  /*5d50*/  IMAD.MOV.U32 R115, RZ, RZ, R25 ;  /* 0x000000ffff737224 */ /* 0x000fe200078e0019 */
[C---:B------:R-:W-:Y:S01]  /*5d60*/  HMMA.16816.F32 R60, R4.reuse, R28, R60 ;  /* 0x0000001c043c723c */ /* 0x040fe2000000183c */
[----:B------:R-:W2:Y:S07]  /*5d70*/  LDSM.16.MT88.4 R24, [R213+0x1900] ;  /* 0x00190000d518783b */ /* 0x000eae0000004200 */
[----:B------:R-:W-:Y:S01]  /*5d80*/  HMMA.16816.F32 R68, R4, R30, R68 ;  /* 0x0000001e0444723c */ /* 0x000fe20000001844 */
[----:B------:R-:W-:Y:S01]  /*5d90*/  LDSM.16.MT88.4 R28, [R214+0x7900] ;  /* 0x00790000d61c783b */ /* 0x000fe20000004200 */
[----:B-1----:R-:W-:-:S05]  /*5da0*/  FFMA.FTZ R2, R205, c[0x0][0x2d0], -R12 ;  /* 0x0000b400cd027a23 */ /* 0x002fca000001080c */
[--C-:B------:R-:W-:Y:S01]  /*5db0*/  FFMA.FTZ R4, R210, c[0x0][0x2d0], -R0.reuse ;  /* 0x0000b400d2047a23 */ /* 0x100fe20000010800 */
[----:B------:R-:W-:Y:S01]  /*5dc0*/  MOV R210, R32 ;  /* 0x0000002000d27202 */ /* 0x000fe20000000f00 */
[----:B------:R1:W3:Y:S08]  /*5dd0*/  MUFU.EX2 R249, R2 ;  /* 0x0000000200f97308 */ /* 0x0002f00000000800 */
[----:B------:R4:W-:Y:S01]  /*5de0*/  MUFU.EX2 R205, R4 ;  /* 0x0000000400cd7308 */ /* 0x0009e20000000800 */
[----:B-1----:R-:W-:Y:S01]  /*5df0*/  FFMA.FTZ R2, R208, c[0x0][0x2d0], -R0 ;  /* 0x0000b400d0027a23 */ /* 0x002fe20000010800 */
[----:B---3--:R-:W-:-:S06]  /*5e00*/  F2FP.PACK_AB R6, R249, R250 ;  /* 0x000000faf906723e */ /* 0x008fcc00000000ff */
[----:B------:R1:W-:Y:S01]  /*5e10*/  MUFU.EX2 R208, R2 ;  /* 0x0000000200d07308 */ /* 0x0003e20000000800 */
[----:B----4-:R-:W-:Y:S01]  /*5e20*/  F2FP.PACK_AB R4, R251, R248 ;  /* 0x000000f8fb04723e */ /* 0x010fe200000000ff */
[----:B-1----:R-:W-:Y:S02]  /*5e30*/  FFMA.FTZ R2, R209, c[0x0][0x2d0], -R0 ;  /* 0x0000b400d1027a23 */ /* 0x002fe40000010800 */
[----:B------:R-:W-:-:S04]  /*5e40*/  IMAD.MOV.U32 R209, RZ, RZ, R35 ;  /* 0x000000ffffd17224 */ /* 0x000fc800078e0023 */
[----:B------:R1:W3:Y:S02]  /*5e50*/  MUFU.EX2 R207, R2 ;  /* 0x0000000200cf7308 */ /* 0x0002e40000000800 */
[----:B-1----:R-:W-:Y:S01]  /*5e60*/  FFMA.FTZ R2, R211, c[0x0][0x2d0], -R0 ;  /* 0x0000b400d3027a23 */ /* 0x002fe20000010800 */
[----:B---3--:R-:W-:Y:S01]  /*5e70*/  F2FP.PACK_AB R5, R207, R208 ;  /* 0x000000d0cf05723e */ /* 0x008fe200000000ff */
[----:B------:R-:W-:-:S04]  /*5e80*/  IMAD.MOV.U32 R211, RZ, RZ, R33 ;  /* 0x000000ffffd37224 */ /* 0x000fc800078e0021 */
[----:B------:R-:W1:Y:S01]  /*5e90*/  MUFU.EX2 R206, R2 ;  /* 0x0000000200ce7308 */ /* 0x000e620000000800 */
[----:B------:R-:W3:Y:S01]  /*5ea0*/  LDSM.16.MT88.4 R32, [R213+0x4900] ;  /* 0x00490000d520783b */ /* 0x000ee20000004200 */
[----:B-1----:R-:W-:Y:S01]  /*5eb0*/  F2FP.PACK_AB R7, R206, R205 ;  /* 0x000000cdce07723e */ /* 0x002fe200000000ff */
[----:B------:R-:W-:-:S06]  /*5ec0*/  IMAD.MOV.U32 R2, RZ, RZ, R79 ;  /* 0x000000ffff027224 */ /* 0x000fcc00078e004f */
[C---:B--2---:R-:W-:Y:S08]  /*5ed0*/  HMMA.16816.F32 R136, R4.reuse, R24, R136 ;  /* 0x000000180488723c */ /* 0x044ff00000001888 */
[C---:B------:R-:W-:Y:S01]  /*5ee0*/  HMMA.16816.F32 R52, R4.reuse, R26, R80 ;  /* 0x0000001a0434723c */ /* 0x040fe20000001850 */
[----:B------:R-:W1:Y:S07]  /*5ef0*/  LDSM.16.MT88.4 R24, [R214+0x4900] ;  /* 0x00490000d618783b */ /* 0x000e6e0000004200 */
[C---:B------:R-:W-:Y:S08]  /*5f00*/  HMMA.16816.F32 R144, R4.reuse, R20, R144 ;  /* 0x000000140490723c */ /* 0x040ff00000001890 */
[C---:B------:R-:W-:Y:S01]  /*5f10*/  HMMA.16816.F32 R56, R4.reuse, R22, R84 ;  /* 0x000000160438723c */ /* 0x040fe20000001854 */
[----:B------:R-:W2:Y:S07]  /*5f20*/  LDSM.16.MT88.4 R20, [R216+0x4900] ;  /* 0x00490000d814783b */ /* 0x000eae0000004200 */
[C---:B------:R-:W-:Y:S08]  /*5f30*/  HMMA.16816.F32 R152, R4.reuse, R16, R152 ;  /* 0x000000100498723c */ /* 0x040ff00000001898 */
[C---:B------:R-:W-:Y:S01]  /*5f40*/  HMMA.16816.F32 R76, R4.reuse, R18, R92 ;  /* 0x00000012044c723c */ /* 0x040fe2000000185c */
[----:B------:R-:W4:Y:S06]  /*5f50*/  LDSM.16.MT88.4 R16, [R215+0x4900] ;  /* 0x00490000d710783b */ /* 0x000f2c0000004200 */
[----:B------:R-:W-:Y:S01]  /*5f60*/  MOV R94, R114 ;  /* 0x00000072005e7202 */ /* 0x000fe20000000f00 */
[----:B------:R-:W-:Y:S01]  /*5f70*/  HMMA.16816.F32 R160, R4, R8, R160 ;  /* 0x0000000804a0723c */ /* 0x000fe200000018a0 */
[----:B------:R-:W-:-:S02]  /*5f80*/  IMAD.MOV.U32 R95, RZ, RZ, R115 ;  /* 0x000000ffff5f7224 */ /* 0x000fc400078e0073 */
[----:B------:R-:W-:Y:S01]  /*5f90*/  IMAD.MOV.U32 R92, RZ, RZ, R211 ;  /* 0x000000ffff5c7224 */ /* 0x000fe200078e00d3 */
[----:B------:R-:W-:Y:S01]  /*5fa0*/  MOV R211, R209 ;  /* 0x000000d100d37202 */ /* 0x000fe20000000f00 */
[----:B------:R-:W-:Y:S02]  /*5fb0*/  IMAD.MOV.U32 R93, RZ, RZ, R210 ;  /* 0x000000ffff5d7224 */ /* 0x000fe400078e00d2 */
[----:B------:R-:W-:Y:S01]  /*5fc0*/  IMAD.MOV.U32 R209, RZ, RZ, R108 ;  /* 0x000000ffffd17224 */ /* 0x000fe200078e006c */
[----:B------:R-:W-:Y:S01]  /*5fd0*/  HMMA.16816.F32 R80, R4, R10, R104 ;  /* 0x0000000a0450723c */ /* 0x000fe20000001868 */
[----:B------:R-:W4:Y:S01]  /*5fe0*/  LDSM.16.MT88.4 R8, [R213+0x7900] ;  /* 0x00790000d508783b */ /* 0x000f220000004200 */
[----:B------:R-:W-:-:S06]  /*5ff0*/  IMAD.MOV.U32 R210, RZ, RZ, R110 ;  /* 0x000000ffffd27224 */ /* 0x000fcc00078e006e */
[C---:B---3--:R-:W-:Y:S08]  /*6000*/  HMMA.16816.F32 R168, R4.reuse, R32, R168 ;  /* 0x0000002004a8723c */ /* 0x048ff000000018a8 */
[C---:B------:R-:W-:Y:S07]  /*6010*/  HMMA.16816.F32 R32, R4.reuse, R34, R184 ;  /* 0x000000220420723c */ /* 0x040fee00000018b8 */
[----:B------:R-:W-:Y:S01]  /*6020*/  IMAD.MOV.U32 R185, RZ, RZ, R112 ;  /* 0x000000ffffb97224 */ /* 0x000fe200078e0070 */
[----:B-1----:R-:W-:Y:S01]  /*6030*/  HMMA.16816.F32 R84, R4, R26, R180 ;  /* 0x0000001a0454723c */ /* 0x002fe200000018b4 */
[----:B------:R-:W-:Y:S01]  /*6040*/  IMAD.MOV.U32 R184, RZ, RZ, R113 ;  /* 0x000000ffffb87224 */ /* 0x000fe200078e0071 */
[----:B------:R-:W-:Y:S01]  /*6050*/  MOV R187, R2 ;  /* 0x0000000200bb7202 */ /* 0x000fe20000000f00 */
[----:B------:R-:W-:Y:S01]  /*6060*/  IMAD.MOV.U32 R2, RZ, RZ, R111 ;  /* 0x000000ffff027224 */ /* 0x000fe200078e006f */
[----:B------:R-:W-:-:S03]  /*6070*/  MOV R186, R109 ;  /* 0x0000006d00ba7202 */ /* 0x000fc60000000f00 */
[----:B------:R-:W-:Y:S01]  /*6080*/  FFMA.FTZ R2, R2, c[0x0][0x2d0], -R12 ;  /* 0x0000b40002027a23 */ /* 0x000fe2000001080c */
[C---:B--2---:R-:W-:Y:S08]  /*6090*/  HMMA.16816.F32 R104, R4.reuse, R20, R172 ;  /* 0x000000140468723c */ /* 0x044ff000000018ac */
[C---:B----4-:R-:W-:Y:S08]  /*60a0*/  HMMA.16816.F32 R112, R4.reuse, R16, R156 ;  /* 0x000000100470723c */ /* 0x050ff0000000189c */
[C---:B------:R-:W-:Y:S01]  /*60b0*/  HMMA.16816.F32 R116, R4.reuse, R18, R116 ;  /* 0x000000120474723c */ /* 0x040fe20000001874 */
[----:B------:R-:W1:Y:S07]  /*60c0*/  LDSM.16.MT88.4 R16, [R216+0x7900] ;  /* 0x00790000d810783b */ /* 0x000e6e0000004200 */
[C---:B------:R-:W-:Y:S08]  /*60d0*/  HMMA.16816.F32 R172, R4.reuse, R8, R148 ;  /* 0x0000000804ac723c */ /* 0x040ff00000001894 */
[C---:B------:R-:W-:Y:S01]  /*60e0*/  HMMA.16816.F32 R180, R4.reuse, R10, R140 ;  /* 0x0000000a04b4723c */ /* 0x040fe2000000188c */
[----:B------:R-:W2:Y:S07]  /*60f0*/  LDSM.16.MT88.4 R8, [R215+0x7900] ;  /* 0x00790000d708783b */ /* 0x000eae0000004200 */
[C---:B------:R-:W-:Y:S01]  /*6100*/  HMMA.16816.F32 R108, R4.reuse, R22, R164 ;  /* 0x00000016046c723c */ /* 0x040fe200000018a4 */
[----:B------:R-:W3:Y:S07]  /*6110*/  LDSM.16.MT88.4 R20, [R213+0xa900] ;  /* 0x00a90000d514783b */ /* 0x000eee0000004200 */
[C---:B------:R-:W-:Y:S07]  /*6120*/  HMMA.16816.F32 R156, R4.reuse, R30, R128 ;  /* 0x0000001e049c723c */ /* 0x040fee0000001880 */
[----:B------:R-:W-:Y:S01]  /*6130*/  IMAD.MOV.U32 R30, RZ, RZ, R94 ;  /* 0x000000ffff1e7224 */ /* 0x000fe200078e005e */
[----:B------:R-:W-:Y:S01]  /*6140*/  HMMA.16816.F32 R164, R4, R28, R124 ;  /* 0x0000001c04a4723c */ /* 0x000fe2000000187c */
[----:B------:R-:W-:-:S06]  /*6150*/  MOV R31, R95 ;  /* 0x0000005f001f7202 */ /* 0x000fcc0000000f00 */
[----:B------:R-:W-:Y:S01]  /*6160*/  MOV R28, R92 ;  /* 0x0000005c001c7202 */ /* 0x000fe20000000f00 */
[C---:B------:R-:W-:Y:S01]  /*6170*/  HMMA.16816.F32 R176, R4.reuse, R24, R176 ;  /* 0x0000001804b0723c */ /* 0x040fe200000018b0 */
[----:B------:R-:W-:Y:S01]  /*6180*/  IMAD.MOV.U32 R29, RZ, RZ, R93 ;  /* 0x000000ffff1d7224 */ /* 0x000fe200078e005d */
[----:B------:R-:W4:Y:S06]  /*6190*/  LDSM.16.MT88.4 R24, [R214+0xa900] ;  /* 0x00a90000d618783b */ /* 0x000f2c0000004200 */
[C---:B-1----:R-:W-:Y:S07]  /*61a0*/  HMMA.16816.F32 R148, R4.reuse, R16, R120 ;  /* 0x000000100494723c */ /* 0x042fee0000001878 */
[----:B------:R-:W-:Y:S01]  /*61b0*/  IMAD.MOV.U32 R16, RZ, RZ, R30 ;  /* 0x000000ffff107224 */ /* 0x000fe200078e001e */
[----:B--2---:R-:W-:Y:S01]  /*61c0*/  HMMA.16816.F32 R128, R4, R8, R96 ;  /* 0x000000080480723c */ /* 0x004fe20000001860 */
[----:B------:R-:W-:Y:S01]  /*61d0*/  MOV R30, R28 ;  /* 0x0000001c001e7202 */ /* 0x000fe20000000f00 */
[----:B------:R-:W-:-:S02]  /*61e0*/  IMAD.MOV.U32 R17, RZ, RZ, R31 ;  /* 0x000000ffff117224 */ /* 0x000fc400078e001f */
[----:B------:R-:W-:Y:S02]  /*61f0*/  IMAD.MOV.U32 R28, RZ, RZ, R184 ;  /* 0x000000ffff1c7224 */ /* 0x000fe400078e00b8 */
[----:B------:R-:W-:Y:S01]  /*6200*/  IMAD.MOV.U32 R31, RZ, RZ, R29 ;  /* 0x000000ffff1f7224 */ /* 0x000fe200078e001d */
[----:B------:R-:W-:Y:S01]  /*6210*/  MOV R29, R185 ;  /* 0x000000b9001d7202 */ /* 0x000fe20000000f00 */
[----:B------:R-:W-:Y:S01]  /*6220*/  HMMA.16816.F32 R124, R4, R10, R88 ;  /* 0x0000000a047c723c */ /* 0x000fe20000001858 */
[----:B------:R-:W1:Y:S01]  /*6230*/  LDSM.16.MT88.4 R8, [R216+0xa900] ;  /* 0x00a90000d808783b */ /* 0x000e620000004200 */
[----:B------:R-:W-:Y:S01]  /*6240*/  IMAD.MOV.U32 R184, RZ, RZ, R187 ;  /* 0x000000ffffb87224 */ /* 0x000fe200078e00bb */
[----:B------:R-:W-:Y:S01]  /*6250*/  MOV R187, R191 ;  /* 0x000000bf00bb7202 */ /* 0x000fe20000000f00 */
[----:B------:R-:W-:Y:S02]  /*6260*/  IMAD.MOV.U32 R185, RZ, RZ, R204 ;  /* 0x000000ffffb97224 */ /* 0x000fe400078e00cc */
[----:B------:R-:W-:-:S02]  /*6270*/  IMAD.MOV.U32 R191, RZ, RZ, R193 ;  /* 0x000000ffffbf7224 */ /* 0x000fc400078e00c1 */
[C---:B------:R-:W-:Y:S01]  /*6280*/  HMMA.16816.F32 R140, R4.reuse, R18, R100 ;  /* 0x00000012048c723c */ /* 0x040fe20000001864 */
[----:B------:R-:W-:Y:S01]  /*6290*/  IMAD.MOV.U32 R204, RZ, RZ, R192 ;  /* 0x000000ffffcc7224 */ /* 0x000fe200078e00c0 */
[----:B------:R-:W-:Y:S01]  /*62a0*/  MOV R192, R194 ;  /* 0x000000c200c07202 */ /* 0x000fe20000000f00 */
[----:B------:R-:W-:Y:S02]  /*62b0*/  IMAD.MOV.U32 R193, RZ, RZ, R201 ;  /* 0x000000ffffc17224 */ /* 0x000fe400078e00c9 */
[----:B------:R2:W-:Y:S01]  /*62c0*/  MUFU.EX2 R201, R2 ;  /* 0x0000000200c97308 */ /* 0x0005e20000000800 */
[----:B------:R-:W-:Y:S01]  /*62d0*/  IMAD.MOV.U32 R194, RZ, RZ, R219 ;  /* 0x000000ffffc27224 */ /* 0x000fe200078e00db */
[----:B------:R-:W-:Y:S01]  /*62e0*/  MOV R103, R17 ;  /* 0x0000001100677202 */ /* 0x000fe20000000f00 */
[----:B------:R-:W-:Y:S01]  /*62f0*/  IMAD.MOV.U32 R17, RZ, RZ, R31 ;  /* 0x000000ffff117224 */ /* 0x000fe200078e001f */
[----:B---3--:R-:W-:Y:S01]  /*6300*/  HMMA.16816.F32 R120, R4, R20, R72 ;  /* 0x000000140478723c */ /* 0x008fe20000001848 */
[----:B------:R-:W-:Y:S01]  /*6310*/  IMAD.MOV.U32 R31, RZ, RZ, R29 ;  /* 0x000000ffff1f7224 */ /* 0x000fe200078e001d */
[----:B------:R-:W-:Y:S01]  /*6320*/  MOV R29, R185 ;  /* 0x000000b9001d7202 */ /* 0x000fe20000000f00 */
[----:B------:R-:W-:Y:S01]  /*6330*/  IMAD.MOV.U32 R185, RZ, RZ, R204 ;  /* 0x000000ffffb97224 */ /* 0x000fe200078e00cc */
[----:B------:R3:W5:Y:S01]  /*6340*/  LDL.LU R219, [R1+0x3c] ;  /* 0x00003c0001db7983 */ /* 0x0007620000300800 */
[----:B------:R-:W-:Y:S01]  /*6350*/  IMAD.MOV.U32 R204, RZ, RZ, R192 ;  /* 0x000000ffffcc7224 */ /* 0x000fe200078e00c0 */
[----:B------:R-:W-:-:S02]  /*6360*/  MOV R192, R194 ;  /* 0x000000c200c07202 */ /* 0x000fc40000000f00 */
[----:B------:R-:W-:Y:S01]  /*6370*/  HMMA.16816.F32 R92, R4, R22, R64 ;  /* 0x00000016045c723c */ /* 0x000fe20000001840 */
[----:B--2---:R-:W-:Y:S01]  /*6380*/  FFMA.FTZ R2, R16, c[0x0][0x2d0], -R12 ;  /* 0x0000b40010027a23 */ /* 0x004fe2000001080c */
[----:B------:R-:W2:Y:S01]  /*6390*/  LDSM.16.MT88.4 R20, [R215+0xa900] ;  /* 0x00a90000d714783b */ /* 0x000ea20000004200 */
[----:B------:R-:W-:Y:S01]  /*63a0*/  IMAD.MOV.U32 R16, RZ, RZ, R30 ;  /* 0x000000ffff107224 */ /* 0x000fe200078e001e */
[----:B------:R-:W-:Y:S01]  /*63b0*/  MOV R30, R28 ;  /* 0x0000001c001e7202 */ /* 0x000fe20000000f00 */
[----:B------:R-:W-:-:S03]  /*63c0*/  IMAD.MOV.U32 R28, RZ, RZ, R184 ;  /* 0x000000ffff1c7224 */ /* 0x000fc600078e00b8 */
[----:B----4-:R-:W-:Y:S01]  /*63d0*/  HMMA.16816.F32 R72, R4, R24, R60 ;  /* 0x000000180448723c */ /* 0x010fe2000000183c */
[----:B------:R-:W-:Y:S01]  /*63e0*/  IMAD.MOV.U32 R184, RZ, RZ, R187 ;  /* 0x000000ffffb87224 */ /* 0x000fe200078e00bb */
[----:B------:R-:W-:Y:S01]  /*63f0*/  MOV R187, R191 ;  /* 0x000000bf00bb7202 */ /* 0x000fe20000000f00 */
[----:B------:R-:W-:Y:S02]  /*6400*/  IMAD.MOV.U32 R194, RZ, RZ, R202 ;  /* 0x000000ffffc27224 */ /* 0x000fe400078e00ca */
[----:B------:R4:W1:Y:S01]  /*6410*/  MUFU.EX2 R202, R2 ;  /* 0x0000000200ca7308 */ /* 0x0008620000000800 */
[----:B------:R-:W-:Y:S01]  /*6420*/  IMAD.MOV.U32 R191, RZ, RZ, R193 ;  /* 0x000000ffffbf7224 */ /* 0x000fe200078e00c1 */
[----:B------:R-:W-:Y:S01]  /*6430*/  MOV R101, R16 ;  /* 0x0000001000657202 */ /* 0x000fe20000000f00 */
[----:B------:R-:W-:Y:S01]  /*6440*/  IMAD.MOV.U32 R102, RZ, RZ, R17 ;  /* 0x000000ffff667224 */ /* 0x000fe200078e0011 */
[----:B------:R-:W-:Y:S01]  /*6450*/  MOV R16, R31 ;  /* 0x0000001f00107202 */ /* 0x000fe20000000f00 */
[----:B------:R-:W-:Y:S01]  /*6460*/  IMAD.MOV.U32 R17, RZ, RZ, R28 ;  /* 0x000000ffff117224 */ /* 0x000fe200078e001c */
[----:B------:R-:W-:Y:S01]  /*6470*/  MOV R31, R185 ;  /* 0x000000b9001f7202 */ /* 0x000fe20000000f00 */
[----:B------:R-:W-:Y:S01]  /*6480*/  IMAD.MOV.U32 R28, RZ, RZ, R184 ;  /* 0x000000ffff1c7224 */ /* 0x000fe200078e00b8 */
[----:B------:R-:W-:Y:S01]  /*6490*/  MOV R184, R204 ;  /* 0x000000cc00b87202 */ /* 0x000fe20000000f00 */
[----:B------:R-:W-:-:S02]  /*64a0*/  IMAD.MOV.U32 R185, RZ, RZ, R191 ;  /* 0x000000ffffb97224 */ /* 0x000fc400078e00bf */
[----:B----4-:R-:W-:Y:S02]  /*64b0*/  FFMA.FTZ R2, R103, c[0x0][0x2d0], -R12 ;  /* 0x0000b40067027a23 */ /* 0x010fe4000001080c */
[----:B------:R-:W-:Y:S02]  /*64c0*/  IMAD.MOV.U32 R103, RZ, RZ, R30 ;  /* 0x000000ffff677224 */ /* 0x000fe400078e001e */
[----:B------:R-:W-:Y:S01]  /*64d0*/  IMAD.MOV.U32 R30, RZ, RZ, R187 ;  /* 0x000000ffff1e7224 */ /* 0x000fe200078e00bb */
[----:B------:R-:W-:Y:S01]  /*64e0*/  MOV R187, R192 ;  /* 0x000000c000bb7202 */ /* 0x000fe20000000f00 */
[----:B------:R-:W-:Y:S02]  /*64f0*/  IMAD.MOV.U32 R192, RZ, RZ, R203 ;  /* 0x000000ffffc07224 */ /* 0x000fe400078e00cb */
[----:B------:R4:W-:Y:S01]  /*6500*/  MUFU.EX2 R203, R2 ;  /* 0x0000000200cb7308 */ /* 0x0009e20000000800 */
[----:B------:R-:W-:Y:S01]  /*6510*/  MOV R100, R103 ;  /* 0x0000006700647202 */ /* 0x000fe20000000f00 */
[----:B------:R-:W-:Y:S01]  /*6520*/  IMAD.MOV.U32 R103, RZ, RZ, R184 ;  /* 0x000000ffff677224 */ /* 0x000fe200078e00b8 */
[----:B------:R-:W-:Y:S01]  /*6530*/  MOV R184, R185 ;  /* 0x000000b900b87202 */ /* 0x000fe20000000f00 */
[----:B------:R-:W-:Y:S01]  /*6540*/  IMAD.MOV.U32 R99, RZ, RZ, R102 ;  /* 0x000000ffff637224 */ /* 0x000fe200078e0066 */
[----:B------:R-:W-:Y:S01]  /*6550*/  MOV R102, R17 ;  /* 0x0000001100667202 */ /* 0x000fe20000000f00 */
[----:B------:R-:W-:Y:S01]  /*6560*/  IMAD.MOV.U32 R185, RZ, RZ, R187 ;  /* 0x000000ffffb97224 */ /* 0x000fe200078e00bb */
[----:B------:R-:W-:Y:S01]  /*6570*/  MOV R187, R200 ;  /* 0x000000c800bb7202 */ /* 0x000fe20000000f00 */
[----:B----4-:R-:W-:-:S04]  /*6580*/  FFMA.FTZ R2, R252, c[0x0][0x2d0], -R12 ;  /* 0x0000b400fc027a23 */ /* 0x010fc8000001080c */
[----:B------:R4:W2:Y:S01]  /*6590*/  MUFU.EX2 R204, R2 ;  /* 0x0000000200cc7308 */ /* 0x0008a20000000800 */
[----:B-1----:R-:W-:Y:S01]  /*65a0*/  HMMA.16816.F32 R60, R4, R8, R48 ;  /* 0x00000008043c723c */ /* 0x002fe20000001830 */
[----:B----4-:R-:W-:Y:S02]  /*65b0*/  FFMA.FTZ R2, R101, c[0x0][0x2d0], -R0 ;  /* 0x0000b40065027a23 */ /* 0x010fe40000010800 */
[----:B------:R-:W-:-:S04]  /*65c0*/  IMAD.MOV.U32 R101, RZ, RZ, R16 ;  /* 0x000000ffff657224 */ /* 0x000fc800078e0010 */
[----:B------:R1:W-:Y:S01]  /*65d0*/  MUFU.EX2 R200, R2 ;  /* 0x0000000200c87308 */ /* 0x0003e20000000800 */
[----:B------:R-:W4:Y:S01]  /*65e0*/  LDSM.16.MT88.4 R16, [R213+0x2100] ;  /* 0x00210000d510783b */ /* 0x000f220000004200 */
[----:B------:R-:W-:Y:S03]  /*65f0*/  HMMA.16816.F32 R44, R4, R10, R44 ;  /* 0x0000000a042c723c */ /* 0x000fe6000000182c */
[----:B------:R-:W2:Y:S01]  /*6600*/  LDSM.16.MT88.4 R8, [R214+0x2100] ;  /* 0x00210000d608783b */ /* 0x000ea20000004200 */
[----:B-1----:R-:W-:Y:S02]  /*6610*/  FFMA.FTZ R2, R99, c[0x0][0x2d0], -R0 ;  /* 0x0000b40063027a23 */ /* 0x002fe40000010800 */
[----:B------:R-:W-:Y:S01]  /*6620*/  IMAD.MOV.U32 R99, RZ, RZ, R100 ;  /* 0x000000ffff637224 */ /* 0x000fe200078e0064 */
[----:B------:R-:W-:Y:S01]  /*6630*/  MOV R100, R101 ;  /* 0x0000006500647202 */ /* 0x000fe20000000f00 */
[----:B------:R-:W-:Y:S01]  /*6640*/  IMAD.MOV.U32 R101, RZ, RZ, R102 ;  /* 0x000000ffff657224 */ /* 0x000fe200078e0066 */
[----:B------:R-:W-:Y:S01]  /*6650*/  MOV R102, R103 ;  /* 0x0000006700667202 */ /* 0x000fe20000000f00 */
[----:B------:R-:W-:Y:S01]  /*6660*/  IMAD.MOV.U32 R103, RZ, RZ, R184 ;  /* 0x000000ffff677224 */ /* 0x000fe200078e00b8 */
[----:B------:R-:W-:Y:S01]  /*6670*/  MOV R184, R185 ;  /* 0x000000b900b87202 */ /* 0x000fe20000000f00 */
[----:B------:R-:W-:Y:S01]  /*6680*/  IMAD.MOV.U32 R185, RZ, RZ, R210 ;  /* 0x000000ffffb97224 */ /* 0x000fe200078e00d2 */
[----:B------:R-:W-:-:S02]  /*6690*/  MOV R210, R134 ;  /* 0x0000008600d27202 */ /* 0x000fc40000000f00 */
[----:B------:R1:W1:Y:S02]  /*66a0*/  MUFU.EX2 R134, R2 ;  /* 0x0000000200867308 */ /* 0x0002640000000800 */
[----:B-1----:R-:W-:-:S06]  /*66b0*/  FFMA.FTZ R2, R135, c[0x0][0x2d0], -R0 ;  /* 0x0000b40087027a23 */ /* 0x002fcc0000010800 */
[----:B------:R1:W-:Y:S02]  /*66c0*/  MUFU.EX2 R135, R2 ;  /* 0x0000000200877308 */ /* 0x0003e40000000800 */
[----:B-1----:R-:W-:Y:S02]  /*66d0*/  FFMA.FTZ R2, R99, c[0x0][0x2d0], -R0 ;  /* 0x0000b40063027a23 */ /* 0x002fe40000010800 */
[----:B------:R-:W-:Y:S01]  /*66e0*/  IMAD.MOV.U32 R99, RZ, RZ, R100 ;  /* 0x000000ffff637224 */ /* 0x000fe200078e0064 */
[----:B------:R-:W-:Y:S01]  /*66f0*/  MOV R100, R101 ;  /* 0x0000006500647202 */ /* 0x000fe20000000f00 */
[----:B------:R-:W-:Y:S01]  /*6700*/  IMAD.MOV.U32 R101, RZ, RZ, R102 ;  /* 0x000000ffff657224 */ /* 0x000fe200078e0066 */
[----:B------:R-:W-:Y:S01]  /*6710*/  MOV R102, R103 ;  /* 0x0000006700667202 */ /* 0x000fe20000000f00 */
[----:B------:R-:W-:Y:S01]  /*6720*/  IMAD.MOV.U32 R103, RZ, RZ, R184 ;  /* 0x000000ffff677224 */ /* 0x000fe200078e00b8 */
[----:B------:R-:W-:Y:S02]  /*6730*/  MOV R184, R133 ;  /* 0x0000008500b87202 */ /* 0x000fe40000000f00 */
[----:B------:R-:W1:Y:S01]  /*6740*/  MUFU.EX2 R133, R2 ;  /* 0x0000000200857308 */ /* 0x000e620000000800 */
[C---:B------:R-:W-:Y:S01]  /*6750*/  HMMA.16816.F32 R68, R4.reuse, R26, R68 ;  /* 0x0000001a0444723c */ /* 0x040fe20000001844 */
[----:B------:R-:W-:Y:S07]  /*6760*/  LDSM.16.MT88.4 R24, [R214+0x8100] ;  /* 0x00810000d618783b */ /* 0x000fee0000004200 */
[C---:B--2---:R-:W-:Y:S08]  /*6770*/  HMMA.16816.F32 R40, R4.reuse, R20, R40 ;  /* 0x000000140428723c */ /* 0x044ff00000001828 */
[----:B------:R-:W-:Y:S01]  /*6780*/  HMMA.16816.F32 R36, R4, R22, R36 ;  /* 0x000000160424723c */ /* 0x000fe20000001824 */
[----:B------:R-:W2:Y:S06]  /*6790*/  LDSM.16.MT88.4 R20, [R216+0x2100] ;  /* 0x00210000d814783b */ /* 0x000eac0000004200 */
[----:B------:R-:W-:-:S02]  /*67a0*/  F2FP.PACK_AB R4, R202, R201 ;  /* 0x000000c9ca04723e */ /* 0x000fc400000000ff */
[----:B------:R-:W-:Y:S02]  /*67b0*/  F2FP.PACK_AB R6, R204, R203 ;  /* 0x000000cbcc06723e */ /* 0x000fe400000000ff */
[----:B------:R-:W-:Y:S02]  /*67c0*/  F2FP.PACK_AB R5, R134, R200 ;  /* 0x000000c88605723e */ /* 0x000fe400000000ff */
[----:B-1----:R-:W-:-:S07]  /*67d0*/  F2FP.PACK_AB R7, R133, R135 ;  /* 0x000000878507723e */ /* 0x002fce00000000ff */
[C---:B----4-:R-:W-:Y:S08]  /*67e0*/  HMMA.16816.F32 R136, R4.reuse, R16, R136 ;  /* 0x000000100488723c */ /* 0x050ff00000001888 */
[C---:B------:R-:W-:Y:S01]  /*67f0*/  HMMA.16816.F32 R48, R4.reuse, R18, R52 ;  /* 0x000000120430723c */ /* 0x040fe20000001834 */
[----:B------:R-:W1:Y:S07]  /*6800*/  LDSM.16.MT88.4 R16, [R215+0x2100] ;  /* 0x00210000d710783b */ /* 0x000e6e0000004200 */
[C---:B------:R-:W-:Y:S08]  /*6810*/  HMMA.16816.F32 R144, R4.reuse, R8, R144 ;  /* 0x000000080490723c */ /* 0x040ff00000001890 */
[C---:B------:R-:W-:Y:S01]  /*6820*/  HMMA.16816.F32 R52, R4.reuse, R10, R56 ;  /* 0x0000000a0434723c */ /* 0x040fe20000001838 */
[----:B------:R-:W4:Y:S07]  /*6830*/  LDSM.16.MT88.4 R8, [R213+0x5100] ;  /* 0x00510000d508783b */ /* 0x000f2e0000004200 */
[C---:B--2---:R-:W-:Y:S08]  /*6840*/  HMMA.16816.F32 R152, R4.reuse, R20, R152 ;  /* 0x000000140498723c */ /* 0x044ff00000001898 */
[C---:B------:R-:W-:Y:S01]  /*6850*/  HMMA.16816.F32 R56, R4.reuse, R22, R76 ;  /* 0x000000160438723c */ /* 0x040fe2000000184c */
[----:B------:R-:W2:Y:S07]  /*6860*/  LDSM.16.MT88.4 R20, [R214+0x5100] ;  /* 0x00510000d614783b */ /* 0x000eae0000004200 */
[C---:B-1----:R-:W-:Y:S08]  /*6870*/  HMMA.16816.F32 R160, R4.reuse, R16, R160 ;  /* 0x0000001004a0723c */ /* 0x042ff000000018a0 */
[C---:B------:R-:W-:Y:S01]  /*6880*/  HMMA.16816.F32 R64, R4.reuse, R18, R80 ;  /* 0x000000120440723c */ /* 0x040fe20000001850 */
[----:B------:R-:W1:Y:S07]  /*6890*/  LDSM.16.MT88.4 R16, [R216+0x5100] ;  /* 0x00510000d810783b */ /* 0x000e6e0000004200 */
[C---:B----4-:R-:W-:Y:S08]  /*68a0*/  HMMA.16816.F32 R168, R4.reuse, R8, R168 ;  /* 0x0000000804a8723c */ /* 0x050ff000000018a8 */
[C---:B------:R-:W-:Y:S01]  /*68b0*/  HMMA.16816.F32 R76, R4.reuse, R10, R32 ;  /* 0x0000000a044c723c */ /* 0x040fe20000001820 */
[----:B------:R-:W4:Y:S04]  /*68c0*/  LDSM.16.MT88.4 R8, [R215+0x5100] ;  /* 0x00510000d708783b */ /* 0x000f280000004200 */
[----:B------:R-:W3:Y:S03]  /*68d0*/  LDSM.16.MT88.4 R32, [R213+0x8100] ;  /* 0x00810000d520783b */ /* 0x000ee60000004200 */
[----:B--2---:R-:W-:Y:S01]  /*68e0*/  HMMA.16816.F32 R80, R4, R22, R84 ;  /* 0x000000160450723c */ /* 0x004fe20000001854 */
[----:B------:R-:W-:Y:S01]  /*68f0*/  IMAD.MOV.U32 R2, RZ, RZ, R99 ;  /* 0x000000ffff027224 */ /* 0x000fe200078e0063 */
[----:B------:R-:W-:-:S06]  /*6900*/  MOV R252, R100 ;  /* 0x0000006400fc7202 */ /* 0x000fcc0000000f00 */
[C---:B------:R-:W-:Y:S01]  /*6910*/  HMMA.16816.F32 R176, R4.reuse, R20, R176 ;  /* 0x0000001404b0723c */ /* 0x040fe200000018b0 */
[----:B------:R-:W-:Y:S07]  /*6920*/  LDSM.16.MT88.4 R20, [R216+0x8100] ;  /* 0x00810000d814783b */ /* 0x000fee0000004200 */
[C---:B-1----:R-:W-:Y:S08]  /*6930*/  HMMA.16816.F32 R84, R4.reuse, R16, R104 ;  /* 0x000000100454723c */ /* 0x042ff00000001868 */
[C---:B------:R-:W-:Y:S01]  /*6940*/  HMMA.16816.F32 R88, R4.reuse, R18, R108 ;  /* 0x000000120458723c */ /* 0x040fe2000000186c */
[----:B------:R-:W1:Y:S07]  /*6950*/  LDSM.16.MT88.4 R16, [R215+0x8100] ;  /* 0x00810000d710783b */ /* 0x000e6e0000004200 */
[----:B----4-:R-:W-:Y:S07]  /*6960*/  HMMA.16816.F32 R96, R4, R8, R112 ;  /* 0x000000080460723c */ /* 0x010fee0000001870 */
[----:B------:R-:W-:Y:S01]  /*6970*/  IMAD.MOV.U32 R112, RZ, RZ, R101 ;  /* 0x000000ffff707224 */ /* 0x000fe200078e0065 */
[----:B------:R-:W-:Y:S01]  /*6980*/  MOV R113, R102 ;  /* 0x0000006600717202 */ /* 0x000fe20000000f00 */
[----:B------:R-:W-:-:S02]  /*6990*/  IMAD.MOV.U32 R114, RZ, RZ, R103 ;  /* 0x000000ffff727224 */ /* 0x000fc400078e0067 */
[----:B------:R-:W-:Y:S01]  /*69a0*/  HMMA.16816.F32 R100, R4, R10, R116 ;  /* 0x0000000a0464723c */ /* 0x000fe20000001874 */
[----:B------:R-:W2:Y:S01]  /*69b0*/  LDSM.16.MT88.4 R8, [R213+0xb100] ;  /* 0x00b10000d508783b */ /* 0x000ea20000004200 */
[----:B------:R-:W-:-:S05]  /*69c0*/  MOV R115, R30 ;  /* 0x0000001e00737202 */ /* 0x000fca0000000f00 */
[----:B------:R-:W-:Y:S01]  /*69d0*/  IMAD.MOV.U32 R117, RZ, RZ, R31 ;  /* 0x000000ffff757224 */ /* 0x000fe200078e001f */
[----:B------:R-:W-:Y:S01]  /*69e0*/  MOV R118, R28 ;  /* 0x0000001c00767202 */ /* 0x000fe20000000f00 */
[----:B------:R-:W-:Y:S01]  /*69f0*/  IMAD.MOV.U32 R119, RZ, RZ, R29 ;  /* 0x000000ffff777224 */ /* 0x000fe200078e001d */
[C---:B---3--:R-:W-:Y:S01]  /*6a00*/  HMMA.16816.F32 R104, R4.reuse, R32, R172 ;  /* 0x000000200468723c */ /* 0x048fe200000018ac */
[----:B------:R-:W-:Y:S01]  /*6a10*/  IMAD.MOV.U32 R193, RZ, RZ, R218 ;  /* 0x000000ffffc17224 */ /* 0x000fe200078e00da */
[----:B------:R-:W-:Y:S01]  /*6a20*/  MOV R191, R217 ;  /* 0x000000d900bf7202 */ /* 0x000fe20000000f00 */
[----:B------:R-:W-:Y:S01]  /*6a30*/  FFMA.FTZ R2, R2, c[0x0][0x2d0], -R12 ;  /* 0x0000b40002027a23 */ /* 0x000fe2000001080c */
[----:B------:R-:W-:Y:S03]  /*6a40*/  LDSM.16.MT88.4 R28, [R214+0xb100] ;  /* 0x00b10000d61c783b */ /* 0x000fe60000004200 */
[----:B------:R-:W-:Y:S01]  /*6a50*/  IMAD.MOV.U32 R175, RZ, RZ, R118 ;  /* 0x000000ffffaf7224 */ /* 0x000fe200078e0076 */
[C---:B------:R-:W-:Y:S01]  /*6a60*/  HMMA.16816.F32 R108, R4.reuse, R24, R164 ;  /* 0x00000018046c723c */ /* 0x040fe200000018a4 */
[----:B------:R-:W-:Y:S01]  /*6a70*/  MOV R174, R119 ;  /* 0x0000007700ae7202 */ /* 0x000fe20000000f00 */
[----:B------:R-:W-:Y:S01]  /*6a80*/  IMAD.MOV.U32 R173, RZ, RZ, R112 ;  /* 0x000000ffffad7224 */ /* 0x000fe200078e0070 */
[----:B------:R-:W-:Y:S01]  /*6a90*/  MOV R172, R113 ;  /* 0x0000007100ac7202 */ /* 0x000fe20000000f00 */
[----:B------:R-:W-:Y:S01]  /*6aa0*/  UIADD3 UR15, UR6, -0x2, URZ ;  /* 0xfffffffe060f7890 */ /* 0x000fe2000fffe03f */
[----:B------:R3:W5:Y:S02]  /*6ab0*/  LDL.LU R218, [R1+0x38] ;  /* 0x0000380001da7983 */ /* 0x0007640000300800 */
[----:B------:R-:W-:Y:S01]  /*6ac0*/  MOV R166, R117 ;  /* 0x0000007500a67202 */ /* 0x000fe20000000f00 */
[----:B------:R-:W-:Y:S01]  /*6ad0*/  HMMA.16816.F32 R32, R4, R34, R180 ;  /* 0x000000220420723c */ /* 0x000fe200000018b4 */
[----:B------:R-:W-:Y:S01]  /*6ae0*/  IMAD.MOV.U32 R167, RZ, RZ, R184 ;  /* 0x000000ffffa77224 */ /* 0x000fe200078e00b8 */
[----:B------:R-:W-:-:S06]  /*6af0*/  MOV R164, R185 ;  /* 0x000000b900a47202 */ /* 0x000fcc0000000f00 */
[C---:B-1----:R-:W-:Y:S01]  /*6b00*/  HMMA.16816.F32 R124, R4.reuse, R18, R124 ;  /* 0x00000012047c723c */ /* 0x042fe2000000187c */
[----:B------:R-:W-:Y:S01]  /*6b10*/  IMAD.MOV.U32 R183, RZ, RZ, R114 ;  /* 0x000000ffffb77224 */ /* 0x000fe200078e0072 */
[----:B------:R-:W-:Y:S01]  /*6b20*/  MOV R182, R115 ;  /* 0x0000007300b67202 */ /* 0x000fe20000000f00 */
[----:B------:R-:W-:Y:S01]  /*6b30*/  IMAD.MOV.U32 R165, RZ, RZ, R186 ;  /* 0x000000ffffa57224 */ /* 0x000fe200078e00ba */
[----:B------:R3:W5:Y:S04]  /*6b40*/  LDL.LU R217, [R1+0x34] ;  /* 0x0000340001d97983 */ /* 0x0007680000300800 */
[----:B------:R-:W-:Y:S01]  /*6b50*/  HMMA.16816.F32 R116, R4, R16, R128 ;  /* 0x000000100474723c */ /* 0x000fe20000001880 */
[----:B------:R-:W1:Y:S01]  /*6b60*/  LDSM.16.MT88.4 R16, [R215+0xb100] ;  /* 0x00b10000d710783b */ /* 0x000e620000004200 */
[----:B------:R-:W-:Y:S01]  /*6b70*/  MOV R180, R187 ;  /* 0x000000bb00b47202 */ /* 0x000fe20000000f00 */
[----:B------:R-:W-:-:S05]  /*6b80*/  IMAD.MOV.U32 R181, RZ, RZ, R188 ;  /* 0x000000ffffb57224 */ /* 0x000fca00078e00bc */
[C---:B------:R-:W-:Y:S08]  /*6b90*/  HMMA.16816.F32 R112, R4.reuse, R20, R148 ;  /* 0x000000140470723c */ /* 0x040ff00000001894 */
[----:B------:R-:W-:Y:S01]  /*6ba0*/  HMMA.16816.F32 R20, R4, R22, R140 ;  /* 0x000000160414723c */ /* 0x000fe2000000188c */
[----:B------:R-:W-:Y:S02]  /*6bb0*/  MOV R148, R193 ;  /* 0x000000c100947202 */ /* 0x000fe40000000f00 */
[----:B------:R-:W-:-:S04]  /*6bc0*/  MOV R150, R195 ;  /* 0x000000c300967202 */ /* 0x000fc80000000f00 */
[----:B------:R-:W-:Y:S01]  /*6bd0*/  IMAD.MOV.U32 R142, RZ, RZ, R198 ;  /* 0x000000ffff8e7224 */ /* 0x000fe200078e00c6 */
[----:B------:R-:W-:Y:S01]  /*6be0*/  HMMA.16816.F32 R24, R4, R26, R156 ;  /* 0x0000001a0418723c */ /* 0x000fe2000000189c */
[----:B------:R-:W-:-:S03]  /*6bf0*/  MOV R141, R197 ;  /* 0x000000c5008d7202 */ /* 0x000fc60000000f00 */
[----:B------:R-:W-:-:S03]  /*6c00*/  MOV R140, R142 ;  /* 0x0000008e008c7202 */ /* 0x000fc60000000f00 */
[----:B------:R-:W-:Y:S01]  /*6c10*/  MOV R156, R189 ;  /* 0x000000bd009c7202 */ /* 0x000fe20000000f00 */
[----:B------:R-:W-:Y:S01]  /*6c20*/  IMAD.MOV.U32 R157, RZ, RZ, R190 ;  /* 0x000000ffff9d7224 */ /* 0x000fe200078e00be */
[----:B------:R-:W-:Y:S01]  /*6c30*/  MOV R158, R191 ;  /* 0x000000bf009e7202 */ /* 0x000fe20000000f00 */
[----:B--2---:R-:W-:Y:S01]  /*6c40*/  HMMA.16816.F32 R184, R4, R8, R120 ;  /* 0x0000000804b8723c */ /* 0x004fe20000001878 */
[----:B------:R-:W-:Y:S02]  /*6c50*/  MOV R142, R148 ;  /* 0x00000094008e7202 */ /* 0x000fe40000000f00 */
[----:B------:R-:W-:-:S05]  /*6c60*/  MOV R143, R199 ;  /* 0x000000c7008f7202 */ /* 0x000fca0000000f00 */
[----:B------:R-:W-:Y:S01]  /*6c70*/  HMMA.16816.F32 R188, R4, R10, R92 ;  /* 0x0000000a04bc723c */ /* 0x000fe2000000185c */
[----:B------:R-:W2:Y:S01]  /*6c80*/  LDSM.16.MT88.4 R8, [R216+0xb100] ;  /* 0x00b10000d808783b */ /* 0x000ea20000004200 */
[----:B------:R-:W-:Y:S02]  /*6c90*/  MOV R148, R150 ;  /* 0x0000009600947202 */ /* 0x000fe40000000f00 */
[----:B------:R-:W-:Y:S01]  /*6ca0*/  MOV R150, R156 ;  /* 0x0000009c00967202 */ /* 0x000fe20000000f00 */
        /* <DEDUP_REMOVED lines=9> */
[----:B------:R4:W-:Y:S01]  /*6d40*/  MUFU.EX2 R13, R2 ;  /* 0x00000002000d7308 */ /* 0x0009e20000000800 */
[----:B------:R-:W-:-:S02]  /*6d50*/  IMAD.MOV.U32 R159, RZ, RZ, R192 ;  /* 0x000000ffff9f7224 */ /* 0x000fc400078e00c0 */
[----:B------:R-:W-:Y:S02]  /*6d60*/  IMAD.MOV.U32 R149, RZ, RZ, R151 ;  /* 0x000000ffff957224 */ /* 0x000fe400078e0097 */
[----:B------:R-:W-:Y:S02]  /*6d70*/  IMAD.MOV.U32 R151, RZ, RZ, R157 ;  /* 0x000000ffff977224 */ /* 0x000fe400078e009d */
[----:B------:R-:W-:Y:S02]  /*6d80*/  IMAD.MOV.U32 R157, RZ, RZ, R159 ;  /* 0x000000ffff9d7224 */ /* 0x000fe400078e009f */
[----:B------:R-:W-:Y:S02]  /*6d90*/  IMAD.MOV.U32 R159, RZ, RZ, R165 ;  /* 0x000000ffff9f7224 */ /* 0x000fe400078e00a5 */
[----:B----4-:R-:W-:Y:S01]  /*6da0*/  FFMA.FTZ R2, R131, c[0x0][0x2d0], -R12 ;  /* 0x0000b40083027a23 */ /* 0x010fe2000001080c */
        /* <DEDUP_REMOVED lines=8> */
[----:B------:R-:W-:Y:S02]  /*6e30*/  IMAD.MOV.U32 R15, RZ, RZ, R212 ;  /* 0x000000ffff0f7224 */ /* 0x000fe400078e00d4 */
[----:B------:R-:W-:Y:S01]  /*6e40*/  IMAD.MOV.U32 R150, RZ, RZ, R151 ;  /* 0x000000ffff967224 */ /* 0x000fe200078e0097 */
[----:B------:R-:W-:Y:S01]  /*6e50*/  MOV R151, R156 ;  /* 0x0000009c00977202 */ /* 0x000fe20000000f00 */
[----:B------:R-:W-:Y:S01]  /*6e60*/  IMAD.MOV.U32 R156, RZ, RZ, R157 ;  /* 0x000000ffff9c7224 */ /* 0x000fe200078e009d */
[----:B------:R-:W-:Y:S01]  /*6e70*/  MOV R157, R158 ;  /* 0x0000009e009d7202 */ /* 0x000fe20000000f00 */
[----:B------:R-:W-:Y:S01]  /*6e80*/  IMAD.MOV.U32 R158, RZ, RZ, R159 ;  /* 0x000000ffff9e7224 */ /* 0x000fe200078e009f */
[----:B------:R-:W-:Y:S01]  /*6e90*/  MOV R159, R15 ;  /* 0x0000000f009f7202 */ /* 0x000fe20000000f00 */
[----:B------:R-:W-:Y:S01]  /*6ea0*/  IMAD.MOV.U32 R15, RZ, RZ, R14 ;  /* 0x000000ffff0f7224 */ /* 0x000fe200078e000e */
[C---:B-1----:R-:W-:Y:S01]  /*6eb0*/  HMMA.16816.F32 R40, R4.reuse, R16, R40 ;  /* 0x000000100428723c */ /* 0x042fe20000001828 */
[----:B------:R1:W4:Y:S07]  /*6ec0*/  MUFU.EX2 R14, R2 ;  /* 0x00000002000e7308 */ /* 0x00032e0000000800 */
[----:B------:R-:W-:Y:S01]  /*6ed0*/  HMMA.16816.F32 R36, R4, R18, R36 ;  /* 0x000000120424723c */ /* 0x000fe20000001824 */
[----:B------:R-:W-:Y:S01]  /*6ee0*/  IMAD.MOV.U32 R17, RZ, RZ, R164 ;  /* 0x000000ffff117224 */ /* 0x000fe200078e00a4 */
[----:B------:R-:W-:-:S06]  /*6ef0*/  MOV R95, R142 ;  /* 0x0000008e005f7202 */ /* 0x000fcc0000000f00 */
[----:B--2---:R-:W-:Y:S01]  /*6f00*/  HMMA.16816.F32 R44, R4, R10, R44 ;  /* 0x0000000a042c723c */ /* 0x004fe2000000182c */
[----:B-1----:R-:W-:Y:S01]  /*6f10*/  FFMA.FTZ R2, R131, c[0x0][0x2d0], -R12 ;  /* 0x0000b40083027a23 */ /* 0x002fe2000001080c */
[----:B------:R-:W-:Y:S01]  /*6f20*/  MOV R131, R140 ;  /* 0x0000008c00837202 */ /* 0x000fe20000000f00 */
[----:B------:R-:W-:-:S05]  /*6f30*/  IMAD.MOV.U32 R140, RZ, RZ, R15 ;  /* 0x000000ffff8c7224 */ /* 0x000fca00078e000f */
[----:B------:R-:W-:Y:S01]  /*6f40*/  HMMA.16816.F32 R192, R4, R28, R72 ;  /* 0x0000001c04c0723c */ /* 0x000fe20000001848 */
[----:B------:R1:W-:Y:S01]  /*6f50*/  MUFU.EX2 R15, R2 ;  /* 0x00000002000f7308 */ /* 0x0003e20000000800 */
[----:B------:R-:W-:Y:S01]  /*6f60*/  MOV R16, R165 ;  /* 0x000000a500107202 */ /* 0x000fe20000000f00 */
[----:B------:R-:W-:Y:S01]  /*6f70*/  IMAD.MOV.U32 R19, RZ, RZ, R166 ;  /* 0x000000ffff137224 */ /* 0x000fe200078e00a6 */
[----:B------:R-:W-:-:S04]  /*6f80*/  MOV R18, R167 ;  /* 0x000000a700127202 */ /* 0x000fc80000000f00 */
[----:B------:R-:W-:Y:S01]  /*6f90*/  HMMA.16816.F32 R196, R4, R30, R68 ;  /* 0x0000001e04c4723c */ /* 0x000fe20000001844 */
[----:B------:R-:W2:Y:S01]  /*6fa0*/  LDSM.16.MT88.4 R164, [R215+0x2900] ;  /* 0x00290000d7a4783b */ /* 0x000ea20000004200 */
[----:B------:R-:W-:Y:S01]  /*6fb0*/  MOV R129, R156 ;  /* 0x0000009c00817202 */ /* 0x000fe20000000f00 */
[----:B------:R-:W-:Y:S01]  /*6fc0*/  IMAD.MOV.U32 R130, RZ, RZ, R157 ;  /* 0x000000ffff827224 */ /* 0x000fe200078e009d */
[----:B------:R-:W-:Y:S01]  /*6fd0*/  MOV R121, R148 ;  /* 0x0000009400797202 */ /* 0x000fe20000000f00 */
[----:B------:R-:W-:Y:S01]  /*6fe0*/  IMAD.MOV.U32 R120, RZ, RZ, R143 ;  /* 0x000000ffff787224 */ /* 0x000fe200078e008f */
[----:B------:R-:W-:Y:S01]  /*6ff0*/  MOV R123, R150 ;  /* 0x00000096007b7202 */ /* 0x000fe20000000f00 */
[----:B------:R-:W-:Y:S01]  /*7000*/  IMAD.MOV.U32 R122, RZ, RZ, R149 ;  /* 0x000000ffff7a7224 */ /* 0x000fe200078e0095 */
[----:B------:R-:W-:Y:S01]  /*7010*/  LDSM.16.MT88.4 R72, [R213+0x8900] ;  /* 0x00890000d548783b */ /* 0x000fe20000004200 */
[----:B-1----:R-:W-:Y:S01]  /*7020*/  FFMA.FTZ R2, R131, c[0x0][0x2d0], -R12 ;  /* 0x0000b40083027a23 */ /* 0x002fe2000001080c */
[----:B------:R-:W-:-:S02]  /*7030*/  UISETP.GE.AND UP0, UPT, UR15, UR8, UPT ;  /* 0x000000080f00728c */ /* 0x000fc4000bf06270 */
[----:B------:R3:W5:Y:S01]  /*7040*/  LDL.LU R212, [R1+0x30] ;  /* 0x0000300001d47983 */ /* 0x0007620000300800 */
[----:B------:R1:W1:Y:S01]  /*7050*/  MUFU.EX2 R12, R2 ;  /* 0x00000002000c7308 */ /* 0x0002620000000800 */
[----:B------:R-:W-:Y:S01]  /*7060*/  HMMA.16816.F32 R28, R4, R8, R60 ;  /* 0x00000008041c723c */ /* 0x000fe2000000183c */
[----:B-1----:R-:W-:-:S06]  /*7070*/  FFMA.FTZ R2, R140, c[0x0][0x2d0], -R0 ;  /* 0x0000b4008c027a23 */ /* 0x002fcc0000010800 */
[----:B------:R1:W-:Y:S02]  /*7080*/  MUFU.EX2 R11, R2 ;  /* 0x00000002000b7308 */ /* 0x0003e40000000800 */
[----:B-1----:R-:W-:Y:S01]  /*7090*/  FFMA.FTZ R2, R141, c[0x0][0x2d0], -R0 ;  /* 0x0000b4008d027a23 */ /* 0x002fe20000010800 */
[----:B------:R-:W-:Y:S01]  /*70a0*/  MOV R131, R158 ;  /* 0x0000009e00837202 */ /* 0x000fe20000000f00 */
[----:B------:R-:W-:Y:S01]  /*70b0*/  IMAD.MOV.U32 R128, RZ, RZ, R151 ;  /* 0x000000ffff807224 */ /* 0x000fe200078e0097 */
[----:B------:R-:W-:-:S03]  /*70c0*/  MOV R93, R121 ;  /* 0x00000079005d7202 */ /* 0x000fc60000000f00 */
[----:B------:R1:W1:Y:S01]  /*70d0*/  MUFU.EX2 R10, R2 ;  /* 0x00000002000a7308 */ /* 0x0002620000000800 */
[----:B------:R-:W-:Y:S01]  /*70e0*/  IMAD.MOV.U32 R92, RZ, RZ, R120 ;  /* 0x000000ffff5c7224 */ /* 0x000fe200078e0078 */
[----:B------:R-:W-:Y:S01]  /*70f0*/  LDSM.16.MT88.4 R140, [R213+0x2900] ;  /* 0x00290000d58c783b */ /* 0x000fe20000004200 */
[----:B------:R-:W-:-:S03]  /*7100*/  IMAD.MOV.U32 R94, RZ, RZ, R122 ;  /* 0x000000ffff5e7224 */ /* 0x000fc600078e007a */
[----:B------:R-:W-:Y:S01]  /*7110*/  LDSM.16.MT88.4 R148, [R214+0x2900] ;  /* 0x00290000d694783b */ /* 0x000fe20000004200 */
[--C-:B-1----:R-:W-:Y:S02]  /*7120*/  FFMA.FTZ R2, R159, c[0x0][0x2d0], -R0.reuse ;  /* 0x0000b4009f027a23 */ /* 0x102fe40000010800 */
[----:B------:R-:W-:Y:S01]  /*7130*/  FFMA.FTZ R0, R95, c[0x0][0x2d0], -R0 ;  /* 0x0000b4005f007a23 */ /* 0x000fe20000010800 */
[----:B------:R-:W1:Y:S01]  /*7140*/  LDSM.16.MT88.4 R156, [R216+0x2900] ;  /* 0x00290000d89c783b */ /* 0x000e620000004200 */
[----:B------:R-:W-:Y:S08]  /*7150*/  MUFU.EX2 R8, R2 ;  /* 0x0000000200087308 */ /* 0x000ff00000000800 */
[----:B------:R-:W2:Y:S01]  /*7160*/  MUFU.EX2 R9, R0 ;  /* 0x0000000000097308 */ /* 0x000ea20000000800 */
[----:B------:R-:W-:Y:S01]  /*7170*/  MOV R95, R123 ;  /* 0x0000007b005f7202 */ /* 0x000fe20000000f00 */
[----:B------:R-:W-:Y:S01]  /*7180*/  IMAD.MOV.U32 R120, RZ, RZ, R128 ;  /* 0x000000ffff787224 */ /* 0x000fe200078e0080 */
[----:B------:R-:W-:Y:S01]  /*7190*/  MOV R121, R129 ;  /* 0x0000008100797202 */ /* 0x000fe20000000f00 */
[----:B------:R-:W-:Y:S01]  /*71a0*/  IMAD.MOV.U32 R122, RZ, RZ, R130 ;  /* 0x000000ffff7a7224 */ /* 0x000fe200078e0082 */
[----:B------:R-:W-:-:S02]  /*71b0*/  MOV R123, R131 ;  /* 0x00000083007b7202 */ /* 0x000fc40000000f00 */
[----:B----4-:R-:W-:Y:S02]  /*71c0*/  F2FP.PACK_AB R128, R14, R13 ;  /* 0x0000000d0e80723e */ /* 0x010fe400000000ff */
[----:B------:R-:W-:Y:S02]  /*71d0*/  F2FP.PACK_AB R130, R12, R15 ;  /* 0x0000000f0c82723e */ /* 0x000fe400000000ff */
[----:B------:R-:W-:Y:S02]  /*71e0*/  F2FP.PACK_AB R129, R10, R11 ;  /* 0x0000000b0a81723e */ /* 0x000fe400000000ff */
[----:B--2---:R-:W-:-:S07]  /*71f0*/  F2FP.PACK_AB R131, R9, R8 ;  /* 0x000000080983723e */ /* 0x004fce00000000ff */
[C---:B------:R-:W-:Y:S08]  /*7200*/  HMMA.16816.F32 R160, R128.reuse, R164, R160 ;  /* 0x000000a480a0723c */ /* 0x040ff000000018a0 */
[C---:B------:R-:W-:Y:S01]  /*7210*/  HMMA.16816.F32 R164, R128.reuse, R166, R64 ;  /* 0x000000a680a4723c */ /* 0x040fe20000001840 */
[----:B------:R-:W2:Y:S07]  /*7220*/  LDSM.16.MT88.4 R64, [R215+0x5900] ;  /* 0x00590000d740783b */ /* 0x000eae0000004200 */
[C---:B-1----:R-:W-:Y:S08]  /*7230*/  HMMA.16816.F32 R152, R128.reuse, R156, R152 ;  /* 0x0000009c8098723c */ /* 0x042ff00000001898 */
[C---:B------:R-:W-:Y:S01]  /*7240*/  HMMA.16816.F32 R156, R128.reuse, R158, R56 ;  /* 0x0000009e809c723c */ /* 0x040fe20000001838 */
[----:B------:R-:W1:Y:S01]  /*7250*/  LDSM.16.MT88.4 R56, [R216+0x5900] ;  /* 0x00590000d838783b */ /* 0x000e620000004200 */
        /* <DEDUP_REMOVED lines=10> */
[----:B------:R-:W-:Y:S01]  /*7300*/  FADD.FTZ R2, R2, R0 ;  /* 0x0000000002027221 */ /* 0x000fe20000010000 */
[----:B------:R-:W-:Y:S01]  /*7310*/  MOV R4, R123 ;  /* 0x0000007b00047202 */ /* 0x000fe20000000f00 */
[----:B------:R-:W-:Y:S01]  /*7320*/  IMAD.MOV.U32 R123, RZ, RZ, R182 ;  /* 0x000000ffff7b7224 */ /* 0x000fe200078e00b6 */
[----:B------:R-:W-:Y:S01]  /*7330*/  HMMA.16816.F32 R136, R128, R140, R136 ;  /* 0x0000008c8088723c */ /* 0x000fe20000001888 */
[----:B------:R-:W-:Y:S01]  /*7340*/  FADD.FTZ R0, R121, R120 ;  /* 0x0000007879007221 */ /* 0x000fe20000010000 */
[----:B------:R-:W-:Y:S01]  /*7350*/  LDSM.16.MT88.4 R172, [R213+0x5900] ;  /* 0x00590000d5ac783b */ /* 0x000fe20000004200 */
[----:B------:R-:W-:-:S02]  /*7360*/  FADD.FTZ R2, R122, R2 ;  /* 0x000000027a027221 */ /* 0x000fc40000010000 */
[----:B------:R-:W-:Y:S02]  /*7370*/  FADD.FTZ R0, R123, R0 ;  /* 0x000000007b007221 */ /* 0x000fe40000010000 */
[----:B------:R-:W-:Y:S01]  /*7380*/  LDSM.16.MT88.4 R120, [R216+0xb900] ;  /* 0x00b90000d878783b */ /* 0x000fe20000004200 */
[C---:B--2---:R-:W-:Y:S03]  /*7390*/  HMMA.16816.F32 R60, R128.reuse, R64, R96 ;  /* 0x00000040803c723c */ /* 0x044fe60000001860 */
[----:B------:R-:W2:Y:S05]  /*73a0*/  LDSM.16.MT88.4 R96, [R215+0x8900] ;  /* 0x00890000d760783b */ /* 0x000eaa0000004200 */
[C---:B------:R-:W-:Y:S07]  /*73b0*/  HMMA.16816.F32 R64, R128.reuse, R66, R100 ;  /* 0x000000428040723c */ /* 0x040fee0000001864 */
[----:B------:R-:W-:Y:S01]  /*73c0*/  IMAD.MOV.U32 R102, RZ, RZ, R94 ;  /* 0x000000ffff667224 */ /* 0x000fe200078e005e */
[----:B------:R-:W-:Y:S01]  /*73d0*/  MOV R103, R95 ;  /* 0x0000005f00677202 */ /* 0x000fe20000000f00 */
[----:B------:R-:W-:Y:S02]  /*73e0*/  HMMA.16816.F32 R140, R128, R142, R48 ;  /* 0x0000008e808c723c */ /* 0x000fe40000001830 */
[----:B------:R-:W-:-:S02]  /*73f0*/  FADD.FTZ R2, R102, R2 ;  /* 0x0000000266027221 */ /* 0x000fc40000010000 */
[----:B------:R-:W-:-:S03]  /*7400*/  FADD.FTZ R0, R103, R0 ;  /* 0x0000000067007221 */ /* 0x000fc60000010000 */
[----:B------:R-:W-:Y:S01]  /*7410*/  MOV R48, R181 ;  /* 0x000000b500307202 */ /* 0x000fe20000000f00 */
[----:B------:R-:W-:Y:S01]  /*7420*/  IMAD.MOV.U32 R49, RZ, RZ, R180 ;  /* 0x000000ffff317224 */ /* 0x000fe200078e00b4 */
[----:B------:R-:W-:Y:S01]  /*7430*/  MOV R50, R93 ;  /* 0x0000005d00327202 */ /* 0x000fe20000000f00 */
[----:B------:R-:W-:Y:S01]  /*7440*/  IMAD.MOV.U32 R51, RZ, RZ, R92 ;  /* 0x000000ffff337224 */ /* 0x000fe200078e005c */
[----:B------:R-:W-:Y:S01]  /*7450*/  HMMA.16816.F32 R144, R128, R148, R144 ;  /* 0x000000948090723c */ /* 0x000fe20000001890 */
[----:B------:R-:W-:Y:S01]  /*7460*/  FADD.FTZ R2, R48, R2 ;  /* 0x0000000230027221 */ /* 0x000fe20000010000 */
[----:B------:R-:W4:Y:S01]  /*7470*/  LDSM.16.MT88.4 R180, [R214+0x5900] ;  /* 0x00590000d6b4783b */ /* 0x000f220000004200 */
[----:B------:R-:W-:Y:S02]  /*7480*/  FADD.FTZ R0, R49, R0 ;  /* 0x0000000031007221 */ /* 0x000fe40000010000 */
[----:B------:R-:W-:Y:S02]  /*7490*/  FADD.FTZ R2, R4, R2 ;  /* 0x0000000204027221 */ /* 0x000fe40000010000 */
[----:B------:R-:W-:-:S02]  /*74a0*/  FADD.FTZ R0, R5, R0 ;  /* 0x0000000005007221 */ /* 0x000fc40000010000 */
[----:B------:R-:W-:Y:S02]  /*74b0*/  FADD.FTZ R2, R6, R2 ;  /* 0x0000000206027221 */ /* 0x000fe40000010000 */
[----:B------:R-:W-:Y:S02]  /*74c0*/  FADD.FTZ R0, R7, R0 ;  /* 0x0000000007007221 */ /* 0x000fe40000010000 */
[----:B------:R-:W-:Y:S01]  /*74d0*/  FADD.FTZ R2, R50, R2 ;  /* 0x0000000232027221 */ /* 0x000fe20000010000 */
[----:B------:R-:W-:Y:S01]  /*74e0*/  HMMA.16816.F32 R148, R128, R150, R52 ;  /* 0x000000968094723c */ /* 0x000fe20000001834 */
[----:B------:R-:W-:Y:S01]  /*74f0*/  FADD.FTZ R0, R51, R0 ;  /* 0x0000000033007221 */ /* 0x000fe20000010000 */
[----:B------:R-:W2:Y:S01]  /*7500*/  LDSM.16.MT88.4 R4, [R215+0xb900] ;  /* 0x00b90000d704783b */ /* 0x000ea20000004200 */
[----:B------:R-:W-:Y:S02]  /*7510*/  FADD.FTZ R2, R18, R2 ;  /* 0x0000000212027221 */ /* 0x000fe40000010000 */
[----:B------:R-:W-:-:S03]  /*7520*/  FADD.FTZ R0, R19, R0 ;  /* 0x0000000013007221 */ /* 0x000fc60000010000 */
[----:B-1----:R-:W-:Y:S01]  /*7530*/  HMMA.16816.F32 R52, R128, R56, R84 ;  /* 0x000000388034723c */ /* 0x002fe20000001854 */
[----:B------:R-:W-:Y:S02]  /*7540*/  FADD.FTZ R2, R16, R2 ;  /* 0x0000000210027221 */ /* 0x000fe40000010000 */
[----:B------:R-:W-:-:S05]  /*7550*/  FADD.FTZ R0, R17, R0 ;  /* 0x0000000011007221 */ /* 0x000fca0000010000 */
[----:B------:R-:W-:Y:S01]  /*7560*/  HMMA.16816.F32 R56, R128, R58, R88 ;  /* 0x0000003a8038723c */ /* 0x000fe20000001858 */
[----:B------:R-:W1:Y:S01]  /*7570*/  LDSM.16.MT88.4 R88, [R216+0x8900] ;  /* 0x00890000d858783b */ /* 0x000e620000004200 */
[----:B------:R-:W-:Y:S02]  /*7580*/  FADD.FTZ R2, R252, R2 ;  /* 0x00000002fc027221 */ /* 0x000fe40000010000 */
[----:B------:R-:W-:Y:S02]  /*7590*/  FADD.FTZ R0, R211, R0 ;  /* 0x00000000d3007221 */ /* 0x000fe40000010000 */
[----:B------:R-:W-:Y:S02]  /*75a0*/  FADD.FTZ R2, R210, R2 ;  /* 0x00000002d2027221 */ /* 0x000fe40000010000 */
[----:B------:R-:W-:Y:S02]  /*75b0*/  FADD.FTZ R0, R209, R0 ;  /* 0x00000000d1007221 */ /* 0x000fe40000010000 */
[----:B------:R-:W-:-:S02]  /*75c0*/  FADD.FTZ R2, R248, R2 ;  /* 0x00000002f8027221 */ /* 0x000fc40000010000 */
[----:B------:R-:W-:Y:S02]  /*75d0*/  FADD.FTZ R0, R208, R0 ;  /* 0x00000000d0007221 */ /* 0x000fe40000010000 */
[----:B------:R-:W-:Y:S02]  /*75e0*/  FADD.FTZ R2, R251, R2 ;  /* 0x00000002fb027221 */ /* 0x000fe40000010000 */
[----:B------:R-:W-:Y:S02]  /*75f0*/  FADD.FTZ R0, R207, R0 ;  /* 0x00000000cf007221 */ /* 0x000fe40000010000 */
[----:B------:R-:W-:Y:S02]  /*7600*/  FADD.FTZ R2, R250, R2 ;  /* 0x00000002fa027221 */ /* 0x000fe40000010000 */
[----:B------:R-:W-:Y:S02]  /*7610*/  FADD.FTZ R0, R205, R0 ;  /* 0x00000000cd007221 */ /* 0x000fe40000010000 */
[----:B------:R-:W-:-:S02]  /*7620*/  FADD.FTZ R2, R249, R2 ;  /* 0x00000002f9027221 */ /* 0x000fc40000010000 */
[----:B------:R-:W-:Y:S02]  /*7630*/  FADD.FTZ R0, R206, R0 ;  /* 0x00000000ce007221 */ /* 0x000fe40000010000 */
[----:B------:R-:W-:Y:S02]  /*7640*/  FADD.FTZ R2, R201, R2 ;  /* 0x00000002c9027221 */ /* 0x000fe40000010000 */
[----:B------:R-:W-:Y:S01]  /*7650*/  FADD.FTZ R0, R200, R0 ;  /* 0x00000000c8007221 */ /* 0x000fe20000010000 */
[----:B--2---:R-:W-:Y:S01]  /*7660*/  HMMA.16816.F32 R92, R128, R96, R116 ;  /* 0x00000060805c723c */ /* 0x004fe20000001874 */
[----:B------:R-:W-:Y:S02]  /*7670*/  FADD.FTZ R2, R202, R2 ;  /* 0x00000002ca027221 */ /* 0x000fe40000010000 */
[----:B------:R-:W-:-:S05]  /*7680*/  FADD.FTZ R0, R134, R0 ;  /* 0x0000000086007221 */ /* 0x000fca0000010000 */
[C---:B------:R-:W-:Y:S08]  /*7690*/  HMMA.16816.F32 R96, R128.reuse, R98, R124 ;  /* 0x000000628060723c */ /* 0x040ff0000000187c */
[C---:B----4-:R-:W-:Y:S08]  /*76a0*/  HMMA.16816.F32 R176, R128.reuse, R180, R176 ;  /* 0x000000b480b0723c */ /* 0x050ff000000018b0 */
[C---:B------:R-:W-:Y:S07]  /*76b0*/  HMMA.16816.F32 R124, R128.reuse, R4, R40 ;  /* 0x00000004807c723c */ /* 0x040fee0000001828 */
[----:B------:R-:W-:Y:S01]  /*76c0*/  FADD.FTZ R4, R203, R2 ;  /* 0x00000002cb047221 */ /* 0x000fe20000010000 */
[----:B------:R-:W-:Y:S01]  /*76d0*/  HMMA.16816.F32 R180, R128, R182, R80 ;  /* 0x000000b680b4723c */ /* 0x000fe20000001850 */
[----:B------:R-:W2:Y:S01]  /*76e0*/  LDSM.16.MT88.4 R80, [R214+0x8900] ;  /* 0x00890000d650783b */ /* 0x000ea20000004200 */
[----:B------:R-:W-:-:S02]  /*76f0*/  FADD.FTZ R2, R135, R0 ;  /* 0x0000000087027221 */ /* 0x000fc40000010000 */
[----:B------:R-:W-:-:S04]  /*7700*/  FADD.FTZ R0, R204, R4 ;  /* 0x00000004cc007221 */ /* 0x000fc80000010000 */
[----:B------:R-:W-:Y:S01]  /*7710*/  HMMA.16816.F32 R68, R128, R72, R104 ;  /* 0x000000488044723c */ /* 0x000fe20000001868 */
[----:B------:R-:W4:Y:S01]  /*7720*/  LDSM.16.MT88.4 R104, [R213+0xb900] ;  /* 0x00b90000d568783b */ /* 0x000f220000004200 */
[----:B------:R-:W-:-:S06]  /*7730*/  FADD.FTZ R2, R133, R2 ;  /* 0x0000000285027221 */ /* 0x000fcc0000010000 */
[----:B-1----:R-:W-:Y:S01]  /*7740*/  HMMA.16816.F32 R84, R128, R88, R112 ;  /* 0x000000588054723c */ /* 0x002fe20000001870 */
        /* <DEDUP_REMOVED lines=8> */
[----:B------:R-:W-:-:S05]  /*77d0*/  FADD.FTZ R0, R9, R2 ;  /* 0x0000000209007221 */ /* 0x000fca0000010000 */
[----:B------:R3:W-:Y:S04]  /*77e0*/  STL [R1+0x4], R0 ;  /* 0x0000040001007387 */ /* 0x0007e80000100800 */
[----:B------:R3:W-:Y:S01]  /*77f0*/  STL [R1], R4 ;  /* 0x0000000401007387 */ /* 0x0007e20000100800 */
[----:B------:R-:W-:Y:S01]  /*7800*/  PLOP3.LUT P0, PT, PT, PT, UP0, 0x80, 0x0 ;  /* 0x000000000000781c */ /* 0x000fe20003f0f008 */
[C---:B------:R-:W-:Y:S08]  /*7810*/  HMMA.16816.F32 R168, R128.reuse, R172, R168 ;  /* 0x000000ac80a8723c */ /* 0x040ff000000018a8 */
[C---:B------:R-:W-:Y:S08]  /*7820*/  HMMA.16816.F32 R172, R128.reuse, R174, R76 ;  /* 0x000000ae80ac723c */ /* 0x040ff0000000184c */
[C---:B--2---:R-:W-:Y:S08]  /*7830*/  HMMA.16816.F32 R76, R128.reuse, R80, R108 ;  /* 0x00000050804c723c */ /* 0x044ff0000000186c */
[C---:B----4-:R-:W-:Y:S08]  /*7840*/  HMMA.16816.F32 R100, R128.reuse, R104, R184 ;  /* 0x000000688064723c */ /* 0x050ff000000018b8 */
[C---:B-1----:R-:W-:Y:S08]  /*7850*/  HMMA.16816.F32 R108, R128.reuse, R112, R192 ;  /* 0x00000070806c723c */ /* 0x042ff000000018c0 */
        /* <DEDUP_REMOVED lines=8> */
[----:B------:R-:W-:Y:S08]  /*78e0*/  @!P0 BRA `(.L_x_1217) ;  /* 0x00004e7000008947 */ /* 0x000ff00003800000 */
[----:B---3--:R-:W2:Y:S01]  /*78f0*/  LDL.LU.64 R16, [R1+0x10] ;  /* 0x0000100001107983 */ /* 0x008ea20000300a00 */
[----:B------:R-:W-:Y:S01]  /*7900*/  IMAD.MOV.U32 R134, RZ, RZ, R3 ;  /* 0x000000ffff867224 */ /* 0x000fe200078e0003 */
[----:B------:R-:W-:Y:S01]  /*7910*/  ULDC.64 UR6, c[0x0][0x208] ;  /* 0x0000820000067ab9 */ /* 0x000fe20000000a00 */
[----:B------:R-:W-:Y:S01]  /*7920*/  IMAD.MOV.U32 R133, RZ, RZ, R132 ;  /* 0x000000ffff857224 */ /* 0x000fe200078e0084 */
[----:B------:R-:W3:Y:S01]  /*7930*/  LDL.LU.64 R210, [R1+0x28] ;  /* 0x0000280001d27983 */ /* 0x000ee20000300a00 */
[----:B------:R-:W-:Y:S01]  /*7940*/  ULDC.64 UR4, c[0x0][0x1e0] ;  /* 0x0000780000047ab9 */ /* 0x000fe20000000a00 */
[----:B--2---:R-:W-:-:S02]  /*7950*/  MOV R3, R17 ;  /* 0x0000001100037202 */ /* 0x004fc40000000f00 */
[----:B---3--:R-:W-:-:S05]  /*7960*/  MOV R2, R210 ;  /* 0x000000d200027202 */ /* 0x008fca0000000f00 */
[----:B------:R1:W-:Y:S02]  /*7970*/  STL.64 [R1+0x10], R2 ;  /* 0x0000100201007387 */ /* 0x0003e40000100a00 */
.L_x_1218:
[----:B------:R-:W2:Y:S01]  /*7980*/  LDL.64 R204, [R1+0x10] ;  /* 0x0000100001cc7983 */ /* 0x000ea20000100a00 */
[----:B------:R-:W-:Y:S04]  /*7990*/  DEPBAR.LE SB0, 0x0 ;  /* 0x000080000000791a */ /* 0x000fe80000000000 */
[----:B------:R-:W-:Y:S01]  /*79a0*/  USHF.R.S32.HI UR14, URZ, 0x1f, UR15 ;  /* 0x0000001f3f0e7899 */ /* 0x000fe2000801140f */
[----:B------:R-:W3:Y:S01]  /*79b0*/  LDL R135, [R1+0x8] ;  /* 0x0000080001877983 */ /* 0x000ee20000100800 */
[----:B------:R-:W-:Y:S02]  /*79c0*/  UIMAD.WIDE.U32 UR16, UR15, UR6, URZ ;  /* 0x000000060f1072a5 */ /* 0x000fe4000f8e003f */
[----:B------:R-:W-:Y:S01]  /*79d0*/  UIMAD UR14, UR14, UR6, URZ ;  /* 0x000000060e0e72a4 */ /* 0x000fe2000f8e023f */
[----:B------:R-:W-:Y:S01]  /*79e0*/  BAR.SYNC.DEFER_BLOCKING 0x0 ;  /* 0x0000000000007b1d */ /* 0x000fe20000010000 */
[----:B------:R-:W-:Y:S02]  /*79f0*/  UISETP.GT.AND UP0, UPT, UR15, UR8, UPT ;  /* 0x000000080f00728c */ /* 0x000fe4000bf04270 */
[----:B------:R-:W-:Y:S01]  /*7a00*/  UIMAD UR14, UR15, UR7, UR14 ;  /* 0x000000070f0e72a4 */ /* 0x000fe2000f8e020e */
[----:B-1----:R-:W-:Y:S01]  /*7a10*/  MOV R2, UR16 ;  /* 0x0000001000027c02 */ /* 0x002fe20008000f00 */
[----:B------:R-:W-:Y:S02]  /*7a20*/  UIADD3 UR15, UR15, -0x1, URZ ;  /* 0xffffffff0f0f7890 */ /* 0x000fe4000fffe03f */
[----:B------:R-:W-:Y:S04]  /*7a30*/  UIADD3 UR14, UR17, UR14, URZ ;  /* 0x0000000e110e7290 */ /* 0x000fe8000fffe03f */
[----:B------:R-:W-:Y:S02]  /*7a40*/  UIMAD UR14, UR14, 0x60, URZ ;  /* 0x000000600e0e78a4 */ /* 0x000fe4000f8e023f */
[----:B------:R-:W-:Y:S01]  /*7a50*/  @UP0 UIMAD.WIDE.U32 UR16, UR15, UR4, URZ ;  /* 0x000000040f1002a5 */ /* 0x000fe2000f8e003f */
[----:B-----5:R-:W-:Y:S08]  /*7a60*/  LDSM.16.M88.4 R48, [R219+0x18100] ;  /* 0x01810000db30783b */ /* 0x020ff00000000200 */
[----:B------:R-:W1:Y:S08]  /*7a70*/  LDSM.16.M88.4 R8, [R212+0xc100] ;  /* 0x00c10000d408783b */ /* 0x000e700000000200 */
[----:B------:R-:W4:Y:S08]  /*7a80*/  LDSM.16.M88.4 R16, [R212+0xc900] ;  /* 0x00c90000d410783b */ /* 0x000f300000000200 */
[----:B------:R-:W4:Y:S08]  /*7a90*/  LDSM.16.M88.4 R24, [R212+0xd100] ;  /* 0x00d10000d418783b */ /* 0x000f300000000200 */
[----:B------:R-:W4:Y:S08]  /*7aa0*/  LDSM.16.M88.4 R32, [R212+0xd900] ;  /* 0x00d90000d420783b */ /* 0x000f300000000200 */
[----:B------:R-:W4:Y:S01]  /*7ab0*/  LDSM.16.M88.4 R40, [R212+0xe100] ;  /* 0x00e10000d428783b */ /* 0x000f220000000200 */
[C---:B-1----:R-:W-:Y:S07]  /*7ac0*/  HMMA.16816.F32 R4, R48.reuse, R8, RZ ;  /* 0x000000083004723c */ /* 0x042fee00000018ff */
[----:B------:R-:W1:Y:S01]  /*7ad0*/  LDSM.16.M88.4 R184, [R212+0xe900] ;  /* 0x00e90000d4b8783b */ /* 0x000e620000000200 */
[C---:B------:R-:W-:Y:S07]  /*7ae0*/  HMMA.16816.F32 R8, R48.reuse, R10, RZ ;  /* 0x0000000a3008723c */ /* 0x040fee00000018ff */
[----:B------:R-:W-:Y:S01]  /*7af0*/  LDSM.16.M88.4 R188, [R220+0x18100] ;  /* 0x01810000dcbc783b */ /* 0x000fe20000000200 */
[C---:B----4-:R-:W-:Y:S07]  /*7b00*/  HMMA.16816.F32 R12, R48.reuse, R16, RZ ;  /* 0x00000010300c723c */ /* 0x050fee00000018ff */
[----:B------:R-:W4:Y:S01]  /*7b10*/  LDSM.16.M88.4 R192, [R223] ;  /* 0x00000000dfc0783b */ /* 0x000f220000000200 */
[C---:B------:R-:W-:Y:S07]  /*7b20*/  HMMA.16816.F32 R16, R48.reuse, R18, RZ ;  /* 0x000000123010723c */ /* 0x040fee00000018ff */
[----:B------:R-:W1:Y:S01]  /*7b30*/  LDSM.16.M88.4 R196, [R246] ;  /* 0x00000000f6c4783b */ /* 0x000e620000000200 */
[C---:B------:R-:W-:Y:S07]  /*7b40*/  HMMA.16816.F32 R20, R48.reuse, R24, RZ ;  /* 0x000000183014723c */ /* 0x040fee00000018ff */
[----:B------:R-:W1:Y:S01]  /*7b50*/  LDSM.16.M88.4 R200, [R245] ;  /* 0x00000000f5c8783b */ /* 0x000e620000000200 */
[C---:B------:R-:W-:Y:S08]  /*7b60*/  HMMA.16816.F32 R24, R48.reuse, R26, RZ ;  /* 0x0000001a3018723c */ /* 0x040ff000000018ff */
[C---:B------:R-:W-:Y:S08]  /*7b70*/  HMMA.16816.F32 R28, R48.reuse, R32, RZ ;  /* 0x00000020301c723c */ /* 0x040ff000000018ff */
[C---:B------:R-:W-:Y:S08]  /*7b80*/  HMMA.16816.F32 R32, R48.reuse, R34, RZ ;  /* 0x000000223020723c */ /* 0x040ff000000018ff */
[C---:B------:R-:W-:Y:S08]  /*7b90*/  HMMA.16816.F32 R36, R48.reuse, R40, RZ ;  /* 0x000000283024723c */ /* 0x040ff000000018ff */
[C---:B------:R-:W-:Y:S08]  /*7ba0*/  HMMA.16816.F32 R40, R48.reuse, R42, RZ ;  /* 0x0000002a3028723c */ /* 0x040ff000000018ff */
[C---:B-1----:R-:W-:Y:S08]  /*7bb0*/  HMMA.16816.F32 R44, R48.reuse, R184, RZ ;  /* 0x000000b8302c723c */ /* 0x042ff000000018ff */
[----:B------:R-:W-:Y:S01]  /*7bc0*/  HMMA.16816.F32 R48, R48, R186, RZ ;  /* 0x000000ba3030723c */ /* 0x000fe200000018ff */
[----:B------:R-:W1:Y:S07]  /*7bd0*/  LDSM.16.M88.4 R184, [R244] ;  /* 0x00000000f4b8783b */ /* 0x000e6e0000000200 */
[C---:B----4-:R-:W-:Y:S08]  /*7be0*/  HMMA.16816.F32 R4, R188.reuse, R192, R4 ;  /* 0x000000c0bc04723c */ /* 0x050ff00000001804 */
[C---:B------:R-:W-:Y:S01]  /*7bf0*/  HMMA.16816.F32 R8, R188.reuse, R194, R8 ;  /* 0x000000c2bc08723c */ /* 0x040fe20000001808 */
[----:B------:R-:W4:Y:S07]  /*7c00*/  LDSM.16.M88.4 R192, [R243] ;  /* 0x00000000f3c0783b */ /* 0x000f2e0000000200 */
[C---:B------:R-:W-:Y:S08]  /*7c10*/  HMMA.16816.F32 R12, R188.reuse, R196, R12 ;  /* 0x000000c4bc0c723c */ /* 0x040ff0000000180c */
[C---:B------:R-:W-:Y:S01]  /*7c20*/  HMMA.16816.F32 R16, R188.reuse, R198, R16 ;  /* 0x000000c6bc10723c */ /* 0x040fe20000001810 */
[----:B------:R-:W4:Y:S07]  /*7c30*/  LDSM.16.M88.4 R196, [R242] ;  /* 0x00000000f2c4783b */ /* 0x000f2e0000000200 */
[C---:B------:R-:W-:Y:S08]  /*7c40*/  HMMA.16816.F32 R20, R188.reuse, R200, R20 ;  /* 0x000000c8bc14723c */ /* 0x040ff00000001814 */
[C---:B------:R-:W-:Y:S08]  /*7c50*/  HMMA.16816.F32 R24, R188.reuse, R202, R24 ;  /* 0x000000cabc18723c */ /* 0x040ff00000001818 */
[C---:B-1----:R-:W-:Y:S08]  /*7c60*/  HMMA.16816.F32 R28, R188.reuse, R184, R28 ;  /* 0x000000b8bc1c723c */ /* 0x042ff0000000181c */
[C---:B------:R-:W-:Y:S08]  /*7c70*/  HMMA.16816.F32 R32, R188.reuse, R186, R32 ;  /* 0x000000babc20723c */ /* 0x040ff00000001820 */
[C---:B----4-:R-:W-:Y:S08]  /*7c80*/  HMMA.16816.F32 R36, R188.reuse, R192, R36 ;  /* 0x000000c0bc24723c */ /* 0x050ff00000001824 */
[C---:B------:R-:W-:Y:S08]  /*7c90*/  HMMA.16816.F32 R40, R188.reuse, R194, R40 ;  /* 0x000000c2bc28723c */ /* 0x040ff00000001828 */
[C---:B------:R-:W-:Y:S08]  /*7ca0*/  HMMA.16816.F32 R44, R188.reuse, R196, R44 ;  /* 0x000000c4bc2c723c */ /* 0x040ff0000000182c */
[----:B------:R-:W-:Y:S04]  /*7cb0*/  HMMA.16816.F32 R48, R188, R198, R48 ;  /* 0x000000c6bc30723c */ /* 0x000fe80000001830 */
[----:B--2---:R-:W-:Y:S05]  /*7cc0*/  IMAD.WIDE.U32 R2, R2, 0x60, R204 ;  /* 0x0000006002027825 */ /* 0x004fea00078e00cc */
[----:B------:R-:W-:Y:S03]  /*7cd0*/  SHF.L.U32 R0, R2, 0x1, RZ ;  /* 0x0000000102007819 */ /* 0x000fe600000006ff */
[----:B------:R-:W-:Y:S01]  /*7ce0*/  IADD3 R132, R3, UR14, RZ ;  /* 0x0000000e03847c10 */ /* 0x000fe2000fffe0ff */
[----:B------:R-:W-:Y:S01]  /*7cf0*/  @UP0 USHF.R.S32.HI UR14, URZ, 0x1f, UR15 ;  /* 0x0000001f3f0e0899 */ /* 0x000fe2000801140f */
[----:B------:R-:W-:Y:S02]  /*7d00*/  IADD3 R3, P3, R0, 0x80, RZ ;  /* 0x0000008000037810 */ /* 0x000fe40007f7e0ff */
[----:B------:R-:W-:Y:S01]  /*7d10*/  SHF.L.U64.HI R132, R2, 0x1, R132 ;  /* 0x0000000102847819 */ /* 0x000fe20000010284 */
[----:B------:R-:W-:Y:S01]  /*7d20*/  @UP0 UIMAD UR14, UR14, UR4, URZ ;  /* 0x000000040e0e02a4 */ /* 0x000fe2000f8e023f */
[----:B------:R-:W-:Y:S02]  /*7d30*/  IADD3 R2, P0, R0, c[0x0][0x1f8], RZ ;  /* 0x00007e0000027a10 */ /* 0x000fe40007f1e0ff */
[----:B------:R-:W-:Y:S01]  /*7d40*/  IADD3 R184, P2, R3, c[0x0][0x1f8], RZ ;  /* 0x00007e0003b87a10 */ /* 0x000fe20007f5e0ff */
[----:B------:R-:W-:Y:S01]  /*7d50*/  @UP0 UIMAD UR14, UR15, UR5, UR14 ;  /* 0x000000050f0e02a4 */ /* 0x000fe2000f8e020e */
[----:B------:R-:W-:Y:S02]  /*7d60*/  IADD3.X R3, R132, c[0x0][0x1fc], RZ, P0, !PT ;  /* 0x00007f0084037a10 */ /* 0x000fe400007fe4ff */
[--C-:B------:R-:W-:Y:S01]  /*7d70*/  IADD3.X R185, RZ, c[0x0][0x1fc], R132.reuse, P2, P3 ;  /* 0x00007f00ffb97a10 */ /* 0x100fe200017e6484 */
[----:B------:R-:W-:Y:S01]  /*7d80*/  @UP0 UIADD3 UR14, UR17, UR14, URZ ;  /* 0x0000000e110e0290 */ /* 0x000fe2000fffe03f */
[----:B---3--:R-:W-:Y:S01]  /*7d90*/  LOP3.LUT P3, RZ, R135, 0x1, RZ, 0xc0, !PT ;  /* 0x0000000187ff7812 */ /* 0x008fe2000786c0ff */
[----:B------:R-:W-:Y:S01]  /*7da0*/  @!PT LDS RZ, [RZ] ;  /* 0x00000000fffff984 */ /* 0x000fe20000000800 */
[----:B------:R-:W-:Y:S01]  /*7db0*/  @!PT LDS RZ, [RZ] ;  /* 0x00000000fffff984 */ /* 0x000fe20000000800 */
[----:B------:R-:W-:Y:S01]  /*7dc0*/  @!PT LDS RZ, [RZ] ;  /* 0x00000000fffff984 */ /* 0x000fe20000000800 */
[----:B------:R1:W-:Y:S01]  /*7dd0*/  LDGSTS.E.BYPASS.LTC128B.128 [R247+0x100], [R2.64], !P4 ;  /* 0x0010000002f77fae */ /* 0x0003e2000e101d4a */
[C---:B------:R-:W-:Y:S01]  /*7de0*/  IADD3 R200, P1, R0.reuse, 0x100, RZ ;  /* 0x0000010000c87810 */ /* 0x040fe20007f3e0ff */
[----:B------:R-:W-:Y:S01]  /*7df0*/  @UP0 UIMAD UR14, UR14, 0x60, URZ ;  /* 0x000000600e0e08a4 */ /* 0x000fe2000f8e023f */
[----:B------:R-:W-:Y:S02]  /*7e00*/  IADD3 R0, P2, R0, 0x180, RZ ;  /* 0x0000018000007810 */ /* 0x000fe40007f5e0ff */
[----:B------:R-:W-:Y:S03]  /*7e10*/  IADD3 R200, P0, R200, c[0x0][0x1f8], RZ ;  /* 0x00007e00c8c87a10 */ /* 0x000fe60007f1e0ff */
[----:B------:R2:W-:Y:S01]  /*7e20*/  LDGSTS.E.BYPASS.LTC128B.128 [R247+0x3100], [R184.64], !P6 ;  /* 0x03100000b8f77fae */ /* 0x0005e2000f101d4a */
[--C-:B------:R-:W-:Y:S02]  /*7e30*/  IADD3.X R201, RZ, c[0x0][0x1fc], R132.reuse, P0, P1 ;  /* 0x00007f00ffc97a10 */ /* 0x100fe400007e2484 */
[----:B------:R-:W-:Y:S04]  /*7e40*/  IADD3 R186, P1, R0, c[0x0][0x1f8], RZ ;  /* 0x00007e0000ba7a10 */ /* 0x000fe80007f3e0ff */
[----:B------:R-:W-:Y:S01]  /*7e50*/  IADD3.X R187, RZ, c[0x0][0x1fc], R132, P1, P2 ;  /* 0x00007f00ffbb7a10 */ /* 0x000fe20000fe4484 */
[----:B------:R3:W-:Y:S08]  /*7e60*/  LDGSTS.E.BYPASS.LTC128B.128 [R247+0x6100], [R200.64], !P3 ;  /* 0x06100000c8f77fae */ /* 0x0007f0000d901d4a */
[----:B------:R4:W-:Y:S01]  /*7e70*/  LDGSTS.E.BYPASS.LTC128B.128 [R247+0x9100], [R186.64], !P5 ;  /* 0x09100000baf77fae */ /* 0x0009e2000e901d4a */
[----:B-1----:R-:W-:Y:S04]  /*7e80*/  IADD3 R2, P0, R2, UR12, RZ ;  /* 0x0000000c02027c10 */ /* 0x002fe8000ff1e0ff */
[----:B------:R-:W-:Y:S02]  /*7e90*/  IADD3.X R3, R3, UR13, RZ, P0, !PT ;  /* 0x0000000d03037c10 */ /* 0x000fe400087fe4ff */
[----:B--2---:R-:W-:Y:S03]  /*7ea0*/  IADD3 R184, P0, R2, UR12, RZ ;  /* 0x0000000c02b87c10 */ /* 0x004fe6000ff1e0ff */
[----:B------:R1:W-:Y:S01]  /*7eb0*/  LDGSTS.E.BYPASS.LTC128B.128 [R247+0x1100], [R2.64], !P4 ;  /* 0x0110000002f77fae */ /* 0x0003e2000e101d4a */
[----:B------:R-:W-:Y:S02]  /*7ec0*/  IADD3.X R185, R3, UR13, RZ, P0, !PT ;  /* 0x0000000d03b97c10 */ /* 0x000fe400087fe4ff */
[----:B------:R-:W-:Y:S05]  /*7ed0*/  PLOP3.LUT P0, PT, PT, PT, UP0, 0x80, 0x0 ;  /* 0x000000000000781c */ /* 0x000fea0003f0f008 */
[----:B------:R1:W-:Y:S08]  /*7ee0*/  LDGSTS.E.BYPASS.LTC128B.128 [R247+0x4100], [R2.64+0x80], !P6 ;  /* 0x0410008002f77fae */ /* 0x0003f0000f101d4a */
[----:B------:R1:W-:Y:S08]  /*7ef0*/  LDGSTS.E.BYPASS.LTC128B.128 [R247+0x7100], [R2.64+0x100], !P3 ;  /* 0x0710010002f77fae */ /* 0x0003f0000d901d4a */
[----:B------:R1:W-:Y:S08]  /*7f00*/  LDGSTS.E.BYPASS.LTC128B.128 [R247+0xa100], [R2.64+0x180], !P5 ;  /* 0x0a10018002f77fae */ /* 0x0003f0000e901d4a */
[----:B------:R4:W-:Y:S08]  /*7f10*/  LDGSTS.E.BYPASS.LTC128B.128 [R247+0x2100], [R184.64], !P4 ;  /* 0x02100000b8f77fae */ /* 0x0009f0000e101d4a */
[----:B------:R4:W-:Y:S08]  /*7f20*/  LDGSTS.E.BYPASS.LTC128B.128 [R247+0x5100], [R184.64+0x80], !P6 ;  /* 0x05100080b8f77fae */ /* 0x0009f0000f101d4a */
[----:B------:R4:W-:Y:S08]  /*7f30*/  LDGSTS.E.BYPASS.LTC128B.128 [R247+0x8100], [R184.64+0x100], !P3 ;  /* 0x08100100b8f77fae */ /* 0x0009f0000d901d4a */
[----:B------:R4:W-:Y:S08]  /*7f40*/  LDGSTS.E.BYPASS.LTC128B.128 [R247+0xb100], [R184.64+0x180], !P5 ;  /* 0x0b100180b8f77fae */ /* 0x0009f0000e901d4a */
[----:B------:R-:W-:Y:S08]  /*7f50*/  LDSM.16.M88.4 R192, [R218+0xc100] ;  /* 0x00c10000dac0783b */ /* 0x000ff00000000200 */
[----:B---3--:R-:W-:Y:S08]  /*7f60*/  LDSM.16.M88.4 R200, [R218+0xc900] ;  /* 0x00c90000dac8783b */ /* 0x008ff00000000200 */
[----:B------:R-:W-:Y:S08]  /*7f70*/  LDSM.16.M88.4 R204, [R218+0xd100] ;  /* 0x00d10000dacc783b */ /* 0x000ff00000000200 */
[----:B----4-:R-:W2:Y:S08]  /*7f80*/  LDSM.16.M88.4 R184, [R222+0x18100] ;  /* 0x01810000deb8783b */ /* 0x010eb00000000200 */
[----:B------:R-:W0:Y:S08]  /*7f90*/  LDGDEPBAR ;  /* 0x00000000000079af */ /* 0x000e300000000000 */
[----:B------:R-:W3:Y:S08]  /*7fa0*/  LDSM.16.M88.4 R208, [R218+0xd900] ;  /* 0x00d90000dad0783b */ /* 0x000ef00000000200 */
[----:B------:R-:W4:Y:S08]  /*7fb0*/  LDSM.16.M88.4 R188, [R218+0xe100] ;  /* 0x00e10000dabc783b */ /* 0x000f300000000200 */
[----:B------:R-:W1:Y:S01]  /*7fc0*/  LDSM.16.M88.4 R196, [R218+0xe900] ;  /* 0x00e90000dac4783b */ /* 0x000e620000000200 */
[C---:B--2---:R-:W-:Y:S08]  /*7fd0*/  HMMA.16816.F32 R4, R184.reuse, R192, R4 ;  /* 0x000000c0b804723c */ /* 0x044ff00000001804 */
[C---:B------:R-:W-:Y:S01]  /*7fe0*/  HMMA.16816.F32 R8, R184.reuse, R194, R8 ;  /* 0x000000c2b808723c */ /* 0x040fe20000001808 */
[----:B------:R-:W-:Y:S07]  /*7ff0*/  LDSM.16.M88.4 R192, [R217] ;  /* 0x00000000d9c0783b */ /* 0x000fee0000000200 */
[C---:B------:R-:W-:Y:S08]  /*8000*/  HMMA.16816.F32 R12, R184.reuse, R200, R12 ;  /* 0x000000c8b80c723c */ /* 0x040ff0000000180c */
[C---:B------:R-:W-:Y:S01]  /*8010*/  HMMA.16816.F32 R16, R184.reuse, R202, R16 ;  /* 0x000000cab810723c */ /* 0x040fe20000001810 */
[----:B------:R-:W-:Y:S07]  /*8020*/  LDSM.16.M88.4 R200, [R217+0x800] ;  /* 0x00080000d9c8783b */ /* 0x000fee0000000200 */
[C---:B------:R-:W-:Y:S08]  /*8030*/  HMMA.16816.F32 R20, R184.reuse, R204, R20 ;  /* 0x000000ccb814723c */ /* 0x040ff00000001814 */
[C---:B------:R-:W-:Y:S01]  /*8040*/  HMMA.16816.F32 R24, R184.reuse, R206, R24 ;  /* 0x000000ceb818723c */ /* 0x040fe20000001818 */
[----:B------:R-:W-:Y:S07]  /*8050*/  LDSM.16.M88.4 R204, [R217+0x1000] ;  /* 0x00100000d9cc783b */ /* 0x000fee0000000200 */
[C---:B---3--:R-:W-:Y:S08]  /*8060*/  HMMA.16816.F32 R28, R184.reuse, R208, R28 ;  /* 0x000000d0b81c723c */ /* 0x048ff0000000181c */
[C---:B------:R-:W-:Y:S01]  /*8070*/  HMMA.16816.F32 R32, R184.reuse, R210, R32 ;  /* 0x000000d2b820723c */ /* 0x040fe20000001820 */
[----:B------:R-:W-:Y:S07]  /*8080*/  LDSM.16.M88.4 R208, [R217+0x1800] ;  /* 0x00180000d9d0783b */ /* 0x000fee0000000200 */
[C---:B----4-:R-:W-:Y:S08]  /*8090*/  HMMA.16816.F32 R36, R184.reuse, R188, R36 ;  /* 0x000000bcb824723c */ /* 0x050ff00000001824 */
[C---:B------:R-:W-:Y:S01]  /*80a0*/  HMMA.16816.F32 R40, R184.reuse, R190, R40 ;  /* 0x000000beb828723c */ /* 0x040fe20000001828 */
[----:B------:R-:W2:Y:S07]  /*80b0*/  LDSM.16.M88.4 R188, [R221+0x18100] ;  /* 0x01810000ddbc783b */ /* 0x000eae0000000200 */
[C---:B-1----:R-:W-:Y:S08]  /*80c0*/  HMMA.16816.F32 R44, R184.reuse, R196, R44 ;  /* 0x000000c4b82c723c */ /* 0x042ff0000000182c */
[----:B------:R-:W-:Y:S01]  /*80d0*/  HMMA.16816.F32 R48, R184, R198, R48 ;  /* 0x000000c6b830723c */ /* 0x000fe20000001830 */
[----:B------:R-:W1:Y:S08]  /*80e0*/  LDSM.16.M88.4 R184, [R217+0x2000] ;  /* 0x00200000d9b8783b */ /* 0x000e700000000200 */
[----:B------:R-:W3:Y:S01]  /*80f0*/  LDSM.16.M88.4 R196, [R217+0x2800] ;  /* 0x00280000d9c4783b */ /* 0x000ee20000000200 */
[C---:B--2---:R-:W-:Y:S08]  /*8100*/  HMMA.16816.F32 R4, R188.reuse, R192, R4 ;  /* 0x000000c0bc04723c */ /* 0x044ff00000001804 */
[C---:B------:R-:W-:Y:S01]  /*8110*/  HMMA.16816.F32 R8, R188.reuse, R194, R8 ;  /* 0x000000c2bc08723c */ /* 0x040fe20000001808 */
[----:B------:R-:W-:Y:S07]  /*8120*/  LDSM.16.M88.4 R192, [R212+0xf100] ;  /* 0x00f10000d4c0783b */ /* 0x000fee0000000200 */
[C---:B------:R-:W-:Y:S08]  /*8130*/  HMMA.16816.F32 R12, R188.reuse, R200, R12 ;  /* 0x000000c8bc0c723c */ /* 0x040ff0000000180c */
        /* <DEDUP_REMOVED lines=8> */
[C---:B-1----:R-:W-:Y:S08]  /*81c0*/  HMMA.16816.F32 R36, R188.reuse, R184, R36 ;  /* 0x000000b8bc24723c */ /* 0x042ff00000001824 */
[C---:B------:R-:W-:Y:S01]  /*81d0*/  HMMA.16816.F32 R40, R188.reuse, R186, R40 ;  /* 0x000000babc28723c */ /* 0x040fe20000001828 */
[----:B------:R-:W1:Y:S07]  /*81e0*/  LDSM.16.M88.4 R184, [R219+0x1c100] ;  /* 0x01c10000dbb8783b */ /* 0x000e6e0000000200 */
[C---:B---3--:R-:W-:Y:S08]  /*81f0*/  HMMA.16816.F32 R44, R188.reuse, R196, R44 ;  /* 0x000000c4bc2c723c */ /* 0x048ff0000000182c */
[----:B------:R-:W-:Y:S01]  /*8200*/  HMMA.16816.F32 R48, R188, R198, R48 ;  /* 0x000000c6bc30723c */ /* 0x000fe20000001830 */
[----:B------:R-:W2:Y:S08]  /*8210*/  LDSM.16.M88.4 R188, [R212+0x11100] ;  /* 0x01110000d4bc783b */ /* 0x000eb00000000200 */
[----:B------:R-:W3:Y:S01]  /*8220*/  LDSM.16.M88.4 R196, [R212+0x11900] ;  /* 0x01190000d4c4783b */ /* 0x000ee20000000200 */
[C---:B-1----:R-:W-:Y:S08]  /*8230*/  HMMA.16816.F32 R4, R184.reuse, R192, R4 ;  /* 0x000000c0b804723c */ /* 0x042ff00000001804 */
[C---:B------:R-:W-:Y:S01]  /*8240*/  HMMA.16816.F32 R8, R184.reuse, R194, R8 ;  /* 0x000000c2b808723c */ /* 0x040fe20000001808 */
[----:B------:R-:W-:Y:S07]  /*8250*/  LDSM.16.M88.4 R192, [R241] ;  /* 0x00000000f1c0783b */ /* 0x000fee0000000200 */
[C---:B------:R-:W-:Y:S08]  /*8260*/  HMMA.16816.F32 R12, R184.reuse, R200, R12 ;  /* 0x000000c8b80c723c */ /* 0x040ff0000000180c */
        /* <DEDUP_REMOVED lines=8> */
[C---:B--2---:R-:W-:Y:S08]  /*82f0*/  HMMA.16816.F32 R36, R184.reuse, R188, R36 ;  /* 0x000000bcb824723c */ /* 0x044ff00000001824 */
[C---:B------:R-:W-:Y:S01]  /*8300*/  HMMA.16816.F32 R40, R184.reuse, R190, R40 ;  /* 0x000000beb828723c */ /* 0x040fe20000001828 */
[----:B------:R-:W1:Y:S07]  /*8310*/  LDSM.16.M88.4 R188, [R220+0x1c100] ;  /* 0x01c10000dcbc783b */ /* 0x000e6e0000000200 */
[C---:B---3--:R-:W-:Y:S08]  /*8320*/  HMMA.16816.F32 R44, R184.reuse, R196, R44 ;  /* 0x000000c4b82c723c */ /* 0x048ff0000000182c */
[----:B------:R-:W-:Y:S01]  /*8330*/  HMMA.16816.F32 R48, R184, R198, R48 ;  /* 0x000000c6b830723c */ /* 0x000fe20000001830 */
[----:B------:R-:W2:Y:S08]  /*8340*/  LDSM.16.M88.4 R184, [R237] ;  /* 0x00000000edb8783b */ /* 0x000eb00000000200 */
[----:B------:R-:W3:Y:S01]  /*8350*/  LDSM.16.M88.4 R196, [R236] ;  /* 0x00000000ecc4783b */ /* 0x000ee20000000200 */
[C---:B-1----:R-:W-:Y:S08]  /*8360*/  HMMA.16816.F32 R4, R188.reuse, R192, R4 ;  /* 0x000000c0bc04723c */ /* 0x042ff00000001804 */
        /* <DEDUP_REMOVED lines=11> */
[C---:B--2---:R-:W-:Y:S08]  /*8420*/  HMMA.16816.F32 R36, R188.reuse, R184, R36 ;  /* 0x000000b8bc24723c */ /* 0x044ff00000001824 */
        /* <DEDUP_REMOVED lines=100> */
[----:B------:R-:W-:Y:S01]  /*8a70*/  LDSM.16.M88.4 R196, [R219+0x24100] ;  /* 0x02410000dbc4783b */ /* 0x000fe20000000200 */
[C---:B-1----:R-:W-:Y:S08]  /*8a80*/  HMMA.16816.F32 R4, R188.reuse, R192, R4 ;  /* 0x000000c0bc04723c */ /* 0x042ff00000001804 */
[C---:B------:R-:W-:Y:S01]  /*8a90*/  HMMA.16816.F32 R8, R188.reuse, R194, R8 ;  /* 0x000000c2bc08723c */ /* 0x040fe20000001808 */
[----:B------:R-:W1:Y:S07]  /*8aa0*/  LDSM.16.M88.4 R192, [R217+0x8800] ;  /* 0x00880000d9c0783b */ /* 0x000e6e0000000200 */
        /* <DEDUP_REMOVED lines=8> */
[----:B------:R-:W4:Y:S07]  /*8b30*/  LDSM.16.M88.4 R208, [R212+0x16100] ;  /* 0x01610000d4d0783b */ /* 0x000f2e0000000200 */
[C---:B--2---:R-:W-:Y:S08]  /*8b40*/  HMMA.16816.F32 R36, R188.reuse, R184, R36 ;  /* 0x000000b8bc24723c */ /* 0x044ff00000001824 */
[C---:B------:R-:W-:Y:S01]  /*8b50*/  HMMA.16816.F32 R40, R188.reuse, R186, R40 ;  /* 0x000000babc28723c */ /* 0x040fe20000001828 */
[----:B------:R-:W2:Y:S07]  /*8b60*/  LDSM.16.M88.4 R184, [R212+0x16900] ;  /* 0x01690000d4b8783b */ /* 0x000eae0000000200 */
[C---:B-1----:R-:W-:Y:S08]  /*8b70*/  HMMA.16816.F32 R44, R188.reuse, R192, R44 ;  /* 0x000000c0bc2c723c */ /* 0x042ff0000000182c */
[----:B------:R-:W-:Y:S01]  /*8b80*/  HMMA.16816.F32 R48, R188, R194, R48 ;  /* 0x000000c2bc30723c */ /* 0x000fe20000001830 */
[----:B------:R-:W1:Y:S07]  /*8b90*/  LDSM.16.M88.4 R188, [R212+0x17100] ;  /* 0x01710000d4bc783b */ /* 0x000e6e0000000200 */
[C---:B---3--:R-:W-:Y:S01]  /*8ba0*/  HMMA.16816.F32 R4, R196.reuse, R200, R4 ;  /* 0x000000c8c404723c */ /* 0x048fe20000001804 */
[----:B------:R-:W3:Y:S07]  /*8bb0*/  LDSM.16.M88.4 R192, [R212+0x17900] ;  /* 0x01790000d4c0783b */ /* 0x000eee0000000200 */
[C---:B------:R-:W-:Y:S01]  /*8bc0*/  HMMA.16816.F32 R8, R196.reuse, R202, R8 ;  /* 0x000000cac408723c */ /* 0x040fe20000001808 */
[----:B------:R-:W-:Y:S07]  /*8bd0*/  LDSM.16.M88.4 R200, [R220+0x24100] ;  /* 0x02410000dcc8783b */ /* 0x000fee0000000200 */
[C---:B----4-:R-:W-:Y:S08]  /*8be0*/  HMMA.16816.F32 R12, R196.reuse, R204, R12 ;  /* 0x000000ccc40c723c */ /* 0x050ff0000000180c */
[C---:B------:R-:W-:Y:S01]  /*8bf0*/  HMMA.16816.F32 R16, R196.reuse, R206, R16 ;  /* 0x000000cec410723c */ /* 0x040fe20000001810 */
[----:B------:R-:W4:Y:S07]  /*8c00*/  LDSM.16.M88.4 R204, [R229] ;  /* 0x00000000e5cc783b */ /* 0x000f2e0000000200 */
[C---:B------:R-:W-:Y:S08]  /*8c10*/  HMMA.16816.F32 R20, R196.reuse, R208, R20 ;  /* 0x000000d0c414723c */ /* 0x040ff00000001814 */
[C---:B------:R-:W-:Y:S01]  /*8c20*/  HMMA.16816.F32 R24, R196.reuse, R210, R24 ;  /* 0x000000d2c418723c */ /* 0x040fe20000001818 */
[----:B------:R-:W4:Y:S07]  /*8c30*/  LDSM.16.M88.4 R208, [R228] ;  /* 0x00000000e4d0783b */ /* 0x000f2e0000000200 */
[C---:B--2---:R-:W-:Y:S08]  /*8c40*/  HMMA.16816.F32 R28, R196.reuse, R184, R28 ;  /* 0x000000b8c41c723c */ /* 0x044ff0000000181c */
[C---:B------:R-:W-:Y:S01]  /*8c50*/  HMMA.16816.F32 R32, R196.reuse, R186, R32 ;  /* 0x000000bac420723c */ /* 0x040fe20000001820 */
[----:B------:R-:W2:Y:S07]  /*8c60*/  LDSM.16.M88.4 R184, [R227] ;  /* 0x00000000e3b8783b */ /* 0x000eae0000000200 */
[C---:B-1----:R-:W-:Y:S08]  /*8c70*/  HMMA.16816.F32 R36, R196.reuse, R188, R36 ;  /* 0x000000bcc424723c */ /* 0x042ff00000001824 */
[C---:B------:R-:W-:Y:S01]  /*8c80*/  HMMA.16816.F32 R40, R196.reuse, R190, R40 ;  /* 0x000000bec428723c */ /* 0x040fe20000001828 */
[----:B------:R-:W1:Y:S07]  /*8c90*/  LDSM.16.M88.4 R188, [R226] ;  /* 0x00000000e2bc783b */ /* 0x000e6e0000000200 */
[C---:B---3--:R-:W-:Y:S08]  /*8ca0*/  HMMA.16816.F32 R44, R196.reuse, R192, R44 ;  /* 0x000000c0c42c723c */ /* 0x048ff0000000182c */
[----:B------:R-:W-:Y:S01]  /*8cb0*/  HMMA.16816.F32 R48, R196, R194, R48 ;  /* 0x000000c2c430723c */ /* 0x000fe20000001830 */
[----:B------:R-:W3:Y:S07]  /*8cc0*/  LDSM.16.M88.4 R192, [R225] ;  /* 0x00000000e1c0783b */ /* 0x000eee0000000200 */
[C---:B----4-:R-:W-:Y:S01]  /*8cd0*/  HMMA.16816.F32 R4, R200.reuse, R204, R4 ;  /* 0x000000ccc804723c */ /* 0x050fe20000001804 */
[----:B------:R-:W4:Y:S07]  /*8ce0*/  LDSM.16.M88.4 R196, [R224] ;  /* 0x00000000e0c4783b */ /* 0x000f2e0000000200 */
[C---:B------:R-:W-:Y:S01]  /*8cf0*/  HMMA.16816.F32 R8, R200.reuse, R206, R8 ;  /* 0x000000cec808723c */ /* 0x040fe20000001808 */
[----:B------:R-:W-:Y:S07]  /*8d00*/  LDSM.16.M88.4 R204, [R222+0x24100] ;  /* 0x02410000decc783b */ /* 0x000fee0000000200 */
[C---:B------:R-:W-:Y:S08]  /*8d10*/  HMMA.16816.F32 R12, R200.reuse, R208, R12 ;  /* 0x000000d0c80c723c */ /* 0x040ff0000000180c */
[C---:B------:R-:W-:Y:S01]  /*8d20*/  HMMA.16816.F32 R16, R200.reuse, R210, R16 ;  /* 0x000000d2c810723c */ /* 0x040fe20000001810 */
[----:B------:R-:W4:Y:S07]  /*8d30*/  LDSM.16.M88.4 R208, [R218+0x15100] ;  /* 0x01510000dad0783b */ /* 0x000f2e0000000200 */
        /* <DEDUP_REMOVED lines=9> */
[C---:B----4-:R-:W-:Y:S08]  /*8dd0*/  HMMA.16816.F32 R44, R200.reuse, R196, R44 ;  /* 0x000000c4c82c723c */ /* 0x050ff0000000182c */
[----:B------:R-:W-:Y:S01]  /*8de0*/  HMMA.16816.F32 R48, R200, R198, R48 ;  /* 0x000000c6c830723c */ /* 0x000fe20000001830 */
[----:B------:R-:W4:Y:S07]  /*8df0*/  LDSM.16.M88.4 R196, [R218+0x17100] ;  /* 0x01710000dac4783b */ /* 0x000f2e0000000200 */
[C---:B------:R-:W-:Y:S01]  /*8e00*/  HMMA.16816.F32 R4, R204.reuse, R208, R4 ;  /* 0x000000d0cc04723c */ /* 0x040fe20000001804 */
[----:B------:R-:W-:Y:S07]  /*8e10*/  LDSM.16.M88.4 R200, [R221+0x24100] ;  /* 0x02410000ddc8783b */ /* 0x000fee0000000200 */
[C---:B------:R-:W-:Y:S01]  /*8e20*/  HMMA.16816.F32 R8, R204.reuse, R210, R8 ;  /* 0x000000d2cc08723c */ /* 0x040fe20000001808 */
[----:B------:R-:W-:Y:S07]  /*8e30*/  LDSM.16.M88.4 R208, [R217+0x9000] ;  /* 0x00900000d9d0783b */ /* 0x000fee0000000200 */
[C---:B--2---:R-:W-:Y:S08]  /*8e40*/  HMMA.16816.F32 R12, R204.reuse, R184, R12 ;  /* 0x000000b8cc0c723c */ /* 0x044ff0000000180c */
[C---:B------:R-:W-:Y:S01]  /*8e50*/  HMMA.16816.F32 R16, R204.reuse, R186, R16 ;  /* 0x000000bacc10723c */ /* 0x040fe20000001810 */
[----:B------:R-:W2:Y:S07]  /*8e60*/  LDSM.16.M88.4 R184, [R218+0x17900] ;  /* 0x01790000dab8783b */ /* 0x000eae0000000200 */
[C---:B-1----:R-:W-:Y:S08]  /*8e70*/  HMMA.16816.F32 R20, R204.reuse, R188, R20 ;  /* 0x000000bccc14723c */ /* 0x042ff00000001814 */
[C---:B------:R-:W-:Y:S08]  /*8e80*/  HMMA.16816.F32 R24, R204.reuse, R190, R24 ;  /* 0x000000becc18723c */ /* 0x040ff00000001818 */
[C---:B---3--:R-:W-:Y:S08]  /*8e90*/  HMMA.16816.F32 R28, R204.reuse, R192, R28 ;  /* 0x000000c0cc1c723c */ /* 0x048ff0000000181c */
[C---:B------:R-:W-:Y:S08]  /*8ea0*/  HMMA.16816.F32 R32, R204.reuse, R194, R32 ;  /* 0x000000c2cc20723c */ /* 0x040ff00000001820 */
[C---:B----4-:R-:W-:Y:S08]  /*8eb0*/  HMMA.16816.F32 R36, R204.reuse, R196, R36 ;  /* 0x000000c4cc24723c */ /* 0x050ff00000001824 */
[C---:B------:R-:W-:Y:S08]  /*8ec0*/  HMMA.16816.F32 R40, R204.reuse, R198, R40 ;  /* 0x000000c6cc28723c */ /* 0x040ff00000001828 */
[C---:B--2---:R-:W-:Y:S08]  /*8ed0*/  HMMA.16816.F32 R44, R204.reuse, R184, R44 ;  /* 0x000000b8cc2c723c */ /* 0x044ff0000000182c */
[----:B------:R-:W-:Y:S01]  /*8ee0*/  HMMA.16816.F32 R48, R204, R186, R48 ;  /* 0x000000bacc30723c */ /* 0x000fe20000001830 */
[----:B------:R-:W1:Y:S07]  /*8ef0*/  LDSM.16.M88.4 R184, [R217+0x9800] ;  /* 0x00980000d9b8783b */ /* 0x000e6e0000000200 */
[C---:B------:R-:W-:Y:S08]  /*8f00*/  HMMA.16816.F32 R4, R200.reuse, R208, R4 ;  /* 0x000000d0c804723c */ /* 0x040ff00000001804 */
[C---:B------:R-:W-:Y:S11]  /*8f10*/  HMMA.16816.F32 R8, R200.reuse, R210, R8 ;  /* 0x000000d2c808723c */ /* 0x040ff60000001808 */
[----:B------:R-:W-:Y:S05]  /*8f20*/  @!UPT UIADD3 URZ, URZ, URZ, URZ ;  /* 0x0000003f3f3ff290 */ /* 0x000fea000fffe03f */
[----:B------:R-:W-:Y:S02]  /*8f30*/  FMUL.FTZ R4, R4, c[0x0][0x320] ;  /* 0x0000c80004047a20 */ /* 0x000fe40000410000 */
[----:B------:R-:W-:Y:S02]  /*8f40*/  FMUL.FTZ R5, R5, c[0x0][0x320] ;  /* 0x0000c80005057a20 */ /* 0x000fe40000410000 */
[----:B------:R-:W-:Y:S01]  /*8f50*/  FMUL.FTZ R6, R6, c[0x0][0x320] ;  /* 0x0000c80006067a20 */ /* 0x000fe20000410000 */
[----:B------:R-:W2:Y:S01]  /*8f60*/  MUFU.TANH R188, R4 ;  /* 0x0000000400bc7308 */ /* 0x000ea20000002400 */
[----:B------:R-:W-:Y:S02]  /*8f70*/  FMUL.FTZ R7, R7, c[0x0][0x320] ;  /* 0x0000c80007077a20 */ /* 0x000fe40000410000 */
[----:B------:R-:W-:Y:S01]  /*8f80*/  FMUL.FTZ R8, R8, c[0x0][0x320] ;  /* 0x0000c80008087a20 */ /* 0x000fe20000410000 */
[C---:B-1----:R-:W-:Y:S03]  /*8f90*/  HMMA.16816.F32 R12, R200.reuse, R184, R12 ;  /* 0x000000b8c80c723c */ /* 0x042fe6000000180c */
[----:B------:R-:W-:Y:S02]  /*8fa0*/  FMUL.FTZ R9, R9, c[0x0][0x320] ;  /* 0x0000c80009097a20 */ /* 0x000fe40000410000 */
[----:B------:R-:W-:Y:S01]  /*8fb0*/  FMUL.FTZ R10, R10, c[0x0][0x320] ;  /* 0x0000c8000a0a7a20 */ /* 0x000fe20000410000 */
[----:B------:R-:W1:Y:S01]  /*8fc0*/  MUFU.TANH R190, R5 ;  /* 0x0000000500be7308 */ /* 0x000e620000002400 */
[----:B------:R-:W-:Y:S01]  /*8fd0*/  FMUL.FTZ R11, R11, c[0x0][0x320] ;  /* 0x0000c8000b0b7a20 */ /* 0x000fe20000410000 */
[C---:B------:R-:W-:Y:S08]  /*8fe0*/  HMMA.16816.F32 R16, R200.reuse, R186, R16 ;  /* 0x000000bac810723c */ /* 0x040ff00000001810 */
[----:B------:R-:W3:Y:S01]  /*8ff0*/  MUFU.TANH R193, R6 ;  /* 0x0000000600c17308 */ /* 0x000ee20000002400 */
[----:B--2---:R-:W-:Y:S07]  /*9000*/  FMNMX.FTZ R0, R188, R133, !PT ;  /* 0x00000085bc007209 */ /* 0x004fee0007810000 */
[----:B------:R-:W-:Y:S02]  /*9010*/  FMUL.FTZ R12, R12, c[0x0][0x320] ;  /* 0x0000c8000c0c7a20 */ /* 0x000fe40000410000 */
[----:B------:R2:W4:Y:S01]  /*9020*/  MUFU.TANH R194, R7 ;  /* 0x0000000700c27308 */ /* 0x0005220000002400 */
[----:B------:R-:W-:Y:S02]  /*9030*/  FMUL.FTZ R13, R13, c[0x0][0x320] ;  /* 0x0000c8000d0d7a20 */ /* 0x000fe40000410000 */
[----:B------:R-:W-:Y:S01]  /*9040*/  FMUL.FTZ R14, R14, c[0x0][0x320] ;  /* 0x0000c8000e0e7a20 */ /* 0x000fe20000410000 */
[----:B-1----:R-:W-:Y:S01]  /*9050*/  FMNMX.FTZ R0, R190, R0, !PT ;  /* 0x00000000be007209 */ /* 0x002fe20007810000 */
[----:B------:R-:W-:Y:S02]  /*9060*/  FMUL.FTZ R15, R15, c[0x0][0x320] ;  /* 0x0000c8000f0f7a20 */ /* 0x000fe40000410000 */
[----:B------:R-:W-:Y:S02]  /*9070*/  FMUL.FTZ R16, R16, c[0x0][0x320] ;  /* 0x0000c80010107a20 */ /* 0x000fe40000410000 */
[----:B------:R-:W-:Y:S01]  /*9080*/  FMUL.FTZ R17, R17, c[0x0][0x320] ;  /* 0x0000c80011117a20 */ /* 0x000fe20000410000 */
[----:B------:R-:W1:Y:S01]  /*9090*/  MUFU.TANH R189, R8 ;  /* 0x0000000800bd7308 */ /* 0x000e620000002400 */
[----:B------:R-:W-:Y:S02]  /*90a0*/  FMUL.FTZ R18, R18, c[0x0][0x320] ;  /* 0x0000c80012127a20 */ /* 0x000fe40000410000 */
[----:B------:R-:W-:Y:S01]  /*90b0*/  FMUL.FTZ R19, R19, c[0x0][0x320] ;  /* 0x0000c80013137a20 */ /* 0x000fe20000410000 */
[----:B---3--:R-:W-:Y:S06]  /*90c0*/  FMNMX.FTZ R2, R193, R134, !PT ;  /* 0x00000086c1027209 */ /* 0x008fec0007810000 */
[----:B------:R-:W3:Y:S01]  /*90d0*/  MUFU.TANH R185, R9 ;  /* 0x0000000900b97308 */ /* 0x000ee20000002400 */
[----:B--2---:R-:W2:Y:S01]  /*90e0*/  LDSM.16.M88.4 R4, [R217+0xa000] ;  /* 0x00a00000d904783b */ /* 0x004ea20000000200 */
[----:B----4-:R-:W-:Y:S08]  /*90f0*/  FMNMX.FTZ R2, R194, R2, !PT ;  /* 0x00000002c2027209 */ /* 0x010ff00007810000 */
[----:B------:R-:W4:Y:S01]  /*9100*/  MUFU.TANH R191, R10 ;  /* 0x0000000a00bf7308 */ /* 0x000f220000002400 */
[----:B-1----:R-:W-:Y:S09]  /*9110*/  FMNMX.FTZ R0, R189, R0, !PT ;  /* 0x00000000bd007209 */ /* 0x002ff20007810000 */
[----:B------:R1:W1:Y:S01]  /*9120*/  MUFU.TANH R192, R11 ;  /* 0x0000000b00c07308 */ /* 0x0002620000002400 */
[----:B---3--:R-:W-:Y:S09]  /*9130*/  FMNMX.FTZ R0, R185, R0, !PT ;  /* 0x00000000b9007209 */ /* 0x008ff20007810000 */
[----:B------:R-:W3:Y:S01]  /*9140*/  MUFU.TANH R187, R12 ;  /* 0x0000000c00bb7308 */ /* 0x000ee20000002400 */
[----:B----4-:R-:W-:Y:S09]  /*9150*/  FMNMX.FTZ R2, R191, R2, !PT ;  /* 0x00000002bf027209 */ /* 0x010ff20007810000 */
[----:B------:R-:W4:Y:S01]  /*9160*/  MUFU.TANH R196, R14 ;  /* 0x0000000e00c47308 */ /* 0x000f220000002400 */
[C---:B--2---:R-:W-:Y:S01]  /*9170*/  HMMA.16816.F32 R20, R200.reuse, R4, R20 ;  /* 0x00000004c814723c */ /* 0x044fe20000001814 */
[----:B-1----:R-:W1:Y:S02]  /*9180*/  LDSM.16.M88.4 R8, [R217+0xa800] ;  /* 0x00a80000d908783b */ /* 0x002e640000000200 */
[----:B------:R-:W-:Y:S06]  /*9190*/  FMNMX.FTZ R2, R192, R2, !PT ;  /* 0x00000002c0027209 */ /* 0x000fec0007810000 */
[----:B------:R-:W-:Y:S01]  /*91a0*/  MUFU.TANH R198, R16 ;  /* 0x0000001000c67308 */ /* 0x000fe20000002400 */
[C---:B------:R-:W-:Y:S01]  /*91b0*/  HMMA.16816.F32 R24, R200.reuse, R6, R24 ;  /* 0x00000006c818723c */ /* 0x040fe20000001818 */
[----:B------:R-:W2:Y:S02]  /*91c0*/  LDSM.16.M88.4 R4, [R217+0xb000] ;  /* 0x00b00000d904783b */ /* 0x000ea40000000200 */
[----:B---3--:R-:W-:Y:S06]  /*91d0*/  FMNMX.FTZ R0, R187, R0, !PT ;  /* 0x00000000bb007209 */ /* 0x008fec0007810000 */
[----:B------:R-:W3:Y:S03]  /*91e0*/  MUFU.TANH R197, R15 ;  /* 0x0000000f00c57308 */ /* 0x000ee60000002400 */
[----:B----4-:R-:W-:Y:S02]  /*91f0*/  FMNMX.FTZ R2, R196, R2, !PT ;  /* 0x00000002c4027209 */ /* 0x010fe40007810000 */
[----:B------:R-:W-:Y:S02]  /*9200*/  FMUL.FTZ R22, R22, c[0x0][0x320] ;  /* 0x0000c80016167a20 */ /* 0x000fe40000410000 */
[----:B------:R-:W-:Y:S03]  /*9210*/  FMUL.FTZ R23, R23, c[0x0][0x320] ;  /* 0x0000c80017177a20 */ /* 0x000fe60000410000 */
[----:B------:R-:W-:Y:S01]  /*9220*/  MUFU.TANH R199, R17 ;  /* 0x0000001100c77308 */ /* 0x000fe20000002400 */
[----:B------:R-:W-:Y:S02]  /*9230*/  FMUL.FTZ R20, R20, c[0x0][0x320] ;  /* 0x0000c80014147a20 */ /* 0x000fe40000410000 */
[----:B------:R-:W-:Y:S02]  /*9240*/  FMUL.FTZ R21, R21, c[0x0][0x320] ;  /* 0x0000c80015157a20 */ /* 0x000fe40000410000 */
[----:B------:R-:W-:Y:S02]  /*9250*/  FMUL.FTZ R26, R26, c[0x0][0x320] ;  /* 0x0000c8001a1a7a20 */ /* 0x000fe40000410000 */
[----:B------:R-:W-:Y:S02]  /*9260*/  FMUL.FTZ R24, R24, c[0x0][0x320] ;  /* 0x0000c80018187a20 */ /* 0x000fe40000410000 */
[----:B------:R-:W-:Y:S01]  /*9270*/  FMUL.FTZ R27, R27, c[0x0][0x320] ;  /* 0x0000c8001b1b7a20 */ /* 0x000fe20000410000 */
[----:B------:R-:W-:Y:S01]  /*9280*/  MUFU.TANH R208, R22 ;  /* 0x0000001600d07308 */ /* 0x000fe20000002400 */
[----:B------:R-:W-:Y:S01]  /*9290*/  FMUL.FTZ R25, R25, c[0x0][0x320] ;  /* 0x0000c80019197a20 */ /* 0x000fe20000410000 */
[----:B---3--:R-:W-:Y:S01]  /*92a0*/  FMNMX.FTZ R2, R197, R2, !PT ;  /* 0x00000002c5027209 */ /* 0x008fe20007810000 */
[C---:B-1----:R-:W-:Y:S07]  /*92b0*/  HMMA.16816.F32 R28, R200.reuse, R8, R28 ;  /* 0x00000008c81c723c */ /* 0x042fee000000181c */
[----:B------:R-:W-:Y:S01]  /*92c0*/  MUFU.TANH R249, R23 ;  /* 0x0000001700f97308 */ /* 0x000fe20000002400 */
[C---:B------:R-:W-:Y:S01]  /*92d0*/  HMMA.16816.F32 R32, R200.reuse, R10, R32 ;  /* 0x0000000ac820723c */ /* 0x040fe20000001820 */
[----:B------:R-:W1:Y:S01]  /*92e0*/  LDSM.16.M88.4 R8, [R217+0xb800] ;  /* 0x00b80000d908783b */ /* 0x000e620000000200 */
[----:B------:R-:W-:Y:S06]  /*92f0*/  DEPBAR.LE SB0, 0x0 ;  /* 0x000080000000791a */ /* 0x000fec0000000000 */
[C---:B--2---:R-:W-:Y:S01]  /*9300*/  HMMA.16816.F32 R36, R200.reuse, R4, R36 ;  /* 0x00000004c824723c */ /* 0x044fe20000001824 */
[----:B------:R-:W-:Y:S07]  /*9310*/  BAR.SYNC.DEFER_BLOCKING 0x0 ;  /* 0x0000000000007b1d */ /* 0x000fee0000010000 */
[C---:B------:R-:W-:Y:S04]  /*9320*/  HMMA.16816.F32 R40, R200.reuse, R6, R40 ;  /* 0x00000006c828723c */ /* 0x040fe80000001828 */
[----:B------:R-:W-:Y:S02]  /*9330*/  FMUL.FTZ R28, R28, c[0x0][0x320] ;  /* 0x0000c8001c1c7a20 */ /* 0x000fe40000410000 */
[----:B------:R-:W-:Y:S01]  /*9340*/  FMUL.FTZ R29, R29, c[0x0][0x320] ;  /* 0x0000c8001d1d7a20 */ /* 0x000fe20000410000 */
[----:B------:R-:W-:Y:S01]  /*9350*/  MOV R6, UR16 ;  /* 0x0000001000067c02 */ /* 0x000fe20008000f00 */
[----:B------:R-:W-:Y:S01]  /*9360*/  FMUL.FTZ R30, R30, c[0x0][0x320] ;  /* 0x0000c8001e1e7a20 */ /* 0x000fe20000410000 */
[----:B------:R-:W-:Y:S03]  /*9370*/  @UP0 USHF.L.U64.HI UR16, UR4, 0x6, UR5 ;  /* 0x0000000604100899 */ /* 0x000fe60008010205 */
[----:B------:R-:W-:Y:S01]  /*9380*/  FMUL.FTZ R31, R31, c[0x0][0x320] ;  /* 0x0000c8001f1f7a20 */ /* 0x000fe20000410000 */
[----:B------:R-:W-:Y:S01]  /*9390*/  MOV R7, UR17 ;  /* 0x0000001100077c02 */ /* 0x000fe20008000f00 */
[----:B------:R-:W-:Y:S02]  /*93a0*/  FMUL.FTZ R35, R35, c[0x0][0x320] ;  /* 0x0000c80023237a20 */ /* 0x000fe40000410000 */
[----:B------:R-:W-:Y:S01]  /*93b0*/  FMUL.FTZ R36, R36, c[0x0][0x320] ;  /* 0x0000c80024247a20 */ /* 0x000fe20000410000 */
[----:B------:R-:W2:Y:S01]  /*93c0*/  MUFU.TANH R16, R28 ;  /* 0x0000001c00107308 */ /* 0x000ea20000002400 */
[----:B------:R-:W-:Y:S02]  /*93d0*/  FMUL.FTZ R37, R37, c[0x0][0x320] ;  /* 0x0000c80025257a20 */ /* 0x000fe40000410000 */
[----:B------:R-:W-:Y:S02]  /*93e0*/  FMUL.FTZ R38, R38, c[0x0][0x320] ;  /* 0x0000c80026267a20 */ /* 0x000fe40000410000 */
[----:B------:R-:W-:Y:S02]  /*93f0*/  FMUL.FTZ R39, R39, c[0x0][0x320] ;  /* 0x0000c80027277a20 */ /* 0x000fe40000410000 */
[----:B------:R-:W-:Y:S01]  /*9400*/  FMUL.FTZ R40, R40, c[0x0][0x320] ;  /* 0x0000c80028287a20 */ /* 0x000fe20000410000 */
[C---:B-1----:R-:W-:Y:S01]  /*9410*/  HMMA.16816.F32 R44, R200.reuse, R8, R44 ;  /* 0x00000008c82c723c */ /* 0x042fe2000000182c */
[----:B------:R-:W3:Y:S01]  /*9420*/  LDL.64 R8, [R1+0x20] ;  /* 0x0000200001087983 */ /* 0x000ee20000100a00 */
[----:B------:R-:W-:Y:S01]  /*9430*/  MUFU.TANH R135, R36 ;  /* 0x0000002400877308 */ /* 0x000fe20000002400 */
[----:B------:R-:W-:Y:S02]  /*9440*/  FMUL.FTZ R32, R32, c[0x0][0x320] ;  /* 0x0000c80020207a20 */ /* 0x000fe40000410000 */
[----:B------:R-:W-:Y:S02]  /*9450*/  FMUL.FTZ R33, R33, c[0x0][0x320] ;  /* 0x0000c80021217a20 */ /* 0x000fe40000410000 */
[----:B------:R-:W-:Y:S01]  /*9460*/  FMUL.FTZ R41, R41, c[0x0][0x320] ;  /* 0x0000c80029297a20 */ /* 0x000fe20000410000 */
[----:B------:R-:W-:Y:S01]  /*9470*/  HMMA.16816.F32 R48, R200, R10, R48 ;  /* 0x0000000ac830723c */ /* 0x000fe20000001830 */
[----:B------:R-:W4:Y:S03]  /*9480*/  LDL.64 R10, [R1+0x18] ;  /* 0x00001800010a7983 */ /* 0x000f260000100a00 */
[----:B------:R-:W1:Y:S01]  /*9490*/  MUFU.TANH R195, R13 ;  /* 0x0000000d00c37308 */ /* 0x000e620000002400 */
[----:B------:R-:W-:Y:S02]  /*94a0*/  FMUL.FTZ R34, R34, c[0x0][0x320] ;  /* 0x0000c80022227a20 */ /* 0x000fe40000410000 */
[----:B------:R-:W-:Y:S01]  /*94b0*/  FMUL.FTZ R42, R42, c[0x0][0x320] ;  /* 0x0000c8002a2a7a20 */ /* 0x000fe20000410000 */
[----:B--2---:R-:W-:Y:S01]  /*94c0*/  MOV R201, R16 ;  /* 0x0000001000c97202 */ /* 0x004fe20000000f00 */
[----:B------:R-:W-:Y:S05]  /*94d0*/  FMUL.FTZ R43, R43, c[0x0][0x320] ;  /* 0x0000c8002b2b7a20 */ /* 0x000fea0000410000 */
[----:B------:R-:W2:Y:S02]  /*94e0*/  MUFU.TANH R206, R20 ;  /* 0x0000001400ce7308 */ /* 0x000ea40000002400 */
[----:B------:R-:W-:Y:S02]  /*94f0*/  FMUL.FTZ R44, R44, c[0x0][0x320] ;  /* 0x0000c8002c2c7a20 */ /* 0x000fe40000410000 */
[----:B------:R-:W-:Y:S02]  /*9500*/  FMUL.FTZ R45, R45, c[0x0][0x320] ;  /* 0x0000c8002d2d7a20 */ /* 0x000fe40000410000 */
[----:B------:R-:W-:Y:S02]  /*9510*/  FMUL.FTZ R46, R46, c[0x0][0x320] ;  /* 0x0000c8002e2e7a20 */ /* 0x000fe40000410000 */
[----:B------:R-:W-:Y:S02]  /*9520*/  FMUL.FTZ R47, R47, c[0x0][0x320] ;  /* 0x0000c8002f2f7a20 */ /* 0x000fe40000410000 */
[----:B------:R-:W2:Y:S01]  /*9530*/  MUFU.TANH R204, R18 ;  /* 0x0000001200cc7308 */ /* 0x000ea20000002400 */
[----:B------:R-:W-:Y:S02]  /*9540*/  FMUL.FTZ R49, R49, c[0x0][0x320] ;  /* 0x0000c80031317a20 */ /* 0x000fe40000410000 */
[----:B------:R-:W-:Y:S01]  /*9550*/  FMUL.FTZ R48, R48, c[0x0][0x320] ;  /* 0x0000c80030307a20 */ /* 0x000fe20000410000 */
[----:B-1----:R-:W-:Y:S01]  /*9560*/  FMNMX.FTZ R0, R195, R0, !PT ;  /* 0x00000000c3007209 */ /* 0x002fe20007810000 */
[----:B------:R-:W-:Y:S03]  /*9570*/  FMUL.FTZ R50, R50, c[0x0][0x320] ;  /* 0x0000c80032327a20 */ /* 0x000fe60000410000 */
[----:B------:R-:W-:Y:S02]  /*9580*/  FMNMX.FTZ R0, R198, R0, !PT ;  /* 0x00000000c6007209 */ /* 0x000fe40007810000 */
[----:B------:R-:W1:Y:S02]  /*9590*/  MUFU.TANH R207, R21 ;  /* 0x0000001500cf7308 */ /* 0x000e640000002400 */
[----:B------:R-:W-:Y:S04]  /*95a0*/  FMNMX.FTZ R0, R199, R0, !PT ;  /* 0x00000000c7007209 */ /* 0x000fe80007810000 */
[----:B--2---:R-:W-:Y:S04]  /*95b0*/  FMNMX.FTZ R0, R206, R0, !PT ;  /* 0x00000000ce007209 */ /* 0x004fe80007810000 */
[----:B------:R-:W2:Y:S01]  /*95c0*/  MUFU.TANH R205, R19 ;  /* 0x0000001300cd7308 */ /* 0x000ea20000002400 */
[----:B------:R-:W-:Y:S09]  /*95d0*/  FMNMX.FTZ R2, R204, R2, !PT ;  /* 0x00000002cc027209 */ /* 0x000ff20007810000 */
[----:B------:R-:W2:Y:S01]  /*95e0*/  MUFU.TANH R186, R33 ;  /* 0x0000002100ba7308 */ /* 0x000ea20000002400 */
[----:B-1----:R-:W-:Y:S09]  /*95f0*/  FMNMX.FTZ R0, R207, R0, !PT ;  /* 0x00000000cf007209 */ /* 0x002ff20007810000 */
[----:B------:R1:W-:Y:S01]  /*9600*/  MUFU.TANH R33, R49 ;  /* 0x0000003100217308 */ /* 0x0003e20000002400 */
[----:B--2---:R-:W-:Y:S04]  /*9610*/  FMNMX.FTZ R2, R205, R2, !PT ;  /* 0x00000002cd027209 */ /* 0x004fe80007810000 */
[----:B------:R-:W-:Y:S05]  /*9620*/  FMNMX.FTZ R2, R208, R2, !PT ;  /* 0x00000002d0027209 */ /* 0x000fea0007810000 */
[----:B------:R-:W2:Y:S01]  /*9630*/  MUFU.TANH R250, R24 ;  /* 0x0000001800fa7308 */ /* 0x000ea20000002400 */
[----:B------:R-:W-:Y:S02]  /*9640*/  FMNMX.FTZ R2, R249, R2, !PT ;  /* 0x00000002f9027209 */ /* 0x000fe40007810000 */
[----:B------:R-:W-:Y:S07]  /*9650*/  MOV R200, R186 ;  /* 0x000000ba00c87202 */ /* 0x000fee0000000f00 */
[----:B------:R-:W2:Y:S01]  /*9660*/  MUFU.TANH R251, R25 ;  /* 0x0000001900fb7308 */ /* 0x000ea20000002400 */
[----:B-1----:R-:W-:Y:S09]  /*9670*/  MOV R49, R135 ;  /* 0x0000008700317202 */ /* 0x002ff20000000f00 */
[----:B------:R-:W1:Y:S01]  /*9680*/  MUFU.TANH R12, R29 ;  /* 0x0000001d000c7308 */ /* 0x000e620000002400 */
[----:B--2---:R-:W-:Y:S09]  /*9690*/  FMNMX.FTZ R0, R250, R0, !PT ;  /* 0x00000000fa007209 */ /* 0x004ff20007810000 */
[----:B------:R-:W2:Y:S01]  /*96a0*/  MUFU.TANH R252, R26 ;  /* 0x0000001a00fc7308 */ /* 0x000ea20000002400 */
[----:B------:R-:W-:Y:S04]  /*96b0*/  FMNMX.FTZ R0, R251, R0, !PT ;  /* 0x00000000fb007209 */ /* 0x000fe80007810000 */
[----:B------:R-:W-:Y:S05]  /*96c0*/  FMNMX.FTZ R0, R201, R0, !PT ;  /* 0x00000000c9007209 */ /* 0x000fea0007810000 */
[----:B------:R-:W2:Y:S01]  /*96d0*/  MUFU.TANH R209, R27 ;  /* 0x0000001b00d17308 */ /* 0x000ea20000002400 */
[----:B-1----:R-:W-:Y:S04]  /*96e0*/  MOV R202, R12 ;  /* 0x0000000c00ca7202 */ /* 0x002fe80000000f00 */
[----:B------:R-:W-:Y:S05]  /*96f0*/  FMNMX.FTZ R0, R202, R0, !PT ;  /* 0x00000000ca007209 */ /* 0x000fea0007810000 */
[----:B------:R-:W1:Y:S01]  /*9700*/  MUFU.TANH R211, R30 ;  /* 0x0000001e00d37308 */ /* 0x000e620000002400 */
[----:B--2---:R-:W-:Y:S09]  /*9710*/  FMNMX.FTZ R2, R252, R2, !PT ;  /* 0x00000002fc027209 */ /* 0x004ff20007810000 */
[----:B------:R-:W-:Y:S01]  /*9720*/  MUFU.TANH R184, R31 ;  /* 0x0000001f00b87308 */ /* 0x000fe20000002400 */
[----:B------:R-:W-:Y:S09]  /*9730*/  FMNMX.FTZ R2, R209, R2, !PT ;  /* 0x00000002d1027209 */ /* 0x000ff20007810000 */
[----:B------:R-:W-:Y:S01]  /*9740*/  MUFU.TANH R248, R34 ;  /* 0x0000002200f87308 */ /* 0x000fe20000002400 */
[----:B-1----:R-:W-:Y:S09]  /*9750*/  FMNMX.FTZ R2, R211, R2, !PT ;  /* 0x00000002d3027209 */ /* 0x002ff20007810000 */
[----:B------:R-:W1:Y:S10]  /*9760*/  MUFU.TANH R210, R32 ;  /* 0x0000002000d27308 */ /* 0x000e740000002400 */
[----:B------:R2:W-:Y:S10]  /*9770*/  MUFU.TANH R34, R48 ;  /* 0x0000003000227308 */ /* 0x0005f40000002400 */
[----:B------:R-:W2:Y:S01]  /*9780*/  MUFU.TANH R3, R37 ;  /* 0x0000002500037308 */ /* 0x000ea20000002400 */
[----:B-1----:R-:W-:Y:S04]  /*9790*/  FMNMX.FTZ R0, R210, R0, !PT ;  /* 0x00000000d2007209 */ /* 0x002fe80007810000 */
[----:B------:R-:W-:Y:S05]  /*97a0*/  FMNMX.FTZ R0, R200, R0, !PT ;  /* 0x00000000c8007209 */ /* 0x000fea0007810000 */
[----:B------:R1:W-:Y:S01]  /*97b0*/  MUFU.TANH R135, R50 ;  /* 0x0000003200877308 */ /* 0x0003e20000002400 */
[----:B------:R-:W-:Y:S02]  /*97c0*/  FMNMX.FTZ R0, R49, R0, !PT ;  /* 0x0000000031007209 */ /* 0x000fe40007810000 */
[----:B--2---:R-:W-:Y:S04]  /*97d0*/  MOV R48, R184 ;  /* 0x000000b800307202 */ /* 0x004fe80000000f00 */
[----:B------:R-:W-:Y:S03]  /*97e0*/  FMNMX.FTZ R2, R48, R2, !PT ;  /* 0x0000000230027209 */ /* 0x000fe60007810000 */
[----:B------:R-:W2:Y:S01]  /*97f0*/  MUFU.TANH R15, R35 ;  /* 0x00000023000f7308 */ /* 0x000ea20000002400 */
[----:B------:R-:W-:Y:S09]  /*9800*/  FMNMX.FTZ R2, R248, R2, !PT ;  /* 0x00000002f8027209 */ /* 0x000ff20007810000 */
[----:B------:R-:W2:Y:S01]  /*9810*/  MUFU.TANH R14, R40 ;  /* 0x00000028000e7308 */ /* 0x000ea20000002400 */
[----:B-1----:R-:W-:Y:S09]  /*9820*/  MOV R50, R3 ;  /* 0x0000000300327202 */ /* 0x002ff20000000f00 */
[----:B------:R-:W1:Y:S01]  /*9830*/  MUFU.TANH R13, R41 ;  /* 0x00000029000d7308 */ /* 0x000e620000002400 */
[----:B--2---:R-:W-:Y:S02]  /*9840*/  FMNMX.FTZ R3, R15, R2, !PT ;  /* 0x000000020f037209 */ /* 0x004fe40007810000 */
[----:B------:R-:W-:Y:S01]  /*9850*/  FMNMX.FTZ R2, R50, R0, !PT ;  /* 0x0000000032027209 */ /* 0x000fe20007810000 */
[----:B------:R-:W-:Y:S06]  /*9860*/  FMUL.FTZ R0, R51, c[0x0][0x320] ;  /* 0x0000c80033007a20 */ /* 0x000fec0000410000 */
[----:B------:R-:W2:Y:S01]  /*9870*/  MUFU.TANH R20, R44 ;  /* 0x0000002c00147308 */ /* 0x000ea20000002400 */
[----:B------:R-:W-:Y:S09]  /*9880*/  FMNMX.FTZ R2, R14, R2, !PT ;  /* 0x000000020e027209 */ /* 0x000ff20007810000 */
[----:B------:R2:W-:Y:S01]  /*9890*/  MUFU.TANH R184, R0 ;  /* 0x0000000000b87308 */ /* 0x0005e20000002400 */
[----:B-1----:R-:W-:Y:S09]  /*98a0*/  MOV R203, R13 ;  /* 0x0000000d00cb7202 */ /* 0x002ff20000000f00 */
[----:B------:R-:W1:Y:S10]  /*98b0*/  MUFU.TANH R16, R45 ;  /* 0x0000002d00107308 */ /* 0x000e740000002400 */
[----:B------:R-:W1:Y:S01]  /*98c0*/  MUFU.TANH R26, R38 ;  /* 0x00000026001a7308 */ /* 0x000e620000002400 */
[----:B--2---:R-:W-:Y:S04]  /*98d0*/  FMNMX.FTZ R0, R203, R2, !PT ;  /* 0x00000002cb007209 */ /* 0x004fe80007810000 */
[----:B------:R-:W-:Y:S05]  /*98e0*/  FMNMX.FTZ R0, R20, R0, !PT ;  /* 0x0000000014007209 */ /* 0x000fea0007810000 */
[----:B------:R-:W2:Y:S01]  /*98f0*/  MUFU.TANH R132, R42 ;  /* 0x0000002a00847308 */ /* 0x000ea20000002400 */
[----:B-1----:R-:W-:Y:S09]  /*9900*/  FMNMX.FTZ R0, R16, R0, !PT ;  /* 0x0000000010007209 */ /* 0x002ff20007810000 */
[----:B------:R-:W1:Y:S01]  /*9910*/  MUFU.TANH R21, R39 ;  /* 0x0000002700157308 */ /* 0x000e620000002400 */
[----:B------:R-:W-:Y:S09]  /*9920*/  FMNMX.FTZ R3, R26, R3, !PT ;  /* 0x000000031a037209 */ /* 0x000ff20007810000 */
[----:B------:R-:W3:Y:S01]  /*9930*/  MUFU.TANH R25, R43 ;  /* 0x0000002b00197308 */ /* 0x000ee20000002400 */
[----:B--2---:R-:W-:Y:S02]  /*9940*/  MOV R51, R132 ;  /* 0x0000008400337202 */ /* 0x004fe40000000f00 */
[----:B------:R-:W-:Y:S04]  /*9950*/  FMNMX.FTZ R132, R34, R0, !PT ;  /* 0x0000000022847209 */ /* 0x000fe80007810000 */
[----:B------:R-:W-:Y:S03]  /*9960*/  FMNMX.FTZ R132, R33, R132, !PT ;  /* 0x0000008421847209 */ /* 0x000fe60007810000 */
[----:B------:R-:W2:Y:S01]  /*9970*/  MUFU.TANH R17, R46 ;  /* 0x0000002e00117308 */ /* 0x000ea20000002400 */
[----:B-1----:R-:W-:Y:S02]  /*9980*/  FMNMX.FTZ R3, R21, R3, !PT ;  /* 0x0000000315037209 */ /* 0x002fe40007810000 */
[----:B----4-:R-:W-:Y:S02]  /*9990*/  @P0 MOV R5, R11 ;  /* 0x0000000b00050202 */ /* 0x010fe40000000f00 */
[----:B------:R-:W-:Y:S02]  /*99a0*/  FMNMX.FTZ R2, R51, R3, !PT ;  /* 0x0000000333027209 */ /* 0x000fe40007810000 */
[----:B------:R-:W1:Y:S03]  /*99b0*/  SHFL.BFLY PT, R3, R132, 0x2, 0x1f ;  /* 0x0c401f0084037f89 */ /* 0x000e6600000e0000 */
[----:B------:R-:W4:Y:S01]  /*99c0*/  MUFU.TANH R35, R47 ;  /* 0x0000002f00237308 */ /* 0x000f220000002400 */
[----:B---3--:R-:W-:Y:S04]  /*99d0*/  FMNMX.FTZ R2, R25, R2, !PT ;  /* 0x0000000219027209 */ /* 0x008fe80007810000 */
[----:B--2---:R-:W-:Y:S02]  /*99e0*/  FMNMX.FTZ R2, R17, R2, !PT ;  /* 0x0000000211027209 */ /* 0x004fe40007810000 */
[----:B-1----:R-:W-:Y:S02]  /*99f0*/  FMNMX.FTZ R132, R132, R3, !PT ;  /* 0x0000000384847209 */ /* 0x002fe40007810000 */
[----:B----4-:R-:W-:Y:S03]  /*9a00*/  FMNMX.FTZ R0, R35, R2, !PT ;  /* 0x0000000223007209 */ /* 0x010fe60007810000 */
[----:B------:R-:W1:Y:S01]  /*9a10*/  SHFL.BFLY PT, R4, R132, 0x1, 0x1f ;  /* 0x0c201f0084047f89 */ /* 0x000e6200000e0000 */
[----:B------:R-:W-:Y:S04]  /*9a20*/  FMNMX.FTZ R0, R135, R0, !PT ;  /* 0x0000000087007209 */ /* 0x000fe80007810000 */
[----:B------:R-:W-:Y:S05]  /*9a30*/  FMNMX.FTZ R0, R184, R0, !PT ;  /* 0x00000000b8007209 */ /* 0x000fea0007810000 */
[----:B------:R-:W2:Y:S01]  /*9a40*/  SHFL.BFLY PT, R2, R0, 0x2, 0x1f ;  /* 0x0c401f0000027f89 */ /* 0x000ea200000e0000 */
[----:B-1----:R-:W-:Y:S02]  /*9a50*/  FMNMX.FTZ R132, R132, R4, !PT ;  /* 0x0000000484847209 */ /* 0x002fe40007810000 */
[----:B------:R-:W-:Y:S03]  /*9a60*/  @P0 MOV R4, R8 ;  /* 0x0000000800040202 */ /* 0x000fe60000000f00 */
[----:B------:R-:W-:Y:S02]  /*9a70*/  FMUL.FTZ R186, R132, c[0x0][0x2d0] ;  /* 0x0000b40084ba7a20 */ /* 0x000fe40000410000 */
[----:B------:R-:W-:Y:S01]  /*9a80*/  @P0 IMAD.WIDE.U32 R4, R6, 0x60, R4 ;  /* 0x0000006006040825 */ /* 0x000fe200078e0004 */
[----:B--2---:R-:W-:Y:S03]  /*9a90*/  FMNMX.FTZ R0, R0, R2, !PT ;  /* 0x0000000200007209 */ /* 0x004fe60007810000 */
[--C-:B------:R-:W-:Y:S01]  /*9aa0*/  FFMA.FTZ R10, R189, c[0x0][0x2d0], -R186.reuse ;  /* 0x0000b400bd0a7a23 */ /* 0x100fe200000108ba */
[----:B------:R-:W-:Y:S01]  /*9ab0*/  @P0 IADD3 R6, R5, UR14, RZ ;  /* 0x0000000e05060c10 */ /* 0x000fe2000fffe0ff */
[----:B------:R-:W-:Y:S01]  /*9ac0*/  FFMA.FTZ R5, R188, c[0x0][0x2d0], -R186 ;  /* 0x0000b400bc057a23 */ /* 0x000fe200000108ba */
[C---:B------:R-:W-:Y:S01]  /*9ad0*/  @P0 SHF.L.U32 R7, R4.reuse, 0x1, RZ ;  /* 0x0000000104070819 */ /* 0x040fe200000006ff */
[----:B------:R1:W-:Y:S01]  /*9ae0*/  MUFU.EX2 R24, R10 ;  /* 0x0000000a00187308 */ /* 0x0003e20000000800 */
[----:B------:R-:W-:Y:S01]  /*9af0*/  @P0 SHF.L.U64.HI R6, R4, 0x1, R6 ;  /* 0x0000000104060819 */ /* 0x000fe20000010206 */
[----:B------:R-:W2:Y:S01]  /*9b00*/  SHFL.BFLY PT, R3, R0, 0x1, 0x1f ;  /* 0x0c201f0000037f89 */ /* 0x000ea200000e0000 */
[C---:B------:R-:W-:Y:S01]  /*9b10*/  @P0 IADD3 R8, P2, R7.reuse, 0x80, RZ ;  /* 0x0000008007080810 */ /* 0x040fe20007f5e0ff */
[----:B------:R-:W-:Y:S01]  /*9b20*/  @UP0 USHF.L.U32 UR14, UR4, 0x6, URZ ;  /* 0x00000006040e0899 */ /* 0x000fe2000800063f */
[----:B------:R-:W-:Y:S01]  /*9b30*/  FADD.FTZ R2, -R132, R133 ;  /* 0x0000008584027221 */ /* 0x000fe20000010100 */
[----:B------:R-:W-:Y:S02]  /*9b40*/  MOV R188, R35 ;  /* 0x0000002300bc7202 */ /* 0x000fe40000000f00 */
[----:B------:R-:W-:Y:S02]  /*9b50*/  @P0 IADD3 R8, P1, R8, c[0x0][0x1c8], RZ ;  /* 0x0000720008080a10 */ /* 0x000fe40007f3e0ff */
[----:B------:R3:W4:Y:S02]  /*9b60*/  MUFU.EX2 R11, R5 ;  /* 0x00000005000b7308 */ /* 0x0007240000000800 */
[----:B------:R-:W-:Y:S02]  /*9b70*/  @P0 IADD3.X R9, RZ, c[0x0][0x1cc], R6, P1, P2 ;  /* 0x00007300ff090a10 */ /* 0x000fe40000fe4406 */
[C---:B------:R-:W-:Y:S02]  /*9b80*/  @P0 IADD3 R4, P1, R7.reuse, c[0x0][0x1c8], RZ ;  /* 0x0000720007040a10 */ /* 0x040fe40007f3e0ff */
[----:B------:R-:W-:Y:S01]  /*9b90*/  @P0 IADD3 R12, P2, R7, 0x100, RZ ;  /* 0x00000100070c0810 */ /* 0x000fe20007f5e0ff */
[--C-:B-1----:R-:W-:Y:S01]  /*9ba0*/  FFMA.FTZ R10, R185, c[0x0][0x2d0], -R186.reuse ;  /* 0x0000b400b90a7a23 */ /* 0x102fe200000108ba */
[----:B--2---:R-:W-:Y:S01]  /*9bb0*/  FMNMX.FTZ R3, R0, R3, !PT ;  /* 0x0000000300037209 */ /* 0x004fe20007810000 */
[----:B------:R-:W-:Y:S02]  /*9bc0*/  FMUL.FTZ R0, R2, c[0x0][0x2d0] ;  /* 0x0000b40002007a20 */ /* 0x000fe40000410000 */
[----:B------:R-:W-:Y:S02]  /*9bd0*/  MUFU.EX2 R32, R10 ;  /* 0x0000000a00207308 */ /* 0x000fe40000000800 */
[----:B------:R-:W-:Y:S02]  /*9be0*/  FMUL.FTZ R133, R3, c[0x0][0x2d0] ;  /* 0x0000b40003857a20 */ /* 0x000fe40000410000 */
[----:B---3--:R-:W-:Y:S01]  /*9bf0*/  FFMA.FTZ R5, R190, c[0x0][0x2d0], -R186 ;  /* 0x0000b400be057a23 */ /* 0x008fe200000108ba */
[----:B----4-:R-:W-:Y:S01]  /*9c00*/  MOV R189, R11 ;  /* 0x0000000b00bd7202 */ /* 0x010fe20000000f00 */
[--C-:B------:R-:W-:Y:S01]  /*9c10*/  FFMA.FTZ R135, R135, c[0x0][0x2d0], -R133.reuse ;  /* 0x0000b40087877a23 */ /* 0x100fe20000010885 */
[----:B------:R-:W-:Y:S03]  /*9c20*/  MOV R190, R20 ;  /* 0x0000001400be7202 */ /* 0x000fe60000000f00 */
[----:B------:R1:W-:Y:S10]  /*9c30*/  MUFU.EX2 R18, R5 ;  /* 0x0000000500127308 */ /* 0x0003f40000000800 */
[----:B------:R2:W3:Y:S10]  /*9c40*/  MUFU.EX2 R2, R0 ;  /* 0x0000000000027308 */ /* 0x0004f40000000800 */
[----:B------:R-:W-:Y:S01]  /*9c50*/  MUFU.EX2 R135, R135 ;  /* 0x0000008700877308 */ /* 0x000fe20000000800 */
[----:B-1----:R-:W-:Y:S02]  /*9c60*/  @P0 IADD3.X R5, R6, c[0x0][0x1cc], RZ, P1, !PT ;  /* 0x0000730006050a10 */ /* 0x002fe40000ffe4ff */
[----:B------:R-:W-:Y:S03]  /*9c70*/  @P0 IADD3 R12, P1, R12, c[0x0][0x1c8], RZ ;  /* 0x000072000c0c0a10 */ /* 0x000fe60007f3e0ff */
[----:B------:R1:W-:Y:S01]  /*9c80*/  @P0 LDGSTS.E.BYPASS.LTC128B.128 [R247+0xc100], [R4.64], !P4 ;  /* 0x0c10000004f70fae */ /* 0x0003e2000e101d4a */
[----:B------:R-:W-:Y:S02]  /*9c90*/  @P0 IADD3.X R13, RZ, c[0x0][0x1cc], R6, P1, P2 ;  /* 0x00007300ff0d0a10 */ /* 0x000fe40000fe4406 */
[----:B------:R-:W-:Y:S01]  /*9ca0*/  @P0 IADD3 R7, P2, R7, 0x180, RZ ;  /* 0x0000018007070810 */ /* 0x000fe20007f5e0ff */
[----:B--2---:R-:W-:Y:S01]  /*9cb0*/  FADD.FTZ R0, -R3, R134 ;  /* 0x0000008603007221 */ /* 0x004fe20000010100 */
[----:B------:R-:W-:Y:S01]  /*9cc0*/  MOV R134, R15 ;  /* 0x0000000f00867202 */ /* 0x000fe20000000f00 */
[----:B---3--:R-:W-:Y:S02]  /*9cd0*/  FMUL.FTZ R41, R2, R173 ;  /* 0x000000ad02297220 */ /* 0x008fe40000410000 */
[----:B------:R2:W-:Y:S01]  /*9ce0*/  @P0 LDGSTS.E.BYPASS.LTC128B.128 [R247+0xf100], [R8.64], !P6 ;  /* 0x0f10000008f70fae */ /* 0x0005e2000f101d4a */
[----:B------:R-:W-:Y:S01]  /*9cf0*/  @P0 IADD3 R10, P1, R7, c[0x0][0x1c8], RZ ;  /* 0x00007200070a0a10 */ /* 0x000fe20007f3e0ff */
[--C-:B------:R-:W-:Y:S01]  /*9d00*/  FFMA.FTZ R7, R193, c[0x0][0x2d0], -R133.reuse ;  /* 0x0000b400c1077a23 */ /* 0x100fe20000010885 */
[----:B------:R-:W-:Y:S01]  /*9d10*/  MOV R193, R16 ;  /* 0x0000001000c17202 */ /* 0x000fe20000000f00 */
[----:B------:R-:W-:Y:S01]  /*9d20*/  FMUL.FTZ R0, R0, c[0x0][0x2d0] ;  /* 0x0000b40000007a20 */ /* 0x000fe20000410000 */
[----:B------:R-:W-:Y:S01]  /*9d30*/  @P0 IADD3.X R11, RZ, c[0x0][0x1cc], R6, P1, P2 ;  /* 0x00007300ff0b0a10 */ /* 0x000fe20000fe4406 */
[----:B------:R3:W-:Y:S01]  /*9d40*/  MUFU.EX2 R185, R7 ;  /* 0x0000000700b97308 */ /* 0x0007e20000000800 */
[C---:B------:R-:W-:Y:S01]  /*9d50*/  FMUL.FTZ R16, R2.reuse, R148 ;  /* 0x0000009402107220 */ /* 0x040fe20000410000 */
[----:B------:R4:W-:Y:S01]  /*9d60*/  @P0 LDGSTS.E.BYPASS.LTC128B.128 [R247+0x12100], [R12.64], !P3 ;  /* 0x121000000cf70fae */ /* 0x0009e2000d901d4a */
[----:B------:R-:W-:Y:S01]  /*9d70*/  MOV R148, R17 ;  /* 0x0000001100947202 */ /* 0x000fe20000000f00 */
[C---:B------:R-:W-:Y:S01]  /*9d80*/  FMUL.FTZ R17, R2.reuse, R149 ;  /* 0x0000009502117220 */ /* 0x040fe20000410000 */
[----:B------:R-:W-:Y:S01]  /*9d90*/  MOV R149, R18 ;  /* 0x0000001200957202 */ /* 0x000fe20000000f00 */
[C---:B------:R-:W-:Y:S02]  /*9da0*/  FMUL.FTZ R52, R2.reuse, R52 ;  /* 0x0000003402347220 */ /* 0x040fe40000410000 */
[C---:B------:R-:W-:Y:S02]  /*9db0*/  FMUL.FTZ R53, R2.reuse, R53 ;  /* 0x0000003502357220 */ /* 0x040fe40000410000 */
[----:B------:R4:W-:Y:S01]  /*9dc0*/  @P0 LDGSTS.E.BYPASS.LTC128B.128 [R247+0x15100], [R10.64], !P5 ;  /* 0x151000000af70fae */ /* 0x0009e2000e901d4a */
[----:B------:R-:W4:Y:S01]  /*9dd0*/  MUFU.EX2 R0, R0 ;  /* 0x0000000000007308 */ /* 0x000f220000000800 */
[----:B------:R-:W-:Y:S01]  /*9de0*/  FMUL.FTZ R56, R2, R56 ;  /* 0x0000003802387220 */ /* 0x000fe20000410000 */
[----:B-1----:R-:W-:Y:S01]  /*9df0*/  @P0 IADD3 R4, P1, R4, UR14, RZ ;  /* 0x0000000e04040c10 */ /* 0x002fe2000ff3e0ff */
[C---:B------:R-:W-:Y:S02]  /*9e00*/  FMUL.FTZ R57, R2.reuse, R57 ;  /* 0x0000003902397220 */ /* 0x040fe40000410000 */
[C---:B------:R-:W-:Y:S01]  /*9e10*/  FMUL.FTZ R60, R2.reuse, R60 ;  /* 0x0000003c023c7220 */ /* 0x040fe20000410000 */
[----:B------:R-:W-:Y:S01]  /*9e20*/  @P0 IADD3.X R5, R5, UR16, RZ, P1, !PT ;  /* 0x0000001005050c10 */ /* 0x000fe20008ffe4ff */
[----:B------:R-:W-:Y:S01]  /*9e30*/  FMUL.FTZ R61, R2, R61 ;  /* 0x0000003d023d7220 */ /* 0x000fe20000410000 */
[----:B------:R-:W-:Y:S01]  /*9e40*/  @P0 IADD3 R6, P1, R4, UR14, RZ ;  /* 0x0000000e04060c10 */ /* 0x000fe2000ff3e0ff */
[----:B------:R-:W-:Y:S02]  /*9e50*/  FMUL.FTZ R64, R2, R64 ;  /* 0x0000004002407220 */ /* 0x000fe40000410000 */
[----:B------:R1:W-:Y:S01]  /*9e60*/  @P0 LDGSTS.E.BYPASS.LTC128B.128 [R247+0xd100], [R4.64], !P4 ;  /* 0x0d10000004f70fae */ /* 0x0003e2000e101d4a */
[--C-:B--2---:R-:W-:Y:S01]  /*9e70*/  FFMA.FTZ R8, R194, c[0x0][0x2d0], -R133.reuse ;  /* 0x0000b400c2087a23 */ /* 0x104fe20000010885 */
[----:B---3--:R-:W-:Y:S01]  /*9e80*/  @P0 IADD3.X R7, R5, UR16, RZ, P1, !PT ;  /* 0x0000001005070c10 */ /* 0x008fe20008ffe4ff */
[C---:B------:R-:W-:Y:S01]  /*9e90*/  FMUL.FTZ R9, R2.reuse, R141 ;  /* 0x0000008d02097220 */ /* 0x040fe20000410000 */
[----:B------:R-:W-:Y:S01]  /*9ea0*/  MOV R194, R34 ;  /* 0x0000002200c27202 */ /* 0x000fe20000000f00 */
[----:B------:R2:W3:Y:S01]  /*9eb0*/  MUFU.EX2 R19, R8 ;  /* 0x0000000800137308 */ /* 0x0004e20000000800 */
[C---:B------:R-:W-:Y:S02]  /*9ec0*/  FMUL.FTZ R65, R2.reuse, R65 ;  /* 0x0000004102417220 */ /* 0x040fe40000410000 */
[----:B------:R1:W-:Y:S01]  /*9ed0*/  @P0 LDGSTS.E.BYPASS.LTC128B.128 [R247+0x10100], [R4.64+0x80], !P6 ;  /* 0x1010008004f70fae */ /* 0x0003e2000f101d4a */
[C---:B------:R-:W-:Y:S02]  /*9ee0*/  FMUL.FTZ R68, R2.reuse, R68 ;  /* 0x0000004402447220 */ /* 0x040fe40000410000 */
[----:B------:R-:W-:Y:S02]  /*9ef0*/  FMUL.FTZ R69, R2, R69 ;  /* 0x0000004502457220 */ /* 0x000fe40000410000 */
[C---:B----4-:R-:W-:Y:S02]  /*9f00*/  FMUL.FTZ R34, R0.reuse, R166 ;  /* 0x000000a600227220 */ /* 0x050fe40000410000 */
[C---:B------:R-:W-:Y:S01]  /*9f10*/  FMUL.FTZ R10, R0.reuse, R142 ;  /* 0x0000008e000a7220 */ /* 0x040fe20000410000 */
[----:B------:R1:W-:Y:S01]  /*9f20*/  @P0 LDGSTS.E.BYPASS.LTC128B.128 [R247+0x13100], [R4.64+0x100], !P3 ;  /* 0x1310010004f70fae */ /* 0x0003e2000d901d4a */
[C---:B------:R-:W-:Y:S02]  /*9f30*/  FMUL.FTZ R11, R0.reuse, R143 ;  /* 0x0000008f000b7220 */ /* 0x040fe40000410000 */
[C---:B------:R-:W-:Y:S02]  /*9f40*/  FMUL.FTZ R35, R0.reuse, R167 ;  /* 0x000000a700237220 */ /* 0x040fe40000410000 */
[C---:B------:R-:W-:Y:S02]  /*9f50*/  FMUL.FTZ R42, R0.reuse, R174 ;  /* 0x000000ae002a7220 */ /* 0x040fe40000410000 */
[C---:B------:R-:W-:Y:S01]  /*9f60*/  FMUL.FTZ R43, R0.reuse, R175 ;  /* 0x000000af002b7220 */ /* 0x040fe20000410000 */
[----:B------:R1:W-:Y:S01]  /*9f70*/  @P0 LDGSTS.E.BYPASS.LTC128B.128 [R247+0x16100], [R4.64+0x180], !P5 ;  /* 0x1610018004f70fae */ /* 0x0003e2000e901d4a */
[C---:B------:R-:W-:Y:S02]  /*9f80*/  FMUL.FTZ R54, R0.reuse, R54 ;  /* 0x0000003600367220 */ /* 0x040fe40000410000 */
[----:B------:R-:W-:Y:S02]  /*9f90*/  FMUL.FTZ R55, R0, R55 ;  /* 0x0000003700377220 */ /* 0x000fe40000410000 */
[----:B--2---:R-:W-:Y:S02]  /*9fa0*/  FMUL.FTZ R8, R2, R140 ;  /* 0x0000008c02087220 */ /* 0x004fe40000410000 */
[C---:B------:R-:W-:Y:S01]  /*9fb0*/  FMUL.FTZ R58, R0.reuse, R58 ;  /* 0x0000003a003a7220 */ /* 0x040fe20000410000 */
[----:B------:R2:W-:Y:S01]  /*9fc0*/  @P0 LDGSTS.E.BYPASS.LTC128B.128 [R247+0xe100], [R6.64], !P4 ;  /* 0x0e10000006f70fae */ /* 0x0005e2000e101d4a */
[C---:B------:R-:W-:Y:S02]  /*9fd0*/  FMUL.FTZ R59, R0.reuse, R59 ;  /* 0x0000003b003b7220 */ /* 0x040fe40000410000 */
[C---:B------:R-:W-:Y:S02]  /*9fe0*/  FMUL.FTZ R62, R0.reuse, R62 ;  /* 0x0000003e003e7220 */ /* 0x040fe40000410000 */
[C---:B------:R-:W-:Y:S02]  /*9ff0*/  FMUL.FTZ R63, R0.reuse, R63 ;  /* 0x0000003f003f7220 */ /* 0x040fe40000410000 */
[C---:B------:R-:W-:Y:S01]  /*a000*/  FMUL.FTZ R66, R0.reuse, R66 ;  /* 0x0000004200427220 */ /* 0x040fe20000410000 */
[----:B------:R2:W-:Y:S01]  /*a010*/  @P0 LDGSTS.E.BYPASS.LTC128B.128 [R247+0x11100], [R6.64+0x80], !P6 ;  /* 0x1110008006f70fae */ /* 0x0005e2000f101d4a */
[C---:B------:R-:W-:Y:S02]  /*a020*/  FMUL.FTZ R67, R0.reuse, R67 ;  /* 0x0000004300437220 */ /* 0x040fe40000410000 */
[C---:B------:R-:W-:Y:S02]  /*a030*/  FMUL.FTZ R70, R0.reuse, R70 ;  /* 0x0000004600467220 */ /* 0x040fe40000410000 */
[----:B------:R-:W-:Y:S02]  /*a040*/  FMUL.FTZ R71, R0, R71 ;  /* 0x0000004700477220 */ /* 0x000fe40000410000 */
[C---:B------:R-:W-:Y:S01]  /*a050*/  FMUL.FTZ R72, R2.reuse, R72 ;  /* 0x0000004802487220 */ /* 0x040fe20000410000 */
[----:B------:R2:W-:Y:S01]  /*a060*/  @P0 LDGSTS.E.BYPASS.LTC128B.128 [R247+0x14100], [R6.64+0x100], !P3 ;  /* 0x1410010006f70fae */ /* 0x0005e2000d901d4a */
[C---:B------:R-:W-:Y:S02]  /*a070*/  FMUL.FTZ R73, R2.reuse, R73 ;  /* 0x0000004902497220 */ /* 0x040fe40000410000 */
[--C-:B-1----:R-:W-:Y:S01]  /*a080*/  FFMA.FTZ R4, R191, c[0x0][0x2d0], -R133.reuse ;  /* 0x0000b400bf047a23 */ /* 0x102fe20000010885 */
[----:B------:R-:W-:Y:S01]  /*a090*/  MOV R191, R14 ;  /* 0x0000000e00bf7202 */ /* 0x000fe20000000f00 */
[----:B------:R-:W-:Y:S01]  /*a0a0*/  FMUL.FTZ R5, R2, R137 ;  /* 0x0000008902057220 */ /* 0x000fe20000410000 */
[----:B---3--:R-:W-:Y:S01]  /*a0b0*/  F2FP.PACK_AB R137, R19, R185 ;  /* 0x000000b91389723e */ /* 0x008fe200000000ff */
[----:B------:R1:W-:Y:S01]  /*a0c0*/  MUFU.EX2 R27, R4 ;  /* 0x00000004001b7308 */ /* 0x0003e20000000800 */
[----:B------:R2:W-:Y:S01]  /*a0d0*/  @P0 LDGSTS.E.BYPASS.LTC128B.128 [R247+0x17100], [R6.64+0x180], !P5 ;  /* 0x1710018006f70fae */ /* 0x0005e2000e901d4a */
[C---:B------:R-:W-:Y:S02]  /*a0e0*/  FMUL.FTZ R74, R0.reuse, R74 ;  /* 0x0000004a004a7220 */ /* 0x040fe40000410000 */
[----:B------:R-:W-:Y:S02]  /*a0f0*/  FMUL.FTZ R75, R0, R75 ;  /* 0x0000004b004b7220 */ /* 0x000fe40000410000 */
[C---:B------:R-:W-:Y:S02]  /*a100*/  FMUL.FTZ R76, R2.reuse, R76 ;  /* 0x0000004c024c7220 */ /* 0x040fe40000410000 */
[----:B------:R-:W-:Y:S01]  /*a110*/  FMUL.FTZ R77, R2, R77 ;  /* 0x0000004d024d7220 */ /* 0x000fe20000410000 */
[----:B------:R-:W3:Y:S01]  /*a120*/  LDSM.16.MT88.4 R12, [R213+0x100] ;  /* 0x00010000d50c783b */ /* 0x000ee20000004200 */
[C---:B------:R-:W-:Y:S02]  /*a130*/  FMUL.FTZ R78, R0.reuse, R78 ;  /* 0x0000004e004e7220 */ /* 0x040fe40000410000 */
[----:B------:R-:W-:Y:S02]  /*a140*/  FMUL.FTZ R79, R0, R79 ;  /* 0x0000004f004f7220 */ /* 0x000fe40000410000 */
[C---:B------:R-:W-:Y:S02]  /*a150*/  FMUL.FTZ R80, R2.reuse, R80 ;  /* 0x0000005002507220 */ /* 0x040fe40000410000 */
[----:B------:R-:W-:Y:S01]  /*a160*/  FMUL.FTZ R81, R2, R81 ;  /* 0x0000005102517220 */ /* 0x000fe20000410000 */
[----:B------:R-:W-:Y:S01]  /*a170*/  LDSM.16.MT88.4 R28, [R216+0x100] ;  /* 0x00010000d81c783b */ /* 0x000fe20000004200 */
[C---:B------:R-:W-:Y:S02]  /*a180*/  FMUL.FTZ R82, R0.reuse, R82 ;  /* 0x0000005200527220 */ /* 0x040fe40000410000 */
[----:B------:R-:W-:Y:S02]  /*a190*/  FMUL.FTZ R83, R0, R83 ;  /* 0x0000005300537220 */ /* 0x000fe40000410000 */
[----:B------:R-:W-:Y:S02]  /*a1a0*/  FMUL.FTZ R84, R2, R84 ;  /* 0x0000005402547220 */ /* 0x000fe40000410000 */
[--C-:B-1----:R-:W-:Y:S01]  /*a1b0*/  FFMA.FTZ R4, R192, c[0x0][0x2d0], -R133.reuse ;  /* 0x0000b400c0047a23 */ /* 0x102fe20000010885 */
[----:B------:R-:W-:Y:S01]  /*a1c0*/  MOV R192, R21 ;  /* 0x0000001500c07202 */ /* 0x000fe20000000f00 */
[----:B------:R-:W-:Y:S01]  /*a1d0*/  LDSM.16.MT88.4 R36, [R215+0x100] ;  /* 0x00010000d724783b */ /* 0x000fe20000004200 */
[----:B------:R-:W-:Y:S01]  /*a1e0*/  FMUL.FTZ R85, R2, R85 ;  /* 0x0000005502557220 */ /* 0x000fe20000410000 */
[----:B------:R-:W1:Y:S01]  /*a1f0*/  MUFU.EX2 R40, R4 ;  /* 0x0000000400287308 */ /* 0x000e620000000800 */
[----:B--2---:R-:W-:Y:S01]  /*a200*/  FMUL.FTZ R6, R0, R138 ;  /* 0x0000008a00067220 */ /* 0x004fe20000410000 */
[----:B------:R-:W-:Y:S01]  /*a210*/  F2FP.PACK_AB R138, R32, R24 ;  /* 0x00000018208a723e */ /* 0x000fe200000000ff */
[C---:B------:R-:W-:Y:S02]  /*a220*/  FMUL.FTZ R7, R0.reuse, R139 ;  /* 0x0000008b00077220 */ /* 0x040fe40000410000 */
[C---:B------:R-:W-:Y:S01]  /*a230*/  FMUL.FTZ R86, R0.reuse, R86 ;  /* 0x0000005600567220 */ /* 0x040fe20000410000 */
[----:B------:R-:W2:Y:S01]  /*a240*/  LDSM.16.MT88.4 R20, [R214+0x100] ;  /* 0x00010000d614783b */ /* 0x000ea20000004200 */
[----:B------:R-:W-:Y:S02]  /*a250*/  FMUL.FTZ R87, R0, R87 ;  /* 0x0000005700577220 */ /* 0x000fe40000410000 */
[C---:B------:R-:W-:Y:S02]  /*a260*/  FMUL.FTZ R88, R2.reuse, R88 ;  /* 0x0000005802587220 */ /* 0x040fe40000410000 */
[----:B------:R-:W-:Y:S02]  /*a270*/  FMUL.FTZ R89, R2, R89 ;  /* 0x0000005902597220 */ /* 0x000fe40000410000 */
[C---:B------:R-:W-:Y:S01]  /*a280*/  FMUL.FTZ R90, R0.reuse, R90 ;  /* 0x0000005a005a7220 */ /* 0x040fe20000410000 */
[----:B------:R-:W4:Y:S01]  /*a290*/  LDSM.16.MT88.4 R44, [R213+0x3100] ;  /* 0x00310000d52c783b */ /* 0x000f220000004200 */
[----:B------:R-:W-:Y:S02]  /*a2a0*/  FMUL.FTZ R91, R0, R91 ;  /* 0x0000005b005b7220 */ /* 0x000fe40000410000 */
[C---:B------:R-:W-:Y:S02]  /*a2b0*/  FMUL.FTZ R92, R2.reuse, R92 ;  /* 0x0000005c025c7220 */ /* 0x040fe40000410000 */
[----:B------:R-:W-:Y:S02]  /*a2c0*/  FMUL.FTZ R93, R2, R93 ;  /* 0x0000005d025d7220 */ /* 0x000fe40000410000 */
[C---:B------:R-:W-:Y:S01]  /*a2d0*/  FMUL.FTZ R94, R0.reuse, R94 ;  /* 0x0000005e005e7220 */ /* 0x040fe20000410000 */
[----:B------:R-:W4:Y:S01]  /*a2e0*/  LDSM.16.MT88.4 R140, [R214+0x3100] ;  /* 0x00310000d68c783b */ /* 0x000f220000004200 */
[----:B------:R-:W-:Y:S01]  /*a2f0*/  FMUL.FTZ R95, R0, R95 ;  /* 0x0000005f005f7220 */ /* 0x000fe20000410000 */
[----:B-1----:R-:W-:Y:S01]  /*a300*/  F2FP.PACK_AB R139, R40, R27 ;  /* 0x0000001b288b723e */ /* 0x002fe200000000ff */
[----:B------:R-:W-:Y:S01]  /*a310*/  FMUL.FTZ R4, R2, R136 ;  /* 0x0000008802047220 */ /* 0x000fe20000410000 */
[----:B------:R-:W-:Y:S01]  /*a320*/  F2FP.PACK_AB R136, R18, R189 ;  /* 0x000000bd1288723e */ /* 0x000fe200000000ff */
[C---:B------:R-:W-:Y:S01]  /*a330*/  FMUL.FTZ R18, R0.reuse, R150 ;  /* 0x0000009600127220 */ /* 0x040fe20000410000 */
[----:B------:R-:W-:Y:S01]  /*a340*/  MOV R150, R19 ;  /* 0x0000001300967202 */ /* 0x000fe20000000f00 */
[----:B------:R-:W-:Y:S01]  /*a350*/  FMUL.FTZ R19, R0, R151 ;  /* 0x0000009700137220 */ /* 0x000fe20000410000 */
[----:B------:R-:W0:Y:S01]  /*a360*/  LDGDEPBAR ;  /* 0x00000000000079af */ /* 0x000e220000000000 */
[----:B------:R-:W-:Y:S01]  /*a370*/  MOV R151, R40 ;  /* 0x0000002800977202 */ /* 0x000fe20000000f00 */
[C---:B------:R-:W-:Y:S01]  /*a380*/  FMUL.FTZ R40, R2.reuse, R172 ;  /* 0x000000ac02287220 */ /* 0x040fe20000410000 */
[C---:B---3--:R-:W-:Y:S05]  /*a390*/  HMMA.16816.F32 R4, R136.reuse, R12, R4 ;  /* 0x0000000c8804723c */ /* 0x048fea0000001804 */
[C---:B------:R-:W-:Y:S02]  /*a3a0*/  FMUL.FTZ R96, R2.reuse, R96 ;  /* 0x0000006002607220 */ /* 0x040fe40000410000 */
[C---:B------:R-:W-:Y:S01]  /*a3b0*/  FMUL.FTZ R12, R2.reuse, R144 ;  /* 0x00000090020c7220 */ /* 0x040fe20000410000 */
[C---:B------:R-:W-:Y:S04]  /*a3c0*/  HMMA.16816.F32 R8, R136.reuse, R14, R8 ;  /* 0x0000000e8808723c */ /* 0x040fe80000001808 */
[C---:B------:R-:W-:Y:S02]  /*a3d0*/  FMUL.FTZ R13, R2.reuse, R145 ;  /* 0x00000091020d7220 */ /* 0x040fe40000410000 */
[----:B------:R-:W-:Y:S02]  /*a3e0*/  FMUL.FTZ R97, R2, R97 ;  /* 0x0000006102617220 */ /* 0x000fe40000410000 */
[C---:B------:R-:W-:Y:S04]  /*a3f0*/  FMUL.FTZ R14, R0.reuse, R146 ;  /* 0x00000092000e7220 */ /* 0x040fe80000410000 */
[C---:B------:R-:W-:Y:S02]  /*a400*/  FMUL.FTZ R15, R0.reuse, R147 ;  /* 0x00000093000f7220 */ /* 0x040fe40000410000 */
[----:B------:R-:W1:Y:S01]  /*a410*/  LDSM.16.MT88.4 R144, [R216+0x3100] ;  /* 0x00310000d890783b */ /* 0x000e620000004200 */
[C---:B------:R-:W-:Y:S02]  /*a420*/  FMUL.FTZ R98, R0.reuse, R98 ;  /* 0x0000006200627220 */ /* 0x040fe40000410000 */
[----:B------:R-:W-:Y:S02]  /*a430*/  FMUL.FTZ R99, R0, R99 ;  /* 0x0000006300637220 */ /* 0x000fe40000410000 */
[C---:B--2---:R-:W-:Y:S03]  /*a440*/  HMMA.16816.F32 R12, R136.reuse, R20, R12 ;  /* 0x00000014880c723c */ /* 0x044fe6000000180c */
[C---:B------:R-:W-:Y:S02]  /*a450*/  FMUL.FTZ R100, R2.reuse, R100 ;  /* 0x0000006402647220 */ /* 0x040fe40000410000 */
        /* <DEDUP_REMOVED lines=11> */
[C---:B------:R-:W-:Y:S01]  /*a510*/  FMUL.FTZ R32, R2.reuse, R164 ;  /* 0x000000a402207220 */ /* 0x040fe20000410000 */
[----:B------:R-:W-:Y:S01]  /*a520*/  MOV R166, R154 ;  /* 0x0000009a00a67202 */ /* 0x000fe20000000f00 */
[C---:B------:R-:W-:Y:S01]  /*a530*/  FMUL.FTZ R33, R2.reuse, R165 ;  /* 0x000000a502217220 */ /* 0x040fe20000410000 */
[----:B------:R-:W-:Y:S01]  /*a540*/  MOV R155, R24 ;  /* 0x00000018009b7202 */ /* 0x000fe20000000f00 */
[C---:B------:R-:W-:Y:S01]  /*a550*/  FMUL.FTZ R24, R2.reuse, R156 ;  /* 0x0000009c02187220 */ /* 0x040fe20000410000 */
[C---:B------:R-:W-:Y:S03]  /*a560*/  HMMA.16816.F32 R20, R136.reuse, R28, R20 ;  /* 0x0000001c8814723c */ /* 0x040fe60000001814 */
[----:B------:R-:W-:Y:S01]  /*a570*/  MOV R156, R25 ;  /* 0x00000019009c7202 */ /* 0x000fe20000000f00 */
[----:B------:R-:W-:Y:S01]  /*a580*/  FMUL.FTZ R25, R2, R157 ;  /* 0x0000009d02197220 */ /* 0x000fe20000410000 */
[----:B------:R-:W-:Y:S01]  /*a590*/  MOV R157, R26 ;  /* 0x0000001a009d7202 */ /* 0x000fe20000000f00 */
[----:B------:R-:W-:Y:S01]  /*a5a0*/  FMUL.FTZ R26, R0, R158 ;  /* 0x0000009e001a7220 */ /* 0x000fe20000410000 */
[----:B------:R-:W-:Y:S01]  /*a5b0*/  MOV R158, R148 ;  /* 0x00000094009e7202 */ /* 0x000fe20000000f00 */
[C---:B------:R-:W-:Y:S01]  /*a5c0*/  FMUL.FTZ R28, R2.reuse, R160 ;  /* 0x000000a0021c7220 */ /* 0x040fe20000410000 */
[----:B------:R-:W-:Y:S03]  /*a5d0*/  MOV R160, R134 ;  /* 0x0000008600a07202 */ /* 0x000fe60000000f00 */
[----:B------:R-:W-:Y:S01]  /*a5e0*/  MOV R175, R158 ;  /* 0x0000009e00af7202 */ /* 0x000fe20000000f00 */
[C---:B------:R-:W-:Y:S03]  /*a5f0*/  HMMA.16816.F32 R24, R136.reuse, R30, R24 ;  /* 0x0000001e8818723c */ /* 0x040fe60000001818 */
[----:B------:R-:W-:Y:S01]  /*a600*/  FMUL.FTZ R29, R2, R161 ;  /* 0x000000a1021d7220 */ /* 0x000fe20000410000 */
[----:B------:R-:W-:Y:S01]  /*a610*/  MOV R161, R50 ;  /* 0x0000003200a17202 */ /* 0x000fe20000000f00 */
[--C-:B------:R-:W-:Y:S01]  /*a620*/  FFMA.FTZ R134, R187, c[0x0][0x2d0], -R186.reuse ;  /* 0x0000b400bb867a23 */ /* 0x100fe200000108ba */
[----:B------:R-:W-:Y:S01]  /*a630*/  MOV R164, R48 ;  /* 0x0000003000a47202 */ /* 0x000fe20000000f00 */
[C---:B------:R-:W-:Y:S01]  /*a640*/  FMUL.FTZ R30, R0.reuse, R162 ;  /* 0x000000a2001e7220 */ /* 0x040fe20000410000 */
[----:B------:R-:W-:Y:S01]  /*a650*/  MOV R162, R155 ;  /* 0x0000009b00a27202 */ /* 0x000fe20000000f00 */
[----:B------:R-:W-:Y:S03]  /*a660*/  FMUL.FTZ R31, R0, R163 ;  /* 0x000000a3001f7220 */ /* 0x000fe60000410000 */
[----:B------:R-:W-:Y:S01]  /*a670*/  MOV R155, R151 ;  /* 0x00000097009b7202 */ /* 0x000fe20000000f00 */
[----:B------:R-:W-:Y:S01]  /*a680*/  FMUL.FTZ R48, R2, R180 ;  /* 0x000000b402307220 */ /* 0x000fe20000410000 */
[----:B------:R-:W-:Y:S01]  /*a690*/  MOV R187, R210 ;  /* 0x000000d200bb7202 */ /* 0x000fe20000000f00 */
[C---:B------:R-:W-:Y:S01]  /*a6a0*/  FMUL.FTZ R50, R0.reuse, R182 ;  /* 0x000000b600327220 */ /* 0x040fe20000410000 */
[C---:B------:R-:W-:Y:S03]  /*a6b0*/  HMMA.16816.F32 R28, R136.reuse, R36, R28 ;  /* 0x00000024881c723c */ /* 0x040fe6000000181c */
[----:B------:R-:W-:Y:S01]  /*a6c0*/  MOV R182, R248 ;  /* 0x000000f800b67202 */ /* 0x000fe20000000f00 */
[C---:B------:R-:W-:Y:S01]  /*a6d0*/  FMUL.FTZ R102, R0.reuse, R102 ;  /* 0x0000006600667220 */ /* 0x040fe20000410000 */
[----:B------:R-:W-:Y:S01]  /*a6e0*/  MOV R167, R155 ;  /* 0x0000009b00a77202 */ /* 0x000fe20000000f00 */
[----:B------:R-:W-:Y:S01]  /*a6f0*/  FMUL.FTZ R103, R0, R103 ;  /* 0x0000006700677220 */ /* 0x000fe20000410000 */
[----:B------:R-:W-:Y:S01]  /*a700*/  MOV R191, R51 ;  /* 0x0000003300bf7202 */ /* 0x000fe20000000f00 */
[C---:B------:R-:W-:Y:S04]  /*a710*/  HMMA.16816.F32 R32, R136.reuse, R38, R32 ;  /* 0x000000268820723c */ /* 0x040fe80000001820 */
[C---:B------:R-:W-:Y:S01]  /*a720*/  FMUL.FTZ R36, R2.reuse, R168 ;  /* 0x000000a802247220 */ /* 0x040fe20000410000 */
[----:B------:R-:W-:Y:S01]  /*a730*/  MOV R163, R49 ;  /* 0x0000003100a37202 */ /* 0x000fe20000000f00 */
[----:B------:R2:W-:Y:S01]  /*a740*/  MUFU.EX2 R168, R134 ;  /* 0x0000008600a87308 */ /* 0x0005e20000000800 */
[----:B------:R-:W-:Y:S02]  /*a750*/  FMUL.FTZ R37, R2, R169 ;  /* 0x000000a902257220 */ /* 0x000fe40000410000 */
[C---:B------:R-:W-:Y:S03]  /*a760*/  FMUL.FTZ R38, R0.reuse, R170 ;  /* 0x000000aa00267220 */ /* 0x040fe60000410000 */
[----:B------:R-:W-:Y:S01]  /*a770*/  FMUL.FTZ R39, R0, R171 ;  /* 0x000000ab00277220 */ /* 0x000fe20000410000 */
[----:B------:R-:W-:Y:S01]  /*a780*/  MOV R180, R163 ;  /* 0x000000a300b47202 */ /* 0x000fe20000000f00 */
[----:B------:R-:W-:Y:S01]  /*a790*/  FMUL.FTZ R49, R2, R181 ;  /* 0x000000b502317220 */ /* 0x000fe20000410000 */
[----:B------:R-:W-:Y:S01]  /*a7a0*/  MOV R181, R160 ;  /* 0x000000a000b57202 */ /* 0x000fe20000000f00 */
[----:B------:R-:W-:Y:S01]  /*a7b0*/  FMUL.FTZ R51, R0, R183 ;  /* 0x000000b700337220 */ /* 0x000fe20000410000 */
[----:B------:R-:W-:Y:S01]  /*a7c0*/  MOV R160, R153 ;  /* 0x0000009900a07202 */ /* 0x000fe20000000f00 */
[C---:B------:R-:W-:Y:S01]  /*a7d0*/  FMUL.FTZ R104, R2.reuse, R104 ;  /* 0x0000006802687220 */ /* 0x040fe20000410000 */
[C---:B----4-:R-:W-:Y:S03]  /*a7e0*/  HMMA.16816.F32 R36, R136.reuse, R44, R36 ;  /* 0x0000002c8824723c */ /* 0x050fe60000001824 */
[----:B------:R-:W-:Y:S01]  /*a7f0*/  MOV R183, R211 ;  /* 0x000000d300b77202 */ /* 0x000fe20000000f00 */
[----:B------:R-:W-:Y:S02]  /*a800*/  FMUL.FTZ R105, R2, R105 ;  /* 0x0000006902697220 */ /* 0x000fe40000410000 */
[----:B------:R-:W-:Y:S02]  /*a810*/  FMUL.FTZ R106, R0, R106 ;  /* 0x0000006a006a7220 */ /* 0x000fe40000410000 */
[C---:B------:R-:W-:Y:S04]  /*a820*/  HMMA.16816.F32 R40, R136.reuse, R46, R40 ;  /* 0x0000002e8828723c */ /* 0x040fe80000001828 */
[--C-:B--2---:R-:W-:Y:S01]  /*a830*/  FFMA.FTZ R134, R195, c[0x0][0x2d0], -R186.reuse ;  /* 0x0000b400c3867a23 */ /* 0x104fe200000108ba */
[----:B------:R-:W-:Y:S01]  /*a840*/  MOV R195, R164 ;  /* 0x000000a400c37202 */ /* 0x000fe20000000f00 */
[C---:B------:R-:W-:Y:S01]  /*a850*/  FMUL.FTZ R44, R2.reuse, R176 ;  /* 0x000000b0022c7220 */ /* 0x040fe20000410000 */
[----:B------:R-:W-:Y:S01]  /*a860*/  MOV R176, R156 ;  /* 0x0000009c00b07202 */ /* 0x000fe20000000f00 */
[----:B------:R-:W-:Y:S01]  /*a870*/  FMUL.FTZ R45, R2, R177 ;  /* 0x000000b1022d7220 */ /* 0x000fe20000410000 */
[----:B------:R-:W-:Y:S01]  /*a880*/  MOV R156, R150 ;  /* 0x00000096009c7202 */ /* 0x000fe20000000f00 */
[----:B------:R2:W3:Y:S02]  /*a890*/  MUFU.EX2 R169, R134 ;  /* 0x0000008600a97308 */ /* 0x0004e40000000800 */
[----:B------:R-:W-:Y:S01]  /*a8a0*/  MOV R177, R157 ;  /* 0x0000009d00b17202 */ /* 0x000fe20000000f00 */
[C---:B------:R-:W-:Y:S01]  /*a8b0*/  FMUL.FTZ R46, R0.reuse, R178 ;  /* 0x000000b2002e7220 */ /* 0x040fe20000410000 */
[----:B------:R-:W-:Y:S01]  /*a8c0*/  MOV R157, R149 ;  /* 0x00000095009d7202 */ /* 0x000fe20000000f00 */
[C---:B------:R-:W-:Y:S01]  /*a8d0*/  FMUL.FTZ R47, R0.reuse, R179 ;  /* 0x000000b3002f7220 */ /* 0x040fe20000410000 */
[----:B------:R-:W4:Y:S01]  /*a8e0*/  LDSM.16.MT88.4 R148, [R215+0x3100] ;  /* 0x00310000d794783b */ /* 0x000f220000004200 */
[----:B------:R-:W-:Y:S01]  /*a8f0*/  MOV R179, R161 ;  /* 0x000000a100b37202 */ /* 0x000fe20000000f00 */
[----:B------:R-:W-:Y:S01]  /*a900*/  FMUL.FTZ R107, R0, R107 ;  /* 0x0000006b006b7220 */ /* 0x000fe20000410000 */
[----:B------:R-:W-:Y:S01]  /*a910*/  MOV R161, R152 ;  /* 0x0000009800a17202 */ /* 0x000fe20000000f00 */
[C---:B------:R-:W-:Y:S01]  /*a920*/  FMUL.FTZ R108, R2.reuse, R108 ;  /* 0x0000006c026c7220 */ /* 0x040fe20000410000 */
[----:B------:R-:W-:Y:S01]  /*a930*/  MOV R178, R159 ;  /* 0x0000009f00b27202 */ /* 0x000fe20000000f00 */
[C---:B------:R-:W-:Y:S02]  /*a940*/  HMMA.16816.F32 R44, R136.reuse, R140, R44 ;  /* 0x0000008c882c723c */ /* 0x040fe4000000182c */
[----:B------:R-:W-:Y:S01]  /*a950*/  LDSM.16.MT88.4 R152, [R216+0x900] ;  /* 0x00090000d898783b */ /* 0x000fe20000004200 */
[----:B------:R-:W-:Y:S01]  /*a960*/  MOV R174, R157 ;  /* 0x0000009d00ae7202 */ /* 0x000fe20000000f00 */
[----:B------:R-:W-:Y:S01]  /*a970*/  FMUL.FTZ R109, R2, R109 ;  /* 0x0000006d026d7220 */ /* 0x000fe20000410000 */
[----:B------:R-:W-:Y:S01]  /*a980*/  MOV R173, R156 ;  /* 0x0000009c00ad7202 */ /* 0x000fe20000000f00 */
[C---:B------:R-:W-:Y:S02]  /*a990*/  FMUL.FTZ R110, R0.reuse, R110 ;  /* 0x0000006e006e7220 */ /* 0x040fe40000410000 */
[C---:B------:R-:W-:Y:S02]  /*a9a0*/  HMMA.16816.F32 R48, R136.reuse, R142, R48 ;  /* 0x0000008e8830723c */ /* 0x040fe40000001830 */
[----:B------:R-:W3:Y:S02]  /*a9b0*/  LDSM.16.MT88.4 R140, [R213+0x6100] ;  /* 0x00610000d58c783b */ /* 0x000ee40000004200 */
[----:B------:R-:W-:Y:S02]  /*a9c0*/  FMUL.FTZ R111, R0, R111 ;  /* 0x0000006f006f7220 */ /* 0x000fe40000410000 */
[----:B------:R-:W-:Y:S02]  /*a9d0*/  FMUL.FTZ R112, R2, R112 ;  /* 0x0000007002707220 */ /* 0x000fe40000410000 */
[C---:B-1----:R-:W-:Y:S02]  /*a9e0*/  HMMA.16816.F32 R52, R136.reuse, R144, R52 ;  /* 0x000000908834723c */ /* 0x042fe40000001834 */
[----:B------:R-:W-:Y:S02]  /*a9f0*/  LDSM.16.MT88.4 R156, [R215+0x900] ;  /* 0x00090000d79c783b */ /* 0x000fe40000004200 */
[--C-:B--2---:R-:W-:Y:S01]  /*aa00*/  FFMA.FTZ R134, R196, c[0x0][0x2d0], -R133.reuse ;  /* 0x0000b400c4867a23 */ /* 0x104fe20000010885 */
[----:B------:R-:W-:Y:S01]  /*aa10*/  MOV R196, R202 ;  /* 0x000000ca00c47202 */ /* 0x000fe20000000f00 */
[----:B------:R-:W-:Y:S02]  /*aa20*/  FMUL.FTZ R113, R2, R113 ;  /* 0x0000007102717220 */ /* 0x000fe40000410000 */
[C---:B------:R-:W-:Y:S01]  /*aa30*/  HMMA.16816.F32 R56, R136.reuse, R146, R56 ;  /* 0x000000928838723c */ /* 0x040fe20000001838 */
[----:B------:R1:W-:Y:S01]  /*aa40*/  MUFU.EX2 R248, R134 ;  /* 0x0000008600f87308 */ /* 0x0003e20000000800 */
[----:B------:R-:W2:Y:S02]  /*aa50*/  LDSM.16.MT88.4 R144, [R214+0x6100] ;  /* 0x00610000d690783b */ /* 0x000ea40000004200 */
[C---:B------:R-:W-:Y:S02]  /*aa60*/  FMUL.FTZ R114, R0.reuse, R114 ;  /* 0x0000007200727220 */ /* 0x040fe40000410000 */
[----:B------:R-:W-:Y:S02]  /*aa70*/  FMUL.FTZ R115, R0, R115 ;  /* 0x0000007300737220 */ /* 0x000fe40000410000 */
[C---:B------:R-:W-:Y:S01]  /*aa80*/  FMUL.FTZ R116, R2.reuse, R116 ;  /* 0x0000007402747220 */ /* 0x040fe20000410000 */
[C---:B----4-:R-:W-:Y:S03]  /*aa90*/  HMMA.16816.F32 R60, R136.reuse, R148, R60 ;  /* 0x00000094883c723c */ /* 0x050fe6000000183c */
[----:B------:R-:W-:Y:S02]  /*aaa0*/  FMUL.FTZ R117, R2, R117 ;  /* 0x0000007502757220 */ /* 0x000fe40000410000 */
[C---:B------:R-:W-:Y:S02]  /*aab0*/  FMUL.FTZ R118, R0.reuse, R118 ;  /* 0x0000007600767220 */ /* 0x040fe40000410000 */
[----:B------:R-:W-:Y:S01]  /*aac0*/  FMUL.FTZ R119, R0, R119 ;  /* 0x0000007700777220 */ /* 0x000fe20000410000 */
[C---:B------:R-:W-:Y:S01]  /*aad0*/  HMMA.16816.F32 R64, R136.reuse, R150, R64 ;  /* 0x000000968840723c */ /* 0x040fe20000001840 */
[----:B------:R-:W4:Y:S03]  /*aae0*/  LDSM.16.MT88.4 R148, [R216+0x6100] ;  /* 0x00610000d894783b */ /* 0x000f260000004200 */
[C---:B------:R-:W-:Y:S02]  /*aaf0*/  FMUL.FTZ R120, R2.reuse, R120 ;  /* 0x0000007802787220 */ /* 0x040fe40000410000 */
[----:B------:R-:W-:Y:S02]  /*ab00*/  FMUL.FTZ R121, R2, R121 ;  /* 0x0000007902797220 */ /* 0x000fe40000410000 */
[C---:B---3--:R-:W-:Y:S04]  /*ab10*/  HMMA.16816.F32 R68, R136.reuse, R140, R68 ;  /* 0x0000008c8844723c */ /* 0x048fe80000001844 */
[--C-:B-1----:R-:W-:Y:S01]  /*ab20*/  FFMA.FTZ R134, R197, c[0x0][0x2d0], -R133.reuse ;  /* 0x0000b400c5867a23 */ /* 0x102fe20000010885 */
[----:B------:R-:W-:Y:S01]  /*ab30*/  MOV R197, R209 ;  /* 0x000000d100c57202 */ /* 0x000fe20000000f00 */
[C---:B------:R-:W-:Y:S02]  /*ab40*/  FMUL.FTZ R122, R0.reuse, R122 ;  /* 0x0000007a007a7220 */ /* 0x040fe40000410000 */
[C---:B------:R-:W-:Y:S01]  /*ab50*/  HMMA.16816.F32 R72, R136.reuse, R142, R72 ;  /* 0x0000008e8848723c */ /* 0x040fe20000001848 */
[----:B------:R1:W3:Y:S01]  /*ab60*/  MUFU.EX2 R211, R134 ;  /* 0x0000008600d37308 */ /* 0x0002e20000000800 */
[----:B------:R-:W3:Y:S02]  /*ab70*/  LDSM.16.MT88.4 R140, [R215+0x6100] ;  /* 0x00610000d78c783b */ /* 0x000ee40000004200 */
        /* <DEDUP_REMOVED lines=9> */
[----:B------:R-:W-:Y:S01]  /*ac10*/  FMUL.FTZ R129, R2, R129 ;  /* 0x0000008102817220 */ /* 0x000fe20000410000 */
[C---:B----4-:R-:W-:Y:S03]  /*ac20*/  HMMA.16816.F32 R84, R136.reuse, R148, R84 ;  /* 0x000000948854723c */ /* 0x050fe60000001854 */
[--C-:B-1----:R-:W-:Y:S02]  /*ac30*/  FFMA.FTZ R134, R198, c[0x0][0x2d0], -R186.reuse ;  /* 0x0000b400c6867a23 */ /* 0x102fe400000108ba */
[C---:B------:R-:W-:Y:S02]  /*ac40*/  FMUL.FTZ R130, R0.reuse, R130 ;  /* 0x0000008200827220 */ /* 0x040fe40000410000 */
[----:B------:R1:W-:Y:S01]  /*ac50*/  MUFU.EX2 R170, R134 ;  /* 0x0000008600aa7308 */ /* 0x0003e20000000800 */
[C---:B------:R-:W-:Y:S01]  /*ac60*/  HMMA.16816.F32 R88, R136.reuse, R150, R88 ;  /* 0x000000968858723c */ /* 0x040fe20000001858 */
[----:B------:R-:W4:Y:S03]  /*ac70*/  LDSM.16.MT88.4 R148, [R214+0x9100] ;  /* 0x00910000d694783b */ /* 0x000f260000004200 */
[----:B------:R-:W-:Y:S04]  /*ac80*/  FMUL.FTZ R131, R0, R131 ;  /* 0x0000008300837220 */ /* 0x000fe80000410000 */
[C---:B---3--:R-:W-:Y:S08]  /*ac90*/  HMMA.16816.F32 R92, R136.reuse, R140, R92 ;  /* 0x0000008c885c723c */ /* 0x048ff0000000185c */
[C---:B------:R-:W-:Y:S01]  /*aca0*/  HMMA.16816.F32 R96, R136.reuse, R142, R96 ;  /* 0x0000008e8860723c */ /* 0x040fe20000001860 */
[----:B------:R-:W3:Y:S03]  /*acb0*/  LDSM.16.MT88.4 R140, [R216+0x9100] ;  /* 0x00910000d88c783b */ /* 0x000ee60000004200 */
[--C-:B-1----:R-:W-:Y:S04]  /*acc0*/  FFMA.FTZ R134, R199, c[0x0][0x2d0], -R186.reuse ;  /* 0x0000b400c7867a23 */ /* 0x102fe800000108ba */
[C---:B--2---:R-:W-:Y:S01]  /*acd0*/  HMMA.16816.F32 R100, R136.reuse, R144, R100 ;  /* 0x000000908864723c */ /* 0x044fe20000001864 */
[----:B------:R1:W2:Y:S07]  /*ace0*/  MUFU.EX2 R171, R134 ;  /* 0x0000008600ab7308 */ /* 0x0002ae0000000800 */
[C---:B------:R-:W-:Y:S01]  /*acf0*/  HMMA.16816.F32 R104, R136.reuse, R146, R104 ;  /* 0x000000928868723c */ /* 0x040fe20000001868 */
[----:B------:R-:W2:Y:S07]  /*ad00*/  LDSM.16.MT88.4 R144, [R215+0x9100] ;  /* 0x00910000d790783b */ /* 0x000eae0000004200 */
[C---:B----4-:R-:W-:Y:S08]  /*ad10*/  HMMA.16816.F32 R108, R136.reuse, R148, R108 ;  /* 0x00000094886c723c */ /* 0x050ff0000000186c */
[C---:B------:R-:W-:Y:S01]  /*ad20*/  HMMA.16816.F32 R112, R136.reuse, R150, R112 ;  /* 0x000000968870723c */ /* 0x040fe20000001870 */
[----:B------:R-:W-:Y:S03]  /*ad30*/  LDSM.16.MT88.4 R148, [R214+0x900] ;  /* 0x00090000d694783b */ /* 0x000fe60000004200 */
[--C-:B-1----:R-:W-:Y:S04]  /*ad40*/  FFMA.FTZ R134, R204, c[0x0][0x2d0], -R133.reuse ;  /* 0x0000b400cc867a23 */ /* 0x102fe80000010885 */
[----:B------:R1:W-:Y:S01]  /*ad50*/  MUFU.EX2 R210, R134 ;  /* 0x0000008600d27308 */ /* 0x0003e20000000800 */
[C---:B---3--:R-:W-:Y:S08]  /*ad60*/  HMMA.16816.F32 R116, R136.reuse, R140, R116 ;  /* 0x0000008c8874723c */ /* 0x048ff00000001874 */
[C---:B------:R-:W-:Y:S01]  /*ad70*/  HMMA.16816.F32 R120, R136.reuse, R142, R120 ;  /* 0x0000008e8878723c */ /* 0x040fe20000001878 */
[----:B------:R-:W3:Y:S07]  /*ad80*/  LDSM.16.MT88.4 R140, [R213+0x900] ;  /* 0x00090000d58c783b */ /* 0x000eee0000004200 */
[C---:B--2---:R-:W-:Y:S04]  /*ad90*/  HMMA.16816.F32 R124, R136.reuse, R144, R124 ;  /* 0x00000090887c723c */ /* 0x044fe8000000187c */
[--C-:B-1----:R-:W-:Y:S04]  /*ada0*/  FFMA.FTZ R134, R205, c[0x0][0x2d0], -R133.reuse ;  /* 0x0000b400cd867a23 */ /* 0x102fe80000010885 */
[----:B------:R-:W-:Y:S01]  /*adb0*/  HMMA.16816.F32 R128, R136, R146, R128 ;  /* 0x000000928880723c */ /* 0x000fe20000001880 */
[----:B------:R-:W1:Y:S01]  /*adc0*/  LDSM.16.MT88.4 R144, [R213+0x3900] ;  /* 0x00390000d590783b */ /* 0x000e620000004200 */
[----:B------:R-:W2:Y:S05]  /*add0*/  MUFU.EX2 R209, R134 ;  /* 0x0000008600d17308 */ /* 0x000eaa0000000800 */
[----:B------:R-:W-:Y:S02]  /*ade0*/  F2FP.PACK_AB R136, R169, R168 ;  /* 0x000000a8a988723e */ /* 0x000fe400000000ff */
[----:B------:R-:W-:Y:S03]  /*adf0*/  F2FP.PACK_AB R137, R211, R248 ;  /* 0x000000f8d389723e */ /* 0x000fe600000000ff */
[----:B------:R-:W-:Y:S02]  /*ae00*/  F2FP.PACK_AB R138, R171, R170 ;  /* 0x000000aaab8a723e */ /* 0x000fe400000000ff */
[----:B--2---:R-:W-:Y:S01]  /*ae10*/  F2FP.PACK_AB R139, R209, R210 ;  /* 0x000000d2d18b723e */ /* 0x004fe200000000ff */
[--C-:B------:R-:W-:Y:S04]  /*ae20*/  FFMA.FTZ R134, R206, c[0x0][0x2d0], -R186.reuse ;  /* 0x0000b400ce867a23 */ /* 0x100fe800000108ba */
[----:B------:R2:W-:Y:S02]  /*ae30*/  MUFU.EX2 R163, R134 ;  /* 0x0000008600a37308 */ /* 0x0005e40000000800 */
[C---:B---3--:R-:W-:Y:S08]  /*ae40*/  HMMA.16816.F32 R4, R136.reuse, R140, R4 ;  /* 0x0000008c8804723c */ /* 0x048ff00000001804 */
[C---:B------:R-:W-:Y:S01]  /*ae50*/  HMMA.16816.F32 R8, R136.reuse, R142, R8 ;  /* 0x0000008e8808723c */ /* 0x040fe20000001808 */
[----:B------:R-:W3:Y:S07]  /*ae60*/  LDSM.16.MT88.4 R140, [R214+0x3900] ;  /* 0x00390000d68c783b */ /* 0x000eee0000004200 */
[C---:B------:R-:W-:Y:S04]  /*ae70*/  HMMA.16816.F32 R12, R136.reuse, R148, R12 ;  /* 0x00000094880c723c */ /* 0x040fe8000000180c */
[--C-:B--2---:R-:W-:Y:S04]  /*ae80*/  FFMA.FTZ R134, R207, c[0x0][0x2d0], -R186.reuse ;  /* 0x0000b400cf867a23 */ /* 0x104fe800000108ba */
[C---:B------:R-:W-:Y:S01]  /*ae90*/  HMMA.16816.F32 R16, R136.reuse, R150, R16 ;  /* 0x000000968810723c */ /* 0x040fe20000001810 */
[----:B------:R-:W2:Y:S01]  /*aea0*/  LDSM.16.MT88.4 R148, [R216+0x3900] ;  /* 0x00390000d894783b */ /* 0x000ea20000004200 */
[----:B------:R4:W1:Y:S06]  /*aeb0*/  MUFU.EX2 R164, R134 ;  /* 0x0000008600a47308 */ /* 0x00086c0000000800 */
[C---:B------:R-:W-:Y:S08]  /*aec0*/  HMMA.16816.F32 R20, R136.reuse, R152, R20 ;  /* 0x000000988814723c */ /* 0x040ff00000001814 */
[C---:B------:R-:W-:Y:S01]  /*aed0*/  HMMA.16816.F32 R24, R136.reuse, R154, R24 ;  /* 0x0000009a8818723c */ /* 0x040fe20000001818 */
[----:B------:R-:W2:Y:S07]  /*aee0*/  LDSM.16.MT88.4 R152, [R215+0x3900] ;  /* 0x00390000d798783b */ /* 0x000eae0000004200 */
[C---:B------:R-:W-:Y:S04]  /*aef0*/  HMMA.16816.F32 R28, R136.reuse, R156, R28 ;  /* 0x0000009c881c723c */ /* 0x040fe8000000181c */
[--C-:B----4-:R-:W-:Y:S04]  /*af00*/  FFMA.FTZ R134, R208, c[0x0][0x2d0], -R133.reuse ;  /* 0x0000b400d0867a23 */ /* 0x110fe80000010885 */
[C---:B------:R-:W-:Y:S01]  /*af10*/  HMMA.16816.F32 R32, R136.reuse, R158, R32 ;  /* 0x0000009e8820723c */ /* 0x040fe20000001820 */
[----:B------:R-:W4:Y:S01]  /*af20*/  LDSM.16.MT88.4 R156, [R213+0x6900] ;  /* 0x00690000d59c783b */ /* 0x000f220000004200 */
[----:B------:R2:W-:Y:S06]  /*af30*/  MUFU.EX2 R206, R134 ;  /* 0x0000008600ce7308 */ /* 0x0005ec0000000800 */
[C---:B-1----:R-:W-:Y:S08]  /*af40*/  HMMA.16816.F32 R36, R136.reuse, R144, R36 ;  /* 0x000000908824723c */ /* 0x042ff00000001824 */
[C---:B------:R-:W-:Y:S01]  /*af50*/  HMMA.16816.F32 R40, R136.reuse, R146, R40 ;  /* 0x000000928828723c */ /* 0x040fe20000001828 */
[----:B------:R-:W1:Y:S07]  /*af60*/  LDSM.16.MT88.4 R144, [R214+0x6900] ;  /* 0x00690000d690783b */ /* 0x000e6e0000004200 */
[C---:B---3--:R-:W-:Y:S04]  /*af70*/  HMMA.16816.F32 R44, R136.reuse, R140, R44 ;  /* 0x0000008c882c723c */ /* 0x048fe8000000182c */
[--C-:B--2---:R-:W-:Y:S04]  /*af80*/  FFMA.FTZ R134, R249, c[0x0][0x2d0], -R133.reuse ;  /* 0x0000b400f9867a23 */ /* 0x104fe80000010885 */
[C---:B------:R-:W-:Y:S01]  /*af90*/  HMMA.16816.F32 R48, R136.reuse, R142, R48 ;  /* 0x0000008e8830723c */ /* 0x040fe20000001830 */
[----:B------:R-:W2:Y:S01]  /*afa0*/  LDSM.16.MT88.4 R140, [R216+0x6900] ;  /* 0x00690000d88c783b */ /* 0x000ea20000004200 */
[----:B------:R3:W-:Y:S06]  /*afb0*/  MUFU.EX2 R205, R134 ;  /* 0x0000008600cd7308 */ /* 0x0007ec0000000800 */
[C---:B------:R-:W-:Y:S08]  /*afc0*/  HMMA.16816.F32 R52, R136.reuse, R148, R52 ;  /* 0x000000948834723c */ /* 0x040ff00000001834 */
[C---:B------:R-:W-:Y:S01]  /*afd0*/  HMMA.16816.F32 R56, R136.reuse, R150, R56 ;  /* 0x000000968838723c */ /* 0x040fe20000001838 */
[----:B------:R-:W2:Y:S07]  /*afe0*/  LDSM.16.MT88.4 R148, [R215+0x6900] ;  /* 0x00690000d794783b */ /* 0x000eae0000004200 */
[C---:B------:R-:W-:Y:S04]  /*aff0*/  HMMA.16816.F32 R60, R136.reuse, R152, R60 ;  /* 0x00000098883c723c */ /* 0x040fe8000000183c */
[--C-:B---3--:R-:W-:Y:S04]  /*b000*/  FFMA.FTZ R134, R250, c[0x0][0x2d0], -R186.reuse ;  /* 0x0000b400fa867a23 */ /* 0x108fe800000108ba */
[C---:B------:R-:W-:Y:S01]  /*b010*/  HMMA.16816.F32 R64, R136.reuse, R154, R64 ;  /* 0x0000009a8840723c */ /* 0x040fe20000001840 */
[----:B------:R-:W3:Y:S01]  /*b020*/  LDSM.16.MT88.4 R152, [R213+0x9900] ;  /* 0x00990000d598783b */ /* 0x000ee20000004200 */
[----:B------:R2:W-:Y:S06]  /*b030*/  MUFU.EX2 R165, R134 ;  /* 0x0000008600a57308 */ /* 0x0005ec0000000800 */
[C---:B----4-:R-:W-:Y:S08]  /*b040*/  HMMA.16816.F32 R68, R136.reuse, R156, R68 ;  /* 0x0000009c8844723c */ /* 0x050ff00000001844 */
[C---:B------:R-:W-:Y:S01]  /*b050*/  HMMA.16816.F32 R72, R136.reuse, R158, R72 ;  /* 0x0000009e8848723c */ /* 0x040fe20000001848 */
[----:B------:R-:W-:Y:S07]  /*b060*/  LDSM.16.MT88.4 R156, [R216+0x1100] ;  /* 0x00110000d89c783b */ /* 0x000fee0000004200 */
[C---:B-1----:R-:W-:Y:S04]  /*b070*/  HMMA.16816.F32 R76, R136.reuse, R144, R76 ;  /* 0x00000090884c723c */ /* 0x042fe8000000184c */
[--C-:B--2---:R-:W-:Y:S04]  /*b080*/  FFMA.FTZ R134, R251, c[0x0][0x2d0], -R186.reuse ;  /* 0x0000b400fb867a23 */ /* 0x104fe800000108ba */
[C---:B------:R-:W-:Y:S01]  /*b090*/  HMMA.16816.F32 R80, R136.reuse, R146, R80 ;  /* 0x000000928850723c */ /* 0x040fe20000001850 */
[----:B------:R-:W1:Y:S01]  /*b0a0*/  LDSM.16.MT88.4 R144, [R214+0x9900] ;  /* 0x00990000d690783b */ /* 0x000e620000004200 */
[----:B------:R2:W4:Y:S06]  /*b0b0*/  MUFU.EX2 R172, R134 ;  /* 0x0000008600ac7308 */ /* 0x00052c0000000800 */
[C---:B------:R-:W-:Y:S08]  /*b0c0*/  HMMA.16816.F32 R84, R136.reuse, R140, R84 ;  /* 0x0000008c8854723c */ /* 0x040ff00000001854 */
[C---:B------:R-:W-:Y:S01]  /*b0d0*/  HMMA.16816.F32 R88, R136.reuse, R142, R88 ;  /* 0x0000008e8858723c */ /* 0x040fe20000001858 */
[----:B------:R-:W4:Y:S07]  /*b0e0*/  LDSM.16.MT88.4 R140, [R216+0x9900] ;  /* 0x00990000d88c783b */ /* 0x000f2e0000004200 */
[C---:B------:R-:W-:Y:S04]  /*b0f0*/  HMMA.16816.F32 R92, R136.reuse, R148, R92 ;  /* 0x00000094885c723c */ /* 0x040fe8000000185c */
[--C-:B--2---:R-:W-:Y:S04]  /*b100*/  FFMA.FTZ R134, R252, c[0x0][0x2d0], -R133.reuse ;  /* 0x0000b400fc867a23 */ /* 0x104fe80000010885 */
[C---:B------:R-:W-:Y:S01]  /*b110*/  HMMA.16816.F32 R96, R136.reuse, R150, R96 ;  /* 0x000000968860723c */ /* 0x040fe20000001860 */
[----:B------:R-:W2:Y:S01]  /*b120*/  LDSM.16.MT88.4 R148, [R215+0x9900] ;  /* 0x00990000d794783b */ /* 0x000ea20000004200 */
[----:B------:R4:W-:Y:S06]  /*b130*/  MUFU.EX2 R202, R134 ;  /* 0x0000008600ca7308 */ /* 0x0009ec0000000800 */
[C---:B---3--:R-:W-:Y:S08]  /*b140*/  HMMA.16816.F32 R100, R136.reuse, R152, R100 ;  /* 0x000000988864723c */ /* 0x048ff00000001864 */
[C---:B------:R-:W-:Y:S01]  /*b150*/  HMMA.16816.F32 R104, R136.reuse, R154, R104 ;  /* 0x0000009a8868723c */ /* 0x040fe20000001868 */
[----:B------:R-:W3:Y:S07]  /*b160*/  LDSM.16.MT88.4 R152, [R213+0x1100] ;  /* 0x00110000d598783b */ /* 0x000eee0000004200 */
[C---:B-1----:R-:W-:Y:S04]  /*b170*/  HMMA.16816.F32 R108, R136.reuse, R144, R108 ;  /* 0x00000090886c723c */ /* 0x042fe8000000186c */
[--C-:B----4-:R-:W-:Y:S01]  /*b180*/  FFMA.FTZ R134, R197, c[0x0][0x2d0], -R133.reuse ;  /* 0x0000b400c5867a23 */ /* 0x110fe20000010885 */
[----:B------:R-:W-:Y:S03]  /*b190*/  MOV R197, R201 ;  /* 0x000000c900c57202 */ /* 0x000fe60000000f00 */
[C---:B------:R-:W-:Y:S01]  /*b1a0*/  HMMA.16816.F32 R112, R136.reuse, R146, R112 ;  /* 0x000000928870723c */ /* 0x040fe20000001870 */
[----:B------:R-:W1:Y:S01]  /*b1b0*/  LDSM.16.MT88.4 R144, [R214+0x1100] ;  /* 0x00110000d690783b */ /* 0x000e620000004200 */
[----:B------:R4:W1:Y:S06]  /*b1c0*/  MUFU.EX2 R201, R134 ;  /* 0x0000008600c97308 */ /* 0x00086c0000000800 */
[C---:B------:R-:W-:Y:S08]  /*b1d0*/  HMMA.16816.F32 R116, R136.reuse, R140, R116 ;  /* 0x0000008c8874723c */ /* 0x040ff00000001874 */
[C---:B------:R-:W-:Y:S01]  /*b1e0*/  HMMA.16816.F32 R120, R136.reuse, R142, R120 ;  /* 0x0000008e8878723c */ /* 0x040fe20000001878 */
[----:B------:R-:W3:Y:S07]  /*b1f0*/  LDSM.16.MT88.4 R140, [R215+0x1100] ;  /* 0x00110000d78c783b */ /* 0x000eee0000004200 */
[C---:B--2---:R-:W-:Y:S04]  /*b200*/  HMMA.16816.F32 R124, R136.reuse, R148, R124 ;  /* 0x00000094887c723c */ /* 0x044fe8000000187c */
[--C-:B----4-:R-:W-:Y:S04]  /*b210*/  FFMA.FTZ R134, R197, c[0x0][0x2d0], -R186.reuse ;  /* 0x0000b400c5867a23 */ /* 0x110fe800000108ba */
[----:B------:R-:W-:Y:S01]  /*b220*/  HMMA.16816.F32 R128, R136, R150, R128 ;  /* 0x000000968880723c */ /* 0x000fe20000001880 */
[----:B------:R-:W2:Y:S01]  /*b230*/  LDSM.16.MT88.4 R148, [R213+0x4100] ;  /* 0x00410000d594783b */ /* 0x000ea20000004200 */
[----:B------:R4:W-:Y:S05]  /*b240*/  MUFU.EX2 R252, R134 ;  /* 0x0000008600fc7308 */ /* 0x0009ea0000000800 */
[----:B------:R-:W-:Y:S02]  /*b250*/  F2FP.PACK_AB R136, R164, R163 ;  /* 0x000000a3a488723e */ /* 0x000fe400000000ff */
[----:B------:R-:W-:Y:S03]  /*b260*/  F2FP.PACK_AB R138, R172, R165 ;  /* 0x000000a5ac8a723e */ /* 0x000fe600000000ff */
[----:B------:R-:W-:Y:S02]  /*b270*/  F2FP.PACK_AB R137, R205, R206 ;  /* 0x000000cecd89723e */ /* 0x000fe400000000ff */
[----:B-1----:R-:W-:Y:S07]  /*b280*/  F2FP.PACK_AB R139, R201, R202 ;  /* 0x000000cac98b723e */ /* 0x002fee00000000ff */
[C---:B---3--:R-:W-:Y:S03]  /*b290*/  HMMA.16816.F32 R4, R136.reuse, R152, R4 ;  /* 0x000000988804723c */ /* 0x048fe60000001804 */
[--C-:B----4-:R-:W-:Y:S05]  /*b2a0*/  FFMA.FTZ R134, R196, c[0x0][0x2d0], -R186.reuse ;  /* 0x0000b400c4867a23 */ /* 0x110fea00000108ba */
[C---:B------:R-:W-:Y:S01]  /*b2b0*/  HMMA.16816.F32 R8, R136.reuse, R154, R8 ;  /* 0x0000009a8808723c */ /* 0x040fe20000001808 */
[----:B------:R-:W1:Y:S01]  /*b2c0*/  LDSM.16.MT88.4 R152, [R214+0x4100] ;  /* 0x00410000d698783b */ /* 0x000e620000004200 */
[----:B------:R3:W4:Y:S06]  /*b2d0*/  MUFU.EX2 R251, R134 ;  /* 0x0000008600fb7308 */ /* 0x00072c0000000800 */
[C---:B------:R-:W-:Y:S08]  /*b2e0*/  HMMA.16816.F32 R12, R136.reuse, R144, R12 ;  /* 0x00000090880c723c */ /* 0x040ff0000000180c */
[C---:B------:R-:W-:Y:S01]  /*b2f0*/  HMMA.16816.F32 R16, R136.reuse, R146, R16 ;  /* 0x000000928810723c */ /* 0x040fe20000001810 */
[----:B------:R-:W1:Y:S07]  /*b300*/  LDSM.16.MT88.4 R144, [R216+0x4100] ;  /* 0x00410000d890783b */ /* 0x000e6e0000004200 */
[C---:B------:R-:W-:Y:S04]  /*b310*/  HMMA.16816.F32 R20, R136.reuse, R156, R20 ;  /* 0x0000009c8814723c */ /* 0x040fe80000001814 */
[--C-:B---3--:R-:W-:Y:S01]  /*b320*/  FFMA.FTZ R134, R183, c[0x0][0x2d0], -R133.reuse ;  /* 0x0000b400b7867a23 */ /* 0x108fe20000010885 */
[----:B------:R-:W-:Y:S03]  /*b330*/  MOV R183, R200 ;  /* 0x000000c800b77202 */ /* 0x000fe60000000f00 */
[C---:B------:R-:W-:Y:S01]  /*b340*/  HMMA.16816.F32 R24, R136.reuse, R158, R24 ;  /* 0x0000009e8818723c */ /* 0x040fe20000001818 */
[----:B------:R-:W-:Y:S01]  /*b350*/  LDSM.16.MT88.4 R156, [R213+0x7100] ;  /* 0x00710000d59c783b */ /* 0x000fe20000004200 */
[----:B------:R3:W-:Y:S06]  /*b360*/  MUFU.EX2 R200, R134 ;  /* 0x0000008600c87308 */ /* 0x0007ec0000000800 */
[C---:B------:R-:W-:Y:S08]  /*b370*/  HMMA.16816.F32 R28, R136.reuse, R140, R28 ;  /* 0x0000008c881c723c */ /* 0x040ff0000000181c */
[C---:B------:R-:W-:Y:S01]  /*b380*/  HMMA.16816.F32 R32, R136.reuse, R142, R32 ;  /* 0x0000008e8820723c */ /* 0x040fe20000001820 */
[----:B------:R-:W4:Y:S07]  /*b390*/  LDSM.16.MT88.4 R140, [R215+0x4100] ;  /* 0x00410000d78c783b */ /* 0x000f2e0000004200 */
[C---:B--2---:R-:W-:Y:S04]  /*b3a0*/  HMMA.16816.F32 R36, R136.reuse, R148, R36 ;  /* 0x000000948824723c */ /* 0x044fe80000001824 */
[--C-:B---3--:R-:W-:Y:S04]  /*b3b0*/  FFMA.FTZ R134, R195, c[0x0][0x2d0], -R133.reuse ;  /* 0x0000b400c3867a23 */ /* 0x108fe80000010885 */
[C---:B------:R-:W-:Y:S01]  /*b3c0*/  HMMA.16816.F32 R40, R136.reuse, R150, R40 ;  /* 0x000000968828723c */ /* 0x040fe20000001828 */
[----:B------:R-:W2:Y:S01]  /*b3d0*/  LDSM.16.MT88.4 R148, [R214+0x7100] ;  /* 0x00710000d694783b */ /* 0x000ea20000004200 */
[----:B------:R3:W2:Y:S06]  /*b3e0*/  MUFU.EX2 R199, R134 ;  /* 0x0000008600c77308 */ /* 0x0006ac0000000800 */
[C---:B-1----:R-:W-:Y:S08]  /*b3f0*/  HMMA.16816.F32 R44, R136.reuse, R152, R44 ;  /* 0x00000098882c723c */ /* 0x042ff0000000182c */
[C---:B------:R-:W-:Y:S01]  /*b400*/  HMMA.16816.F32 R48, R136.reuse, R154, R48 ;  /* 0x0000009a8830723c */ /* 0x040fe20000001830 */
[----:B------:R-:W1:Y:S07]  /*b410*/  LDSM.16.MT88.4 R152, [R216+0x7100] ;  /* 0x00710000d898783b */ /* 0x000e6e0000004200 */
[C---:B------:R-:W-:Y:S04]  /*b420*/  HMMA.16816.F32 R52, R136.reuse, R144, R52 ;  /* 0x000000908834723c */ /* 0x040fe80000001834 */
[--C-:B---3--:R-:W-:Y:S04]  /*b430*/  FFMA.FTZ R134, R183, c[0x0][0x2d0], -R186.reuse ;  /* 0x0000b400b7867a23 */ /* 0x108fe800000108ba */
[C---:B------:R-:W-:Y:S01]  /*b440*/  HMMA.16816.F32 R56, R136.reuse, R146, R56 ;  /* 0x000000928838723c */ /* 0x040fe20000001838 */
[----:B------:R-:W3:Y:S01]  /*b450*/  LDSM.16.MT88.4 R144, [R215+0x7100] ;  /* 0x00710000d790783b */ /* 0x000ee20000004200 */
[----:B------:R1:W-:Y:S06]  /*b460*/  MUFU.EX2 R249, R134 ;  /* 0x0000008600f97308 */ /* 0x0003ec0000000800 */
[C---:B----4-:R-:W-:Y:S08]  /*b470*/  HMMA.16816.F32 R60, R136.reuse, R140, R60 ;  /* 0x0000008c883c723c */ /* 0x050ff0000000183c */
[C---:B------:R-:W-:Y:S01]  /*b480*/  HMMA.16816.F32 R64, R136.reuse, R142, R64 ;  /* 0x0000008e8840723c */ /* 0x040fe20000001840 */
[----:B------:R-:W4:Y:S07]  /*b490*/  LDSM.16.MT88.4 R140, [R213+0xa100] ;  /* 0x00a10000d58c783b */ /* 0x000f2e0000004200 */
[C---:B------:R-:W-:Y:S04]  /*b4a0*/  HMMA.16816.F32 R68, R136.reuse, R156, R68 ;  /* 0x0000009c8844723c */ /* 0x040fe80000001844 */
[--C-:B-1----:R-:W-:Y:S03]  /*b4b0*/  FFMA.FTZ R134, R182, c[0x0][0x2d0], -R133.reuse ;  /* 0x0000b400b6867a23 */ /* 0x102fe60000010885 */
[--C-:B------:R-:W-:Y:S01]  /*b4c0*/  FFMA.FTZ R156, R187, c[0x0][0x2d0], -R186.reuse ;  /* 0x0000b400bb9c7a23 */ /* 0x100fe200000108ba */
[C---:B------:R-:W-:Y:S01]  /*b4d0*/  HMMA.16816.F32 R72, R136.reuse, R158, R72 ;  /* 0x0000009e8848723c */ /* 0x040fe20000001848 */
[----:B------:R1:W-:Y:S07]  /*b4e0*/  MUFU.EX2 R198, R134 ;  /* 0x0000008600c67308 */ /* 0x0003ee0000000800 */
[C---:B--2---:R-:W-:Y:S03]  /*b4f0*/  HMMA.16816.F32 R76, R136.reuse, R148, R76 ;  /* 0x00000094884c723c */ /* 0x044fe6000000184c */
[----:B------:R2:W2:Y:S05]  /*b500*/  MUFU.EX2 R250, R156 ;  /* 0x0000009c00fa7308 */ /* 0x0004aa0000000800 */
[C---:B------:R-:W-:Y:S01]  /*b510*/  HMMA.16816.F32 R80, R136.reuse, R150, R80 ;  /* 0x000000968850723c */ /* 0x040fe20000001850 */
[----:B------:R-:W4:Y:S07]  /*b520*/  LDSM.16.MT88.4 R148, [R214+0xa100] ;  /* 0x00a10000d694783b */ /* 0x000f2e0000004200 */
[C---:B------:R-:W-:Y:S04]  /*b530*/  HMMA.16816.F32 R84, R136.reuse, R152, R84 ;  /* 0x000000988854723c */ /* 0x040fe80000001854 */
[--C-:B-1----:R-:W-:Y:S04]  /*b540*/  FFMA.FTZ R134, R181, c[0x0][0x2d0], -R133.reuse ;  /* 0x0000b400b5867a23 */ /* 0x102fe80000010885 */
[C---:B------:R-:W-:Y:S01]  /*b550*/  HMMA.16816.F32 R88, R136.reuse, R154, R88 ;  /* 0x0000009a8858723c */ /* 0x040fe20000001858 */
[----:B------:R-:W1:Y:S01]  /*b560*/  LDSM.16.MT88.4 R152, [R216+0xa100] ;  /* 0x00a10000d898783b */ /* 0x000e620000004200 */
[----:B------:R4:W1:Y:S06]  /*b570*/  MUFU.EX2 R197, R134 ;  /* 0x0000008600c57308 */ /* 0x00086c0000000800 */
[C---:B---3--:R-:W-:Y:S01]  /*b580*/  HMMA.16816.F32 R92, R136.reuse, R144, R92 ;  /* 0x00000090885c723c */ /* 0x048fe2000000185c */
[----:B--2---:R-:W-:Y:S07]  /*b590*/  LDSM.16.MT88.4 R156, [R215+0x1900] ;  /* 0x00190000d79c783b */ /* 0x004fee0000004200 */
[C---:B------:R-:W-:Y:S01]  /*b5a0*/  HMMA.16816.F32 R96, R136.reuse, R146, R96 ;  /* 0x000000928860723c */ /* 0x040fe20000001860 */
[----:B------:R-:W2:Y:S07]  /*b5b0*/  LDSM.16.MT88.4 R144, [R215+0xa100] ;  /* 0x00a10000d790783b */ /* 0x000eae0000004200 */
[C---:B----4-:R-:W-:Y:S04]  /*b5c0*/  HMMA.16816.F32 R100, R136.reuse, R140, R100 ;  /* 0x0000008c8864723c */ /* 0x050fe80000001864 */
[--C-:B------:R-:W-:Y:S01]  /*b5d0*/  FFMA.FTZ R134, R180, c[0x0][0x2d0], -R186.reuse ;  /* 0x0000b400b4867a23 */ /* 0x100fe200000108ba */
[----:B------:R-:W-:Y:S03]  /*b5e0*/  MOV R180, R189 ;  /* 0x000000bd00b47202 */ /* 0x000fe60000000f00 */
[C---:B------:R-:W-:Y:S01]  /*b5f0*/  HMMA.16816.F32 R104, R136.reuse, R142, R104 ;  /* 0x0000008e8868723c */ /* 0x040fe20000001868 */
[----:B------:R-:W3:Y:S01]  /*b600*/  LDSM.16.MT88.4 R140, [R213+0x1900] ;  /* 0x00190000d58c783b */ /* 0x000ee20000004200 */
[----:B------:R4:W-:Y:S06]  /*b610*/  MUFU.EX2 R208, R134 ;  /* 0x0000008600d07308 */ /* 0x0009ec0000000800 */
[C---:B------:R-:W-:Y:S08]  /*b620*/  HMMA.16816.F32 R108, R136.reuse, R148, R108 ;  /* 0x00000094886c723c */ /* 0x040ff0000000186c */
[C---:B------:R-:W-:Y:S01]  /*b630*/  HMMA.16816.F32 R112, R136.reuse, R150, R112 ;  /* 0x000000968870723c */ /* 0x040fe20000001870 */
[----:B------:R-:W3:Y:S07]  /*b640*/  LDSM.16.MT88.4 R148, [R214+0x1900] ;  /* 0x00190000d694783b */ /* 0x000eee0000004200 */
[C---:B-1----:R-:W-:Y:S04]  /*b650*/  HMMA.16816.F32 R116, R136.reuse, R152, R116 ;  /* 0x000000988874723c */ /* 0x042fe80000001874 */
[--C-:B----4-:R-:W-:Y:S02]  /*b660*/  FFMA.FTZ R134, R179, c[0x0][0x2d0], -R186.reuse ;  /* 0x0000b400b3867a23 */ /* 0x110fe400000108ba */
[----:B------:R-:W4:Y:S02]  /*b670*/  LDL.LU R179, [R1] ;  /* 0x0000000001b37983 */ /* 0x000f240000300800 */
[C---:B------:R-:W-:Y:S01]  /*b680*/  HMMA.16816.F32 R120, R136.reuse, R154, R120 ;  /* 0x0000009a8878723c */ /* 0x040fe20000001878 */
[----:B------:R1:W1:Y:S01]  /*b690*/  MUFU.EX2 R207, R134 ;  /* 0x0000008600cf7308 */ /* 0x0002620000000800 */
[----:B------:R-:W3:Y:S06]  /*b6a0*/  LDSM.16.MT88.4 R152, [R216+0x1900] ;  /* 0x00190000d898783b */ /* 0x000eec0000004200 */
[C---:B--2---:R-:W-:Y:S08]  /*b6b0*/  HMMA.16816.F32 R124, R136.reuse, R144, R124 ;  /* 0x00000090887c723c */ /* 0x044ff0000000187c */
[----:B------:R-:W-:Y:S01]  /*b6c0*/  HMMA.16816.F32 R128, R136, R146, R128 ;  /* 0x000000928880723c */ /* 0x000fe20000001880 */
[----:B------:R-:W2:Y:S06]  /*b6d0*/  LDSM.16.MT88.4 R144, [R213+0x4900] ;  /* 0x00490000d590783b */ /* 0x000eac0000004200 */
[----:B------:R-:W-:Y:S02]  /*b6e0*/  F2FP.PACK_AB R136, R251, R252 ;  /* 0x000000fcfb88723e */ /* 0x000fe400000000ff */
[----:B------:R-:W-:Y:S03]  /*b6f0*/  F2FP.PACK_AB R137, R199, R200 ;  /* 0x000000c8c789723e */ /* 0x000fe600000000ff */
[----:B------:R-:W-:Y:S01]  /*b700*/  F2FP.PACK_AB R138, R249, R250 ;  /* 0x000000faf98a723e */ /* 0x000fe200000000ff */
[--C-:B-1----:R-:W-:Y:S01]  /*b710*/  FFMA.FTZ R134, R177, c[0x0][0x2d0], -R133.reuse ;  /* 0x0000b400b1867a23 */ /* 0x102fe20000010885 */
[----:B------:R-:W-:Y:S02]  /*b720*/  F2FP.PACK_AB R139, R197, R198 ;  /* 0x000000c6c58b723e */ /* 0x000fe400000000ff */
[----:B------:R-:W-:Y:S02]  /*b730*/  MOV R177, R176 ;  /* 0x000000b000b17202 */ /* 0x000fe40000000f00 */
[----:B------:R-:W-:Y:S02]  /*b740*/  MOV R176, R193 ;  /* 0x000000c100b07202 */ /* 0x000fe40000000f00 */
[----:B------:R1:W-:Y:S01]  /*b750*/  MUFU.EX2 R193, R134 ;  /* 0x0000008600c17308 */ /* 0x0003e20000000800 */
[C---:B---3--:R-:W-:Y:S08]  /*b760*/  HMMA.16816.F32 R4, R136.reuse, R140, R4 ;  /* 0x0000008c8804723c */ /* 0x048ff00000001804 */
[C---:B------:R-:W-:Y:S01]  /*b770*/  HMMA.16816.F32 R8, R136.reuse, R142, R8 ;  /* 0x0000008e8808723c */ /* 0x040fe20000001808 */
[----:B------:R-:W3:Y:S07]  /*b780*/  LDSM.16.MT88.4 R140, [R214+0x4900] ;  /* 0x00490000d68c783b */ /* 0x000eee0000004200 */
[C---:B------:R-:W-:Y:S04]  /*b790*/  HMMA.16816.F32 R12, R136.reuse, R148, R12 ;  /* 0x00000094880c723c */ /* 0x040fe8000000180c */
[--C-:B-1----:R-:W-:Y:S04]  /*b7a0*/  FFMA.FTZ R134, R192, c[0x0][0x2d0], -R133.reuse ;  /* 0x0000b400c0867a23 */ /* 0x102fe80000010885 */
[C---:B------:R-:W-:Y:S01]  /*b7b0*/  HMMA.16816.F32 R16, R136.reuse, R150, R16 ;  /* 0x000000968810723c */ /* 0x040fe20000001810 */
[----:B------:R-:W1:Y:S01]  /*b7c0*/  LDSM.16.MT88.4 R148, [R216+0x4900] ;  /* 0x00490000d894783b */ /* 0x000e620000004200 */
[----:B------:R2:W1:Y:S06]  /*b7d0*/  MUFU.EX2 R192, R134 ;  /* 0x0000008600c07308 */ /* 0x00046c0000000800 */
[C---:B------:R-:W-:Y:S08]  /*b7e0*/  HMMA.16816.F32 R20, R136.reuse, R152, R20 ;  /* 0x000000988814723c */ /* 0x040ff00000001814 */
[C---:B------:R-:W-:Y:S01]  /*b7f0*/  HMMA.16816.F32 R24, R136.reuse, R154, R24 ;  /* 0x0000009a8818723c */ /* 0x040fe20000001818 */
[----:B------:R-:W1:Y:S07]  /*b800*/  LDSM.16.MT88.4 R152, [R215+0x4900] ;  /* 0x00490000d798783b */ /* 0x000e6e0000004200 */
[C---:B------:R-:W-:Y:S04]  /*b810*/  HMMA.16816.F32 R28, R136.reuse, R156, R28 ;  /* 0x0000009c881c723c */ /* 0x040fe8000000181c */
[--C-:B--2---:R-:W-:Y:S01]  /*b820*/  FFMA.FTZ R134, R178, c[0x0][0x2d0], -R186.reuse ;  /* 0x0000b400b2867a23 */ /* 0x104fe200000108ba */
[----:B------:R-:W-:Y:S03]  /*b830*/  MOV R178, R167 ;  /* 0x000000a700b27202 */ /* 0x000fe60000000f00 */
[C---:B------:R-:W-:Y:S01]  /*b840*/  HMMA.16816.F32 R32, R136.reuse, R158, R32 ;  /* 0x0000009e8820723c */ /* 0x040fe20000001820 */
[----:B------:R-:W2:Y:S01]  /*b850*/  LDSM.16.MT88.4 R156, [R213+0x7900] ;  /* 0x00790000d59c783b */ /* 0x000ea20000004200 */
[----:B------:R1:W-:Y:S06]  /*b860*/  MUFU.EX2 R204, R134 ;  /* 0x0000008600cc7308 */ /* 0x0003ec0000000800 */
[C---:B------:R-:W-:Y:S08]  /*b870*/  HMMA.16816.F32 R36, R136.reuse, R144, R36 ;  /* 0x000000908824723c */ /* 0x040ff00000001824 */
[C---:B------:R-:W-:Y:S01]  /*b880*/  HMMA.16816.F32 R40, R136.reuse, R146, R40 ;  /* 0x000000928828723c */ /* 0x040fe20000001828 */
[----:B------:R-:W2:Y:S07]  /*b890*/  LDSM.16.MT88.4 R144, [R214+0x7900] ;  /* 0x00790000d690783b */ /* 0x000eae0000004200 */
[C---:B---3--:R-:W-:Y:S04]  /*b8a0*/  HMMA.16816.F32 R44, R136.reuse, R140, R44 ;  /* 0x0000008c882c723c */ /* 0x048fe8000000182c */
        /* <DEDUP_REMOVED lines=8> */
[--C-:B---3--:R-:W-:Y:S04]  /*b930*/  FFMA.FTZ R134, R191, c[0x0][0x2d0], -R133.reuse ;  /* 0x0000b400bf867a23 */ /* 0x108fe80000010885 */
[C---:B------:R-:W-:Y:S01]  /*b940*/  HMMA.16816.F32 R64, R136.reuse, R154, R64 ;  /* 0x0000009a8840723c */ /* 0x040fe20000001840 */
[----:B------:R-:W3:Y:S01]  /*b950*/  LDSM.16.MT88.4 R152, [R213+0xa900] ;  /* 0x00a90000d598783b */ /* 0x000ee20000004200 */
[----:B------:R1:W-:Y:S06]  /*b960*/  MUFU.EX2 R191, R134 ;  /* 0x0000008600bf7308 */ /* 0x0003ec0000000800 */
[C---:B--2---:R-:W-:Y:S08]  /*b970*/  HMMA.16816.F32 R68, R136.reuse, R156, R68 ;  /* 0x0000009c8844723c */ /* 0x044ff00000001844 */
[C---:B------:R-:W-:Y:S01]  /*b980*/  HMMA.16816.F32 R72, R136.reuse, R158, R72 ;  /* 0x0000009e8848723c */ /* 0x040fe20000001848 */
[----:B------:R-:W-:Y:S07]  /*b990*/  LDSM.16.MT88.4 R156, [R213+0x5100] ;  /* 0x00510000d59c783b */ /* 0x000fee0000004200 */
[C---:B------:R-:W-:Y:S04]  /*b9a0*/  HMMA.16816.F32 R76, R136.reuse, R144, R76 ;  /* 0x00000090884c723c */ /* 0x040fe8000000184c */
[--C-:B-1----:R-:W-:Y:S01]  /*b9b0*/  FFMA.FTZ R134, R177, c[0x0][0x2d0], -R133.reuse ;  /* 0x0000b400b1867a23 */ /* 0x102fe20000010885 */
[----:B------:R-:W-:Y:S03]  /*b9c0*/  MOV R177, R190 ;  /* 0x000000be00b17202 */ /* 0x000fe60000000f00 */
        /* <DEDUP_REMOVED lines=12> */
[C---:B---3--:R-:W-:Y:S08]  /*ba90*/  HMMA.16816.F32 R100, R136.reuse, R152, R100 ;  /* 0x000000988864723c */ /* 0x048ff00000001864 */
[C---:B------:R-:W-:Y:S01]  /*baa0*/  HMMA.16816.F32 R104, R136.reuse, R154, R104 ;  /* 0x0000009a8868723c */ /* 0x040fe20000001868 */
[----:B------:R-:W-:Y:S07]  /*bab0*/  LDSM.16.MT88.4 R152, [R215+0x2100] ;  /* 0x00210000d798783b */ /* 0x000fee0000004200 */
[C---:B-1----:R-:W-:Y:S04]  /*bac0*/  HMMA.16816.F32 R108, R136.reuse, R144, R108 ;  /* 0x00000090886c723c */ /* 0x042fe8000000186c */
[----:B------:R-:W-:Y:S01]  /*bad0*/  FFMA.FTZ R134, R176, c[0x0][0x2d0], -R186 ;  /* 0x0000b400b0867a23 */ /* 0x000fe200000108ba */
[----:B------:R-:W-:Y:S03]  /*bae0*/  MOV R176, R173 ;  /* 0x000000ad00b07202 */ /* 0x000fe60000000f00 */
[C---:B------:R-:W-:Y:S01]  /*baf0*/  HMMA.16816.F32 R112, R136.reuse, R146, R112 ;  /* 0x000000928870723c */ /* 0x040fe20000001870 */
[----:B------:R-:W1:Y:S01]  /*bb00*/  LDSM.16.MT88.4 R144, [R213+0x2100] ;  /* 0x00210000d590783b */ /* 0x000e620000004200 */
[----:B------:R3:W1:Y:S06]  /*bb10*/  MUFU.EX2 R195, R134 ;  /* 0x0000008600c37308 */ /* 0x00066c0000000800 */
[C---:B------:R-:W-:Y:S08]  /*bb20*/  HMMA.16816.F32 R116, R136.reuse, R140, R116 ;  /* 0x0000008c8874723c */ /* 0x040ff00000001874 */
[C---:B------:R-:W-:Y:S01]  /*bb30*/  HMMA.16816.F32 R120, R136.reuse, R142, R120 ;  /* 0x0000008e8878723c */ /* 0x040fe20000001878 */
[----:B------:R-:W1:Y:S07]  /*bb40*/  LDSM.16.MT88.4 R140, [R214+0x2100] ;  /* 0x00210000d68c783b */ /* 0x000e6e0000004200 */
[C---:B--2---:R-:W-:Y:S04]  /*bb50*/  HMMA.16816.F32 R124, R136.reuse, R148, R124 ;  /* 0x00000094887c723c */ /* 0x044fe8000000187c */
[--C-:B---3--:R-:W-:Y:S04]  /*bb60*/  FFMA.FTZ R134, R175, c[0x0][0x2d0], -R133.reuse ;  /* 0x0000b400af867a23 */ /* 0x108fe80000010885 */
[----:B------:R-:W-:Y:S01]  /*bb70*/  HMMA.16816.F32 R128, R136, R150, R128 ;  /* 0x000000968880723c */ /* 0x000fe20000001880 */
[----:B------:R-:W2:Y:S01]  /*bb80*/  LDSM.16.MT88.4 R148, [R216+0x2100] ;  /* 0x00210000d894783b */ /* 0x000ea20000004200 */
[----:B------:R3:W-:Y:S05]  /*bb90*/  MUFU.EX2 R189, R134 ;  /* 0x0000008600bd7308 */ /* 0x0007ea0000000800 */
[----:B------:R-:W-:Y:S02]  /*bba0*/  F2FP.PACK_AB R136, R207, R208 ;  /* 0x000000d0cf88723e */ /* 0x000fe400000000ff */
[----:B------:R-:W-:Y:S03]  /*bbb0*/  F2FP.PACK_AB R137, R192, R193 ;  /* 0x000000c1c089723e */ /* 0x000fe600000000ff */
[----:B------:R-:W-:Y:S01]  /*bbc0*/  F2FP.PACK_AB R138, R203, R204 ;  /* 0x000000cccb8a723e */ /* 0x000fe200000000ff */
[----:B----4-:R-:W-:Y:S01]  /*bbd0*/  FFMA.FTZ R2, R2, R179, R180 ;  /* 0x000000b302027223 */ /* 0x010fe200000100b4 */
[----:B------:R-:W-:Y:S01]  /*bbe0*/  F2FP.PACK_AB R139, R190, R191 ;  /* 0x000000bfbe8b723e */ /* 0x000fe200000000ff */
[----:B------:R-:W-:Y:S01]  /*bbf0*/  LDSM.16.MT88.4 R180, [R214+0x5900] ;  /* 0x00590000d6b4783b */ /* 0x000fe20000004200 */
[----:B------:R-:W-:Y:S02]  /*bc00*/  MOV R179, R178 ;  /* 0x000000b200b37202 */ /* 0x000fe40000000f00 */
[----:B------:R-:W-:Y:S03]  /*bc10*/  MOV R178, R185 ;  /* 0x000000b900b27202 */ /* 0x000fe60000000f00 */
[C---:B-1----:R-:W-:Y:S03]  /*bc20*/  HMMA.16816.F32 R4, R136.reuse, R144, R4 ;  /* 0x000000908804723c */ /* 0x042fe60000001804 */
[--C-:B---3--:R-:W-:Y:S02]  /*bc30*/  FFMA.FTZ R134, R188, c[0x0][0x2d0], -R133.reuse ;  /* 0x0000b400bc867a23 */ /* 0x108fe40000010885 */
[----:B------:R-:W-:Y:S03]  /*bc40*/  FFMA.FTZ R133, R184, c[0x0][0x2d0], -R133 ;  /* 0x0000b400b8857a23 */ /* 0x000fe60000010885 */
[C---:B------:R-:W-:Y:S01]  /*bc50*/  HMMA.16816.F32 R8, R136.reuse, R146, R8 ;  /* 0x000000928808723c */ /* 0x040fe20000001808 */
[----:B------:R-:W1:Y:S01]  /*bc60*/  LDSM.16.MT88.4 R144, [R214+0x5100] ;  /* 0x00510000d690783b */ /* 0x000e620000004200 */
[----:B------:R3:W4:Y:S02]  /*bc70*/  MUFU.EX2 R188, R134 ;  /* 0x0000008600bc7308 */ /* 0x0007240000000800 */
[----:B------:R-:W-:Y:S04]  /*bc80*/  F2FP.PACK_AB R184, R195, R196 ;  /* 0x000000c4c3b8723e */ /* 0x000fe800000000ff */
[C---:B------:R-:W-:Y:S04]  /*bc90*/  HMMA.16816.F32 R12, R136.reuse, R140, R12 ;  /* 0x0000008c880c723c */ /* 0x040fe8000000180c */
[----:B------:R-:W1:Y:S04]  /*bca0*/  MUFU.EX2 R133, R133 ;  /* 0x0000008500857308 */ /* 0x000e680000000800 */
[C---:B------:R-:W-:Y:S01]  /*bcb0*/  HMMA.16816.F32 R16, R136.reuse, R142, R16 ;  /* 0x0000008e8810723c */ /* 0x040fe20000001810 */
[----:B------:R-:W1:Y:S07]  /*bcc0*/  LDSM.16.MT88.4 R140, [R216+0x5100] ;  /* 0x00510000d88c783b */ /* 0x000e6e0000004200 */
[C---:B--2---:R-:W-:Y:S04]  /*bcd0*/  HMMA.16816.F32 R20, R136.reuse, R148, R20 ;  /* 0x000000948814723c */ /* 0x044fe80000001814 */
[--C-:B---3--:R-:W-:Y:S01]  /*bce0*/  FFMA.FTZ R134, R194, c[0x0][0x2d0], -R186.reuse ;  /* 0x0000b400c2867a23 */ /* 0x108fe200000108ba */
[----:B----4-:R-:W-:Y:S03]  /*bcf0*/  F2FP.PACK_AB R185, R188, R189 ;  /* 0x000000bdbcb9723e */ /* 0x010fe600000000ff */
[C---:B------:R-:W-:Y:S01]  /*bd00*/  HMMA.16816.F32 R24, R136.reuse, R150, R24 ;  /* 0x000000968818723c */ /* 0x040fe20000001818 */
[----:B------:R-:W2:Y:S01]  /*bd10*/  LDSM.16.MT88.4 R148, [R215+0x5100] ;  /* 0x00510000d794783b */ /* 0x000ea20000004200 */
[----:B------:R3:W-:Y:S02]  /*bd20*/  MUFU.EX2 R194, R134 ;  /* 0x0000008600c27308 */ /* 0x0007e40000000800 */
[----:B-1----:R-:W-:Y:S04]  /*bd30*/  F2FP.PACK_AB R187, R133, R135 ;  /* 0x0000008785bb723e */ /* 0x002fe800000000ff */
[C---:B------:R-:W-:Y:S08]  /*bd40*/  HMMA.16816.F32 R28, R136.reuse, R152, R28 ;  /* 0x00000098881c723c */ /* 0x040ff0000000181c */
[C---:B------:R-:W-:Y:S01]  /*bd50*/  HMMA.16816.F32 R32, R136.reuse, R154, R32 ;  /* 0x0000009a8820723c */ /* 0x040fe20000001820 */
[----:B------:R-:W1:Y:S07]  /*bd60*/  LDSM.16.MT88.4 R152, [R213+0x8100] ;  /* 0x00810000d598783b */ /* 0x000e6e0000004200 */
[C---:B------:R-:W-:Y:S04]  /*bd70*/  HMMA.16816.F32 R36, R136.reuse, R156, R36 ;  /* 0x0000009c8824723c */ /* 0x040fe80000001824 */
[----:B---3--:R-:W-:Y:S04]  /*bd80*/  FFMA.FTZ R134, R166, c[0x0][0x2d0], -R186 ;  /* 0x0000b400a6867a23 */ /* 0x008fe800000108ba */
[C---:B------:R-:W-:Y:S01]  /*bd90*/  HMMA.16816.F32 R40, R136.reuse, R158, R40 ;  /* 0x0000009e8828723c */ /* 0x040fe20000001828 */
[----:B------:R-:W3:Y:S01]  /*bda0*/  LDSM.16.MT88.4 R156, [R214+0x8100] ;  /* 0x00810000d69c783b */ /* 0x000ee20000004200 */
[----:B------:R-:W4:Y:S06]  /*bdb0*/  MUFU.EX2 R134, R134 ;  /* 0x0000008600867308 */ /* 0x000f2c0000000800 */
[C---:B------:R-:W-:Y:S08]  /*bdc0*/  HMMA.16816.F32 R44, R136.reuse, R144, R44 ;  /* 0x00000090882c723c */ /* 0x040ff0000000182c */
[C---:B------:R-:W-:Y:S01]  /*bdd0*/  HMMA.16816.F32 R48, R136.reuse, R146, R48 ;  /* 0x000000928830723c */ /* 0x040fe20000001830 */
[----:B------:R-:W3:Y:S07]  /*bde0*/  LDSM.16.MT88.4 R144, [R216+0x8100] ;  /* 0x00810000d890783b */ /* 0x000eee0000004200 */
[C---:B------:R-:W-:Y:S04]  /*bdf0*/  HMMA.16816.F32 R52, R136.reuse, R140, R52 ;  /* 0x0000008c8834723c */ /* 0x040fe80000001834 */
[----:B----4-:R-:W-:Y:S04]  /*be00*/  F2FP.PACK_AB R186, R134, R194 ;  /* 0x000000c286ba723e */ /* 0x010fe800000000ff */
        /* <DEDUP_REMOVED lines=10> */
[----:B------:R-:W-:Y:S07]  /*beb0*/  LDSM.16.MT88.4 R156, [R216+0x2900] ;  /* 0x00290000d89c783b */ /* 0x000fee0000004200 */
[C---:B------:R-:W-:Y:S08]  /*bec0*/  HMMA.16816.F32 R84, R136.reuse, R144, R84 ;  /* 0x000000908854723c */ /* 0x040ff00000001854 */
        /* <DEDUP_REMOVED lines=11> */
[C---:B---3--:R-:W-:Y:S07]  /*bf80*/  HMMA.16816.F32 R116, R136.reuse, R144, R116 ;  /* 0x000000908874723c */ /* 0x048fee0000001874 */
[----:B------:R-:W-:Y:S01]  /*bf90*/  MOV R144, R165 ;  /* 0x000000a500907202 */ /* 0x000fe20000000f00 */
[C---:B------:R-:W-:Y:S04]  /*bfa0*/  HMMA.16816.F32 R120, R136.reuse, R146, R120 ;  /* 0x000000928878723c */ /* 0x040fe80000001878 */
[----:B------:R-:W-:Y:S02]  /*bfb0*/  MOV R145, R164 ;  /* 0x000000a400917202 */ /* 0x000fe40000000f00 */
[----:B------:R-:W3:Y:S01]  /*bfc0*/  LDSM.16.MT88.4 R164, [R215+0x2900] ;  /* 0x00290000d7a4783b */ /* 0x000ee20000004200 */
[----:B------:R-:W-:Y:S01]  /*bfd0*/  MOV R147, R172 ;  /* 0x000000ac00937202 */ /* 0x000fe20000000f00 */
[C---:B----4-:R-:W-:Y:S06]  /*bfe0*/  HMMA.16816.F32 R124, R136.reuse, R140, R124 ;  /* 0x0000008c887c723c */ /* 0x050fec000000187c */
[----:B------:R-:W4:Y:S02]  /*bff0*/  LDSM.16.MT88.4 R172, [R213+0x5900] ;  /* 0x00590000d5ac783b */ /* 0x000f240000004200 */
[----:B------:R-:W-:Y:S08]  /*c000*/  HMMA.16816.F32 R128, R136, R142, R128 ;  /* 0x0000008e8880723c */ /* 0x000ff00000001880 */
[C---:B--2---:R-:W-:Y:S07]  /*c010*/  HMMA.16816.F32 R136, R184.reuse, R148, R4 ;  /* 0x00000094b888723c */ /* 0x044fee0000001804 */
[----:B------:R-:W-:Y:S01]  /*c020*/  MOV R4, R147 ;  /* 0x0000009300047202 */ /* 0x000fe20000000f00 */
[C---:B------:R-:W-:Y:S04]  /*c030*/  HMMA.16816.F32 R140, R184.reuse, R150, R8 ;  /* 0x00000096b88c723c */ /* 0x040fe80000001808 */
[----:B------:R-:W-:Y:S02]  /*c040*/  MOV R5, R144 ;  /* 0x0000009000057202 */ /* 0x000fe40000000f00 */
[----:B------:R-:W-:Y:S02]  /*c050*/  MOV R6, R145 ;  /* 0x0000009100067202 */ /* 0x000fe40000000f00 */
[C---:B-1----:R-:W-:Y:S01]  /*c060*/  HMMA.16816.F32 R144, R184.reuse, R152, R12 ;  /* 0x00000098b890723c */ /* 0x042fe2000000180c */
[----:B------:R-:W-:Y:S03]  /*c070*/  LDSM.16.MT88.4 R12, [R213+0x8900] ;  /* 0x00890000d50c783b */ /* 0x000fe60000004200 */
[----:B------:R-:W-:Y:S02]  /*c080*/  MOV R7, R163 ;  /* 0x000000a300077202 */ /* 0x000fe40000000f00 */
[----:B------:R-:W-:Y:S02]  /*c090*/  MOV R9, R162 ;  /* 0x000000a200097202 */ /* 0x000fe40000000f00 */
[C---:B------:R-:W-:Y:S01]  /*c0a0*/  HMMA.16816.F32 R148, R184.reuse, R154, R16 ;  /* 0x0000009ab894723c */ /* 0x040fe20000001810 */
[----:B------:R-:W-:Y:S03]  /*c0b0*/  LDSM.16.MT88.4 R16, [R214+0x8900] ;  /* 0x00890000d610783b */ /* 0x000fe60000004200 */
[----:B------:R-:W-:Y:S02]  /*c0c0*/  MOV R10, R161 ;  /* 0x000000a1000a7202 */ /* 0x000fe40000000f00 */
[----:B------:R-:W-:Y:S02]  /*c0d0*/  MOV R11, R160 ;  /* 0x000000a0000b7202 */ /* 0x000fe40000000f00 */
[C---:B------:R-:W-:Y:S01]  /*c0e0*/  HMMA.16816.F32 R152, R184.reuse, R156, R20 ;  /* 0x0000009cb898723c */ /* 0x040fe20000001814 */
[----:B------:R-:W-:Y:S07]  /*c0f0*/  LDSM.16.MT88.4 R20, [R216+0x8900] ;  /* 0x00890000d814783b */ /* 0x000fee0000004200 */
[C---:B------:R-:W-:Y:S01]  /*c100*/  HMMA.16816.F32 R156, R184.reuse, R158, R24 ;  /* 0x0000009eb89c723c */ /* 0x040fe20000001818 */
[----:B------:R-:W-:Y:S07]  /*c110*/  LDSM.16.MT88.4 R24, [R215+0x8900] ;  /* 0x00890000d718783b */ /* 0x000fee0000004200 */
[C---:B---3--:R-:W-:Y:S07]  /*c120*/  HMMA.16816.F32 R160, R184.reuse, R164, R28 ;  /* 0x000000a4b8a0723c */ /* 0x048fee000000181c */
        /* <DEDUP_REMOVED lines=8> */
[C---:B----4-:R-:W-:Y:S03]  /*c1b0*/  HMMA.16816.F32 R168, R184.reuse, R172, R36 ;  /* 0x000000acb8a8723c */ /* 0x050fe60000001824 */
[----:B------:R-:W-:Y:S02]  /*c1c0*/  MOV R28, R7 ;  /* 0x00000007001c7202 */ /* 0x000fe40000000f00 */
[----:B------:R-:W1:Y:S02]  /*c1d0*/  LDSM.16.MT88.4 R4, [R216+0x5900] ;  /* 0x00590000d804783b */ /* 0x000e640000004200 */
[----:B------:R-:W-:Y:S01]  /*c1e0*/  MOV R36, R9 ;  /* 0x0000000900247202 */ /* 0x000fe20000000f00 */
[C---:B------:R-:W-:Y:S04]  /*c1f0*/  HMMA.16816.F32 R172, R184.reuse, R174, R40 ;  /* 0x000000aeb8ac723c */ /* 0x040fe80000001828 */
[----:B------:R-:W-:Y:S01]  /*c200*/  MOV R37, R10 ;  /* 0x0000000a00257202 */ /* 0x000fe20000000f00 */
[----:B------:R-:W2:Y:S01]  /*c210*/  LDL.LU R40, [R1+0x4] ;  /* 0x0000040001287983 */ /* 0x000ea20000300800 */
[----:B------:R-:W-:Y:S02]  /*c220*/  MOV R38, R11 ;  /* 0x0000000b00267202 */ /* 0x000fe40000000f00 */
[----:B------:R-:W-:Y:S01]  /*c230*/  MOV R39, R179 ;  /* 0x000000b300277202 */ /* 0x000fe20000000f00 */
[----:B------:R-:W3:Y:S03]  /*c240*/  LDSM.16.MT88.4 R8, [R215+0x5900] ;  /* 0x00590000d708783b */ /* 0x000ee60000004200 */
[----:B------:R-:W-:Y:S02]  /*c250*/  MOV R41, R178 ;  /* 0x000000b200297202 */ /* 0x000fe40000000f00 */
[----:B------:R-:W-:Y:S02]  /*c260*/  MOV R42, R177 ;  /* 0x000000b1002a7202 */ /* 0x000fe40000000f00 */
[----:B------:R-:W-:Y:S02]  /*c270*/  MOV R43, R176 ;  /* 0x000000b0002b7202 */ /* 0x000fe40000000f00 */
[C---:B------:R-:W-:Y:S03]  /*c280*/  HMMA.16816.F32 R176, R184.reuse, R180, R44 ;  /* 0x000000b4b8b0723c */ /* 0x040fe6000000182c */
[----:B------:R-:W-:Y:S04]  /*c290*/  FADD.FTZ R2, R42, R2 ;  /* 0x000000022a027221 */ /* 0x000fe80000010000 */
[----:B------:R-:W-:Y:S01]  /*c2a0*/  FADD.FTZ R2, R36, R2 ;  /* 0x0000000224027221 */ /* 0x000fe20000010000 */
[C---:B------:R-:W-:Y:S04]  /*c2b0*/  HMMA.16816.F32 R180, R184.reuse, R182, R48 ;  /* 0x000000b6b8b4723c */ /* 0x040fe80000001830 */
[----:B------:R-:W-:Y:S04]  /*c2c0*/  FADD.FTZ R2, R38, R2 ;  /* 0x0000000226027221 */ /* 0x000fe80000010000 */
[----:B------:R-:W-:Y:S01]  /*c2d0*/  FADD.FTZ R2, R32, R2 ;  /* 0x0000000220027221 */ /* 0x000fe20000010000 */
[C---:B-1----:R-:W-:Y:S03]  /*c2e0*/  HMMA.16816.F32 R52, R184.reuse, R4, R52 ;  /* 0x00000004b834723c */ /* 0x042fe60000001834 */
[----:B------:R-:W-:Y:S04]  /*c2f0*/  FADD.FTZ R2, R33, R2 ;  /* 0x0000000221027221 */ /* 0x000fe80000010000 */
[----:B------:R-:W-:Y:S01]  /*c300*/  FADD.FTZ R2, R34, R2 ;  /* 0x0000000222027221 */ /* 0x000fe20000010000 */
[C---:B------:R-:W-:Y:S01]  /*c310*/  HMMA.16816.F32 R56, R184.reuse, R6, R56 ;  /* 0x00000006b838723c */ /* 0x040fe20000001838 */
[----:B------:R-:W1:Y:S03]  /*c320*/  LDSM.16.MT88.4 R4, [R213+0xb900] ;  /* 0x00b90000d504783b */ /* 0x000e660000004200 */
[----:B------:R-:W-:Y:S04]  /*c330*/  FADD.FTZ R2, R35, R2 ;  /* 0x0000000223027221 */ /* 0x000fe80000010000 */
[C---:B---3--:R-:W-:Y:S04]  /*c340*/  HMMA.16816.F32 R60, R184.reuse, R8, R60 ;  /* 0x00000008b83c723c */ /* 0x048fe8000000183c */
[----:B------:R-:W-:Y:S04]  /*c350*/  FADD.FTZ R2, R28, R2 ;  /* 0x000000021c027221 */ /* 0x000fe80000010000 */
[C---:B------:R-:W-:Y:S01]  /*c360*/  HMMA.16816.F32 R64, R184.reuse, R10, R64 ;  /* 0x0000000ab840723c */ /* 0x040fe20000001840 */
[----:B------:R-:W3:Y:S03]  /*c370*/  LDSM.16.MT88.4 R8, [R214+0xb900] ;  /* 0x00b90000d608783b */ /* 0x000ee60000004200 */
[----:B------:R-:W-:Y:S04]  /*c380*/  FADD.FTZ R2, R29, R2 ;  /* 0x000000021d027221 */ /* 0x000fe80000010000 */
[C---:B------:R-:W-:Y:S04]  /*c390*/  HMMA.16816.F32 R68, R184.reuse, R12, R68 ;  /* 0x0000000cb844723c */ /* 0x040fe80000001844 */
[----:B------:R-:W-:Y:S04]  /*c3a0*/  FADD.FTZ R2, R30, R2 ;  /* 0x000000021e027221 */ /* 0x000fe80000010000 */
[C---:B------:R-:W-:Y:S01]  /*c3b0*/  HMMA.16816.F32 R72, R184.reuse, R14, R72 ;  /* 0x0000000eb848723c */ /* 0x040fe20000001848 */
[----:B------:R-:W4:Y:S03]  /*c3c0*/  LDSM.16.MT88.4 R12, [R216+0xb900] ;  /* 0x00b90000d80c783b */ /* 0x000f260000004200 */
[----:B------:R-:W-:Y:S04]  /*c3d0*/  FADD.FTZ R2, R31, R2 ;  /* 0x000000021f027221 */ /* 0x000fe80000010000 */
[C---:B------:R-:W-:Y:S04]  /*c3e0*/  HMMA.16816.F32 R76, R184.reuse, R16, R76 ;  /* 0x00000010b84c723c */ /* 0x040fe8000000184c */
        /* <DEDUP_REMOVED lines=11> */
[C---:B-1----:R-:W-:Y:S04]  /*c4a0*/  HMMA.16816.F32 R100, R184.reuse, R4, R100 ;  /* 0x00000004b864723c */ /* 0x042fe80000001864 */
[----:B------:R-:W-:Y:S04]  /*c4b0*/  FADD.FTZ R2, R204, R2 ;  /* 0x00000002cc027221 */ /* 0x000fe80000010000 */
[----:B------:R-:W-:Y:S01]  /*c4c0*/  FADD.FTZ R2, R203, R2 ;  /* 0x00000002cb027221 */ /* 0x000fe20000010000 */
[C---:B------:R-:W-:Y:S01]  /*c4d0*/  HMMA.16816.F32 R104, R184.reuse, R6, R104 ;  /* 0x00000006b868723c */ /* 0x040fe20000001868 */
[----:B------:R-:W1:Y:S07]  /*c4e0*/  LDSM.16.MT88.4 R4, [R215+0xb900] ;  /* 0x00b90000d704783b */ /* 0x000e6e0000004200 */
[C---:B---3--:R-:W-:Y:S08]  /*c4f0*/  HMMA.16816.F32 R108, R184.reuse, R8, R108 ;  /* 0x00000008b86c723c */ /* 0x048ff0000000186c */
[C---:B------:R-:W-:Y:S08]  /*c500*/  HMMA.16816.F32 R112, R184.reuse, R10, R112 ;  /* 0x0000000ab870723c */ /* 0x040ff00000001870 */
[C---:B----4-:R-:W-:Y:S08]  /*c510*/  HMMA.16816.F32 R116, R184.reuse, R12, R116 ;  /* 0x0000000cb874723c */ /* 0x050ff00000001874 */
[C---:B------:R-:W-:Y:S08]  /*c520*/  HMMA.16816.F32 R120, R184.reuse, R14, R120 ;  /* 0x0000000eb878723c */ /* 0x040ff00000001878 */
[C---:B-1----:R-:W-:Y:S08]  /*c530*/  HMMA.16816.F32 R124, R184.reuse, R4, R124 ;  /* 0x00000004b87c723c */ /* 0x042ff0000000187c */
[----:B------:R-:W-:Y:S04]  /*c540*/  HMMA.16816.F32 R128, R184, R6, R128 ;  /* 0x00000006b880723c */ /* 0x000fe80000001880 */
[----:B--2---:R-:W-:Y:S04]  /*c550*/  FFMA.FTZ R0, R0, R40, R41 ;  /* 0x0000002800007223 */ /* 0x004fe80000010029 */
[----:B------:R-:W-:Y:S04]  /*c560*/  FADD.FTZ R0, R43, R0 ;  /* 0x000000002b007221 */ /* 0x000fe80000010000 */
        /* <DEDUP_REMOVED lines=17> */
[----:B------:R-:W-:Y:S02]  /*c680*/  FADD.FTZ R4, R190, R0 ;  /* 0x00000000be047221 */ /* 0x000fe40000010000 */
[----:B------:R-:W-:Y:S02]  /*c690*/  FADD.FTZ R0, R196, R2 ;  /* 0x00000002c4007221 */ /* 0x000fe40000010000 */
[----:B------:R-:W-:Y:S02]  /*c6a0*/  FADD.FTZ R4, R189, R4 ;  /* 0x00000004bd047221 */ /* 0x000fe40000010000 */
[----:B------:R-:W-:Y:S02]  /*c6b0*/  FADD.FTZ R0, R195, R0 ;  /* 0x00000000c3007221 */ /* 0x000fe40000010000 */
[----:B------:R-:W-:Y:S02]  /*c6c0*/  FADD.FTZ R4, R188, R4 ;  /* 0x00000004bc047221 */ /* 0x000fe40000010000 */
[----:B------:R-:W-:Y:S02]  /*c6d0*/  FADD.FTZ R2, R194, R0 ;  /* 0x00000000c2027221 */ /* 0x000fe40000010000 */
[----:B------:R-:W-:Y:S02]  /*c6e0*/  FADD.FTZ R0, R135, R4 ;  /* 0x0000000487007221 */ /* 0x000fe40000010000 */
[----:B------:R-:W-:Y:S01]  /*c6f0*/  FADD.FTZ R2, R134, R2 ;  /* 0x0000000286027221 */ /* 0x000fe20000010000 */
[----:B------:R-:W-:Y:S01]  /*c700*/  MOV R134, R3 ;  /* 0x0000000300867202 */ /* 0x000fe20000000f00 */
[----:B------:R-:W-:Y:S01]  /*c710*/  FADD.FTZ R0, R133, R0 ;  /* 0x0000000085007221 */ /* 0x000fe20000010000 */
[----:B------:R-:W-:Y:S02]  /*c720*/  MOV R133, R132 ;  /* 0x0000008400857202 */ /* 0x000fe40000000f00 */
[----:B------:R1:W-:Y:S04]  /*c730*/  STL [R1], R2 ;  /* 0x0000000201007387 */ /* 0x0003e80000100800 */
[----:B------:R1:W-:Y:S01]  /*c740*/  STL [R1+0x4], R0 ;  /* 0x0000040001007387 */ /* 0x0003e20000100800 */
[----:B------:R-:W-:-:S05]  /*c750*/  @P0 BRA `(.L_x_1218) ;  /* 0xffffb22000000947 */ /* 0x000fca000383ffff */
.L_x_1217:
[----:B-1-3--:R-:W2:Y:S04]  /*c760*/  LDL.LU R0, [R1] ;  /* 0x0000000001007983 */ /* 0x00aea80000300800 */
        /* <DEDUP_REMOVED lines=8> */
[----:B------:R-:W1:Y:S01]  /*c7f0*/  SHFL.BFLY PT, R0, R6, 0x1, 0x1f ;  /* 0x0c201f0006007f89 */ /* 0x000e6200000e0000 */
[----:B------:R-:W-:-:S03]  /*c800*/  MOV R2, RZ ;  /* 0x000000ff00027202 */ /* 0x000fc60000000f00 */
[----:B------:R-:W2:Y:S01]  /*c810*/  SHFL.BFLY PT, R4, R7, 0x1, 0x1f ;  /* 0x0c201f0007047f89 */ /* 0x000ea200000e0000 */
[----:B-1----:R-:W-:Y:S01]  /*c820*/  FADD.FTZ R6, R6, R0 ;  /* 0x0000000006067221 */ /* 0x002fe20000010000 */
[----:B------:R-:W-:Y:S01]  /*c830*/  MOV R0, RZ ;  /* 0x000000ff00007202 */ /* 0x000fe20000000f00 */
[----:B--2---:R-:W-:-:S03]  /*c840*/  FADD.FTZ R7, R4, R7 ;  /* 0x0000000704077221 */ /* 0x004fc60000010000 */
[----:B------:R-:W-:Y:S02]  /*c850*/  FSETP.NE.FTZ.AND P1, PT, R6, RZ, PT ;  /* 0x000000ff0600720b */ /* 0x000fe40003f35000 */
[----:B------:R-:W-:-:S11]  /*c860*/  FSETP.NE.FTZ.AND P0, PT, R7, RZ, PT ;  /* 0x000000ff0700720b */ /* 0x000fd60003f15000 */
        /* <DEDUP_REMOVED lines=140> */
.L_x_1209:
        /* <DEDUP_REMOVED lines=311> */
.L_x_1221:
[----:B------:R-:W-:Y:S05]  /*e4a0*/  BSYNC B0 ;  /* 0x0000000000007941 */ /* 0x000fea0003800000 */
.L_x_1220:
        /* <DEDUP_REMOVED lines=195> */
.L_x_1219:
        /* <DEDUP_REMOVED lines=50> */
.L_x_1222:
        /* <DEDUP_REMOVED lines=16> */
.L_x_5176:


//--------------------- .text._ZN7cutlass13device_kernelIN5flash19enable_sm80_to_sm89INS1_16FlashAttnFwdSm80INS1_25CollectiveMainloopFwdSm80ILi8ELi1ELb0EN4cute5tupleIJNS5_1CILi128EEENS7_ILi64EEENS7_ILi256EEEEEELi256ENS_6half_tEfNS_4arch4Sm80ELb0ELb0ELb1ELb1ELb0ELb0ELb1ELb1EEENS1_21CollectiveEpilogueFwdINS6_IJS8_SA_S9_EEENS6_IJNS7_ILi1EEESI_SI_EEESC_SE_Li256ELb1ELb1ELb1ELb0EEENS1_36VarlenDynamicPersistentTileSchedulerILi128ELi64ELi256ELi256ELb1ELb1ELb0ELb0ELb1ELb1EEEEEEEEEvNT_6ParamsE --------------------------
	.section	.text._ZN7cutlass13device_kernelIN5flash19enable_sm80_to_sm89INS1_16FlashAttnFwdSm80INS1_25CollectiveMainloopFwdSm80ILi8ELi1ELb0EN4cute5tupleIJNS5_1CILi128EEENS7_ILi64EEENS7_ILi256EEEEEELi256ENS_6half_tEfNS_4arch4Sm80ELb0ELb0ELb1ELb1ELb0ELb0ELb1ELb1EEENS1_21CollectiveEpilogueFwdINS6_IJS8_SA_S9_EEENS6_IJNS7_ILi1EEESI_SI_EEESC_SE_Li256ELb1ELb1ELb1ELb0EEENS1_36VarlenDynamicPersistentTileSchedulerILi128ELi64ELi256ELi256ELb1ELb1ELb0ELb0ELb1ELb1EEEEEEEEEvNT_6ParamsE,"ax",@progbits
	.sectioninfo	@"SHI_REGISTERS=255"
	.align	128
.text._ZN7cutlass13device_kernelIN5flash19enable_sm80_to_sm89INS1_16FlashAttnFwdSm80INS1_25CollectiveMainloopFwdSm80ILi8ELi1ELb0EN4cute5tupleIJNS5_1CILi128EEENS7_ILi64EEENS7_ILi256EEEEEELi256ENS_6half_tEfNS_4arch4Sm80ELb0ELb0ELb1ELb1ELb0ELb0ELb1ELb1EEENS1_21CollectiveEpilogueFwdINS6_IJS8_SA_S9_EEENS6_IJNS7_ILi1EEESI_SI_EEESC_SE_Li256ELb1ELb1ELb1ELb0EEENS1_36VarlenDynamicPersistentTileSchedulerILi128ELi64ELi256ELi256ELb1ELb1ELb0ELb0ELb1ELb1EEEEEEEEEvNT_6ParamsE:
        .type           _ZN7cutlass13device_kernelIN5flash19enable_sm80_to_sm89INS1_16FlashAttnFwdSm80INS1_25CollectiveMainloopFwdSm80ILi8ELi1ELb0EN4cute5tupleIJNS5_1CILi128EEENS7_ILi64EEENS7_ILi256EEEEEELi256ENS_6half_tEfNS_4arch4Sm80ELb0ELb0ELb1ELb1ELb0ELb0ELb1ELb1EEENS1_21CollectiveEpilogueFwdINS6_IJS8_SA_S9_EEENS6_IJNS7_ILi1EEESI_SI_EEESC_SE_Li256ELb1ELb1ELb1ELb0EEENS1_36VarlenDynamicPersistentTileSchedulerILi128ELi64ELi256ELi256ELb1ELb1ELb0ELb0ELb1ELb1EEEEEEEEEvNT_6ParamsE,@function
        .size           _ZN7cutlass13device_kernelIN5flash19enable_sm80_to_sm89INS1_16FlashAttnFwdSm80INS1_25CollectiveMainloopFwdSm80ILi8ELi1ELb0EN4cute5tupleIJNS5_1CILi128EEENS7_ILi64EEENS7_ILi256EEEEEELi256ENS_6half_tEfNS_4arch4Sm80ELb0ELb0ELb1ELb1ELb0ELb0ELb1ELb1EEENS1_21CollectiveEpilogueFwdINS6_IJS8_SA_S9_EEENS6_IJNS7_ILi1EEESI_SI_EEESC_SE_Li256ELb1ELb1ELb1ELb0EEENS1_36VarlenDynamicPersistentTileSchedulerILi128ELi64ELi256ELi256ELb1ELb1ELb0ELb0ELb1ELb1EEEEEEEEEvNT_6ParamsE,(.L_x_5177 - _ZN7cutlass13device_kernelIN5flash19enable_sm80_to_sm89INS1_16FlashAttnFwdSm80INS1_25CollectiveMainloopFwdSm80ILi8ELi1ELb0EN4cute5tupleIJNS5_1CILi128EEENS7_ILi64EEENS7_ILi256EEEEEELi256ENS_6half_tEfNS_4arch4Sm80ELb0ELb0ELb1ELb1ELb0ELb0ELb1ELb1EEENS1_21CollectiveEpilogueFwdINS6_IJS8_SA_S9_EEENS6_IJNS7_ILi1EEESI_SI_EEESC_SE_Li256ELb1ELb1ELb1ELb0EEENS1_36VarlenDynamicPersistentTileSchedulerILi128ELi64ELi256ELi256ELb1ELb1ELb0ELb0ELb1ELb1EEEEEEEEEvNT_6ParamsE)
        .other          _ZN7cutlass13device_kernelIN5flash19enable_sm80_to_sm89INS1_16FlashAttnFwdSm80INS1_25CollectiveMainloopFwdSm80ILi8ELi1ELb0EN4cute5tupleIJNS5_1CILi128EEENS7_ILi64EEENS7_ILi256EEEEEELi256ENS_6half_tEfNS_4arch4Sm80ELb0ELb0ELb1ELb1ELb0ELb0ELb1ELb1EEENS1_21CollectiveEpilogueFwdINS6_IJS8_SA_S9_EEENS6_IJNS7_ILi1EEESI_SI_EEESC_SE_Li256ELb1ELb1ELb1ELb0EEENS1_36VarlenDynamicPersistentTileSchedulerILi128ELi64ELi256ELi256ELb1ELb1ELb0ELb0ELb1ELb1EEEEEEEEEvNT_6ParamsE,@"STO_CUDA_ENTRY STV_DEFAULT"
_ZN7cutlass13device_kernelIN5flash19enable_sm80_to_sm89INS1_16FlashAttnFwdSm80INS1_25CollectiveMainloopFwdSm80ILi8ELi1ELb0EN4cute5tupleIJNS5_1CILi128EEENS7_ILi64EEENS7_ILi256EEEEEELi256ENS_6half_tEfNS_4arch4Sm80ELb0ELb0ELb1ELb1ELb0ELb0ELb1ELb1EEENS1_21CollectiveEpilogueFwdINS6_IJS8_SA_S9_EEENS6_IJNS7_ILi1EEESI_SI_EEESC_SE_Li256ELb1ELb1ELb1ELb0EEENS1_36VarlenDynamicPersistentTileSchedulerILi128ELi64ELi256ELi256ELb1ELb1ELb0ELb0ELb1ELb1EEEEEEEEEvNT_6ParamsE:
        /* <DEDUP_REMOVED lines=54> */
.L_x_1228:
        /* <DEDUP_REMOVED lines=17> */
.L_x_1316:
        /* <DEDUP_REMOVED lines=16> */
.L_x_1317:
[----:B--2---:R-:W-:-:S05]  /*0570*/  IMAD R0, R0, c[0x0][0x538], RZ ;  /* 0x00014e0000007a24 */ /* 0x004fca00078e02ff */
[----:B------:R-:W-:-:S04]  /*0580*/  IADD3 R6, R0, R6, RZ ;  /* 0x0000000600067210 */ /* 0x000fc80007ffe0ff */
[----:B------:R-:W-:-:S13]  /*0590*/  ISETP.GT.AND P0, PT, R6, UR4, PT ;  /* 0x0000000406007c0c */ /* 0x000fda000bf04270 */
[----:B-1----:R-:W-:Y:S05]  /*05a0*/  @!P0 BRA `(.L_x_1228) ;  /* 0xfffffdb000008947 */ /* 0x002fea000383ffff */
.L_x_1224:
[----:B------:R-:W-:-:S05]  /*05b0*/  IADD3 R12, -R0, R6, RZ ;  /* 0x00000006000c7210 */ /* 0x000fca0007ffe1ff */
[----:B------:R-:W-:-:S05]  /*05c0*/  IMAD R0, R4, c[0x0][0x538], R12 ;  /* 0x00014e0004007a24 */ /* 0x000fca00078e020c */
[----:B------:R-:W-:Y:S01]  /*05d0*/  ISETP.GT.AND P0, PT, R0, UR4, PT ;  /* 0x0000000400007c0c */ /* 0x000fe2000bf04270 */
[----:B------:R-:W-:-:S12]  /*05e0*/  BRA.DIV ~URZ, `(.L_x_1229) ;  /* 0x0000f5927f007947 */ /* 0x000fd8000b800000 */
[----:B------:R-:W-:-:S04]  /*05f0*/  VOTE.ANY R6, PT, !P0 ;  /* 0x0000000000067806 */ /* 0x000fc800040e0100 */
.L_x_1318:
[----:B------:R1:W2:Y:S01]  /*0600*/  POPC R13, R6 ;  /* 0x00000006000d7309 */ /* 0x0002a20000000000 */
[----:B------:R-:W-:Y:S05]  /*0610*/  BRA.DIV ~URZ, `(.L_x_1230) ;  /* 0x0000f5b27f007947 */ /* 0x000fea000b800000 */
[----:B--2---:R-:W2:Y:S04]  /*0620*/  SHFL.IDX PT, R11, R8, R13, 0x1f ;  /* 0x00001f0d080b7589 */ /* 0x004ea800000e0000 */
[----:B------:R3:W4:Y:S02]  /*0630*/  SHFL.IDX PT, R10, R7, R13, 0x1f ;  /* 0x00001f0d070a7589 */ /* 0x00072400000e0000 */
[----:B---3--:R-:W-:Y:S02]  /*0640*/  MOV R7, RZ ;  /* 0x000000ff00077202 */ /* 0x008fe40000000f00 */
.L_x_1319:
[----:B--2-4-:R-:W-:Y:S01]  /*0650*/  ISETP.NE.AND P0, PT, R6, RZ, PT ;  /* 0x000000ff0600720c */ /* 0x014fe20003f05270 */
[----:B------:R-:W-:-:S12]  /*0660*/  BSSY B0, `(.L_x_1231) ;  /* 0x0000005000007945 */ /* 0x000fd80003800000 */
[----:B------:R-:W-:Y:S05]  /*0670*/  @!P0 BRA `(.L_x_1232) ;  /* 0x0000003000008947 */ /* 0x000fea0003800000 */
[----:B------:R-:W-:Y:S01]  /*0680*/  IADD3 R3, R13, -0x1, RZ ;  /* 0xffffffff0d037810 */ /* 0x000fe20007ffe0ff */
[----:B------:R-:W-:Y:S05]  /*0690*/  BRA.DIV ~URZ, `(.L_x_1233) ;  /* 0x0000f6127f007947 */ /* 0x000fea000b800000 */
[----:B------:R2:W3:Y:S02]  /*06a0*/  SHFL.IDX PT, R7, R4, R3, 0x1f ;  /* 0x00001f0304077589 */ /* 0x0004e400000e0000 */
.L_x_1232:
[----:B------:R-:W-:Y:S05]  /*06b0*/  BSYNC B0 ;  /* 0x0000000000007941 */ /* 0x000fea0003800000 */
.L_x_1231:
        /* <DEDUP_REMOVED lines=69> */
.L_x_1225:
[----:B------:R-:W-:Y:S01]  /*0b10*/  MOV R0, UR4 ;  /* 0x0000000400007c02 */ /* 0x000fe20008000f00 */
[----:B------:R-:W-:Y:S04]  /*0b20*/  STL [R1+0x24], RZ ;  /* 0x000024ff01007387 */ /* 0x000fe80000100800 */
[----:B------:R-:W-:Y:S04]  /*0b30*/  STL [R1+0x28], RZ ;  /* 0x000028ff01007387 */ /* 0x000fe80000100800 */
[----:B------:R1:W-:Y:S02]  /*0b40*/  STL [R1+0x20], R0 ;  /* 0x0000200001007387 */ /* 0x0003e40000100800 */
[----:B-1----:R-:W-:-:S05]  /*0b50*/  MOV R0, c[0x0][0x53c] ;  /* 0x00014f0000007a02 */ /* 0x002fca0000000f00 */
[----:B------:R1:W-:Y:S02]  /*0b60*/  STL [R1+0x2c], R0 ;  /* 0x00002c0001007387 */ /* 0x0003e40000100800 */
.L_x_1234:
        /* <DEDUP_REMOVED lines=8> */
.L_x_1223:
[----:B------:R-:W2:Y:S02]  /*0bf0*/  LDL R0, [R1+0x2c] ;  /* 0x00002c0001007983 */ /* 0x000ea40000100800 */
[----:B--2---:R-:W-:-:S13]  /*0c00*/  ISETP.GE.AND P0, PT, R0, c[0x0][0x53c], PT ;  /* 0x00014f0000007a0c */ /* 0x004fda0003f06270 */
[----:B------:R-:W-:Y:S05]  /*0c10*/  @P0 EXIT ;  /* 0x000000000000094d */ /* 0x000fea0003800000 */
[----:B------:R-:W2:Y:S02]  /*0c20*/  S2R R15, SR_TID.X ;  /* 0x00000000000f7919 */ /* 0x000ea40000002100 */
[----:B--2---:R-:W-:-:S04]  /*0c30*/  SHF.R.S32.HI R10, RZ, 0x1f, R15 ;  /* 0x0000001fff0a7819 */ /* 0x004fc8000001140f */
[CC--:B------:R-:W-:Y:S02]  /*0c40*/  LEA.HI R2, R10.reuse, R15.reuse, RZ, 0x4 ;  /* 0x0000000f0a027211 */ /* 0x0c0fe400078f20ff */
[----:B-1----:R-:W-:Y:S02]  /*0c50*/  LEA.HI R7, R10, R15, RZ, 0x3 ;  /* 0x0000000f0a077211 */ /* 0x002fe400078f18ff */
[----:B------:R-:W-:Y:S02]  /*0c60*/  SHF.R.S32.HI R3, RZ, 0x4, R2 ;  /* 0x00000004ff037819 */ /* 0x000fe40000011402 */
[----:B------:R-:W-:Y:S02]  /*0c70*/  LOP3.LUT R9, R7, 0xfffffff8, RZ, 0xc0, !PT ;  /* 0xfffffff807097812 */ /* 0x000fe400078ec0ff */
[----:B------:R-:W-:Y:S02]  /*0c80*/  LEA.HI R0, R2, R3, RZ, 0x1 ;  /* 0x0000000302007211 */ /* 0x000fe400078f08ff */
[----:B------:R-:W-:Y:S01]  /*0c90*/  SHF.R.S32.HI R17, RZ, 0x3, R7 ;  /* 0x00000003ff117819 */ /* 0x000fe20000011407 */
[----:B------:R-:W-:Y:S01]  /*0ca0*/  IMAD.IADD R9, R15, 0x1, -R9 ;  /* 0x000000010f097824 */ /* 0x000fe200078e0a09 */
[----:B------:R-:W-:-:S02]  /*0cb0*/  LOP3.LUT R0, R0, 0xfffffffe, RZ, 0xc0, !PT ;  /* 0xfffffffe00007812 */ /* 0x000fc400078ec0ff */
[----:B------:R-:W-:Y:S01]  /*0cc0*/  LEA.HI R11, R10, R15, RZ, 0x2 ;  /* 0x0000000f0a0b7211 */ /* 0x000fe200078f10ff */
[----:B------:R-:W-:Y:S02]  /*0cd0*/  IMAD.SHL.U32 R4, R17, 0x40, RZ ;  /* 0x0000004011047824 */ /* 0x000fe400078e00ff */
[----:B------:R-:W-:Y:S01]  /*0ce0*/  IMAD.IADD R13, R3, 0x1, -R0 ;  /* 0x00000001030d7824 */ /* 0x000fe200078e0a00 */
[----:B------:R-:W-:Y:S01]  /*0cf0*/  LOP3.LUT R0, R2, 0xfffffff0, RZ, 0xc0, !PT ;  /* 0xfffffff002007812 */ /* 0x000fe200078ec0ff */
[C---:B------:R-:W-:Y:S01]  /*0d00*/  IMAD.SHL.U32 R18, R9.reuse, 0x8, RZ ;  /* 0x0000000809127824 */ /* 0x040fe200078e00ff */
[--C-:B------:R-:W-:Y:S01]  /*0d10*/  SHF.R.S32.HI R8, RZ, 0x2, R11.reuse ;  /* 0x00000002ff087819 */ /* 0x100fe2000001140b */
[----:B------:R-:W-:Y:S01]  /*0d20*/  IMAD.SHL.U32 R6, R9, 0x40, RZ ;  /* 0x0000004009067824 */ /* 0x000fe200078e00ff */
[----:B------:R-:W-:Y:S01]  /*0d30*/  SHF.R.S32.HI R3, RZ, 0x1f, R11 ;  /* 0x0000001fff037819 */ /* 0x000fe2000001140b */
[----:B------:R-:W-:Y:S01]  /*0d40*/  IMAD.IADD R2, R15, 0x1, -R0 ;  /* 0x000000010f027824 */ /* 0x000fe200078e0a00 */
[----:B------:R-:W-:-:S02]  /*0d50*/  LOP3.LUT R0, R4, 0x1c0, RZ, 0xc0, !PT ;  /* 0x000001c004007812 */ /* 0x000fc400078ec0ff */
[----:B------:R-:W-:Y:S02]  /*0d60*/  LEA.HI R3, R3, R8, RZ, 0x3 ;  /* 0x0000000803037211 */ /* 0x000fe400078f18ff */
[----:B------:R-:W-:Y:S02]  /*0d70*/  SHF.R.S32.HI R12, RZ, 0x1f, R2 ;  /* 0x0000001fff0c7819 */ /* 0x000fe40000011402 */
[----:B------:R-:W-:Y:S02]  /*0d80*/  LOP3.LUT R4, R3, 0xfffffff8, RZ, 0xc0, !PT ;  /* 0xfffffff803047812 */ /* 0x000fe400078ec0ff */
[----:B------:R-:W-:Y:S02]  /*0d90*/  LOP3.LUT R5, R0, 0x38, R18, 0xf8, !PT ;  /* 0x0000003800057812 */ /* 0x000fe400078ef812 */
[----:B------:R-:W-:Y:S01]  /*0da0*/  SHF.R.U32.HI R3, RZ, 0x3, R0 ;  /* 0x00000003ff037819 */ /* 0x000fe20000011600 */
[----:B------:R-:W-:Y:S01]  /*0db0*/  IMAD.IADD R8, R8, 0x1, -R4 ;  /* 0x0000000108087824 */ /* 0x000fe200078e0a04 */
[----:B------:R-:W-:-:S02]  /*0dc0*/  LOP3.LUT R0, R6, 0x1c0, RZ, 0xc0, !PT ;  /* 0x000001c006007812 */ /* 0x000fc400078ec0ff */
[----:B------:R-:W-:Y:S02]  /*0dd0*/  LEA.HI R12, R12, R2, RZ, 0x3 ;  /* 0x000000020c0c7211 */ /* 0x000fe400078f18ff */
[----:B------:R-:W-:Y:S02]  /*0de0*/  LOP3.LUT R5, R5, R3, RZ, 0x3c, !PT ;  /* 0x0000000305057212 */ /* 0x000fe400078e3cff */
[----:B------:R-:W-:Y:S02]  /*0df0*/  LOP3.LUT R3, R0, 0x8, R7, 0xf8, !PT ;  /* 0x0000000800037812 */ /* 0x000fe400078ef807 */
[----:B------:R-:W-:Y:S02]  /*0e00*/  SHF.R.U32.HI R0, RZ, 0x3, R0 ;  /* 0x00000003ff007819 */ /* 0x000fe40000011600 */
[----:B------:R-:W-:Y:S02]  /*0e10*/  LEA.HI R7, R10, R15, RZ, 0x5 ;  /* 0x0000000f0a077211 */ /* 0x000fe400078f28ff */
[----:B------:R-:W-:-:S02]  /*0e20*/  LOP3.LUT R4, R12, 0xfffffff8, RZ, 0xc0, !PT ;  /* 0xfffffff80c047812 */ /* 0x000fc400078ec0ff */
[----:B------:R-:W-:Y:S02]  /*0e30*/  LEA.HI R6, R10, R15, RZ, 0x6 ;  /* 0x0000000f0a067211 */ /* 0x000fe400078f30ff */
[----:B------:R-:W-:Y:S01]  /*0e40*/  LOP3.LUT R14, R3, R0, RZ, 0x3c, !PT ;  /* 0x00000000030e7212 */ /* 0x000fe200078e3cff */
[----:B------:R-:W-:Y:S01]  /*0e50*/  IMAD.IADD R10, R2, 0x1, -R4 ;  /* 0x00000001020a7824 */ /* 0x000fe200078e0a04 */
[----:B------:R-:W-:Y:S01]  /*0e60*/  LOP3.LUT R0, R7, 0xffffffe0, RZ, 0xc0, !PT ;  /* 0xffffffe007007812 */ /* 0x000fe200078ec0ff */
[----:B------:R-:W-:Y:S01]  /*0e70*/  IMAD.SHL.U32 R4, R6, 0x8, RZ ;  /* 0x0000000806047824 */ /* 0x000fe200078e00ff */
[--C-:B------:R-:W-:Y:S02]  /*0e80*/  SHF.R.S32.HI R6, RZ, 0x5, R7.reuse ;  /* 0x00000005ff067819 */ /* 0x100fe40000011407 */
[----:B------:R-:W-:Y:S01]  /*0e90*/  SHF.R.S32.HI R2, RZ, 0x1f, R7 ;  /* 0x0000001fff027819 */ /* 0x000fe20000011407 */
[----:B------:R-:W-:Y:S01]  /*0ea0*/  IMAD.IADD R16, R15, 0x1, -R0 ;  /* 0x000000010f107824 */ /* 0x000fe200078e0a00 */
[----:B------:R-:W-:Y:S01]  /*0eb0*/  LOP3.LUT R3, R11, 0xfffffffc, RZ, 0xc0, !PT ;  /* 0xfffffffc0b037812 */ /* 0x000fe200078ec0ff */
[----:B------:R-:W-:Y:S01]  /*0ec0*/  IMAD.SHL.U32 R7, R13, 0x8, RZ ;  /* 0x000000080d077824 */ /* 0x000fe200078e00ff */
[----:B------:R-:W-:Y:S01]  /*0ed0*/  LEA.HI R0, R2, R6, RZ, 0x3 ;  /* 0x0000000602007211 */ /* 0x000fe200078f18ff */
[----:B------:R-:W-:Y:S01]  /*0ee0*/  IMAD.SHL.U32 R2, R10, 0x40, RZ ;  /* 0x000000400a027824 */ /* 0x000fe200078e00ff */
[----:B------:R-:W-:-:S02]  /*0ef0*/  SHF.R.S32.HI R11, RZ, 0x1f, R16 ;  /* 0x0000001fff0b7819 */ /* 0x000fc40000011410 */
[----:B------:R-:W-:Y:S02]  /*0f00*/  LOP3.LUT R0, R0, 0xffffff8, RZ, 0xc0, !PT ;  /* 0x0ffffff800007812 */ /* 0x000fe400078ec0ff */
[----:B------:R-:W-:Y:S02]  /*0f10*/  LEA.HI R11, R11, R16, RZ, 0x2 ;  /* 0x000000100b0b7211 */ /* 0x000fe400078f10ff */
[----:B------:R-:W-:Y:S02]  /*0f20*/  LOP3.LUT R2, R2, 0x1c0, RZ, 0xc0, !PT ;  /* 0x000001c002027812 */ /* 0x000fe400078ec0ff */
[----:B------:R-:W-:Y:S01]  /*0f30*/  LOP3.LUT R219, R5, 0x7ffffe00, R4, 0xf8, !PT ;  /* 0x7ffffe0005db7812 */ /* 0x000fe200078ef804 */
[----:B------:R-:W-:Y:S01]  /*0f40*/  IMAD.IADD R5, R15, 0x1, -R3 ;  /* 0x000000010f057824 */ /* 0x000fe200078e0a03 */
[----:B------:R-:W-:Y:S01]  /*0f50*/  LOP3.LUT R7, R2, 0x8, R7, 0xf8, !PT ;  /* 0x0000000802077812 */ /* 0x000fe200078ef807 */
[----:B------:R-:W-:Y:S01]  /*0f60*/  IMAD.IADD R3, R6, 0x1, -R0 ;  /* 0x0000000106037824 */ /* 0x000fe200078e0a00 */
[----:B------:R-:W-:Y:S01]  /*0f70*/  SHF.R.S32.HI R0, RZ, 0x2, R11 ;  /* 0x00000002ff007819 */ /* 0x000fe2000001140b */
[----:B------:R-:W-:Y:S01]  /*0f80*/  IMAD.SHL.U32 R219, R219, 0x2, RZ ;  /* 0x00000002dbdb7824 */ /* 0x000fe200078e00ff */
[----:B------:R-:W-:-:S02]  /*0f90*/  SHF.R.U32.HI R2, RZ, 0x3, R2 ;  /* 0x00000003ff027819 */ /* 0x000fc40000011602 */
[C---:B------:R-:W-:Y:S01]  /*0fa0*/  LOP3.LUT R4, R8.reuse, 0x1, RZ, 0xc0, !PT ;  /* 0x0000000108047812 */ /* 0x040fe200078ec0ff */
[----:B------:R-:W-:Y:S01]  /*0fb0*/  IMAD R15, R3, 0x10, R0 ;  /* 0x00000010030f7824 */ /* 0x000fe200078e0200 */
[----:B------:R-:W-:Y:S01]  /*0fc0*/  LOP3.LUT R7, R7, R2, RZ, 0x3c, !PT ;  /* 0x0000000207077212 */ /* 0x000fe200078e3cff */
[----:B------:R-:W-:Y:S01]  /*0fd0*/  IMAD.SHL.U32 R2, R8, 0x40, RZ ;  /* 0x0000004008027824 */ /* 0x000fe200078e00ff */
[----:B------:R-:W-:Y:S01]  /*0fe0*/  LEA.HI R0, R5, R5, RZ, 0x1 ;  /* 0x0000000505007211 */ /* 0x000fe200078f08ff */
[----:B------:R-:W-:Y:S01]  /*0ff0*/  IMAD.SHL.U32 R3, R12, 0x40, RZ ;  /* 0x000000400c037824 */ /* 0x000fe200078e00ff */
[----:B------:R-:W-:Y:S01]  /*1000*/  ISETP.NE.U32.AND P0, PT, R4, 0x1, PT ;  /* 0x000000010400780c */ /* 0x000fe20003f05070 */
[----:B------:R-:W-:Y:S01]  /*1010*/  IMAD.SHL.U32 R4, R6, 0x400, RZ ;  /* 0x0000040006047824 */ /* 0x000fe200078e00ff */
[----:B------:R-:W-:Y:S01]  /*1020*/  LOP3.LUT R0, R0, 0x1ffffffe, RZ, 0xc0, !PT ;  /* 0x1ffffffe00007812 */ /* 0x000fe200078ec0ff */
[----:B------:R-:W-:Y:S01]  /*1030*/  STL [R1+0xe4], R15 ;  /* 0x0000e40f01007387 */ /* 0x000fe20000100800 */
[----:B------:R-:W-:-:S02]  /*1040*/  LOP3.LUT R2, R2, 0x1c0, RZ, 0xc0, !PT ;  /* 0x000001c002027812 */ /* 0x000fc400078ec0ff */
[----:B------:R-:W-:Y:S01]  /*1050*/  LOP3.LUT R3, R3, 0xfffffe00, RZ, 0xc0, !PT ;  /* 0xfffffe0003037812 */ /* 0x000fe200078ec0ff */
[C---:B------:R-:W-:Y:S01]  /*1060*/  IMAD.IADD R12, R5.reuse, 0x1, -R0 ;  /* 0x00000001050c7824 */ /* 0x040fe200078e0a00 */
[----:B------:R-:W-:Y:S01]  /*1070*/  LEA.HI R2, R2, R2, RZ, 0x1d ;  /* 0x0000000202027211 */ /* 0x000fe200078fe8ff */
[----:B------:R-:W-:Y:S01]  /*1080*/  IMAD R5, R5, 0x2, R4 ;  /* 0x0000000205057824 */ /* 0x000fe200078e0204 */
[----:B------:R-:W-:Y:S01]  /*1090*/  R2P PR, R8, 0x6 ;  /* 0x0000000608007804 */ /* 0x000fe20000000000 */
[----:B------:R-:W-:Y:S01]  /*10a0*/  IMAD R0, R13, 0x200, R14 ;  /* 0x000002000d007824 */ /* 0x000fe200078e020e */
[-C--:B------:R-:W-:Y:S01]  /*10b0*/  IADD3 R4, R7, R3.reuse, R4 ;  /* 0x0000000307047210 */ /* 0x080fe20007ffe004 */
[----:B------:R-:W-:Y:S01]  /*10c0*/  IMAD.IADD R8, R5, 0x1, R2 ;  /* 0x0000000105087824 */ /* 0x000fe200078e0202 */
[----:B------:R-:W-:Y:S01]  /*10d0*/  LOP3.LUT R5, R7, R3, RZ, 0xfc, !PT ;  /* 0x0000000307057212 */ /* 0x000fe200078efcff */
[----:B------:R-:W-:Y:S01]  /*10e0*/  IMAD R3, R9, 0x20, R17 ;  /* 0x0000002009037824 */ /* 0x000fe200078e0211 */
[----:B------:R-:W-:Y:S01]  /*10f0*/  SHF.R.S32.HI R19, RZ, 0x1f, R18 ;  /* 0x0000001fff137819 */ /* 0x000fe20000011412 */
[----:B------:R-:W-:Y:S01]  /*1100*/  IMAD.MOV.U32 R13, RZ, RZ, 0x20 ;  /* 0x00000020ff0d7424 */ /* 0x000fe200078e00ff */
[----:B------:R-:W-:-:S02]  /*1110*/  IADD3 R7, R18, 0x40, RZ ;  /* 0x0000004012077810 */ /* 0x000fc40007ffe0ff */
[----:B------:R1:W-:Y:S01]  /*1120*/  STL [R1+0xa4], R3 ;  /* 0x0000a40301007387 */ /* 0x0003e20000100800 */
[C---:B------:R-:W-:Y:S02]  /*1130*/  IADD3 R6, R18.reuse, 0xc0, RZ ;  /* 0x000000c012067810 */ /* 0x040fe40007ffe0ff */
[C---:B------:R-:W-:Y:S01]  /*1140*/  LOP3.LUT P3, RZ, R9.reuse, 0x4, RZ, 0xc0, !PT ;  /* 0x0000000409ff7812 */ /* 0x040fe2000786c0ff */
[----:B------:R-:W-:Y:S01]  /*1150*/  STL.64 [R1], R18 ;  /* 0x0000001201007387 */ /* 0x000fe20000100a00 */
[----:B------:R-:W-:Y:S02]  /*1160*/  LOP3.LUT P4, RZ, R9, 0x2, RZ, 0xc0, !PT ;  /* 0x0000000209ff7812 */ /* 0x000fe4000788c0ff */
[----:B------:R-:W-:Y:S01]  /*1170*/  IADD3 R252, R18, 0x80, RZ ;  /* 0x0000008012fc7810 */ /* 0x000fe20007ffe0ff */
[----:B------:R2:W-:Y:S01]  /*1180*/  STL [R1+0x8], R7 ;  /* 0x0000080701007387 */ /* 0x0005e20000100800 */
[----:B------:R-:W-:Y:S02]  /*1190*/  SHF.R.S32.HI R9, RZ, 0x1f, R7 ;  /* 0x0000001fff097819 */ /* 0x000fe40000011407 */
[C---:B------:R-:W-:Y:S01]  /*11a0*/  LOP3.LUT P6, RZ, R10.reuse, 0x2, RZ, 0xc0, !PT ;  /* 0x000000020aff7812 */ /* 0x040fe200078cc0ff */
[----:B------:R3:W-:Y:S01]  /*11b0*/  STL [R1+0xc], R6 ;  /* 0x00000c0601007387 */ /* 0x0007e20000100800 */
[----:B------:R-:W-:Y:S01]  /*11c0*/  LOP3.LUT P5, RZ, R10, 0x4, RZ, 0xc0, !PT ;  /* 0x000000040aff7812 */ /* 0x000fe200078ac0ff */
[----:B------:R-:W-:Y:S01]  /*11d0*/  IMAD.MOV.U32 R10, RZ, RZ, 0x40 ;  /* 0x00000040ff0a7424 */ /* 0x000fe200078e00ff */
[----:B------:R-:W-:Y:S01]  /*11e0*/  LEA R192, R0, 0x8100, 0x1 ;  /* 0x0000810000c07811 */ /* 0x000fe200078e08ff */
[----:B------:R4:W-:Y:S01]  /*11f0*/  STL [R1+0x3c], R9 ;  /* 0x00003c0901007387 */ /* 0x0009e20000100800 */
[----:B------:R-:W-:-:S02]  /*1200*/  LEA R199, R4, 0x10100, 0x1 ;  /* 0x0001010004c77811 */ /* 0x000fc400078e08ff */
[C---:B------:R-:W-:Y:S02]  /*1210*/  SEL R2, R10.reuse, 0xffffffc0, !P3 ;  /* 0xffffffc00a027807 */ /* 0x040fe40005800000 */
[----:B------:R-:W-:Y:S02]  /*1220*/  SEL R0, R10, 0xffffffc0, !P5 ;  /* 0xffffffc00a007807 */ /* 0x000fe40006800000 */
[C---:B------:R-:W-:Y:S01]  /*1230*/  IADD3 R203, R192.reuse, 0x20, RZ ;  /* 0x00000020c0cb7810 */ /* 0x040fe20007ffe0ff */
[----:B------:R-:W-:Y:S01]  /*1240*/  IMAD.IADD R198, R192, 0x1, R2 ;  /* 0x00000001c0c67824 */ /* 0x000fe200078e0202 */
[----:B-1----:R-:W-:Y:S01]  /*1250*/  LOP3.LUT R3, R11, 0x7ffffffc, RZ, 0xc0, !PT ;  /* 0x7ffffffc0b037812 */ /* 0x002fe200078ec0ff */
[----:B------:R-:W-:Y:S01]  /*1260*/  IMAD R11, R12, 0x8, R15 ;  /* 0x000000080c0b7824 */ /* 0x000fe200078e020f */
[----:B------:R-:W-:Y:S01]  /*1270*/  @P4 IADD3 R203, R192, -0x20, RZ ;  /* 0xffffffe0c0cb4810 */ /* 0x000fe20007ffe0ff */
[----:B------:R-:W-:Y:S01]  /*1280*/  IMAD.IADD R202, R199, 0x1, R0 ;  /* 0x00000001c7ca7824 */ /* 0x000fe200078e0200 */
[----:B------:R-:W-:Y:S01]  /*1290*/  LEA R193, R5, 0x100, 0x1 ;  /* 0x0000010005c17811 */ /* 0x000fe200078e08ff */
[----:B------:R-:W-:Y:S01]  /*12a0*/  IMAD.IADD R3, R16, 0x1, -R3 ;  /* 0x0000000110037824 */ /* 0x000fe200078e0a03 */
[C---:B------:R-:W-:Y:S01]  /*12b0*/  IADD3 R218, R203.reuse, 0x800, RZ ;  /* 0x00000800cbda7810 */ /* 0x040fe20007ffe0ff */
[----:B------:R-:W-:Y:S01]  /*12c0*/  IMAD.IADD R195, R2, 0x1, R203 ;  /* 0x0000000102c37824 */ /* 0x000fe200078e02cb */
[----:B--2---:R-:W-:Y:S01]  /*12d0*/  SHF.R.S32.HI R7, RZ, 0x1f, R252 ;  /* 0x0000001fff077819 */ /* 0x004fe200000114fc */
[----:B------:R-:W-:Y:S01]  /*12e0*/  IMAD.IADD R197, R0, 0x1, R193 ;  /* 0x0000000100c57824 */ /* 0x000fe200078e02c1 */
[----:B------:R-:W-:-:S02]  /*12f0*/  IADD3 R217, R203, 0x1000, RZ ;  /* 0x00001000cbd97810 */ /* 0x000fc40007ffe0ff */
[----:B---3--:R-:W-:Y:S01]  /*1300*/  SHF.R.S32.HI R6, RZ, 0x1f, R6 ;  /* 0x0000001fff067819 */ /* 0x008fe20000011406 */
[----:B------:R1:W-:Y:S01]  /*1310*/  STL [R1+0x38], R7 ;  /* 0x0000380701007387 */ /* 0x0003e20000100800 */
[----:B------:R-:W-:Y:S01]  /*1320*/  IADD3 R216, R203, 0x1800, RZ ;  /* 0x00001800cbd87810 */ /* 0x000fe20007ffe0ff */
[----:B----4-:R-:W-:Y:S02]  /*1330*/  IMAD.SHL.U32 R9, R3, 0x2, RZ ;  /* 0x0000000203097824 */ /* 0x010fe400078e00ff */
[----:B------:R2:W-:Y:S01]  /*1340*/  STL [R1+0x34], R6 ;  /* 0x0000340601007387 */ /* 0x0005e20000100800 */
[----:B------:R-:W-:Y:S02]  /*1350*/  SEL R3, R13, 0xffffffe0, !P6 ;  /* 0xffffffe00d037807 */ /* 0x000fe40007000000 */
[----:B------:R-:W-:Y:S01]  /*1360*/  IADD3 R215, R203, 0x2000, RZ ;  /* 0x00002000cbd77810 */ /* 0x000fe20007ffe0ff */
[----:B------:R3:W-:Y:S01]  /*1370*/  STL [R1+0xe8], R11 ;  /* 0x0000e80b01007387 */ /* 0x0007e20000100800 */
[----:B------:R-:W-:Y:S01]  /*1380*/  IADD3 R23, R9, 0x90, RZ ;  /* 0x0000009009177810 */ /* 0x000fe20007ffe0ff */
[----:B------:R-:W-:Y:S01]  /*1390*/  IMAD.IADD R200, R199, 0x1, R3 ;  /* 0x00000001c7c87824 */ /* 0x000fe200078e0203 */
[C---:B------:R-:W-:Y:S01]  /*13a0*/  IADD3 R22, R9.reuse, 0x98, RZ ;  /* 0x0000009809167810 */ /* 0x040fe20007ffe0ff */
[----:B------:R-:W-:Y:S01]  /*13b0*/  STL [R1+0x10], R9 ;  /* 0x0000100901007387 */ /* 0x000fe20000100800 */
[----:B------:R-:W-:Y:S01]  /*13c0*/  IADD3 R21, R9, 0xa0, RZ ;  /* 0x000000a009157810 */ /* 0x000fe20007ffe0ff */
[----:B------:R-:W-:Y:S01]  /*13d0*/  IMAD.IADD R194, R3, 0x1, R193 ;  /* 0x0000000103c27824 */ /* 0x000fe200078e02c1 */
[C---:B------:R-:W-:Y:S01]  /*13e0*/  IADD3 R20, R9.reuse, 0xa8, RZ ;  /* 0x000000a809147810 */ /* 0x040fe20007ffe0ff */
[----:B------:R-:W-:Y:S01]  /*13f0*/  IMAD.IADD R201, R200, 0x1, R0 ;  /* 0x00000001c8c97824 */ /* 0x000fe200078e0200 */
[C---:B------:R-:W-:Y:S01]  /*1400*/  IADD3 R19, R9.reuse, 0xb0, RZ ;  /* 0x000000b009137810 */ /* 0x040fe20007ffe0ff */
[----:B------:R-:W-:Y:S01]  /*1410*/  IMAD.IADD R196, R0, 0x1, R194 ;  /* 0x0000000100c47824 */ /* 0x000fe200078e02c2 */
[----:B------:R-:W-:-:S02]  /*1420*/  IADD3 R18, R9, 0xb8, RZ ;  /* 0x000000b809127810 */ /* 0x000fc40007ffe0ff */
[C---:B------:R-:W-:Y:S02]  /*1430*/  IADD3 R17, R9.reuse, 0xc0, RZ ;  /* 0x000000c009117810 */ /* 0x040fe40007ffe0ff */
[C---:B------:R-:W-:Y:S02]  /*1440*/  IADD3 R16, R9.reuse, 0xc8, RZ ;  /* 0x000000c809107810 */ /* 0x040fe40007ffe0ff */
[----:B------:R-:W-:Y:S02]  /*1450*/  IADD3 R15, R9, 0xd0, RZ ;  /* 0x000000d0090f7810 */ /* 0x000fe40007ffe0ff */
[----:B-1----:R-:W-:Y:S02]  /*1460*/  SEL R7, R13, 0xffffffe0, !P1 ;  /* 0xffffffe00d077807 */ /* 0x002fe40004800000 */
[----:B--2---:R-:W-:Y:S02]  /*1470*/  SEL R6, R10, 0xffffffc0, !P2 ;  /* 0xffffffc00a067807 */ /* 0x004fe40005000000 */
[----:B------:R-:W-:-:S02]  /*1480*/  IADD3 R10, R9, 0x10, RZ ;  /* 0x00000010090a7810 */ /* 0x000fc40007ffe0ff */
[C---:B---3--:R-:W-:Y:S02]  /*1490*/  IADD3 R11, R9.reuse, 0x8, RZ ;  /* 0x00000008090b7810 */ /* 0x048fe40007ffe0ff */
[C---:B------:R-:W-:Y:S02]  /*14a0*/  IADD3 R14, R9.reuse, 0xd8, RZ ;  /* 0x000000d8090e7810 */ /* 0x040fe40007ffe0ff */
[C---:B------:R-:W-:Y:S01]  /*14b0*/  IADD3 R13, R9.reuse, 0xe0, RZ ;  /* 0x000000e0090d7810 */ /* 0x040fe20007ffe0ff */
[----:B------:R1:W-:Y:S01]  /*14c0*/  STL [R1+0x64], R11 ;  /* 0x0000640b01007387 */ /* 0x0003e20000100800 */
[----:B------:R-:W-:Y:S02]  /*14d0*/  IADD3 R12, R9, 0xe8, RZ ;  /* 0x000000e8090c7810 */ /* 0x000fe40007ffe0ff */
[C---:B------:R-:W-:Y:S01]  /*14e0*/  IADD3 R214, R203.reuse, 0x2800, RZ ;  /* 0x00002800cbd67810 */ /* 0x040fe20007ffe0ff */
[----:B------:R2:W-:Y:S01]  /*14f0*/  STL [R1+0x60], R10 ;  /* 0x0000600a01007387 */ /* 0x0005e20000100800 */
[----:B------:R-:W-:-:S02]  /*1500*/  IADD3 R213, R203, 0x3000, RZ ;  /* 0x00003000cbd57810 */ /* 0x000fc40007ffe0ff */
[C---:B------:R-:W-:Y:S01]  /*1510*/  IADD3 R212, R203.reuse, 0x3800, RZ ;  /* 0x00003800cbd47810 */ /* 0x040fe20007ffe0ff */
[----:B------:R-:W-:Y:S01]  /*1520*/  STL [R1+0xa0], R23 ;  /* 0x0000a01701007387 */ /* 0x000fe20000100800 */
[C---:B------:R-:W-:Y:S02]  /*1530*/  IADD3 R211, R203.reuse, 0x4000, RZ ;  /* 0x00004000cbd37810 */ /* 0x040fe40007ffe0ff */
[C---:B------:R-:W-:Y:S01]  /*1540*/  IADD3 R210, R203.reuse, 0x4800, RZ ;  /* 0x00004800cbd27810 */ /* 0x040fe20007ffe0ff */
[----:B------:R3:W-:Y:S01]  /*1550*/  STL [R1+0x9c], R22 ;  /* 0x00009c1601007387 */ /* 0x0007e20000100800 */
[C---:B------:R-:W-:Y:S02]  /*1560*/  IADD3 R209, R203.reuse, 0x5000, RZ ;  /* 0x00005000cbd17810 */ /* 0x040fe40007ffe0ff */
[C---:B------:R-:W-:Y:S01]  /*1570*/  IADD3 R208, R203.reuse, 0x5800, RZ ;  /* 0x00005800cbd07810 */ /* 0x040fe20007ffe0ff */
[----:B------:R4:W-:Y:S01]  /*1580*/  STL [R1+0x98], R21 ;  /* 0x0000981501007387 */ /* 0x0009e20000100800 */
[----:B------:R-:W-:-:S02]  /*1590*/  IADD3 R207, R203, 0x6000, RZ ;  /* 0x00006000cbcf7810 */ /* 0x000fc40007ffe0ff */
[C---:B------:R-:W-:Y:S01]  /*15a0*/  IADD3 R206, R203.reuse, 0x6800, RZ ;  /* 0x00006800cbce7810 */ /* 0x040fe20007ffe0ff */
[----:B------:R-:W-:Y:S01]  /*15b0*/  STL [R1+0x94], R20 ;  /* 0x0000941401007387 */ /* 0x000fe20000100800 */
[C---:B------:R-:W-:Y:S02]  /*15c0*/  IADD3 R205, R203.reuse, 0x7000, RZ ;  /* 0x00007000cbcd7810 */ /* 0x040fe40007ffe0ff */
[----:B------:R-:W-:Y:S01]  /*15d0*/  IADD3 R204, R203, 0x7800, RZ ;  /* 0x00007800cbcc7810 */ /* 0x000fe20007ffe0ff */
[----:B------:R5:W-:Y:S01]  /*15e0*/  STL [R1+0x90], R19 ;  /* 0x0000901301007387 */ /* 0x000be20000100800 */
[C---:B-1----:R-:W-:Y:S02]  /*15f0*/  IADD3 R11, R9.reuse, 0xf0, RZ ;  /* 0x000000f0090b7810 */ /* 0x042fe40007ffe0ff */
[----:B------:R-:W-:Y:S01]  /*1600*/  IADD3 R9, R9, 0xf8, RZ ;  /* 0x000000f809097810 */ /* 0x000fe20007ffe0ff */
[----:B------:R1:W-:Y:S01]  /*1610*/  STL [R1+0x8c], R18 ;  /* 0x00008c1201007387 */ /* 0x0003e20000100800 */
[----:B--2---:R-:W-:-:S02]  /*1620*/  LEA R10, R8, 0x80, 0x1 ;  /* 0x00000080080a7811 */ /* 0x004fc400078e08ff */
[----:B------:R-:W-:Y:S01]  /*1630*/  SHF.R.S32.HI R8, RZ, 0x1f, R23 ;  /* 0x0000001fff087819 */ /* 0x000fe20000011417 */
[----:B------:R-:W-:Y:S04]  /*1640*/  STL [R1+0x88], R17 ;  /* 0x0000881101007387 */ /* 0x000fe80000100800 */
[----:B------:R2:W-:Y:S01]  /*1650*/  STL [R1+0x84], R16 ;  /* 0x0000841001007387 */ /* 0x0005e20000100800 */
[----:B---3--:R-:W-:-:S03]  /*1660*/  SHF.R.S32.HI R22, RZ, 0x1f, R22 ;  /* 0x0000001fff167819 */ /* 0x008fc60000011416 */
[----:B------:R3:W-:Y:S01]  /*1670*/  STL [R1+0x80], R15 ;  /* 0x0000800f01007387 */ /* 0x0007e20000100800 */
[----:B----4-:R-:W-:-:S03]  /*1680*/  SHF.R.S32.HI R21, RZ, 0x1f, R21 ;  /* 0x0000001fff157819 */ /* 0x010fc60000011415 */
[----:B------:R-:W-:Y:S04]  /*1690*/  STL [R1+0x7c], R14 ;  /* 0x00007c0e01007387 */ /* 0x000fe80000100800 */
[----:B------:R4:W-:Y:S01]  /*16a0*/  STL [R1+0x78], R13 ;  /* 0x0000780d01007387 */ /* 0x0009e20000100800 */
[----:B-----5:R-:W-:-:S03]  /*16b0*/  SHF.R.S32.HI R19, RZ, 0x1f, R19 ;  /* 0x0000001fff137819 */ /* 0x020fc60000011413 */
[----:B------:R5:W-:Y:S01]  /*16c0*/  STL [R1+0x74], R12 ;  /* 0x0000740c01007387 */ /* 0x000be20000100800 */
[----:B-1----:R-:W-:-:S03]  /*16d0*/  SHF.R.S32.HI R18, RZ, 0x1f, R18 ;  /* 0x0000001fff127819 */ /* 0x002fc60000011412 */
[----:B------:R-:W-:Y:S04]  /*16e0*/  STL [R1+0x70], R11 ;  /* 0x0000700b01007387 */ /* 0x000fe80000100800 */
[----:B------:R1:W-:Y:S01]  /*16f0*/  STL [R1+0x6c], R9 ;  /* 0x00006c0901007387 */ /* 0x0003e20000100800 */
[----:B--2---:R-:W-:-:S03]  /*1700*/  SHF.R.S32.HI R16, RZ, 0x1f, R16 ;  /* 0x0000001fff107819 */ /* 0x004fc60000011410 */
[----:B------:R-:W-:Y:S01]  /*1710*/  STL [R1+0x40], R10 ;  /* 0x0000400a01007387 */ /* 0x000fe20000100800 */
[----:B---3--:R-:W-:-:S03]  /*1720*/  SHF.R.S32.HI R15, RZ, 0x1f, R15 ;  /* 0x0000001fff0f7819 */ /* 0x008fc6000001140f */
[----:B------:R2:W-:Y:S04]  /*1730*/  STL [R1+0xdc], R8 ;  /* 0x0000dc0801007387 */ /* 0x0005e80000100800 */
[----:B------:R-:W-:Y:S01]  /*1740*/  STL [R1+0xd8], R22 ;  /* 0x0000d81601007387 */ /* 0x000fe20000100800 */
[----:B----4-:R-:W-:-:S03]  /*1750*/  SHF.R.S32.HI R13, RZ, 0x1f, R13 ;  /* 0x0000001fff0d7819 */ /* 0x010fc6000001140d */
[----:B------:R-:W-:Y:S01]  /*1760*/  STL [R1+0xd4], R21 ;  /* 0x0000d41501007387 */ /* 0x000fe20000100800 */
[----:B-----5:R-:W-:Y:S02]  /*1770*/  SHF.R.S32.HI R12, RZ, 0x1f, R12 ;  /* 0x0000001fff0c7819 */ /* 0x020fe4000001140c */
[----:B-1----:R-:W-:Y:S02]  /*1780*/  SHF.R.S32.HI R9, RZ, 0x1f, R9 ;  /* 0x0000001fff097819 */ /* 0x002fe40000011409 */
[----:B--2---:R-:W-:-:S05]  /*1790*/  SHF.R.S32.HI R8, RZ, 0x1f, R20 ;  /* 0x0000001fff087819 */ /* 0x004fca0000011414 */
[----:B------:R1:W-:Y:S04]  /*17a0*/  STL [R1+0xd0], R8 ;  /* 0x0000d00801007387 */ /* 0x0003e80000100800 */
[----:B------:R-:W-:Y:S04]  /*17b0*/  STL [R1+0xcc], R19 ;  /* 0x0000cc1301007387 */ /* 0x000fe80000100800 */
[----:B------:R-:W-:Y:S01]  /*17c0*/  STL [R1+0xc8], R18 ;  /* 0x0000c81201007387 */ /* 0x000fe20000100800 */
[----:B-1----:R-:W-:-:S05]  /*17d0*/  SHF.R.S32.HI R8, RZ, 0x1f, R17 ;  /* 0x0000001fff087819 */ /* 0x002fca0000011411 */
[----:B------:R1:W-:Y:S04]  /*17e0*/  STL [R1+0xc4], R8 ;  /* 0x0000c40801007387 */ /* 0x0003e80000100800 */
[----:B------:R-:W-:Y:S04]  /*17f0*/  STL [R1+0xc0], R16 ;  /* 0x0000c01001007387 */ /* 0x000fe80000100800 */
[----:B------:R-:W-:Y:S01]  /*1800*/  STL [R1+0xbc], R15 ;  /* 0x0000bc0f01007387 */ /* 0x000fe20000100800 */
[----:B-1----:R-:W-:-:S05]  /*1810*/  SHF.R.S32.HI R8, RZ, 0x1f, R14 ;  /* 0x0000001fff087819 */ /* 0x002fca000001140e */
[----:B------:R1:W-:Y:S04]  /*1820*/  STL [R1+0xb8], R8 ;  /* 0x0000b80801007387 */ /* 0x0003e80000100800 */
[----:B------:R-:W-:Y:S04]  /*1830*/  STL [R1+0xb4], R13 ;  /* 0x0000b40d01007387 */ /* 0x000fe80000100800 */
[----:B------:R-:W-:Y:S01]  /*1840*/  STL [R1+0xb0], R12 ;  /* 0x0000b00c01007387 */ /* 0x000fe20000100800 */
[----:B-1----:R-:W-:Y:S01]  /*1850*/  SHF.R.S32.HI R8, RZ, 0x1f, R11 ;  /* 0x0000001fff087819 */ /* 0x002fe2000001140b */
[----:B------:R-:W-:-:S04]  /*1860*/  IMAD.IADD R11, R10, 0x1, R6 ;  /* 0x000000010a0b7824 */ /* 0x000fc800078e0206 */
[----:B------:R1:W-:Y:S04]  /*1870*/  STL [R1+0xac], R8 ;  /* 0x0000ac0801007387 */ /* 0x0003e80000100800 */
[----:B------:R2:W-:Y:S04]  /*1880*/  STL [R1+0xa8], R9 ;  /* 0x0000a80901007387 */ /* 0x0005e80000100800 */
[----:B------:R-:W-:Y:S01]  /*1890*/  STL [R1+0x5c], R11 ;  /* 0x00005c0b01007387 */ /* 0x000fe20000100800 */
[C---:B-1----:R-:W-:Y:S02]  /*18a0*/  IADD3 R8, R10.reuse, -0x10, RZ ;  /* 0xfffffff00a087810 */ /* 0x042fe40007ffe0ff */
[C---:B------:R-:W-:Y:S01]  /*18b0*/  @P0 IADD3 R8, R10.reuse, 0x10, RZ ;  /* 0x000000100a080810 */ /* 0x040fe20007ffe0ff */
[----:B--2---:R-:W-:-:S04]  /*18c0*/  IMAD.IADD R9, R10, 0x1, R7 ;  /* 0x000000010a097824 */ /* 0x004fc800078e0207 */
[----:B------:R-:W-:Y:S02]  /*18d0*/  IMAD.IADD R4, R6, 0x1, R8 ;  /* 0x0000000106047824 */ /* 0x000fe400078e0208 */
[----:B------:R-:W-:Y:S01]  /*18e0*/  IMAD.IADD R2, R9, 0x1, R6 ;  /* 0x0000000109027824 */ /* 0x000fe200078e0206 */
[----:B------:R-:W-:Y:S04]  /*18f0*/  STL [R1+0x4c], R9 ;  /* 0x00004c0901007387 */ /* 0x000fe80000100800 */
[----:B------:R1:W-:Y:S04]  /*1900*/  STL [R1+0x58], R2 ;  /* 0x0000580201007387 */ /* 0x0003e80000100800 */
[----:B------:R-:W-:Y:S04]  /*1910*/  STL [R1+0x44], R8 ;  /* 0x0000440801007387 */ /* 0x000fe80000100800 */
[----:B------:R-:W-:Y:S01]  /*1920*/  STL [R1+0x54], R4 ;  /* 0x0000540401007387 */ /* 0x000fe20000100800 */
[----:B-1----:R-:W-:-:S05]  /*1930*/  IMAD.IADD R2, R7, 0x1, R8 ;  /* 0x0000000107027824 */ /* 0x002fca00078e0208 */
[----:B------:R1:W-:Y:S02]  /*1940*/  STL [R1+0x48], R2 ;  /* 0x0000480201007387 */ /* 0x0003e40000100800 */
[----:B-1----:R-:W-:-:S05]  /*1950*/  IMAD.IADD R2, R2, 0x1, R6 ;  /* 0x0000000102027824 */ /* 0x002fca00078e0206 */
[----:B------:R1:W-:Y:S02]  /*1960*/  STL [R1+0x50], R2 ;  /* 0x0000500201007387 */ /* 0x0003e40000100800 */
.L_x_1315:
[----:B------:R-:W2:Y:S01]  /*1970*/  LDL R0, [R1+0x2c] ;  /* 0x00002c0001007983 */ /* 0x000ea20000100800 */
[----:B------:R-:W-:Y:S01]  /*1980*/  IMAD.MOV.U32 R13, RZ, RZ, 0x4 ;  /* 0x00000004ff0d7424 */ /* 0x000fe200078e00ff */
[----:B------:R-:W-:Y:S02]  /*1990*/  ISETP.NE.U32.AND P0, PT, RZ, c[0x0][0x370], PT ;  /* 0x0000dc00ff007a0c */ /* 0x000fe40003f05070 */
[----:B------:R-:W3:Y:S02]  /*19a0*/  LDL R11, [R1+0x28] ;  /* 0x00002800010b7983 */ /* 0x000ee40000100800 */
[----:B------:R-:W-:Y:S01]  /*19b0*/  ISETP.NE.AND.EX P0, PT, RZ, c[0x0][0x374], PT, P0 ;  /* 0x0000dd00ff007a0c */ /* 0x000fe20003f05300 */
[----:B-12---:R-:W-:-:S05]  /*19c0*/  IMAD.WIDE R2, R0, R13, c[0x0][0x588] ;  /* 0x0001620000027625 */ /* 0x006fca00078e020d */
[----:B------:R-:W2:Y:S01]  /*19d0*/  LDG.E R114, [R2.64] ;  /* 0x0000000602727981 */ /* 0x000ea2000c1e1900 */
[----:B------:R-:W-:Y:S01]  /*19e0*/  ISETP.NE.U32.AND P5, PT, RZ, c[0x0][0x360], PT ;  /* 0x0000d800ff007a0c */ /* 0x000fe20003fa5070 */
[----:B------:R-:W-:Y:S01]  /*19f0*/  CS2R R6, SRZ ;  /* 0x0000000000067805 */ /* 0x000fe2000001ff00 */
        /* <DEDUP_REMOVED lines=9> */
[----:B------:R-:W-:Y:S02]  /*1a90*/  @P0 LEA.HI.X R3, R114, c[0x0][0x374], R115, 0x2, P1 ;  /* 0x0000dd0072030a11 */ /* 0x000fe400008f1473 */
[----:B------:R-:W-:-:S03]  /*1aa0*/  ISETP.NE.U32.AND P1, PT, RZ, c[0x0][0x350], PT ;  /* 0x0000d400ff007a0c */ /* 0x000fc60003f25070 */
[----:B------:R2:W5:Y:S01]  /*1ab0*/  @P0 LDG.E R7, [R2.64] ;  /* 0x0000000602070981 */ /* 0x000562000c1e1900 */
[----:B------:R-:W-:Y:S02]  /*1ac0*/  ISETP.NE.AND.EX P1, PT, RZ, c[0x0][0x354], PT, P1 ;  /* 0x0000d500ff007a0c */ /* 0x000fe40003f25310 */
[C---:B------:R-:W-:Y:S02]  /*1ad0*/  @P5 LEA R8, P0, R114.reuse, c[0x0][0x360], 0x2 ;  /* 0x0000d80072085a11 */ /* 0x040fe400078010ff */
[C-C-:B------:R-:W-:Y:S02]  /*1ae0*/  LEA.HI.X R5, R114.reuse, c[0x0][0x34c], R115.reuse, 0x2, P4 ;  /* 0x0000d30072057a11 */ /* 0x140fe400020f1473 */
[----:B------:R-:W-:-:S03]  /*1af0*/  @P5 LEA.HI.X R9, R114, c[0x0][0x364], R115, 0x2, P0 ;  /* 0x0000d90072095a11 */ /* 0x000fc600000f1473 */
[----:B------:R1:W5:Y:S04]  /*1b00*/  @P2 LDG.E R6, [R4.64] ;  /* 0x0000000604062981 */ /* 0x000368000c1e1900 */
[----:B------:R1:W5:Y:S01]  /*1b10*/  @P5 LDG.E R18, [R8.64] ;  /* 0x0000000608125981 */ /* 0x000362000c1e1900 */
[----:B--2---:R-:W-:-:S04]  /*1b20*/  LEA R2, P3, R114, c[0x0][0x350], 0x2 ;  /* 0x0000d40072027a11 */ /* 0x004fc800078610ff */
[----:B------:R-:W-:-:S05]  /*1b30*/  LEA.HI.X R3, R114, c[0x0][0x354], R115, 0x2, P3 ;  /* 0x0000d50072037a11 */ /* 0x000fca00018f1473 */
[----:B------:R1:W5:Y:S01]  /*1b40*/  @P1 LDG.E R10, [R2.64] ;  /* 0x00000006020a1981 */ /* 0x000362000c1e1900 */
[----:B---3--:R-:W-:-:S05]  /*1b50*/  LOP3.LUT R107, R11, 0xffff, RZ, 0xc0, !PT ;  /* 0x0000ffff0b6b7812 */ /* 0x008fca00078ec0ff */
[----:B------:R1:W-:Y:S01]  /*1b60*/  STL [R1+0x1c], R107 ;  /* 0x00001c6b01007387 */ /* 0x0003e20000100800 */
[----:B------:R-:W-:Y:S01]  /*1b70*/  YIELD ;  /* 0x0000000000007946 */ /* 0x000fe20003800000 */
[----:B------:R-:W-:Y:S05]  /*1b80*/  @P5 BRA `(.L_x_1235) ;  /* 0x0000005000005947 */ /* 0x000fea0003800000 */
[----:B-----5:R-:W-:Y:S01]  /*1b90*/  MOV R18, c[0x0][0x168] ;  /* 0x00005a0000127a02 */ /* 0x020fe20000000f00 */
[----:B------:R-:W-:Y:S05]  /*1ba0*/  @!P2 BRA `(.L_x_1235) ;  /* 0x000000300000a947 */ /* 0x000fea0003800000 */
[----:B-1----:R-:W2:Y:S04]  /*1bb0*/  LDG.E R8, [R4.64] ;  /* 0x0000000604087981 */ /* 0x002ea8000c1e1900 */
[----:B------:R-:W2:Y:S02]  /*1bc0*/  LDG.E R0, [R4.64+0x4] ;  /* 0x0000040604007981 */ /* 0x000ea4000c1e1900 */
[----:B--2---:R-:W-:Y:S02]  /*1bd0*/  IADD3 R18, -R8, R0, RZ ;  /* 0x0000000008127210 */ /* 0x004fe40007ffe1ff */
.L_x_1235:
[----:B------:R-:W-:-:S04]  /*1be0*/  ISETP.NE.U32.AND P0, PT, RZ, c[0x0][0x368], PT ;  /* 0x0000da00ff007a0c */ /* 0x000fc80003f05070 */
[----:B------:R-:W-:-:S13]  /*1bf0*/  ISETP.NE.AND.EX P0, PT, RZ, c[0x0][0x36c], PT, P0 ;  /* 0x0000db00ff007a0c */ /* 0x000fda0003f05300 */
[----:B------:R-:W-:Y:S05]  /*1c00*/  @!P0 BRA `(.L_x_1236) ;  /* 0x0000004000008947 */ /* 0x000fea0003800000 */
[----:B-1----:R-:W-:-:S04]  /*1c10*/  LEA R2, P0, R114, c[0x0][0x368], 0x2 ;  /* 0x0000da0072027a11 */ /* 0x002fc800078010ff */
[----:B------:R-:W-:-:S05]  /*1c20*/  LEA.HI.X R3, R114, c[0x0][0x36c], R115, 0x2, P0 ;  /* 0x0000db0072037a11 */ /* 0x000fca00000f1473 */
[----:B------:R1:W5:Y:S01]  /*1c30*/  LDG.E R0, [R2.64] ;  /* 0x0000000602007981 */ /* 0x000362000c1e1900 */
[----:B------:R-:W-:Y:S05]  /*1c40*/  BRA `(.L_x_1237) ;  /* 0x0000005000007947 */ /* 0x000fea0003800000 */
.L_x_1236:
[----:B------:R-:W-:Y:S01]  /*1c50*/  MOV R0, c[0x0][0x1d0] ;  /* 0x0000740000007a02 */ /* 0x000fe20000000f00 */
[----:B------:R-:W-:Y:S05]  /*1c60*/  @!P1 BRA `(.L_x_1237) ;  /* 0x0000003000009947 */ /* 0x000fea0003800000 */
[----:B-1----:R-:W2:Y:S04]  /*1c70*/  LDG.E R4, [R2.64] ;  /* 0x0000000602047981 */ /* 0x002ea8000c1e1900 */
[----:B------:R-:W2:Y:S02]  /*1c80*/  LDG.E R0, [R2.64+0x4] ;  /* 0x0000040602007981 */ /* 0x000ea4000c1e1900 */
[----:B--2---:R-:W-:-:S04]  /*1c90*/  IADD3 R0, -R4, R0, RZ ;  /* 0x0000000004007210 */ /* 0x004fc80007ffe1ff */
.L_x_1237:
[C---:B-1----:R-:W-:Y:S01]  /*1ca0*/  LOP3.LUT R2, R11.reuse, 0xff000000, RZ, 0xc0, !PT ;  /* 0xff0000000b027812 */ /* 0x042fe200078ec0ff */
[--C-:B-----5:R-:W-:Y:S01]  /*1cb0*/  IMAD.IADD R19, R0, 0x1, -R7.reuse ;  /* 0x0000000100137824 */ /* 0x120fe200078e0a07 */
[----:B------:R-:W-:Y:S01]  /*1cc0*/  LOP3.LUT R3, R11, 0xff0000, RZ, 0xc0, !PT ;  /* 0x00ff00000b037812 */ /* 0x000fe200078ec0ff */
[----:B------:R-:W-:Y:S01]  /*1cd0*/  BSSY B0, `(.L_x_1238) ;  /* 0x000002d000007945 */ /* 0x000fe20003800000 */
[----:B------:R-:W-:Y:S01]  /*1ce0*/  SHF.R.U32.HI R4, RZ, 0x8, R2 ;  /* 0x00000008ff047819 */ /* 0x000fe20000011602 */
[----:B------:R-:W-:Y:S01]  /*1cf0*/  IMAD.IADD R12, R10, 0x1, R7 ;  /* 0x000000010a0c7824 */ /* 0x000fe200078e0207 */
[----:B------:R-:W-:-:S02]  /*1d00*/  ISETP.GE.AND P0, PT, R19, 0x1, PT ;  /* 0x000000011300780c */ /* 0x000fc40003f06270 */
[----:B------:R-:W-:Y:S02]  /*1d10*/  LEA.HI R3, R3, R4, RZ, 0x10 ;  /* 0x0000000403037211 */ /* 0x000fe400078f80ff */
[----:B------:R-:W-:Y:S02]  /*1d20*/  IADD3 R0, R19, 0x3f, RZ ;  /* 0x0000003f13007810 */ /* 0x000fe40007ffe0ff */
[----:B------:R-:W-:Y:S02]  /*1d30*/  LOP3.LUT R14, R3, 0xff, RZ, 0xc0, !PT ;  /* 0x000000ff030e7812 */ /* 0x000fe400078ec0ff */
[----:B------:R-:W-:Y:S02]  /*1d40*/  SHF.R.U32.HI R5, RZ, 0x10, R3 ;  /* 0x00000010ff057819 */ /* 0x000fe40000011603 */
[----:B------:R-:W-:Y:S01]  /*1d50*/  SHF.R.S32.HI R2, RZ, 0x1f, R0 ;  /* 0x0000001fff027819 */ /* 0x000fe20000011400 */
[----:B------:R1:W-:Y:S03]  /*1d60*/  STL [R1+0x68], R14 ;  /* 0x0000680e01007387 */ /* 0x0003e60000100800 */
[----:B------:R-:W-:Y:S01]  /*1d70*/  LEA.HI R0, R2, R0, RZ, 0x6 ;  /* 0x0000000002007211 */ /* 0x000fe200078f30ff */
[----:B------:R1:W-:Y:S01]  /*1d80*/  STL [R1+0x28], R5 ;  /* 0x0000280501007387 */ /* 0x0003e20000100800 */
[----:B------:R-:W-:-:S02]  /*1d90*/  IMAD.MOV.U32 R2, RZ, RZ, RZ ;  /* 0x000000ffff027224 */ /* 0x000fc400078e00ff */
[----:B------:R-:W-:Y:S01]  /*1da0*/  SHF.R.S32.HI R8, RZ, 0x6, R0 ;  /* 0x00000006ff087819 */ /* 0x000fe20000011400 */
        /* <DEDUP_REMOVED lines=31> */
.L_x_1239:
[----:B------:R-:W-:Y:S05]  /*1fa0*/  BSYNC B0 ;  /* 0x0000000000007941 */ /* 0x000fea0003800000 */
.L_x_1238:
        /* <DEDUP_REMOVED lines=73> */
[----:B------:R-:W2:Y:S01]  /*2440*/  LDL R102, [R1+0x24] ;  /* 0x0000240001667983 */ /* 0x000ea20000100800 */
[----:B------:R-:W-:-:S03]  /*2450*/  ISETP.NE.U32.AND P0, PT, RZ, c[0x0][0x340], PT ;  /* 0x0000d000ff007a0c */ /* 0x000fc60003f05070 */
[----:B------:R-:W3:Y:S04]  /*2460*/  LDL R106, [R1+0x8] ;  /* 0x00000800016a7983 */ /* 0x000ee80000100800 */
[----:B------:R-:W4:Y:S01]  /*2470*/  LDL.64 R110, [R1] ;  /* 0x00000000016e7983 */ /* 0x000f220000100a00 */
[----:B------:R-:W-:-:S03]  /*2480*/  ISETP.NE.AND.EX P0, PT, RZ, c[0x0][0x344], PT, P0 ;  /* 0x0000d100ff007a0c */ /* 0x000fc60003f05300 */
[----:B------:R-:W5:Y:S10]  /*2490*/  LDL R21, [R1+0xc] ;  /* 0x00000c0001157983 */ /* 0x000f740000100800 */
[----:B------:R-:W-:-:S05]  /*24a0*/  @P0 IMAD.WIDE R2, R114, R13, c[0x0][0x340] ;  /* 0x0000d00072020625 */ /* 0x000fca00078e020d */
[----:B------:R1:W4:Y:S04]  /*24b0*/  @P0 LDG.E R11, [R2.64] ;  /* 0x00000006020b0981 */ /* 0x000328000c1e1900 */
[----:B------:R-:W1:Y:S01]  /*24c0*/  S2R R8, SR_TID.X ;  /* 0x0000000000087919 */ /* 0x000e620000002100 */
[----:B------:R-:W-:-:S05]  /*24d0*/  SHF.R.S32.HI R0, RZ, 0x1f, R6 ;  /* 0x0000001fff007819 */ /* 0x000fca0000011406 */
[----:B------:R-:W-:-:S04]  /*24e0*/  IMAD R0, R0, c[0x0][0x178], RZ ;  /* 0x00005e0000007a24 */ /* 0x000fc800078e02ff */
[----:B------:R-:W-:Y:S02]  /*24f0*/  IMAD R0, R6, c[0x0][0x17c], R0 ;  /* 0x00005f0006007a24 */ /* 0x000fe400078e0200 */
[----:B-1----:R-:W-:-:S05]  /*2500*/  IMAD.MOV.U32 R2, RZ, RZ, c[0x0][0x2c4] ;  /* 0x0000b100ff027624 */ /* 0x002fca00078e00ff */
[----:B------:R-:W-:Y:S01]  /*2510*/  ISETP.NE.AND P3, PT, R2, 0x1, PT ;  /* 0x000000010200780c */ /* 0x000fe20003f65270 */
[----:B------:R-:W-:Y:S01]  /*2520*/  IMAD.WIDE.U32 R2, R6, c[0x0][0x178], RZ ;  /* 0x00005e0006027a25 */ /* 0x000fe200078e00ff */
[----:B------:R-:W-:-:S03]  /*2530*/  SHF.R.S32.HI R103, RZ, 0x1f, R8 ;  /* 0x0000001fff677819 */ /* 0x000fc60000011408 */
[----:B------:R-:W-:Y:S01]  /*2540*/  IMAD.IADD R3, R3, 0x1, R0 ;  /* 0x0000000103037824 */ /* 0x000fe200078e0200 */
[----:B------:R-:W-:Y:S02]  /*2550*/  LEA.HI R103, R103, R8, RZ, 0x3 ;  /* 0x0000000867677211 */ /* 0x000fe400078f18ff */
[----:B------:R-:W-:Y:S01]  /*2560*/  SEL R7, R115, RZ, !P2 ;  /* 0x000000ff73077207 */ /* 0x000fe20005000000 */
[----:B------:R-:W-:Y:S01]  /*2570*/  IMAD.WIDE.U32 R2, R107, c[0x0][0x1b8], R2 ;  /* 0x00006e006b027a25 */ /* 0x000fe200078e0002 */
[----:B------:R-:W-:-:S03]  /*2580*/  SHF.R.S32.HI R103, RZ, 0x3, R103 ;  /* 0x00000003ff677819 */ /* 0x000fc60000011467 */
[----:B------:R-:W-:Y:S01]  /*2590*/  IMAD R5, R107, c[0x0][0x1bc], R3 ;  /* 0x00006f006b057a24 */ /* 0x000fe200078e0203 */
[----:B------:R-:W-:Y:S01]  /*25a0*/  SEL R3, R114, RZ, !P2 ;  /* 0x000000ff72037207 */ /* 0x000fe20005000000 */
[----:B------:R-:W-:Y:S01]  /*25b0*/  IMAD R8, R7, c[0x0][0x1c0], RZ ;  /* 0x0000700007087a24 */ /* 0x000fe200078e02ff */
[----:B------:R-:W-:-:S03]  /*25c0*/  SHF.R.S32.HI R7, RZ, 0x1f, R12 ;  /* 0x0000001fff077819 */ /* 0x000fc6000001140c */
[----:B------:R-:W-:Y:S01]  /*25d0*/  IMAD R14, R3, c[0x0][0x1c4], R8 ;  /* 0x00007100030e7a24 */ /* 0x000fe200078e0208 */
[----:B------:R-:W-:Y:S02]  /*25e0*/  IADD3 R96, R224, -0x1, RZ ;  /* 0xffffffffe0607810 */ /* 0x000fe40007ffe0ff */
[----:B--2---:R-:W-:-:S05]  /*25f0*/  LEA R6, R102, R4, 0x7 ;  /* 0x0000000466067211 */ /* 0x004fca00078e38ff */
[----:B------:R-:W-:-:S04]  /*2600*/  @P3 IMAD.HI.U32 R4, R6, c[0x0][0x2c8], RZ ;  /* 0x0000b20006043a27 */ /* 0x000fc800078e00ff */
[----:B------:R-:W-:Y:S01]  /*2610*/  IMAD.MOV.U32 R0, RZ, RZ, R6 ;  /* 0x000000ffff007224 */ /* 0x000fe200078e0006 */
[----:B------:R-:W-:Y:S01]  /*2620*/  @P3 SHF.R.U32.HI R0, RZ, c[0x0][0x2cc], R4 ;  /* 0x0000b300ff003a19 */ /* 0x000fe20000011604 */
[----:B------:R-:W-:Y:S01]  /*2630*/  IMAD.MOV.U32 R4, RZ, RZ, R2 ;  /* 0x000000ffff047224 */ /* 0x000fe200078e0002 */
[----:B------:R-:W-:-:S03]  /*2640*/  IADD3 R2, P2, R103, R12, RZ ;  /* 0x0000000c67027210 */ /* 0x000fc60007f5e0ff */
[----:B------:R-:W-:Y:S01]  /*2650*/  IMAD.WIDE.U32 R4, R3, c[0x0][0x1c0], R4 ;  /* 0x0000700003047a25 */ /* 0x000fe200078e0004 */
[----:B------:R-:W-:-:S05]  /*2660*/  LEA.HI.X.SX32 R3, R103, R7, 0x1, P2 ;  /* 0x0000000767037211 */ /* 0x000fca00010f0eff */
[C---:B------:R-:W-:Y:S02]  /*2670*/  IMAD R15, R3.reuse, c[0x0][0x1e0], RZ ;  /* 0x00007800030f7a24 */ /* 0x040fe400078e02ff */
[----:B------:R-:W-:Y:S01]  /*2680*/  IMAD R3, R3, c[0x0][0x208], RZ ;  /* 0x0000820003037a24 */ /* 0x000fe200078e02ff */
[----:B---3--:R-:W-:Y:S01]  /*2690*/  ISETP.GE.AND P5, PT, R106, c[0x0][0x1d4], PT ;  /* 0x000075006a007a0c */ /* 0x008fe20003fa6270 */
[C---:B------:R-:W-:Y:S02]  /*26a0*/  IMAD R16, R2.reuse, c[0x0][0x1e4], R15 ;  /* 0x0000790002107a24 */ /* 0x040fe400078e020f */
[----:B----4-:R-:W-:Y:S01]  /*26b0*/  IMAD.WIDE.U32 R8, R2, c[0x0][0x1e0], R110 ;  /* 0x0000780002087a25 */ /* 0x010fe200078e006e */
[----:B------:R-:W-:-:S03]  /*26c0*/  ISETP.GE.AND P4, PT, R110, c[0x0][0x1d4], PT ;  /* 0x000075006e007a0c */ /* 0x000fc60003f86270 */
[----:B------:R-:W-:Y:S01]  /*26d0*/  IMAD.WIDE.U32 R12, R2, c[0x0][0x208], R110 ;  /* 0x00008200020c7a25 */ /* 0x000fe200078e006e */
[----:B------:R-:W-:-:S03]  /*26e0*/  SEL R7, RZ, 0xffffffff, P5 ;  /* 0xffffffffff077807 */ /* 0x000fc60002800000 */
[----:B------:R-:W-:Y:S01]  /*26f0*/  IMAD R15, R2, c[0x0][0x20c], R3 ;  /* 0x00008300020f7a24 */ /* 0x000fe200078e0203 */
[----:B------:R-:W-:Y:S02]  /*2700*/  SHF.R.S32.HI R2, RZ, 0x1f, R0 ;  /* 0x0000001fff027819 */ /* 0x000fe40000011400 */
[----:B------:R-:W-:Y:S02]  /*2710*/  IADD3 R3, R5, R14, RZ ;  /* 0x0000000e05037210 */ /* 0x000fe40007ffe0ff */
[----:B------:R-:W-:Y:S01]  /*2720*/  SEL R10, RZ, 0x1, P4 ;  /* 0x00000001ff0a7807 */ /* 0x000fe20002000000 */
[----:B------:R-:W-:Y:S01]  /*2730*/  IMAD R5, R2, c[0x0][0x1b0], RZ ;  /* 0x00006c0002057a24 */ /* 0x000fe200078e02ff */
[----:B------:R-:W-:Y:S01]  /*2740*/  SHF.L.U32 R17, R7, 0x1, RZ ;  /* 0x0000000107117819 */ /* 0x000fe200000006ff */
[----:B------:R-:W-:Y:S02]  /*2750*/  IMAD.MOV.U32 R2, RZ, RZ, R4 ;  /* 0x000000ffff027224 */ /* 0x000fe400078e0004 */
[----:B------:R-:W-:Y:S01]  /*2760*/  IMAD.MOV R7, RZ, RZ, -R0 ;  /* 0x000000ffff077224 */ /* 0x000fe200078e0a00 */
[----:B------:R-:W-:Y:S01]  /*2770*/  LOP3.LUT R17, R17, 0x2, R10, 0xe2, !PT ;  /* 0x0000000211117812 */ /* 0x000fe200078ee20a */
[----:B------:R-:W-:-:S02]  /*2780*/  IMAD R4, R0, c[0x0][0x1b4], R5 ;  /* 0x00006d0000047a24 */ /* 0x000fc400078e0205 */
[----:B------:R-:W-:Y:S01]  /*2790*/  IMAD.WIDE.U32 R2, R0, c[0x0][0x1b0], R2 ;  /* 0x00006c0000027a25 */ /* 0x000fe200078e0002 */
[----:B------:R-:W-:-:S03]  /*27a0*/  ISETP.GE.AND P2, PT, R252, c[0x0][0x1d4], PT ;  /* 0x00007500fc007a0c */ /* 0x000fc60003f46270 */
[----:B------:R-:W-:Y:S01]  /*27b0*/  IMAD R10, R7, c[0x0][0x2c4], R6 ;  /* 0x0000b100070a7a24 */ /* 0x000fe200078e0206 */
[----:B-----5:R-:W-:Y:S02]  /*27c0*/  ISETP.GE.AND P6, PT, R21, c[0x0][0x1d4], PT ;  /* 0x0000750015007a0c */ /* 0x020fe40003fc6270 */
[----:B------:R-:W-:Y:S02]  /*27d0*/  IADD3 R5, R9, R16, RZ ;  /* 0x0000001009057210 */ /* 0x000fe40007ffe0ff */
[----:B------:R-:W-:Y:S01]  /*27e0*/  IADD3 R3, R3, R4, RZ ;  /* 0x0000000403037210 */ /* 0x000fe20007ffe0ff */
[----:B------:R-:W-:Y:S01]  /*27f0*/  IMAD.MOV.U32 R4, RZ, RZ, R8 ;  /* 0x000000ffff047224 */ /* 0x000fe200078e0008 */
[----:B------:R-:W-:Y:S02]  /*2800*/  SHF.R.S32.HI R0, RZ, 0x1f, R10 ;  /* 0x0000001fff007819 */ /* 0x000fe4000001140a */
[----:B------:R-:W-:Y:S02]  /*2810*/  SEL R14, RZ, 0x4, P2 ;  /* 0x00000004ff0e7807 */ /* 0x000fe40001000000 */
[----:B------:R-:W-:Y:S01]  /*2820*/  SEL R6, RZ, 0x8, P6 ;  /* 0x00000008ff067807 */ /* 0x000fe20003000000 */
[----:B------:R-:W-:-:S03]  /*2830*/  IMAD.WIDE.U32 R8, R107, c[0x0][0x1e8], R4 ;  /* 0x00007a006b087a25 */ /* 0x000fc600078e0004 */
[----:B------:R-:W-:Y:S01]  /*2840*/  LOP3.LUT R28, R6, R17, R14, 0xfe, !PT ;  /* 0x00000011061c7212 */ /* 0x000fe200078efe0e */
[----:B------:R-:W-:Y:S01]  /*2850*/  IMAD R4, R0, c[0x0][0x1a8], RZ ;  /* 0x00006a0000047a24 */ /* 0x000fe200078e02ff */
[----:B------:R-:W-:Y:S01]  /*2860*/  MOV R6, R12 ;  /* 0x0000000c00067202 */ /* 0x000fe20000000f00 */
[----:B------:R-:W-:Y:S01]  /*2870*/  IMAD.IADD R7, R13, 0x1, R15 ;  /* 0x000000010d077824 */ /* 0x000fe200078e020f */
[----:B------:R-:W-:Y:S01]  /*2880*/  @P0 SHF.R.S32.HI R0, RZ, 0x1f, R11 ;  /* 0x0000001fff000819 */ /* 0x000fe2000001140b */
[----:B------:R-:W-:Y:S02]  /*2890*/  @!P0 IMAD.MOV.U32 R0, RZ, RZ, R115 ;  /* 0x000000ffff008224 */ /* 0x000fe400078e0073 */
[----:B------:R-:W-:Y:S02]  /*28a0*/  IMAD R12, R10, c[0x0][0x1ac], R4 ;  /* 0x00006b000a0c7a24 */ /* 0x000fe400078e0204 */
[----:B------:R-:W-:Y:S01]  /*28b0*/  IMAD.WIDE.U32 R4, R107, c[0x0][0x210], R6 ;  /* 0x000084006b047a25 */ /* 0x000fe200078e0006 */
[----:B------:R-:W-:-:S02]  /*28c0*/  SEL R6, R0, RZ, !P1 ;  /* 0x000000ff00067207 */ /* 0x000fc40004800000 */
[----:B------:R-:W-:Y:S01]  /*28d0*/  @!P0 MOV R11, R114 ;  /* 0x00000072000b8202 */ /* 0x000fe20000000f00 */
[----:B------:R-:W-:-:S03]  /*28e0*/  IMAD.WIDE.U32 R2, R10, c[0x0][0x1a8], R2 ;  /* 0x00006a000a027a25 */ /* 0x000fc600078e0002 */
[----:B------:R-:W-:Y:S01]  /*28f0*/  SEL R0, R11, RZ, !P1 ;  /* 0x000000ff0b007207 */ /* 0x000fe20004800000 */
[----:B------:R-:W-:Y:S01]  /*2900*/  IMAD.IADD R3, R3, 0x1, R12 ;  /* 0x0000000103037824 */ /* 0x000fe200078e020c */
[----:B------:R-:W-:Y:S01]  /*2910*/  LEA R15, P0, R2, c[0x0][0x160], 0x1 ;  /* 0x00005800020f7a11 */ /* 0x000fe200078008ff */
[C---:B------:R-:W-:Y:S02]  /*2920*/  IMAD R7, R6.reuse, c[0x0][0x1f0], RZ ;  /* 0x00007c0006077a24 */ /* 0x040fe400078e02ff */
[C---:B------:R-:W-:Y:S02]  /*2930*/  IMAD R5, R107.reuse, c[0x0][0x214], R5 ;  /* 0x000085006b057a24 */ /* 0x040fe400078e0205 */
[----:B------:R-:W-:Y:S02]  /*2940*/  IMAD R6, R6, c[0x0][0x218], RZ ;  /* 0x0000860006067a24 */ /* 0x000fe400078e02ff */
[----:B------:R-:W-:Y:S01]  /*2950*/  IMAD R9, R107, c[0x0][0x1ec], R9 ;  /* 0x00007b006b097a24 */ /* 0x000fe200078e0209 */
[----:B------:R-:W-:Y:S01]  /*2960*/  LEA.HI.X R14, R2, c[0x0][0x164], R3, 0x1, P0 ;  /* 0x00005900020e7a11 */ /* 0x000fe200000f0c03 */
[----:B------:R-:W-:-:S02]  /*2970*/  IMAD R2, R0, c[0x0][0x21c], R6 ;  /* 0x0000870000027a24 */ /* 0x000fc400078e0206 */
[----:B------:R-:W-:Y:S01]  /*2980*/  IMAD.WIDE.U32 R230, R0, c[0x0][0x218], R4 ;  /* 0x0000860000e67a25 */ /* 0x000fe200078e0004 */
[----:B------:R-:W-:-:S03]  /*2990*/  P2R R98, PR, RZ, 0x20 ;  /* 0x00000020ff627803 */ /* 0x000fc60000000000 */
[C---:B------:R-:W-:Y:S02]  /*29a0*/  IMAD R3, R0.reuse, c[0x0][0x1f4], R7 ;  /* 0x00007d0000037a24 */ /* 0x040fe400078e0207 */
[----:B------:R-:W-:Y:S01]  /*29b0*/  IMAD.WIDE.U32 R228, R0, c[0x0][0x1f0], R8 ;  /* 0x00007c0000e47a25 */ /* 0x000fe200078e0008 */
[----:B------:R-:W-:Y:S02]  /*29c0*/  P2R R99, PR, RZ, 0x10 ;  /* 0x00000010ff637803 */ /* 0x000fe40000000000 */
[----:B------:R-:W-:Y:S01]  /*29d0*/  P2R R20, PR, RZ, 0x4 ;  /* 0x00000004ff147803 */ /* 0x000fe20000000000 */
[----:B------:R-:W-:Y:S01]  /*29e0*/  IMAD.IADD R227, R229, 0x1, R3 ;  /* 0x00000001e5e37824 */ /* 0x000fe200078e0203 */
[----:B------:R-:W-:Y:S02]  /*29f0*/  ISETP.GE.AND P5, PT, R110, c[0x0][0x198], PT ;  /* 0x000066006e007a0c */ /* 0x000fe40003fa6270 */
[----:B------:R-:W-:Y:S02]  /*2a00*/  ISETP.GE.AND P4, PT, R106, c[0x0][0x198], PT ;  /* 0x000066006a007a0c */ /* 0x000fe40003f86270 */
[----:B------:R-:W-:-:S02]  /*2a10*/  ISETP.GE.AND P3, PT, R252, c[0x0][0x198], PT ;  /* 0x00006600fc007a0c */ /* 0x000fc40003f66270 */
[----:B------:R-:W-:Y:S02]  /*2a20*/  LEA R12, R102, R103, 0x7 ;  /* 0x00000067660c7211 */ /* 0x000fe400078e38ff */
[----:B------:R-:W-:Y:S02]  /*2a30*/  IADD3 R235, R231, R2, RZ ;  /* 0x00000002e7eb7210 */ /* 0x000fe40007ffe0ff */
[----:B------:R-:W-:Y:S01]  /*2a40*/  ISETP.GE.AND P2, PT, R21, c[0x0][0x198], PT ;  /* 0x0000660015007a0c */ /* 0x000fe20003f46270 */
[----:B------:R-:W-:Y:S10]  /*2a50*/  BRA.DIV ~URZ, `(.L_x_1241) ;  /* 0x0000d2b27f007947 */ /* 0x000ff4000b800000 */
[----:B------:R1:W2:Y:S02]  /*2a60*/  SHFL.IDX PT, R4, R14, RZ, 0x181f ;  /* 0x00181fff0e047589 */ /* 0x0002a400000e0000 */
.L_x_1320:
[----:B------:R-:W-:Y:S05]  /*2a70*/  BRA.DIV ~URZ, `(.L_x_1242) ;  /* 0x0000d3027f007947 */ /* 0x000fea000b800000 */
[----:B------:R3:W4:Y:S02]  /*2a80*/  SHFL.IDX PT, R0, R15, RZ, 0x181f ;  /* 0x00181fff0f007589 */ /* 0x00072400000e0000 */
.L_x_1321:
[----:B------:R-:W-:Y:S01]  /*2a90*/  IMAD R13, R18, c[0x0][0x2c4], RZ ;  /* 0x0000b100120d7a24 */ /* 0x000fe200078e02ff */
[----:B------:R-:W-:Y:S04]  /*2aa0*/  BSSY B0, `(.L_x_1243) ;  /* 0x0000018000007945 */ /* 0x000fe80003800000 */
[----:B------:R-:W-:-:S13]  /*2ab0*/  ISETP.GE.AND P0, PT, R12, R13, PT ;  /* 0x0000000d0c00720c */ /* 0x000fda0003f06270 */
[----:B------:R-:W-:Y:S05]  /*2ac0*/  @P0 BRA `(.L_x_1244) ;  /* 0x0000015000000947 */ /* 0x000fea0003800000 */
[----:B------:R-:W5:Y:S04]  /*2ad0*/  LDL.64 R8, [R1] ;  /* 0x0000000001087983 */ /* 0x000f680000100a00 */
[----:B---3--:R-:W3:Y:S04]  /*2ae0*/  LDL R3, [R1+0x8] ;  /* 0x0000080001037983 */ /* 0x008ee80000100800 */
[----:B----4-:R-:W4:Y:S04]  /*2af0*/  LDL R6, [R1+0x3c] ;  /* 0x00003c0001067983 */ /* 0x010f280000100800 */
[----:B--2---:R-:W2:Y:S04]  /*2b00*/  LDL R2, [R1+0x38] ;  /* 0x0000380001027983 */ /* 0x004ea80000100800 */
[----:B------:R-:W2:Y:S04]  /*2b10*/  LDL R5, [R1+0xc] ;  /* 0x00000c0001057983 */ /* 0x000ea80000100800 */
[----:B------:R-:W2:Y:S01]  /*2b20*/  LDL R16, [R1+0x34] ;  /* 0x0000340001107983 */ /* 0x000ea20000100800 */
[----:B-----5:R-:W-:-:S04]  /*2b30*/  LEA R10, P0, R8, R0, 0x1 ;  /* 0x00000000080a7211 */ /* 0x020fc800078008ff */
[----:B------:R-:W-:Y:S02]  /*2b40*/  LEA.HI.X R11, R8, R4, R9, 0x1, P0 ;  /* 0x00000004080b7211 */ /* 0x000fe400000f0c09 */
[----:B---3--:R-:W-:-:S03]  /*2b50*/  LEA R8, P0, R3, R0, 0x1 ;  /* 0x0000000003087211 */ /* 0x008fc600078008ff */
[----:B------:R-:W-:Y:S01]  /*2b60*/  @!PT LDS RZ, [RZ] ;  /* 0x00000000fffff984 */ /* 0x000fe20000000800 */
[----:B------:R-:W-:Y:S01]  /*2b70*/  @!PT LDS RZ, [RZ] ;  /* 0x00000000fffff984 */ /* 0x000fe20000000800 */
[----:B------:R-:W-:Y:S01]  /*2b80*/  @!PT LDS RZ, [RZ] ;  /* 0x00000000fffff984 */ /* 0x000fe20000000800 */
[----:B------:R3:W-:Y:S01]  /*2b90*/  LDGSTS.E.BYPASS.LTC128B.128 [R219+0x10100], [R10.64], !P5 ;  /* 0x101000000adb7fae */ /* 0x0007e2000e901d46 */
[----:B----4-:R-:W-:Y:S02]  /*2ba0*/  LEA.HI.X R9, R3, R4, R6, 0x1, P0 ;  /* 0x0000000403097211 */ /* 0x010fe400000f0c06 */
[----:B------:R-:W-:-:S03]  /*2bb0*/  LEA R6, P0, R252, R0, 0x1 ;  /* 0x00000000fc067211 */ /* 0x000fc600078008ff */
[----:B------:R3:W-:Y:S01]  /*2bc0*/  LDGSTS.E.BYPASS.LTC128B.128 [R219+0x14100], [R8.64], !P4 ;  /* 0x1410000008db7fae */ /* 0x0007e2000e101d46 */
[----:B--2---:R-:W-:Y:S02]  /*2bd0*/  LEA.HI.X R7, R252, R4, R2, 0x1, P0 ;  /* 0x00000004fc077211 */ /* 0x004fe400000f0c02 */
[----:B------:R-:W-:-:S03]  /*2be0*/  LEA R2, P0, R5, R0, 0x1 ;  /* 0x0000000005027211 */ /* 0x000fc600078008ff */
[----:B------:R3:W-:Y:S01]  /*2bf0*/  LDGSTS.E.BYPASS.LTC128B.128 [R219+0x18100], [R6.64], !P3 ;  /* 0x1810000006db7fae */ /* 0x0007e2000d901d46 */
[----:B------:R-:W-:-:S05]  /*2c00*/  LEA.HI.X R3, R5, R4, R16, 0x1, P0 ;  /* 0x0000000405037211 */ /* 0x000fca00000f0c10 */
[----:B------:R3:W-:Y:S04]  /*2c10*/  LDGSTS.E.BYPASS.LTC128B.128 [R219+0x1c100], [R2.64], !P2 ;  /* 0x1c10000002db7fae */ /* 0x0007e8000d101d46 */
.L_x_1244:
[----:B------:R-:W-:Y:S05]  /*2c20*/  BSYNC B0 ;  /* 0x0000000000007941 */ /* 0x000fea0003800000 */
.L_x_1243:
[----:B------:R-:W-:Y:S05]  /*2c30*/  BRA.DIV ~URZ, `(.L_x_1245) ;  /* 0x0000d1a27f007947 */ /* 0x000fea000b800000 */
[----:B--2---:R2:W1:Y:S04]  /*2c40*/  SHFL.IDX PT, R4, R14, 0x1, 0x181f ;  /* 0x00381f000e047f89 */ /* 0x00446800000e0000 */
[----:B----4-:R2:W4:Y:S02]  /*2c50*/  SHFL.IDX PT, R0, R15, 0x1, 0x181f ;  /* 0x00381f000f007f89 */ /* 0x01052400000e0000 */
.L_x_1322:
[----:B---3--:R-:W-:Y:S01]  /*2c60*/  IADD3 R2, R12, 0x20, RZ ;  /* 0x000000200c027810 */ /* 0x008fe20007ffe0ff */
[----:B------:R-:W-:Y:S03]  /*2c70*/  BSSY B0, `(.L_x_1246) ;  /* 0x0000018000007945 */ /* 0x000fe60003800000 */
[----:B------:R-:W-:-:S13]  /*2c80*/  ISETP.GE.AND P0, PT, R2, R13, PT ;  /* 0x0000000d0200720c */ /* 0x000fda0003f06270 */
[----:B------:R-:W-:Y:S05]  /*2c90*/  @P0 BRA `(.L_x_1247) ;  /* 0x0000015000000947 */ /* 0x000fea0003800000 */
[----:B------:R-:W3:Y:S04]  /*2ca0*/  LDL.64 R8, [R1] ;  /* 0x0000000001087983 */ /* 0x000ee80000100a00 */
[----:B------:R-:W5:Y:S04]  /*2cb0*/  LDL R6, [R1+0x8] ;  /* 0x0000080001067983 */ /* 0x000f680000100800 */
[----:B--2---:R-:W2:Y:S04]  /*2cc0*/  LDL R7, [R1+0x3c] ;  /* 0x00003c0001077983 */ /* 0x004ea80000100800 */
[----:B----4-:R-:W4:Y:S04]  /*2cd0*/  LDL R3, [R1+0x38] ;  /* 0x0000380001037983 */ /* 0x010f280000100800 */
[----:B------:R-:W4:Y:S04]  /*2ce0*/  LDL R5, [R1+0xc] ;  /* 0x00000c0001057983 */ /* 0x000f280000100800 */
[----:B------:R-:W4:Y:S01]  /*2cf0*/  LDL R16, [R1+0x34] ;  /* 0x0000340001107983 */ /* 0x000f220000100800 */
[----:B---3--:R-:W-:-:S04]  /*2d00*/  LEA R10, P0, R8, R0, 0x1 ;  /* 0x00000000080a7211 */ /* 0x008fc800078008ff */
[----:B-1----:R-:W-:Y:S02]  /*2d10*/  LEA.HI.X R11, R8, R4, R9, 0x1, P0 ;  /* 0x00000004080b7211 */ /* 0x002fe400000f0c09 */
[----:B-----5:R-:W-:-:S03]  /*2d20*/  LEA R8, P0, R6, R0, 0x1 ;  /* 0x0000000006087211 */ /* 0x020fc600078008ff */
[----:B------:R-:W-:Y:S01]  /*2d30*/  @!PT LDS RZ, [RZ] ;  /* 0x00000000fffff984 */ /* 0x000fe20000000800 */
[----:B------:R-:W-:Y:S01]  /*2d40*/  @!PT LDS RZ, [RZ] ;  /* 0x00000000fffff984 */ /* 0x000fe20000000800 */
[----:B------:R-:W-:Y:S01]  /*2d50*/  @!PT LDS RZ, [RZ] ;  /* 0x00000000fffff984 */ /* 0x000fe20000000800 */
[----:B------:R1:W-:Y:S01]  /*2d60*/  LDGSTS.E.BYPASS.LTC128B.128 [R219+0x11100], [R10.64], !P5 ;  /* 0x111000000adb7fae */ /* 0x0003e2000e901d46 */
[----:B--2---:R-:W-:Y:S02]  /*2d70*/  LEA.HI.X R9, R6, R4, R7, 0x1, P0 ;  /* 0x0000000406097211 */ /* 0x004fe400000f0c07 */
[----:B------:R-:W-:-:S03]  /*2d80*/  LEA R6, P0, R252, R0, 0x1 ;  /* 0x00000000fc067211 */ /* 0x000fc600078008ff */
[----:B------:R1:W-:Y:S01]  /*2d90*/  LDGSTS.E.BYPASS.LTC128B.128 [R219+0x15100], [R8.64], !P4 ;  /* 0x1510000008db7fae */ /* 0x0003e2000e101d46 */
[----:B----4-:R-:W-:Y:S02]  /*2da0*/  LEA.HI.X R7, R252, R4, R3, 0x1, P0 ;  /* 0x00000004fc077211 */ /* 0x010fe400000f0c03 */
[----:B------:R-:W-:-:S03]  /*2db0*/  LEA R2, P0, R5, R0, 0x1 ;  /* 0x0000000005027211 */ /* 0x000fc600078008ff */
[----:B------:R1:W-:Y:S01]  /*2dc0*/  LDGSTS.E.BYPASS.LTC128B.128 [R219+0x19100], [R6.64], !P3 ;  /* 0x1910000006db7fae */ /* 0x0003e2000d901d46 */
[----:B------:R-:W-:-:S05]  /*2dd0*/  LEA.HI.X R3, R5, R4, R16, 0x1, P0 ;  /* 0x0000000405037211 */ /* 0x000fca00000f0c10 */
[----:B------:R1:W-:Y:S04]  /*2de0*/  LDGSTS.E.BYPASS.LTC128B.128 [R219+0x1d100], [R2.64], !P2 ;  /* 0x1d10000002db7fae */ /* 0x0003e8000d101d46 */
.L_x_1247:
[----:B------:R-:W-:Y:S05]  /*2df0*/  BSYNC B0 ;  /* 0x0000000000007941 */ /* 0x000fea0003800000 */
.L_x_1246:
[----:B------:R-:W-:Y:S05]  /*2e00*/  BRA.DIV ~URZ, `(.L_x_1248) ;  /* 0x0000d0927f007947 */ /* 0x000fea000b800000 */
[----:B-1----:R1:W3:Y:S02]  /*2e10*/  SHFL.IDX PT, R4, R14, 0x2, 0x181f ;  /* 0x00581f000e047f89 */ /* 0x0022e400000e0000 */
.L_x_1323:
[----:B------:R-:W-:Y:S05]  /*2e20*/  BRA.DIV ~URZ, `(.L_x_1249) ;  /* 0x0000d0e27f007947 */ /* 0x000fea000b800000 */
[----:B----4-:R4:W1:Y:S02]  /*2e30*/  SHFL.IDX PT, R0, R15, 0x2, 0x181f ;  /* 0x00581f000f007f89 */ /* 0x01086400000e0000 */
.L_x_1324:
[----:B------:R-:W-:Y:S01]  /*2e40*/  IADD3 R2, R12, 0x40, RZ ;  /* 0x000000400c027810 */ /* 0x000fe20007ffe0ff */
[----:B------:R-:W-:Y:S03]  /*2e50*/  BSSY B0, `(.L_x_1250) ;  /* 0x0000018000007945 */ /* 0x000fe60003800000 */
[----:B------:R-:W-:-:S13]  /*2e60*/  ISETP.GE.AND P0, PT, R2, R13, PT ;  /* 0x0000000d0200720c */ /* 0x000fda0003f06270 */
[----:B------:R-:W-:Y:S05]  /*2e70*/  @P0 BRA `(.L_x_1251) ;  /* 0x0000015000000947 */ /* 0x000fea0003800000 */
[----:B------:R-:W5:Y:S04]  /*2e80*/  LDL.64 R8, [R1] ;  /* 0x0000000001087983 */ /* 0x000f680000100a00 */
[----:B--2---:R-:W2:Y:S04]  /*2e90*/  LDL R6, [R1+0x8] ;  /* 0x0000080001067983 */ /* 0x004ea80000100800 */
[----:B----4-:R-:W4:Y:S04]  /*2ea0*/  LDL R7, [R1+0x3c] ;  /* 0x00003c0001077983 */ /* 0x010f280000100800 */
[----:B---3--:R-:W3:Y:S04]  /*2eb0*/  LDL R3, [R1+0x38] ;  /* 0x0000380001037983 */ /* 0x008ee80000100800 */
[----:B------:R-:W3:Y:S04]  /*2ec0*/  LDL R5, [R1+0xc] ;  /* 0x00000c0001057983 */ /* 0x000ee80000100800 */
[----:B------:R-:W3:Y:S01]  /*2ed0*/  LDL R16, [R1+0x34] ;  /* 0x0000340001107983 */ /* 0x000ee20000100800 */
[----:B-1---5:R-:W-:-:S04]  /*2ee0*/  LEA R10, P0, R8, R0, 0x1 ;  /* 0x00000000080a7211 */ /* 0x022fc800078008ff */
[----:B------:R-:W-:Y:S02]  /*2ef0*/  LEA.HI.X R11, R8, R4, R9, 0x1, P0 ;  /* 0x00000004080b7211 */ /* 0x000fe400000f0c09 */
[----:B--2---:R-:W-:-:S03]  /*2f00*/  LEA R8, P0, R6, R0, 0x1 ;  /* 0x0000000006087211 */ /* 0x004fc600078008ff */
[----:B------:R-:W-:Y:S01]  /*2f10*/  @!PT LDS RZ, [RZ] ;  /* 0x00000000fffff984 */ /* 0x000fe20000000800 */
[----:B------:R-:W-:Y:S01]  /*2f20*/  @!PT LDS RZ, [RZ] ;  /* 0x00000000fffff984 */ /* 0x000fe20000000800 */
[----:B------:R-:W-:Y:S01]  /*2f30*/  @!PT LDS RZ, [RZ] ;  /* 0x00000000fffff984 */ /* 0x000fe20000000800 */
[----:B------:R1:W-:Y:S01]  /*2f40*/  LDGSTS.E.BYPASS.LTC128B.128 [R219+0x12100], [R10.64], !P5 ;  /* 0x121000000adb7fae */ /* 0x0003e2000e901d46 */
[----:B----4-:R-:W-:Y:S02]  /*2f50*/  LEA.HI.X R9, R6, R4, R7, 0x1, P0 ;  /* 0x0000000406097211 */ /* 0x010fe400000f0c07 */
[----:B------:R-:W-:-:S03]  /*2f60*/  LEA R6, P0, R252, R0, 0x1 ;  /* 0x00000000fc067211 */ /* 0x000fc600078008ff */
[----:B------:R1:W-:Y:S01]  /*2f70*/  LDGSTS.E.BYPASS.LTC128B.128 [R219+0x16100], [R8.64], !P4 ;  /* 0x1610000008db7fae */ /* 0x0003e2000e101d46 */
[----:B---3--:R-:W-:Y:S02]  /*2f80*/  LEA.HI.X R7, R252, R4, R3, 0x1, P0 ;  /* 0x00000004fc077211 */ /* 0x008fe400000f0c03 */
[----:B------:R-:W-:-:S03]  /*2f90*/  LEA R2, P0, R5, R0, 0x1 ;  /* 0x0000000005027211 */ /* 0x000fc600078008ff */
[----:B------:R1:W-:Y:S01]  /*2fa0*/  LDGSTS.E.BYPASS.LTC128B.128 [R219+0x1a100], [R6.64], !P3 ;  /* 0x1a10000006db7fae */ /* 0x0003e2000d901d46 */
[----:B------:R-:W-:-:S05]  /*2fb0*/  LEA.HI.X R3, R5, R4, R16, 0x1, P0 ;  /* 0x0000000405037211 */ /* 0x000fca00000f0c10 */
[----:B------:R1:W-:Y:S04]  /*2fc0*/  LDGSTS.E.BYPASS.LTC128B.128 [R219+0x1e100], [R2.64], !P2 ;  /* 0x1e10000002db7fae */ /* 0x0003e8000d101d46 */
.L_x_1251:
[----:B------:R-:W-:Y:S05]  /*2fd0*/  BSYNC B0 ;  /* 0x0000000000007941 */ /* 0x000fea0003800000 */
.L_x_1250:
[----:B------:R-:W-:Y:S05]  /*2fe0*/  BRA.DIV ~URZ, `(.L_x_1252) ;  /* 0x0000cf827f007947 */ /* 0x000fea000b800000 */
[----:B---3--:R3:W2:Y:S04]  /*2ff0*/  SHFL.IDX PT, R4, R14, 0x3, 0x181f ;  /* 0x00781f000e047f89 */ /* 0x0086a800000e0000 */
[----:B-1----:R3:W1:Y:S02]  /*3000*/  SHFL.IDX PT, R0, R15, 0x3, 0x181f ;  /* 0x00781f000f007f89 */ /* 0x00266400000e0000 */
.L_x_1325:
[----:B------:R-:W5:Y:S04]  /*3010*/  LDL.64 R6, [R1] ;  /* 0x0000000001067983 */ /* 0x000f680000100a00 */
[----:B---3--:R-:W3:Y:S04]  /*3020*/  LDL R3, [R1+0x8] ;  /* 0x0000080001037983 */ /* 0x008ee80000100800 */
[----:B----4-:R-:W4:Y:S04]  /*3030*/  LDL R5, [R1+0x3c] ;  /* 0x00003c0001057983 */ /* 0x010f280000100800 */
[----:B--2---:R-:W2:Y:S04]  /*3040*/  LDL R10, [R1+0x38] ;  /* 0x00003800010a7983 */ /* 0x004ea80000100800 */
[----:B------:R-:W2:Y:S04]  /*3050*/  LDL R11, [R1+0xc] ;  /* 0x00000c00010b7983 */ /* 0x000ea80000100800 */
[----:B------:R-:W2:Y:S01]  /*3060*/  LDL R14, [R1+0x34] ;  /* 0x00003400010e7983 */ /* 0x000ea20000100800 */
[----:B------:R-:W-:Y:S01]  /*3070*/  IADD3 R2, R12, 0x60, RZ ;  /* 0x000000600c027810 */ /* 0x000fe20007ffe0ff */
[----:B------:R-:W-:-:S02]  /*3080*/  IMAD R97, R96, -0x40, R19 ;  /* 0xffffffc060617824 */ /* 0x000fc400078e0213 */
[----:B------:R-:W2:Y:S01]  /*3090*/  LDL R133, [R1+0x18] ;  /* 0x0000180001857983 */ /* 0x000ea20000100800 */
[----:B------:R-:W-:-:S13]  /*30a0*/  ISETP.GE.AND P1, PT, R2, R13, PT ;  /* 0x0000000d0200720c */ /* 0x000fda0003f26270 */
[----:B-1---5:R-:W-:-:S04]  /*30b0*/  @!P1 LEA R8, P0, R6, R0, 0x1 ;  /* 0x0000000006089211 */ /* 0x022fc800078008ff */
[----:B------:R-:W-:Y:S02]  /*30c0*/  @!P1 LEA.HI.X R9, R6, R4, R7, 0x1, P0 ;  /* 0x0000000406099211 */ /* 0x000fe400000f0c07 */
[----:B---3--:R-:W-:-:S03]  /*30d0*/  @!P1 LEA R6, P0, R3, R0, 0x1 ;  /* 0x0000000003069211 */ /* 0x008fc600078008ff */
[----:B------:R-:W-:Y:S01]  /*30e0*/  @!PT LDS RZ, [RZ] ;  /* 0x00000000fffff984 */ /* 0x000fe20000000800 */
[----:B------:R-:W-:Y:S01]  /*30f0*/  @!PT LDS RZ, [RZ] ;  /* 0x00000000fffff984 */ /* 0x000fe20000000800 */
[----:B------:R-:W-:Y:S01]  /*3100*/  @!PT LDS RZ, [RZ] ;  /* 0x00000000fffff984 */ /* 0x000fe20000000800 */
[----:B------:R1:W-:Y:S01]  /*3110*/  @!P1 LDGSTS.E.BYPASS.LTC128B.128 [R219+0x13100], [R8.64], !P5 ;  /* 0x1310000008db9fae */ /* 0x0003e2000e901d46 */
[----:B----4-:R-:W-:-:S03]  /*3120*/  @!P1 LEA.HI.X R7, R3, R4, R5, 0x1, P0 ;  /* 0x0000000403079211 */ /* 0x010fc600000f0c05 */
[----:B------:R-:W3:Y:S01]  /*3130*/  S2R R5, SR_TID.X ;  /* 0x0000000000057919 */ /* 0x000ee20000002100 */
[----:B------:R-:W-:-:S03]  /*3140*/  @!P1 LEA R2, P0, R252, R0, 0x1 ;  /* 0x00000000fc029211 */ /* 0x000fc600078008ff */
[----:B------:R4:W-:Y:S01]  /*3150*/  @!P1 LDGSTS.E.BYPASS.LTC128B.128 [R219+0x17100], [R6.64], !P4 ;  /* 0x1710000006db9fae */ /* 0x0009e2000e101d46 */
[----:B--2---:R-:W-:-:S05]  /*3160*/  @!P1 LEA.HI.X R3, R252, R4, R10, 0x1, P0 ;  /* 0x00000004fc039211 */ /* 0x004fca00000f0c0a */
[----:B------:R2:W-:Y:S01]  /*3170*/  @!P1 LDGSTS.E.BYPASS.LTC128B.128 [R219+0x1b100], [R2.64], !P3 ;  /* 0x1b10000002db9fae */ /* 0x0005e2000d901d46 */
[----:B---3--:R-:W-:-:S04]  /*3180*/  SHF.R.S32.HI R10, RZ, 0x1f, R5 ;  /* 0x0000001fff0a7819 */ /* 0x008fc80000011405 */
[----:B------:R-:W-:-:S04]  /*3190*/  LEA.HI R10, R10, R5, RZ, 0x3 ;  /* 0x000000050a0a7211 */ /* 0x000fc800078f18ff */
[----:B------:R-:W-:Y:S02]  /*31a0*/  SHF.R.S32.HI R10, RZ, 0x3, R10 ;  /* 0x00000003ff0a7819 */ /* 0x000fe4000001140a */
[----:B----4-:R-:W-:-:S03]  /*31b0*/  SHF.R.S32.HI R6, RZ, 0x1f, R96 ;  /* 0x0000001fff067819 */ /* 0x010fc60000011460 */
[----:B------:R-:W-:Y:S01]  /*31c0*/  IMAD.IADD R5, R19, 0x1, -R10 ;  /* 0x0000000113057824 */ /* 0x000fe200078e0a0a */
[----:B--2---:R-:W-:-:S03]  /*31d0*/  @!P1 LEA R2, P0, R11, R0, 0x1 ;  /* 0x000000000b029211 */ /* 0x004fc600078008ff */
[----:B------:R-:W-:Y:S01]  /*31e0*/  IMAD R0, R96, -0x40, R5 ;  /* 0xffffffc060007824 */ /* 0x000fe200078e0205 */
[----:B------:R-:W-:Y:S01]  /*31f0*/  @!P1 LEA.HI.X R3, R11, R4, R14, 0x1, P0 ;  /* 0x000000040b039211 */ /* 0x000fe200000f0c0e */
[----:B------:R-:W-:-:S03]  /*3200*/  IMAD R7, R6, c[0x0][0x1e0], RZ ;  /* 0x0000780006077a24 */ /* 0x000fc600078e02ff */
[----:B------:R-:W-:Y:S01]  /*3210*/  ISETP.GE.AND P0, PT, R0, 0x1, PT ;  /* 0x000000010000780c */ /* 0x000fe20003f06270 */
[----:B------:R2:W-:Y:S01]  /*3220*/  @!P1 LDGSTS.E.BYPASS.LTC128B.128 [R219+0x1f100], [R2.64], !P2 ;  /* 0x1f10000002db9fae */ /* 0x0005e2000d101d46 */
[----:B------:R-:W-:-:S03]  /*3230*/  IMAD.WIDE.U32 R4, R96, c[0x0][0x1e0], RZ ;  /* 0x0000780060047a25 */ /* 0x000fc600078e00ff */
[----:B------:R-:W0:Y:S01]  /*3240*/  LDGDEPBAR ;  /* 0x00000000000079af */ /* 0x000e220000000000 */
[----:B------:R-:W-:Y:S01]  /*3250*/  IMAD R7, R96, c[0x0][0x1e4], R7 ;  /* 0x0000790060077a24 */ /* 0x000fe200078e0207 */
[----:B------:R-:W-:Y:S02]  /*3260*/  WARPSYNC 0xffffffff ;  /* 0xffffffff00007948 */ /* 0x000fe40003800000 */
[----:B------:R-:W-:Y:S01]  /*3270*/  BAR.SYNC.DEFER_BLOCKING 0x0 ;  /* 0x0000000000007b1d */ /* 0x000fe20000010000 */
[----:B------:R-:W-:Y:S02]  /*3280*/  ISETP.GE.AND P2, PT, R0, 0x21, PT ;  /* 0x000000210000780c */ /* 0x000fe40003f46270 */
[----:B------:R-:W-:Y:S02]  /*3290*/  LEA R0, P1, R4, R228, 0x6 ;  /* 0x000000e404007211 */ /* 0x000fe400078230ff */
[----:B------:R-:W-:Y:S02]  /*32a0*/  ISETP.NE.AND P3, PT, R99, RZ, PT ;  /* 0x000000ff6300720c */ /* 0x000fe40003f65270 */
[----:B------:R-:W-:-:S02]  /*32b0*/  ISETP.NE.AND P4, PT, R98, RZ, PT ;  /* 0x000000ff6200720c */ /* 0x000fc40003f85270 */
[----:B------:R-:W-:Y:S01]  /*32c0*/  ISETP.NE.AND P5, PT, R20, RZ, PT ;  /* 0x000000ff1400720c */ /* 0x000fe20003fa5270 */
[----:B--2---:R-:W-:Y:S02]  /*32d0*/  IMAD.IADD R2, R5, 0x1, R7 ;  /* 0x0000000105027824 */ /* 0x004fe400078e0207 */
[----:B------:R-:W-:-:S03]  /*32e0*/  IMAD.MOV.U32 R3, RZ, RZ, 0x20 ;  /* 0x00000020ff037424 */ /* 0x000fc600078e00ff */
[----:B------:R-:W-:Y:S01]  /*32f0*/  LEA.HI.X R2, R4, R227, R2, 0x6, P1 ;  /* 0x000000e304027211 */ /* 0x000fe200008f3402 */
[----:B-1----:R-:W-:Y:S01]  /*3300*/  IMAD.WIDE.U32 R8, R3, c[0x0][0x1e0], RZ ;  /* 0x0000780003087a25 */ /* 0x002fe200078e00ff */
[----:B------:R-:W-:-:S03]  /*3310*/  @P0 LEA R4, P1, R0, c[0x0][0x1c8], 0x1 ;  /* 0x0000720000040a11 */ /* 0x000fc600078208ff */
[----:B------:R-:W-:Y:S01]  /*3320*/  IMAD R3, R3, c[0x0][0x1e4], RZ ;  /* 0x0000790003037a24 */ /* 0x000fe200078e02ff */
[C---:B------:R-:W-:Y:S02]  /*3330*/  @P0 LEA.HI.X R5, R0.reuse, c[0x0][0x1cc], R2, 0x1, P1 ;  /* 0x0000730000050a11 */ /* 0x040fe400008f0c02 */
[----:B------:R-:W-:-:S03]  /*3340*/  @P2 IADD3 R0, P1, R0, R8, RZ ;  /* 0x0000000800002210 */ /* 0x000fc60007f3e0ff */
[----:B------:R-:W-:Y:S01]  /*3350*/  @!PT LDS RZ, [RZ] ;  /* 0x00000000fffff984 */ /* 0x000fe20000000800 */
[----:B------:R-:W-:Y:S01]  /*3360*/  @!PT LDS RZ, [RZ] ;  /* 0x00000000fffff984 */ /* 0x000fe20000000800 */
[----:B------:R-:W-:Y:S01]  /*3370*/  @!PT LDS RZ, [RZ] ;  /* 0x00000000fffff984 */ /* 0x000fe20000000800 */
[----:B------:R1:W-:Y:S01]  /*3380*/  @P0 LDGSTS.E.BYPASS.LTC128B.128 [R219+0x8100], [R4.64], !P3 ;  /* 0x0810000004db0fae */ /* 0x0003e2000d901d46 */
[----:B------:R-:W-:Y:S02]  /*3390*/  @P2 IADD3.X R3, R2, R9, R3, P1, !PT ;  /* 0x0000000902032210 */ /* 0x000fe40000ffe403 */
[C---:B------:R-:W-:Y:S01]  /*33a0*/  @P2 LEA R2, P1, R0.reuse, c[0x0][0x1c8], 0x1 ;  /* 0x0000720000022a11 */ /* 0x040fe200078208ff */
[----:B------:R1:W-:Y:S03]  /*33b0*/  @P0 LDGSTS.E.BYPASS.LTC128B.128 [R219+0xa100], [R4.64+0x80], !P4 ;  /* 0x0a10008004db0fae */ /* 0x0003e6000e101d46 */
[----:B------:R-:W-:Y:S01]  /*33c0*/  @P2 LEA.HI.X R3, R0, c[0x0][0x1cc], R3, 0x1, P1 ;  /* 0x0000730000032a11 */ /* 0x000fe200008f0c03 */
[----:B------:R1:W-:Y:S04]  /*33d0*/  @P0 LDGSTS.E.BYPASS.LTC128B.128 [R219+0xc100], [R4.64+0x100], !P5 ;  /* 0x0c10010004db0fae */ /* 0x0003e8000e901d46 */
[----:B------:R1:W-:Y:S04]  /*33e0*/  @P0 LDGSTS.E.BYPASS.LTC128B.128 [R219+0xe100], [R4.64+0x180], !P6 ;  /* 0x0e10018004db0fae */ /* 0x0003e8000f101d46 */
[----:B------:R2:W-:Y:S04]  /*33f0*/  @P2 LDGSTS.E.BYPASS.LTC128B.128 [R219+0x9100], [R2.64], !P3 ;  /* 0x0910000002db2fae */ /* 0x0005e8000d901d46 */
[----:B------:R2:W-:Y:S04]  /*3400*/  @P2 LDGSTS.E.BYPASS.LTC128B.128 [R219+0xb100], [R2.64+0x80], !P4 ;  /* 0x0b10008002db2fae */ /* 0x0005e8000e101d46 */
[----:B------:R2:W-:Y:S04]  /*3410*/  @P2 LDGSTS.E.BYPASS.LTC128B.128 [R219+0xd100], [R2.64+0x100], !P5 ;  /* 0x0d10010002db2fae */ /* 0x0005e8000e901d46 */
[----:B------:R2:W-:Y:S04]  /*3420*/  @P2 LDGSTS.E.BYPASS.LTC128B.128 [R219+0xf100], [R2.64+0x180], !P6 ;  /* 0x0f10018002db2fae */ /* 0x0005e8000f101d46 */
[----:B------:R-:W0:Y:S01]  /*3430*/  LDGDEPBAR ;  /* 0x00000000000079af */ /* 0x000e220000000000 */
[----:B------:R-:W-:-:S04]  /*3440*/  IMAD R0, R6, c[0x0][0x208], RZ ;  /* 0x0000820006007a24 */ /* 0x000fc800078e02ff */
[C---:B------:R-:W-:Y:S02]  /*3450*/  IMAD R6, R96.reuse, c[0x0][0x20c], R0 ;  /* 0x0000830060067a24 */ /* 0x040fe400078e0200 */
[----:B-1----:R-:W-:-:S05]  /*3460*/  IMAD.WIDE.U32 R4, R96, c[0x0][0x208], RZ ;  /* 0x0000820060047a25 */ /* 0x002fca00078e00ff */
[----:B------:R-:W-:Y:S02]  /*3470*/  LEA R0, P1, R4, R230, 0x6 ;  /* 0x000000e604007211 */ /* 0x000fe400078230ff */
[----:B--2---:R-:W-:Y:S01]  /*3480*/  IADD3 R3, R5, R6, RZ ;  /* 0x0000000605037210 */ /* 0x004fe20007ffe0ff */
[----:B------:R-:W-:-:S04]  /*3490*/  DEPBAR.LE SB0, 0x1 ;  /* 0x000080400000791a */ /* 0x000fc80000000000 */
[----:B------:R-:W-:-:S04]  /*34a0*/  DEPBAR.LE SB0, 0x0 ;  /* 0x000080000000791a */ /* 0x000fc80000000000 */
[----:B------:R-:W-:Y:S01]  /*34b0*/  BAR.SYNC.DEFER_BLOCKING 0x0 ;  /* 0x0000000000007b1d */ /* 0x000fe20000010000 */
[----:B------:R-:W-:Y:S01]  /*34c0*/  LEA R2, P0, R0, c[0x0][0x1f8], 0x1 ;  /* 0x00007e0000027a11 */ /* 0x000fe200078008ff */
[----:B------:R-:W-:Y:S01]  /*34d0*/  IMAD.MOV.U32 R5, RZ, RZ, c[0x0][0x208] ;  /* 0x00008200ff057624 */ /* 0x000fe200078e00ff */
[----:B------:R-:W-:Y:S02]  /*34e0*/  LEA.HI.X R3, R4, R235, R3, 0x6, P1 ;  /* 0x000000eb04037211 */ /* 0x000fe400008f3403 */
[----:B------:R-:W-:Y:S01]  /*34f0*/  LOP3.LUT R4, R28, 0x1, RZ, 0xc0, !PT ;  /* 0x000000011c047812 */ /* 0x000fe200078ec0ff */
[----:B------:R-:W-:Y:S01]  /*3500*/  IMAD.MOV.U32 R6, RZ, RZ, c[0x0][0x20c] ;  /* 0x00008300ff067624 */ /* 0x000fe200078e00ff */
[----:B------:R-:W-:Y:S02]  /*3510*/  LEA.HI.X R3, R0, c[0x0][0x1fc], R3, 0x1, P0 ;  /* 0x00007f0000037a11 */ /* 0x000fe400000f0c03 */
[----:B------:R-:W-:Y:S02]  /*3520*/  LEA R12, P0, R5, R2, 0x6 ;  /* 0x00000002050c7211 */ /* 0x000fe400078030ff */
[----:B------:R-:W-:-:S02]  /*3530*/  ISETP.NE.U32.AND P3, PT, R4, 0x1, PT ;  /* 0x000000010400780c */ /* 0x000fc40003f65070 */
[----:B------:R-:W-:Y:S02]  /*3540*/  IADD3 R0, -R10, R97, RZ ;  /* 0x000000610a007210 */ /* 0x000fe40007ffe1ff */
[----:B------:R-:W-:Y:S02]  /*3550*/  LEA.HI.X R13, R5, R3, R6, 0x6, P0 ;  /* 0x00000003050d7211 */ /* 0x000fe400000f3406 */
[----:B------:R-:W-:Y:S02]  /*3560*/  ISETP.LT.OR P0, PT, R0, 0x1, P3 ;  /* 0x000000010000780c */ /* 0x000fe40001f01670 */
[----:B------:R-:W-:Y:S01]  /*3570*/  LOP3.LUT P2, RZ, R28, 0x2, RZ, 0xc0, !PT ;  /* 0x000000021cff7812 */ /* 0x000fe2000784c0ff */
[----:B------:R-:W-:Y:S04]  /*3580*/  LDSM.16.M88.4 R4, [R199] ;  /* 0x00000000c704783b */ /* 0x000fe80000000200 */
[----:B------:R-:W1:Y:S04]  /*3590*/  LDSM.16.M88.4 R20, [R192] ;  /* 0x00000000c014783b */ /* 0x000e680000000200 */
[----:B------:R-:W2:Y:S04]  /*35a0*/  LDSM.16.M88.4 R16, [R192+0x800] ;  /* 0x00080000c010783b */ /* 0x000ea80000000200 */
[----:B------:R-:W3:Y:S04]  /*35b0*/  LDSM.16.M88.4 R24, [R192+0x1000] ;  /* 0x00100000c018783b */ /* 0x000ee80000000200 */
[----:B------:R-:W4:Y:S04]  /*35c0*/  LDSM.16.M88.4 R32, [R192+0x1800] ;  /* 0x00180000c020783b */ /* 0x000f280000000200 */
[----:B------:R-:W-:Y:S04]  /*35d0*/  LDSM.16.M88.4 R8, [R200] ;  /* 0x00000000c808783b */ /* 0x000fe80000000200 */
[----:B------:R-:W5:Y:S04]  /*35e0*/  LDSM.16.M88.4 R48, [R203] ;  /* 0x00000000cb30783b */ /* 0x000f680000000200 */
[----:B------:R-:W1:Y:S04]  /*35f0*/  LDSM.16.M88.4 R60, [R218] ;  /* 0x00000000da3c783b */ /* 0x000e680000000200 */
[----:B------:R-:W1:Y:S04]  /*3600*/  LDSM.16.M88.4 R64, [R217] ;  /* 0x00000000d940783b */ /* 0x000e680000000200 */
[----:B------:R-:W1:Y:S04]  /*3610*/  LDSM.16.M88.4 R76, [R216] ;  /* 0x00000000d84c783b */ /* 0x000e680000000200 */
[----:B------:R-:W-:Y:S01]  /*3620*/  @!PT LDS RZ, [RZ] ;  /* 0x00000000fffff984 */ /* 0x000fe20000000800 */
[----:B------:R-:W-:Y:S01]  /*3630*/  @!PT LDS RZ, [RZ] ;  /* 0x00000000fffff984 */ /* 0x000fe20000000800 */
[----:B------:R-:W-:Y:S01]  /*3640*/  @!PT LDS RZ, [RZ] ;  /* 0x00000000fffff984 */ /* 0x000fe20000000800 */
[----:B------:R1:W-:Y:S01]  /*3650*/  LDGSTS.E.BYPASS.LTC128B.128 [R219+0x100], [R2.64], !P0 ;  /* 0x0010000002db7fae */ /* 0x0003e2000c101d46 */
[----:B------:R-:W-:-:S02]  /*3660*/  ISETP.LT.OR P0, PT, R0, 0x1, !P2 ;  /* 0x000000010000780c */ /* 0x000fc40005701670 */
[----:B------:R-:W-:-:S11]  /*3670*/  LOP3.LUT P1, RZ, R28, 0x4, RZ, 0xc0, !PT ;  /* 0x000000041cff7812 */ /* 0x000fd6000782c0ff */
[----:B------:R2:W-:Y:S01]  /*3680*/  LDGSTS.E.BYPASS.LTC128B.128 [R219+0x2100], [R2.64+0x80], !P0 ;  /* 0x0210008002db7fae */ /* 0x0005e2000c101d46 */
[C---:B------:R-:W-:Y:S02]  /*3690*/  ISETP.LT.OR P0, PT, R0.reuse, 0x1, !P1 ;  /* 0x000000010000780c */ /* 0x040fe40004f01670 */
[C---:B------:R-:W-:Y:S02]  /*36a0*/  ISETP.LT.OR P3, PT, R0.reuse, 0x21, P3 ;  /* 0x000000210000780c */ /* 0x040fe40001f61670 */
[----:B------:R-:W-:-:S09]  /*36b0*/  ISETP.LT.OR P2, PT, R0, 0x21, !P2 ;  /* 0x000000210000780c */ /* 0x000fd20005741670 */
[----:B------:R2:W-:Y:S01]  /*36c0*/  LDGSTS.E.BYPASS.LTC128B.128 [R219+0x4100], [R2.64+0x100], !P0 ;  /* 0x0410010002db7fae */ /* 0x0005e2000c101d46 */
[----:B------:R-:W-:-:S04]  /*36d0*/  LOP3.LUT P0, RZ, R28, 0x8, RZ, 0xc0, !PT ;  /* 0x000000081cff7812 */ /* 0x000fc8000780c0ff */
[C---:B------:R-:W-:Y:S02]  /*36e0*/  ISETP.LT.OR P4, PT, R0.reuse, 0x1, !P0 ;  /* 0x000000010000780c */ /* 0x040fe40004781670 */
[C---:B------:R-:W-:Y:S02]  /*36f0*/  ISETP.LT.OR P1, PT, R0.reuse, 0x21, !P1 ;  /* 0x000000210000780c */ /* 0x040fe40004f21670 */
[----:B------:R-:W-:Y:S01]  /*3700*/  ISETP.LT.OR P0, PT, R0, 0x21, !P0 ;  /* 0x000000210000780c */ /* 0x000fe20004701670 */
[C---:B-1----:R-:W-:Y:S08]  /*3710*/  HMMA.16816.F32 R28, R4.reuse, R20, RZ ;  /* 0x00000014041c723c */ /* 0x042ff000000018ff */
[----:B------:R1:W-:Y:S01]  /*3720*/  LDGSTS.E.BYPASS.LTC128B.128 [R219+0x6100], [R2.64+0x180], !P4 ;  /* 0x0610018002db7fae */ /* 0x0003e2000e101d46 */
[C---:B------:R-:W-:Y:S03]  /*3730*/  HMMA.16816.F32 R20, R4.reuse, R22, RZ ;  /* 0x000000160414723c */ /* 0x040fe600000018ff */
[----:B------:R1:W-:Y:S04]  /*3740*/  LDGSTS.E.BYPASS.LTC128B.128 [R219+0x1100], [R12.64], !P3 ;  /* 0x011000000cdb7fae */ /* 0x0003e8000d901d46 */
[----:B------:R1:W-:Y:S01]  /*3750*/  LDGSTS.E.BYPASS.LTC128B.128 [R219+0x3100], [R12.64+0x80], !P2 ;  /* 0x031000800cdb7fae */ /* 0x0003e2000d101d46 */
[C---:B--2---:R-:W-:Y:S03]  /*3760*/  HMMA.16816.F32 R36, R4.reuse, R16, RZ ;  /* 0x000000100424723c */ /* 0x044fe600000018ff */
[----:B------:R1:W-:Y:S04]  /*3770*/  LDGSTS.E.BYPASS.LTC128B.128 [R219+0x5100], [R12.64+0x100], !P1 ;  /* 0x051001000cdb7fae */ /* 0x0003e8000c901d46 */
[----:B------:R1:W-:Y:S01]  /*3780*/  LDGSTS.E.BYPASS.LTC128B.128 [R219+0x7100], [R12.64+0x180], !P0 ;  /* 0x071001800cdb7fae */ /* 0x0003e2000c101d46 */
[C---:B------:R-:W-:Y:S03]  /*3790*/  HMMA.16816.F32 R40, R4.reuse, R18, RZ ;  /* 0x000000120428723c */ /* 0x040fe600000018ff */
[----:B------:R-:W-:Y:S04]  /*37a0*/  LDSM.16.M88.4 R68, [R198] ;  /* 0x00000000c644783b */ /* 0x000fe80000000200 */
[----:B------:R-:W-:Y:S01]  /*37b0*/  LDSM.16.M88.4 R72, [R198+0x800] ;  /* 0x00080000c648783b */ /* 0x000fe20000000200 */
[C---:B---3--:R-:W-:Y:S03]  /*37c0*/  HMMA.16816.F32 R44, R4.reuse, R24, RZ ;  /* 0x00000018042c723c */ /* 0x048fe600000018ff */
[----:B------:R-:W-:Y:S04]  /*37d0*/  LDSM.16.M88.4 R84, [R198+0x1000] ;  /* 0x00100000c654783b */ /* 0x000fe80000000200 */
[----:B------:R-:W-:Y:S01]  /*37e0*/  LDSM.16.M88.4 R80, [R195+0x800] ;  /* 0x00080000c350783b */ /* 0x000fe20000000200 */
[C---:B------:R-:W-:Y:S03]  /*37f0*/  HMMA.16816.F32 R52, R4.reuse, R26, RZ ;  /* 0x0000001a0434723c */ /* 0x040fe600000018ff */
[----:B------:R-:W-:Y:S04]  /*3800*/  LDSM.16.M88.4 R88, [R195+0x1000] ;  /* 0x00100000c358783b */ /* 0x000fe80000000200 */
[----:B------:R-:W0:Y:S04]  /*3810*/  LDGDEPBAR ;  /* 0x00000000000079af */ /* 0x000e280000000000 */
[----:B-1----:R-:W1:Y:S01]  /*3820*/  LDSM.16.M88.4 R12, [R202] ;  /* 0x00000000ca0c783b */ /* 0x002e620000000200 */
[C---:B----4-:R-:W-:Y:S08]  /*3830*/  HMMA.16816.F32 R56, R4.reuse, R32, RZ ;  /* 0x000000200438723c */ /* 0x050ff000000018ff */
[----:B------:R-:W-:Y:S01]  /*3840*/  HMMA.16816.F32 R16, R4, R34, RZ ;  /* 0x000000220410723c */ /* 0x000fe200000018ff */
[----:B------:R-:W-:Y:S07]  /*3850*/  LDSM.16.M88.4 R4, [R201] ;  /* 0x00000000c904783b */ /* 0x000fee0000000200 */
[C---:B-----5:R-:W-:Y:S08]  /*3860*/  HMMA.16816.F32 R24, R8.reuse, R48, R28 ;  /* 0x000000300818723c */ /* 0x060ff0000000181c */
[C---:B------:R-:W-:Y:S01]  /*3870*/  HMMA.16816.F32 R28, R8.reuse, R50, R20 ;  /* 0x00000032081c723c */ /* 0x040fe20000001814 */
[----:B------:R-:W2:Y:S04]  /*3880*/  LDSM.16.M88.4 R20, [R198+0x1800] ;  /* 0x00180000c614783b */ /* 0x000ea80000000200 */
[----:B------:R-:W-:Y:S03]  /*3890*/  LDSM.16.M88.4 R48, [R195+0x1800] ;  /* 0x00180000c330783b */ /* 0x000fe60000000200 */
[C---:B------:R-:W-:Y:S08]  /*38a0*/  HMMA.16816.F32 R32, R8.reuse, R60, R36 ;  /* 0x0000003c0820723c */ /* 0x040ff00000001824 */
[C---:B------:R-:W-:Y:S01]  /*38b0*/  HMMA.16816.F32 R36, R8.reuse, R62, R40 ;  /* 0x0000003e0824723c */ /* 0x040fe20000001828 */
[----:B------:R-:W3:Y:S07]  /*38c0*/  LDSM.16.M88.4 R60, [R195] ;  /* 0x00000000c33c783b */ /* 0x000eee0000000200 */
[C---:B------:R-:W-:Y:S08]  /*38d0*/  HMMA.16816.F32 R40, R8.reuse, R64, R44 ;  /* 0x000000400828723c */ /* 0x040ff0000000182c */
[C---:B------:R-:W-:Y:S01]  /*38e0*/  HMMA.16816.F32 R44, R8.reuse, R66, R52 ;  /* 0x00000042082c723c */ /* 0x040fe20000001834 */
[----:B------:R-:W-:Y:S07]  /*38f0*/  LDSM.16.M88.4 R64, [R192+0x2800] ;  /* 0x00280000c040783b */ /* 0x000fee0000000200 */
[C---:B------:R-:W-:Y:S01]  /*3900*/  HMMA.16816.F32 R52, R8.reuse, R76, R56 ;  /* 0x0000004c0834723c */ /* 0x040fe20000001838 */
[----:B------:R-:W-:Y:S07]  /*3910*/  LDSM.16.M88.4 R56, [R192+0x2000] ;  /* 0x00200000c038783b */ /* 0x000fee0000000200 */
[----:B------:R-:W-:Y:S01]  /*3920*/  HMMA.16816.F32 R16, R8, R78, R16 ;  /* 0x0000004e0810723c */ /* 0x000fe20000001810 */
[----:B------:R-:W4:Y:S04]  /*3930*/  LDSM.16.M88.4 R8, [R199+0x4000] ;  /* 0x00400000c708783b */ /* 0x000f280000000200 */
[----:B------:R-:W-:Y:S03]  /*3940*/  LDSM.16.M88.4 R76, [R214] ;  /* 0x00000000d64c783b */ /* 0x000fe60000000200 */
        /* <DEDUP_REMOVED lines=8> */
[----:B------:R-:W1:Y:S07]  /*39d0*/  LDSM.16.M88.4 R84, [R192+0x3000] ;  /* 0x00300000c054783b */ /* 0x000e6e0000000200 */
[C---:B--2---:R-:W-:Y:S08]  /*39e0*/  HMMA.16816.F32 R52, R12.reuse, R20, R52 ;  /* 0x000000140c34723c */ /* 0x044ff00000001834 */
[----:B------:R-:W-:Y:S01]  /*39f0*/  HMMA.16816.F32 R12, R12, R22, R16 ;  /* 0x000000160c0c723c */ /* 0x000fe20000001810 */
[----:B------:R-:W2:Y:S04]  /*3a00*/  LDSM.16.M88.4 R20, [R192+0x3800] ;  /* 0x00380000c014783b */ /* 0x000ea80000000200 */
[----:B------:R-:W-:Y:S03]  /*3a10*/  LDSM.16.M88.4 R16, [R200+0x4000] ;  /* 0x00400000c810783b */ /* 0x000fe60000000200 */
[C---:B---3--:R-:W-:Y:S08]  /*3a20*/  HMMA.16816.F32 R24, R4.reuse, R60, R24 ;  /* 0x0000003c0418723c */ /* 0x048ff00000001818 */
[C---:B------:R-:W-:Y:S01]  /*3a30*/  HMMA.16816.F32 R28, R4.reuse, R62, R28 ;  /* 0x0000003e041c723c */ /* 0x040fe2000000181c */
[----:B------:R-:W3:Y:S07]  /*3a40*/  LDSM.16.M88.4 R60, [R215] ;  /* 0x00000000d73c783b */ /* 0x000eee0000000200 */
[C---:B------:R-:W-:Y:S08]  /*3a50*/  HMMA.16816.F32 R32, R4.reuse, R80, R32 ;  /* 0x000000500420723c */ /* 0x040ff00000001820 */
[C---:B------:R-:W-:Y:S01]  /*3a60*/  HMMA.16816.F32 R36, R4.reuse, R82, R36 ;  /* 0x000000520424723c */ /* 0x040fe20000001824 */
[----:B------:R-:W-:Y:S07]  /*3a70*/  LDSM.16.M88.4 R80, [R198+0x3000] ;  /* 0x00300000c650783b */ /* 0x000fee0000000200 */
[C---:B------:R-:W-:Y:S08]  /*3a80*/  HMMA.16816.F32 R40, R4.reuse, R88, R40 ;  /* 0x000000580428723c */ /* 0x040ff00000001828 */
[C---:B------:R-:W-:Y:S01]  /*3a90*/  HMMA.16816.F32 R44, R4.reuse, R90, R44 ;  /* 0x0000005a042c723c */ /* 0x040fe2000000182c */
[----:B------:R-:W5:Y:S07]  /*3aa0*/  LDSM.16.M88.4 R88, [R213] ;  /* 0x00000000d558783b */ /* 0x000f6e0000000200 */
[C---:B------:R-:W-:Y:S08]  /*3ab0*/  HMMA.16816.F32 R52, R4.reuse, R48, R52 ;  /* 0x000000300434723c */ /* 0x040ff00000001834 */
[----:B------:R-:W-:Y:S01]  /*3ac0*/  HMMA.16816.F32 R12, R4, R50, R12 ;  /* 0x00000032040c723c */ /* 0x000fe2000000180c */
[----:B------:R-:W-:Y:S04]  /*3ad0*/  LDSM.16.M88.4 R4, [R202+0x4000] ;  /* 0x00400000ca04783b */ /* 0x000fe80000000200 */
[----:B------:R-:W-:Y:S03]  /*3ae0*/  LDSM.16.M88.4 R48, [R198+0x3800] ;  /* 0x00380000c630783b */ /* 0x000fe60000000200 */
[C---:B----4-:R-:W-:Y:S08]  /*3af0*/  HMMA.16816.F32 R24, R8.reuse, R56, R24 ;  /* 0x000000380818723c */ /* 0x050ff00000001818 */
[C---:B------:R-:W-:Y:S01]  /*3b00*/  HMMA.16816.F32 R28, R8.reuse, R58, R28 ;  /* 0x0000003a081c723c */ /* 0x040fe2000000181c */
[----:B------:R-:W4:Y:S07]  /*3b10*/  LDSM.16.M88.4 R56, [R212] ;  /* 0x00000000d438783b */ /* 0x000f2e0000000200 */
[C---:B------:R-:W-:Y:S08]  /*3b20*/  HMMA.16816.F32 R32, R8.reuse, R64, R32 ;  /* 0x000000400820723c */ /* 0x040ff00000001820 */
[C---:B------:R-:W-:Y:S01]  /*3b30*/  HMMA.16816.F32 R36, R8.reuse, R66, R36 ;  /* 0x000000420824723c */ /* 0x040fe20000001824 */
[----:B------:R-:W-:Y:S07]  /*3b40*/  LDSM.16.M88.4 R64, [R195+0x2000] ;  /* 0x00200000c340783b */ /* 0x000fee0000000200 */
[C---:B-1----:R-:W-:Y:S08]  /*3b50*/  HMMA.16816.F32 R40, R8.reuse, R84, R40 ;  /* 0x000000540828723c */ /* 0x042ff00000001828 */
[C---:B------:R-:W-:Y:S01]  /*3b60*/  HMMA.16816.F32 R44, R8.reuse, R86, R44 ;  /* 0x00000056082c723c */ /* 0x040fe2000000182c */
[----:B------:R-:W-:Y:S07]  /*3b70*/  LDSM.16.M88.4 R84, [R192+0x5000] ;  /* 0x00500000c054783b */ /* 0x000fee0000000200 */
[C---:B--2---:R-:W-:Y:S08]  /*3b80*/  HMMA.16816.F32 R52, R8.reuse, R20, R52 ;  /* 0x000000140834723c */ /* 0x044ff00000001834 */
[----:B------:R-:W-:Y:S01]  /*3b90*/  HMMA.16816.F32 R20, R8, R22, R12 ;  /* 0x000000160814723c */ /* 0x000fe2000000180c */
[----:B------:R-:W1:Y:S07]  /*3ba0*/  LDSM.16.M88.4 R12, [R201+0x4000] ;  /* 0x00400000c90c783b */ /* 0x000e6e0000000200 */
[C---:B---3--:R-:W-:Y:S08]  /*3bb0*/  HMMA.16816.F32 R8, R16.reuse, R60, R24 ;  /* 0x0000003c1008723c */ /* 0x048ff00000001818 */
[C---:B------:R-:W-:Y:S01]  /*3bc0*/  HMMA.16816.F32 R28, R16.reuse, R62, R28 ;  /* 0x0000003e101c723c */ /* 0x040fe2000000181c */
[----:B------:R-:W-:Y:S07]  /*3bd0*/  LDSM.16.M88.4 R60, [R195+0x3800] ;  /* 0x00380000c33c783b */ /* 0x000fee0000000200 */
[C---:B------:R-:W-:Y:S08]  /*3be0*/  HMMA.16816.F32 R32, R16.reuse, R76, R32 ;  /* 0x0000004c1020723c */ /* 0x040ff00000001820 */
[C---:B------:R-:W-:Y:S01]  /*3bf0*/  HMMA.16816.F32 R36, R16.reuse, R78, R36 ;  /* 0x0000004e1024723c */ /* 0x040fe20000001824 */
[----:B------:R-:W2:Y:S07]  /*3c00*/  LDSM.16.M88.4 R76, [R195+0x2800] ;  /* 0x00280000c34c783b */ /* 0x000eae0000000200 */
[C---:B-----5:R-:W-:Y:S08]  /*3c10*/  HMMA.16816.F32 R40, R16.reuse, R88, R40 ;  /* 0x000000581028723c */ /* 0x060ff00000001828 */
[C---:B------:R-:W-:Y:S01]  /*3c20*/  HMMA.16816.F32 R44, R16.reuse, R90, R44 ;  /* 0x0000005a102c723c */ /* 0x040fe2000000182c */
[----:B------:R-:W3:Y:S07]  /*3c30*/  LDSM.16.M88.4 R88, [R195+0x3000] ;  /* 0x00300000c358783b */ /* 0x000eee0000000200 */
[C---:B----4-:R-:W-:Y:S08]  /*3c40*/  HMMA.16816.F32 R52, R16.reuse, R56, R52 ;  /* 0x000000381034723c */ /* 0x050ff00000001834 */
[----:B------:R-:W-:Y:S01]  /*3c50*/  HMMA.16816.F32 R24, R16, R58, R20 ;  /* 0x0000003a1018723c */ /* 0x000fe20000001814 */
[----:B------:R-:W-:Y:S04]  /*3c60*/  LDSM.16.M88.4 R16, [R199+0x8000] ;  /* 0x00800000c710783b */ /* 0x000fe80000000200 */
[----:B------:R-:W-:Y:S03]  /*3c70*/  LDSM.16.M88.4 R56, [R192+0x5800] ;  /* 0x00580000c038783b */ /* 0x000fe60000000200 */
[C---:B------:R-:W-:Y:S08]  /*3c80*/  HMMA.16816.F32 R20, R4.reuse, R68, R8 ;  /* 0x000000440414723c */ /* 0x040ff00000001808 */
[C---:B------:R-:W-:Y:S01]  /*3c90*/  HMMA.16816.F32 R8, R4.reuse, R70, R28 ;  /* 0x000000460408723c */ /* 0x040fe2000000181c */
[----:B------:R-:W4:Y:S07]  /*3ca0*/  LDSM.16.M88.4 R68, [R192+0x4000] ;  /* 0x00400000c044783b */ /* 0x000f2e0000000200 */
[C---:B------:R-:W-:Y:S08]  /*3cb0*/  HMMA.16816.F32 R32, R4.reuse, R72, R32 ;  /* 0x000000480420723c */ /* 0x040ff00000001820 */
[C---:B------:R-:W-:Y:S01]  /*3cc0*/  HMMA.16816.F32 R36, R4.reuse, R74, R36 ;  /* 0x0000004a0424723c */ /* 0x040fe20000001824 */
[----:B------:R-:W5:Y:S07]  /*3cd0*/  LDSM.16.M88.4 R72, [R192+0x4800] ;  /* 0x00480000c048783b */ /* 0x000f6e0000000200 */
[C---:B------:R-:W-:Y:S08]  /*3ce0*/  HMMA.16816.F32 R40, R4.reuse, R80, R40 ;  /* 0x000000500428723c */ /* 0x040ff00000001828 */
[C---:B------:R-:W-:Y:S01]  /*3cf0*/  HMMA.16816.F32 R44, R4.reuse, R82, R44 ;  /* 0x00000052042c723c */ /* 0x040fe2000000182c */
[----:B------:R-:W-:Y:S07]  /*3d00*/  LDSM.16.M88.4 R80, [R198+0x4800] ;  /* 0x00480000c650783b */ /* 0x000fee0000000200 */
[C---:B------:R-:W-:Y:S08]  /*3d10*/  HMMA.16816.F32 R52, R4.reuse, R48, R52 ;  /* 0x000000300434723c */ /* 0x040ff00000001834 */
[----:B------:R-:W-:Y:S08]  /*3d20*/  HMMA.16816.F32 R28, R4, R50, R24 ;  /* 0x00000032041c723c */ /* 0x000ff00000001818 */
[C---:B-1----:R-:W-:Y:S08]  /*3d30*/  HMMA.16816.F32 R24, R12.reuse, R64, R20 ;  /* 0x000000400c18723c */ /* 0x042ff00000001814 */
[C---:B------:R-:W-:Y:S01]  /*3d40*/  HMMA.16816.F32 R20, R12.reuse, R66, R8 ;  /* 0x000000420c14723c */ /* 0x040fe20000001808 */
[----:B------:R-:W-:Y:S04]  /*3d50*/  LDSM.16.M88.4 R8, [R200+0x8000] ;  /* 0x00800000c808783b */ /* 0x000fe80000000200 */
[----:B------:R-:W1:Y:S03]  /*3d60*/  LDSM.16.M88.4 R64, [R211] ;  /* 0x00000000d340783b */ /* 0x000e660000000200 */
[C---:B--2---:R-:W-:Y:S08]  /*3d70*/  HMMA.16816.F32 R4, R12.reuse, R76, R32 ;  /* 0x0000004c0c04723c */ /* 0x044ff00000001820 */
[C---:B------:R-:W-:Y:S01]  /*3d80*/  HMMA.16816.F32 R36, R12.reuse, R78, R36 ;  /* 0x0000004e0c24723c */ /* 0x040fe20000001824 */
[----:B------:R-:W2:Y:S07]  /*3d90*/  LDSM.16.M88.4 R76, [R210] ;  /* 0x00000000d24c783b */ /* 0x000eae0000000200 */
[C---:B---3--:R-:W-:Y:S08]  /*3da0*/  HMMA.16816.F32 R40, R12.reuse, R88, R40 ;  /* 0x000000580c28723c */ /* 0x048ff00000001828 */
[C---:B------:R-:W-:Y:S01]  /*3db0*/  HMMA.16816.F32 R44, R12.reuse, R90, R44 ;  /* 0x0000005a0c2c723c */ /* 0x040fe2000000182c */
[----:B------:R-:W3:Y:S07]  /*3dc0*/  LDSM.16.M88.4 R88, [R209] ;  /* 0x00000000d158783b */ /* 0x000eee0000000200 */
[C---:B------:R-:W-:Y:S08]  /*3dd0*/  HMMA.16816.F32 R52, R12.reuse, R60, R52 ;  /* 0x0000003c0c34723c */ /* 0x040ff00000001834 */
[----:B------:R-:W-:Y:S01]  /*3de0*/  HMMA.16816.F32 R32, R12, R62, R28 ;  /* 0x0000003e0c20723c */ /* 0x000fe2000000181c */
[----:B------:R-:W1:Y:S07]  /*3df0*/  LDSM.16.M88.4 R60, [R208] ;  /* 0x00000000d03c783b */ /* 0x000e6e0000000200 */
[C---:B----4-:R-:W-:Y:S08]  /*3e00*/  HMMA.16816.F32 R28, R16.reuse, R68, R24 ;  /* 0x00000044101c723c */ /* 0x050ff00000001818 */
[C---:B------:R-:W-:Y:S01]  /*3e10*/  HMMA.16816.F32 R24, R16.reuse, R70, R20 ;  /* 0x000000461018723c */ /* 0x040fe20000001814 */
[----:B------:R-:W-:Y:S07]  /*3e20*/  LDSM.16.M88.4 R68, [R195+0x4000] ;  /* 0x00400000c344783b */ /* 0x000fee0000000200 */
[C---:B-----5:R-:W-:Y:S01]  /*3e30*/  HMMA.16816.F32 R20, R16.reuse, R72, R4 ;  /* 0x000000481014723c */ /* 0x060fe20000001804 */
[----:B------:R-:W-:Y:S07]  /*3e40*/  LDSM.16.M88.4 R4, [R202+0x8000] ;  /* 0x00800000ca04783b */ /* 0x000fee0000000200 */
[C---:B------:R-:W-:Y:S01]  /*3e50*/  HMMA.16816.F32 R12, R16.reuse, R74, R36 ;  /* 0x0000004a100c723c */ /* 0x040fe20000001824 */
[----:B------:R-:W4:Y:S07]  /*3e60*/  LDSM.16.M88.4 R72, [R198+0x4000] ;  /* 0x00400000c648783b */ /* 0x000f2e0000000200 */
[C---:B------:R-:W-:Y:S08]  /*3e70*/  HMMA.16816.F32 R40, R16.reuse, R84, R40 ;  /* 0x000000541028723c */ /* 0x040ff00000001828 */
[C---:B------:R-:W-:Y:S01]  /*3e80*/  HMMA.16816.F32 R48, R16.reuse, R86, R44 ;  /* 0x000000561030723c */ /* 0x040fe2000000182c */
[----:B------:R-:W5:Y:S07]  /*3e90*/  LDSM.16.M88.4 R84, [R198+0x5000] ;  /* 0x00500000c654783b */ /* 0x000f6e0000000200 */
[C---:B------:R-:W-:Y:S08]  /*3ea0*/  HMMA.16816.F32 R44, R16.reuse, R56, R52 ;  /* 0x00000038102c723c */ /* 0x040ff00000001834 */
[----:B------:R-:W-:Y:S08]  /*3eb0*/  HMMA.16816.F32 R36, R16, R58, R32 ;  /* 0x0000003a1024723c */ /* 0x000ff00000001820 */
[C---:B-1----:R-:W-:Y:S08]  /*3ec0*/  HMMA.16816.F32 R32, R8.reuse, R64, R28 ;  /* 0x000000400820723c */ /* 0x042ff0000000181c */
[C---:B------:R-:W-:Y:S01]  /*3ed0*/  HMMA.16816.F32 R28, R8.reuse, R66, R24 ;  /* 0x00000042081c723c */ /* 0x040fe20000001818 */
[----:B------:R-:W1:Y:S07]  /*3ee0*/  LDSM.16.M88.4 R64, [R198+0x5800] ;  /* 0x00580000c640783b */ /* 0x000e6e0000000200 */
[C---:B--2---:R-:W-:Y:S01]  /*3ef0*/  HMMA.16816.F32 R24, R8.reuse, R76, R20 ;  /* 0x0000004c0818723c */ /* 0x044fe20000001814 */
[----:B------:R-:W2:Y:S07]  /*3f00*/  LDSM.16.M88.4 R20, [R201+0x8000] ;  /* 0x00800000c914783b */ /* 0x000eae0000000200 */
[C---:B------:R-:W-:Y:S01]  /*3f10*/  HMMA.16816.F32 R16, R8.reuse, R78, R12 ;  /* 0x0000004e0810723c */ /* 0x040fe2000000180c */
[----:B------:R-:W1:Y:S07]  /*3f20*/  LDSM.16.M88.4 R76, [R195+0x4800] ;  /* 0x00480000c34c783b */ /* 0x000e6e0000000200 */
[C---:B---3--:R-:W-:Y:S01]  /*3f30*/  HMMA.16816.F32 R12, R8.reuse, R88, R40 ;  /* 0x00000058080c723c */ /* 0x048fe20000001828 */
[----:B------:R-:W-:Y:S07]  /*3f40*/  LDSM.16.M88.4 R40, [R195+0x5000] ;  /* 0x00500000c328783b */ /* 0x000fee0000000200 */
[C---:B------:R-:W-:Y:S08]  /*3f50*/  HMMA.16816.F32 R56, R8.reuse, R90, R48 ;  /* 0x0000005a0838723c */ /* 0x040ff00000001830 */
[C---:B------:R-:W-:Y:S08]  /*3f60*/  HMMA.16816.F32 R48, R8.reuse, R60, R44 ;  /* 0x0000003c0830723c */ /* 0x040ff0000000182c */
[----:B------:R-:W-:Y:S01]  /*3f70*/  HMMA.16816.F32 R44, R8, R62, R36 ;  /* 0x0000003e082c723c */ /* 0x000fe20000001824 */
[----:B------:R-:W-:Y:S07]  /*3f80*/  LDSM.16.M88.4 R60, [R192+0x6000] ;  /* 0x00600000c03c783b */ /* 0x000fee0000000200 */
[C---:B----4-:R-:W-:Y:S08]  /*3f90*/  HMMA.16816.F32 R36, R4.reuse, R72, R32 ;  /* 0x000000480424723c */ /* 0x050ff00000001820 */
[C---:B------:R-:W-:Y:S01]  /*3fa0*/  HMMA.16816.F32 R52, R4.reuse, R82, R16 ;  /* 0x000000520434723c */ /* 0x040fe20000001810 */
[----:B------:R-:W3:Y:S07]  /*3fb0*/  LDSM.16.M88.4 R16, [R199+0xc000] ;  /* 0x00c00000c710783b */ /* 0x000eee0000000200 */
[C---:B------:R-:W-:Y:S08]  /*3fc0*/  HMMA.16816.F32 R32, R4.reuse, R80, R24 ;  /* 0x000000500420723c */ /* 0x040ff00000001818 */
[C---:B-----5:R-:W-:Y:S01]  /*3fd0*/  HMMA.16816.F32 R24, R4.reuse, R84, R12 ;  /* 0x000000540418723c */ /* 0x060fe2000000180c */
[----:B------:R-:W-:Y:S07]  /*3fe0*/  LDSM.16.M88.4 R12, [R200+0xc000] ;  /* 0x00c00000c80c783b */ /* 0x000fee0000000200 */
[C---:B------:R-:W-:Y:S01]  /*3ff0*/  HMMA.16816.F32 R8, R4.reuse, R86, R56 ;  /* 0x000000560408723c */ /* 0x040fe20000001838 */
[----:B------:R-:W4:Y:S04]  /*4000*/  LDSM.16.M88.4 R84, [R195+0x5800] ;  /* 0x00580000c354783b */ /* 0x000f280000000200 */
[----:B------:R-:W-:Y:S03]  /*4010*/  LDSM.16.M88.4 R56, [R195+0x6000] ;  /* 0x00600000c338783b */ /* 0x000fe60000000200 */
[C---:B------:R-:W-:Y:S01]  /*4020*/  HMMA.16816.F32 R28, R4.reuse, R74, R28 ;  /* 0x0000004a041c723c */ /* 0x040fe2000000181c */
[----:B------:R-:W-:Y:S07]  /*4030*/  LDSM.16.M88.4 R72, [R192+0x7800] ;  /* 0x00780000c048783b */ /* 0x000fee0000000200 */
[C---:B-1----:R-:W-:Y:S08]  /*4040*/  HMMA.16816.F32 R48, R4.reuse, R64, R48 ;  /* 0x000000400430723c */ /* 0x042ff00000001830 */
[----:B------:R-:W-:Y:S01]  /*4050*/  HMMA.16816.F32 R92, R4, R66, R44 ;  /* 0x00000042045c723c */ /* 0x000fe2000000182c */
[----:B------:R-:W-:Y:S04]  /*4060*/  LDSM.16.M88.4 R64, [R206] ;  /* 0x00000000ce40783b */ /* 0x000fe80000000200 */
[----:B------:R-:W-:Y:S03]  /*4070*/  LDSM.16.M88.4 R44, [R192+0x7000] ;  /* 0x00700000c02c783b */ /* 0x000fe60000000200 */
[C---:B--2---:R-:W-:Y:S01]  /*4080*/  HMMA.16816.F32 R4, R20.reuse, R68, R36 ;  /* 0x000000441404723c */ /* 0x044fe20000001824 */
[----:B------:R-:W1:Y:S07]  /*4090*/  LDSM.16.M88.4 R36, [R207] ;  /* 0x00000000cf24783b */ /* 0x000e6e0000000200 */
[C---:B------:R-:W-:Y:S08]  /*40a0*/  HMMA.16816.F32 R28, R20.reuse, R70, R28 ;  /* 0x00000046141c723c */ /* 0x040ff0000000181c */
[----:B------:R-:W-:Y:S01]  /*40b0*/  HMMA.16816.F32 R68, R20, R78, R52 ;  /* 0x0000004e1444723c */ /* 0x000fe20000001834 */
[----:B------:R-:W2:Y:S07]  /*40c0*/  LDSM.16.M88.4 R52, [R192+0x6800] ;  /* 0x00680000c034783b */ /* 0x000eae0000000200 */
[----:B---3--:R-:W-:Y:S08]  /*40d0*/  HMMA.16816.F32 R4, R16, R60, R4 ;  /* 0x0000003c1004723c */ /* 0x008ff00000001804 */
[C---:B------:R-:W-:Y:S08]  /*40e0*/  HMMA.16816.F32 R32, R20.reuse, R76, R32 ;  /* 0x0000004c1420723c */ /* 0x040ff00000001820 */
[C---:B------:R-:W-:Y:S01]  /*40f0*/  HMMA.16816.F32 R76, R20.reuse, R42, R8 ;  /* 0x0000002a144c723c */ /* 0x040fe20000001808 */
[----:B------:R-:W-:Y:S07]  /*4100*/  LDSM.16.M88.4 R8, [R202+0xc000] ;  /* 0x00c00000ca08783b */ /* 0x000fee0000000200 */
[----:B----4-:R-:W-:Y:S01]  /*4110*/  HMMA.16816.F32 R88, R20, R84, R48 ;  /* 0x000000541458723c */ /* 0x010fe20000001830 */
[----:B------:R-:W3:Y:S07]  /*4120*/  LDSM.16.M88.4 R48, [R198+0x6000] ;  /* 0x00600000c630783b */ /* 0x000eee0000000200 */
[----:B------:R-:W-:Y:S01]  /*4130*/  HMMA.16816.F32 R28, R16, R62, R28 ;  /* 0x0000003e101c723c */ /* 0x000fe2000000181c */
[----:B------:R-:W-:Y:S07]  /*4140*/  LDSM.16.M88.4 R60, [R198+0x6800] ;  /* 0x00680000c63c783b */ /* 0x000fee0000000200 */
[----:B------:R-:W-:Y:S08]  /*4150*/  HMMA.16816.F32 R80, R20, R40, R24 ;  /* 0x000000281450723c */ /* 0x000ff00000001818 */
[C---:B-1----:R-:W-:Y:S01]  /*4160*/  HMMA.16816.F32 R24, R12.reuse, R36, R4 ;  /* 0x000000240c18723c */ /* 0x042fe20000001804 */
[----:B------:R-:W1:Y:S07]  /*4170*/  LDSM.16.M88.4 R4, [R201+0xc000] ;  /* 0x00c00000c904783b */ /* 0x000e6e0000000200 */
[----:B------:R-:W-:Y:S08]  /*4180*/  HMMA.16816.F32 R28, R12, R38, R28 ;  /* 0x000000260c1c723c */ /* 0x000ff0000000181c */
[----:B--2---:R-:W-:Y:S08]  /*4190*/  HMMA.16816.F32 R32, R16, R52, R32 ;  /* 0x000000341020723c */ /* 0x004ff00000001820 */
[----:B---3--:R-:W-:Y:S08]  /*41a0*/  HMMA.16816.F32 R24, R8, R48, R24 ;  /* 0x000000300818723c */ /* 0x008ff00000001818 */
[----:B------:R-:W-:Y:S01]  /*41b0*/  HMMA.16816.F32 R40, R16, R54, R68 ;  /* 0x000000361028723c */ /* 0x000fe20000001844 */
[----:B------:R-:W2:Y:S04]  /*41c0*/  LDSM.16.M88.4 R68, [R205] ;  /* 0x00000000cd44783b */ /* 0x000ea80000000200 */
[----:B------:R-:W3:Y:S03]  /*41d0*/  LDSM.16.M88.4 R52, [R195+0x6800] ;  /* 0x00680000c334783b */ /* 0x000ee60000000200 */
[----:B------:R-:W-:Y:S08]  /*41e0*/  HMMA.16816.F32 R28, R8, R50, R28 ;  /* 0x00000032081c723c */ /* 0x000ff0000000181c */
[----:B------:R-:W-:Y:S08]  /*41f0*/  HMMA.16816.F32 R36, R12, R64, R32 ;  /* 0x000000400c24723c */ /* 0x000ff00000001820 */
[----:B-1----:R-:W-:Y:S08]  /*4200*/  HMMA.16816.F32 R48, R4, R56, R24 ;  /* 0x000000380430723c */ /* 0x002ff00000001818 */
[----:B------:R-:W-:Y:S08]  /*4210*/  HMMA.16816.F32 R84, R20, R86, R92 ;  /* 0x000000561454723c */ /* 0x000ff0000000185c */
[----:B------:R-:W-:Y:S08]  /*4220*/  HMMA.16816.F32 R20, R16, R44, R80 ;  /* 0x0000002c1014723c */ /* 0x000ff00000001850 */
[----:B------:R-:W-:Y:S08]  /*4230*/  HMMA.16816.F32 R32, R12, R66, R40 ;  /* 0x000000420c20723c */ /* 0x000ff00000001828 */
[----:B------:R-:W-:Y:S01]  /*4240*/  HMMA.16816.F32 R28, R4, R58, R28 ;  /* 0x0000003a041c723c */ /* 0x000fe2000000181c */
[----:B------:R-:W1:Y:S07]  /*4250*/  LDSM.16.M88.4 R56, [R198+0x7000] ;  /* 0x00700000c638783b */ /* 0x000e6e0000000200 */
[----:B------:R-:W-:Y:S01]  /*4260*/  HMMA.16816.F32 R36, R8, R60, R36 ;  /* 0x0000003c0824723c */ /* 0x000fe20000001824 */
[----:B------:R-:W-:-:S07]  /*4270*/  FMUL.FTZ R0, R48, c[0x0][0x320] ;  /* 0x0000c80030007a20 */ /* 0x000fce0000410000 */
[----:B------:R-:W-:Y:S01]  /*4280*/  HMMA.16816.F32 R44, R16, R46, R76 ;  /* 0x0000002e102c723c */ /* 0x000fe2000000184c */
[----:B------:R4:W1:Y:S07]  /*4290*/  MUFU.TANH R78, R0 ;  /* 0x00000000004e7308 */ /* 0x00086e0000002400 */
[----:B--2---:R-:W-:Y:S01]  /*42a0*/  HMMA.16816.F32 R24, R12, R68, R20 ;  /* 0x000000440c18723c */ /* 0x004fe20000001814 */
[----:B----4-:R-:W-:-:S07]  /*42b0*/  FMUL.FTZ R0, R49, c[0x0][0x320] ;  /* 0x0000c80031007a20 */ /* 0x010fce0000410000 */
[----:B------:R-:W-:Y:S01]  /*42c0*/  HMMA.16816.F32 R20, R8, R62, R32 ;  /* 0x0000003e0814723c */ /* 0x000fe20000001820 */
[----:B------:R-:W2:Y:S01]  /*42d0*/  LDSM.16.M88.4 R60, [R204] ;  /* 0x00000000cc3c783b */ /* 0x000ea20000000200 */
[----:B------:R4:W1:Y:S06]  /*42e0*/  MUFU.TANH R77, R0 ;  /* 0x00000000004d7308 */ /* 0x00086c0000002400 */
[----:B---3--:R-:W-:Y:S01]  /*42f0*/  HMMA.16816.F32 R36, R4, R52, R36 ;  /* 0x000000340424723c */ /* 0x008fe20000001824 */
[----:B----4-:R-:W-:-:S04]  /*4300*/  FMUL.FTZ R0, R50, c[0x0][0x320] ;  /* 0x0000c80032007a20 */ /* 0x010fc80000410000 */
[----:B------:R3:W4:Y:S03]  /*4310*/  MUFU.TANH R76, R0 ;  /* 0x00000000004c7308 */ /* 0x0007260000002400 */
[----:B------:R-:W-:Y:S01]  /*4320*/  HMMA.16816.F32 R64, R16, R72, R88 ;  /* 0x000000481040723c */ /* 0x000fe20000001858 */
[----:B---3--:R-:W-:Y:S02]  /*4330*/  FMUL.FTZ R0, R51, c[0x0][0x320] ;  /* 0x0000c80033007a20 */ /* 0x008fe40000410000 */
[----:B------:R-:W3:Y:S02]  /*4340*/  LDSM.16.M88.4 R48, [R195+0x7000] ;  /* 0x00700000c330783b */ /* 0x000ee40000000200 */
[----:B------:R5:W1:Y:S03]  /*4350*/  MUFU.TANH R73, R0 ;  /* 0x0000000000497308 */ /* 0x000a660000002400 */
[----:B------:R-:W-:Y:S01]  /*4360*/  HMMA.16816.F32 R40, R12, R70, R44 ;  /* 0x000000460c28723c */ /* 0x000fe2000000182c */
[----:B------:R-:W2:Y:S01]  /*4370*/  LDSM.16.M88.4 R44, [R198+0x7800] ;  /* 0x00780000c62c783b */ /* 0x000ea20000000200 */
[----:B-----5:R-:W-:-:S04]  /*4380*/  FMUL.FTZ R0, R28, c[0x0][0x320] ;  /* 0x0000c8001c007a20 */ /* 0x020fc80000410000 */
[----:B------:R5:W2:Y:S02]  /*4390*/  MUFU.TANH R72, R0 ;  /* 0x0000000000487308 */ /* 0x000aa40000002400 */
[----:B-1----:R-:W-:Y:S01]  /*43a0*/  HMMA.16816.F32 R32, R8, R56, R24 ;  /* 0x000000380820723c */ /* 0x002fe20000001818 */
[----:B-----5:R-:W-:-:S05]  /*43b0*/  FMUL.FTZ R0, R29, c[0x0][0x320] ;  /* 0x0000c8001d007a20 */ /* 0x020fca0000410000 */
[----:B------:R1:W1:Y:S02]  /*43c0*/  MUFU.TANH R68, R0 ;  /* 0x0000000000447308 */ /* 0x0002640000002400 */
[----:B------:R-:W-:Y:S01]  /*43d0*/  HMMA.16816.F32 R24, R4, R54, R20 ;  /* 0x000000360418723c */ /* 0x000fe20000001814 */
[----:B-1----:R-:W-:-:S05]  /*43e0*/  FMUL.FTZ R0, R30, c[0x0][0x320] ;  /* 0x0000c8001e007a20 */ /* 0x002fca0000410000 */
[----:B------:R1:W1:Y:S02]  /*43f0*/  MUFU.TANH R69, R0 ;  /* 0x0000000000457308 */ /* 0x0002640000002400 */
[----:B------:R-:W-:Y:S01]  /*4400*/  HMMA.16816.F32 R16, R16, R74, R84 ;  /* 0x0000004a1010723c */ /* 0x000fe20000001854 */
[----:B-1----:R-:W-:-:S05]  /*4410*/  FMUL.FTZ R0, R31, c[0x0][0x320] ;  /* 0x0000c8001f007a20 */ /* 0x002fca0000410000 */
[----:B------:R1:W1:Y:S02]  /*4420*/  MUFU.TANH R56, R0 ;  /* 0x0000000000387308 */ /* 0x0002640000002400 */
[----:B--2---:R-:W-:Y:S01]  /*4430*/  HMMA.16816.F32 R20, R12, R60, R64 ;  /* 0x0000003c0c14723c */ /* 0x004fe20000001840 */
[----:B-1----:R-:W-:-:S05]  /*4440*/  FMUL.FTZ R0, R36, c[0x0][0x320] ;  /* 0x0000c80024007a20 */ /* 0x002fca0000410000 */
[----:B------:R1:W2:Y:S02]  /*4450*/  MUFU.TANH R55, R0 ;  /* 0x0000000000377308 */ /* 0x0002a40000002400 */
[----:B------:R-:W-:Y:S01]  /*4460*/  HMMA.16816.F32 R28, R8, R58, R40 ;  /* 0x0000003a081c723c */ /* 0x000fe20000001828 */
[----:B-1----:R-:W-:-:S05]  /*4470*/  FMUL.FTZ R0, R37, c[0x0][0x320] ;  /* 0x0000c80025007a20 */ /* 0x002fca0000410000 */
[----:B------:R1:W1:Y:S02]  /*4480*/  MUFU.TANH R54, R0 ;  /* 0x0000000000367308 */ /* 0x0002640000002400 */
[----:B---3--:R-:W-:Y:S01]  /*4490*/  HMMA.16816.F32 R32, R4, R48, R32 ;  /* 0x000000300420723c */ /* 0x008fe20000001820 */
[----:B-1----:R-:W-:-:S05]  /*44a0*/  FMUL.FTZ R0, R38, c[0x0][0x320] ;  /* 0x0000c80026007a20 */ /* 0x002fca0000410000 */
[----:B------:R1:W3:Y:S02]  /*44b0*/  MUFU.TANH R53, R0 ;  /* 0x0000000000357308 */ /* 0x0002e40000002400 */
[----:B------:R-:W-:Y:S01]  /*44c0*/  HMMA.16816.F32 R12, R12, R62, R16 ;  /* 0x0000003e0c0c723c */ /* 0x000fe20000001810 */
[----:B-1----:R-:W-:Y:S02]  /*44d0*/  FMUL.FTZ R0, R39, c[0x0][0x320] ;  /* 0x0000c80027007a20 */ /* 0x002fe40000410000 */
[----:B------:R-:W1:Y:S05]  /*44e0*/  LDSM.16.M88.4 R36, [R195+0x7800] ;  /* 0x00780000c324783b */ /* 0x000e6a0000000200 */
[----:B------:R-:W-:Y:S01]  /*44f0*/  HMMA.16816.F32 R16, R8, R44, R20 ;  /* 0x0000002c0810723c */ /* 0x000fe20000001814 */
[----:B------:R5:W1:Y:S01]  /*4500*/  MUFU.TANH R52, R0 ;  /* 0x0000000000347308 */ /* 0x000a620000002400 */
[----:B------:R-:W-:Y:S01]  /*4510*/  ISETP.GT.AND P0, PT, R96, R133, PT ;  /* 0x000000856000720c */ /* 0x000fe20003f04270 */
[----:B------:R-:W-:-:S04]  /*4520*/  DEPBAR.LE SB0, 0x0 ;  /* 0x000080000000791a */ /* 0x000fc80000000000 */
[----:B-----5:R-:W-:-:S04]  /*4530*/  FMUL.FTZ R0, R24, c[0x0][0x320] ;  /* 0x0000c80018007a20 */ /* 0x020fc80000410000 */
[----:B------:R5:W1:Y:S01]  /*4540*/  MUFU.TANH R43, R0 ;  /* 0x00000000002b7308 */ /* 0x000a620000002400 */
[----:B------:R-:W-:Y:S01]  /*4550*/  HMMA.16816.F32 R20, R4, R50, R28 ;  /* 0x000000320414723c */ /* 0x000fe2000000181c */
[----:B-----5:R-:W-:-:S06]  /*4560*/  FMUL.FTZ R0, R25, c[0x0][0x320] ;  /* 0x0000c80019007a20 */ /* 0x020fcc0000410000 */
[----:B------:R5:W1:Y:S02]  /*4570*/  MUFU.TANH R48, R0 ;  /* 0x0000000000307308 */ /* 0x000a640000002400 */
[----:B-----5:R-:W-:-:S06]  /*4580*/  FMUL.FTZ R0, R26, c[0x0][0x320] ;  /* 0x0000c8001a007a20 */ /* 0x020fcc0000410000 */
[----:B------:R5:W1:Y:S02]  /*4590*/  MUFU.TANH R42, R0 ;  /* 0x00000000002a7308 */ /* 0x000a640000002400 */
[----:B-----5:R-:W-:-:S06]  /*45a0*/  FMUL.FTZ R0, R27, c[0x0][0x320] ;  /* 0x0000c8001b007a20 */ /* 0x020fcc0000410000 */
[----:B------:R5:W1:Y:S01]  /*45b0*/  MUFU.TANH R41, R0 ;  /* 0x0000000000297308 */ /* 0x000a620000002400 */
[----:B------:R-:W-:Y:S01]  /*45c0*/  HMMA.16816.F32 R8, R8, R46, R12 ;  /* 0x0000002e0808723c */ /* 0x000fe2000000180c */
[----:B-----5:R-:W-:-:S06]  /*45d0*/  FMUL.FTZ R0, R32, c[0x0][0x320] ;  /* 0x0000c80020007a20 */ /* 0x020fcc0000410000 */
[----:B------:R5:W2:Y:S01]  /*45e0*/  MUFU.TANH R40, R0 ;  /* 0x0000000000287308 */ /* 0x000aa20000002400 */
[----:B-1----:R-:W-:Y:S01]  /*45f0*/  HMMA.16816.F32 R12, R4, R36, R16 ;  /* 0x00000024040c723c */ /* 0x002fe20000001810 */
[----:B-----5:R-:W-:-:S06]  /*4600*/  FMUL.FTZ R0, R33, c[0x0][0x320] ;  /* 0x0000c80021007a20 */ /* 0x020fcc0000410000 */
[----:B------:R1:W1:Y:S02]  /*4610*/  MUFU.TANH R32, R0 ;  /* 0x0000000000207308 */ /* 0x0002640000002400 */
[----:B-1----:R-:W-:-:S06]  /*4620*/  FMUL.FTZ R0, R34, c[0x0][0x320] ;  /* 0x0000c80022007a20 */ /* 0x002fcc0000410000 */
[----:B------:R1:W1:Y:S02]  /*4630*/  MUFU.TANH R34, R0 ;  /* 0x0000000000227308 */ /* 0x0002640000002400 */
[----:B-1----:R-:W-:-:S06]  /*4640*/  FMUL.FTZ R0, R35, c[0x0][0x320] ;  /* 0x0000c80023007a20 */ /* 0x002fcc0000410000 */
[----:B------:R1:W1:Y:S02]  /*4650*/  MUFU.TANH R33, R0 ;  /* 0x0000000000217308 */ /* 0x0002640000002400 */
[----:B-1----:R-:W-:-:S06]  /*4660*/  FMUL.FTZ R0, R20, c[0x0][0x320] ;  /* 0x0000c80014007a20 */ /* 0x002fcc0000410000 */
[----:B------:R1:W1:Y:S01]  /*4670*/  MUFU.TANH R28, R0 ;  /* 0x00000000001c7308 */ /* 0x0002620000002400 */
[----:B------:R-:W-:Y:S01]  /*4680*/  HMMA.16816.F32 R4, R4, R38, R8 ;  /* 0x000000260404723c */ /* 0x000fe20000001808 */
        /* <DEDUP_REMOVED lines=25> */
[----:B-1234-:R-:W-:Y:S01]  /*4820*/  IADD3 R0, R224, -0x2, RZ ;  /* 0xfffffffee0007810 */ /* 0x01efe20007ffe0ff */
[----:B------:R-:W-:Y:S01]  /*4830*/  IMAD.MOV.U32 R6, RZ, RZ, c[0x0][0x1e4] ;  /* 0x00007900ff067624 */ /* 0x000fe200078e00ff */
[----:B------:R-:W-:Y:S02]  /*4840*/  ISETP.NE.AND P3, PT, R99, RZ, PT ;  /* 0x000000ff6300720c */ /* 0x000fe40003f65270 */
[----:B------:R-:W-:Y:S01]  /*4850*/  SHF.R.S32.HI R2, RZ, 0x1f, R0 ;  /* 0x0000001fff027819 */ /* 0x000fe20000011400 */
[----:B------:R-:W-:Y:S01]  /*4860*/  IMAD.WIDE.U32 R4, R0, c[0x0][0x1e0], RZ ;  /* 0x0000780000047a25 */ /* 0x000fe200078e00ff */
[----:B------:R-:W-:-:S03]  /*4870*/  ISETP.NE.AND P4, PT, R98, RZ, PT ;  /* 0x000000ff6200720c */ /* 0x000fc60003f85270 */
        /* <DEDUP_REMOVED lines=21> */
.L_x_1254:
[----:B--234-:R-:W-:Y:S05]  /*49d0*/  BSYNC B0 ;  /* 0x0000000000007941 */ /* 0x01cfea0003800000 */
.L_x_1253:
[----:B-1----:R-:W2:Y:S04]  /*49e0*/  LDL R0, [R1+0x10] ;  /* 0x0000100001007983 */ /* 0x002ea80000100800 */
[----:B------:R-:W-:Y:S04]  /*49f0*/  LDSM.16.MT88.4 R44, [R194+0x800] ;  /* 0x00080000c22c783b */ /* 0x000fe80000004200 */
[----:B------:R-:W-:Y:S04]  /*4a00*/  LDSM.16.MT88.4 R36, [R197] ;  /* 0x00000000c524783b */ /* 0x000fe80000004200 */
[----:B------:R-:W-:Y:S04]  /*4a10*/  LDSM.16.MT88.4 R64, [R194+0x2800] ;  /* 0x00280000c240783b */ /* 0x000fe80000004200 */
[----:B------:R-:W0:Y:S01]  /*4a20*/  LDGDEPBAR ;  /* 0x00000000000079af */ /* 0x000e220000000000 */
[----:B--2---:R-:W-:-:S05]  /*4a30*/  IMAD.IADD R0, R97, 0x1, -R0 ;  /* 0x0000000161007824 */ /* 0x004fca00078e0a00 */
[C---:B------:R-:W-:Y:S02]  /*4a40*/  ISETP.GT.AND P1, PT, R0.reuse, RZ, PT ;  /* 0x000000ff0000720c */ /* 0x040fe40003f24270 */
[C---:B------:R-:W-:Y:S02]  /*4a50*/  ISETP.GT.AND P0, PT, R0.reuse, 0x1, PT ;  /* 0x000000010000780c */ /* 0x040fe40003f04270 */
[----:B------:R-:W-:Y:S02]  /*4a60*/  ISETP.GT.AND P6, PT, R0, 0x8, PT ;  /* 0x000000080000780c */ /* 0x000fe40003fc4270 */
[----:B------:R-:W-:Y:S02]  /*4a70*/  FSEL R5, R78, -INF , P1 ;  /* 0xff8000004e057808 */ /* 0x000fe40000800000 */
[----:B------:R-:W-:Y:S02]  /*4a80*/  FSEL R6, R77, -INF , P0 ;  /* 0xff8000004d067808 */ /* 0x000fe40000000000 */
[----:B------:R-:W-:-:S02]  /*4a90*/  ISETP.GT.AND P5, PT, R0, 0x9, PT ;  /* 0x000000090000780c */ /* 0x000fc40003fa4270 */
[----:B------:R-:W-:Y:S02]  /*4aa0*/  FSEL R7, R72, -INF , P6 ;  /* 0xff80000048077808 */ /* 0x000fe40003000000 */
        /* <DEDUP_REMOVED lines=18> */
[----:B------:R-:W-:Y:S01]  /*4bd0*/  FMNMX.FTZ R2, R11, R2, !PT ;  /* 0x000000020b027209 */ /* 0x000fe20007810000 */
[----:B------:R-:W-:Y:S01]  /*4be0*/  LDSM.16.MT88.4 R48, [R197+0x800] ;  /* 0x00080000c530783b */ /* 0x000fe20000004200 */
[----:B------:R-:W-:Y:S02]  /*4bf0*/  FSEL R13, R69, -INF , P6 ;  /* 0xff800000450d7808 */ /* 0x000fe40003000000 */
[----:B------:R-:W-:Y:S02]  /*4c00*/  ISETP.GT.AND P6, PT, R0, 0x21, PT ;  /* 0x000000210000780c */ /* 0x000fe40003fc4270 */
[----:B------:R-:W-:Y:S02]  /*4c10*/  FSEL R104, R40, -INF , P0 ;  /* 0xff80000028687808 */ /* 0x000fe40000000000 */
        /* <DEDUP_REMOVED lines=14> */
[----:B------:R-:W-:Y:S01]  /*4d00*/  LDSM.16.MT88.4 R52, [R196] ;  /* 0x00000000c434783b */ /* 0x000fe20000004200 */
        /* <DEDUP_REMOVED lines=9> */
[----:B------:R-:W-:Y:S01]  /*4da0*/  ISETP.GT.AND P1, PT, R0, 0x38, PT ;  /* 0x000000380000780c */ /* 0x000fe20003f24270 */
[----:B------:R-:W-:Y:S01]  /*4db0*/  LDSM.16.MT88.4 R40, [R196+0x800] ;  /* 0x00080000c428783b */ /* 0x000fe20000004200 */
[----:B------:R-:W-:Y:S02]  /*4dc0*/  FSEL R99, R22, -INF , P2 ;  /* 0xff80000016637808 */ /* 0x000fe40001000000 */
[----:B------:R-:W-:Y:S02]  /*4dd0*/  FMNMX.FTZ R2, R100, R2, !PT ;  /* 0x0000000264027209 */ /* 0x000fe40007810000 */
[----:B------:R-:W-:-:S02]  /*4de0*/  FSEL R105, R34, -INF , P0 ;  /* 0xff80000022697808 */ /* 0x000fc40000000000 */
[----:B------:R-:W-:Y:S02]  /*4df0*/  FMNMX.FTZ R3, R20, R3, !PT ;  /* 0x0000000314037209 */ /* 0x000fe40007810000 */
[----:B------:R-:W-:Y:S02]  /*4e00*/  ISETP.GT.AND P0, PT, R0, 0x39, PT ;  /* 0x000000390000780c */ /* 0x000fe40003f04270 */
[----:B------:R-:W-:Y:S02]  /*4e10*/  FSEL R95, R16, -INF , P1 ;  /* 0xff800000105f7808 */ /* 0x000fe40000800000 */
[----:B------:R-:W-:Y:S02]  /*4e20*/  FMNMX.FTZ R0, R99, R2, !PT ;  /* 0x0000000263007209 */ /* 0x000fe40007810000 */
        /* <DEDUP_REMOVED lines=9> */
[----:B------:R-:W-:Y:S01]  /*4ec0*/  FMNMX.FTZ R2, R98, R2, !PT ;  /* 0x0000000262027209 */ /* 0x000fe20007810000 */
[----:B------:R-:W-:Y:S01]  /*4ed0*/  LDSM.16.MT88.4 R32, [R193+0x800] ;  /* 0x00080000c120783b */ /* 0x000fe20000004200 */
[----:B------:R-:W-:Y:S02]  /*4ee0*/  FSEL R96, R30, -INF , P4 ;  /* 0xff8000001e607808 */ /* 0x000fe40002000000 */
[----:B------:R-:W-:Y:S02]  /*4ef0*/  FMNMX.FTZ R2, R97, R2, !PT ;  /* 0x0000000261027209 */ /* 0x000fe40007810000 */
[----:B------:R-:W-:Y:S02]  /*4f00*/  FSEL R94, R27, -INF , P3 ;  /* 0xff8000001b5e7808 */ /* 0x000fe40001800000 */
[----:B------:R-:W-:Y:S02]  /*4f10*/  FMNMX.FTZ R2, R96, R2, !PT ;  /* 0x0000000260027209 */ /* 0x000fe40007810000 */
[----:B------:R-:W-:-:S02]  /*4f20*/  FSEL R93, R26, -INF , P2 ;  /* 0xff8000001a5d7808 */ /* 0x000fc40001000000 */
[----:B------:R-:W-:Y:S02]  /*4f30*/  FMNMX.FTZ R2, R94, R2, !PT ;  /* 0x000000025e027209 */ /* 0x000fe40007810000 */
[----:B------:R-:W-:Y:S02]  /*4f40*/  FSEL R91, R25, -INF , P1 ;  /* 0xff800000195b7808 */ /* 0x000fe40000800000 */
[----:B------:R-:W-:Y:S02]  /*4f50*/  FMNMX.FTZ R2, R93, R2, !PT ;  /* 0x000000025d027209 */ /* 0x000fe40007810000 */
[----:B------:R-:W-:Y:S02]  /*4f60*/  FSEL R90, R24, -INF , P0 ;  /* 0xff800000185a7808 */ /* 0x000fe40000000000 */
[----:B------:R-:W-:Y:S02]  /*4f70*/  FMNMX.FTZ R2, R91, R2, !PT ;  /* 0x000000025b027209 */ /* 0x000fe40007810000 */
[----:B-1----:R-:W-:-:S02]  /*4f80*/  FMNMX.FTZ R0, R0, R3, !PT ;  /* 0x0000000300007209 */ /* 0x002fc40007810000 */
[----:B------:R-:W-:-:S03]  /*4f90*/  FMNMX.FTZ R2, R90, R2, !PT ;  /* 0x000000025a027209 */ /* 0x000fc60007810000 */
        /* <DEDUP_REMOVED lines=8> */
[----:B------:R-:W-:-:S04]  /*5020*/  FFMA.FTZ R3, R5, c[0x0][0x2d0], -R2 ;  /* 0x0000b40005037a23 */ /* 0x000fc80000010802 */
[----:B------:R2:W-:Y:S01]  /*5030*/  MUFU.EX2 R80, R3 ;  /* 0x0000000300507308 */ /* 0x0005e20000000800 */
[----:B-1----:R-:W-:Y:S01]  /*5040*/  FMNMX.FTZ R16, R0, R4, !PT ;  /* 0x0000000400107209 */ /* 0x002fe20007810000 */
[--C-:B------:R-:W-:Y:S02]  /*5050*/  FFMA.FTZ R0, R9, c[0x0][0x2d0], -R2.reuse ;  /* 0x0000b40009007a23 */ /* 0x100fe40000010802 */
[----:B--2---:R-:W-:Y:S01]  /*5060*/  FFMA.FTZ R3, R6, c[0x0][0x2d0], -R2 ;  /* 0x0000b40006037a23 */ /* 0x004fe20000010802 */
[----:B------:R-:W-:-:S03]  /*5070*/  FSETP.NEU.FTZ.AND P0, PT, R16, -INF , PT ;  /* 0xff8000001000780b */ /* 0x000fc60003f1d000 */
[----:B------:R1:W-:Y:S08]  /*5080*/  MUFU.EX2 R82, R0 ;  /* 0x0000000000527308 */ /* 0x0003f00000000800 */
[----:B------:R2:W3:Y:S01]  /*5090*/  MUFU.EX2 R79, R3 ;  /* 0x00000003004f7308 */ /* 0x0004e20000000800 */
[----:B-1----:R-:W-:-:S05]  /*50a0*/  FMUL.FTZ R0, R16, c[0x0][0x2d0] ;  /* 0x0000b40010007a20 */ /* 0x002fca0000410000 */
[----:B------:R-:W-:Y:S01]  /*50b0*/  FSEL R0, R0, RZ, P0 ;  /* 0x000000ff00007208 */ /* 0x000fe20000000000 */
[--C-:B--2---:R-:W-:Y:S02]  /*50c0*/  FFMA.FTZ R3, R7, c[0x0][0x2d0], -R2.reuse ;  /* 0x0000b40007037a23 */ /* 0x104fe40000010802 */
[----:B------:R-:W1:Y:S02]  /*50d0*/  LDSM.16.MT88.4 R4, [R193] ;  /* 0x00000000c104783b */ /* 0x000e640000004200 */
[----:B------:R2:W-:Y:S02]  /*50e0*/  MUFU.EX2 R81, R3 ;  /* 0x0000000300517308 */ /* 0x0005e40000000800 */
[----:B--2---:R-:W-:Y:S01]  /*50f0*/  FFMA.FTZ R3, R8, c[0x0][0x2d0], -R2 ;  /* 0x0000b40008037a23 */ /* 0x004fe20000010802 */
[----:B---3--:R-:W-:-:S05]  /*5100*/  F2FP.PACK_AB R8, R79, R80 ;  /* 0x000000504f08723e */ /* 0x008fca00000000ff */
[----:B------:R2:W3:Y:S02]  /*5110*/  MUFU.EX2 R83, R3 ;  /* 0x0000000300537308 */ /* 0x0004e40000000800 */
[----:B--2---:R-:W-:Y:S01]  /*5120*/  FFMA.FTZ R3, R10, c[0x0][0x2d0], -R2 ;  /* 0x0000b4000a037a23 */ /* 0x004fe20000010802 */
[----:B---3--:R-:W-:-:S05]  /*5130*/  F2FP.PACK_AB R10, R83, R81 ;  /* 0x00000051530a723e */ /* 0x008fca00000000ff */
[----:B------:R2:W-:Y:S02]  /*5140*/  MUFU.EX2 R84, R3 ;  /* 0x0000000300547308 */ /* 0x0005e40000000800 */
[----:B--2---:R-:W-:-:S06]  /*5150*/  FFMA.FTZ R3, R11, c[0x0][0x2d0], -R2 ;  /* 0x0000b4000b037a23 */ /* 0x004fcc0000010802 */
[----:B------:R2:W-:Y:S02]  /*5160*/  MUFU.EX2 R86, R3 ;  /* 0x0000000300567308 */ /* 0x0005e40000000800 */
[----:B--2---:R-:W-:-:S06]  /*5170*/  FFMA.FTZ R3, R12, c[0x0][0x2d0], -R0 ;  /* 0x0000b4000c037a23 */ /* 0x004fcc0000010800 */
[----:B------:R2:W-:Y:S02]  /*5180*/  MUFU.EX2 R77, R3 ;  /* 0x00000003004d7308 */ /* 0x0005e40000000800 */
[----:B--2---:R-:W-:-:S06]  /*5190*/  FFMA.FTZ R3, R14, c[0x0][0x2d0], -R0 ;  /* 0x0000b4000e037a23 */ /* 0x004fcc0000010800 */
[----:B------:R2:W3:Y:S02]  /*51a0*/  MUFU.EX2 R76, R3 ;  /* 0x00000003004c7308 */ /* 0x0004e40000000800 */
[--C-:B--2---:R-:W-:Y:S01]  /*51b0*/  FFMA.FTZ R3, R13, c[0x0][0x2d0], -R0.reuse ;  /* 0x0000b4000d037a23 */ /* 0x104fe20000010800 */
[----:B---3--:R-:W-:Y:S01]  /*51c0*/  F2FP.PACK_AB R9, R76, R77 ;  /* 0x0000004d4c09723e */ /* 0x008fe200000000ff */
[----:B------:R-:W2:Y:S04]  /*51d0*/  LDSM.16.MT88.4 R12, [R194] ;  /* 0x00000000c20c783b */ /* 0x000ea80000004200 */
[----:B------:R3:W-:Y:S02]  /*51e0*/  MUFU.EX2 R78, R3 ;  /* 0x00000003004e7308 */ /* 0x0007e40000000800 */
[----:B---3--:R-:W-:-:S06]  /*51f0*/  FFMA.FTZ R3, R18, c[0x0][0x2d0], -R0 ;  /* 0x0000b40012037a23 */ /* 0x008fcc0000010800 */
[----:B------:R3:W4:Y:S02]  /*5200*/  MUFU.EX2 R18, R3 ;  /* 0x0000000300127308 */ /* 0x0007240000000800 */
[----:B---3--:R-:W-:Y:S01]  /*5210*/  FFMA.FTZ R3, R17, c[0x0][0x2d0], -R2 ;  /* 0x0000b40011037a23 */ /* 0x008fe20000010802 */
[----:B----4-:R-:W-:-:S05]  /*5220*/  F2FP.PACK_AB R11, R18, R78 ;  /* 0x0000004e120b723e */ /* 0x010fca00000000ff */
[----:B------:R3:W-:Y:S02]  /*5230*/  MUFU.EX2 R87, R3 ;  /* 0x0000000300577308 */ /* 0x0007e40000000800 */
[----:B-1----:R-:W-:Y:S01]  /*5240*/  HMMA.16816.F32 R24, R8, R4, RZ ;  /* 0x000000040818723c */ /* 0x002fe200000018ff */
[----:B---3--:R-:W-:-:S05]  /*5250*/  FFMA.FTZ R3, R19, c[0x0][0x2d0], -R0 ;  /* 0x0000b40013037a23 */ /* 0x008fca0000010800 */
[----:B------:R1:W-:Y:S02]  /*5260*/  MUFU.EX2 R19, R3 ;  /* 0x0000000300137308 */ /* 0x0003e40000000800 */
[----:B-1----:R-:W-:-:S06]  /*5270*/  FFMA.FTZ R3, R20, c[0x0][0x2d0], -R0 ;  /* 0x0000b40014037a23 */ /* 0x002fcc0000010800 */
[----:B------:R1:W3:Y:S02]  /*5280*/  MUFU.EX2 R85, R3 ;  /* 0x0000000300557308 */ /* 0x0002e40000000800 */
[----:B-1----:R-:W-:Y:S02]  /*5290*/  FFMA.FTZ R3, R21, c[0x0][0x2d0], -R0 ;  /* 0x0000b40015037a23 */ /* 0x002fe40000010800 */
[C---:B------:R-:W-:Y:S04]  /*52a0*/  HMMA.16816.F32 R20, R8.reuse, R6, RZ ;  /* 0x000000060814723c */ /* 0x040fe800000018ff */
[----:B------:R1:W-:Y:S04]  /*52b0*/  MUFU.EX2 R89, R3 ;  /* 0x0000000300597308 */ /* 0x0003e80000000800 */
[----:B--2---:R-:W-:Y:S07]  /*52c0*/  HMMA.16816.F32 R4, R8, R12, RZ ;  /* 0x0000000c0804723c */ /* 0x004fee00000018ff */
[----:B------:R-:W-:-:S02]  /*52d0*/  F2FP.PACK_AB R12, R84, R82 ;  /* 0x00000052540c723e */ /* 0x000fc400000000ff */
[----:B---3--:R-:W-:Y:S01]  /*52e0*/  F2FP.PACK_AB R13, R85, R19 ;  /* 0x00000013550d723e */ /* 0x008fe200000000ff */
[----:B-1----:R-:W-:Y:S02]  /*52f0*/  FFMA.FTZ R3, R28, c[0x0][0x2d0], -R0 ;  /* 0x0000b4001c037a23 */ /* 0x002fe40000010800 */
[----:B------:R-:W-:Y:S02]  /*5300*/  HMMA.16816.F32 R28, R8, R14, RZ ;  /* 0x0000000e081c723c */ /* 0x000fe400000018ff */
[----:B------:R-:W1:Y:S05]  /*5310*/  MUFU.EX2 R88, R3 ;  /* 0x0000000300587308 */ /* 0x000e6a0000000800 */
[----:B------:R-:W-:-:S02]  /*5320*/  F2FP.PACK_AB R14, R87, R86 ;  /* 0x00000056570e723e */ /* 0x000fc400000000ff */
[----:B-1----:R-:W-:Y:S11]  /*5330*/  F2FP.PACK_AB R15, R88, R89 ;  /* 0x00000059580f723e */ /* 0x002ff600000000ff */
[----:B------:R-:W-:Y:S04]  /*5340*/  @!UPT UIADD3 URZ, URZ, URZ, URZ ;  /* 0x0000003f3f3ff290 */ /* 0x000fe8000fffe03f */
[C---:B------:R-:W-:Y:S08]  /*5350*/  HMMA.16816.F32 R28, R12.reuse, R46, R28 ;  /* 0x0000002e0c1c723c */ /* 0x040ff0000000181c */
[----:B------:R-:W-:Y:S08]  /*5360*/  HMMA.16816.F32 R60, R12, R34, R20 ;  /* 0x000000220c3c723c */ /* 0x000ff00000001814 */
[----:B------:R-:W-:Y:S08]  /*5370*/  HMMA.16816.F32 R20, R8, R38, RZ ;  /* 0x000000260814723c */ /* 0x000ff000000018ff */
[----:B------:R-:W-:Y:S01]  /*5380*/  HMMA.16816.F32 R136, R12, R32, R24 ;  /* 0x000000200c88723c */ /* 0x000fe20000001818 */
[----:B------:R-:W-:-:S02]  /*5390*/  IMAD.MOV.U32 R111, RZ, RZ, R28 ;  /* 0x000000ffff6f7224 */ /* 0x000fc400078e001c */
[----:B------:R-:W-:Y:S02]  /*53a0*/  IMAD.MOV.U32 R110, RZ, RZ, R29 ;  /* 0x000000ffff6e7224 */ /* 0x000fe400078e001d */
[----:B------:R-:W-:Y:S02]  /*53b0*/  IMAD.MOV.U32 R109, RZ, RZ, R30 ;  /* 0x000000ffff6d7224 */ /* 0x000fe400078e001e */
[----:B------:R-:W-:Y:S01]  /*53c0*/  IMAD.MOV.U32 R108, RZ, RZ, R31 ;  /* 0x000000ffff6c7224 */ /* 0x000fe200078e001f */
[----:B------:R-:W-:Y:S01]  /*53d0*/  HMMA.16816.F32 R24, R8, R36, RZ ;  /* 0x000000240818723c */ /* 0x000fe200000018ff */
[----:B------:R-:W1:Y:S01]  /*53e0*/  LDSM.16.MT88.4 R28, [R193+0x2000] ;  /* 0x00200000c11c783b */ /* 0x000e620000004200 */
[----:B------:R-:W-:Y:S02]  /*53f0*/  IMAD.MOV.U32 R107, RZ, RZ, R60 ;  /* 0x000000ffff6b7224 */ /* 0x000fe400078e003c */
[----:B------:R-:W-:Y:S01]  /*5400*/  IMAD.MOV.U32 R106, RZ, RZ, R61 ;  /* 0x000000ffff6a7224 */ /* 0x000fe200078e003d */
[----:B------:R-:W-:Y:S01]  /*5410*/  LDSM.16.MT88.4 R36, [R197+0x2000] ;  /* 0x00200000c524783b */ /* 0x000fe20000004200 */
[----:B------:R-:W-:-:S02]  /*5420*/  IMAD.MOV.U32 R17, RZ, RZ, R62 ;  /* 0x000000ffff117224 */ /* 0x000fc400078e003e */
[C---:B------:R-:W-:Y:S01]  /*5430*/  HMMA.16816.F32 R20, R12.reuse, R50, R20 ;  /* 0x000000320c14723c */ /* 0x040fe20000001814 */
[----:B------:R-:W-:Y:S02]  /*5440*/  IMAD.MOV.U32 R3, RZ, RZ, R63 ;  /* 0x000000ffff037224 */ /* 0x000fe400078e003f */
[----:B------:R-:W-:Y:S05]  /*5450*/  LDSM.16.MT88.4 R60, [R197+0x2800] ;  /* 0x00280000c53c783b */ /* 0x000fea0000004200 */
[C---:B------:R-:W-:Y:S01]  /*5460*/  HMMA.16816.F32 R144, R12.reuse, R44, R4 ;  /* 0x0000002c0c90723c */ /* 0x040fe20000001804 */
[----:B------:R-:W2:Y:S07]  /*5470*/  LDSM.16.MT88.4 R44, [R194+0x2000] ;  /* 0x00200000c22c783b */ /* 0x000eae0000004200 */
[----:B------:R-:W-:Y:S01]  /*5480*/  HMMA.16816.F32 R152, R12, R48, R24 ;  /* 0x000000300c98723c */ /* 0x000fe20000001818 */
[----:B------:R-:W3:Y:S07]  /*5490*/  LDSM.16.MT88.4 R48, [R193+0x2800] ;  /* 0x00280000c130783b */ /* 0x000eee0000004200 */
[----:B------:R-:W-:Y:S01]  /*54a0*/  HMMA.16816.F32 R32, R8, R54, RZ ;  /* 0x000000360820723c */ /* 0x000fe200000018ff */
[----:B------:R-:W-:-:S02]  /*54b0*/  IMAD.MOV.U32 R115, RZ, RZ, R20 ;  /* 0x000000ffff737224 */ /* 0x000fc400078e0014 */
[----:B------:R-:W-:Y:S02]  /*54c0*/  IMAD.MOV.U32 R114, RZ, RZ, R21 ;  /* 0x000000ffff727224 */ /* 0x000fe400078e0015 */
[----:B------:R-:W-:Y:S02]  /*54d0*/  IMAD.MOV.U32 R113, RZ, RZ, R22 ;  /* 0x000000ffff717224 */ /* 0x000fe400078e0016 */
[----:B------:R-:W-:Y:S01]  /*54e0*/  IMAD.MOV.U32 R112, RZ, RZ, R23 ;  /* 0x000000ffff707224 */ /* 0x000fe200078e0017 */
[C---:B------:R-:W-:Y:S01]  /*54f0*/  HMMA.16816.F32 R4, R8.reuse, R52, RZ ;  /* 0x000000340804723c */ /* 0x040fe200000018ff */
[----:B------:R-:W-:Y:S07]  /*5500*/  LDSM.16.MT88.4 R52, [R194+0x4000] ;  /* 0x00400000c234783b */ /* 0x000fee0000004200 */
[----:B-1----:R-:W-:Y:S08]  /*5510*/  HMMA.16816.F32 R20, R8, R30, RZ ;  /* 0x0000001e0814723c */ /* 0x002ff000000018ff */
[C---:B------:R-:W-:Y:S08]  /*5520*/  HMMA.16816.F32 R68, R12.reuse, R42, R32 ;  /* 0x0000002a0c44723c */ /* 0x040ff00000001820 */
[----:B------:R-:W-:Y:S08]  /*5530*/  HMMA.16816.F32 R160, R12, R40, R4 ;  /* 0x000000280ca0723c */ /* 0x000ff00000001804 */
[C---:B------:R-:W-:Y:S08]  /*5540*/  HMMA.16816.F32 R24, R8.reuse, R28, RZ ;  /* 0x0000001c0818723c */ /* 0x040ff000000018ff */
[----:B--2---:R-:W-:Y:S01]  /*5550*/  HMMA.16816.F32 R4, R8, R44, RZ ;  /* 0x0000002c0804723c */ /* 0x004fe200000018ff */
[----:B------:R-:W-:-:S02]  /*5560*/  IMAD.MOV.U32 R119, RZ, RZ, R68 ;  /* 0x000000ffff777224 */ /* 0x000fc400078e0044 */
[----:B------:R-:W-:Y:S02]  /*5570*/  IMAD.MOV.U32 R118, RZ, RZ, R69 ;  /* 0x000000ffff767224 */ /* 0x000fe400078e0045 */
[----:B------:R-:W-:Y:S02]  /*5580*/  IMAD.MOV.U32 R117, RZ, RZ, R70 ;  /* 0x000000ffff757224 */ /* 0x000fe400078e0046 */
[----:B------:R-:W-:Y:S01]  /*5590*/  IMAD.MOV.U32 R116, RZ, RZ, R71 ;  /* 0x000000ffff747224 */ /* 0x000fe200078e0047 */
[----:B---3--:R-:W-:Y:S01]  /*55a0*/  HMMA.16816.F32 R20, R12, R50, R20 ;  /* 0x000000320c14723c */ /* 0x008fe20000001814 */
[----:B------:R-:W-:Y:S07]  /*55b0*/  LDSM.16.MT88.4 R68, [R193+0x4800] ;  /* 0x00480000c144783b */ /* 0x000fee0000004200 */
[C---:B------:R-:W-:Y:S01]  /*55c0*/  HMMA.16816.F32 R40, R8.reuse, R46, RZ ;  /* 0x0000002e0828723c */ /* 0x040fe200000018ff */
[----:B------:R-:W1:Y:S07]  /*55d0*/  LDSM.16.MT88.4 R44, [R196+0x2800] ;  /* 0x00280000c42c783b */ /* 0x000e6e0000004200 */
[----:B------:R-:W-:Y:S08]  /*55e0*/  HMMA.16816.F32 R32, R8, R36, RZ ;  /* 0x000000240820723c */ /* 0x000ff000000018ff */
[----:B------:R-:W-:Y:S01]  /*55f0*/  HMMA.16816.F32 R244, R12, R48, R24 ;  /* 0x000000300cf4723c */ /* 0x000fe20000001818 */
[----:B------:R-:W-:Y:S01]  /*5600*/  IMAD.MOV.U32 R37, RZ, RZ, R22 ;  /* 0x000000ffff257224 */ /* 0x000fe200078e0016 */
[----:B------:R-:W-:-:S05]  /*5610*/  MOV R36, R23 ;  /* 0x0000001700247202 */ /* 0x000fca0000000f00 */
[----:B------:R-:W-:Y:S01]  /*5620*/  IMAD.MOV.U32 R49, RZ, RZ, R20 ;  /* 0x000000ffff317224 */ /* 0x000fe200078e0014 */
[----:B------:R-:W-:Y:S01]  /*5630*/  HMMA.16816.F32 R240, R12, R64, R4 ;  /* 0x000000400cf0723c */ /* 0x000fe20000001804 */
[----:B------:R-:W-:-:S07]  /*5640*/  IMAD.MOV.U32 R48, RZ, RZ, R21 ;  /* 0x000000ffff307224 */ /* 0x000fce00078e0015 */
[C---:B------:R-:W-:Y:S07]  /*5650*/  HMMA.16816.F32 R20, R8.reuse, R58, RZ ;  /* 0x0000003a0814723c */ /* 0x040fee00000018ff */
[----:B------:R-:W-:Y:S01]  /*5660*/  IMAD.MOV.U32 R58, RZ, RZ, R37 ;  /* 0x000000ffff3a7224 */ /* 0x000fe200078e0025 */
[----:B------:R-:W-:Y:S01]  /*5670*/  HMMA.16816.F32 R4, R8, R72, RZ ;  /* 0x000000480804723c */ /* 0x000fe200000018ff */
[----:B------:R-:W-:-:S06]  /*5680*/  IMAD.MOV.U32 R59, RZ, RZ, R36 ;  /* 0x000000ffff3b7224 */ /* 0x000fcc00078e0024 */
[----:B------:R-:W-:Y:S01]  /*5690*/  IMAD.MOV.U32 R72, RZ, RZ, R111 ;  /* 0x000000ffff487224 */ /* 0x000fe200078e006f */
[----:B------:R-:W-:Y:S01]  /*56a0*/  HMMA.16816.F32 R28, R8, R38, RZ ;  /* 0x00000026081c723c */ /* 0x000fe200000018ff */
[----:B------:R-:W2:Y:S01]  /*56b0*/  LDSM.16.MT88.4 R36, [R194+0x4800] ;  /* 0x00480000c224783b */ /* 0x000ea20000004200 */
[----:B------:R-:W-:-:S06]  /*56c0*/  IMAD.MOV.U32 R73, RZ, RZ, R110 ;  /* 0x000000ffff497224 */ /* 0x000fcc00078e006e */
[C---:B------:R-:W-:Y:S01]  /*56d0*/  HMMA.16816.F32 R184, R12.reuse, R60, R32 ;  /* 0x0000003c0cb8723c */ /* 0x040fe20000001820 */
[----:B------:R-:W3:Y:S06]  /*56e0*/  LDSM.16.MT88.4 R32, [R197+0x4000] ;  /* 0x00400000c520783b */ /* 0x000eec0000004200 */
[----:B------:R-:W-:Y:S01]  /*56f0*/  IMAD.MOV.U32 R60, RZ, RZ, R119 ;  /* 0x000000ffff3c7224 */ /* 0x000fe200078e0077 */
[----:B-1----:R-:W-:Y:S01]  /*5700*/  HMMA.16816.F32 R188, R12, R46, R20 ;  /* 0x0000002e0cbc723c */ /* 0x002fe20000001814 */
[----:B------:R-:W-:-:S06]  /*5710*/  IMAD.MOV.U32 R61, RZ, RZ, R118 ;  /* 0x000000ffff3d7224 */ /* 0x000fcc00078e0076 */
[----:B------:R-:W-:Y:S01]  /*5720*/  MOV R46, R113 ;  /* 0x00000071002e7202 */ /* 0x000fe20000000f00 */
[----:B------:R-:W-:Y:S01]  /*5730*/  HMMA.16816.F32 R176, R12, R68, R4 ;  /* 0x000000440cb0723c */ /* 0x000fe20000001804 */
[----:B------:R-:W-:-:S07]  /*5740*/  IMAD.MOV.U32 R47, RZ, RZ, R112 ;  /* 0x000000ffff2f7224 */ /* 0x000fce00078e0070 */
[----:B------:R-:W-:Y:S07]  /*5750*/  HMMA.16816.F32 R24, R8, R56, RZ ;  /* 0x000000380818723c */ /* 0x000fee00000018ff */
[----:B------:R-:W-:Y:S01]  /*5760*/  IMAD.MOV.U32 R56, RZ, RZ, R49 ;  /* 0x000000ffff387224 */ /* 0x000fe200078e0031 */
[----:B------:R-:W-:Y:S01]  /*5770*/  HMMA.16816.F32 R236, R12, R66, R40 ;  /* 0x000000420cec723c */ /* 0x000fe20000001828 */
[----:B------:R-:W1:Y:S01]  /*5780*/  LDSM.16.MT88.4 R40, [R196+0x4000] ;  /* 0x00400000c428783b */ /* 0x000e620000004200 */
[----:B------:R-:W-:-:S06]  /*5790*/  IMAD.MOV.U32 R57, RZ, RZ, R48 ;  /* 0x000000ffff397224 */ /* 0x000fcc00078e0030 */
[C---:B------:R-:W-:Y:S07]  /*57a0*/  HMMA.16816.F32 R20, R8.reuse, R52, RZ ;  /* 0x000000340814723c */ /* 0x040fee00000018ff */
[----:B------:R-:W-:Y:S01]  /*57b0*/  IMAD.MOV.U32 R52, RZ, RZ, R107 ;  /* 0x000000ffff347224 */ /* 0x000fe200078e006b */
[----:B------:R-:W-:Y:S01]  /*57c0*/  HMMA.16816.F32 R4, R8, R54, RZ ;  /* 0x000000360804723c */ /* 0x000fe200000018ff */
[----:B------:R-:W-:-:S06]  /*57d0*/  IMAD.MOV.U32 R53, RZ, RZ, R106 ;  /* 0x000000ffff357224 */ /* 0x000fcc00078e006a */
[----:B------:R-:W-:Y:S01]  /*57e0*/  IMAD.MOV.U32 R54, RZ, RZ, R17 ;  /* 0x000000ffff367224 */ /* 0x000fe200078e0011 */
[C---:B------:R-:W-:Y:S01]  /*57f0*/  HMMA.16816.F32 R220, R12.reuse, R62, R28 ;  /* 0x0000003e0cdc723c */ /* 0x040fe2000000181c */
[----:B------:R-:W4:Y:S01]  /*5800*/  LDSM.16.MT88.4 R28, [R197+0x4800] ;  /* 0x00480000c51c783b */ /* 0x000f220000004200 */
[----:B------:R-:W-:Y:S02]  /*5810*/  FADD.FTZ R17, R77, R76 ;  /* 0x0000004c4d117221 */ /* 0x000fe40000010000 */
[----:B------:R-:W-:Y:S02]  /*5820*/  IMAD.MOV.U32 R55, RZ, RZ, R3 ;  /* 0x000000ffff377224 */ /* 0x000fe400078e0003 */
[----:B------:R-:W-:Y:S02]  /*5830*/  FADD.FTZ R3, R80, R79 ;  /* 0x0000004f50037221 */ /* 0x000fe40000010000 */
[----:B------:R-:W-:Y:S01]  /*5840*/  HMMA.16816.F32 R180, R12, R44, R24 ;  /* 0x0000002c0cb4723c */ /* 0x000fe20000001818 */
[----:B------:R-:W-:-:S02]  /*5850*/  IMAD.MOV.U32 R62, RZ, RZ, R117 ;  /* 0x000000ffff3e7224 */ /* 0x000fc400078e0075 */
[----:B------:R-:W-:Y:S02]  /*5860*/  IMAD.MOV.U32 R63, RZ, RZ, R116 ;  /* 0x000000ffff3f7224 */ /* 0x000fe400078e0074 */
[----:B------:R-:W-:Y:S02]  /*5870*/  FADD.FTZ R3, R81, R3 ;  /* 0x0000000351037221 */ /* 0x000fe40000010000 */
[----:B------:R-:W-:Y:S01]  /*5880*/  IMAD.MOV.U32 R44, RZ, RZ, R115 ;  /* 0x000000ffff2c7224 */ /* 0x000fe200078e0073 */
[----:B--2---:R-:W-:Y:S01]  /*5890*/  HMMA.16816.F32 R148, R12, R36, R20 ;  /* 0x000000240c94723c */ /* 0x004fe20000001814 */
[----:B------:R-:W-:Y:S02]  /*58a0*/  IMAD.MOV.U32 R45, RZ, RZ, R114 ;  /* 0x000000ffff2d7224 */ /* 0x000fe400078e0072 */
[----:B------:R-:W-:-:S04]  /*58b0*/  FADD.FTZ R3, R83, R3 ;  /* 0x0000000353037221 */ /* 0x000fc80000010000 */
[----:B------:R-:W-:Y:S01]  /*58c0*/  FADD.FTZ R3, R82, R3 ;  /* 0x0000000352037221 */ /* 0x000fe20000010000 */
[----:B------:R-:W-:Y:S01]  /*58d0*/  HMMA.16816.F32 R156, R12, R38, R4 ;  /* 0x000000260c9c723c */ /* 0x000fe20000001804 */
[----:B------:R-:W2:Y:S02]  /*58e0*/  LDSM.16.MT88.4 R36, [R196+0x4800] ;  /* 0x00480000c424783b */ /* 0x000ea40000004200 */
[----:B------:R-:W-:-:S05]  /*58f0*/  FADD.FTZ R3, R84, R3 ;  /* 0x0000000354037221 */ /* 0x000fca0000010000 */
[C---:B------:R-:W-:Y:S07]  /*5900*/  HMMA.16816.F32 R24, R8.reuse, R74, RZ ;  /* 0x0000004a0818723c */ /* 0x040fee00000018ff */
[----:B------:R-:W-:Y:S01]  /*5910*/  IMAD.MOV.U32 R74, RZ, RZ, R109 ;  /* 0x000000ffff4a7224 */ /* 0x000fe200078e006d */
[----:B---3--:R-:W-:Y:S01]  /*5920*/  HMMA.16816.F32 R20, R8, R34, RZ ;  /* 0x000000220814723c */ /* 0x008fe200000018ff */
[----:B------:R-:W-:-:S06]  /*5930*/  IMAD.MOV.U32 R75, RZ, RZ, R108 ;  /* 0x000000ffff4b7224 */ /* 0x000fcc00078e006c */
[--C-:B------:R-:W-:Y:S01]  /*5940*/  FFMA.FTZ R35, R95, c[0x0][0x2d0], -R2.reuse ;  /* 0x0000b4005f237a23 */ /* 0x100fe20000010802 */
[----:B-1----:R-:W-:Y:S01]  /*5950*/  HMMA.16816.F32 R4, R8, R40, RZ ;  /* 0x000000280804723c */ /* 0x002fe200000018ff */
[----:B------:R-:W-:-:S06]  /*5960*/  FFMA.FTZ R34, R92, c[0x0][0x2d0], -R2 ;  /* 0x0000b4005c227a23 */ /* 0x000fcc0000010802 */
[--C-:B------:R-:W-:Y:S01]  /*5970*/  FFMA.FTZ R40, R94, c[0x0][0x2d0], -R0.reuse ;  /* 0x0000b4005e287a23 */ /* 0x100fe20000010800 */
[----:B------:R-:W-:Y:S01]  /*5980*/  HMMA.16816.F32 R164, R12, R70, R24 ;  /* 0x000000460ca4723c */ /* 0x000fe20000001818 */
[----:B------:R-:W-:-:S07]  /*5990*/  FFMA.FTZ R41, R93, c[0x0][0x2d0], -R0 ;  /* 0x0000b4005d297a23 */ /* 0x000fce0000010800 */
[----:B------:R-:W-:Y:S07]  /*59a0*/  HMMA.16816.F32 R24, R8, R32, RZ ;  /* 0x000000200818723c */ /* 0x000fee00000018ff */
[--C-:B------:R-:W-:Y:S01]  /*59b0*/  FFMA.FTZ R32, R100, c[0x0][0x2d0], -R2.reuse ;  /* 0x0000b40064207a23 */ /* 0x100fe20000010802 */
[----:B----4-:R-:W-:Y:S01]  /*59c0*/  HMMA.16816.F32 R140, R12, R30, R20 ;  /* 0x0000001e0c8c723c */ /* 0x010fe20000001814 */
[----:B------:R-:W1:Y:S01]  /*59d0*/  LDSM.16.MT88.4 R20, [R193+0x6000] ;  /* 0x00600000c114783b */ /* 0x000e620000004200 */
[----:B------:R-:W-:-:S06]  /*59e0*/  FFMA.FTZ R33, R99, c[0x0][0x2d0], -R2 ;  /* 0x0000b40063217a23 */ /* 0x000fcc0000010802 */
[----:B--2---:R-:W-:Y:S07]  /*59f0*/  HMMA.16816.F32 R112, R12, R36, R4 ;  /* 0x000000240c70723c */ /* 0x004fee0000001804 */
[--C-:B------:R-:W-:Y:S01]  /*5a00*/  FFMA.FTZ R36, R98, c[0x0][0x2d0], -R0.reuse ;  /* 0x0000b40062247a23 */ /* 0x100fe20000010800 */
[----:B------:R-:W-:Y:S07]  /*5a10*/  HMMA.16816.F32 R4, R8, R42, RZ ;  /* 0x0000002a0804723c */ /* 0x000fee00000018ff */
[--C-:B------:R-:W-:Y:S01]  /*5a20*/  FFMA.FTZ R42, R91, c[0x0][0x2d0], -R0.reuse ;  /* 0x0000b4005b2a7a23 */ /* 0x100fe20000010800 */
[----:B------:R-:W-:Y:S01]  /*5a30*/  HMMA.16816.F32 R108, R12, R28, R24 ;  /* 0x0000001c0c6c723c */ /* 0x000fe20000001818 */
[----:B------:R-:W2:Y:S01]  /*5a40*/  LDSM.16.MT88.4 R28, [R193+0x6800] ;  /* 0x00680000c11c783b */ /* 0x000ea20000004200 */
[----:B------:R-:W-:-:S03]  /*5a50*/  FFMA.FTZ R43, R90, c[0x0][0x2d0], -R0 ;  /* 0x0000b4005a2b7a23 */ /* 0x000fc60000010800 */
[----:B------:R-:W3:Y:S11]  /*5a60*/  LDSM.16.MT88.4 R24, [R194+0x6000] ;  /* 0x00600000c218783b */ /* 0x000ef60000004200 */
[----:B------:R-:W-:Y:S07]  /*5a70*/  HMMA.16816.F32 R116, R12, R38, R4 ;  /* 0x000000260c74723c */ /* 0x000fee0000001804 */
[--C-:B------:R-:W-:Y:S01]  /*5a80*/  FFMA.FTZ R38, R97, c[0x0][0x2d0], -R0.reuse ;  /* 0x0000b40061267a23 */ /* 0x100fe20000010800 */
[----:B-1----:R-:W-:Y:S01]  /*5a90*/  HMMA.16816.F32 R4, R8, R20, RZ ;  /* 0x000000140804723c */ /* 0x002fe200000018ff */
[----:B------:R-:W-:Y:S11]  /*5aa0*/  FFMA.FTZ R39, R96, c[0x0][0x2d0], -R0 ;  /* 0x0000b40060277a23 */ /* 0x000ff60000010800 */
[----:B------:R-:W-:Y:S11]  /*5ab0*/  @!UPT UIADD3 URZ, URZ, URZ, URZ ;  /* 0x0000003f3f3ff290 */ /* 0x000ff6000fffe03f */
[----:B------:R-:W-:Y:S01]  /*5ac0*/  @!UPT UIADD3 URZ, URZ, URZ, URZ ;  /* 0x0000003f3f3ff290 */ /* 0x000fe2000fffe03f */
[----:B--2---:R-:W-:Y:S07]  /*5ad0*/  HMMA.16816.F32 R120, R12, R28, R4 ;  /* 0x0000001c0c78723c */ /* 0x004fee0000001804 */
[----:B------:R-:W-:-:S04]  /*5ae0*/  FADD.FTZ R4, R78, R17 ;  /* 0x000000114e047221 */ /* 0x000fc80000010000 */
[----:B------:R-:W-:Y:S02]  /*5af0*/  FADD.FTZ R17, R18, R4 ;  /* 0x0000000412117221 */ /* 0x000fe40000010000 */
[----:B------:R-:W-:Y:S01]  /*5b00*/  HMMA.16816.F32 R4, R8, R22, RZ ;  /* 0x000000160804723c */ /* 0x000fe200000018ff */
[----:B------:R-:W1:Y:S01]  /*5b10*/  LDSM.16.MT88.4 R20, [R194+0x6800] ;  /* 0x00680000c214783b */ /* 0x000e620000004200 */
[----:B------:R-:W-:Y:S02]  /*5b20*/  FFMA.FTZ R18, R102, c[0x0][0x2d0], -R2 ;  /* 0x0000b40066127a23 */ /* 0x000fe40000010802 */
[----:B------:R-:W-:Y:S02]  /*5b30*/  FADD.FTZ R17, R19, R17 ;  /* 0x0000001113117221 */ /* 0x000fe40000010000 */
[----:B------:R-:W-:-:S06]  /*5b40*/  FFMA.FTZ R19, R105, c[0x0][0x2d0], -R0 ;  /* 0x0000b40069137a23 */ /* 0x000fcc0000010800 */
[----:B------:R-:W-:Y:S11]  /*5b50*/  MUFU.EX2 R19, R19 ;  /* 0x0000001300137308 */ /* 0x000ff60000000800 */
[----:B------:R-:W-:Y:S01]  /*5b60*/  @!UPT UIADD3 URZ, URZ, URZ, URZ ;  /* 0x0000003f3f3ff290 */ /* 0x000fe2000fffe03f */
[----:B------:R-:W-:Y:S01]  /*5b70*/  HMMA.16816.F32 R172, R12, R30, R4 ;  /* 0x0000001e0cac723c */ /* 0x000fe20000001804 */
[----:B------:R-:W2:Y:S07]  /*5b80*/  LDSM.16.MT88.4 R28, [R197+0x6000] ;  /* 0x00600000c51c783b */ /* 0x000eae0000004200 */
[----:B---3--:R-:W-:Y:S11]  /*5b90*/  HMMA.16816.F32 R4, R8, R24, RZ ;  /* 0x000000180804723c */ /* 0x008ff600000018ff */
[----:B------:R-:W-:Y:S11]  /*5ba0*/  @!UPT UIADD3 URZ, URZ, URZ, URZ ;  /* 0x0000003f3f3ff290 */ /* 0x000ff6000fffe03f */
[----:B------:R-:W-:Y:S02]  /*5bb0*/  @!UPT UIADD3 URZ, URZ, URZ, URZ ;  /* 0x0000003f3f3ff290 */ /* 0x000fe4000fffe03f */
[----:B-1----:R-:W-:Y:S08]  /*5bc0*/  HMMA.16816.F32 R168, R12, R20, R4 ;  /* 0x000000140ca8723c */ /* 0x002ff00000001804 */
[----:B------:R-:W-:Y:S01]  /*5bd0*/  HMMA.16816.F32 R4, R8, R26, RZ ;  /* 0x0000001a0804723c */ /* 0x000fe200000018ff */
[----:B------:R-:W1:Y:S11]  /*5be0*/  LDSM.16.MT88.4 R24, [R197+0x6800] ;  /* 0x00680000c518783b */ /* 0x000e760000004200 */
[----:B------:R-:W-:Y:S11]  /*5bf0*/  @!UPT UIADD3 URZ, URZ, URZ, URZ ;  /* 0x0000003f3f3ff290 */ /* 0x000ff6000fffe03f */
[----:B------:R-:W-:Y:S01]  /*5c00*/  @!UPT UIADD3 URZ, URZ, URZ, URZ ;  /* 0x0000003f3f3ff290 */ /* 0x000fe2000fffe03f */
[----:B------:R-:W-:Y:S07]  /*5c10*/  HMMA.16816.F32 R124, R12, R22, R4 ;  /* 0x000000160c7c723c */ /* 0x000fee0000001804 */
[----:B------:R-:W-:Y:S01]  /*5c20*/  FADD.FTZ R4, R86, R3 ;  /* 0x0000000356047221 */ /* 0x000fe20000010000 */
[----:B--2---:R-:W-:Y:S01]  /*5c30*/  HMMA.16816.F32 R20, R8, R28, RZ ;  /* 0x0000001c0814723c */ /* 0x004fe200000018ff */
[--C-:B------:R-:W-:Y:S02]  /*5c40*/  FFMA.FTZ R3, R104, c[0x0][0x2d0], -R2.reuse ;  /* 0x0000b40068037a23 */ /* 0x100fe40000010802 */
[----:B------:R-:W-:-:S02]  /*5c50*/  FFMA.FTZ R6, R103, c[0x0][0x2d0], -R2 ;  /* 0x0000b40067067a23 */ /* 0x000fc40000010802 */
[----:B------:R-:W-:Y:S02]  /*5c60*/  FFMA.FTZ R7, R101, c[0x0][0x2d0], -R2 ;  /* 0x0000b40065077a23 */ /* 0x000fe40000010802 */
[----:B------:R-:W2:Y:S01]  /*5c70*/  MUFU.EX2 R3, R3 ;  /* 0x0000000300037308 */ /* 0x000ea20000000800 */
[----:B------:R-:W-:Y:S02]  /*5c80*/  FADD.FTZ R4, R87, R4 ;  /* 0x0000000457047221 */ /* 0x000fe40000010000 */
[----:B------:R-:W-:-:S04]  /*5c90*/  FADD.FTZ R5, R85, R17 ;  /* 0x0000001155057221 */ /* 0x000fc80000010000 */
[----:B------:R-:W-:Y:S01]  /*5ca0*/  FADD.FTZ R5, R89, R5 ;  /* 0x0000000559057221 */ /* 0x000fe20000010000 */
[----:B------:R-:W3:Y:S03]  /*5cb0*/  MUFU.EX2 R2, R6 ;  /* 0x0000000600027308 */ /* 0x000ee60000000800 */
[----:B------:R-:W-:Y:S02]  /*5cc0*/  FADD.FTZ R37, R88, R5 ;  /* 0x0000000558257221 */ /* 0x000fe40000010000 */
[----:B--2---:R-:W-:-:S04]  /*5cd0*/  FADD.FTZ R0, R3, R4 ;  /* 0x0000000403007221 */ /* 0x004fc80000010000 */
[----:B-1----:R-:W-:Y:S01]  /*5ce0*/  HMMA.16816.F32 R64, R12, R24, R20 ;  /* 0x000000180c40723c */ /* 0x002fe20000001814 */
[----:B------:R-:W-:Y:S01]  /*5cf0*/  MUFU.EX2 R5, R32 ;  /* 0x0000002000057308 */ /* 0x000fe20000000800 */
[C---:B---3--:R-:W-:Y:S01]  /*5d00*/  FADD.FTZ R6, R2.reuse, R0 ;  /* 0x0000000002067221 */ /* 0x048fe20000010000 */
[----:B------:R-:W-:-:S05]  /*5d10*/  F2FP.PACK_AB R4, R2, R3 ;  /* 0x000000030204723e */ /* 0x000fca00000000ff */
[----:B------:R-:W-:Y:S01]  /*5d20*/  HMMA.16816.F32 R20, R8, R30, RZ ;  /* 0x0000001e0814723c */ /* 0x000fe200000018ff */
[----:B------:R-:W1:Y:S08]  /*5d30*/  MUFU.EX2 R2, R18 ;  /* 0x0000001200027308 */ /* 0x000e700000000800 */
[----:B------:R-:W2:Y:S08]  /*5d40*/  MUFU.EX2 R0, R7 ;  /* 0x0000000700007308 */ /* 0x000eb00000000800 */
[----:B------:R-:W3:Y:S01]  /*5d50*/  MUFU.EX2 R3, R33 ;  /* 0x0000002100037308 */ /* 0x000ee20000000800 */
[----:B-1----:R-:W-:-:S06]  /*5d60*/  FADD.FTZ R6, R2, R6 ;  /* 0x0000000602067221 */ /* 0x002fcc0000010000 */
[----:B------:R-:W-:Y:S01]  /*5d70*/  HMMA.16816.F32 R48, R12, R26, R20 ;  /* 0x0000001a0c30723c */ /* 0x000fe20000001814 */
[C---:B--2---:R-:W-:Y:S01]  /*5d80*/  FADD.FTZ R6, R0.reuse, R6 ;  /* 0x0000000600067221 */ /* 0x044fe20000010000 */
[----:B------:R-:W1:Y:S05]  /*5d90*/  MUFU.EX2 R17, R35 ;  /* 0x0000002300117308 */ /* 0x000e6a0000000800 */
[----:B------:R-:W-:Y:S01]  /*5da0*/  FADD.FTZ R20, R5, R6 ;  /* 0x0000000605147221 */ /* 0x000fe20000010000 */
[----:B------:R-:W-:Y:S01]  /*5db0*/  F2FP.PACK_AB R6, R0, R2 ;  /* 0x000000020006723e */ /* 0x000fe200000000ff */
[----:B------:R-:W-:Y:S01]  /*5dc0*/  FADD.FTZ R2, R19, R37 ;  /* 0x0000002513027221 */ /* 0x000fe20000010000 */
[----:B------:R-:W2:Y:S01]  /*5dd0*/  MUFU.EX2 R7, R34 ;  /* 0x0000002200077308 */ /* 0x000ea20000000800 */
[C---:B---3--:R-:W-:Y:S01]  /*5de0*/  FADD.FTZ R0, R3.reuse, R20 ;  /* 0x0000001403007221 */ /* 0x048fe20000010000 */
[----:B------:R-:W-:Y:S01]  /*5df0*/  F2FP.PACK_AB R128, R3, R5 ;  /* 0x000000050380723e */ /* 0x000fe200000000ff */
[----:B------:R-:W3:Y:S05]  /*5e00*/  LDSM.16.MT88.4 R20, [R196+0x6000] ;  /* 0x00600000c414783b */ /* 0x000eea0000004200 */
[----:B------:R-:W4:Y:S01]  /*5e10*/  MUFU.EX2 R18, R36 ;  /* 0x0000002400127308 */ /* 0x000f220000000800 */
[----:B-1----:R-:W-:-:S04]  /*5e20*/  FADD.FTZ R0, R17, R0 ;  /* 0x0000000011007221 */ /* 0x002fc80000010000 */
[C---:B--2---:R-:W-:Y:S01]  /*5e30*/  FADD.FTZ R251, R7.reuse, R0 ;  /* 0x0000000007fb7221 */ /* 0x044fe20000010000 */
[----:B------:R-:W-:Y:S02]  /*5e40*/  F2FP.PACK_AB R130, R7, R17 ;  /* 0x000000110782723e */ /* 0x000fe400000000ff */
[----:B------:R-:W-:Y:S01]  /*5e50*/  MUFU.EX2 R3, R39 ;  /* 0x0000002700037308 */ /* 0x000fe20000000800 */
[C---:B----4-:R-:W-:Y:S01]  /*5e60*/  FADD.FTZ R0, R18.reuse, R2 ;  /* 0x0000000212007221 */ /* 0x050fe20000010000 */
[----:B------:R-:W-:-:S06]  /*5e70*/  F2FP.PACK_AB R5, R18, R19 ;  /* 0x000000131205723e */ /* 0x000fcc00000000ff */
[----:B------:R-:W1:Y:S08]  /*5e80*/  MUFU.EX2 R7, R38 ;  /* 0x0000002600077308 */ /* 0x000e700000000800 */
[----:B------:R-:W-:Y:S08]  /*5e90*/  MUFU.EX2 R18, R40 ;  /* 0x0000002800127308 */ /* 0x000ff00000000800 */
[----:B------:R-:W2:Y:S01]  /*5ea0*/  MUFU.EX2 R17, R41 ;  /* 0x0000002900117308 */ /* 0x000ea20000000800 */
[C---:B---3--:R-:W-:Y:S07]  /*5eb0*/  HMMA.16816.F32 R24, R8.reuse, R20, RZ ;  /* 0x000000140818723c */ /* 0x048fee00000018ff */
[----:B------:R-:W3:Y:S01]  /*5ec0*/  MUFU.EX2 R2, R42 ;  /* 0x0000002a00027308 */ /* 0x000ee20000000800 */
[----:B------:R-:W-:Y:S07]  /*5ed0*/  HMMA.16816.F32 R20, R8, R22, RZ ;  /* 0x000000160814723c */ /* 0x000fee00000018ff */
[----:B-1----:R-:W-:Y:S01]  /*5ee0*/  FADD.FTZ R8, R7, R0 ;  /* 0x0000000007087221 */ /* 0x002fe20000010000 */
[----:B------:R-:W-:Y:S01]  /*5ef0*/  F2FP.PACK_AB R7, R3, R7 ;  /* 0x000000070307723e */ /* 0x000fe200000000ff */
[----:B------:R-:W1:Y:S01]  /*5f00*/  MUFU.EX2 R0, R43 ;  /* 0x0000002b00007308 */ /* 0x000e620000000800 */
[----:B--2---:R-:W-:Y:S01]  /*5f10*/  F2FP.PACK_AB R129, R17, R18 ;  /* 0x000000121181723e */ /* 0x004fe200000000ff */
[----:B------:R-:W-:-:S04]  /*5f20*/  FADD.FTZ R8, R3, R8 ;  /* 0x0000000803087221 */ /* 0x000fc80000010000 */
[----:B------:R-:W-:-:S04]  /*5f30*/  FADD.FTZ R8, R18, R8 ;  /* 0x0000000812087221 */ /* 0x000fc80000010000 */
[----:B------:R-:W-:-:S04]  /*5f40*/  FADD.FTZ R8, R17, R8 ;  /* 0x0000000811087221 */ /* 0x000fc80000010000 */
[----:B---3--:R-:W-:Y:S02]  /*5f50*/  FADD.FTZ R3, R2, R8 ;  /* 0x0000000802037221 */ /* 0x008fe40000010000 */
[----:B------:R-:W2:Y:S01]  /*5f60*/  LDSM.16.MT88.4 R8, [R196+0x6800] ;  /* 0x00680000c408783b */ /* 0x000ea20000004200 */
[C---:B-1----:R-:W-:Y:S01]  /*5f70*/  F2FP.PACK_AB R131, R0.reuse, R2 ;  /* 0x000000020083723e */ /* 0x042fe200000000ff */
[----:B------:R-:W-:Y:S01]  /*5f80*/  FADD.FTZ R250, R0, R3 ;  /* 0x0000000300fa7221 */ /* 0x000fe20000010000 */
[----:B------:R-:W-:-:S04]  /*5f90*/  IADD3 R0, R224, -0x2, RZ ;  /* 0xfffffffee0007810 */ /* 0x000fc80007ffe0ff */
[----:B------:R-:W-:Y:S01]  /*5fa0*/  ISETP.GE.AND P0, PT, R0, R133, PT ;  /* 0x000000850000720c */ /* 0x000fe20003f06270 */
[C---:B--2---:R-:W-:Y:S08]  /*5fb0*/  HMMA.16816.F32 R32, R12.reuse, R8, R24 ;  /* 0x000000080c20723c */ /* 0x044ff00000001818 */
[----:B------:R-:W-:Y:S01]  /*5fc0*/  HMMA.16816.F32 R24, R12, R10, R20 ;  /* 0x0000000a0c18723c */ /* 0x000fe20000001814 */
[----:B------:R-:W1:Y:S04]  /*5fd0*/  LDSM.16.MT88.4 R8, [R193+0x1000] ;  /* 0x00100000c108783b */ /* 0x000e680000004200 */
[----:B------:R-:W2:Y:S04]  /*5fe0*/  LDSM.16.MT88.4 R12, [R194+0x1000] ;  /* 0x00100000c20c783b */ /* 0x000ea80000004200 */
[----:B------:R-:W3:Y:S01]  /*5ff0*/  LDSM.16.MT88.4 R20, [R194+0x7000] ;  /* 0x00700000c214783b */ /* 0x000ee20000004200 */
        /* <DEDUP_REMOVED lines=27> */
[----:B------:R-:W1:Y:S07]  /*61b0*/  LDSM.16.MT88.4 R164, [R196+0x1800] ;  /* 0x00180000c4a4783b */ /* 0x000e6e0000004200 */
[C---:B------:R-:W-:Y:S01]  /*61c0*/  HMMA.16816.F32 R88, R4.reuse, R8, R176 ;  /* 0x000000080458723c */ /* 0x040fe200000018b0 */
[----:B------:R-:W-:Y:S07]  /*61d0*/  LDSM.16.MT88.4 R8, [R197+0x5000] ;  /* 0x00500000c508783b */ /* 0x000fee0000004200 */
[C---:B--2---:R-:W-:Y:S01]  /*61e0*/  HMMA.16816.F32 R100, R4.reuse, R14, R156 ;  /* 0x0000000e0464723c */ /* 0x044fe2000000189c */
[----:B------:R-:W2:Y:S07]  /*61f0*/  LDSM.16.MT88.4 R156, [R197+0x1800] ;  /* 0x00180000c59c783b */ /* 0x000eae0000004200 */
[----:B------:R-:W-:Y:S01]  /*6200*/  HMMA.16816.F32 R96, R4, R12, R148 ;  /* 0x0000000c0460723c */ /* 0x000fe20000001894 */
[----:B------:R-:W3:Y:S04]  /*6210*/  LDSM.16.MT88.4 R12, [R196+0x5000] ;  /* 0x00500000c40c783b */ /* 0x000ee80000004200 */
[----:B------:R-:W4:Y:S03]  /*6220*/  LDSM.16.MT88.4 R148, [R194+0x1800] ;  /* 0x00180000c294783b */ /* 0x000f260000004200 */
[C---:B-1----:R-:W-:Y:S08]  /*6230*/  HMMA.16816.F32 R160, R128.reuse, R164, R160 ;  /* 0x000000a480a0723c */ /* 0x042ff000000018a0 */
[C---:B------:R-:W-:Y:S08]  /*6240*/  HMMA.16816.F32 R164, R128.reuse, R166, R44 ;  /* 0x000000a680a4723c */ /* 0x040ff0000000182c */
[C---:B--2---:R-:W-:Y:S08]  /*6250*/  HMMA.16816.F32 R152, R128.reuse, R156, R152 ;  /* 0x0000009c8098723c */ /* 0x044ff00000001898 */
[----:B------:R-:W-:Y:S01]  /*6260*/  HMMA.16816.F32 R156, R128, R158, R40 ;  /* 0x0000009e809c723c */ /* 0x000fe20000001828 */
[----:B------:R-:W1:Y:S07]  /*6270*/  LDSM.16.MT88.4 R40, [R193+0x3800] ;  /* 0x00380000c128783b */ /* 0x000e6e0000004200 */
[C---:B---3--:R-:W-:Y:S08]  /*6280*/  HMMA.16816.F32 R112, R4.reuse, R12, R112 ;  /* 0x0000000c0470723c */ /* 0x048ff00000001870 */
[----:B------:R-:W-:Y:S01]  /*6290*/  HMMA.16816.F32 R116, R4, R14, R116 ;  /* 0x0000000e0474723c */ /* 0x000fe20000001874 */
[----:B------:R-:W2:Y:S07]  /*62a0*/  LDSM.16.MT88.4 R12, [R197+0x7000] ;  /* 0x00700000c50c783b */ /* 0x000eae0000004200 */
[C---:B----4-:R-:W-:Y:S08]  /*62b0*/  HMMA.16816.F32 R144, R128.reuse, R148, R144 ;  /* 0x000000948090723c */ /* 0x050ff00000001890 */
[----:B------:R-:W-:Y:S08]  /*62c0*/  HMMA.16816.F32 R148, R128, R150, R36 ;  /* 0x000000968094723c */ /* 0x000ff00000001824 */
[----:B------:R-:W-:Y:S08]  /*62d0*/  HMMA.16816.F32 R104, R4, R8, R108 ;  /* 0x000000080468723c */ /* 0x000ff0000000186c */
[C---:B-1----:R-:W-:Y:S08]  /*62e0*/  HMMA.16816.F32 R36, R128.reuse, R40, R52 ;  /* 0x000000288024723c */ /* 0x042ff00000001834 */
[----:B------:R-:W-:Y:S01]  /*62f0*/  HMMA.16816.F32 R40, R128, R42, R56 ;  /* 0x0000002a8028723c */ /* 0x000fe20000001838 */
[----:B------:R-:W1:Y:S07]  /*6300*/  LDSM.16.MT88.4 R56, [R197+0x3800] ;  /* 0x00380000c538783b */ /* 0x000e6e0000004200 */
[C---:B--2---:R-:W-:Y:S01]  /*6310*/  HMMA.16816.F32 R20, R4.reuse, R12, R64 ;  /* 0x0000000c0414723c */ /* 0x044fe20000001840 */
[----:B------:R-:W-:Y:S07]  /*6320*/  LDSM.16.MT88.4 R64, [R196+0x3800] ;  /* 0x00380000c440783b */ /* 0x000fee0000004200 */
[C---:B------:R-:W-:Y:S01]  /*6330*/  HMMA.16816.F32 R12, R4.reuse, R14, R48 ;  /* 0x0000000e040c723c */ /* 0x040fe20000001830 */
[----:B------:R-:W2:Y:S07]  /*6340*/  LDSM.16.MT88.4 R48, [R194+0x3800] ;  /* 0x00380000c230783b */ /* 0x000eae0000004200 */
[----:B------:R-:W-:Y:S01]  /*6350*/  HMMA.16816.F32 R108, R4, R10, R140 ;  /* 0x0000000a046c723c */ /* 0x000fe2000000188c */
[----:B------:R-:W-:Y:S04]  /*6360*/  LDSM.16.MT88.4 R8, [R193+0x7000] ;  /* 0x00700000c108783b */ /* 0x000fe80000004200 */
[----:B------:R-:W-:Y:S03]  /*6370*/  LDSM.16.MT88.4 R140, [R193+0x1800] ;  /* 0x00180000c18c783b */ /* 0x000fe60000004200 */
[C---:B-1----:R-:W-:Y:S01]  /*6380*/  HMMA.16816.F32 R52, R128.reuse, R56, R72 ;  /* 0x000000388034723c */ /* 0x042fe20000001848 */
[----:B------:R-:W1:Y:S07]  /*6390*/  LDSM.16.MT88.4 R72, [R193+0x5800] ;  /* 0x00580000c148783b */ /* 0x000e6e0000004200 */
[C---:B------:R-:W-:Y:S08]  /*63a0*/  HMMA.16816.F32 R56, R128.reuse, R58, R76 ;  /* 0x0000003a8038723c */ /* 0x040ff0000000184c */
[C---:B--2---:R-:W-:Y:S08]  /*63b0*/  HMMA.16816.F32 R44, R128.reuse, R48, R60 ;  /* 0x00000030802c723c */ /* 0x044ff0000000183c */
[C---:B------:R-:W-:Y:S08]  /*63c0*/  HMMA.16816.F32 R48, R128.reuse, R50, R68 ;  /* 0x000000328030723c */ /* 0x040ff00000001844 */
[C---:B------:R-:W-:Y:S01]  /*63d0*/  HMMA.16816.F32 R60, R128.reuse, R64, R80 ;  /* 0x00000040803c723c */ /* 0x040fe20000001850 */
[----:B------:R-:W2:Y:S07]  /*63e0*/  LDSM.16.MT88.4 R80, [R194+0x5800] ;  /* 0x00580000c250783b */ /* 0x000eae0000004200 */
[C---:B------:R-:W-:Y:S08]  /*63f0*/  HMMA.16816.F32 R64, R128.reuse, R66, R84 ;  /* 0x000000428040723c */ /* 0x040ff00000001854 */
[----:B-1----:R-:W-:Y:S01]  /*6400*/  HMMA.16816.F32 R68, R128, R72, R88 ;  /* 0x000000488044723c */ /* 0x002fe20000001858 */
[----:B------:R-:W1:Y:S07]  /*6410*/  LDSM.16.MT88.4 R88, [R197+0x5800] ;  /* 0x00580000c558783b */ /* 0x000e6e0000004200 */
[C---:B------:R-:W-:Y:S08]  /*6420*/  HMMA.16816.F32 R120, R4.reuse, R8, R120 ;  /* 0x000000080478723c */ /* 0x040ff00000001878 */
[----:B------:R-:W-:Y:S01]  /*6430*/  HMMA.16816.F32 R172, R4, R10, R172 ;  /* 0x0000000a04ac723c */ /* 0x000fe200000018ac */
[----:B------:R-:W3:Y:S07]  /*6440*/  LDSM.16.MT88.4 R8, [R196+0x7000] ;  /* 0x00700000c408783b */ /* 0x000eee0000004200 */
[C---:B------:R-:W-:Y:S08]  /*6450*/  HMMA.16816.F32 R72, R128.reuse, R74, R92 ;  /* 0x0000004a8048723c */ /* 0x040ff0000000185c */
[C---:B--2---:R-:W-:Y:S01]  /*6460*/  HMMA.16816.F32 R76, R128.reuse, R80, R96 ;  /* 0x00000050804c723c */ /* 0x044fe20000001860 */
[----:B------:R-:W2:Y:S07]  /*6470*/  LDSM.16.MT88.4 R96, [R196+0x5800] ;  /* 0x00580000c460783b */ /* 0x000eae0000004200 */
[C---:B------:R-:W-:Y:S08]  /*6480*/  HMMA.16816.F32 R80, R128.reuse, R82, R100 ;  /* 0x000000528050723c */ /* 0x040ff00000001864 */
[C---:B-1----:R-:W-:Y:S01]  /*6490*/  HMMA.16816.F32 R84, R128.reuse, R88, R104 ;  /* 0x000000588054723c */ /* 0x042fe20000001868 */
[----:B------:R-:W1:Y:S07]  /*64a0*/  LDSM.16.MT88.4 R104, [R193+0x7800] ;  /* 0x00780000c168783b */ /* 0x000e6e0000004200 */
[----:B------:R-:W-:Y:S08]  /*64b0*/  HMMA.16816.F32 R88, R128, R90, R108 ;  /* 0x0000005a8058723c */ /* 0x000ff0000000186c */
[C---:B---3--:R-:W-:Y:S08]  /*64c0*/  HMMA.16816.F32 R32, R4.reuse, R8, R32 ;  /* 0x000000080420723c */ /* 0x048ff00000001820 */
[----:B------:R-:W-:Y:S01]  /*64d0*/  HMMA.16816.F32 R24, R4, R10, R24 ;  /* 0x0000000a0418723c */ /* 0x000fe20000001818 */
[----:B------:R-:W-:Y:S07]  /*64e0*/  LDSM.16.MT88.4 R4, [R196+0x7800] ;  /* 0x00780000c404783b */ /* 0x000fee0000004200 */
[C---:B--2---:R-:W-:Y:S01]  /*64f0*/  HMMA.16816.F32 R92, R128.reuse, R96, R112 ;  /* 0x00000060805c723c */ /* 0x044fe20000001870 */
[----:B------:R-:W2:Y:S07]  /*6500*/  LDSM.16.MT88.4 R112, [R194+0x7800] ;  /* 0x00780000c270783b */ /* 0x000eae0000004200 */
[C---:B------:R-:W-:Y:S08]  /*6510*/  HMMA.16816.F32 R96, R128.reuse, R98, R116 ;  /* 0x000000628060723c */ /* 0x040ff00000001874 */
[C---:B-1----:R-:W-:Y:S01]  /*6520*/  HMMA.16816.F32 R100, R128.reuse, R104, R120 ;  /* 0x000000688064723c */ /* 0x042fe20000001878 */
[----:B------:R-:W1:Y:S07]  /*6530*/  LDSM.16.MT88.4 R120, [R197+0x7800] ;  /* 0x00780000c578783b */ /* 0x000e6e0000004200 */
[C---:B------:R-:W-:Y:S08]  /*6540*/  HMMA.16816.F32 R136, R128.reuse, R140, R136 ;  /* 0x0000008c8088723c */ /* 0x040ff00000001888 */
[C---:B------:R-:W-:Y:S08]  /*6550*/  HMMA.16816.F32 R140, R128.reuse, R142, R28 ;  /* 0x0000008e808c723c */ /* 0x040ff0000000181c */
[C---:B------:R-:W-:Y:S08]  /*6560*/  HMMA.16816.F32 R104, R128.reuse, R106, R172 ;  /* 0x0000006a8068723c */ /* 0x040ff000000018ac */
[C---:B--2---:R-:W-:Y:S08]  /*6570*/  HMMA.16816.F32 R108, R128.reuse, R112, R168 ;  /* 0x00000070806c723c */ /* 0x044ff000000018a8 */
[C---:B------:R-:W-:Y:S08]  /*6580*/  HMMA.16816.F32 R112, R128.reuse, R114, R124 ;  /* 0x000000728070723c */ /* 0x040ff0000000187c */
[C---:B-1----:R-:W-:Y:S08]  /*6590*/  HMMA.16816.F32 R116, R128.reuse, R120, R20 ;  /* 0x000000788074723c */ /* 0x042ff00000001814 */
[C---:B------:R-:W-:Y:S08]  /*65a0*/  HMMA.16816.F32 R120, R128.reuse, R122, R12 ;  /* 0x0000007a8078723c */ /* 0x040ff0000000180c */
[C---:B------:R-:W-:Y:S08]  /*65b0*/  HMMA.16816.F32 R124, R128.reuse, R4, R32 ;  /* 0x00000004807c723c */ /* 0x040ff00000001820 */
[----:B------:R-:W-:Y:S01]  /*65c0*/  HMMA.16816.F32 R128, R128, R6, R24 ;  /* 0x000000068080723c */ /* 0x000fe20000001818 */
[----:B------:R-:W-:Y:S07]  /*65d0*/  @!UPT UIADD3 URZ, URZ, URZ, URZ ;  /* 0x0000003f3f3ff290 */ /* 0x000fee000fffe03f */
[----:B------:R-:W-:Y:S11]  /*65e0*/  @!P0 BRA `(.L_x_1255) ;  /* 0x0000383000008947 */ /* 0x000ff60003800000 */
[----:B------:R-:W-:Y:S02]  /*65f0*/  MOV R220, R0 ;  /* 0x0000000000dc7202 */ /* 0x000fe40000000f00 */
[----:B------:R-:W-:-:S02]  /*6600*/  MOV R134, R16 ;  /* 0x0000001000867202 */ /* 0x000fc40000000f00 */
[----:B------:R-:W-:Y:S02]  /*6610*/  MOV R133, R132 ;  /* 0x0000008400857202 */ /* 0x000fe40000000f00 */
.L_x_1256:
[----:B------:R-:W2:Y:S01]  /*6620*/  LDL.64 R10, [R1] ;  /* 0x00000000010a7983 */ /* 0x000ea20000100a00 */
[----:B------:R-:W-:Y:S01]  /*6630*/  SHF.R.S32.HI R0, RZ, 0x1f, R220 ;  /* 0x0000001fff007819 */ /* 0x000fe200000114dc */
[----:B------:R-:W-:Y:S04]  /*6640*/  DEPBAR.LE SB0, 0x0 ;  /* 0x000080000000791a */ /* 0x000fe80000000000 */
[----:B------:R-:W3:Y:S01]  /*6650*/  LDL R9, [R1+0x8] ;  /* 0x0000080001097983 */ /* 0x000ee20000100800 */
[----:B------:R-:W-:Y:S01]  /*6660*/  WARPSYNC 0xffffffff ;  /* 0xffffffff00007948 */ /* 0x000fe20003800000 */
[----:B------:R-:W-:Y:S02]  /*6670*/  IMAD R0, R0, c[0x0][0x208], RZ ;  /* 0x0000820000007a24 */ /* 0x000fe400078e02ff */
[----:B------:R-:W-:Y:S01]  /*6680*/  BAR.SYNC.DEFER_BLOCKING 0x0 ;  /* 0x0000000000007b1d */ /* 0x000fe20000010000 */
[----:B------:R-:W-:Y:S01]  /*6690*/  IMAD.WIDE.U32 R4, R220, c[0x0][0x208], RZ ;  /* 0x00008200dc047a25 */ /* 0x000fe200078e00ff */
[C---:B------:R-:W-:Y:S02]  /*66a0*/  IADD3 R14, P2, R230.reuse, 0x40, RZ ;  /* 0x00000040e60e7810 */ /* 0x040fe40007f5e0ff */
[----:B------:R-:W-:Y:S01]  /*66b0*/  IADD3 R15, P3, R230, 0x80, RZ ;  /* 0x00000080e60f7810 */ /* 0x000fe20007f7e0ff */
[----:B------:R-:W-:Y:S01]  /*66c0*/  IMAD R0, R220, c[0x0][0x20c], R0 ;  /* 0x00008300dc007a24 */ /* 0x000fe200078e0200 */
[C---:B------:R-:W-:Y:S02]  /*66d0*/  SHF.L.U32 R3, R4.reuse, 0x6, RZ ;  /* 0x0000000604037819 */ /* 0x040fe400000006ff */
[-C--:B------:R-:W-:Y:S02]  /*66e0*/  IADD3.X R20, RZ, R235.reuse, RZ, P2, !PT ;  /* 0x000000ebff147210 */ /* 0x080fe400017fe4ff */
[----:B------:R-:W-:Y:S02]  /*66f0*/  IADD3 R0, R5, R0, RZ ;  /* 0x0000000005007210 */ /* 0x000fe40007ffe0ff */
[C---:B------:R-:W-:Y:S02]  /*6700*/  IADD3 R2, P1, R3.reuse, R230, RZ ;  /* 0x000000e603027210 */ /* 0x040fe40007f3e0ff */
[----:B------:R-:W-:Y:S02]  /*6710*/  SHF.L.U64.HI R0, R4, 0x6, R0 ;  /* 0x0000000604007819 */ /* 0x000fe40000010200 */
[C---:B------:R-:W-:Y:S02]  /*6720*/  IADD3 R4, P0, R3.reuse, R14, RZ ;  /* 0x0000000e03047210 */ /* 0x040fe40007f1e0ff */
[CC--:B------:R-:W-:Y:S02]  /*6730*/  IADD3.X R5, R0.reuse, R235.reuse, RZ, P1, !PT ;  /* 0x000000eb00057210 */ /* 0x0c0fe40000ffe4ff */
[----:B------:R-:W-:Y:S02]  /*6740*/  IADD3.X R8, R0, R20, RZ, P0, !PT ;  /* 0x0000001400087210 */ /* 0x000fe400007fe4ff */
[----:B------:R-:W-:Y:S02]  /*6750*/  LEA R12, P1, R4, c[0x0][0x1f8], 0x1 ;  /* 0x00007e00040c7a11 */ /* 0x000fe400078208ff */
[----:B------:R-:W-:Y:S01]  /*6760*/  LEA R6, P2, R2, c[0x0][0x1f8], 0x1 ;  /* 0x00007e0002067a11 */ /* 0x000fe200078408ff */
[----:B------:R-:W4:Y:S01]  /*6770*/  LDL R23, [R1+0xc] ;  /* 0x00000c0001177983 */ /* 0x000f220000100800 */
[----:B------:R-:W-:Y:S02]  /*6780*/  LEA.HI.X R13, R4, c[0x0][0x1fc], R8, 0x1, P1 ;  /* 0x00007f00040d7a11 */ /* 0x000fe400008f0c08 */
[----:B------:R-:W-:Y:S01]  /*6790*/  LEA.HI.X R7, R2, c[0x0][0x1fc], R5, 0x1, P2 ;  /* 0x00007f0002077a11 */ /* 0x000fe200010f0c05 */
[----:B------:R-:W-:Y:S01]  /*67a0*/  LDSM.16.M88.4 R32, [R199] ;  /* 0x00000000c720783b */ /* 0x000fe20000000200 */
[----:B------:R-:W-:Y:S02]  /*67b0*/  ISETP.GE.AND P2, PT, R252, c[0x0][0x1d4], PT ;  /* 0x00007500fc007a0c */ /* 0x000fe40003f46270 */
[----:B------:R-:W-:Y:S02]  /*67c0*/  IADD3.X R21, RZ, R235, RZ, P3, !PT ;  /* 0x000000ebff157210 */ /* 0x000fe40001ffe4ff */
[----:B------:R-:W-:Y:S03]  /*67d0*/  IADD3 R2, P4, R3, R15, RZ ;  /* 0x0000000f03027210 */ /* 0x000fe60007f9e0ff */
[----:B------:R-:W-:Y:S01]  /*67e0*/  LDSM.16.M88.4 R16, [R192+0x800] ;  /* 0x00080000c010783b */ /* 0x000fe20000000200 */
[----:B------:R-:W-:Y:S02]  /*67f0*/  LEA R4, P3, R2, c[0x0][0x1f8], 0x1 ;  /* 0x00007e0002047a11 */ /* 0x000fe400078608ff */
[----:B------:R-:W-:Y:S04]  /*6800*/  IADD3.X R5, R0, R21, RZ, P4, !PT ;  /* 0x0000001500057210 */ /* 0x000fe800027fe4ff */
[----:B------:R-:W-:Y:S01]  /*6810*/  LEA.HI.X R5, R2, c[0x0][0x1fc], R5, 0x1, P3 ;  /* 0x00007f0002057a11 */ /* 0x000fe200018f0c05 */
[----:B------:R-:W-:Y:S08]  /*6820*/  LDSM.16.M88.4 R24, [R192+0x1000] ;  /* 0x00100000c018783b */ /* 0x000ff00000000200 */
[----:B------:R-:W-:Y:S08]  /*6830*/  LDSM.16.M88.4 R168, [R192+0x1800] ;  /* 0x00180000c0a8783b */ /* 0x000ff00000000200 */
[----:B------:R-:W-:Y:S08]  /*6840*/  LDSM.16.M88.4 R172, [R200] ;  /* 0x00000000c8ac783b */ /* 0x000ff00000000200 */
[----:B------:R-:W-:Y:S08]  /*6850*/  LDSM.16.M88.4 R176, [R203] ;  /* 0x00000000cbb0783b */ /* 0x000ff00000000200 */
[----:B------:R-:W-:Y:S08]  /*6860*/  LDSM.16.M88.4 R180, [R218] ;  /* 0x00000000dab4783b */ /* 0x000ff00000000200 */
[----:B------:R-:W-:Y:S08]  /*6870*/  LDSM.16.M88.4 R184, [R217] ;  /* 0x00000000d9b8783b */ /* 0x000ff00000000200 */
[----:B------:R-:W-:Y:S08]  /*6880*/  LDSM.16.M88.4 R188, [R216] ;  /* 0x00000000d8bc783b */ /* 0x000ff00000000200 */
[----:B------:R-:W5:Y:S01]  /*6890*/  LDL R132, [R1+0x18] ;  /* 0x0000180001847983 */ /* 0x000f620000100800 */
[----:B--2---:R-:W-:Y:S02]  /*68a0*/  ISETP.GE.AND P0, PT, R10, c[0x0][0x1d4], PT ;  /* 0x000075000a007a0c */ /* 0x004fe40003f06270 */
[----:B---3--:R-:W-:Y:S02]  /*68b0*/  ISETP.GE.AND P1, PT, R9, c[0x0][0x1d4], PT ;  /* 0x0000750009007a0c */ /* 0x008fe40003f26270 */
[----:B------:R-:W1:Y:S09]  /*68c0*/  LDSM.16.M88.4 R8, [R192] ;  /* 0x00000000c008783b */ /* 0x000e720000000200 */
[----:B------:R-:W-:Y:S01]  /*68d0*/  @!PT LDS RZ, [RZ] ;  /* 0x00000000fffff984 */ /* 0x000fe20000000800 */
[----:B------:R-:W-:Y:S01]  /*68e0*/  @!PT LDS RZ, [RZ] ;  /* 0x00000000fffff984 */ /* 0x000fe20000000800 */
[----:B------:R-:W-:Y:S01]  /*68f0*/  @!PT LDS RZ, [RZ] ;  /* 0x00000000fffff984 */ /* 0x000fe20000000800 */
[----:B------:R2:W-:Y:S08]  /*6900*/  LDGSTS.E.BYPASS.LTC128B.128 [R219+0x100], [R6.64], !P0 ;  /* 0x0010000006db7fae */ /* 0x0005f0000c101d46 */
[----:B------:R3:W-:Y:S08]  /*6910*/  LDGSTS.E.BYPASS.LTC128B.128 [R219+0x2100], [R12.64], !P1 ;  /* 0x021000000cdb7fae */ /* 0x0007f0000c901d46 */
[----:B------:R1:W-:Y:S01]  /*6920*/  LDGSTS.E.BYPASS.LTC128B.128 [R219+0x4100], [R4.64], !P2 ;  /* 0x0410000004db7fae */ /* 0x0003e2000d101d46 */
[----:B--2---:R-:W-:Y:S02]  /*6930*/  IADD3 R7, P3, R230, 0xc0, RZ ;  /* 0x000000c0e6077810 */ /* 0x004fe40007f7e0ff */
[----:B------:R-:W-:Y:S02]  /*6940*/  MOV R6, c[0x0][0x208] ;  /* 0x0000820000067a02 */ /* 0x000fe40000000f00 */
[----:B------:R-:W-:Y:S02]  /*6950*/  IADD3.X R22, RZ, R235, RZ, P3, !PT ;  /* 0x000000ebff167210 */ /* 0x000fe40001ffe4ff */
[----:B----4-:R-:W-:Y:S02]  /*6960*/  ISETP.GE.AND P3, PT, R23, c[0x0][0x1d4], PT ;  /* 0x0000750017007a0c */ /* 0x010fe40003f66270 */
[C---:B------:R-:W-:Y:S02]  /*6970*/  LEA R2, P4, R6.reuse, R3, 0x5 ;  /* 0x0000000306027211 */ /* 0x040fe400078828ff */
[----:B-1----:R-:W-:Y:S02]  /*6980*/  MOV R4, c[0x0][0x20c] ;  /* 0x0000830000047a02 */ /* 0x002fe40000000f00 */
[----:B------:R-:W-:Y:S02]  /*6990*/  IADD3 R5, P5, R3, R7, RZ ;  /* 0x0000000703057210 */ /* 0x000fe40007fbe0ff */
[----:B------:R-:W-:Y:S02]  /*69a0*/  LEA.HI.X R3, R6, R0, R4, 0x5, P4 ;  /* 0x0000000006037211 */ /* 0x000fe400020f2c04 */
[C---:B------:R-:W-:Y:S02]  /*69b0*/  LEA R4, P4, R5.reuse, c[0x0][0x1f8], 0x1 ;  /* 0x00007e0005047a11 */ /* 0x040fe400078808ff */
[----:B------:R-:W-:Y:S04]  /*69c0*/  IADD3.X R0, R0, R22, RZ, P5, !PT ;  /* 0x0000001600007210 */ /* 0x000fe80002ffe4ff */
[----:B------:R-:W-:Y:S02]  /*69d0*/  LEA.HI.X R5, R5, c[0x0][0x1fc], R0, 0x1, P4 ;  /* 0x00007f0005057a11 */ /* 0x000fe400020f0c00 */
[----:B------:R-:W-:Y:S03]  /*69e0*/  IADD3 R6, P4, R2, R230, RZ ;  /* 0x000000e602067210 */ /* 0x000fe60007f9e0ff */
[----:B------:R1:W-:Y:S01]  /*69f0*/  LDGSTS.E.BYPASS.LTC128B.128 [R219+0x6100], [R4.64], !P3 ;  /* 0x0610000004db7fae */ /* 0x0003e2000d901d46 */
[----:B---3--:R-:W-:Y:S02]  /*6a00*/  LEA R12, P5, R6, c[0x0][0x1f8], 0x1 ;  /* 0x00007e00060c7a11 */ /* 0x008fe400078a08ff */
[C---:B-1----:R-:W-:Y:S02]  /*6a10*/  IADD3.X R4, R3.reuse, R235, RZ, P4, !PT ;  /* 0x000000eb03047210 */ /* 0x042fe400027fe4ff */
[----:B------:R-:W-:Y:S02]  /*6a20*/  IADD3 R0, P4, R2, R14, RZ ;  /* 0x0000000e02007210 */ /* 0x000fe40007f9e0ff */
[----:B------:R-:W-:Y:S02]  /*6a30*/  LEA.HI.X R13, R6, c[0x0][0x1fc], R4, 0x1, P5 ;  /* 0x00007f00060d7a11 */ /* 0x000fe400028f0c04 */
[----:B------:R-:W-:Y:S02]  /*6a40*/  LEA R14, P5, R0, c[0x0][0x1f8], 0x1 ;  /* 0x00007e00000e7a11 */ /* 0x000fe400078a08ff */
[C---:B------:R-:W-:Y:S01]  /*6a50*/  IADD3.X R5, R3.reuse, R20, RZ, P4, !PT ;  /* 0x0000001403057210 */ /* 0x040fe200027fe4ff */
[----:B------:R1:W-:Y:S01]  /*6a60*/  LDGSTS.E.BYPASS.LTC128B.128 [R219+0x1100], [R12.64], !P0 ;  /* 0x011000000cdb7fae */ /* 0x0003e2000c101d46 */
[----:B------:R-:W-:Y:S02]  /*6a70*/  IADD3 R4, P4, R2, R15, RZ ;  /* 0x0000000f02047210 */ /* 0x000fe40007f9e0ff */
[----:B------:R-:W-:Y:S02]  /*6a80*/  LEA.HI.X R15, R0, c[0x0][0x1fc], R5, 0x1, P5 ;  /* 0x00007f00000f7a11 */ /* 0x000fe400028f0c05 */
[----:B------:R-:W-:Y:S02]  /*6a90*/  LEA R20, P5, R4, c[0x0][0x1f8], 0x1 ;  /* 0x00007e0004147a11 */ /* 0x000fe400078a08ff */
[C---:B------:R-:W-:Y:S01]  /*6aa0*/  IADD3.X R5, R3.reuse, R21, RZ, P4, !PT ;  /* 0x0000001503057210 */ /* 0x040fe200027fe4ff */
[----:B------:R1:W-:Y:S01]  /*6ab0*/  LDGSTS.E.BYPASS.LTC128B.128 [R219+0x3100], [R14.64], !P1 ;  /* 0x031000000edb7fae */ /* 0x0003e2000c901d46 */
[----:B------:R-:W-:Y:S02]  /*6ac0*/  IADD3 R0, P4, R2, R7, RZ ;  /* 0x0000000702007210 */ /* 0x000fe40007f9e0ff */
[----:B------:R-:W-:Y:S02]  /*6ad0*/  LEA.HI.X R21, R4, c[0x0][0x1fc], R5, 0x1, P5 ;  /* 0x00007f0004157a11 */ /* 0x000fe400028f0c05 */
[C---:B------:R-:W-:Y:S03]  /*6ae0*/  HMMA.16816.F32 R4, R32.reuse, R8, RZ ;  /* 0x000000082004723c */ /* 0x040fe600000018ff */
[----:B------:R2:W-:Y:S01]  /*6af0*/  LDGSTS.E.BYPASS.LTC128B.128 [R219+0x5100], [R20.64], !P2 ;  /* 0x0510000014db7fae */ /* 0x0005e2000d101d46 */
[----:B------:R-:W-:Y:S02]  /*6b00*/  IADD3.X R3, R3, R22, RZ, P4, !PT ;  /* 0x0000001603037210 */ /* 0x000fe400027fe4ff */
[C---:B------:R-:W-:Y:S02]  /*6b10*/  LEA R2, P4, R0.reuse, c[0x0][0x1f8], 0x1 ;  /* 0x00007e0000027a11 */ /* 0x040fe400078808ff */
[C---:B------:R-:W-:Y:S04]  /*6b20*/  HMMA.16816.F32 R8, R32.reuse, R10, RZ ;  /* 0x0000000a2008723c */ /* 0x040fe800000018ff */
[----:B------:R-:W-:Y:S02]  /*6b30*/  LEA.HI.X R3, R0, c[0x0][0x1fc], R3, 0x1, P4 ;  /* 0x00007f0000037a11 */ /* 0x000fe400020f0c03 */
[C---:B-----5:R-:W-:Y:S02]  /*6b40*/  ISETP.GT.AND P4, PT, R220.reuse, R132, PT ;  /* 0x00000084dc00720c */ /* 0x060fe40003f84270 */
[----:B------:R-:W-:Y:S01]  /*6b50*/  IADD3 R220, R220, -0x1, RZ ;  /* 0xffffffffdcdc7810 */ /* 0x000fe20007ffe0ff */
[----:B------:R3:W-:Y:S01]  /*6b60*/  LDGSTS.E.BYPASS.LTC128B.128 [R219+0x7100], [R2.64], !P3 ;  /* 0x0710000002db7fae */ /* 0x0007e2000d901d46 */
[C---:B-1----:R-:W-:Y:S07]  /*6b70*/  HMMA.16816.F32 R12, R32.reuse, R16, RZ ;  /* 0x00000010200c723c */ /* 0x042fee00000018ff */
[----:B------:R-:W0:Y:S01]  /*6b80*/  LDGDEPBAR ;  /* 0x00000000000079af */ /* 0x000e220000000000 */
[C---:B------:R-:W-:Y:S08]  /*6b90*/  HMMA.16816.F32 R16, R32.reuse, R18, RZ ;  /* 0x000000122010723c */ /* 0x040ff000000018ff */
[C---:B--2---:R-:W-:Y:S08]  /*6ba0*/  HMMA.16816.F32 R20, R32.reuse, R24, RZ ;  /* 0x000000182014723c */ /* 0x044ff000000018ff */
[C---:B------:R-:W-:Y:S08]  /*6bb0*/  HMMA.16816.F32 R24, R32.reuse, R26, RZ ;  /* 0x0000001a2018723c */ /* 0x040ff000000018ff */
[C---:B------:R-:W-:Y:S08]  /*6bc0*/  HMMA.16816.F32 R28, R32.reuse, R168, RZ ;  /* 0x000000a8201c723c */ /* 0x040ff000000018ff */
[----:B------:R-:W-:Y:S01]  /*6bd0*/  HMMA.16816.F32 R32, R32, R170, RZ ;  /* 0x000000aa2020723c */ /* 0x000fe200000018ff */
[----:B------:R-:W-:Y:S07]  /*6be0*/  LDSM.16.M88.4 R168, [R202] ;  /* 0x00000000caa8783b */ /* 0x000fee0000000200 */
[C---:B------:R-:W-:Y:S08]  /*6bf0*/  HMMA.16816.F32 R4, R172.reuse, R176, R4 ;  /* 0x000000b0ac04723c */ /* 0x040ff00000001804 */
[C---:B------:R-:W-:Y:S01]  /*6c00*/  HMMA.16816.F32 R8, R172.reuse, R178, R8 ;  /* 0x000000b2ac08723c */ /* 0x040fe20000001808 */
[----:B------:R-:W1:Y:S07]  /*6c10*/  LDSM.16.M88.4 R176, [R198] ;  /* 0x00000000c6b0783b */ /* 0x000e6e0000000200 */
[C---:B------:R-:W-:Y:S08]  /*6c20*/  HMMA.16816.F32 R12, R172.reuse, R180, R12 ;  /* 0x000000b4ac0c723c */ /* 0x040ff0000000180c */
[C---:B------:R-:W-:Y:S01]  /*6c30*/  HMMA.16816.F32 R16, R172.reuse, R182, R16 ;  /* 0x000000b6ac10723c */ /* 0x040fe20000001810 */
[----:B------:R-:W2:Y:S07]  /*6c40*/  LDSM.16.M88.4 R180, [R198+0x800] ;  /* 0x00080000c6b4783b */ /* 0x000eae0000000200 */
[C---:B------:R-:W-:Y:S08]  /*6c50*/  HMMA.16816.F32 R20, R172.reuse, R184, R20 ;  /* 0x000000b8ac14723c */ /* 0x040ff00000001814 */
[C---:B------:R-:W-:Y:S01]  /*6c60*/  HMMA.16816.F32 R24, R172.reuse, R186, R24 ;  /* 0x000000baac18723c */ /* 0x040fe20000001818 */
[----:B------:R-:W-:Y:S07]  /*6c70*/  LDSM.16.M88.4 R184, [R198+0x1800] ;  /* 0x00180000c6b8783b */ /* 0x000fee0000000200 */
[C---:B------:R-:W-:Y:S08]  /*6c80*/  HMMA.16816.F32 R28, R172.reuse, R188, R28 ;  /* 0x000000bcac1c723c */ /* 0x040ff0000000181c */
[----:B------:R-:W-:Y:S01]  /*6c90*/  HMMA.16816.F32 R32, R172, R190, R32 ;  /* 0x000000beac20723c */ /* 0x000fe20000001820 */
[----:B------:R-:W4:Y:S07]  /*6ca0*/  LDSM.16.M88.4 R172, [R198+0x1000] ;  /* 0x00100000c6ac783b */ /* 0x000f2e0000000200 */
[C---:B-1----:R-:W-:Y:S08]  /*6cb0*/  HMMA.16816.F32 R4, R168.reuse, R176, R4 ;  /* 0x000000b0a804723c */ /* 0x042ff00000001804 */
[C---:B------:R-:W-:Y:S01]  /*6cc0*/  HMMA.16816.F32 R8, R168.reuse, R178, R8 ;  /* 0x000000b2a808723c */ /* 0x040fe20000001808 */
[----:B------:R-:W-:Y:S07]  /*6cd0*/  LDSM.16.M88.4 R176, [R195] ;  /* 0x00000000c3b0783b */ /* 0x000fee0000000200 */
[C---:B--2---:R-:W-:Y:S08]  /*6ce0*/  HMMA.16816.F32 R12, R168.reuse, R180, R12 ;  /* 0x000000b4a80c723c */ /* 0x044ff0000000180c */
[C---:B------:R-:W-:Y:S01]  /*6cf0*/  HMMA.16816.F32 R16, R168.reuse, R182, R16 ;  /* 0x000000b6a810723c */ /* 0x040fe20000001810 */
[----:B------:R-:W-:Y:S07]  /*6d00*/  LDSM.16.M88.4 R180, [R195+0x800] ;  /* 0x00080000c3b4783b */ /* 0x000fee0000000200 */
[C---:B----4-:R-:W-:Y:S08]  /*6d10*/  HMMA.16816.F32 R20, R168.reuse, R172, R20 ;  /* 0x000000aca814723c */ /* 0x050ff00000001814 */
[C---:B------:R-:W-:Y:S01]  /*6d20*/  HMMA.16816.F32 R24, R168.reuse, R174, R24 ;  /* 0x000000aea818723c */ /* 0x040fe20000001818 */
[----:B------:R-:W1:Y:S07]  /*6d30*/  LDSM.16.M88.4 R172, [R201] ;  /* 0x00000000c9ac783b */ /* 0x000e6e0000000200 */
[C---:B------:R-:W-:Y:S08]  /*6d40*/  HMMA.16816.F32 R28, R168.reuse, R184, R28 ;  /* 0x000000b8a81c723c */ /* 0x040ff0000000181c */
[----:B------:R-:W-:Y:S01]  /*6d50*/  HMMA.16816.F32 R32, R168, R186, R32 ;  /* 0x000000baa820723c */ /* 0x000fe20000001820 */
[----:B------:R-:W2:Y:S08]  /*6d60*/  LDSM.16.M88.4 R168, [R195+0x1000] ;  /* 0x00100000c3a8783b */ /* 0x000eb00000000200 */
[----:B------:R-:W4:Y:S01]  /*6d70*/  LDSM.16.M88.4 R184, [R195+0x1800] ;  /* 0x00180000c3b8783b */ /* 0x000f220000000200 */
[C---:B-1----:R-:W-:Y:S08]  /*6d80*/  HMMA.16816.F32 R4, R172.reuse, R176, R4 ;  /* 0x000000b0ac04723c */ /* 0x042ff00000001804 */
        /* <DEDUP_REMOVED lines=8> */
[C---:B----4-:R-:W-:Y:S08]  /*6e10*/  HMMA.16816.F32 R28, R172.reuse, R184, R28 ;  /* 0x000000b8ac1c723c */ /* 0x050ff0000000181c */
[----:B------:R-:W-:Y:S01]  /*6e20*/  HMMA.16816.F32 R32, R172, R186, R32 ;  /* 0x000000baac20723c */ /* 0x000fe20000001820 */
[----:B------:R-:W2:Y:S08]  /*6e30*/  LDSM.16.M88.4 R172, [R192+0x3000] ;  /* 0x00300000c0ac783b */ /* 0x000eb00000000200 */
[----:B------:R-:W4:Y:S01]  /*6e40*/  LDSM.16.M88.4 R184, [R192+0x3800] ;  /* 0x00380000c0b8783b */ /* 0x000f220000000200 */
[C---:B-1----:R-:W-:Y:S08]  /*6e50*/  HMMA.16816.F32 R4, R168.reuse, R176, R4 ;  /* 0x000000b0a804723c */ /* 0x042ff00000001804 */
        /* <DEDUP_REMOVED lines=8> */
[C---:B----4-:R-:W-:Y:S08]  /*6ee0*/  HMMA.16816.F32 R28, R168.reuse, R184, R28 ;  /* 0x000000b8a81c723c */ /* 0x050ff0000000181c */
[----:B------:R-:W-:Y:S01]  /*6ef0*/  HMMA.16816.F32 R32, R168, R186, R32 ;  /* 0x000000baa820723c */ /* 0x000fe20000001820 */
[----:B------:R-:W2:Y:S08]  /*6f00*/  LDSM.16.M88.4 R168, [R213] ;  /* 0x00000000d5a8783b */ /* 0x000eb00000000200 */
[----:B------:R-:W4:Y:S01]  /*6f10*/  LDSM.16.M88.4 R184, [R212] ;  /* 0x00000000d4b8783b */ /* 0x000f220000000200 */
        /* <DEDUP_REMOVED lines=122> */
[----:B------:R-:W4:Y:S07]  /*76c0*/  LDSM.16.M88.4 R180, [R201+0xc000] ;  /* 0x00c00000c9b4783b */ /* 0x000f2e0000000200 */
[C---:B--2---:R-:W-:Y:S08]  /*76d0*/  HMMA.16816.F32 R20, R168.reuse, R172, R20 ;  /* 0x000000aca814723c */ /* 0x044ff00000001814 */
[C---:B------:R-:W-:Y:S08]  /*76e0*/  HMMA.16816.F32 R24, R168.reuse, R174, R24 ;  /* 0x000000aea818723c */ /* 0x040ff00000001818 */
[C---:B-1----:R-:W-:Y:S08]  /*76f0*/  HMMA.16816.F32 R28, R168.reuse, R176, R28 ;  /* 0x000000b0a81c723c */ /* 0x042ff0000000181c */
[----:B------:R-:W-:Y:S01]  /*7700*/  HMMA.16816.F32 R32, R168, R178, R32 ;  /* 0x000000b2a820723c */ /* 0x000fe20000001820 */
[----:B------:R-:W1:Y:S07]  /*7710*/  LDSM.16.M88.4 R168, [R195+0x6800] ;  /* 0x00680000c3a8783b */ /* 0x000e6e0000000200 */
[C---:B----4-:R-:W-:Y:S08]  /*7720*/  HMMA.16816.F32 R4, R180.reuse, R184, R4 ;  /* 0x000000b8b404723c */ /* 0x050ff00000001804 */
[C---:B------:R-:W-:Y:S11]  /*7730*/  HMMA.16816.F32 R8, R180.reuse, R186, R8 ;  /* 0x000000bab408723c */ /* 0x040ff60000001808 */
[----:B------:R-:W-:Y:S05]  /*7740*/  @!UPT UIADD3 URZ, URZ, URZ, URZ ;  /* 0x0000003f3f3ff290 */ /* 0x000fea000fffe03f */
[----:B------:R-:W-:Y:S04]  /*7750*/  FMUL.FTZ R0, R4, c[0x0][0x320] ;  /* 0x0000c80004007a20 */ /* 0x000fe80000410000 */
[----:B------:R2:W4:Y:S04]  /*7760*/  MUFU.TANH R176, R0 ;  /* 0x0000000000b07308 */ /* 0x0005280000002400 */
[----:B---3--:R-:W-:Y:S01]  /*7770*/  FMUL.FTZ R2, R11, c[0x0][0x320] ;  /* 0x0000c8000b027a20 */ /* 0x008fe20000410000 */
[C---:B-1----:R-:W-:Y:S05]  /*7780*/  HMMA.16816.F32 R12, R180.reuse, R168, R12 ;  /* 0x000000a8b40c723c */ /* 0x042fea000000180c */
[----:B------:R1:W-:Y:S03]  /*7790*/  MUFU.TANH R174, R2 ;  /* 0x0000000200ae7308 */ /* 0x0003e60000002400 */
[C---:B------:R-:W-:Y:S04]  /*77a0*/  HMMA.16816.F32 R16, R180.reuse, R170, R16 ;  /* 0x000000aab410723c */ /* 0x040fe80000001810 */
[----:B--2---:R-:W-:Y:S04]  /*77b0*/  FMUL.FTZ R0, R5, c[0x0][0x320] ;  /* 0x0000c80005007a20 */ /* 0x004fe80000410000 */
[----:B------:R2:W3:Y:S11]  /*77c0*/  MUFU.TANH R175, R0 ;  /* 0x0000000000af7308 */ /* 0x0004f60000002400 */
[----:B------:R-:W-:Y:S05]  /*77d0*/  @!UPT UIADD3 URZ, URZ, URZ, URZ ;  /* 0x0000003f3f3ff290 */ /* 0x000fea000fffe03f */
[----:B-1----:R-:W-:Y:S04]  /*77e0*/  FMUL.FTZ R2, R19, c[0x0][0x320] ;  /* 0x0000c80013027a20 */ /* 0x002fe80000410000 */
[----:B------:R-:W-:Y:S01]  /*77f0*/  MUFU.TANH R225, R2 ;  /* 0x0000000200e17308 */ /* 0x000fe20000002400 */
[----:B--2---:R-:W-:Y:S09]  /*7800*/  FMUL.FTZ R0, R6, c[0x0][0x320] ;  /* 0x0000c80006007a20 */ /* 0x004ff20000410000 */
[----:B------:R1:W-:Y:S02]  /*7810*/  MUFU.TANH R177, R0 ;  /* 0x0000000000b17308 */ /* 0x0003e40000002400 */
[----:B-1----:R-:W-:Y:S02]  /*7820*/  FMUL.FTZ R0, R7, c[0x0][0x320] ;  /* 0x0000c80007007a20 */ /* 0x002fe40000410000 */
[----:B------:R-:W1:Y:S06]  /*7830*/  LDSM.16.M88.4 R4, [R195+0x7000] ;  /* 0x00700000c304783b */ /* 0x000e6c0000000200 */
[----:B------:R2:W-:Y:S02]  /*7840*/  MUFU.TANH R178, R0 ;  /* 0x0000000000b27308 */ /* 0x0005e40000002400 */
[----:B--2---:R-:W-:Y:S08]  /*7850*/  FMUL.FTZ R0, R8, c[0x0][0x320] ;  /* 0x0000c80008007a20 */ /* 0x004ff00000410000 */
[----:B------:R2:W5:Y:S01]  /*7860*/  MUFU.TANH R173, R0 ;  /* 0x0000000000ad7308 */ /* 0x0005620000002400 */
[C---:B-1----:R-:W-:Y:S08]  /*7870*/  HMMA.16816.F32 R20, R180.reuse, R4, R20 ;  /* 0x00000004b414723c */ /* 0x042ff00000001814 */
[C---:B------:R-:W-:Y:S04]  /*7880*/  HMMA.16816.F32 R24, R180.reuse, R6, R24 ;  /* 0x00000006b418723c */ /* 0x040fe80000001818 */
[----:B--2---:R-:W-:Y:S04]  /*7890*/  FMUL.FTZ R0, R9, c[0x0][0x320] ;  /* 0x0000c80009007a20 */ /* 0x004fe80000410000 */
[----:B------:R1:W2:Y:S11]  /*78a0*/  MUFU.TANH R169, R0 ;  /* 0x0000000000a97308 */ /* 0x0002b60000002400 */
[----:B------:R-:W-:Y:S05]  /*78b0*/  @!UPT UIADD3 URZ, URZ, URZ, URZ ;  /* 0x0000003f3f3ff290 */ /* 0x000fea000fffe03f */
[----:B------:R-:W-:Y:S02]  /*78c0*/  FMUL.FTZ R2, R27, c[0x0][0x320] ;  /* 0x0000c8001b027a20 */ /* 0x000fe40000410000 */
[----:B------:R-:W-:Y:S02]  /*78d0*/  FMUL.FTZ R5, R25, c[0x0][0x320] ;  /* 0x0000c80019057a20 */ /* 0x000fe40000410000 */
[----:B------:R2:W-:Y:S01]  /*78e0*/  MUFU.TANH R243, R2 ;  /* 0x0000000200f37308 */ /* 0x0005e20000002400 */
[----:B-1----:R-:W-:Y:S02]  /*78f0*/  FMUL.FTZ R0, R10, c[0x0][0x320] ;  /* 0x0000c8000a007a20 */ /* 0x002fe40000410000 */
[----:B------:R-:W1:Y:S01]  /*7900*/  LDSM.16.M88.4 R8, [R195+0x7800] ;  /* 0x00780000c308783b */ /* 0x000e620000000200 */
[----:B------:R-:W-:Y:S06]  /*7910*/  DEPBAR.LE SB0, 0x0 ;  /* 0x000080000000791a */ /* 0x000fec0000000000 */
[----:B------:R3:W-:Y:S01]  /*7920*/  MUFU.TANH R172, R0 ;  /* 0x0000000000ac7308 */ /* 0x0007e20000002400 */
[----:B------:R-:W-:Y:S01]  /*7930*/  BAR.SYNC.DEFER_BLOCKING 0x0 ;  /* 0x0000000000007b1d */ /* 0x000fe20000010000 */
[----:B--2---:R-:W-:Y:S04]  /*7940*/  @P4 IMAD.WIDE.U32 R2, R220, c[0x0][0x1e0], RZ ;  /* 0x00007800dc024a25 */ /* 0x004fe800078e00ff */
[----:B---3--:R-:W-:Y:S04]  /*7950*/  FMUL.FTZ R0, R12, c[0x0][0x320] ;  /* 0x0000c8000c007a20 */ /* 0x008fe80000410000 */
[----:B------:R2:W3:Y:S01]  /*7960*/  MUFU.TANH R171, R0 ;  /* 0x0000000000ab7308 */ /* 0x0004e20000002400 */
[C---:B-1----:R-:W-:Y:S09]  /*7970*/  HMMA.16816.F32 R28, R180.reuse, R8, R28 ;  /* 0x00000008b41c723c */ /* 0x042ff2000000181c */
[----:B------:R4:W-:Y:S03]  /*7980*/  MUFU.TANH R240, R5 ;  /* 0x0000000500f07308 */ /* 0x0009e60000002400 */
[----:B------:R-:W-:Y:S01]  /*7990*/  @P4 MOV R9, c[0x0][0x1e4] ;  /* 0x0000790000094a02 */ /* 0x000fe20000000f00 */
[----:B------:R-:W-:Y:S03]  /*79a0*/  HMMA.16816.F32 R32, R180, R10, R32 ;  /* 0x0000000ab420723c */ /* 0x000fe60000001820 */
[----:B--2---:R-:W-:Y:S04]  /*79b0*/  FMUL.FTZ R0, R13, c[0x0][0x320] ;  /* 0x0000c8000d007a20 */ /* 0x004fe80000410000 */
[----:B------:R1:W2:Y:S05]  /*79c0*/  MUFU.TANH R179, R0 ;  /* 0x0000000000b37308 */ /* 0x0002aa0000002400 */
[----:B------:R-:W-:Y:S02]  /*79d0*/  FMUL.FTZ R4, R28, c[0x0][0x320] ;  /* 0x0000c8001c047a20 */ /* 0x000fe40000410000 */
[----:B------:R-:W-:Y:S01]  /*79e0*/  FMUL.FTZ R10, R30, c[0x0][0x320] ;  /* 0x0000c8001e0a7a20 */ /* 0x000fe20000410000 */
[----:B----4-:R-:W-:Y:S02]  /*79f0*/  FMNMX.FTZ R5, R176, R133, !PT ;  /* 0x00000085b0057209 */ /* 0x010fe40007810000 */
[----:B------:R4:W-:Y:S02]  /*7a00*/  MUFU.TANH R249, R4 ;  /* 0x0000000400f97308 */ /* 0x0009e40000002400 */
[----:B------:R-:W-:Y:S04]  /*7a10*/  FMNMX.FTZ R5, R175, R5, !PT ;  /* 0x00000005af057209 */ /* 0x000fe80007810000 */
[----:B-----5:R-:W-:Y:S04]  /*7a20*/  FMNMX.FTZ R7, R173, R5, !PT ;  /* 0x00000005ad077209 */ /* 0x020fe80007810000 */
[----:B------:R-:W-:Y:S01]  /*7a30*/  MUFU.TANH R248, R10 ;  /* 0x0000000a00f87308 */ /* 0x000fe20000002400 */
[----:B-1----:R-:W-:Y:S02]  /*7a40*/  FMUL.FTZ R0, R14, c[0x0][0x320] ;  /* 0x0000c8000e007a20 */ /* 0x002fe40000410000 */
[----:B------:R-:W-:Y:S07]  /*7a50*/  FMUL.FTZ R14, R33, c[0x0][0x320] ;  /* 0x0000c800210e7a20 */ /* 0x000fee0000410000 */
[----:B------:R1:W-:Y:S01]  /*7a60*/  MUFU.TANH R184, R0 ;  /* 0x0000000000b87308 */ /* 0x0003e20000002400 */
[----:B----4-:R-:W-:Y:S09]  /*7a70*/  FMUL.FTZ R4, R29, c[0x0][0x320] ;  /* 0x0000c8001d047a20 */ /* 0x010ff20000410000 */
[----:B------:R-:W-:Y:S10]  /*7a80*/  MUFU.TANH R246, R4 ;  /* 0x0000000400f67308 */ /* 0x000ff40000002400 */
[----:B------:R-:W-:Y:S01]  /*7a90*/  MUFU.TANH R245, R14 ;  /* 0x0000000e00f57308 */ /* 0x000fe20000002400 */
[----:B-1----:R-:W-:Y:S02]  /*7aa0*/  FMUL.FTZ R0, R15, c[0x0][0x320] ;  /* 0x0000c8000f007a20 */ /* 0x002fe40000410000 */
[----:B------:R-:W-:Y:S07]  /*7ab0*/  FMUL.FTZ R15, R31, c[0x0][0x320] ;  /* 0x0000c8001f0f7a20 */ /* 0x000fee0000410000 */
[----:B------:R1:W-:Y:S10]  /*7ac0*/  MUFU.TANH R185, R0 ;  /* 0x0000000000b97308 */ /* 0x0003f40000002400 */
[----:B------:R-:W-:Y:S01]  /*7ad0*/  MUFU.TANH R244, R15 ;  /* 0x0000000f00f47308 */ /* 0x000fe20000002400 */
[----:B-1----:R-:W-:Y:S09]  /*7ae0*/  FMUL.FTZ R0, R16, c[0x0][0x320] ;  /* 0x0000c80010007a20 */ /* 0x002ff20000410000 */
[----:B------:R1:W4:Y:S02]  /*7af0*/  MUFU.TANH R186, R0 ;  /* 0x0000000000ba7308 */ /* 0x0003240000002400 */
[----:B-1----:R-:W-:Y:S08]  /*7b00*/  FMUL.FTZ R0, R17, c[0x0][0x320] ;  /* 0x0000c80011007a20 */ /* 0x002ff00000410000 */
[----:B------:R1:W5:Y:S02]  /*7b10*/  MUFU.TANH R187, R0 ;  /* 0x0000000000bb7308 */ /* 0x0003640000002400 */
[----:B-1----:R-:W-:Y:S08]  /*7b20*/  FMUL.FTZ R0, R18, c[0x0][0x320] ;  /* 0x0000c80012007a20 */ /* 0x002ff00000410000 */
[----:B------:R1:W-:Y:S02]  /*7b30*/  MUFU.TANH R188, R0 ;  /* 0x0000000000bc7308 */ /* 0x0003e40000002400 */
[----:B-1----:R-:W-:Y:S08]  /*7b40*/  FMUL.FTZ R0, R20, c[0x0][0x320] ;  /* 0x0000c80014007a20 */ /* 0x002ff00000410000 */
[----:B------:R1:W1:Y:S02]  /*7b50*/  MUFU.TANH R239, R0 ;  /* 0x0000000000ef7308 */ /* 0x0002640000002400 */
[----:B-1----:R-:W-:Y:S08]  /*7b60*/  FMUL.FTZ R0, R21, c[0x0][0x320] ;  /* 0x0000c80015007a20 */ /* 0x002ff00000410000 */
[----:B------:R1:W1:Y:S02]  /*7b70*/  MUFU.TANH R238, R0 ;  /* 0x0000000000ee7308 */ /* 0x0002640000002400 */
[----:B-1----:R-:W-:Y:S08]  /*7b80*/  FMUL.FTZ R0, R22, c[0x0][0x320] ;  /* 0x0000c80016007a20 */ /* 0x002ff00000410000 */
[----:B------:R1:W-:Y:S02]  /*7b90*/  MUFU.TANH R237, R0 ;  /* 0x0000000000ed7308 */ /* 0x0003e40000002400 */
[----:B-1----:R-:W-:Y:S08]  /*7ba0*/  FMUL.FTZ R0, R23, c[0x0][0x320] ;  /* 0x0000c80017007a20 */ /* 0x002ff00000410000 */
[----:B------:R1:W-:Y:S02]  /*7bb0*/  MUFU.TANH R236, R0 ;  /* 0x0000000000ec7308 */ /* 0x0003e40000002400 */
[----:B-1----:R-:W-:Y:S08]  /*7bc0*/  FMUL.FTZ R0, R24, c[0x0][0x320] ;  /* 0x0000c80018007a20 */ /* 0x002ff00000410000 */
[----:B------:R1:W1:Y:S02]  /*7bd0*/  MUFU.TANH R241, R0 ;  /* 0x0000000000f17308 */ /* 0x0002640000002400 */
[----:B-1----:R-:W-:Y:S08]  /*7be0*/  FMUL.FTZ R0, R26, c[0x0][0x320] ;  /* 0x0000c8001a007a20 */ /* 0x002ff00000410000 */
[----:B------:R1:W-:Y:S02]  /*7bf0*/  MUFU.TANH R242, R0 ;  /* 0x0000000000f27308 */ /* 0x0003e40000002400 */
[----:B-1----:R-:W-:Y:S05]  /*7c00*/  @P4 SHF.R.S32.HI R0, RZ, 0x1f, R220 ;  /* 0x0000001fff004819 */ /* 0x002fea00000114dc */
[----:B------:R-:W-:Y:S04]  /*7c10*/  @P4 IMAD R0, R0, c[0x0][0x1e0], RZ ;  /* 0x0000780000004a24 */ /* 0x000fe800078e02ff */
[----:B------:R-:W-:Y:S05]  /*7c20*/  @P4 IMAD R0, R220, c[0x0][0x1e4], R0 ;  /* 0x00007900dc004a24 */ /* 0x000fea00078e0200 */
[----:B------:R-:W-:Y:S02]  /*7c30*/  @P4 IADD3 R0, R3, R0, RZ ;  /* 0x0000000003004210 */ /* 0x000fe40007ffe0ff */
[C---:B------:R-:W-:Y:S02]  /*7c40*/  @P4 SHF.L.U32 R3, R2.reuse, 0x6, RZ ;  /* 0x0000000602034819 */ /* 0x040fe400000006ff */
[----:B------:R-:W-:Y:S02]  /*7c50*/  @P4 SHF.L.U64.HI R2, R2, 0x6, R0 ;  /* 0x0000000602024819 */ /* 0x000fe40000010200 */
[----:B------:R-:W-:Y:S02]  /*7c60*/  @P4 MOV R0, c[0x0][0x1e0] ;  /* 0x0000780000004a02 */ /* 0x000fe40000000f00 */
[----:B------:R-:W-:Y:S02]  /*7c70*/  @P4 IADD3 R6, P6, R3, R228, RZ ;  /* 0x000000e403064210 */ /* 0x000fe40007fde0ff */
[----:B------:R-:W-:Y:S02]  /*7c80*/  @P4 LEA R4, P5, R0, R3, 0x5 ;  /* 0x0000000300044211 */ /* 0x000fe400078a28ff */
[----:B------:R-:W-:Y:S02]  /*7c90*/  @P4 IADD3.X R8, R2, R227, RZ, P6, !PT ;  /* 0x000000e302084210 */ /* 0x000fe400037fe4ff */
[----:B------:R-:W-:Y:S02]  /*7ca0*/  @P4 LEA R20, P6, R6, c[0x0][0x1c8], 0x1 ;  /* 0x0000720006144a11 */ /* 0x000fe400078c08ff */
[----:B------:R-:W-:Y:S02]  /*7cb0*/  @P4 LEA.HI.X R5, R0, R2, R9, 0x5, P5 ;  /* 0x0000000200054211 */ /* 0x000fe400028f2c09 */
[----:B------:R-:W-:Y:S02]  /*7cc0*/  FMNMX.FTZ R0, R169, R7, !PT ;  /* 0x00000007a9007209 */ /* 0x000fe40007810000 */
[----:B------:R-:W-:Y:S01]  /*7cd0*/  @P4 LEA.HI.X R21, R6, c[0x0][0x1cc], R8, 0x1, P6 ;  /* 0x0000730006154a11 */ /* 0x000fe200030f0c08 */
[----:B------:R-:W-:Y:S01]  /*7ce0*/  FMUL.FTZ R6, R32, c[0x0][0x320] ;  /* 0x0000c80020067a20 */ /* 0x000fe20000410000 */
[----:B---3--:R-:W-:Y:S02]  /*7cf0*/  FMNMX.FTZ R0, R171, R0, !PT ;  /* 0x00000000ab007209 */ /* 0x008fe40007810000 */
[C---:B------:R-:W-:Y:S01]  /*7d00*/  @P4 IADD3 R7, P5, R228.reuse, 0x40, RZ ;  /* 0x00000040e4074810 */ /* 0x040fe20007fbe0ff */
[----:B------:R1:W3:Y:S01]  /*7d10*/  MUFU.TANH R247, R6 ;  /* 0x0000000600f77308 */ /* 0x0002e20000002400 */
[----:B------:R-:W-:Y:S01]  /*7d20*/  @P4 IADD3 R9, P6, R228, 0x80, RZ ;  /* 0x00000080e4094810 */ /* 0x000fe20007fde0ff */
[----:B------:R-:W-:Y:S01]  /*7d30*/  @!PT LDS RZ, [RZ] ;  /* 0x00000000fffff984 */ /* 0x000fe20000000800 */
[----:B------:R-:W-:Y:S01]  /*7d40*/  @!PT LDS RZ, [RZ] ;  /* 0x00000000fffff984 */ /* 0x000fe20000000800 */
[----:B------:R-:W-:Y:S01]  /*7d50*/  @!PT LDS RZ, [RZ] ;  /* 0x00000000fffff984 */ /* 0x000fe20000000800 */
[----:B------:R1:W-:Y:S01]  /*7d60*/  @P4 LDGSTS.E.BYPASS.LTC128B.128 [R219+0x8100], [R20.64], !P0 ;  /* 0x0810000014db4fae */ /* 0x0003e2000c101d46 */
[----:B--2---:R-:W-:Y:S02]  /*7d70*/  FMNMX.FTZ R0, R179, R0, !PT ;  /* 0x00000000b3007209 */ /* 0x004fe40007810000 */
[-C--:B------:R-:W-:Y:S02]  /*7d80*/  @P4 IADD3.X R10, RZ, R227.reuse, RZ, P5, !PT ;  /* 0x000000e3ff0a4210 */ /* 0x080fe40002ffe4ff */
[----:B------:R-:W-:Y:S02]  /*7d90*/  @P4 IADD3.X R11, RZ, R227, RZ, P6, !PT ;  /* 0x000000e3ff0b4210 */ /* 0x000fe400037fe4ff */
[----:B----4-:R-:W-:Y:S02]  /*7da0*/  FMNMX.FTZ R13, R186, R0, !PT ;  /* 0x00000000ba0d7209 */ /* 0x010fe40007810000 */
[----:B------:R-:W-:Y:S02]  /*7db0*/  @P4 IADD3 R0, P5, R3, R9, RZ ;  /* 0x0000000903004210 */ /* 0x000fe40007fbe0ff */
[----:B------:R-:W-:Y:S04]  /*7dc0*/  FMNMX.FTZ R8, R177, R134, !PT ;  /* 0x00000086b1087209 */ /* 0x000fe80007810000 */
[----:B------:R-:W-:Y:S02]  /*7dd0*/  FMNMX.FTZ R12, R178, R8, !PT ;  /* 0x00000008b20c7209 */ /* 0x000fe40007810000 */
[----:B-----5:R-:W-:Y:S02]  /*7de0*/  FMNMX.FTZ R8, R187, R13, !PT ;  /* 0x0000000dbb087209 */ /* 0x020fe40007810000 */
[----:B------:R-:W-:Y:S02]  /*7df0*/  @P4 IADD3.X R13, R2, R11, RZ, P5, !PT ;  /* 0x0000000b020d4210 */ /* 0x000fe40002ffe4ff */
[----:B------:R-:W-:Y:S02]  /*7e00*/  @P4 LEA R16, P5, R0, c[0x0][0x1c8], 0x1 ;  /* 0x0000720000104a11 */ /* 0x000fe400078a08ff */
[----:B------:R-:W-:Y:S02]  /*7e10*/  FMNMX.FTZ R12, R172, R12, !PT ;  /* 0x0000000cac0c7209 */ /* 0x000fe40007810000 */
[----:B------:R-:W-:Y:S01]  /*7e20*/  @P4 LEA.HI.X R17, R0, c[0x0][0x1cc], R13, 0x1, P5 ;  /* 0x0000730000114a11 */ /* 0x000fe200028f0c0d */
[----:B------:R-:W-:Y:S01]  /*7e30*/  FMUL.FTZ R13, R34, c[0x0][0x320] ;  /* 0x0000c800220d7a20 */ /* 0x000fe20000410000 */
[----:B------:R-:W-:Y:S01]  /*7e40*/  FMNMX.FTZ R8, R239, R8, !PT ;  /* 0x00000008ef087209 */ /* 0x000fe20007810000 */
[----:B------:R-:W-:Y:S01]  /*7e50*/  FMUL.FTZ R0, R35, c[0x0][0x320] ;  /* 0x0000c80023007a20 */ /* 0x000fe20000410000 */
[----:B-1----:R-:W-:Y:S01]  /*7e60*/  @P4 IADD3 R6, P6, R3, R7, RZ ;  /* 0x0000000703064210 */ /* 0x002fe20007fde0ff */
[----:B------:R1:W2:Y:S01]  /*7e70*/  MUFU.TANH R135, R13 ;  /* 0x0000000d00877308 */ /* 0x0002a20000002400 */
[----:B------:R-:W-:Y:S02]  /*7e80*/  FMNMX.FTZ R12, R174, R12, !PT ;  /* 0x0000000cae0c7209 */ /* 0x000fe40007810000 */
[----:B------:R-:W-:Y:S02]  /*7e90*/  FMNMX.FTZ R8, R238, R8, !PT ;  /* 0x00000008ee087209 */ /* 0x000fe40007810000 */
[----:B------:R-:W-:Y:S02]  /*7ea0*/  @P4 IADD3.X R14, R2, R10, RZ, P6, !PT ;  /* 0x0000000a020e4210 */ /* 0x000fe400037fe4ff */
[----:B------:R-:W-:Y:S02]  /*7eb0*/  @P4 LEA R18, P6, R6, c[0x0][0x1c8], 0x1 ;  /* 0x0000720006124a11 */ /* 0x000fe400078c08ff */
[----:B------:R-:W-:Y:S01]  /*7ec0*/  FMNMX.FTZ R12, R184, R12, !PT ;  /* 0x0000000cb80c7209 */ /* 0x000fe20007810000 */
[----:B------:R4:W5:Y:S01]  /*7ed0*/  MUFU.TANH R168, R0 ;  /* 0x0000000000a87308 */ /* 0x0009620000002400 */
[----:B------:R-:W-:Y:S02]  /*7ee0*/  FMNMX.FTZ R8, R241, R8, !PT ;  /* 0x00000008f1087209 */ /* 0x000fe40007810000 */
[----:B------:R-:W-:Y:S02]  /*7ef0*/  @P4 LEA.HI.X R19, R6, c[0x0][0x1cc], R14, 0x1, P6 ;  /* 0x0000730006134a11 */ /* 0x000fe400030f0c0e */
[----:B------:R-:W-:Y:S02]  /*7f00*/  FMNMX.FTZ R6, R240, R8, !PT ;  /* 0x00000008f0067209 */ /* 0x000fe40007810000 */
[----:B------:R-:W-:Y:S01]  /*7f10*/  FMNMX.FTZ R12, R185, R12, !PT ;  /* 0x0000000cb90c7209 */ /* 0x000fe20007810000 */
[----:B------:R2:W-:Y:S01]  /*7f20*/  @P4 LDGSTS.E.BYPASS.LTC128B.128 [R219+0xa100], [R18.64], !P1 ;  /* 0x0a10000012db4fae */ /* 0x0005e2000c901d46 */
[----:B------:R-:W-:Y:S02]  /*7f30*/  FMNMX.FTZ R8, R249, R6, !PT ;  /* 0x00000006f9087209 */ /* 0x000fe40007810000 */
[----:B------:R-:W-:Y:S02]  /*7f40*/  FMNMX.FTZ R12, R188, R12, !PT ;  /* 0x0000000cbc0c7209 */ /* 0x000fe40007810000 */
[----:B------:R-:W-:Y:S02]  /*7f50*/  @P4 IADD3 R6, P5, R228, 0xc0, RZ ;  /* 0x000000c0e4064810 */ /* 0x000fe40007fbe0ff */
[----:B-1----:R-:W-:Y:S01]  /*7f60*/  FMNMX.FTZ R13, R225, R12, !PT ;  /* 0x0000000ce10d7209 */ /* 0x002fe20007810000 */
[----:B------:R1:W-:Y:S01]  /*7f70*/  @P4 LDGSTS.E.BYPASS.LTC128B.128 [R219+0xc100], [R16.64], !P2 ;  /* 0x0c10000010db4fae */ /* 0x0003e2000d101d46 */
[----:B------:R-:W-:Y:S02]  /*7f80*/  FMNMX.FTZ R12, R246, R8, !PT ;  /* 0x00000008f60c7209 */ /* 0x000fe40007810000 */
[----:B------:R-:W-:Y:S02]  /*7f90*/  @P4 IADD3 R3, P6, R3, R6, RZ ;  /* 0x0000000603034210 */ /* 0x000fe40007fde0ff */
[----:B------:R-:W-:Y:S02]  /*7fa0*/  @P4 IADD3.X R8, RZ, R227, RZ, P5, !PT ;  /* 0x000000e3ff084210 */ /* 0x000fe40002ffe4ff */
[----:B---3--:R-:W-:Y:S02]  /*7fb0*/  FMNMX.FTZ R12, R247, R12, !PT ;  /* 0x0000000cf70c7209 */ /* 0x008fe40007810000 */
[----:B------:R-:W-:Y:S02]  /*7fc0*/  @P4 LEA R14, P5, R3, c[0x0][0x1c8], 0x1 ;  /* 0x00007200030e4a11 */ /* 0x000fe400078a08ff */
[----:B------:R-:W-:Y:S02]  /*7fd0*/  @P4 IADD3.X R15, R2, R8, RZ, P6, !PT ;  /* 0x00000008020f4210 */ /* 0x000fe400037fe4ff */
[----:B------:R-:W-:Y:S02]  /*7fe0*/  FMNMX.FTZ R2, R245, R12, !PT ;  /* 0x0000000cf5027209 */ /* 0x000fe40007810000 */
[----:B------:R-:W-:Y:S02]  /*7ff0*/  @P4 LEA.HI.X R15, R3, c[0x0][0x1cc], R15, 0x1, P5 ;  /* 0x00007300030f4a11 */ /* 0x000fe400028f0c0f */
[----:B------:R-:W-:Y:S01]  /*8000*/  FMNMX.FTZ R13, R237, R13, !PT ;  /* 0x0000000ded0d7209 */ /* 0x000fe20007810000 */
[----:B------:R-:W3:Y:S01]  /*8010*/  SHFL.BFLY PT, R3, R2, 0x2, 0x1f ;  /* 0x0c401f0002037f89 */ /* 0x000ee200000e0000 */
[----:B------:R-:W-:Y:S02]  /*8020*/  @P4 IADD3 R7, P5, R4, R7, RZ ;  /* 0x0000000704074210 */ /* 0x000fe40007fbe0ff */
[----:B------:R-:W-:Y:S04]  /*8030*/  FMNMX.FTZ R13, R236, R13, !PT ;  /* 0x0000000dec0d7209 */ /* 0x000fe80007810000 */
[----:B----4-:R-:W-:Y:S01]  /*8040*/  FMNMX.FTZ R0, R242, R13, !PT ;  /* 0x0000000df2007209 */ /* 0x010fe20007810000 */
[----:B------:R4:W-:Y:S03]  /*8050*/  @P4 LDGSTS.E.BYPASS.LTC128B.128 [R219+0xe100], [R14.64], !P3 ;  /* 0x0e1000000edb4fae */ /* 0x0009e6000d901d46 */
[----:B------:R-:W-:Y:S04]  /*8060*/  FMNMX.FTZ R0, R243, R0, !PT ;  /* 0x00000000f3007209 */ /* 0x000fe80007810000 */
[----:B------:R-:W-:Y:S04]  /*8070*/  FMNMX.FTZ R0, R248, R0, !PT ;  /* 0x00000000f8007209 */ /* 0x000fe80007810000 */
[----:B------:R-:W-:Y:S04]  /*8080*/  FMNMX.FTZ R0, R244, R0, !PT ;  /* 0x00000000f4007209 */ /* 0x000fe80007810000 */
[----:B--2---:R-:W-:Y:S02]  /*8090*/  FMNMX.FTZ R0, R135, R0, !PT ;  /* 0x0000000087007209 */ /* 0x004fe40007810000 */
[----:B---3--:R-:W-:Y:S02]  /*80a0*/  FMNMX.FTZ R3, R2, R3, !PT ;  /* 0x0000000302037209 */ /* 0x008fe40007810000 */
[----:B-----5:R-:W-:Y:S03]  /*80b0*/  FMNMX.FTZ R0, R168, R0, !PT ;  /* 0x00000000a8007209 */ /* 0x020fe60007810000 */
[----:B------:R-:W2:Y:S08]  /*80c0*/  SHFL.BFLY PT, R12, R3, 0x1, 0x1f ;  /* 0x0c201f00030c7f89 */ /* 0x000eb000000e0000 */
[----:B------:R-:W3:Y:S01]  /*80d0*/  SHFL.BFLY PT, R2, R0, 0x2, 0x1f ;  /* 0x0c401f0000027f89 */ /* 0x000ee200000e0000 */
[----:B--2---:R-:W-:Y:S02]  /*80e0*/  FMNMX.FTZ R132, R3, R12, !PT ;  /* 0x0000000c03847209 */ /* 0x004fe40007810000 */
[----:B------:R-:W-:Y:S02]  /*80f0*/  @P4 IADD3 R12, P6, R4, R9, RZ ;  /* 0x00000009040c4210 */ /* 0x000fe40007fde0ff */
[C---:B------:R-:W-:Y:S01]  /*8100*/  @P4 IADD3.X R9, R5.reuse, R10, RZ, P5, !PT ;  /* 0x0000000a05094210 */ /* 0x040fe20002ffe4ff */
[----:B------:R-:W-:Y:S01]  /*8110*/  FMUL.FTZ R170, R132, c[0x0][0x2d0] ;  /* 0x0000b40084aa7a20 */ /* 0x000fe20000410000 */
[C---:B------:R-:W-:Y:S02]  /*8120*/  @P4 IADD3 R13, P5, R4.reuse, R6, RZ ;  /* 0x00000006040d4210 */ /* 0x040fe40007fbe0ff */
[C---:B------:R-:W-:Y:S02]  /*8130*/  @P4 IADD3.X R23, R5.reuse, R11, RZ, P6, !PT ;  /* 0x0000000b05174210 */ /* 0x040fe400037fe4ff */
[----:B------:R-:W-:Y:S02]  /*8140*/  @P4 IADD3 R4, P6, R4, R228, RZ ;  /* 0x000000e404044210 */ /* 0x000fe40007fde0ff */
[C---:B------:R-:W-:Y:S02]  /*8150*/  @P4 IADD3.X R22, R5.reuse, R8, RZ, P5, !PT ;  /* 0x0000000805164210 */ /* 0x040fe40002ffe4ff */
[----:B------:R-:W-:Y:S02]  /*8160*/  @P4 LEA R10, P5, R4, c[0x0][0x1c8], 0x1 ;  /* 0x00007200040a4a11 */ /* 0x000fe400078a08ff */
[----:B------:R-:W-:Y:S02]  /*8170*/  @P4 IADD3.X R5, R5, R227, RZ, P6, !PT ;  /* 0x000000e305054210 */ /* 0x000fe400037fe4ff */
[----:B---3--:R-:W-:Y:S01]  /*8180*/  FMNMX.FTZ R0, R0, R2, !PT ;  /* 0x0000000200007209 */ /* 0x008fe20007810000 */
[----:B------:R-:W-:Y:S01]  /*8190*/  FADD.FTZ R2, -R132, R133 ;  /* 0x0000008584027221 */ /* 0x000fe20000010100 */
[----:B------:R-:W-:Y:S01]  /*81a0*/  @P4 LEA.HI.X R11, R4, c[0x0][0x1cc], R5, 0x1, P5 ;  /* 0x00007300040b4a11 */ /* 0x000fe200028f0c05 */
[--C-:B------:R-:W-:Y:S01]  /*81b0*/  FFMA.FTZ R4, R176, c[0x0][0x2d0], -R170.reuse ;  /* 0x0000b400b0047a23 */ /* 0x100fe200000108aa */
[C---:B------:R-:W-:Y:S01]  /*81c0*/  @P4 LEA R8, P5, R7.reuse, c[0x0][0x1c8], 0x1 ;  /* 0x0000720007084a11 */ /* 0x040fe200078a08ff */
[----:B------:R-:W2:Y:S02]  /*81d0*/  SHFL.BFLY PT, R3, R0, 0x1, 0x1f ;  /* 0x0c201f0000037f89 */ /* 0x000ea400000e0000 */
[----:B------:R3:W-:Y:S01]  /*81e0*/  MUFU.EX2 R226, R4 ;  /* 0x0000000400e27308 */ /* 0x0007e20000000800 */
[----:B------:R-:W-:Y:S02]  /*81f0*/  @P4 LEA.HI.X R9, R7, c[0x0][0x1cc], R9, 0x1, P5 ;  /* 0x0000730007094a11 */ /* 0x000fe400028f0c09 */
[C---:B------:R-:W-:Y:S03]  /*8200*/  @P4 LEA R6, P5, R12.reuse, c[0x0][0x1c8], 0x1 ;  /* 0x000072000c064a11 */ /* 0x040fe600078a08ff */
[----:B------:R5:W-:Y:S01]  /*8210*/  @P4 LDGSTS.E.BYPASS.LTC128B.128 [R219+0x9100], [R10.64], !P0 ;  /* 0x091000000adb4fae */ /* 0x000be2000c101d46 */
[----:B------:R-:W-:Y:S07]  /*8220*/  @P4 LEA.HI.X R7, R12, c[0x0][0x1cc], R23, 0x1, P5 ;  /* 0x000073000c074a11 */ /* 0x000fee00028f0c17 */
[----:B------:R1:W-:Y:S01]  /*8230*/  @P4 LDGSTS.E.BYPASS.LTC128B.128 [R219+0xb100], [R8.64], !P1 ;  /* 0x0b10000008db4fae */ /* 0x0003e2000c901d46 */
[----:B--2---:R-:W-:Y:S07]  /*8240*/  FMNMX.FTZ R3, R0, R3, !PT ;  /* 0x0000000300037209 */ /* 0x004fee0007810000 */
[----:B------:R2:W-:Y:S01]  /*8250*/  @P4 LDGSTS.E.BYPASS.LTC128B.128 [R219+0xd100], [R6.64], !P2 ;  /* 0x0d10000006db4fae */ /* 0x0005e2000d101d46 */
[--C-:B---3--:R-:W-:Y:S02]  /*8260*/  FFMA.FTZ R4, R175, c[0x0][0x2d0], -R170.reuse ;  /* 0x0000b400af047a23 */ /* 0x108fe400000108aa */
[----:B------:R-:W-:Y:S02]  /*8270*/  FMUL.FTZ R0, R2, c[0x0][0x2d0] ;  /* 0x0000b40002007a20 */ /* 0x000fe40000410000 */
[----:B------:R3:W-:Y:S01]  /*8280*/  MUFU.EX2 R234, R4 ;  /* 0x0000000400ea7308 */ /* 0x0007e20000000800 */
[----:B------:R-:W-:Y:S04]  /*8290*/  FMUL.FTZ R133, R3, c[0x0][0x2d0] ;  /* 0x0000b40003857a20 */ /* 0x000fe80000410000 */
[--C-:B------:R-:W-:Y:S02]  /*82a0*/  FFMA.FTZ R5, R177, c[0x0][0x2d0], -R133.reuse ;  /* 0x0000b400b1057a23 */ /* 0x100fe40000010885 */
[--C-:B------:R-:W-:Y:S02]  /*82b0*/  FFMA.FTZ R12, R178, c[0x0][0x2d0], -R133.reuse ;  /* 0x0000b400b20c7a23 */ /* 0x100fe40000010885 */
[--C-:B------:R-:W-:Y:S01]  /*82c0*/  FFMA.FTZ R135, R135, c[0x0][0x2d0], -R133.reuse ;  /* 0x0000b40087877a23 */ /* 0x100fe20000010885 */
[----:B------:R2:W2:Y:S01]  /*82d0*/  MUFU.EX2 R2, R0 ;  /* 0x0000000000027308 */ /* 0x0004a20000000800 */
[--C-:B-1----:R-:W-:Y:S09]  /*82e0*/  FFMA.FTZ R8, R172, c[0x0][0x2d0], -R133.reuse ;  /* 0x0000b400ac087a23 */ /* 0x102ff20000010885 */
[----:B------:R-:W-:Y:S01]  /*82f0*/  MUFU.EX2 R191, R12 ;  /* 0x0000000c00bf7308 */ /* 0x000fe20000000800 */
[----:B---3--:R-:W-:Y:S09]  /*8300*/  FFMA.FTZ R4, R173, c[0x0][0x2d0], -R170 ;  /* 0x0000b400ad047a23 */ /* 0x008ff200000108aa */
[----:B------:R1:W-:Y:S01]  /*8310*/  MUFU.EX2 R233, R4 ;  /* 0x0000000400e97308 */ /* 0x0003e20000000800 */
[----:B--2---:R-:W-:Y:S02]  /*8320*/  FADD.FTZ R0, -R3, R134 ;  /* 0x0000008603007221 */ /* 0x004fe40000010100 */
[----:B------:R-:W-:Y:S02]  /*8330*/  FMUL.FTZ R9, R2, R141 ;  /* 0x0000008d02097220 */ /* 0x000fe40000410000 */
[----:B------:R-:W-:Y:S05]  /*8340*/  FMUL.FTZ R0, R0, c[0x0][0x2d0] ;  /* 0x0000b40000007a20 */ /* 0x000fea0000410000 */
[----:B------:R2:W-:Y:S01]  /*8350*/  MUFU.EX2 R190, R8 ;  /* 0x0000000800be7308 */ /* 0x0005e20000000800 */
[C---:B------:R-:W-:Y:S02]  /*8360*/  FMUL.FTZ R16, R2.reuse, R148 ;  /* 0x0000009402107220 */ /* 0x040fe40000410000 */
[C---:B------:R-:W-:Y:S02]  /*8370*/  FMUL.FTZ R17, R2.reuse, R149 ;  /* 0x0000009502117220 */ /* 0x040fe40000410000 */
[C---:B------:R-:W-:Y:S02]  /*8380*/  FMUL.FTZ R24, R2.reuse, R156 ;  /* 0x0000009c02187220 */ /* 0x040fe40000410000 */
[C---:B------:R-:W-:Y:S02]  /*8390*/  FMUL.FTZ R25, R2.reuse, R157 ;  /* 0x0000009d02197220 */ /* 0x040fe40000410000 */
[--C-:B------:R-:W-:Y:S01]  /*83a0*/  FFMA.FTZ R134, R171, c[0x0][0x2d0], -R170.reuse ;  /* 0x0000b400ab867a23 */ /* 0x100fe200000108aa */
[----:B------:R-:W3:Y:S01]  /*83b0*/  MUFU.EX2 R0, R0 ;  /* 0x0000000000007308 */ /* 0x000ee20000000800 */
[C---:B------:R-:W-:Y:S02]  /*83c0*/  FMUL.FTZ R32, R2.reuse, R164 ;  /* 0x000000a402207220 */ /* 0x040fe40000410000 */
[C---:B------:R-:W-:Y:S02]  /*83d0*/  FMUL.FTZ R33, R2.reuse, R165 ;  /* 0x000000a502217220 */ /* 0x040fe40000410000 */
[----:B-1----:R-:W-:Y:S02]  /*83e0*/  FFMA.FTZ R4, R169, c[0x0][0x2d0], -R170 ;  /* 0x0000b400a9047a23 */ /* 0x002fe400000108aa */
[C---:B------:R-:W-:Y:S02]  /*83f0*/  FMUL.FTZ R36, R2.reuse, R36 ;  /* 0x0000002402247220 */ /* 0x040fe40000410000 */
[C---:B------:R-:W-:Y:S01]  /*8400*/  FMUL.FTZ R37, R2.reuse, R37 ;  /* 0x0000002502257220 */ /* 0x040fe20000410000 */
[----:B------:R1:W1:Y:S01]  /*8410*/  MUFU.EX2 R232, R4 ;  /* 0x0000000400e87308 */ /* 0x0002620000000800 */
[C---:B------:R-:W-:Y:S02]  /*8420*/  FMUL.FTZ R40, R2.reuse, R40 ;  /* 0x0000002802287220 */ /* 0x040fe40000410000 */
[C---:B------:R-:W-:Y:S02]  /*8430*/  FMUL.FTZ R41, R2.reuse, R41 ;  /* 0x0000002902297220 */ /* 0x040fe40000410000 */
[C---:B--2---:R-:W-:Y:S02]  /*8440*/  FMUL.FTZ R8, R2.reuse, R140 ;  /* 0x0000008c02087220 */ /* 0x044fe40000410000 */
[C---:B------:R-:W-:Y:S02]  /*8450*/  FMUL.FTZ R44, R2.reuse, R44 ;  /* 0x0000002c022c7220 */ /* 0x040fe40000410000 */
[C---:B------:R-:W-:Y:S01]  /*8460*/  FMUL.FTZ R45, R2.reuse, R45 ;  /* 0x0000002d022d7220 */ /* 0x040fe20000410000 */
[----:B------:R2:W2:Y:S01]  /*8470*/  MUFU.EX2 R169, R5 ;  /* 0x0000000500a97308 */ /* 0x0004a20000000800 */
[C---:B------:R-:W-:Y:S02]  /*8480*/  FMUL.FTZ R48, R2.reuse, R48 ;  /* 0x0000003002307220 */ /* 0x040fe40000410000 */
[----:B------:R-:W-:Y:S02]  /*8490*/  FMUL.FTZ R49, R2, R49 ;  /* 0x0000003102317220 */ /* 0x000fe40000410000 */
[C---:B---3--:R-:W-:Y:S02]  /*84a0*/  FMUL.FTZ R6, R0.reuse, R138 ;  /* 0x0000008a00067220 */ /* 0x048fe40000410000 */
[C---:B------:R-:W-:Y:S02]  /*84b0*/  FMUL.FTZ R7, R0.reuse, R139 ;  /* 0x0000008b00077220 */ /* 0x040fe40000410000 */
[C---:B-----5:R-:W-:Y:S01]  /*84c0*/  FMUL.FTZ R10, R0.reuse, R142 ;  /* 0x0000008e000a7220 */ /* 0x060fe20000410000 */
[----:B------:R-:W-:Y:S01]  /*84d0*/  MUFU.EX2 R224, R134 ;  /* 0x0000008600e07308 */ /* 0x000fe20000000800 */
[C---:B------:R-:W-:Y:S02]  /*84e0*/  FMUL.FTZ R11, R0.reuse, R143 ;  /* 0x0000008f000b7220 */ /* 0x040fe40000410000 */
[C---:B------:R-:W-:Y:S01]  /*84f0*/  FMUL.FTZ R18, R0.reuse, R150 ;  /* 0x0000009600127220 */ /* 0x040fe20000410000 */
[C---:B-1----:R-:W-:Y:S01]  /*8500*/  @P4 LEA R4, P5, R13.reuse, c[0x0][0x1c8], 0x1 ;  /* 0x000072000d044a11 */ /* 0x042fe200078a08ff */
[----:B------:R-:W-:Y:S01]  /*8510*/  FMUL.FTZ R19, R0, R151 ;  /* 0x0000009700137220 */ /* 0x000fe20000410000 */
[----:B------:R-:W-:Y:S01]  /*8520*/  F2FP.PACK_AB R138, R232, R233 ;  /* 0x000000e9e88a723e */ /* 0x000fe200000000ff */
[C---:B------:R-:W-:Y:S02]  /*8530*/  FMUL.FTZ R26, R0.reuse, R158 ;  /* 0x0000009e001a7220 */ /* 0x040fe40000410000 */
[C---:B------:R-:W-:Y:S01]  /*8540*/  FMUL.FTZ R27, R0.reuse, R159 ;  /* 0x0000009f001b7220 */ /* 0x040fe20000410000 */
[----:B------:R-:W-:Y:S01]  /*8550*/  MUFU.EX2 R135, R135 ;  /* 0x0000008700877308 */ /* 0x000fe20000000800 */
[C---:B------:R-:W-:Y:S02]  /*8560*/  FMUL.FTZ R34, R0.reuse, R166 ;  /* 0x000000a600227220 */ /* 0x040fe40000410000 */
[C---:B------:R-:W-:Y:S01]  /*8570*/  FMUL.FTZ R35, R0.reuse, R167 ;  /* 0x000000a700237220 */ /* 0x040fe20000410000 */
[----:B--2---:R-:W-:Y:S01]  /*8580*/  @P4 LEA.HI.X R5, R13, c[0x0][0x1cc], R22, 0x1, P5 ;  /* 0x000073000d054a11 */ /* 0x004fe200028f0c16 */
[C---:B------:R-:W-:Y:S02]  /*8590*/  FMUL.FTZ R38, R0.reuse, R38 ;  /* 0x0000002600267220 */ /* 0x040fe40000410000 */
[C---:B------:R-:W-:Y:S02]  /*85a0*/  FMUL.FTZ R39, R0.reuse, R39 ;  /* 0x0000002700277220 */ /* 0x040fe40000410000 */
[----:B------:R1:W-:Y:S01]  /*85b0*/  @P4 LDGSTS.E.BYPASS.LTC128B.128 [R219+0xf100], [R4.64], !P3 ;  /* 0x0f10000004db4fae */ /* 0x0003e2000d901d46 */
[C---:B------:R-:W-:Y:S02]  /*85c0*/  FMUL.FTZ R42, R0.reuse, R42 ;  /* 0x0000002a002a7220 */ /* 0x040fe40000410000 */
[C---:B------:R-:W-:Y:S02]  /*85d0*/  FMUL.FTZ R43, R0.reuse, R43 ;  /* 0x0000002b002b7220 */ /* 0x040fe40000410000 */
[C---:B------:R-:W-:Y:S02]  /*85e0*/  FMUL.FTZ R46, R0.reuse, R46 ;  /* 0x0000002e002e7220 */ /* 0x040fe40000410000 */
[C---:B------:R-:W-:Y:S01]  /*85f0*/  FMUL.FTZ R47, R0.reuse, R47 ;  /* 0x0000002f002f7220 */ /* 0x040fe20000410000 */
[----:B----4-:R-:W2:Y:S01]  /*8600*/  LDSM.16.MT88.4 R12, [R193] ;  /* 0x00000000c10c783b */ /* 0x010ea20000004200 */
[C---:B------:R-:W-:Y:S02]  /*8610*/  FMUL.FTZ R50, R0.reuse, R50 ;  /* 0x0000003200327220 */ /* 0x040fe40000410000 */
        /* <DEDUP_REMOVED lines=8> */
[----:B------:R-:W4:Y:S01]  /*86a0*/  LDSM.16.MT88.4 R28, [R197] ;  /* 0x00000000c51c783b */ /* 0x000f220000004200 */
[----:B------:R-:W-:Y:S02]  /*86b0*/  FMUL.FTZ R58, R0, R58 ;  /* 0x0000003a003a7220 */ /* 0x000fe40000410000 */
[--C-:B-1----:R-:W-:Y:S02]  /*86c0*/  FFMA.FTZ R4, R174, c[0x0][0x2d0], -R133.reuse ;  /* 0x0000b400ae047a23 */ /* 0x102fe40000010885 */
[----:B------:R-:W-:Y:S01]  /*86d0*/  FMUL.FTZ R5, R2, R137 ;  /* 0x0000008902057220 */ /* 0x000fe20000410000 */
[----:B------:R-:W-:Y:S01]  /*86e0*/  F2FP.PACK_AB R137, R191, R169 ;  /* 0x000000a9bf89723e */ /* 0x000fe200000000ff */
[----:B------:R-:W1:Y:S01]  /*86f0*/  MUFU.EX2 R189, R4 ;  /* 0x0000000400bd7308 */ /* 0x000e620000000800 */
[----:B------:R-:W5:Y:S01]  /*8700*/  LDSM.16.MT88.4 R140, [R196] ;  /* 0x00000000c48c783b */ /* 0x000f620000004200 */
[----:B------:R-:W-:Y:S02]  /*8710*/  FMUL.FTZ R59, R0, R59 ;  /* 0x0000003b003b7220 */ /* 0x000fe40000410000 */
[C---:B------:R-:W-:Y:S02]  /*8720*/  FMUL.FTZ R60, R2.reuse, R60 ;  /* 0x0000003c023c7220 */ /* 0x040fe40000410000 */
[----:B------:R-:W-:Y:S02]  /*8730*/  FMUL.FTZ R61, R2, R61 ;  /* 0x0000003d023d7220 */ /* 0x000fe40000410000 */
[C---:B------:R-:W-:Y:S01]  /*8740*/  FMUL.FTZ R62, R0.reuse, R62 ;  /* 0x0000003e003e7220 */ /* 0x040fe20000410000 */
[----:B------:R-:W-:Y:S01]  /*8750*/  LDSM.16.MT88.4 R148, [R194+0x2000] ;  /* 0x00200000c294783b */ /* 0x000fe20000004200 */
[----:B------:R-:W-:Y:S02]  /*8760*/  FMUL.FTZ R63, R0, R63 ;  /* 0x0000003f003f7220 */ /* 0x000fe40000410000 */
[C---:B------:R-:W-:Y:S02]  /*8770*/  FMUL.FTZ R64, R2.reuse, R64 ;  /* 0x0000004002407220 */ /* 0x040fe40000410000 */
[----:B------:R-:W-:Y:S02]  /*8780*/  FMUL.FTZ R65, R2, R65 ;  /* 0x0000004102417220 */ /* 0x000fe40000410000 */
[C---:B------:R-:W-:Y:S01]  /*8790*/  FMUL.FTZ R66, R0.reuse, R66 ;  /* 0x0000004200427220 */ /* 0x040fe20000410000 */
[----:B------:R-:W-:Y:S01]  /*87a0*/  LDSM.16.MT88.4 R156, [R197+0x1800] ;  /* 0x00180000c59c783b */ /* 0x000fe20000004200 */
[----:B------:R-:W-:Y:S02]  /*87b0*/  FMUL.FTZ R67, R0, R67 ;  /* 0x0000004300437220 */ /* 0x000fe40000410000 */
[C---:B------:R-:W-:Y:S02]  /*87c0*/  FMUL.FTZ R68, R2.reuse, R68 ;  /* 0x0000004402447220 */ /* 0x040fe40000410000 */
[C---:B------:R-:W-:Y:S01]  /*87d0*/  FMUL.FTZ R69, R2.reuse, R69 ;  /* 0x0000004502457220 */ /* 0x040fe20000410000 */
[----:B-1----:R-:W-:Y:S01]  /*87e0*/  F2FP.PACK_AB R139, R189, R190 ;  /* 0x000000bebd8b723e */ /* 0x002fe200000000ff */
[----:B------:R-:W-:Y:S01]  /*87f0*/  FMUL.FTZ R4, R2, R136 ;  /* 0x0000008802047220 */ /* 0x000fe20000410000 */
[----:B------:R-:W-:Y:S01]  /*8800*/  F2FP.PACK_AB R136, R234, R226 ;  /* 0x000000e2ea88723e */ /* 0x000fe200000000ff */
[----:B------:R-:W-:Y:S01]  /*8810*/  LDSM.16.MT88.4 R164, [R196+0x1800] ;  /* 0x00180000c4a4783b */ /* 0x000fe20000004200 */
[C---:B------:R-:W-:Y:S02]  /*8820*/  FMUL.FTZ R70, R0.reuse, R70 ;  /* 0x0000004600467220 */ /* 0x040fe40000410000 */
[----:B------:R-:W-:Y:S02]  /*8830*/  FMUL.FTZ R71, R0, R71 ;  /* 0x0000004700477220 */ /* 0x000fe40000410000 */
[C---:B------:R-:W-:Y:S01]  /*8840*/  FMUL.FTZ R72, R2.reuse, R72 ;  /* 0x0000004802487220 */ /* 0x040fe20000410000 */
[C---:B--2---:R-:W-:Y:S02]  /*8850*/  HMMA.16816.F32 R4, R136.reuse, R12, R4 ;  /* 0x0000000c8804723c */ /* 0x044fe40000001804 */
[----:B------:R-:W0:Y:S03]  /*8860*/  LDGDEPBAR ;  /* 0x00000000000079af */ /* 0x000e260000000000 */
[C---:B------:R-:W-:Y:S02]  /*8870*/  FMUL.FTZ R73, R2.reuse, R73 ;  /* 0x0000004902497220 */ /* 0x040fe40000410000 */
[C---:B------:R-:W-:Y:S01]  /*8880*/  FMUL.FTZ R12, R2.reuse, R144 ;  /* 0x00000090020c7220 */ /* 0x040fe20000410000 */
[C---:B------:R-:W-:Y:S04]  /*8890*/  HMMA.16816.F32 R8, R136.reuse, R14, R8 ;  /* 0x0000000e8808723c */ /* 0x040fe80000001808 */
[----:B------:R-:W-:Y:S02]  /*88a0*/  FMUL.FTZ R13, R2, R145 ;  /* 0x00000091020d7220 */ /* 0x000fe40000410000 */
[--C-:B------:R-:W-:Y:S02]  /*88b0*/  FFMA.FTZ R134, R179, c[0x0][0x2d0], -R170.reuse ;  /* 0x0000b400b3867a23 */ /* 0x100fe400000108aa */
[C---:B------:R-:W-:Y:S02]  /*88c0*/  FMUL.FTZ R14, R0.reuse, R146 ;  /* 0x00000092000e7220 */ /* 0x040fe40000410000 */
[----:B------:R1:W2:Y:S02]  /*88d0*/  MUFU.EX2 R223, R134 ;  /* 0x0000008600df7308 */ /* 0x0002a40000000800 */
[C---:B------:R-:W-:Y:S02]  /*88e0*/  FMUL.FTZ R15, R0.reuse, R147 ;  /* 0x00000093000f7220 */ /* 0x040fe40000410000 */
[----:B------:R-:W1:Y:S01]  /*88f0*/  LDSM.16.MT88.4 R144, [R193+0x2000] ;  /* 0x00200000c190783b */ /* 0x000e620000004200 */
[C---:B------:R-:W-:Y:S02]  /*8900*/  FMUL.FTZ R74, R0.reuse, R74 ;  /* 0x0000004a004a7220 */ /* 0x040fe40000410000 */
[----:B------:R-:W-:Y:S02]  /*8910*/  FMUL.FTZ R75, R0, R75 ;  /* 0x0000004b004b7220 */ /* 0x000fe40000410000 */
[C---:B---3--:R-:W-:Y:S03]  /*8920*/  HMMA.16816.F32 R12, R136.reuse, R20, R12 ;  /* 0x00000014880c723c */ /* 0x048fe6000000180c */
[C---:B------:R-:W-:Y:S02]  /*8930*/  FMUL.FTZ R76, R2.reuse, R76 ;  /* 0x0000004c024c7220 */ /* 0x040fe40000410000 */
[----:B------:R-:W-:Y:S02]  /*8940*/  FMUL.FTZ R77, R2, R77 ;  /* 0x0000004d024d7220 */ /* 0x000fe40000410000 */
[----:B------:R-:W-:Y:S01]  /*8950*/  FMUL.FTZ R78, R0, R78 ;  /* 0x0000004e004e7220 */ /* 0x000fe20000410000 */
[C---:B------:R-:W-:Y:S04]  /*8960*/  HMMA.16816.F32 R16, R136.reuse, R22, R16 ;  /* 0x000000168810723c */ /* 0x040fe80000001810 */
[C---:B------:R-:W-:Y:S02]  /*8970*/  FMUL.FTZ R20, R2.reuse, R152 ;  /* 0x0000009802147220 */ /* 0x040fe40000410000 */
[----:B------:R-:W-:Y:S02]  /*8980*/  FMUL.FTZ R21, R2, R153 ;  /* 0x0000009902157220 */ /* 0x000fe40000410000 */
[C---:B------:R-:W-:Y:S04]  /*8990*/  FMUL.FTZ R22, R0.reuse, R154 ;  /* 0x0000009a00167220 */ /* 0x040fe80000410000 */
[C---:B------:R-:W-:Y:S02]  /*89a0*/  FMUL.FTZ R23, R0.reuse, R155 ;  /* 0x0000009b00177220 */ /* 0x040fe40000410000 */
[----:B------:R-:W-:Y:S02]  /*89b0*/  FMUL.FTZ R79, R0, R79 ;  /* 0x0000004f004f7220 */ /* 0x000fe40000410000 */
[C---:B------:R-:W-:Y:S02]  /*89c0*/  FMUL.FTZ R80, R2.reuse, R80 ;  /* 0x0000005002507220 */ /* 0x040fe40000410000 */
[----:B------:R-:W-:Y:S01]  /*89d0*/  FMUL.FTZ R81, R2, R81 ;  /* 0x0000005102517220 */ /* 0x000fe20000410000 */
[C---:B----4-:R-:W-:Y:S03]  /*89e0*/  HMMA.16816.F32 R20, R136.reuse, R28, R20 ;  /* 0x0000001c8814723c */ /* 0x050fe60000001814 */
[C---:B------:R-:W-:Y:S02]  /*89f0*/  FMUL.FTZ R82, R0.reuse, R82 ;  /* 0x0000005200527220 */ /* 0x040fe40000410000 */
[----:B------:R-:W-:Y:S02]  /*8a00*/  FMUL.FTZ R83, R0, R83 ;  /* 0x0000005300537220 */ /* 0x000fe40000410000 */
[C---:B------:R-:W-:Y:S01]  /*8a10*/  FMUL.FTZ R28, R2.reuse, R160 ;  /* 0x000000a0021c7220 */ /* 0x040fe20000410000 */
[C---:B------:R-:W-:Y:S04]  /*8a20*/  HMMA.16816.F32 R24, R136.reuse, R30, R24 ;  /* 0x0000001e8818723c */ /* 0x040fe80000001818 */
[----:B------:R-:W-:Y:S02]  /*8a30*/  FMUL.FTZ R29, R2, R161 ;  /* 0x000000a1021d7220 */ /* 0x000fe40000410000 */
[--C-:B-1----:R-:W-:Y:S02]  /*8a40*/  FFMA.FTZ R134, R184, c[0x0][0x2d0], -R133.reuse ;  /* 0x0000b400b8867a23 */ /* 0x102fe40000010885 */
[C---:B------:R-:W-:Y:S02]  /*8a50*/  FMUL.FTZ R30, R0.reuse, R162 ;  /* 0x000000a2001e7220 */ /* 0x040fe40000410000 */
[----:B------:R1:W-:Y:S02]  /*8a60*/  MUFU.EX2 R184, R134 ;  /* 0x0000008600b87308 */ /* 0x0003e40000000800 */
[----:B------:R-:W-:Y:S02]  /*8a70*/  FMUL.FTZ R31, R0, R163 ;  /* 0x000000a3001f7220 */ /* 0x000fe40000410000 */
[C---:B------:R-:W-:Y:S02]  /*8a80*/  FMUL.FTZ R84, R2.reuse, R84 ;  /* 0x0000005402547220 */ /* 0x040fe40000410000 */
[----:B------:R-:W-:Y:S02]  /*8a90*/  FMUL.FTZ R85, R2, R85 ;  /* 0x0000005502557220 */ /* 0x000fe40000410000 */
[C---:B------:R-:W-:Y:S01]  /*8aa0*/  FMUL.FTZ R86, R0.reuse, R86 ;  /* 0x0000005600567220 */ /* 0x040fe20000410000 */
[C---:B-----5:R-:W-:Y:S03]  /*8ab0*/  HMMA.16816.F32 R28, R136.reuse, R140, R28 ;  /* 0x0000008c881c723c */ /* 0x060fe6000000181c */
[----:B------:R-:W-:Y:S02]  /*8ac0*/  FMUL.FTZ R87, R0, R87 ;  /* 0x0000005700577220 */ /* 0x000fe40000410000 */
[C---:B------:R-:W-:Y:S02]  /*8ad0*/  FMUL.FTZ R88, R2.reuse, R88 ;  /* 0x0000005802587220 */ /* 0x040fe40000410000 */
[----:B------:R-:W-:Y:S01]  /*8ae0*/  FMUL.FTZ R89, R2, R89 ;  /* 0x0000005902597220 */ /* 0x000fe20000410000 */
[C---:B------:R-:W-:Y:S01]  /*8af0*/  HMMA.16816.F32 R32, R136.reuse, R142, R32 ;  /* 0x0000008e8820723c */ /* 0x040fe20000001820 */
[----:B------:R-:W3:Y:S03]  /*8b00*/  LDSM.16.MT88.4 R140, [R197+0x2000] ;  /* 0x00200000c58c783b */ /* 0x000ee60000004200 */
[C---:B------:R-:W-:Y:S02]  /*8b10*/  FMUL.FTZ R90, R0.reuse, R90 ;  /* 0x0000005a005a7220 */ /* 0x040fe40000410000 */
[----:B------:R-:W-:Y:S02]  /*8b20*/  FMUL.FTZ R91, R0, R91 ;  /* 0x0000005b005b7220 */ /* 0x000fe40000410000 */
[C---:B------:R-:W-:Y:S04]  /*8b30*/  HMMA.16816.F32 R36, R136.reuse, R144, R36 ;  /* 0x000000908824723c */ /* 0x040fe80000001824 */
[C---:B------:R-:W-:Y:S02]  /*8b40*/  FMUL.FTZ R92, R2.reuse, R92 ;  /* 0x0000005c025c7220 */ /* 0x040fe40000410000 */
[----:B------:R-:W-:Y:S02]  /*8b50*/  FMUL.FTZ R93, R2, R93 ;  /* 0x0000005d025d7220 */ /* 0x000fe40000410000 */
[C---:B------:R-:W-:Y:S01]  /*8b60*/  HMMA.16816.F32 R40, R136.reuse, R146, R40 ;  /* 0x000000928828723c */ /* 0x040fe20000001828 */
[----:B------:R-:W4:Y:S03]  /*8b70*/  LDSM.16.MT88.4 R144, [R196+0x2000] ;  /* 0x00200000c490783b */ /* 0x000f260000004200 */
[C---:B------:R-:W-:Y:S02]  /*8b80*/  FMUL.FTZ R94, R0.reuse, R94 ;  /* 0x0000005e005e7220 */ /* 0x040fe40000410000 */
[----:B------:R-:W-:Y:S02]  /*8b90*/  FMUL.FTZ R95, R0, R95 ;  /* 0x0000005f005f7220 */ /* 0x000fe40000410000 */
[C---:B------:R-:W-:Y:S04]  /*8ba0*/  HMMA.16816.F32 R44, R136.reuse, R148, R44 ;  /* 0x00000094882c723c */ /* 0x040fe8000000182c */
[C---:B------:R-:W-:Y:S02]  /*8bb0*/  FMUL.FTZ R96, R2.reuse, R96 ;  /* 0x0000006002607220 */ /* 0x040fe40000410000 */
[----:B------:R-:W-:Y:S02]  /*8bc0*/  FMUL.FTZ R97, R2, R97 ;  /* 0x0000006102617220 */ /* 0x000fe40000410000 */
[C---:B------:R-:W-:Y:S01]  /*8bd0*/  HMMA.16816.F32 R48, R136.reuse, R150, R48 ;  /* 0x000000968830723c */ /* 0x040fe20000001830 */
[----:B------:R-:W5:Y:S03]  /*8be0*/  LDSM.16.MT88.4 R148, [R193+0x4000] ;  /* 0x00400000c194783b */ /* 0x000f660000004200 */
[C---:B------:R-:W-:Y:S02]  /*8bf0*/  FMUL.FTZ R98, R0.reuse, R98 ;  /* 0x0000006200627220 */ /* 0x040fe40000410000 */
[----:B------:R-:W-:Y:S02]  /*8c00*/  FMUL.FTZ R99, R0, R99 ;  /* 0x0000006300637220 */ /* 0x000fe40000410000 */
[C---:B------:R-:W-:Y:S01]  /*8c10*/  FMUL.FTZ R100, R2.reuse, R100 ;  /* 0x0000006402647220 */ /* 0x040fe20000410000 */
[C---:B---3--:R-:W-:Y:S03]  /*8c20*/  HMMA.16816.F32 R52, R136.reuse, R140, R52 ;  /* 0x0000008c8834723c */ /* 0x048fe60000001834 */
[----:B------:R-:W-:Y:S02]  /*8c30*/  FMUL.FTZ R101, R2, R101 ;  /* 0x0000006502657220 */ /* 0x000fe40000410000 */
[C---:B------:R-:W-:Y:S02]  /*8c40*/  FMUL.FTZ R102, R0.reuse, R102 ;  /* 0x0000006600667220 */ /* 0x040fe40000410000 */
[----:B------:R-:W-:Y:S01]  /*8c50*/  FMUL.FTZ R103, R0, R103 ;  /* 0x0000006700677220 */ /* 0x000fe20000410000 */
[C---:B------:R-:W-:Y:S01]  /*8c60*/  HMMA.16816.F32 R56, R136.reuse, R142, R56 ;  /* 0x0000008e8838723c */ /* 0x040fe20000001838 */
[----:B------:R-:W3:Y:S03]  /*8c70*/  LDSM.16.MT88.4 R140, [R194+0x4000] ;  /* 0x00400000c28c783b */ /* 0x000ee60000004200 */
[C---:B------:R-:W-:Y:S02]  /*8c80*/  FMUL.FTZ R104, R2.reuse, R104 ;  /* 0x0000006802687220 */ /* 0x040fe40000410000 */
[----:B------:R-:W-:Y:S02]  /*8c90*/  FMUL.FTZ R105, R2, R105 ;  /* 0x0000006902697220 */ /* 0x000fe40000410000 */
[C---:B----4-:R-:W-:Y:S04]  /*8ca0*/  HMMA.16816.F32 R60, R136.reuse, R144, R60 ;  /* 0x00000090883c723c */ /* 0x050fe8000000183c */
[--C-:B-1----:R-:W-:Y:S02]  /*8cb0*/  FFMA.FTZ R134, R185, c[0x0][0x2d0], -R133.reuse ;  /* 0x0000b400b9867a23 */ /* 0x102fe40000010885 */
[C---:B------:R-:W-:Y:S02]  /*8cc0*/  FMUL.FTZ R106, R0.reuse, R106 ;  /* 0x0000006a006a7220 */ /* 0x040fe40000410000 */
[C---:B------:R-:W-:Y:S01]  /*8cd0*/  HMMA.16816.F32 R64, R136.reuse, R146, R64 ;  /* 0x000000928840723c */ /* 0x040fe20000001840 */
[----:B------:R1:W4:Y:S01]  /*8ce0*/  MUFU.EX2 R183, R134 ;  /* 0x0000008600b77308 */ /* 0x0003220000000800 */
[----:B------:R-:W2:Y:S02]  /*8cf0*/  LDSM.16.MT88.4 R144, [R197+0x4000] ;  /* 0x00400000c590783b */ /* 0x000ea40000004200 */
[----:B------:R-:W-:Y:S02]  /*8d00*/  FMUL.FTZ R107, R0, R107 ;  /* 0x0000006b006b7220 */ /* 0x000fe40000410000 */
[C---:B------:R-:W-:Y:S02]  /*8d10*/  FMUL.FTZ R108, R2.reuse, R108 ;  /* 0x0000006c026c7220 */ /* 0x040fe40000410000 */
[C---:B-----5:R-:W-:Y:S04]  /*8d20*/  HMMA.16816.F32 R68, R136.reuse, R148, R68 ;  /* 0x000000948844723c */ /* 0x060fe80000001844 */
[----:B------:R-:W-:Y:S02]  /*8d30*/  FMUL.FTZ R109, R2, R109 ;  /* 0x0000006d026d7220 */ /* 0x000fe40000410000 */
[C---:B------:R-:W-:Y:S02]  /*8d40*/  FMUL.FTZ R110, R0.reuse, R110 ;  /* 0x0000006e006e7220 */ /* 0x040fe40000410000 */
[C---:B------:R-:W-:Y:S01]  /*8d50*/  HMMA.16816.F32 R72, R136.reuse, R150, R72 ;  /* 0x000000968848723c */ /* 0x040fe20000001848 */
[----:B------:R-:W5:Y:S03]  /*8d60*/  LDSM.16.MT88.4 R148, [R196+0x4000] ;  /* 0x00400000c494783b */ /* 0x000f660000004200 */
[----:B------:R-:W-:Y:S02]  /*8d70*/  FMUL.FTZ R111, R0, R111 ;  /* 0x0000006f006f7220 */ /* 0x000fe40000410000 */
[C---:B------:R-:W-:Y:S02]  /*8d80*/  FMUL.FTZ R112, R2.reuse, R112 ;  /* 0x0000007002707220 */ /* 0x040fe40000410000 */
[----:B------:R-:W-:Y:S01]  /*8d90*/  FMUL.FTZ R113, R2, R113 ;  /* 0x0000007102717220 */ /* 0x000fe20000410000 */
[C---:B---3--:R-:W-:Y:S03]  /*8da0*/  HMMA.16816.F32 R76, R136.reuse, R140, R76 ;  /* 0x0000008c884c723c */ /* 0x048fe6000000184c */
[--C-:B-1----:R-:W-:Y:S02]  /*8db0*/  FFMA.FTZ R134, R186, c[0x0][0x2d0], -R170.reuse ;  /* 0x0000b400ba867a23 */ /* 0x102fe400000108aa */
[C---:B------:R-:W-:Y:S02]  /*8dc0*/  FMUL.FTZ R114, R0.reuse, R114 ;  /* 0x0000007200727220 */ /* 0x040fe40000410000 */
[----:B------:R1:W-:Y:S01]  /*8dd0*/  MUFU.EX2 R222, R134 ;  /* 0x0000008600de7308 */ /* 0x0003e20000000800 */
[C---:B------:R-:W-:Y:S01]  /*8de0*/  HMMA.16816.F32 R80, R136.reuse, R142, R80 ;  /* 0x0000008e8850723c */ /* 0x040fe20000001850 */
[----:B------:R-:W3:Y:S03]  /*8df0*/  LDSM.16.MT88.4 R140, [R193+0x6000] ;  /* 0x00600000c18c783b */ /* 0x000ee60000004200 */
        /* <DEDUP_REMOVED lines=10> */
[--C-:B-1----:R-:W-:Y:S02]  /*8ea0*/  FFMA.FTZ R134, R187, c[0x0][0x2d0], -R170.reuse ;  /* 0x0000b400bb867a23 */ /* 0x102fe400000108aa */
[C---:B-----5:R-:W-:Y:S02]  /*8eb0*/  HMMA.16816.F32 R92, R136.reuse, R148, R92 ;  /* 0x00000094885c723c */ /* 0x060fe4000000185c */
[----:B------:R1:W5:Y:S02]  /*8ec0*/  MUFU.EX2 R221, R134 ;  /* 0x0000008600dd7308 */ /* 0x0003640000000800 */
[C---:B------:R-:W-:Y:S02]  /*8ed0*/  FMUL.FTZ R122, R0.reuse, R122 ;  /* 0x0000007a007a7220 */ /* 0x040fe40000410000 */
[----:B------:R-:W-:Y:S02]  /*8ee0*/  FMUL.FTZ R123, R0, R123 ;  /* 0x0000007b007b7220 */ /* 0x000fe40000410000 */
[C---:B------:R-:W-:Y:S01]  /*8ef0*/  HMMA.16816.F32 R96, R136.reuse, R150, R96 ;  /* 0x000000968860723c */ /* 0x040fe20000001860 */
[----:B------:R-:W4:Y:S03]  /*8f00*/  LDSM.16.MT88.4 R148, [R197+0x6000] ;  /* 0x00600000c594783b */ /* 0x000f260000004200 */
[C---:B------:R-:W-:Y:S02]  /*8f10*/  FMUL.FTZ R124, R2.reuse, R124 ;  /* 0x0000007c027c7220 */ /* 0x040fe40000410000 */
[----:B------:R-:W-:Y:S02]  /*8f20*/  FMUL.FTZ R125, R2, R125 ;  /* 0x0000007d027d7220 */ /* 0x000fe40000410000 */
[C---:B---3--:R-:W-:Y:S04]  /*8f30*/  HMMA.16816.F32 R100, R136.reuse, R140, R100 ;  /* 0x0000008c8864723c */ /* 0x048fe80000001864 */
[C---:B------:R-:W-:Y:S02]  /*8f40*/  FMUL.FTZ R126, R0.reuse, R126 ;  /* 0x0000007e007e7220 */ /* 0x040fe40000410000 */
[----:B------:R-:W-:Y:S02]  /*8f50*/  FMUL.FTZ R127, R0, R127 ;  /* 0x0000007f007f7220 */ /* 0x000fe40000410000 */
[C---:B------:R-:W-:Y:S01]  /*8f60*/  HMMA.16816.F32 R104, R136.reuse, R142, R104 ;  /* 0x0000008e8868723c */ /* 0x040fe20000001868 */
[----:B------:R-:W3:Y:S03]  /*8f70*/  LDSM.16.MT88.4 R140, [R196+0x6000] ;  /* 0x00600000c48c783b */ /* 0x000ee60000004200 */
[----:B-1----:R-:W-:Y:S02]  /*8f80*/  FFMA.FTZ R134, R188, c[0x0][0x2d0], -R133 ;  /* 0x0000b400bc867a23 */ /* 0x002fe40000010885 */
[C---:B------:R-:W-:Y:S02]  /*8f90*/  FMUL.FTZ R128, R2.reuse, R128 ;  /* 0x0000008002807220 */ /* 0x040fe40000410000 */
[----:B------:R1:W-:Y:S01]  /*8fa0*/  MUFU.EX2 R182, R134 ;  /* 0x0000008600b67308 */ /* 0x0003e20000000800 */
[C---:B--2---:R-:W-:Y:S03]  /*8fb0*/  HMMA.16816.F32 R108, R136.reuse, R144, R108 ;  /* 0x00000090886c723c */ /* 0x044fe6000000186c */
[----:B------:R-:W-:Y:S02]  /*8fc0*/  FMUL.FTZ R129, R2, R129 ;  /* 0x0000008102817220 */ /* 0x000fe40000410000 */
[C---:B------:R-:W-:Y:S02]  /*8fd0*/  FMUL.FTZ R130, R0.reuse, R130 ;  /* 0x0000008200827220 */ /* 0x040fe40000410000 */
[C---:B------:R-:W-:Y:S01]  /*8fe0*/  FMUL.FTZ R131, R0.reuse, R131 ;  /* 0x0000008300837220 */ /* 0x040fe20000410000 */
[C---:B------:R-:W-:Y:S01]  /*8ff0*/  HMMA.16816.F32 R112, R136.reuse, R146, R112 ;  /* 0x000000928870723c */ /* 0x040fe20000001870 */
[----:B------:R-:W2:Y:S03]  /*9000*/  LDSM.16.MT88.4 R144, [R193+0x800] ;  /* 0x00080000c190783b */ /* 0x000ea60000004200 */
[----:B------:R-:W-:Y:S02]  /*9010*/  FFMA.FTZ R152, R245, c[0x0][0x2d0], -R170 ;  /* 0x0000b400f5987a23 */ /* 0x000fe400000108aa */
[----:B------:R-:W-:Y:S02]  /*9020*/  FFMA.FTZ R0, R0, R250, R169 ;  /* 0x000000fa00007223 */ /* 0x000fe400000100a9 */
[C---:B----4-:R-:W-:Y:S04]  /*9030*/  HMMA.16816.F32 R116, R136.reuse, R148, R116 ;  /* 0x000000948874723c */ /* 0x050fe80000001874 */
[----:B------:R-:W-:Y:S02]  /*9040*/  FFMA.FTZ R2, R2, R251, R226 ;  /* 0x000000fb02027223 */ /* 0x000fe400000100e2 */
[----:B------:R-:W-:Y:S02]  /*9050*/  FADD.FTZ R0, R191, R0 ;  /* 0x00000000bf007221 */ /* 0x000fe40000010000 */
[C---:B------:R-:W-:Y:S01]  /*9060*/  HMMA.16816.F32 R120, R136.reuse, R150, R120 ;  /* 0x000000968878723c */ /* 0x040fe20000001878 */
[----:B------:R-:W4:Y:S03]  /*9070*/  LDSM.16.MT88.4 R148, [R194+0x800] ;  /* 0x00080000c294783b */ /* 0x000f260000004200 */
[--C-:B-1----:R-:W-:Y:S02]  /*9080*/  FFMA.FTZ R134, R225, c[0x0][0x2d0], -R133.reuse ;  /* 0x0000b400e1867a23 */ /* 0x102fe40000010885 */
[----:B------:R-:W-:Y:S02]  /*9090*/  FADD.FTZ R2, R234, R2 ;  /* 0x00000002ea027221 */ /* 0x000fe40000010000 */
[C---:B---3--:R-:W-:Y:S01]  /*90a0*/  HMMA.16816.F32 R124, R136.reuse, R140, R124 ;  /* 0x0000008c887c723c */ /* 0x048fe2000000187c */
[----:B------:R-:W1:Y:S03]  /*90b0*/  MUFU.EX2 R181, R134 ;  /* 0x0000008600b57308 */ /* 0x000e660000000800 */
[----:B------:R-:W-:Y:S02]  /*90c0*/  FADD.FTZ R2, R233, R2 ;  /* 0x00000002e9027221 */ /* 0x000fe40000010000 */
[----:B------:R-:W-:Y:S02]  /*90d0*/  FADD.FTZ R0, R190, R0 ;  /* 0x00000000be007221 */ /* 0x000fe40000010000 */
[----:B------:R-:W-:Y:S01]  /*90e0*/  HMMA.16816.F32 R128, R136, R142, R128 ;  /* 0x0000008e8880723c */ /* 0x000fe20000001880 */
[----:B------:R-:W3:Y:S03]  /*90f0*/  LDSM.16.MT88.4 R140, [R197+0x800] ;  /* 0x00080000c58c783b */ /* 0x000ee60000004200 */
[----:B------:R-:W-:Y:S02]  /*9100*/  FADD.FTZ R2, R232, R2 ;  /* 0x00000002e8027221 */ /* 0x000fe40000010000 */
[----:B------:R-:W-:Y:S01]  /*9110*/  FADD.FTZ R0, R189, R0 ;  /* 0x00000000bd007221 */ /* 0x000fe20000010000 */
[----:B------:R-:W-:Y:S01]  /*9120*/  F2FP.PACK_AB R136, R223, R224 ;  /* 0x000000e0df88723e */ /* 0x000fe200000000ff */
[----:B------:R-:W-:Y:S01]  /*9130*/  FADD.FTZ R2, R224, R2 ;  /* 0x00000002e0027221 */ /* 0x000fe20000010000 */
[----:B------:R-:W-:Y:S03]  /*9140*/  F2FP.PACK_AB R137, R183, R184 ;  /* 0x000000b8b789723e */ /* 0x000fe600000000ff */
[----:B-----5:R-:W-:Y:S01]  /*9150*/  F2FP.PACK_AB R138, R221, R222 ;  /* 0x000000dedd8a723e */ /* 0x020fe200000000ff */
[----:B------:R-:W-:Y:S02]  /*9160*/  FADD.FTZ R0, R184, R0 ;  /* 0x00000000b8007221 */ /* 0x000fe40000010000 */
[----:B------:R-:W-:Y:S01]  /*9170*/  FADD.FTZ R2, R223, R2 ;  /* 0x00000002df027221 */ /* 0x000fe20000010000 */
[----:B-1----:R-:W-:Y:S01]  /*9180*/  F2FP.PACK_AB R139, R181, R182 ;  /* 0x000000b6b58b723e */ /* 0x002fe200000000ff */
[----:B------:R-:W-:Y:S02]  /*9190*/  FFMA.FTZ R134, R239, c[0x0][0x2d0], -R170 ;  /* 0x0000b400ef867a23 */ /* 0x000fe400000108aa */
[----:B------:R-:W-:Y:S02]  /*91a0*/  FADD.FTZ R0, R183, R0 ;  /* 0x00000000b7007221 */ /* 0x000fe40000010000 */
[----:B------:R1:W5:Y:S01]  /*91b0*/  MUFU.EX2 R187, R134 ;  /* 0x0000008600bb7308 */ /* 0x0003620000000800 */
[----:B------:R-:W-:Y:S01]  /*91c0*/  FADD.FTZ R2, R222, R2 ;  /* 0x00000002de027221 */ /* 0x000fe20000010000 */
[C---:B--2---:R-:W-:Y:S03]  /*91d0*/  HMMA.16816.F32 R4, R136.reuse, R144, R4 ;  /* 0x000000908804723c */ /* 0x044fe60000001804 */
[----:B------:R-:W-:Y:S02]  /*91e0*/  FADD.FTZ R0, R182, R0 ;  /* 0x00000000b6007221 */ /* 0x000fe40000010000 */
[----:B------:R-:W-:Y:S02]  /*91f0*/  FADD.FTZ R2, R221, R2 ;  /* 0x00000002dd027221 */ /* 0x000fe40000010000 */
[----:B------:R-:W-:Y:S01]  /*9200*/  FADD.FTZ R0, R181, R0 ;  /* 0x00000000b5007221 */ /* 0x000fe20000010000 */
[C---:B------:R-:W-:Y:S01]  /*9210*/  HMMA.16816.F32 R8, R136.reuse, R146, R8 ;  /* 0x000000928808723c */ /* 0x040fe20000001808 */
[----:B------:R-:W2:Y:S07]  /*9220*/  LDSM.16.MT88.4 R144, [R196+0x800] ;  /* 0x00080000c490783b */ /* 0x000eae0000004200 */
[C---:B----4-:R-:W-:Y:S04]  /*9230*/  HMMA.16816.F32 R12, R136.reuse, R148, R12 ;  /* 0x00000094880c723c */ /* 0x050fe8000000180c */
[----:B-1----:R-:W-:Y:S04]  /*9240*/  FFMA.FTZ R134, R238, c[0x0][0x2d0], -R170 ;  /* 0x0000b400ee867a23 */ /* 0x002fe800000108aa */
[C---:B------:R-:W-:Y:S01]  /*9250*/  HMMA.16816.F32 R16, R136.reuse, R150, R16 ;  /* 0x000000968810723c */ /* 0x040fe20000001810 */
[----:B------:R-:W1:Y:S01]  /*9260*/  LDSM.16.MT88.4 R148, [R193+0x2800] ;  /* 0x00280000c194783b */ /* 0x000e620000004200 */
[----:B------:R4:W4:Y:S02]  /*9270*/  MUFU.EX2 R188, R134 ;  /* 0x0000008600bc7308 */ /* 0x0009240000000800 */
[----:B-----5:R-:W-:Y:S04]  /*9280*/  FADD.FTZ R2, R187, R2 ;  /* 0x00000002bb027221 */ /* 0x020fe80000010000 */
[C---:B---3--:R-:W-:Y:S08]  /*9290*/  HMMA.16816.F32 R20, R136.reuse, R140, R20 ;  /* 0x0000008c8814723c */ /* 0x048ff00000001814 */
[C---:B------:R-:W-:Y:S01]  /*92a0*/  HMMA.16816.F32 R24, R136.reuse, R142, R24 ;  /* 0x0000008e8818723c */ /* 0x040fe20000001818 */
[----:B------:R-:W3:Y:S07]  /*92b0*/  LDSM.16.MT88.4 R140, [R194+0x2800] ;  /* 0x00280000c28c783b */ /* 0x000eee0000004200 */
[C---:B--2---:R-:W-:Y:S04]  /*92c0*/  HMMA.16816.F32 R28, R136.reuse, R144, R28 ;  /* 0x00000090881c723c */ /* 0x044fe8000000181c */
[--C-:B----4-:R-:W-:Y:S02]  /*92d0*/  FFMA.FTZ R134, R237, c[0x0][0x2d0], -R133.reuse ;  /* 0x0000b400ed867a23 */ /* 0x110fe40000010885 */
[----:B------:R-:W-:Y:S02]  /*92e0*/  FADD.FTZ R2, R188, R2 ;  /* 0x00000002bc027221 */ /* 0x000fe40000010000 */
[----:B------:R2:W4:Y:S01]  /*92f0*/  MUFU.EX2 R176, R134 ;  /* 0x0000008600b07308 */ /* 0x0005220000000800 */
[C---:B------:R-:W-:Y:S01]  /*9300*/  HMMA.16816.F32 R32, R136.reuse, R146, R32 ;  /* 0x000000928820723c */ /* 0x040fe20000001820 */
[----:B------:R-:W5:Y:S07]  /*9310*/  LDSM.16.MT88.4 R144, [R197+0x2800] ;  /* 0x00280000c590783b */ /* 0x000f6e0000004200 */
[C---:B-1----:R-:W-:Y:S08]  /*9320*/  HMMA.16816.F32 R36, R136.reuse, R148, R36 ;  /* 0x000000948824723c */ /* 0x042ff00000001824 */
[C---:B------:R-:W-:Y:S01]  /*9330*/  HMMA.16816.F32 R40, R136.reuse, R150, R40 ;  /* 0x000000968828723c */ /* 0x040fe20000001828 */
[----:B------:R-:W1:Y:S03]  /*9340*/  LDSM.16.MT88.4 R148, [R196+0x2800] ;  /* 0x00280000c494783b */ /* 0x000e660000004200 */
[--C-:B--2---:R-:W-:Y:S04]  /*9350*/  FFMA.FTZ R134, R236, c[0x0][0x2d0], -R133.reuse ;  /* 0x0000b400ec867a23 */ /* 0x104fe80000010885 */
[C---:B---3--:R-:W-:Y:S01]  /*9360*/  HMMA.16816.F32 R44, R136.reuse, R140, R44 ;  /* 0x0000008c882c723c */ /* 0x048fe2000000182c */
[----:B------:R2:W3:Y:S03]  /*9370*/  MUFU.EX2 R177, R134 ;  /* 0x0000008600b17308 */ /* 0x0004e60000000800 */
[----:B----4-:R-:W-:Y:S04]  /*9380*/  FADD.FTZ R0, R176, R0 ;  /* 0x00000000b0007221 */ /* 0x010fe80000010000 */
[C---:B------:R-:W-:Y:S01]  /*9390*/  HMMA.16816.F32 R48, R136.reuse, R142, R48 ;  /* 0x0000008e8830723c */ /* 0x040fe20000001830 */
[----:B------:R-:W4:Y:S07]  /*93a0*/  LDSM.16.MT88.4 R140, [R193+0x4800] ;  /* 0x00480000c18c783b */ /* 0x000f2e0000004200 */
[C---:B-----5:R-:W-:Y:S08]  /*93b0*/  HMMA.16816.F32 R52, R136.reuse, R144, R52 ;  /* 0x000000908834723c */ /* 0x060ff00000001834 */
[C---:B------:R-:W-:Y:S01]  /*93c0*/  HMMA.16816.F32 R56, R136.reuse, R146, R56 ;  /* 0x000000928838723c */ /* 0x040fe20000001838 */
[----:B------:R-:W5:Y:S03]  /*93d0*/  LDSM.16.MT88.4 R144, [R194+0x4800] ;  /* 0x00480000c290783b */ /* 0x000f660000004200 */
[----:B--2---:R-:W-:Y:S02]  /*93e0*/  FFMA.FTZ R134, R241, c[0x0][0x2d0], -R170 ;  /* 0x0000b400f1867a23 */ /* 0x004fe400000108aa */
[----:B---3--:R-:W-:Y:S02]  /*93f0*/  FADD.FTZ R0, R177, R0 ;  /* 0x00000000b1007221 */ /* 0x008fe40000010000 */
[C---:B-1----:R-:W-:Y:S01]  /*9400*/  HMMA.16816.F32 R60, R136.reuse, R148, R60 ;  /* 0x00000094883c723c */ /* 0x042fe2000000183c */
[----:B------:R1:W2:Y:S07]  /*9410*/  MUFU.EX2 R186, R134 ;  /* 0x0000008600ba7308 */ /* 0x0002ae0000000800 */
[C---:B------:R-:W-:Y:S01]  /*9420*/  HMMA.16816.F32 R64, R136.reuse, R150, R64 ;  /* 0x000000968840723c */ /* 0x040fe20000001840 */
[----:B------:R-:W3:Y:S07]  /*9430*/  LDSM.16.MT88.4 R148, [R197+0x4800] ;  /* 0x00480000c594783b */ /* 0x000eee0000004200 */
[C---:B----4-:R-:W-:Y:S08]  /*9440*/  HMMA.16816.F32 R68, R136.reuse, R140, R68 ;  /* 0x0000008c8844723c */ /* 0x050ff00000001844 */
[C---:B------:R-:W-:Y:S01]  /*9450*/  HMMA.16816.F32 R72, R136.reuse, R142, R72 ;  /* 0x0000008e8848723c */ /* 0x040fe20000001848 */
[----:B------:R-:W4:Y:S03]  /*9460*/  LDSM.16.MT88.4 R140, [R196+0x4800] ;  /* 0x00480000c48c783b */ /* 0x000f260000004200 */
[----:B-1----:R-:W-:Y:S02]  /*9470*/  FFMA.FTZ R134, R240, c[0x0][0x2d0], -R170 ;  /* 0x0000b400f0867a23 */ /* 0x002fe400000108aa */
[----:B--2---:R-:W-:Y:S02]  /*9480*/  FADD.FTZ R2, R186, R2 ;  /* 0x00000002ba027221 */ /* 0x004fe40000010000 */
[----:B------:R1:W-:Y:S01]  /*9490*/  MUFU.EX2 R185, R134 ;  /* 0x0000008600b97308 */ /* 0x0003e20000000800 */
[C---:B-----5:R-:W-:Y:S08]  /*94a0*/  HMMA.16816.F32 R76, R136.reuse, R144, R76 ;  /* 0x00000090884c723c */ /* 0x060ff0000000184c */
[C---:B------:R-:W-:Y:S01]  /*94b0*/  HMMA.16816.F32 R80, R136.reuse, R146, R80 ;  /* 0x000000928850723c */ /* 0x040fe20000001850 */
[----:B------:R-:W2:Y:S07]  /*94c0*/  LDSM.16.MT88.4 R144, [R193+0x6800] ;  /* 0x00680000c190783b */ /* 0x000eae0000004200 */
[C---:B---3--:R-:W-:Y:S04]  /*94d0*/  HMMA.16816.F32 R84, R136.reuse, R148, R84 ;  /* 0x000000948854723c */ /* 0x048fe80000001854 */
[--C-:B-1----:R-:W-:Y:S04]  /*94e0*/  FFMA.FTZ R134, R242, c[0x0][0x2d0], -R133.reuse ;  /* 0x0000b400f2867a23 */ /* 0x102fe80000010885 */
[C---:B------:R-:W-:Y:S01]  /*94f0*/  HMMA.16816.F32 R88, R136.reuse, R150, R88 ;  /* 0x000000968858723c */ /* 0x040fe20000001858 */
[----:B------:R-:W1:Y:S01]  /*9500*/  LDSM.16.MT88.4 R148, [R194+0x6800] ;  /* 0x00680000c294783b */ /* 0x000e620000004200 */
[----:B------:R3:W5:Y:S06]  /*9510*/  MUFU.EX2 R175, R134 ;  /* 0x0000008600af7308 */ /* 0x00076c0000000800 */
[C---:B----4-:R-:W-:Y:S08]  /*9520*/  HMMA.16816.F32 R92, R136.reuse, R140, R92 ;  /* 0x0000008c885c723c */ /* 0x050ff0000000185c */
[C---:B------:R-:W-:Y:S01]  /*9530*/  HMMA.16816.F32 R96, R136.reuse, R142, R96 ;  /* 0x0000008e8860723c */ /* 0x040fe20000001860 */
[----:B------:R-:W4:Y:S07]  /*9540*/  LDSM.16.MT88.4 R140, [R197+0x6800] ;  /* 0x00680000c58c783b */ /* 0x000f2e0000004200 */
[C---:B--2---:R-:W-:Y:S04]  /*9550*/  HMMA.16816.F32 R100, R136.reuse, R144, R100 ;  /* 0x000000908864723c */ /* 0x044fe80000001864 */
[--C-:B---3--:R-:W-:Y:S02]  /*9560*/  FFMA.FTZ R134, R243, c[0x0][0x2d0], -R133.reuse ;  /* 0x0000b400f3867a23 */ /* 0x108fe40000010885 */
[----:B-----5:R-:W-:Y:S02]  /*9570*/  FADD.FTZ R0, R175, R0 ;  /* 0x00000000af007221 */ /* 0x020fe40000010000 */
[----:B------:R2:W3:Y:S01]  /*9580*/  MUFU.EX2 R174, R134 ;  /* 0x0000008600ae7308 */ /* 0x0004e20000000800 */
[C---:B------:R-:W-:Y:S01]  /*9590*/  HMMA.16816.F32 R104, R136.reuse, R146, R104 ;  /* 0x000000928868723c */ /* 0x040fe20000001868 */
[----:B------:R-:W5:Y:S07]  /*95a0*/  LDSM.16.MT88.4 R144, [R196+0x6800] ;  /* 0x00680000c490783b */ /* 0x000f6e0000004200 */
[C---:B-1----:R-:W-:Y:S08]  /*95b0*/  HMMA.16816.F32 R108, R136.reuse, R148, R108 ;  /* 0x00000094886c723c */ /* 0x042ff0000000186c */
[C---:B------:R-:W-:Y:S01]  /*95c0*/  HMMA.16816.F32 R112, R136.reuse, R150, R112 ;  /* 0x000000968870723c */ /* 0x040fe20000001870 */
[----:B------:R-:W-:Y:S03]  /*95d0*/  LDSM.16.MT88.4 R148, [R194+0x1000] ;  /* 0x00100000c294783b */ /* 0x000fe60000004200 */
[--C-:B--2---:R-:W-:Y:S04]  /*95e0*/  FFMA.FTZ R134, R249, c[0x0][0x2d0], -R170.reuse ;  /* 0x0000b400f9867a23 */ /* 0x104fe800000108aa */
[C---:B----4-:R-:W-:Y:S01]  /*95f0*/  HMMA.16816.F32 R116, R136.reuse, R140, R116 ;  /* 0x0000008c8874723c */ /* 0x050fe20000001874 */
[----:B------:R1:W-:Y:S07]  /*9600*/  MUFU.EX2 R180, R134 ;  /* 0x0000008600b47308 */ /* 0x0003ee0000000800 */
[C---:B------:R-:W-:Y:S01]  /*9610*/  HMMA.16816.F32 R120, R136.reuse, R142, R120 ;  /* 0x0000008e8878723c */ /* 0x040fe20000001878 */
[----:B------:R-:W2:Y:S07]  /*9620*/  LDSM.16.MT88.4 R140, [R193+0x1000] ;  /* 0x00100000c18c783b */ /* 0x000eae0000004200 */
[C---:B-----5:R-:W-:Y:S08]  /*9630*/  HMMA.16816.F32 R124, R136.reuse, R144, R124 ;  /* 0x00000090887c723c */ /* 0x060ff0000000187c */
[----:B------:R-:W-:Y:S01]  /*9640*/  HMMA.16816.F32 R128, R136, R146, R128 ;  /* 0x000000928880723c */ /* 0x000fe20000001880 */
[----:B------:R-:W4:Y:S03]  /*9650*/  LDSM.16.MT88.4 R144, [R197+0x1000] ;  /* 0x00100000c590783b */ /* 0x000f260000004200 */
[--C-:B-1----:R-:W-:Y:S03]  /*9660*/  FFMA.FTZ R134, R246, c[0x0][0x2d0], -R170.reuse ;  /* 0x0000b400f6867a23 */ /* 0x102fe600000108aa */
[----:B------:R-:W-:Y:S01]  /*9670*/  F2FP.PACK_AB R136, R188, R187 ;  /* 0x000000bbbc88723e */ /* 0x000fe200000000ff */
[----:B------:R1:W5:Y:S01]  /*9680*/  MUFU.EX2 R179, R134 ;  /* 0x0000008600b37308 */ /* 0x0003620000000800 */
[----:B------:R-:W-:Y:S03]  /*9690*/  F2FP.PACK_AB R137, R177, R176 ;  /* 0x000000b0b189723e */ /* 0x000fe600000000ff */
[----:B------:R-:W-:Y:S02]  /*96a0*/  F2FP.PACK_AB R138, R185, R186 ;  /* 0x000000bab98a723e */ /* 0x000fe400000000ff */
[----:B---3--:R-:W-:Y:S07]  /*96b0*/  F2FP.PACK_AB R139, R174, R175 ;  /* 0x000000afae8b723e */ /* 0x008fee00000000ff */
[C---:B--2---:R-:W-:Y:S08]  /*96c0*/  HMMA.16816.F32 R4, R136.reuse, R140, R4 ;  /* 0x0000008c8804723c */ /* 0x044ff00000001804 */
[C---:B------:R-:W-:Y:S01]  /*96d0*/  HMMA.16816.F32 R8, R136.reuse, R142, R8 ;  /* 0x0000008e8808723c */ /* 0x040fe20000001808 */
[----:B------:R-:W2:Y:S03]  /*96e0*/  LDSM.16.MT88.4 R140, [R196+0x1000] ;  /* 0x00100000c48c783b */ /* 0x000ea60000004200 */
[--C-:B-1----:R-:W-:Y:S04]  /*96f0*/  FFMA.FTZ R134, R248, c[0x0][0x2d0], -R133.reuse ;  /* 0x0000b400f8867a23 */ /* 0x102fe80000010885 */
[C---:B------:R-:W-:Y:S01]  /*9700*/  HMMA.16816.F32 R12, R136.reuse, R148, R12 ;  /* 0x00000094880c723c */ /* 0x040fe2000000180c */
[----:B------:R1:W-:Y:S07]  /*9710*/  MUFU.EX2 R172, R134 ;  /* 0x0000008600ac7308 */ /* 0x0003ee0000000800 */
[C---:B------:R-:W-:Y:S01]  /*9720*/  HMMA.16816.F32 R16, R136.reuse, R150, R16 ;  /* 0x000000968810723c */ /* 0x040fe20000001810 */
[----:B------:R-:W3:Y:S07]  /*9730*/  LDSM.16.MT88.4 R148, [R193+0x3000] ;  /* 0x00300000c194783b */ /* 0x000eee0000004200 */
[C---:B----4-:R-:W-:Y:S08]  /*9740*/  HMMA.16816.F32 R20, R136.reuse, R144, R20 ;  /* 0x000000908814723c */ /* 0x050ff00000001814 */
[C---:B------:R-:W-:Y:S01]  /*9750*/  HMMA.16816.F32 R24, R136.reuse, R146, R24 ;  /* 0x000000928818723c */ /* 0x040fe20000001818 */
[----:B------:R-:W4:Y:S03]  /*9760*/  LDSM.16.MT88.4 R144, [R194+0x3000] ;  /* 0x00300000c290783b */ /* 0x000f260000004200 */
[--C-:B-1----:R-:W-:Y:S02]  /*9770*/  FFMA.FTZ R134, R244, c[0x0][0x2d0], -R133.reuse ;  /* 0x0000b400f4867a23 */ /* 0x102fe40000010885 */
[----:B------:R-:W-:Y:S01]  /*9780*/  FFMA.FTZ R133, R168, c[0x0][0x2d0], -R133 ;  /* 0x0000b400a8857a23 */ /* 0x000fe20000010885 */
[----:B-----5:R-:W-:Y:S01]  /*9790*/  F2FP.PACK_AB R168, R179, R180 ;  /* 0x000000b4b3a8723e */ /* 0x020fe200000000ff */
[----:B------:R-:W1:Y:S01]  /*97a0*/  MUFU.EX2 R173, R134 ;  /* 0x0000008600ad7308 */ /* 0x000e620000000800 */
[C---:B--2---:R-:W-:Y:S08]  /*97b0*/  HMMA.16816.F32 R28, R136.reuse, R140, R28 ;  /* 0x0000008c881c723c */ /* 0x044ff0000000181c */
[C---:B------:R-:W-:Y:S01]  /*97c0*/  HMMA.16816.F32 R32, R136.reuse, R142, R32 ;  /* 0x0000008e8820723c */ /* 0x040fe20000001820 */
[----:B------:R-:W2:Y:S01]  /*97d0*/  LDSM.16.MT88.4 R140, [R197+0x3000] ;  /* 0x00300000c58c783b */ /* 0x000ea20000004200 */
[----:B------:R-:W5:Y:S06]  /*97e0*/  MUFU.EX2 R133, R133 ;  /* 0x0000008500857308 */ /* 0x000f6c0000000800 */
[C---:B---3--:R-:W-:Y:S04]  /*97f0*/  HMMA.16816.F32 R36, R136.reuse, R148, R36 ;  /* 0x000000948824723c */ /* 0x048fe80000001824 */
[----:B-1----:R-:W-:Y:S04]  /*9800*/  F2FP.PACK_AB R169, R173, R172 ;  /* 0x000000acada9723e */ /* 0x002fe800000000ff */
[C---:B------:R-:W-:Y:S01]  /*9810*/  HMMA.16816.F32 R40, R136.reuse, R150, R40 ;  /* 0x000000968828723c */ /* 0x040fe20000001828 */
[----:B------:R-:W1:Y:S03]  /*9820*/  LDSM.16.MT88.4 R148, [R196+0x3000] ;  /* 0x00300000c494783b */ /* 0x000e660000004200 */
[----:B------:R-:W-:Y:S04]  /*9830*/  FFMA.FTZ R134, R247, c[0x0][0x2d0], -R170 ;  /* 0x0000b400f7867a23 */ /* 0x000fe800000108aa */
[C---:B----4-:R-:W-:Y:S01]  /*9840*/  HMMA.16816.F32 R44, R136.reuse, R144, R44 ;  /* 0x00000090882c723c */ /* 0x050fe2000000182c */
[----:B------:R-:W-:Y:S03]  /*9850*/  MUFU.EX2 R178, R134 ;  /* 0x0000008600b27308 */ /* 0x000fe60000000800 */
[----:B-----5:R-:W-:Y:S04]  /*9860*/  F2FP.PACK_AB R171, R133, R135 ;  /* 0x0000008785ab723e */ /* 0x020fe800000000ff */
[C---:B------:R-:W-:Y:S01]  /*9870*/  HMMA.16816.F32 R48, R136.reuse, R146, R48 ;  /* 0x000000928830723c */ /* 0x040fe20000001830 */
[----:B------:R-:W3:Y:S02]  /*9880*/  LDSM.16.MT88.4 R144, [R193+0x5000] ;  /* 0x00500000c190783b */ /* 0x000ee40000004200 */
[----:B------:R-:W4:Y:S05]  /*9890*/  MUFU.EX2 R134, R152 ;  /* 0x0000009800867308 */ /* 0x000f2a0000000800 */
[C---:B--2---:R-:W-:Y:S08]  /*98a0*/  HMMA.16816.F32 R52, R136.reuse, R140, R52 ;  /* 0x0000008c8834723c */ /* 0x044ff00000001834 */
[C---:B------:R-:W-:Y:S01]  /*98b0*/  HMMA.16816.F32 R56, R136.reuse, R142, R56 ;  /* 0x0000008e8838723c */ /* 0x040fe20000001838 */
[----:B------:R-:W2:Y:S07]  /*98c0*/  LDSM.16.MT88.4 R140, [R194+0x5000] ;  /* 0x00500000c28c783b */ /* 0x000eae0000004200 */
[C---:B-1----:R-:W-:Y:S04]  /*98d0*/  HMMA.16816.F32 R60, R136.reuse, R148, R60 ;  /* 0x00000094883c723c */ /* 0x042fe8000000183c */
[----:B----4-:R-:W-:Y:S04]  /*98e0*/  F2FP.PACK_AB R170, R134, R178 ;  /* 0x000000b286aa723e */ /* 0x010fe800000000ff */
        /* <DEDUP_REMOVED lines=10> */
[----:B------:R-:W-:Y:S07]  /*9990*/  LDSM.16.MT88.4 R148, [R197+0x7000] ;  /* 0x00700000c594783b */ /* 0x000fee0000004200 */
[C---:B---3--:R-:W-:Y:S08]  /*99a0*/  HMMA.16816.F32 R92, R136.reuse, R144, R92 ;  /* 0x00000090885c723c */ /* 0x048ff0000000185c */
        /* <DEDUP_REMOVED lines=8> */
[C---:B------:R-:W-:Y:S08]  /*9a30*/  HMMA.16816.F32 R116, R136.reuse, R148, R116 ;  /* 0x000000948874723c */ /* 0x040ff00000001874 */
[C---:B------:R-:W-:Y:S01]  /*9a40*/  HMMA.16816.F32 R120, R136.reuse, R150, R120 ;  /* 0x000000968878723c */ /* 0x040fe20000001878 */
[----:B------:R-:W3:Y:S07]  /*9a50*/  LDSM.16.MT88.4 R148, [R194+0x1800] ;  /* 0x00180000c294783b */ /* 0x000eee0000004200 */
[C---:B--2---:R-:W-:Y:S08]  /*9a60*/  HMMA.16816.F32 R124, R136.reuse, R140, R124 ;  /* 0x0000008c887c723c */ /* 0x044ff0000000187c */
[----:B------:R-:W-:Y:S08]  /*9a70*/  HMMA.16816.F32 R128, R136, R142, R128 ;  /* 0x0000008e8880723c */ /* 0x000ff00000001880 */
[C---:B-1----:R-:W-:Y:S01]  /*9a80*/  HMMA.16816.F32 R136, R168.reuse, R144, R4 ;  /* 0x00000090a888723c */ /* 0x042fe20000001804 */
[----:B------:R-:W1:Y:S07]  /*9a90*/  LDSM.16.MT88.4 R4, [R193+0x3800] ;  /* 0x00380000c104783b */ /* 0x000e6e0000004200 */
[C---:B------:R-:W-:Y:S01]  /*9aa0*/  HMMA.16816.F32 R140, R168.reuse, R146, R8 ;  /* 0x00000092a88c723c */ /* 0x040fe20000001808 */
[----:B------:R-:W2:Y:S07]  /*9ab0*/  LDSM.16.MT88.4 R8, [R194+0x3800] ;  /* 0x00380000c208783b */ /* 0x000eae0000004200 */
[C---:B---3--:R-:W-:Y:S01]  /*9ac0*/  HMMA.16816.F32 R144, R168.reuse, R148, R12 ;  /* 0x00000094a890723c */ /* 0x048fe2000000180c */
[----:B------:R-:W3:Y:S07]  /*9ad0*/  LDSM.16.MT88.4 R12, [R197+0x3800] ;  /* 0x00380000c50c783b */ /* 0x000eee0000004200 */
[C---:B------:R-:W-:Y:S01]  /*9ae0*/  HMMA.16816.F32 R148, R168.reuse, R150, R16 ;  /* 0x00000096a894723c */ /* 0x040fe20000001810 */
[----:B------:R-:W4:Y:S07]  /*9af0*/  LDSM.16.MT88.4 R16, [R196+0x3800] ;  /* 0x00380000c410783b */ /* 0x000f2e0000004200 */
[C---:B------:R-:W-:Y:S08]  /*9b00*/  HMMA.16816.F32 R152, R168.reuse, R156, R20 ;  /* 0x0000009ca898723c */ /* 0x040ff00000001814 */
        /* <DEDUP_REMOVED lines=24> */
[C---:B----4-:R-:W-:Y:S07]  /*9c90*/  HMMA.16816.F32 R92, R168.reuse, R16, R92 ;  /* 0x00000010a85c723c */ /* 0x050fee000000185c */
[-C--:B------:R-:W-:Y:S01]  /*9ca0*/  MOV R16, R3.reuse ;  /* 0x0000000300107202 */ /* 0x080fe20000000f00 */
[C---:B------:R-:W-:Y:S08]  /*9cb0*/  HMMA.16816.F32 R96, R168.reuse, R18, R96 ;  /* 0x00000012a860723c */ /* 0x040ff00000001860 */
[C---:B-1----:R-:W-:Y:S08]  /*9cc0*/  HMMA.16816.F32 R100, R168.reuse, R4, R100 ;  /* 0x00000004a864723c */ /* 0x042ff00000001864 */
[C---:B------:R-:W-:Y:S01]  /*9cd0*/  HMMA.16816.F32 R104, R168.reuse, R6, R104 ;  /* 0x00000006a868723c */ /* 0x040fe20000001868 */
[----:B------:R-:W1:Y:S07]  /*9ce0*/  LDSM.16.MT88.4 R4, [R196+0x7800] ;  /* 0x00780000c404783b */ /* 0x000e6e0000004200 */
[C---:B--2---:R-:W-:Y:S08]  /*9cf0*/  HMMA.16816.F32 R108, R168.reuse, R8, R108 ;  /* 0x00000008a86c723c */ /* 0x044ff0000000186c */
        /* <DEDUP_REMOVED lines=11> */
[----:B------:R-:W-:Y:S02]  /*9db0*/  FADD.FTZ R2, R178, R0 ;  /* 0x00000000b2027221 */ /* 0x000fe40000010000 */
[----:B------:R-:W-:Y:S02]  /*9dc0*/  FADD.FTZ R0, R135, R4 ;  /* 0x0000000487007221 */ /* 0x000fe40000010000 */
[----:B------:R-:W-:Y:S01]  /*9dd0*/  FADD.FTZ R251, R134, R2 ;  /* 0x0000000286fb7221 */ /* 0x000fe20000010000 */
[----:B------:R-:W-:Y:S01]  /*9de0*/  MOV R134, R3 ;  /* 0x0000000300867202 */ /* 0x000fe20000000f00 */
[----:B------:R-:W-:Y:S01]  /*9df0*/  FADD.FTZ R250, R133, R0 ;  /* 0x0000000085fa7221 */ /* 0x000fe20000010000 */
[----:B------:R-:W-:Y:S01]  /*9e00*/  MOV R133, R132 ;  /* 0x0000008400857202 */ /* 0x000fe20000000f00 */
[----:B------:R-:W-:-:S05]  /*9e10*/  @P4 BRA `(.L_x_1256) ;  /* 0xffffc80000004947 */ /* 0x000fca000383ffff */
.L_x_1255:
        /* <DEDUP_REMOVED lines=8> */
.L_x_1326:
[----:B------:R-:W-:Y:S01]  /*9ea0*/  FSETP.NE.FTZ.AND P1, PT, R0, RZ, PT ;  /* 0x000000ff0000720b */ /* 0x000fe20003f35000 */
[----:B---3--:R-:W-:Y:S01]  /*9eb0*/  FADD.FTZ R3, R3, R4 ;  /* 0x0000000403037221 */ /* 0x008fe20000010000 */
[----:B------:R-:W-:Y:S02]  /*9ec0*/  MOV R2, RZ ;  /* 0x000000ff00027202 */ /* 0x000fe40000000f00 */
[----:B------:R-:W-:Y:S02]  /*9ed0*/  MOV R21, 0xff800000 ;  /* 0xff80000000157802 */ /* 0x000fe40000000f00 */
[----:B------:R-:W-:-:S02]  /*9ee0*/  FSETP.NE.FTZ.AND P0, PT, R3, RZ, PT ;  /* 0x000000ff0300720b */ /* 0x000fc40003f15000 */
[----:B------:R-:W-:-:S05]  /*9ef0*/  MOV R20, 0xff800000 ;  /* 0xff80000000147802 */ /* 0x000fca0000000f00 */
[----:B------:R-:W1:Y:S01]  /*9f00*/  @P1 MUFU.LG2 R5, R0 ;  /* 0x0000000000051308 */ /* 0x000e620000000c00 */
[----:B--2---:R-:W-:-:S05]  /*9f10*/  @P1 MOV R4, 0x3f317218 ;  /* 0x3f31721800041802 */ /* 0x004fca0000000f00 */
[----:B------:R-:W-:Y:S02]  /*9f20*/  @P1 FMUL.FTZ R4, R4, c[0x0][0x2d0] ;  /* 0x0000b40004041a20 */ /* 0x000fe40000410000 */
[----:B------:R2:W3:Y:S01]  /*9f30*/  @P1 MUFU.RCP R2, R0 ;  /* 0x0000000000021308 */ /* 0x0004e20000001000 */
[----:B-1----:R-:W-:-:S04]  /*9f40*/  @P1 FMUL.FTZ R5, R5, 0.69314718246459960938 ;  /* 0x3f31721805051820 */ /* 0x002fc80000410000 */
[----:B------:R-:W-:Y:S01]  /*9f50*/  @P1 FFMA.FTZ R21, R4, R132, R5 ;  /* 0x0000008404151223 */ /* 0x000fe20000010005 */
[----:B------:R-:W-:Y:S02]  /*9f60*/  MOV R4, 0x1 ;  /* 0x0000000100047802 */ /* 0x000fe40000000f00 */
[----:B--2---:R-:W-:Y:S01]  /*9f70*/  MOV R0, RZ ;  /* 0x000000ff00007202 */ /* 0x004fe20000000f00 */
[C---:B---3--:R-:W-:Y:S02]  /*9f80*/  FMUL.FTZ R22, R2.reuse, R140 ;  /* 0x0000008c02167220 */ /* 0x048fe40000410000 */
[C---:B------:R-:W-:Y:S02]  /*9f90*/  FMUL.FTZ R23, R2.reuse, R141 ;  /* 0x0000008d02177220 */ /* 0x040fe40000410000 */
[C---:B------:R-:W-:Y:S01]  /*9fa0*/  FMUL.FTZ R30, R2.reuse, R148 ;  /* 0x00000094021e7220 */ /* 0x040fe20000410000 */
[----:B------:R-:W1:Y:S01]  /*9fb0*/  @P0 MUFU.RCP R0, R3 ;  /* 0x0000000300000308 */ /* 0x000e620000001000 */
        /* <DEDUP_REMOVED lines=61> */
[----:B------:R2:W3:Y:S01]  /*a390*/  @P0 MUFU.LG2 R2, R3 ;  /* 0x0000000300020308 */ /* 0x0004e20000000c00 */
[C---:B-1----:R-:W-:Y:S02]  /*a3a0*/  FMUL.FTZ R120, R0.reuse, R142 ;  /* 0x0000008e00787220 */ /* 0x042fe40000410000 */
[C---:B------:R-:W-:Y:S02]  /*a3b0*/  FMUL.FTZ R121, R0.reuse, R143 ;  /* 0x0000008f00797220 */ /* 0x040fe40000410000 */
[C---:B------:R-:W-:Y:S02]  /*a3c0*/  FMUL.FTZ R128, R0.reuse, R158 ;  /* 0x0000009e00807220 */ /* 0x040fe40000410000 */
[C---:B------:R-:W-:Y:S02]  /*a3d0*/  FMUL.FTZ R129, R0.reuse, R159 ;  /* 0x0000009f00817220 */ /* 0x040fe40000410000 */
[C---:B------:R-:W-:Y:S02]  /*a3e0*/  FMUL.FTZ R112, R0.reuse, R138 ;  /* 0x0000008a00707220 */ /* 0x040fe40000410000 */
[----:B------:R-:W-:-:S02]  /*a3f0*/  FMUL.FTZ R113, R0, R139 ;  /* 0x0000008b00717220 */ /* 0x000fc40000410000 */
[C---:B------:R-:W-:Y:S02]  /*a400*/  FMUL.FTZ R116, R0.reuse, R146 ;  /* 0x0000009200747220 */ /* 0x040fe40000410000 */
[C---:B------:R-:W-:Y:S01]  /*a410*/  FMUL.FTZ R117, R0.reuse, R147 ;  /* 0x0000009300757220 */ /* 0x040fe20000410000 */
[----:B--2---:R-:W-:Y:S01]  /*a420*/  @P0 MOV R3, 0x3f317218 ;  /* 0x3f31721800030802 */ /* 0x004fe20000000f00 */
[C---:B------:R-:W-:Y:S02]  /*a430*/  FMUL.FTZ R142, R0.reuse, R166 ;  /* 0x000000a6008e7220 */ /* 0x040fe40000410000 */
[C---:B------:R-:W-:Y:S02]  /*a440*/  FMUL.FTZ R143, R0.reuse, R167 ;  /* 0x000000a7008f7220 */ /* 0x040fe40000410000 */
[C---:B------:R-:W-:Y:S02]  /*a450*/  FMUL.FTZ R158, R0.reuse, R50 ;  /* 0x00000032009e7220 */ /* 0x040fe40000410000 */
[----:B------:R-:W-:-:S02]  /*a460*/  FMUL.FTZ R159, R0, R51 ;  /* 0x00000033009f7220 */ /* 0x000fc40000410000 */
[C---:B------:R-:W-:Y:S02]  /*a470*/  FMUL.FTZ R156, R0.reuse, R54 ;  /* 0x00000036009c7220 */ /* 0x040fe40000410000 */
[----:B------:R-:W-:Y:S02]  /*a480*/  FMUL.FTZ R157, R0, R55 ;  /* 0x00000037009d7220 */ /* 0x000fe40000410000 */
[----:B---3--:R-:W-:Y:S02]  /*a490*/  @P0 FMUL.FTZ R2, R2, 0.69314718246459960938 ;  /* 0x3f31721802020820 */ /* 0x008fe40000410000 */
        /* <DEDUP_REMOVED lines=50> */
[----:B------:R-:W-:Y:S01]  /*a7c0*/  FMUL.FTZ R39, R0, R131 ;  /* 0x0000008300277220 */ /* 0x000fe20000410000 */
[----:B------:R-:W-:Y:S01]  /*a7d0*/  PRMT R0, R4, 0x7610, R0 ;  /* 0x0000761004007816 */ /* 0x000fe20000000000 */
[----:B------:R-:W-:-:S02]  /*a7e0*/  @P0 FFMA.FTZ R20, R3, R16, R2 ;  /* 0x0000001003140223 */ /* 0x000fc40000010002 */
.L_x_1240:
        /* <DEDUP_REMOVED lines=19> */
.L_x_1259:
[----:B--2---:R-:W-:Y:S05]  /*a920*/  BSYNC B0 ;  /* 0x0000000000007941 */ /* 0x004fea0003800000 */
.L_x_1258:
[----:B------:R-:W-:Y:S01]  /*a930*/  PRMT R0, R0, 0x9910, RZ ;  /* 0x0000991000007816 */ /* 0x000fe200000000ff */
[----:B------:R-:W-:Y:S01]  /*a940*/  BSSY B1, `(.L_x_1260) ;  /* 0x000043a000017945 */ /* 0x000fe20003800000 */
[----:B-----5:R-:W-:Y:S02]  /*a950*/  IMAD.MOV.U32 R98, RZ, RZ, R6 ;  /* 0x000000ffff627224 */ /* 0x020fe400078e0006 */
[----:B------:R-:W-:-:S13]  /*a960*/  ISETP.NE.AND P0, PT, R0, RZ, PT ;  /* 0x000000ff0000720c */ /* 0x000fda0003f05270 */
        /* <DEDUP_REMOVED lines=8> */
[----:B------:R-:W4:Y:S01]  /*a9f0*/  LDL R11, [R1+0x50] ;  /* 0x00005000010b7983 */ /* 0x000f220000100800 */
[----:B------:R-:W-:Y:S01]  /*aa00*/  WARPSYNC 0xffffffff ;  /* 0xffffffff00007948 */ /* 0x000fe20003800000 */
[----:B------:R-:W-:-:S02]  /*aa10*/  F2FP.PACK_AB R0, R25, R24 ;  /* 0x000000181900723e */ /* 0x000fc400000000ff */
[----:B------:R-:W-:Y:S01]  /*aa20*/  BAR.SYNC.DEFER_BLOCKING 0x1, 0x100 ;  /* 0x0044000000007b1d */ /* 0x000fe20000010000 */
[----:B------:R-:W-:Y:S02]  /*aa30*/  F2FP.PACK_AB R2, R113, R112 ;  /* 0x000000707102723e */ /* 0x000fe400000000ff */
[----:B------:R-:W-:-:S03]  /*aa40*/  F2FP.PACK_AB R3, R23, R22 ;  /* 0x000000161703723e */ /* 0x000fc600000000ff */
[----:B------:R-:W4:Y:S01]  /*aa50*/  LDL R9, [R1+0x14] ;  /* 0x0000140001097983 */ /* 0x000f220000100800 */
[----:B------:R-:W-:-:S03]  /*aa60*/  F2FP.PACK_AB R4, R85, R84 ;  /* 0x000000545504723e */ /* 0x000fc600000000ff */
[----:B--2---:R1:W-:Y:S04]  /*aa70*/  STS [R8], R0 ;  /* 0x0000000008007388 */ /* 0x0043e80000000800 */
[----:B------:R2:W-:Y:S04]  /*aa80*/  STS [R8+0x400], R2 ;  /* 0x0004000208007388 */ /* 0x0005e80000000800 */
[----:B---3--:R3:W-:Y:S01]  /*aa90*/  STS [R13], R3 ;  /* 0x000000030d007388 */ /* 0x0087e20000000800 */
[----:B-1----:R-:W-:Y:S02]  /*aaa0*/  F2FP.PACK_AB R0, R121, R120 ;  /* 0x000000787900723e */ /* 0x002fe400000000ff */
        /* <DEDUP_REMOVED lines=91> */
[----:B------:R1:W-:Y:S04]  /*b060*/  STS [R8+0xc000], R0 ;  /* 0x00c0000008007388 */ /* 0x0003e80000000800 */
[----:B------:R2:W-:Y:S01]  /*b070*/  STS [R8+0xc400], R2 ;  /* 0x00c4000208007388 */ /* 0x0005e20000000800 */
[----:B---3--:R-:W-:Y:S02]  /*b080*/  F2FP.PACK_AB R3, R89, R88 ;  /* 0x000000585903723e */ /* 0x008fe400000000ff */
[----:B-1----:R-:W-:Y:S01]  /*b090*/  F2FP.PACK_AB R0, R63, R62 ;  /* 0x0000003e3f00723e */ /* 0x002fe200000000ff */
[----:B--2---:R-:W2:Y:S01]  /*b0a0*/  LDL R8, [R1+0x30] ;  /* 0x0000300001087983 */ /* 0x004ea20000100800 */
[----:B------:R-:W-:-:S03]  /*b0b0*/  F2FP.PACK_AB R2, R93, R92 ;  /* 0x0000005c5d02723e */ /* 0x000fc600000000ff */
[----:B------:R1:W-:Y:S04]  /*b0c0*/  STS [R13+0xc000], R4 ;  /* 0x00c000040d007388 */ /* 0x0003e80000000800 */
[----:B------:R3:W-:Y:S04]  /*b0d0*/  STS [R13+0xc400], R0 ;  /* 0x00c400000d007388 */ /* 0x0007e80000000800 */
[----:B------:R4:W-:Y:S01]  /*b0e0*/  STS [R10+0xc000], R3 ;  /* 0x00c000030a007388 */ /* 0x0009e20000000800 */
[----:B-1----:R-:W-:Y:S02]  /*b0f0*/  F2FP.PACK_AB R4, R67, R66 ;  /* 0x000000424304723e */ /* 0x002fe400000000ff */
[----:B---3--:R-:W-:-:S03]  /*b100*/  F2FP.PACK_AB R0, R95, R94 ;  /* 0x0000005e5f00723e */ /* 0x008fc600000000ff */
[----:B------:R1:W-:Y:S01]  /*b110*/  STS [R10+0xc400], R4 ;  /* 0x00c400040a007388 */ /* 0x0003e20000000800 */
[----:B----4-:R-:W-:-:S03]  /*b120*/  F2FP.PACK_AB R3, R109, R108 ;  /* 0x0000006c6d03723e */ /* 0x010fc600000000ff */
[----:B------:R3:W-:Y:S04]  /*b130*/  STS [R12+0xc000], R2 ;  /* 0x00c000020c007388 */ /* 0x0007e80000000800 */
[----:B------:R4:W-:Y:S04]  /*b140*/  STS [R12+0xc400], R0 ;  /* 0x00c400000c007388 */ /* 0x0009e80000000800 */
[----:B------:R4:W-:Y:S01]  /*b150*/  STS [R7+0xc000], R3 ;  /* 0x00c0000307007388 */ /* 0x0009e20000000800 */
[----:B------:R-:W-:Y:S02]  /*b160*/  ISETP.NE.U32.AND P2, PT, RZ, c[0x0][0x508], PT ;  /* 0x00014200ff007a0c */ /* 0x000fe40003f45070 */
[----:B------:R-:W-:Y:S01]  /*b170*/  ISETP.NE.U32.AND P1, PT, RZ, c[0x0][0x500], PT ;  /* 0x00014000ff007a0c */ /* 0x000fe20003f25070 */
[----:B-1----:R-:W2:Y:S01]  /*b180*/  LDL.LU R10, [R1+0x28] ;  /* 0x00002800010a7983 */ /* 0x002ea20000300800 */
[----:B------:R-:W-:-:S02]  /*b190*/  ISETP.NE.AND.EX P2, PT, RZ, c[0x0][0x50c], PT, P2 ;  /* 0x00014300ff007a0c */ /* 0x000fc40003f45320 */
[----:B------:R-:W-:Y:S02]  /*b1a0*/  ISETP.NE.AND.EX P1, PT, RZ, c[0x0][0x504], PT, P1 ;  /* 0x00014100ff007a0c */ /* 0x000fe40003f25310 */
[----:B---3--:R-:W-:Y:S02]  /*b1b0*/  F2FP.PACK_AB R2, R87, R86 ;  /* 0x000000565702723e */ /* 0x008fe400000000ff */
[----:B----4-:R-:W-:Y:S01]  /*b1c0*/  F2FP.PACK_AB R0, R105, R104 ;  /* 0x000000686900723e */ /* 0x010fe200000000ff */
[----:B------:R-:W-:Y:S02]  /*b1d0*/  IMAD.MOV.U32 R12, RZ, RZ, c[0x0][0x388] ;  /* 0x0000e200ff0c7624 */ /* 0x000fe400078e00ff */
[----:B------:R1:W-:Y:S01]  /*b1e0*/  STS [R7+0xc400], R2 ;  /* 0x00c4000207007388 */ /* 0x0003e20000000800 */
[----:B------:R-:W-:-:S03]  /*b1f0*/  F2FP.PACK_AB R3, R71, R70 ;  /* 0x000000464703723e */ /* 0x000fc600000000ff */
[----:B------:R3:W-:Y:S01]  /*b200*/  STS [R6+0xc000], R0 ;  /* 0x00c0000006007388 */ /* 0x0007e20000000800 */
[----:B------:R-:W-:-:S03]  /*b210*/  @P2 LEA R4, P0, R9, c[0x0][0x508], 0x2 ;  /* 0x0001420009042a11 */ /* 0x000fc600078010ff */
[----:B------:R4:W-:Y:S01]  /*b220*/  STS [R6+0xc400], R3 ;  /* 0x00c4000306007388 */ /* 0x0009e20000000800 */
[----:B-1----:R-:W-:Y:S02]  /*b230*/  F2FP.PACK_AB R2, R97, R96 ;  /* 0x000000606102723e */ /* 0x002fe400000000ff */
[----:B---3--:R-:W-:-:S03]  /*b240*/  F2FP.PACK_AB R0, R47, R46 ;  /* 0x0000002e2f00723e */ /* 0x008fc600000000ff */
[----:B------:R1:W-:Y:S01]  /*b250*/  STS [R5+0xc000], R2 ;  /* 0x00c0000205007388 */ /* 0x0003e20000000800 */
[----:B----4-:R-:W-:-:S03]  /*b260*/  F2FP.PACK_AB R3, R49, R48 ;  /* 0x000000303103723e */ /* 0x010fc600000000ff */
[----:B------:R3:W-:Y:S01]  /*b270*/  STS [R5+0xc400], R0 ;  /* 0x00c4000005007388 */ /* 0x0007e20000000800 */
[----:B------:R-:W-:-:S03]  /*b280*/  IMAD.MOV.U32 R6, RZ, RZ, 0x4 ;  /* 0x00000004ff067424 */ /* 0x000fc600078e00ff */
[----:B------:R-:W-:Y:S01]  /*b290*/  STS [R11+0xc000], R3 ;  /* 0x00c000030b007388 */ /* 0x000fe20000000800 */
[----:B------:R-:W-:-:S04]  /*b2a0*/  IMAD.WIDE R6, R9, R6, c[0x0][0x500] ;  /* 0x0001400009067625 */ /* 0x000fc800078e0206 */
[----:B-1----:R-:W-:Y:S01]  /*b2b0*/  IMAD.MOV.U32 R2, RZ, RZ, RZ ;  /* 0x000000ffff027224 */ /* 0x002fe200078e00ff */
[----:B---3--:R-:W-:-:S05]  /*b2c0*/  F2FP.PACK_AB R0, R39, R38 ;  /* 0x000000262700723e */ /* 0x008fca00000000ff */
[----:B------:R1:W-:Y:S04]  /*b2d0*/  STS [R11+0xc400], R0 ;  /* 0x00c400000b007388 */ /* 0x0003e80000000800 */
[----:B------:R-:W-:Y:S06]  /*b2e0*/  BAR.SYNC.DEFER_BLOCKING 0x1, 0x100 ;  /* 0x0044000000007b1d */ /* 0x000fec0000010000 */
[----:B------:R3:W5:Y:S01]  /*b2f0*/  @P1 LDG.E R2, [R6.64] ;  /* 0x0000000606021981 */ /* 0x000762000c1e1900 */
[----:B--2---:R-:W-:-:S05]  /*b300*/  @P2 LEA.HI.X R5, R9, c[0x0][0x50c], R8, 0x2, P0 ;  /* 0x0001430009052a11 */ /* 0x004fca00000f1408 */
[----:B------:R3:W5:Y:S01]  /*b310*/  @P2 LDG.E R12, [R4.64] ;  /* 0x00000006040c2981 */ /* 0x000762000c1e1900 */
[----:B------:R-:W-:-:S04]  /*b320*/  ISETP.NE.AND P0, PT, R10, RZ, PT ;  /* 0x000000ff0a00720c */ /* 0x000fc80003f05270 */
[----:B-1----:R-:W-:Y:S01]  /*b330*/  SEL R0, R10, c[0x0][0x3d4], P0 ;  /* 0x0000f5000a007a07 */ /* 0x002fe20000000000 */
[----:B------:R-:W-:Y:S05]  /*b340*/  @P2 BRA `(.L_x_1262) ;  /* 0x0000004000002947 */ /* 0x000fea0003800000 */
[----:B---3--:R-:W-:Y:S05]  /*b350*/  @!P1 BRA `(.L_x_1262) ;  /* 0x0000003000009947 */ /* 0x008fea0003800000 */
[----:B-----5:R1:W2:Y:S04]  /*b360*/  LDG.E R12, [R6.64] ;  /* 0x00000006060c7981 */ /* 0x0202a8000c1e1900 */
[----:B-1----:R-:W2:Y:S02]  /*b370*/  LDG.E R6, [R6.64+0x4] ;  /* 0x0000040606067981 */ /* 0x002ea4000c1e1900 */
[----:B--2---:R-:W-:Y:S02]  /*b380*/  IADD3 R12, -R12, R6, RZ ;  /* 0x000000060c0c7210 */ /* 0x004fe40007ffe1ff */
.L_x_1262:
[----:B---3--:R-:W2:Y:S01]  /*b390*/  LDL R102, [R1+0x1c] ;  /* 0x00001c0001667983 */ /* 0x008ea20000100800 */
[----:B------:R-:W-:Y:S01]  /*b3a0*/  IMAD.MOV.U32 R10, RZ, RZ, 0x368 ;  /* 0x00000368ff0a7424 */ /* 0x000fe200078e00ff */
[----:B------:R-:W-:Y:S02]  /*b3b0*/  ISETP.GT.AND P2, PT, R0, 0x1, PT ;  /* 0x000000010000780c */ /* 0x000fe40003f44270 */
[----:B------:R-:W3:Y:S02]  /*b3c0*/  LDL R103, [R1+0xe8] ;  /* 0x0000e80001677983 */ /* 0x000ee40000100800 */
[----:B------:R-:W-:-:S02]  /*b3d0*/  SEL R10, R10, 0x328, P2 ;  /* 0x000003280a0a7807 */ /* 0x000fc40001000000 */
[----:B------:R-:W3:Y:S02]  /*b3e0*/  LDL R99, [R1+0x24] ;  /* 0x0000240001637983 */ /* 0x000ee40000100800 */
[----:B------:R-:W2:Y:S02]  /*b3f0*/  LDC.64 R14, c[0x0][R10+0x168] ;  /* 0x00005a000a0e7b82 */ /* 0x000ea40000000a00 */
[----:B------:R-:W4:Y:S01]  /*b400*/  LDL R106, [R1+0x68] ;  /* 0x00006800016a7983 */ /* 0x000f220000100800 */
[----:B------:R-:W-:-:S04]  /*b410*/  ISETP.NE.U32.AND P0, PT, RZ, c[0x0][0x500], PT ;  /* 0x00014000ff007a0c */ /* 0x000fc80003f05070 */
[----:B------:R-:W-:-:S04]  /*b420*/  ISETP.NE.AND.EX P0, PT, RZ, c[0x0][0x504], PT, P0 ;  /* 0x00014100ff007a0c */ /* 0x000fc80003f05300 */
[----:B------:R-:W-:Y:S01]  /*b430*/  SEL R4, R8, RZ, !P0 ;  /* 0x000000ff08047207 */ /* 0x000fe20004000000 */
[----:B------:R-:W1:Y:S08]  /*b440*/  LDC.64 R6, c[0x0][R10+0x170] ;  /* 0x00005c000a067b82 */ /* 0x000e700000000a00 */
[----:B------:R-:W1:Y:S08]  /*b450*/  LDC.64 R16, c[0x0][R10+0x178] ;  /* 0x00005e000a107b82 */ /* 0x000e700000000a00 */
[----:B------:R1:W1:Y:S01]  /*b460*/  LDC.64 R18, c[0x0][R10+0x160] ;  /* 0x000058000a127b82 */ /* 0x0002620000000a00 */
[----:B------:R-:W-:Y:S01]  /*b470*/  SEL R0, R9, RZ, !P0 ;  /* 0x000000ff09007207 */ /* 0x000fe20004000000 */
[----:B------:R-:W-:-:S05]  /*b480*/  IMAD.MOV.U32 R5, RZ, RZ, c[0x0][0x4e8] ;  /* 0x00013a00ff057624 */ /* 0x000fca00078e00ff */
[----:B------:R-:W-:Y:S01]  /*b490*/  ISETP.NE.AND P1, PT, R5, 0x1, PT ;  /* 0x000000010500780c */ /* 0x000fe20003f25270 */
[----:B--2---:R-:W-:Y:S02]  /*b4a0*/  IMAD R8, R15, R102, RZ ;  /* 0x000000660f087224 */ /* 0x004fe400078e02ff */
[----:B------:R-:W2:Y:S01]  /*b4b0*/  LDL R15, [R1+0xe4] ;  /* 0x0000e400010f7983 */ /* 0x000ea20000100800 */
[----:B-1----:R-:W-:-:S04]  /*b4c0*/  IMAD R3, R7, R0, RZ ;  /* 0x0000000007037224 */ /* 0x002fc800078e02ff */
[C---:B------:R-:W-:Y:S02]  /*b4d0*/  IMAD R3, R6.reuse, R4, R3 ;  /* 0x0000000406037224 */ /* 0x040fe400078e0203 */
[----:B------:R-:W-:-:S04]  /*b4e0*/  IMAD.WIDE.U32 R4, R6, R0, RZ ;  /* 0x0000000006047225 */ /* 0x000fc800078e00ff */
[----:B------:R-:W-:-:S04]  /*b4f0*/  IMAD.WIDE.U32 R6, R14, R102, RZ ;  /* 0x000000660e067225 */ /* 0x000fc800078e00ff */
[----:B------:R-:W-:Y:S01]  /*b500*/  IMAD.IADD R13, R5, 0x1, R3 ;  /* 0x00000001050d7824 */ /* 0x000fe200078e0203 */
[----:B-----5:R-:W-:Y:S01]  /*b510*/  IADD3 R9, P5, P4, R4, R6, R2 ;  /* 0x0000000604097210 */ /* 0x020fe20007cbe002 */
[----:B---3--:R-:W-:Y:S01]  /*b520*/  IMAD R3, R99, 0x80, R103 ;  /* 0x0000008063037824 */ /* 0x008fe200078e0267 */
[----:B----4-:R-:W-:Y:S01]  /*b530*/  SEL R4, R106, RZ, P2 ;  /* 0x000000ff6a047207 */ /* 0x010fe20001000000 */
[----:B------:R-:W-:Y:S02]  /*b540*/  IMAD.IADD R11, R7, 0x1, R8 ;  /* 0x00000001070b7824 */ /* 0x000fe400078e0208 */
[----:B------:R-:W-:Y:S01]  /*b550*/  @P1 IMAD.HI.U32 R5, R3, c[0x0][0x4ec], RZ ;  /* 0x00013b0003051a27 */ /* 0x000fe200078e00ff */
[----:B------:R-:W1:Y:S03]  /*b560*/  S2R R103, SR_TID.X ;  /* 0x0000000000677919 */ /* 0x000e660000002100 */
[----:B------:R-:W-:-:S02]  /*b570*/  IMAD R8, R17, R4, RZ ;  /* 0x0000000411087224 */ /* 0x000fc400078e02ff */
[----:B------:R-:W-:-:S04]  /*b580*/  IMAD.WIDE.U32 R6, R16, R4, RZ ;  /* 0x0000000410067225 */ /* 0x000fc800078e00ff */
[----:B------:R-:W-:Y:S01]  /*b590*/  IMAD.MOV.U32 R4, RZ, RZ, R3 ;  /* 0x000000ffff047224 */ /* 0x000fe200078e0003 */
[----:B------:R-:W-:Y:S01]  /*b5a0*/  @P1 SHF.R.U32.HI R4, RZ, c[0x0][0x4f0], R5 ;  /* 0x00013c00ff041a19 */ /* 0x000fe20000011605 */
[----:B------:R-:W-:-:S03]  /*b5b0*/  IMAD.IADD R10, R7, 0x1, R8 ;  /* 0x00000001070a7824 */ /* 0x000fc600078e0208 */
[----:B------:R-:W-:Y:S01]  /*b5c0*/  IADD3 R8, P3, P0, R4, R9, R6 ;  /* 0x0000000904087210 */ /* 0x000fe2000787e006 */
[----:B------:R-:W-:Y:S01]  /*b5d0*/  IMAD.MOV R5, RZ, RZ, -R4 ;  /* 0x000000ffff057224 */ /* 0x000fe200078e0a04 */
[----:B------:R-:W-:Y:S02]  /*b5e0*/  SHF.R.S32.HI R6, RZ, 0x1f, R2 ;  /* 0x0000001fff067819 */ /* 0x000fe40000011402 */
[----:B------:R-:W-:Y:S01]  /*b5f0*/  SHF.R.S32.HI R7, RZ, 0x1f, R4 ;  /* 0x0000001fff077819 */ /* 0x000fe20000011404 */
[----:B------:R-:W-:Y:S01]  /*b600*/  IMAD R4, R5, c[0x0][0x4e8], R3 ;  /* 0x00013a0005047a24 */ /* 0x000fe200078e0203 */
[----:B------:R-:W-:-:S04]  /*b610*/  IADD3.X R9, R13, R11, R6, P5, P4 ;  /* 0x0000000b0d097210 */ /* 0x000fc80002fe8406 */
[----:B------:R-:W-:Y:S01]  /*b620*/  IADD3.X R9, R7, R9, R10, P3, P0 ;  /* 0x0000000907097210 */ /* 0x000fe20001fe040a */
[----:B------:R-:W-:Y:S01]  /*b630*/  IMAD R5, R19, R4, RZ ;  /* 0x0000000413057224 */ /* 0x000fe200078e02ff */
[----:B------:R-:W-:Y:S01]  /*b640*/  SHF.R.S32.HI R7, RZ, 0x1f, R4 ;  /* 0x0000001fff077819 */ /* 0x000fe20000011404 */
[----:B------:R-:W-:-:S04]  /*b650*/  IMAD.MOV.U32 R10, RZ, RZ, c[0x0][0x4a8] ;  /* 0x00012a00ff0a7624 */ /* 0x000fc800078e00ff */
[C---:B------:R-:W-:Y:S02]  /*b660*/  IMAD R7, R18.reuse, R7, R5 ;  /* 0x0000000712077224 */ /* 0x040fe400078e0205 */
        /* <DEDUP_REMOVED lines=13> */
[----:B------:R-:W-:Y:S04]  /*b740*/  SHFL.IDX PT, R8, R8, 0x1, 0x1c1f ;  /* 0x003c1f0008087f89 */ /* 0x000fe800000e0000 */
[----:B------:R3:W4:Y:S01]  /*b750*/  SHFL.IDX PT, R9, R4, 0x1, 0x1c1f ;  /* 0x003c1f0004097f89 */ /* 0x00072200000e0000 */
[----:B------:R-:W-:Y:S01]  /*b760*/  LOP3.LUT P0, RZ, R14, 0x3, RZ, 0xc0, !PT ;  /* 0x000000030eff7812 */ /* 0x000fe2000780c0ff */
[----:B---3--:R-:W-:Y:S02]  /*b770*/  IMAD R4, R12, c[0x0][0x4e8], RZ ;  /* 0x00013a000c047a24 */ /* 0x008fe400078e02ff */
[----:B--2---:R-:W-:-:S05]  /*b780*/  IMAD R5, R99, 0x80, R15 ;  /* 0x0000008063057824 */ /* 0x004fca00078e020f */
[C---:B------:R-:W-:Y:S02]  /*b790*/  IADD3 R7, R5.reuse, 0x8, RZ ;  /* 0x0000000805077810 */ /* 0x040fe40007ffe0ff */
[-C--:B------:R-:W-:Y:S02]  /*b7a0*/  ISETP.GE.OR P3, PT, R5, R4.reuse, P0 ;  /* 0x000000040500720c */ /* 0x080fe40000766670 */
[----:B------:R-:W-:-:S11]  /*b7b0*/  ISETP.GE.OR P0, PT, R7, R4, P0 ;  /* 0x000000040700720c */ /* 0x000fd60000706670 */
[----:B-1----:R1:W-:Y:S01]  /*b7c0*/  @!P3 ST.E [R10.64], R21 ;  /* 0x000000150a00b985 */ /* 0x0023e2000c101906 */
[----:B------:R-:W-:-:S03]  /*b7d0*/  ISETP.GE.AND P3, PT, R5, R4, PT ;  /* 0x000000040500720c */ /* 0x000fc60003f66270 */
[----:B----4-:R1:W-:Y:S01]  /*b7e0*/  @!P0 ST.E [R8.64], R20 ;  /* 0x0000001408008985 */ /* 0x0103e2000c101906 */
[----:B------:R-:W-:Y:S01]  /*b7f0*/  ISETP.GE.AND P0, PT, R7, R4, PT ;  /* 0x000000040700720c */ /* 0x000fe20003f06270 */
[----:B------:R-:W-:Y:S05]  /*b800*/  @P2 BRA `(.L_x_1263) ;  /* 0x00000ad000002947 */ /* 0x000fea0003800000 */
[----:B------:R-:W2:Y:S01]  /*b810*/  LDL R14, [R1+0xa4] ;  /* 0x0000a400010e7983 */ /* 0x000ea20000100800 */
[----:B------:R-:W-:Y:S01]  /*b820*/  IMAD R3, R6, c[0x0][0x3a0], RZ ;  /* 0x0000e80006037a24 */ /* 0x000fe200078e02ff */
[----:B-1----:R-:W-:Y:S01]  /*b830*/  SHF.R.S32.HI R8, RZ, 0x1f, R0 ;  /* 0x0000001fff087819 */ /* 0x002fe20000011400 */
[C---:B------:R-:W-:Y:S01]  /*b840*/  IMAD.WIDE.U32 R6, R2.reuse, c[0x0][0x3a0], RZ ;  /* 0x0000e80002067a25 */ /* 0x040fe200078e00ff */
[----:B------:R1:W3:Y:S03]  /*b850*/  LDS.128 R28, [R219+0x80] ;  /* 0x00008000db1c7984 */ /* 0x0002e60000000c00 */
[----:B------:R-:W-:Y:S01]  /*b860*/  IMAD R2, R2, c[0x0][0x3a4], R3 ;  /* 0x0000e90002027a24 */ /* 0x000fe200078e0203 */
[----:B------:R1:W4:Y:S04]  /*b870*/  LDS.128 R44, [R219+0x1080] ;  /* 0x00108000db2c7984 */ /* 0x0003280000000c00 */
[----:B------:R-:W-:Y:S01]  /*b880*/  IADD3 R3, R7, R2, RZ ;  /* 0x0000000207037210 */ /* 0x000fe20007ffe0ff */
[----:B------:R1:W1:Y:S01]  /*b890*/  LDS.128 R60, [R219+0x2080] ;  /* 0x00208000db3c7984 */ /* 0x0002620000000c00 */
[----:B------:R-:W-:-:S03]  /*b8a0*/  MOV R2, R6 ;  /* 0x0000000600027202 */ /* 0x000fc60000000f00 */
[----:B------:R1:W1:Y:S02]  /*b8b0*/  LDS.128 R72, [R219+0x3080] ;  /* 0x00308000db487984 */ /* 0x0002640000000c00 */
[----:B------:R-:W-:Y:S02]  /*b8c0*/  IMAD.WIDE.U32 R6, R102, c[0x0][0x3e8], R2 ;  /* 0x0000fa0066067a25 */ /* 0x000fe400078e0002 */
[----:B------:R1:W1:Y:S02]  /*b8d0*/  LDS.128 R24, [R219+0x4080] ;  /* 0x00408000db187984 */ /* 0x0002640000000c00 */
[----:B------:R-:W-:Y:S02]  /*b8e0*/  IMAD R3, R8, c[0x0][0x3f0], RZ ;  /* 0x0000fc0008037a24 */ /* 0x000fe400078e02ff */
[----:B------:R1:W1:Y:S01]  /*b8f0*/  LDS.128 R40, [R219+0x5080] ;  /* 0x00508000db287984 */ /* 0x0002620000000c00 */
[----:B------:R-:W-:-:S03]  /*b900*/  IMAD R7, R102, c[0x0][0x3ec], R7 ;  /* 0x0000fb0066077a24 */ /* 0x000fc600078e0207 */
[----:B------:R1:W1:Y:S01]  /*b910*/  LDS.128 R56, [R219+0x6080] ;  /* 0x00608000db387984 */ /* 0x0002620000000c00 */
[----:B------:R-:W-:-:S03]  /*b920*/  IMAD.WIDE.U32 R6, R0, c[0x0][0x3f0], R6 ;  /* 0x0000fc0000067a25 */ /* 0x000fc600078e0006 */
[----:B------:R1:W1:Y:S04]  /*b930*/  LDS.128 R68, [R219+0x7080] ;  /* 0x00708000db447984 */ /* 0x0002680000000c00 */
        /* <DEDUP_REMOVED lines=8> */
[----:B------:R-:W5:Y:S02]  /*b9c0*/  S2R R10, SR_TID.X ;  /* 0x00000000000a7919 */ /* 0x000f640000002100 */
[----:B-----5:R-:W-:-:S04]  /*b9d0*/  SHF.R.S32.HI R9, RZ, 0x1f, R10 ;  /* 0x0000001fff097819 */ /* 0x020fc8000001140a */
[----:B------:R-:W-:-:S04]  /*b9e0*/  LEA.HI R9, R9, R10, RZ, 0x3 ;  /* 0x0000000a09097211 */ /* 0x000fc800078f18ff */
[----:B------:R-:W-:Y:S02]  /*b9f0*/  SHF.R.S32.HI R9, RZ, 0x3, R9 ;  /* 0x00000003ff097819 */ /* 0x000fe40000011409 */
[----:B--2---:R-:W-:-:S04]  /*ba00*/  LEA R5, R99, R14, 0x7 ;  /* 0x0000000e63057211 */ /* 0x004fc800078e38ff */
[----:B------:R-:W-:Y:S01]  /*ba10*/  MOV R2, R5 ;  /* 0x0000000500027202 */ /* 0x000fe20000000f00 */
[----:B------:R-:W-:-:S05]  /*ba20*/  @P1 IMAD.HI.U32 R8, R5, c[0x0][0x4ec], RZ ;  /* 0x00013b0005081a27 */ /* 0x000fca00078e00ff */
[----:B------:R-:W-:Y:S01]  /*ba30*/  @P1 SHF.R.U32.HI R2, RZ, c[0x0][0x4f0], R8 ;  /* 0x00013c00ff021a19 */ /* 0x000fe20000011608 */
[----:B------:R-:W-:-:S03]  /*ba40*/  IMAD R8, R0, c[0x0][0x3f4], R3 ;  /* 0x0000fd0000087a24 */ /* 0x000fc600078e0203 */
[----:B------:R-:W-:Y:S02]  /*ba50*/  SHF.R.S32.HI R3, RZ, 0x1f, R2 ;  /* 0x0000001fff037819 */ /* 0x000fe40000011402 */
[----:B------:R-:W-:Y:S02]  /*ba60*/  IADD3 R0, -R2, RZ, RZ ;  /* 0x000000ff02007210 */ /* 0x000fe40007ffe1ff */
[----:B------:R-:W-:Y:S01]  /*ba70*/  IADD3 R7, R7, R8, RZ ;  /* 0x0000000807077210 */ /* 0x000fe20007ffe0ff */
[----:B------:R-:W-:Y:S02]  /*ba80*/  IMAD R3, R3, c[0x0][0x3e0], RZ ;  /* 0x0000f80003037a24 */ /* 0x000fe400078e02ff */
[----:B------:R-:W-:Y:S02]  /*ba90*/  IMAD R0, R0, c[0x0][0x4e8], R5 ;  /* 0x00013a0000007a24 */ /* 0x000fe400078e0205 */
[C---:B------:R-:W-:Y:S02]  /*baa0*/  IMAD R8, R2.reuse, c[0x0][0x3e4], R3 ;  /* 0x0000f90002087a24 */ /* 0x040fe400078e0203 */
[----:B------:R-:W-:Y:S01]  /*bab0*/  IMAD.WIDE.U32 R2, R2, c[0x0][0x3e0], R6 ;  /* 0x0000f80002027a25 */ /* 0x000fe200078e0006 */
[----:B------:R-:W-:-:S02]  /*bac0*/  SHF.R.S32.HI R5, RZ, 0x1f, R0 ;  /* 0x0000001fff057819 */ /* 0x000fc40000011400 */
[----:B------:R-:W-:Y:S02]  /*bad0*/  LEA R7, R99, R9, 0x7 ;  /* 0x0000000963077211 */ /* 0x000fe400078e38ff */
        /* <DEDUP_REMOVED lines=8> */
[----:B-1-34-:R1:W2:Y:S02]  /*bb60*/  SHFL.IDX PT, R6, R14, RZ, 0x181f ;  /* 0x00181fff0e067589 */ /* 0x01a2a400000e0000 */
.L_x_1327:
[----:B------:R-:W-:Y:S05]  /*bb70*/  BRA.DIV ~URZ, `(.L_x_1265) ;  /* 0x000046927f007947 */ /* 0x000fea000b800000 */
[----:B------:R3:W4:Y:S02]  /*bb80*/  SHFL.IDX PT, R0, R15, RZ, 0x181f ;  /* 0x00181fff0f007589 */ /* 0x00072400000e0000 */
.L_x_1328:
[----:B------:R-:W-:Y:S01]  /*bb90*/  ISETP.GE.AND P0, PT, R7, R4, PT ;  /* 0x000000040700720c */ /* 0x000fe20003f06270 */
[----:B------:R-:W-:-:S12]  /*bba0*/  BSSY B0, `(.L_x_1266) ;  /* 0x0000018000007945 */ /* 0x000fd80003800000 */
[----:B------:R-:W-:Y:S05]  /*bbb0*/  @P0 BRA `(.L_x_1267) ;  /* 0x0000016000000947 */ /* 0x000fea0003800000 */
[----:B------:R-:W5:Y:S04]  /*bbc0*/  LDL.64 R2, [R1] ;  /* 0x0000000001027983 */ /* 0x000f680000100a00 */
[----:B---3--:R-:W3:Y:S04]  /*bbd0*/  LDL R82, [R1+0x8] ;  /* 0x0000080001527983 */ /* 0x008ee80000100800 */
[----:B----4-:R-:W4:Y:S04]  /*bbe0*/  LDL R5, [R1+0xc] ;  /* 0x00000c0001057983 */ /* 0x010f280000100800 */
[----:B--2---:R-:W2:Y:S04]  /*bbf0*/  LDL R83, [R1+0x3c] ;  /* 0x00003c0001537983 */ /* 0x004ea80000100800 */
[----:B------:R-:W2:Y:S04]  /*bc00*/  LDL R81, [R1+0x38] ;  /* 0x0000380001517983 */ /* 0x000ea80000100800 */
[----:B------:R-:W2:Y:S01]  /*bc10*/  LDL R80, [R1+0x34] ;  /* 0x0000340001507983 */ /* 0x000ea20000100800 */
[----:B------:R-:W-:-:S13]  /*bc20*/  ISETP.GE.AND P4, PT, R252, c[0x0][0x3c8], PT ;  /* 0x0000f200fc007a0c */ /* 0x000fda0003f86270 */
[----:B------:R-:W-:Y:S02]  /*bc30*/  @!P4 LEA R8, P1, R252, R0, 0x1 ;  /* 0x00000000fc08c211 */ /* 0x000fe400078208ff */
        /* <DEDUP_REMOVED lines=8> */
[----:B------:R-:W-:-:S02]  /*bcc0*/  @!P4 LEA.HI.X R9, R252, R6, R81, 0x1, P1 ;  /* 0x00000006fc09c211 */ /* 0x000fc400008f0c51 */
[----:B------:R-:W-:Y:S01]  /*bcd0*/  @!P3 LEA.HI.X R3, R5, R6, R80, 0x1, P0 ;  /* 0x000000060503b211 */ /* 0x000fe200000f0c50 */
[----:B------:R2:W-:Y:S04]  /*bce0*/  @!P6 ST.E.128 [R12.64], R28 ;  /* 0x0000001c0c00e985 */ /* 0x0005e8000c101d06 */
[----:B------:R2:W-:Y:S04]  /*bcf0*/  @!P5 ST.E.128 [R10.64], R24 ;  /* 0x000000180a00d985 */ /* 0x0005e8000c101d06 */
[----:B------:R2:W-:Y:S04]  /*bd00*/  @!P4 ST.E.128 [R8.64], R20 ;  /* 0x000000140800c985 */ /* 0x0005e8000c101d06 */
[----:B------:R2:W-:Y:S02]  /*bd10*/  @!P3 ST.E.128 [R2.64], R16 ;  /* 0x000000100200b985 */ /* 0x0005e4000c101d06 */
.L_x_1267:
[----:B------:R-:W-:Y:S05]  /*bd20*/  BSYNC B0 ;  /* 0x0000000000007941 */ /* 0x000fea0003800000 */
.L_x_1266:
[----:B------:R-:W-:Y:S05]  /*bd30*/  BRA.DIV ~URZ, `(.L_x_1268) ;  /* 0x000045327f007947 */ /* 0x000fea000b800000 */
[----:B--2---:R2:W1:Y:S04]  /*bd40*/  SHFL.IDX PT, R6, R14, 0x1, 0x181f ;  /* 0x00381f000e067f89 */ /* 0x00446800000e0000 */
[----:B----4-:R2:W4:Y:S02]  /*bd50*/  SHFL.IDX PT, R0, R15, 0x1, 0x181f ;  /* 0x00381f000f007f89 */ /* 0x01052400000e0000 */
.L_x_1329:
[----:B------:R-:W-:Y:S01]  /*bd60*/  IADD3 R2, R7, 0x20, RZ ;  /* 0x0000002007027810 */ /* 0x000fe20007ffe0ff */
[----:B------:R-:W-:Y:S03]  /*bd70*/  BSSY B0, `(.L_x_1269) ;  /* 0x0000019000007945 */ /* 0x000fe60003800000 */
[----:B------:R-:W-:-:S13]  /*bd80*/  ISETP.GE.AND P0, PT, R2, R4, PT ;  /* 0x000000040200720c */ /* 0x000fda0003f06270 */
[----:B------:R-:W-:Y:S05]  /*bd90*/  @P0 BRA `(.L_x_1270) ;  /* 0x0000016000000947 */ /* 0x000fea0003800000 */
[----:B------:R-:W5:Y:S04]  /*bda0*/  LDL.64 R20, [R1] ;  /* 0x0000000001147983 */ /* 0x000f680000100a00 */
[----:B--2---:R-:W2:Y:S04]  /*bdb0*/  LDL R18, [R1+0x8] ;  /* 0x0000080001127983 */ /* 0x004ea80000100800 */
[----:B---3--:R-:W3:Y:S04]  /*bdc0*/  LDL R5, [R1+0xc] ;  /* 0x00000c0001057983 */ /* 0x008ee80000100800 */
[----:B----4-:R-:W4:Y:S04]  /*bdd0*/  LDL R19, [R1+0x3c] ;  /* 0x00003c0001137983 */ /* 0x010f280000100800 */
[----:B------:R-:W4:Y:S04]  /*bde0*/  LDL R17, [R1+0x38] ;  /* 0x0000380001117983 */ /* 0x000f280000100800 */
[----:B------:R-:W4:Y:S01]  /*bdf0*/  LDL R16, [R1+0x34] ;  /* 0x0000340001107983 */ /* 0x000f220000100800 */
[----:B------:R-:W-:-:S13]  /*be00*/  ISETP.GE.AND P1, PT, R252, c[0x0][0x3c8], PT ;  /* 0x0000f200fc007a0c */ /* 0x000fda0003f26270 */
[----:B------:R-:W-:Y:S02]  /*be10*/  @!P1 LEA R8, P5, R252, R0, 0x1 ;  /* 0x00000000fc089211 */ /* 0x000fe400078a08ff */
[----:B-----5:R-:W-:Y:S02]  /*be20*/  ISETP.GE.AND P3, PT, R20, c[0x0][0x3c8], PT ;  /* 0x0000f20014007a0c */ /* 0x020fe40003f66270 */
[----:B--2---:R-:W-:Y:S02]  /*be30*/  ISETP.GE.AND P2, PT, R18, c[0x0][0x3c8], PT ;  /* 0x0000f20012007a0c */ /* 0x004fe40003f46270 */
[----:B---3--:R-:W-:-:S09]  /*be40*/  ISETP.GE.AND P0, PT, R5, c[0x0][0x3c8], PT ;  /* 0x0000f20005007a0c */ /* 0x008fd20003f06270 */
[-C--:B------:R-:W-:Y:S02]  /*be50*/  @!P3 LEA R12, P4, R20, R0.reuse, 0x1 ;  /* 0x00000000140cb211 */ /* 0x080fe400078808ff */
[----:B------:R-:W-:Y:S02]  /*be60*/  @!P2 LEA R10, P6, R18, R0, 0x1 ;  /* 0x00000000120aa211 */ /* 0x000fe400078c08ff */
[----:B-1----:R-:W-:Y:S02]  /*be70*/  @!P3 LEA.HI.X R13, R20, R6, R21, 0x1, P4 ;  /* 0x00000006140db211 */ /* 0x002fe400020f0c15 */
[----:B------:R-:W-:Y:S02]  /*be80*/  @!P0 LEA R2, P4, R5, R0, 0x1 ;  /* 0x0000000005028211 */ /* 0x000fe400078808ff */
[-C--:B----4-:R-:W-:Y:S02]  /*be90*/  @!P2 LEA.HI.X R11, R18, R6.reuse, R19, 0x1, P6 ;  /* 0x00000006120ba211 */ /* 0x090fe400030f0c13 */
[----:B------:R-:W-:-:S02]  /*bea0*/  @!P1 LEA.HI.X R9, R252, R6, R17, 0x1, P5 ;  /* 0x00000006fc099211 */ /* 0x000fc400028f0c11 */
[----:B------:R-:W-:Y:S01]  /*beb0*/  @!P0 LEA.HI.X R3, R5, R6, R16, 0x1, P4 ;  /* 0x0000000605038211 */ /* 0x000fe200020f0c10 */
[----:B------:R1:W-:Y:S04]  /*bec0*/  @!P3 ST.E.128 [R12.64], R44 ;  /* 0x0000002c0c00b985 */ /* 0x0003e8000c101d06 */
[----:B------:R1:W-:Y:S04]  /*bed0*/  @!P2 ST.E.128 [R10.64], R40 ;  /* 0x000000280a00a985 */ /* 0x0003e8000c101d06 */
[----:B------:R1:W-:Y:S04]  /*bee0*/  @!P1 ST.E.128 [R8.64], R36 ;  /* 0x0000002408009985 */ /* 0x0003e8000c101d06 */
[----:B------:R1:W-:Y:S02]  /*bef0*/  @!P0 ST.E.128 [R2.64], R32 ;  /* 0x0000002002008985 */ /* 0x0003e4000c101d06 */
.L_x_1270:
[----:B------:R-:W-:Y:S05]  /*bf00*/  BSYNC B0 ;  /* 0x0000000000007941 */ /* 0x000fea0003800000 */
.L_x_1269:
[----:B------:R-:W-:Y:S05]  /*bf10*/  BRA.DIV ~URZ, `(.L_x_1271) ;  /* 0x000044127f007947 */ /* 0x000fea000b800000 */
[----:B-1----:R1:W2:Y:S02]  /*bf20*/  SHFL.IDX PT, R6, R14, 0x2, 0x181f ;  /* 0x00581f000e067f89 */ /* 0x0022a400000e0000 */
.L_x_1330:
[----:B------:R-:W-:Y:S05]  /*bf30*/  BRA.DIV ~URZ, `(.L_x_1272) ;  /* 0x000044627f007947 */ /* 0x000fea000b800000 */
[----:B----4-:R4:W1:Y:S02]  /*bf40*/  SHFL.IDX PT, R0, R15, 0x2, 0x181f ;  /* 0x00581f000f007f89 */ /* 0x01086400000e0000 */
.L_x_1331:
[----:B------:R-:W-:Y:S01]  /*bf50*/  IADD3 R2, R7, 0x40, RZ ;  /* 0x0000004007027810 */ /* 0x000fe20007ffe0ff */
[----:B------:R-:W-:Y:S03]  /*bf60*/  BSSY B0, `(.L_x_1273) ;  /* 0x0000019000007945 */ /* 0x000fe60003800000 */
        /* <DEDUP_REMOVED lines=9> */
[----:B-1----:R-:W-:Y:S02]  /*c000*/  @!P1 LEA R8, P5, R252, R0, 0x1 ;  /* 0x00000000fc089211 */ /* 0x002fe400078a08ff */
        /* <DEDUP_REMOVED lines=14> */
.L_x_1274:
[----:B------:R-:W-:Y:S05]  /*c0f0*/  BSYNC B0 ;  /* 0x0000000000007941 */ /* 0x000fea0003800000 */
.L_x_1273:
[----:B------:R-:W-:Y:S05]  /*c100*/  BRA.DIV ~URZ, `(.L_x_1275) ;  /* 0x000042f27f007947 */ /* 0x000fea000b800000 */
[----:B--2---:R2:W3:Y:S04]  /*c110*/  SHFL.IDX PT, R6, R14, 0x3, 0x181f ;  /* 0x00781f000e067f89 */ /* 0x0044e800000e0000 */
[----:B-1----:R2:W1:Y:S02]  /*c120*/  SHFL.IDX PT, R0, R15, 0x3, 0x181f ;  /* 0x00781f000f007f89 */ /* 0x00246400000e0000 */
.L_x_1332:
[----:B------:R-:W-:-:S04]  /*c130*/  IADD3 R2, R7, 0x60, RZ ;  /* 0x0000006007027810 */ /* 0x000fc80007ffe0ff */
[----:B------:R-:W-:-:S13]  /*c140*/  ISETP.GE.AND P0, PT, R2, R4, PT ;  /* 0x000000040200720c */ /* 0x000fda0003f06270 */
[----:B------:R-:W-:Y:S05]  /*c150*/  @P0 BRA `(.L_x_1276) ;  /* 0x00002b8000000947 */ /* 0x000fea0003800000 */
[----:B--234-:R-:W2:Y:S04]  /*c160*/  LDL.64 R14, [R1] ;  /* 0x00000000010e7983 */ /* 0x01cea80000100a00 */
[----:B------:R-:W3:Y:S04]  /*c170*/  LDL R12, [R1+0x8] ;  /* 0x00000800010c7983 */ /* 0x000ee80000100800 */
[----:B------:R-:W4:Y:S04]  /*c180*/  LDL R13, [R1+0x3c] ;  /* 0x00003c00010d7983 */ /* 0x000f280000100800 */
[----:B------:R-:W5:Y:S04]  /*c190*/  LDL R11, [R1+0x38] ;  /* 0x00003800010b7983 */ /* 0x000f680000100800 */
[----:B------:R-:W4:Y:S01]  /*c1a0*/  LDL R10, [R1+0xc] ;  /* 0x00000c00010a7983 */ /* 0x000f220000100800 */
[----:B------:R-:W-:-:S13]  /*c1b0*/  ISETP.GE.AND P0, PT, R252, c[0x0][0x3c8], PT ;  /* 0x0000f200fc007a0c */ /* 0x000fda0003f06270 */
[----:B-1----:R-:W-:Y:S02]  /*c1c0*/  @!P0 LEA R2, P3, R252, R0, 0x1 ;  /* 0x00000000fc028211 */ /* 0x002fe400078608ff */
[----:B--2---:R-:W-:Y:S02]  /*c1d0*/  ISETP.GE.AND P2, PT, R14, c[0x0][0x3c8], PT ;  /* 0x0000f2000e007a0c */ /* 0x004fe40003f46270 */
[----:B---3--:R-:W-:-:S11]  /*c1e0*/  ISETP.GE.AND P1, PT, R12, c[0x0][0x3c8], PT ;  /* 0x0000f2000c007a0c */ /* 0x008fd60003f26270 */
[-C--:B------:R-:W-:Y:S02]  /*c1f0*/  @!P2 LEA R8, P5, R14, R0.reuse, 0x1 ;  /* 0x000000000e08a211 */ /* 0x080fe400078a08ff */
[----:B------:R-:W-:Y:S02]  /*c200*/  @!P1 LEA R4, P4, R12, R0, 0x1 ;  /* 0x000000000c049211 */ /* 0x000fe400078808ff */
[-C--:B------:R-:W-:Y:S02]  /*c210*/  @!P2 LEA.HI.X R9, R14, R6.reuse, R15, 0x1, P5 ;  /* 0x000000060e09a211 */ /* 0x080fe400028f0c0f */
[-C--:B----4-:R-:W-:Y:S02]  /*c220*/  @!P1 LEA.HI.X R5, R12, R6.reuse, R13, 0x1, P4 ;  /* 0x000000060c059211 */ /* 0x090fe400020f0c0d */
[----:B-----5:R-:W-:Y:S01]  /*c230*/  @!P0 LEA.HI.X R3, R252, R6, R11, 0x1, P3 ;  /* 0x00000006fc038211 */ /* 0x020fe200018f0c0b */
        /* <DEDUP_REMOVED lines=10> */
.L_x_1263:
        /* <DEDUP_REMOVED lines=8> */
[----:B------:R-:W-:-:S04]  /*c360*/  IMAD R2, R2, c[0x0][0x440], RZ ;  /* 0x0001100002027a24 */ /* 0x000fc800078e02ff */
        /* <DEDUP_REMOVED lines=25> */
.L_x_1333:
[----:B------:R-:W-:Y:S05]  /*c500*/  BRA.DIV ~URZ, `(.L_x_1278) ;  /* 0x000040227f007947 */ /* 0x000fea000b800000 */
[----:B------:R3:W4:Y:S02]  /*c510*/  SHFL.IDX PT, R0, R21, RZ, 0x1c1f ;  /* 0x001c1fff15007589 */ /* 0x00072400000e0000 */
.L_x_1334:
[----:B------:R-:W-:Y:S01]  /*c520*/  BSSY B0, `(.L_x_1279) ;  /* 0x00000c2000007945 */ /* 0x000fe20003800000 */
[----:B------:R-:W-:Y:S05]  /*c530*/  @P3 BRA `(.L_x_1280) ;  /* 0x00000c0000003947 */ /* 0x000fea0003800000 */
[----:B------:R-:W5:Y:S04]  /*c540*/  LDL R107, [R1+0x10] ;  /* 0x00001000016b7983 */ /* 0x000f680000100800 */
        /* <DEDUP_REMOVED lines=8> */
[----:B------:R-:W-:-:S04]  /*c5d0*/  IADD3 R6, R107, 0x18, RZ ;  /* 0x000000186b067810 */ /* 0x000fc80007ffe0ff */
[----:B------:R-:W-:-:S05]  /*c5e0*/  ISETP.GE.AND P5, PT, R6, c[0x0][0x3c8], PT ;  /* 0x0000f20006007a0c */ /* 0x000fca0003fa6270 */
[----:B------:R-:W-:Y:S02]  /*c5f0*/  @!P2 IMAD.MOV.U32 R2, RZ, RZ, R0 ;  /* 0x000000ffff02a224 */ /* 0x000fe400078e0000 */
[----:B------:R-:W-:Y:S01]  /*c600*/  @!P2 IMAD.MOV.U32 R3, RZ, RZ, R4 ;  /* 0x000000ffff03a224 */ /* 0x000fe200078e0004 */
[----:B----4-:R-:W-:Y:S02]  /*c610*/  ISETP.GE.AND P3, PT, R12, c[0x0][0x3c8], PT ;  /* 0x0000f2000c007a0c */ /* 0x010fe40003f66270 */
[----:B------:R-:W-:Y:S01]  /*c620*/  SHF.R.S32.HI R7, RZ, 0x1f, R10 ;  /* 0x0000001fff077819 */ /* 0x000fe2000001140a */
[C---:B------:R-:W-:Y:S01]  /*c630*/  @!P2 IMAD.WIDE R2, R107.reuse, 0x4, R2 ;  /* 0x000000046b02a825 */ /* 0x040fe200078e0202 */
[C---:B------:R-:W-:Y:S02]  /*c640*/  @!P1 LEA R8, P4, R10.reuse, R0, 0x2 ;  /* 0x000000000a089211 */ /* 0x040fe400078810ff */
[----:B------:R-:W-:Y:S02]  /*c650*/  IADD3 R5, R107, 0x20, RZ ;  /* 0x000000206b057810 */ /* 0x000fe40007ffe0ff */
[----:B------:R-:W-:Y:S01]  /*c660*/  @!P1 LEA.HI.X R9, R10, R4, R7, 0x2, P4 ;  /* 0x000000040a099211 */ /* 0x000fe200020f1407 */
[----:B------:R3:W-:Y:S01]  /*c670*/  @!P2 ST.E.64 [R2.64], R24 ;  /* 0x000000180200a985 */ /* 0x0007e2000c101b06 */
[----:B------:R-:W-:-:S02]  /*c680*/  ISETP.GE.AND P4, PT, R5, c[0x0][0x3c8], PT ;  /* 0x0000f20005007a0c */ /* 0x000fc40003f86270 */
[----:B------:R-:W-:Y:S01]  /*c690*/  SHF.R.S32.HI R11, RZ, 0x1f, R6 ;  /* 0x0000001fff0b7819 */ /* 0x000fe20000011406 */
[----:B------:R4:W-:Y:S01]  /*c6a0*/  @!P1 ST.E.64 [R8.64], R22 ;  /* 0x0000001608009985 */ /* 0x0009e2000c101b06 */
[C---:B------:R-:W-:Y:S02]  /*c6b0*/  @!P5 LEA R10, P1, R6.reuse, R0, 0x2 ;  /* 0x00000000060ad211 */ /* 0x040fe400078210ff */
[----:B------:R-:W-:Y:S02]  /*c6c0*/  SHF.R.S32.HI R7, RZ, 0x1f, R12 ;  /* 0x0000001fff077819 */ /* 0x000fe4000001140c */
[----:B------:R-:W-:Y:S02]  /*c6d0*/  @!P5 LEA.HI.X R11, R6, R4, R11, 0x2, P1 ;  /* 0x00000004060bd211 */ /* 0x000fe400008f140b */
[----:B------:R-:W-:Y:S02]  /*c6e0*/  SHF.R.S32.HI R13, RZ, 0x1f, R5 ;  /* 0x0000001fff0d7819 */ /* 0x000fe40000011405 */
[C---:B---3--:R-:W-:Y:S01]  /*c6f0*/  IADD3 R3, R107.reuse, 0x28, RZ ;  /* 0x000000286b037810 */ /* 0x048fe20007ffe0ff */
[----:B------:R-:W3:Y:S01]  /*c700*/  LDL R24, [R1+0xd8] ;  /* 0x0000d80001187983 */ /* 0x000ee20000100800 */
[----:B------:R-:W-:-:S02]  /*c710*/  IADD3 R2, R107, 0x30, RZ ;  /* 0x000000306b027810 */ /* 0x000fc40007ffe0ff */
[----:B------:R-:W-:Y:S01]  /*c720*/  ISETP.GE.AND P6, PT, R3, c[0x0][0x3c8], PT ;  /* 0x0000f20003007a0c */ /* 0x000fe20003fc6270 */
[----:B----4-:R-:W4:Y:S01]  /*c730*/  LDL R22, [R1+0x9c] ;  /* 0x00009c0001167983 */ /* 0x010f220000100800 */
[----:B------:R-:W-:Y:S02]  /*c740*/  @!P3 LEA R8, P2, R12, R0, 0x2 ;  /* 0x000000000c08b211 */ /* 0x000fe400078410ff */
[----:B------:R-:W-:Y:S01]  /*c750*/  ISETP.GE.AND P1, PT, R2, c[0x0][0x3c8], PT ;  /* 0x0000f20002007a0c */ /* 0x000fe20003f26270 */
[----:B------:R-:W5:Y:S01]  /*c760*/  LDL R25, [R1+0x88] ;  /* 0x0000880001197983 */ /* 0x000f620000100800 */
[----:B------:R-:W-:Y:S02]  /*c770*/  @!P3 LEA.HI.X R9, R12, R4, R7, 0x2, P2 ;  /* 0x000000040c09b211 */ /* 0x000fe400010f1407 */
[----:B------:R-:W-:Y:S01]  /*c780*/  @!P4 LEA R12, P2, R5, R0, 0x2 ;  /* 0x00000000050cc211 */ /* 0x000fe200078410ff */
[----:B------:R-:W3:Y:S01]  /*c790*/  LDL R23, [R1+0x84] ;  /* 0x0000840001177983 */ /* 0x000ee20000100800 */
[----:B------:R-:W-:-:S02]  /*c7a0*/  IADD3 R7, R107, 0x38, RZ ;  /* 0x000000386b077810 */ /* 0x000fc40007ffe0ff */
[----:B------:R-:W-:Y:S02]  /*c7b0*/  @!P4 LEA.HI.X R13, R5, R4, R13, 0x2, P2 ;  /* 0x00000004050dc211 */ /* 0x000fe400010f140d */
[----:B------:R-:W-:Y:S02]  /*c7c0*/  SHF.R.S32.HI R5, RZ, 0x1f, R3 ;  /* 0x0000001fff057819 */ /* 0x000fe40000011403 */
[----:B------:R-:W-:Y:S01]  /*c7d0*/  @!P6 LEA R16, P2, R3, R0, 0x2 ;  /* 0x000000000310e211 */ /* 0x000fe200078410ff */
[----:B------:R1:W-:Y:S01]  /*c7e0*/  @!P3 ST.E.64 [R8.64], R26 ;  /* 0x0000001a0800b985 */ /* 0x0003e2000c101b06 */
[----:B------:R-:W-:Y:S02]  /*c7f0*/  ISETP.GE.AND P3, PT, R7, c[0x0][0x3c8], PT ;  /* 0x0000f20007007a0c */ /* 0x000fe40003f66270 */
[----:B------:R-:W-:Y:S02]  /*c800*/  @!P6 LEA.HI.X R17, R3, R4, R5, 0x2, P2 ;  /* 0x000000040311e211 */ /* 0x000fe400010f1405 */
[----:B------:R-:W-:-:S02]  /*c810*/  SHF.R.S32.HI R3, RZ, 0x1f, R2 ;  /* 0x0000001fff037819 */ /* 0x000fc40000011402 */
[C---:B------:R-:W-:Y:S02]  /*c820*/  IADD3 R6, R107.reuse, 0x40, RZ ;  /* 0x000000406b067810 */ /* 0x040fe40007ffe0ff */
[----:B------:R-:W-:Y:S01]  /*c830*/  IADD3 R5, R107, 0x48, RZ ;  /* 0x000000486b057810 */ /* 0x000fe20007ffe0ff */
[----:B------:R2:W-:Y:S01]  /*c840*/  @!P5 ST.E.64 [R10.64], R30 ;  /* 0x0000001e0a00d985 */ /* 0x0005e2000c101b06 */
[----:B------:R-:W-:-:S03]  /*c850*/  ISETP.GE.AND P5, PT, R6, c[0x0][0x3c8], PT ;  /* 0x0000f20006007a0c */ /* 0x000fc60003fa6270 */
[----:B------:R2:W-:Y:S01]  /*c860*/  @!P4 ST.E.64 [R12.64], R28 ;  /* 0x0000001c0c00c985 */ /* 0x0005e2000c101b06 */
[----:B------:R-:W-:-:S03]  /*c870*/  ISETP.GE.AND P4, PT, R5, c[0x0][0x3c8], PT ;  /* 0x0000f20005007a0c */ /* 0x000fc60003f86270 */
[----:B------:R-:W-:Y:S01]  /*c880*/  @!P6 ST.E.64 [R16.64], R34 ;  /* 0x000000221000e985 */ /* 0x000fe2000c101b06 */
[----:B-1----:R-:W-:-:S03]  /*c890*/  @!P1 LEA R8, P2, R2, R0, 0x2 ;  /* 0x0000000002089211 */ /* 0x002fc600078410ff */
[----:B------:R-:W5:Y:S01]  /*c8a0*/  LDL R27, [R1+0x8c] ;  /* 0x00008c00011b7983 */ /* 0x000f620000100800 */
[----:B------:R-:W-:-:S03]  /*c8b0*/  @!P1 LEA.HI.X R9, R2, R4, R3, 0x2, P2 ;  /* 0x0000000402099211 */ /* 0x000fc600010f1403 */
[----:B------:R-:W5:Y:S01]  /*c8c0*/  LDL R26, [R1+0xc4] ;  /* 0x0000c400011a7983 */ /* 0x000f620000100800 */
[----:B------:R-:W-:-:S04]  /*c8d0*/  IADD3 R3, R107, 0x50, RZ ;  /* 0x000000506b037810 */ /* 0x000fc80007ffe0ff */
[----:B------:R-:W-:Y:S01]  /*c8e0*/  ISETP.GE.AND P6, PT, R3, c[0x0][0x3c8], PT ;  /* 0x0000f20003007a0c */ /* 0x000fe20003fc6270 */
[----:B--2---:R-:W2:Y:S01]  /*c8f0*/  LDL R31, [R1+0xd4] ;  /* 0x0000d400011f7983 */ /* 0x004ea20000100800 */
[----:B------:R-:W-:Y:S02]  /*c900*/  SHF.R.S32.HI R2, RZ, 0x1f, R7 ;  /* 0x0000001fff027819 */ /* 0x000fe40000011407 */
[-C--:B------:R-:W-:Y:S01]  /*c910*/  @!P3 LEA R14, P2, R7, R0.reuse, 0x2 ;  /* 0x00000000070eb211 */ /* 0x080fe200078410ff */
[----:B------:R1:W-:Y:S01]  /*c920*/  @!P1 ST.E.64 [R8.64], R32 ;  /* 0x0000002008009985 */ /* 0x0003e2000c101b06 */
[----:B------:R-:W-:Y:S02]  /*c930*/  @!P4 LEA R12, P1, R5, R0, 0x2 ;  /* 0x00000000050cc211 */ /* 0x000fe400078210ff */
[----:B------:R-:W-:Y:S01]  /*c940*/  @!P3 LEA.HI.X R15, R7, R4, R2, 0x2, P2 ;  /* 0x00000004070fb211 */ /* 0x000fe200010f1402 */
[----:B------:R-:W2:Y:S01]  /*c950*/  LDL R29, [R1+0x90] ;  /* 0x00009000011d7983 */ /* 0x000ea20000100800 */
[----:B------:R-:W-:-:S02]  /*c960*/  @!P5 LEA R10, P2, R6, R0, 0x2 ;  /* 0x00000000060ad211 */ /* 0x000fc400078410ff */
[----:B------:R-:W-:Y:S01]  /*c970*/  SHF.R.S32.HI R7, RZ, 0x1f, R5 ;  /* 0x0000001fff077819 */ /* 0x000fe20000011405 */
[----:B------:R-:W2:Y:S03]  /*c980*/  LDL R30, [R1+0xcc] ;  /* 0x0000cc00011e7983 */ /* 0x000ea60000100800 */
[----:B------:R-:W-:Y:S01]  /*c990*/  @!P4 LEA.HI.X R13, R5, R4, R7, 0x2, P1 ;  /* 0x00000004050dc211 */ /* 0x000fe200008f1407 */
[----:B------:R-:W2:Y:S01]  /*c9a0*/  LDL R28, [R1+0xc8] ;  /* 0x0000c800011c7983 */ /* 0x000ea20000100800 */
[----:B------:R-:W-:-:S03]  /*c9b0*/  @!P6 LEA R18, P1, R3, R0, 0x2 ;  /* 0x000000000312e211 */ /* 0x000fc600078210ff */
[----:B------:R-:W-:Y:S01]  /*c9c0*/  @!P3 ST.E.64 [R14.64], R132 ;  /* 0x000000840e00b985 */ /* 0x000fe2000c101b06 */
[----:B-1----:R-:W-:-:S04]  /*c9d0*/  SHF.R.S32.HI R8, RZ, 0x1f, R6 ;  /* 0x0000001fff087819 */ /* 0x002fc80000011406 */
[----:B------:R-:W-:Y:S02]  /*c9e0*/  @!P5 LEA.HI.X R11, R6, R4, R8, 0x2, P2 ;  /* 0x00000004060bd211 */ /* 0x000fe400010f1408 */
[----:B------:R-:W-:-:S04]  /*c9f0*/  SHF.R.S32.HI R6, RZ, 0x1f, R3 ;  /* 0x0000001fff067819 */ /* 0x000fc80000011403 */
[----:B------:R-:W-:Y:S01]  /*ca00*/  @!P6 LEA.HI.X R19, R3, R4, R6, 0x2, P1 ;  /* 0x000000040313e211 */ /* 0x000fe200008f1406 */
[----:B------:R-:W-:Y:S04]  /*ca10*/  @!P5 ST.E.64 [R10.64], R134 ;  /* 0x000000860a00d985 */ /* 0x000fe8000c101b06 */
[----:B------:R-:W-:Y:S04]  /*ca20*/  @!P4 ST.E.64 [R12.64], R36 ;  /* 0x000000240c00c985 */ /* 0x000fe8000c101b06 */
[----:B------:R1:W-:Y:S04]  /*ca30*/  @!P6 ST.E.64 [R18.64], R44 ;  /* 0x0000002c1200e985 */ /* 0x0003e8000c101b06 */
[----:B-1----:R-:W2:Y:S01]  /*ca40*/  LDL R18, [R1+0xd0] ;  /* 0x0000d00001127983 */ /* 0x002ea20000100800 */
[----:B------:R-:W-:-:S02]  /*ca50*/  IADD3 R2, R107, 0x58, RZ ;  /* 0x000000586b027810 */ /* 0x000fc40007ffe0ff */
[----:B------:R-:W-:Y:S01]  /*ca60*/  IADD3 R5, R107, 0x60, RZ ;  /* 0x000000606b057810 */ /* 0x000fe20007ffe0ff */
[----:B------:R-:W5:Y:S01]  /*ca70*/  LDL R19, [R1+0x80] ;  /* 0x0000800001137983 */ /* 0x000f620000100800 */
[----:B------:R-:W-:Y:S02]  /*ca80*/  ISETP.GE.AND P2, PT, R2, c[0x0][0x3c8], PT ;  /* 0x0000f20002007a0c */ /* 0x000fe40003f46270 */
[----:B------:R-:W-:Y:S02]  /*ca90*/  SHF.R.S32.HI R3, RZ, 0x1f, R2 ;  /* 0x0000001fff037819 */ /* 0x000fe40000011402 */
[----:B------:R-:W-:-:S09]  /*caa0*/  ISETP.GE.AND P3, PT, R5, c[0x0][0x3c8], PT ;  /* 0x0000f20005007a0c */ /* 0x000fd20003f66270 */
[----:B------:R-:W-:-:S04]  /*cab0*/  @!P2 LEA R8, P1, R2, R0, 0x2 ;  /* 0x000000000208a211 */ /* 0x000fc800078210ff */
[----:B------:R-:W-:Y:S02]  /*cac0*/  @!P2 LEA.HI.X R9, R2, R4, R3, 0x2, P1 ;  /* 0x000000040209a211 */ /* 0x000fe400008f1403 */
[C---:B------:R-:W-:Y:S02]  /*cad0*/  IADD3 R3, R107.reuse, 0x68, RZ ;  /* 0x000000686b037810 */ /* 0x040fe40007ffe0ff */
[----:B------:R-:W-:Y:S02]  /*cae0*/  IADD3 R2, R107, 0x70, RZ ;  /* 0x000000706b027810 */ /* 0x000fe40007ffe0ff */
[----:B------:R-:W-:Y:S02]  /*caf0*/  ISETP.GE.AND P5, PT, R3, c[0x0][0x3c8], PT ;  /* 0x0000f20003007a0c */ /* 0x000fe40003fa6270 */
[----:B------:R-:W-:Y:S02]  /*cb00*/  ISETP.GE.AND P1, PT, R2, c[0x0][0x3c8], PT ;  /* 0x0000f20002007a0c */ /* 0x000fe40003f26270 */
[----:B------:R-:W-:-:S04]  /*cb10*/  IADD3 R6, R107, 0x78, RZ ;  /* 0x000000786b067810 */ /* 0x000fc80007ffe0ff */
[----:B------:R-:W-:Y:S02]  /*cb20*/  ISETP.GE.AND P6, PT, R6, c[0x0][0x3c8], PT ;  /* 0x0000f20006007a0c */ /* 0x000fe40003fc6270 */
[----:B------:R-:W-:Y:S02]  /*cb30*/  SHF.R.S32.HI R7, RZ, 0x1f, R5 ;  /* 0x0000001fff077819 */ /* 0x000fe40000011405 */
[CC--:B------:R-:W-:Y:S01]  /*cb40*/  @!P3 LEA R16, P4, R5.reuse, R0.reuse, 0x2 ;  /* 0x000000000510b211 */ /* 0x0c0fe200078810ff */
[----:B------:R1:W-:Y:S02]  /*cb50*/  @!P2 ST.E.64 [R8.64], R40 ;  /* 0x000000280800a985 */ /* 0x0003e4000c101b06 */
[----:B------:R-:W-:Y:S02]  /*cb60*/  @!P1 LEA R12, P2, R2, R0, 0x2 ;  /* 0x00000000020c9211 */ /* 0x000fe400078410ff */
[----:B------:R-:W-:Y:S02]  /*cb70*/  @!P3 LEA.HI.X R17, R5, R4, R7, 0x2, P4 ;  /* 0x000000040511b211 */ /* 0x000fe400020f1407 */
[----:B------:R-:W-:-:S02]  /*cb80*/  @!P5 LEA R14, P4, R3, R0, 0x2 ;  /* 0x00000000030ed211 */ /* 0x000fc400078810ff */
[----:B------:R-:W-:Y:S02]  /*cb90*/  SHF.R.S32.HI R7, RZ, 0x1f, R2 ;  /* 0x0000001fff077819 */ /* 0x000fe40000011402 */
[C---:B------:R-:W-:Y:S02]  /*cba0*/  IADD3 R5, R107.reuse, 0x80, RZ ;  /* 0x000000806b057810 */ /* 0x040fe40007ffe0ff */
[----:B------:R-:W-:Y:S02]  /*cbb0*/  @!P1 LEA.HI.X R13, R2, R4, R7, 0x2, P2 ;  /* 0x00000004020d9211 */ /* 0x000fe400010f1407 */
[----:B------:R-:W-:Y:S02]  /*cbc0*/  @!P6 LEA R10, P2, R6, R0, 0x2 ;  /* 0x00000000060ae211 */ /* 0x000fe400078410ff */
[----:B------:R-:W-:Y:S02]  /*cbd0*/  IADD3 R2, R107, 0x88, RZ ;  /* 0x000000886b027810 */ /* 0x000fe40007ffe0ff */
[----:B-1----:R-:W-:-:S04]  /*cbe0*/  SHF.R.S32.HI R8, RZ, 0x1f, R3 ;  /* 0x0000001fff087819 */ /* 0x002fc80000011403 */
[----:B------:R-:W-:Y:S02]  /*cbf0*/  @!P5 LEA.HI.X R15, R3, R4, R8, 0x2, P4 ;  /* 0x00000004030fd211 */ /* 0x000fe400020f1408 */
[----:B------:R-:W-:Y:S02]  /*cc00*/  ISETP.GE.AND P4, PT, R5, c[0x0][0x3c8], PT ;  /* 0x0000f20005007a0c */ /* 0x000fe40003f86270 */
[----:B------:R-:W-:-:S04]  /*cc10*/  SHF.R.S32.HI R3, RZ, 0x1f, R6 ;  /* 0x0000001fff037819 */ /* 0x000fc80000011406 */
[----:B------:R-:W-:Y:S02]  /*cc20*/  @!P6 LEA.HI.X R11, R6, R4, R3, 0x2, P2 ;  /* 0x00000004060be211 */ /* 0x000fe400010f1403 */
[----:B------:R-:W-:Y:S01]  /*cc30*/  ISETP.GE.AND P2, PT, R2, c[0x0][0x3c8], PT ;  /* 0x0000f20002007a0c */ /* 0x000fe20003f46270 */
[----:B------:R1:W-:Y:S01]  /*cc40*/  @!P3 ST.E.64 [R16.64], R140 ;  /* 0x0000008c1000b985 */ /* 0x0003e2000c101b06 */
[----:B------:R-:W-:-:S03]  /*cc50*/  SHF.R.S32.HI R3, RZ, 0x1f, R5 ;  /* 0x0000001fff037819 */ /* 0x000fc60000011405 */
[C---:B------:R-:W-:Y:S01]  /*cc60*/  @!P4 LEA R8, P3, R5.reuse, R0, 0x2 ;  /* 0x000000000508c211 */ /* 0x040fe200078610ff */
[----:B------:R1:W-:Y:S04]  /*cc70*/  @!P5 ST.E.64 [R14.64], R148 ;  /* 0x000000940e00d985 */ /* 0x0003e8000c101b06 */
[----:B------:R1:W-:Y:S01]  /*cc80*/  @!P1 ST.E.64 [R12.64], R136 ;  /* 0x000000880c009985 */ /* 0x0003e2000c101b06 */
[----:B------:R-:W-:Y:S02]  /*cc90*/  @!P4 LEA.HI.X R9, R5, R4, R3, 0x2, P3 ;  /* 0x000000040509c211 */ /* 0x000fe400018f1403 */
[----:B------:R-:W-:Y:S01]  /*cca0*/  SHF.R.S32.HI R3, RZ, 0x1f, R2 ;  /* 0x0000001fff037819 */ /* 0x000fe20000011402 */
[----:B------:R1:W-:Y:S01]  /*ccb0*/  @!P6 ST.E.64 [R10.64], R144 ;  /* 0x000000900a00e985 */ /* 0x0003e2000c101b06 */
[----:B------:R-:W-:-:S03]  /*ccc0*/  @!P2 LEA R6, P3, R2, R0, 0x2 ;  /* 0x000000000206a211 */ /* 0x000fc600078610ff */
[----:B------:R-:W5:Y:S01]  /*ccd0*/  LDL R5, [R1+0x6c] ;  /* 0x00006c0001057983 */ /* 0x000f620000100800 */
[----:B------:R-:W-:-:S03]  /*cce0*/  @!P2 LEA.HI.X R7, R2, R4, R3, 0x2, P3 ;  /* 0x000000040207a211 */ /* 0x000fc600018f1403 */
[----:B------:R-:W-:Y:S04]  /*ccf0*/  @!P4 ST.E.64 [R8.64], R52 ;  /* 0x000000340800c985 */ /* 0x000fe8000c101b06 */
[----:B------:R3:W-:Y:S01]  /*cd00*/  @!P2 ST.E.64 [R6.64], R56 ;  /* 0x000000380600a985 */ /* 0x0007e2000c101b06 */
[----:B------:R-:W-:-:S03]  /*cd10*/  ISETP.GE.AND P2, PT, R99, c[0x0][0x3c8], PT ;  /* 0x0000f20063007a0c */ /* 0x000fc60003f46270 */
[----:B-1----:R-:W5:Y:S04]  /*cd20*/  LDL R17, [R1+0x78] ;  /* 0x0000780001117983 */ /* 0x002f680000100800 */
[----:B------:R-:W5:Y:S04]  /*cd30*/  LDL R16, [R1+0xb0] ;  /* 0x0000b00001107983 */ /* 0x000f680000100800 */
[----:B------:R-:W5:Y:S04]  /*cd40*/  LDL R15, [R1+0x74] ;  /* 0x00007400010f7983 */ /* 0x000f680000100800 */
[----:B------:R-:W5:Y:S04]  /*cd50*/  LDL R13, [R1+0x70] ;  /* 0x00007000010d7983 */ /* 0x000f680000100800 */
[----:B------:R-:W5:Y:S04]  /*cd60*/  LDL R10, [R1+0x7c] ;  /* 0x00007c00010a7983 */ /* 0x000f680000100800 */
[----:B------:R-:W5:Y:S04]  /*cd70*/  LDL R11, [R1+0xb8] ;  /* 0x0000b800010b7983 */ /* 0x000f680000100800 */
[----:B------:R-:W5:Y:S04]  /*cd80*/  LDL R14, [R1+0xac] ;  /* 0x0000ac00010e7983 */ /* 0x000f680000100800 */
[----:B------:R-:W5:Y:S01]  /*cd90*/  LDL R12, [R1+0xa8] ;  /* 0x0000a800010c7983 */ /* 0x000f620000100800 */
[----:B----4-:R-:W-:-:S13]  /*cda0*/  ISETP.GE.AND P1, PT, R22, c[0x0][0x3c8], PT ;  /* 0x0000f20016007a0c */ /* 0x010fda0003f26270 */
[----:B---3--:R-:W-:-:S04]  /*cdb0*/  @!P1 LEA R6, P3, R22, R0, 0x2 ;  /* 0x0000000016069211 */ /* 0x008fc800078610ff */
[----:B------:R-:W-:Y:S02]  /*cdc0*/  @!P1 LEA.HI.X R7, R22, R4, R24, 0x2, P3 ;  /* 0x0000000416079211 */ /* 0x000fe400018f1418 */
[----:B------:R-:W3:Y:S04]  /*cdd0*/  LDL R24, [R1+0xc0] ;  /* 0x0000c00001187983 */ /* 0x000ee80000100800 */
[----:B------:R-:W4:Y:S01]  /*cde0*/  LDL R22, [R1+0xbc] ;  /* 0x0000bc0001167983 */ /* 0x000f220000100800 */
[----:B------:R-:W-:-:S04]  /*cdf0*/  @!P2 LEA R8, P3, R99, R0, 0x2 ;  /* 0x000000006308a211 */ /* 0x000fc800078610ff */
[----:B--2---:R-:W-:Y:S02]  /*ce00*/  @!P2 LEA.HI.X R9, R99, R4, R18, 0x2, P3 ;  /* 0x000000046309a211 */ /* 0x004fe400018f1412 */
[----:B------:R-:W2:Y:S01]  /*ce10*/  LDL R18, [R1+0xb4] ;  /* 0x0000b40001127983 */ /* 0x000ea20000100800 */
[----:B------:R-:W-:Y:S02]  /*ce20*/  ISETP.GE.AND P5, PT, R103, c[0x0][0x3c8], PT ;  /* 0x0000f20067007a0c */ /* 0x000fe40003fa6270 */
[----:B------:R-:W-:-:S11]  /*ce30*/  ISETP.GE.AND P6, PT, R102, c[0x0][0x3c8], PT ;  /* 0x0000f20066007a0c */ /* 0x000fd60003fc6270 */
[----:B------:R-:W-:-:S04]  /*ce40*/  @!P5 LEA R2, P4, R103, R0, 0x2 ;  /* 0x000000006702d211 */ /* 0x000fc800078810ff */
[----:B------:R-:W-:-:S05]  /*ce50*/  @!P5 LEA.HI.X R3, R103, R4, R106, 0x2, P4 ;  /* 0x000000046703d211 */ /* 0x000fca00020f146a */
[----:B------:R1:W-:Y:S01]  /*ce60*/  @!P5 ST.E.64 [R2.64], R60 ;  /* 0x0000003c0200d985 */ /* 0x0003e2000c101b06 */
[----:B------:R-:W-:-:S03]  /*ce70*/  ISETP.GE.AND P5, PT, R29, c[0x0][0x3c8], PT ;  /* 0x0000f2001d007a0c */ /* 0x000fc60003fa6270 */
[----:B------:R5:W-:Y:S02]  /*ce80*/  @!P1 ST.E.64 [R6.64], R64 ;  /* 0x0000004006009985 */ /* 0x000be4000c101b06 */
[----:B-----5:R-:W-:Y:S02]  /*ce90*/  ISETP.GE.AND P1, PT, R27, c[0x0][0x3c8], PT ;  /* 0x0000f2001b007a0c */ /* 0x020fe40003f26270 */
[----:B-1----:R-:W-:-:S04]  /*cea0*/  @!P6 LEA R2, P4, R102, R0, 0x2 ;  /* 0x000000006602e211 */ /* 0x002fc800078810ff */
[----:B------:R-:W-:Y:S02]  /*ceb0*/  @!P6 LEA.HI.X R3, R102, R4, R31, 0x2, P4 ;  /* 0x000000046603e211 */ /* 0x000fe400020f141f */
[----:B------:R-:W-:-:S03]  /*cec0*/  @!P5 LEA R6, P3, R29, R0, 0x2 ;  /* 0x000000001d06d211 */ /* 0x000fc600078610ff */
[----:B------:R1:W-:Y:S01]  /*ced0*/  @!P6 ST.E.64 [R2.64], R68 ;  /* 0x000000440200e985 */ /* 0x0003e2000c101b06 */
[----:B------:R-:W-:Y:S02]  /*cee0*/  ISETP.GE.AND P6, PT, R25, c[0x0][0x3c8], PT ;  /* 0x0000f20019007a0c */ /* 0x000fe40003fc6270 */
[----:B------:R-:W-:Y:S01]  /*cef0*/  ISETP.GE.AND P4, PT, R23, c[0x0][0x3c8], PT ;  /* 0x0000f20017007a0c */ /* 0x000fe20003f86270 */
[----:B------:R5:W-:Y:S01]  /*cf00*/  @!P2 ST.E.64 [R8.64], R72 ;  /* 0x000000480800a985 */ /* 0x000be2000c101b06 */
[----:B------:R-:W-:Y:S02]  /*cf10*/  @!P5 LEA.HI.X R7, R29, R4, R30, 0x2, P3 ;  /* 0x000000041d07d211 */ /* 0x000fe400018f141e */
[----:B------:R-:W-:-:S03]  /*cf20*/  ISETP.GE.AND P3, PT, R19, c[0x0][0x3c8], PT ;  /* 0x0000f20013007a0c */ /* 0x000fc60003f66270 */
[----:B------:R5:W-:Y:S01]  /*cf30*/  @!P5 ST.E.64 [R6.64], R76 ;  /* 0x0000004c0600d985 */ /* 0x000be2000c101b06 */
[----:B-1----:R-:W-:-:S04]  /*cf40*/  @!P1 LEA R2, P2, R27, R0, 0x2 ;  /* 0x000000001b029211 */ /* 0x002fc800078410ff */
[----:B------:R-:W-:Y:S02]  /*cf50*/  @!P1 LEA.HI.X R3, R27, R4, R28, 0x2, P2 ;  /* 0x000000041b039211 */ /* 0x000fe400010f141c */
[----:B-----5:R-:W-:-:S03]  /*cf60*/  @!P6 LEA R8, P2, R25, R0, 0x2 ;  /* 0x000000001908e211 */ /* 0x020fc600078410ff */
[----:B------:R1:W-:Y:S01]  /*cf70*/  @!P1 ST.E.64 [R2.64], R80 ;  /* 0x0000005002009985 */ /* 0x0003e2000c101b06 */
[----:B------:R-:W-:Y:S02]  /*cf80*/  @!P6 LEA.HI.X R9, R25, R4, R26, 0x2, P2 ;  /* 0x000000041909e211 */ /* 0x000fe400010f141a */
[----:B------:R-:W-:-:S03]  /*cf90*/  @!P3 LEA R6, P2, R19, R0, 0x2 ;  /* 0x000000001306b211 */ /* 0x000fc600078410ff */
[----:B------:R-:W-:Y:S01]  /*cfa0*/  @!P6 ST.E.64 [R8.64], R100 ;  /* 0x000000640800e985 */ /* 0x000fe2000c101b06 */
[----:B------:R-:W-:Y:S02]  /*cfb0*/  ISETP.GE.AND P6, PT, R17, c[0x0][0x3c8], PT ;  /* 0x0000f20011007a0c */ /* 0x000fe40003fc6270 */
[----:B------:R-:W-:Y:S02]  /*cfc0*/  ISETP.GE.AND P1, PT, R10, c[0x0][0x3c8], PT ;  /* 0x0000f2000a007a0c */ /* 0x000fe40003f26270 */
[----:B-1----:R-:W-:-:S04]  /*cfd0*/  @!P4 LEA R2, P5, R23, R0, 0x2 ;  /* 0x000000001702c211 */ /* 0x002fc800078a10ff */
[-C--:B---3--:R-:W-:Y:S02]  /*cfe0*/  @!P4 LEA.HI.X R3, R23, R4.reuse, R24, 0x2, P5 ;  /* 0x000000041703c211 */ /* 0x088fe400028f1418 */
[----:B------:R-:W-:Y:S02]  /*cff0*/  ISETP.GE.AND P5, PT, R15, c[0x0][0x3c8], PT ;  /* 0x0000f2000f007a0c */ /* 0x000fe40003fa6270 */
[----:B----4-:R-:W-:Y:S01]  /*d000*/  @!P3 LEA.HI.X R7, R19, R4, R22, 0x2, P2 ;  /* 0x000000041307b211 */ /* 0x010fe200010f1416 */
[----:B------:R1:W-:Y:S01]  /*d010*/  @!P4 ST.E.64 [R2.64], R84 ;  /* 0x000000540200c985 */ /* 0x0003e2000c101b06 */
[----:B------:R-:W-:-:S03]  /*d020*/  ISETP.GE.AND P4, PT, R13, c[0x0][0x3c8], PT ;  /* 0x0000f2000d007a0c */ /* 0x000fc60003f86270 */
[----:B------:R-:W-:Y:S01]  /*d030*/  @!P3 ST.E.64 [R6.64], R88 ;  /* 0x000000580600b985 */ /* 0x000fe2000c101b06 */
[----:B------:R-:W-:Y:S02]  /*d040*/  ISETP.GE.AND P3, PT, R5, c[0x0][0x3c8], PT ;  /* 0x0000f20005007a0c */ /* 0x000fe40003f66270 */
[----:B-1----:R-:W-:-:S04]  /*d050*/  @!P1 LEA R2, P2, R10, R0, 0x2 ;  /* 0x000000000a029211 */ /* 0x002fc800078410ff */
[----:B------:R-:W-:Y:S02]  /*d060*/  @!P1 LEA.HI.X R3, R10, R4, R11, 0x2, P2 ;  /* 0x000000040a039211 */ /* 0x000fe400010f140b */
[----:B------:R-:W-:-:S03]  /*d070*/  @!P6 LEA R10, P2, R17, R0, 0x2 ;  /* 0x00000000110ae211 */ /* 0x000fc600078410ff */
[----:B------:R1:W-:Y:S01]  /*d080*/  @!P1 ST.E.64 [R2.64], R92 ;  /* 0x0000005c02009985 */ /* 0x0003e2000c101b06 */
[----:B------:R-:W-:-:S04]  /*d090*/  @!P5 LEA R8, P1, R15, R0, 0x2 ;  /* 0x000000000f08d211 */ /* 0x000fc800078210ff */
[----:B------:R-:W-:Y:S02]  /*d0a0*/  @!P5 LEA.HI.X R9, R15, R4, R16, 0x2, P1 ;  /* 0x000000040f09d211 */ /* 0x000fe400008f1410 */
[----:B-1----:R-:W-:-:S04]  /*d0b0*/  @!P3 LEA R2, P1, R5, R0, 0x2 ;  /* 0x000000000502b211 */ /* 0x002fc800078210ff */
[-C--:B------:R-:W-:Y:S02]  /*d0c0*/  @!P3 LEA.HI.X R3, R5, R4.reuse, R12, 0x2, P1 ;  /* 0x000000040503b211 */ /* 0x080fe400008f140c */
[----:B--2---:R-:W-:Y:S02]  /*d0d0*/  @!P6 LEA.HI.X R11, R17, R4, R18, 0x2, P2 ;  /* 0x00000004110be211 */ /* 0x004fe400010f1412 */
[----:B------:R-:W-:-:S04]  /*d0e0*/  @!P4 LEA R6, P2, R13, R0, 0x2 ;  /* 0x000000000d06c211 */ /* 0x000fc800078410ff */
[----:B------:R-:W-:Y:S01]  /*d0f0*/  @!P4 LEA.HI.X R7, R13, R4, R14, 0x2, P2 ;  /* 0x000000040d07c211 */ /* 0x000fe200010f140e */
[----:B------:R1:W-:Y:S04]  /*d100*/  @!P6 ST.E.64 [R10.64], R108 ;  /* 0x0000006c0a00e985 */ /* 0x0003e8000c101b06 */
[----:B------:R1:W-:Y:S04]  /*d110*/  @!P5 ST.E.64 [R8.64], R104 ;  /* 0x000000680800d985 */ /* 0x0003e8000c101b06 */
[----:B------:R1:W-:Y:S04]  /*d120*/  @!P4 ST.E.64 [R6.64], R96 ;  /* 0x000000600600c985 */ /* 0x0003e8000c101b06 */
[----:B------:R1:W-:Y:S02]  /*d130*/  @!P3 ST.E.64 [R2.64], R48 ;  /* 0x000000300200b985 */ /* 0x0003e4000c101b06 */
.L_x_1280:
[----:B------:R-:W-:Y:S05]  /*d140*/  BSYNC B0 ;  /* 0x0000000000007941 */ /* 0x000fea0003800000 */
.L_x_1279:
[----:B------:R-:W-:Y:S05]  /*d150*/  BRA.DIV ~URZ, `(.L_x_1281) ;  /* 0x000034327f007947 */ /* 0x000fea000b800000 */
[----:B--2---:R2:W1:Y:S04]  /*d160*/  SHFL.IDX PT, R4, R20, 0x1, 0x1c1f ;  /* 0x003c1f0014047f89 */ /* 0x00446800000e0000 */
[----:B----4-:R2:W4:Y:S02]  /*d170*/  SHFL.IDX PT, R0, R21, 0x1, 0x1c1f ;  /* 0x003c1f0015007f89 */ /* 0x01052400000e0000 */
.L_x_1335:
[----:B------:R-:W-:Y:S05]  /*d180*/  @P0 BRA `(.L_x_1276) ;  /* 0x00001b5000000947 */ /* 0x000fea0003800000 */
[----:B--23--:R-:W2:Y:S04]  /*d190*/  LDL R21, [R1+0x10] ;  /* 0x0000100001157983 */ /* 0x00cea80000100800 */
[----:B------:R-:W3:Y:S04]  /*d1a0*/  LDL R13, [R1+0x64] ;  /* 0x00006400010d7983 */ /* 0x000ee80000100800 */
[----:B------:R-:W5:Y:S04]  /*d1b0*/  LDL R12, [R1+0x60] ;  /* 0x00006000010c7983 */ /* 0x000f680000100800 */
[----:B-1--4-:R-:W4:Y:S04]  /*d1c0*/  LDL R20, [R1+0xa0] ;  /* 0x0000a00001147983 */ /* 0x012f280000100800 */
[----:B------:R-:W4:Y:S04]  /*d1d0*/  LDL R22, [R1+0xdc] ;  /* 0x0000dc0001167983 */ /* 0x000f280000100800 */
        /* <DEDUP_REMOVED lines=8> */
[----:B------:R-:W4:Y:S01]  /*d260*/  LDL R24, [R1+0xc4] ;  /* 0x0000c40001187983 */ /* 0x000f220000100800 */
[----:B--2---:R-:W-:-:S02]  /*d270*/  ISETP.GE.AND P0, PT, R21, c[0x0][0x3c8], PT ;  /* 0x0000f20015007a0c */ /* 0x004fc40003f06270 */
[----:B------:R-:W-:-:S04]  /*d280*/  IADD3 R2, R21, 0x18, RZ ;  /* 0x0000001815027810 */ /* 0x000fc80007ffe0ff */
[----:B------:R-:W-:Y:S02]  /*d290*/  ISETP.GE.AND P3, PT, R2, c[0x0][0x3c8], PT ;  /* 0x0000f20002007a0c */ /* 0x000fe40003f66270 */
[----:B---3--:R-:W-:-:S05]  /*d2a0*/  ISETP.GE.AND P5, PT, R13, c[0x0][0x3c8], PT ;  /* 0x0000f2000d007a0c */ /* 0x008fca0003fa6270 */
[----:B------:R-:W-:Y:S02]  /*d2b0*/  @!P0 IMAD.MOV.U32 R6, RZ, RZ, R0 ;  /* 0x000000ffff068224 */ /* 0x000fe400078e0000 */
[----:B------:R-:W-:Y:S01]  /*d2c0*/  @!P0 IMAD.MOV.U32 R7, RZ, RZ, R4 ;  /* 0x000000ffff078224 */ /* 0x000fe200078e0004 */
[----:B-----5:R-:W-:Y:S02]  /*d2d0*/  ISETP.GE.AND P4, PT, R12, c[0x0][0x3c8], PT ;  /* 0x0000f2000c007a0c */ /* 0x020fe40003f86270 */
[----:B------:R-:W-:Y:S01]  /*d2e0*/  SHF.R.S32.HI R5, RZ, 0x1f, R2 ;  /* 0x0000001fff057819 */ /* 0x000fe20000011402 */
[C---:B------:R-:W-:Y:S01]  /*d2f0*/  @!P0 IMAD.WIDE R6, R21.reuse, 0x4, R6 ;  /* 0x0000000415068825 */ /* 0x040fe200078e0206 */
[C---:B------:R-:W-:Y:S02]  /*d300*/  @!P3 LEA R16, P1, R2.reuse, R0, 0x2 ;  /* 0x000000000210b211 */ /* 0x040fe400078210ff */
[----:B------:R-:W-:Y:S02]  /*d310*/  IADD3 R3, R21, 0x20, RZ ;  /* 0x0000002015037810 */ /* 0x000fe40007ffe0ff */
[----:B------:R1:W-:Y:S01]  /*d320*/  @!P0 ST.E.64 [R6.64], R112 ;  /* 0x0000007006008985 */ /* 0x0003e2000c101b06 */
[----:B------:R-:W-:-:S02]  /*d330*/  @!P3 LEA.HI.X R17, R2, R4, R5, 0x2, P1 ;  /* 0x000000040211b211 */ /* 0x000fc400008f1405 */
[----:B------:R-:W-:Y:S02]  /*d340*/  ISETP.GE.AND P2, PT, R3, c[0x0][0x3c8], PT ;  /* 0x0000f20003007a0c */ /* 0x000fe40003f46270 */
[-C--:B------:R-:W-:Y:S02]  /*d350*/  @!P5 LEA R10, P1, R13, R0.reuse, 0x2 ;  /* 0x000000000d0ad211 */ /* 0x080fe400078210ff */
[C---:B------:R-:W-:Y:S02]  /*d360*/  IADD3 R2, R21.reuse, 0x28, RZ ;  /* 0x0000002815027810 */ /* 0x040fe40007ffe0ff */
[----:B------:R-:W-:Y:S02]  /*d370*/  @!P4 LEA R8, P0, R12, R0, 0x2 ;  /* 0x000000000c08c211 */ /* 0x000fe400078010ff */
[----:B------:R-:W-:Y:S02]  /*d380*/  IADD3 R5, R21, 0x30, RZ ;  /* 0x0000003015057810 */ /* 0x000fe40007ffe0ff */
[----:B-1----:R-:W-:-:S04]  /*d390*/  SHF.R.S32.HI R7, RZ, 0x1f, R13 ;  /* 0x0000001fff077819 */ /* 0x002fc8000001140d */
[-C--:B------:R-:W-:Y:S02]  /*d3a0*/  @!P5 LEA.HI.X R11, R13, R4.reuse, R7, 0x2, P1 ;  /* 0x000000040d0bd211 */ /* 0x080fe400008f1407 */
[----:B------:R-:W-:Y:S02]  /*d3b0*/  ISETP.GE.AND P1, PT, R2, c[0x0][0x3c8], PT ;  /* 0x0000f20002007a0c */ /* 0x000fe40003f26270 */
[----:B------:R-:W-:Y:S02]  /*d3c0*/  SHF.R.S32.HI R6, RZ, 0x1f, R12 ;  /* 0x0000001fff067819 */ /* 0x000fe4000001140c */
[----:B------:R-:W-:Y:S02]  /*d3d0*/  SHF.R.S32.HI R7, RZ, 0x1f, R3 ;  /* 0x0000001fff077819 */ /* 0x000fe40000011403 */
[----:B------:R-:W-:Y:S02]  /*d3e0*/  @!P4 LEA.HI.X R9, R12, R4, R6, 0x2, P0 ;  /* 0x000000040c09c211 */ /* 0x000fe400000f1406 */
[----:B------:R-:W-:-:S02]  /*d3f0*/  @!P2 LEA R12, P6, R3, R0, 0x2 ;  /* 0x00000000030ca211 */ /* 0x000fc400078c10ff */
[----:B------:R-:W-:Y:S02]  /*d400*/  ISETP.GE.AND P0, PT, R5, c[0x0][0x3c8], PT ;  /* 0x0000f20005007a0c */ /* 0x000fe40003f06270 */
[----:B------:R-:W-:Y:S01]  /*d410*/  IADD3 R6, R21, 0x38, RZ ;  /* 0x0000003815067810 */ /* 0x000fe20007ffe0ff */
[----:B------:R1:W-:Y:S01]  /*d420*/  @!P5 ST.E.64 [R10.64], R120 ;  /* 0x000000780a00d985 */ /* 0x0003e2000c101b06 */
[----:B------:R-:W-:Y:S02]  /*d430*/  @!P2 LEA.HI.X R13, R3, R4, R7, 0x2, P6 ;  /* 0x00000004030da211 */ /* 0x000fe400030f1407 */
[----:B------:R-:W-:Y:S01]  /*d440*/  ISETP.GE.AND P5, PT, R6, c[0x0][0x3c8], PT ;  /* 0x0000f20006007a0c */ /* 0x000fe20003fa6270 */
[----:B------:R2:W-:Y:S01]  /*d450*/  @!P4 ST.E.64 [R8.64], R116 ;  /* 0x000000740800c985 */ /* 0x0005e2000c101b06 */
[----:B------:R-:W-:Y:S02]  /*d460*/  SHF.R.S32.HI R7, RZ, 0x1f, R2 ;  /* 0x0000001fff077819 */ /* 0x000fe40000011402 */
[----:B------:R-:W-:-:S03]  /*d470*/  IADD3 R3, R21, 0x40, RZ ;  /* 0x0000004015037810 */ /* 0x000fc60007ffe0ff */
[-C--:B------:R-:W-:Y:S02]  /*d480*/  @!P0 LEA R14, P6, R5, R0.reuse, 0x2 ;  /* 0x00000000050e8211 */ /* 0x080fe400078c10ff */
[----:B-1----:R-:W-:-:S04]  /*d490*/  @!P1 LEA R10, P4, R2, R0, 0x2 ;  /* 0x00000000020a9211 */ /* 0x002fc800078810ff */
[----:B------:R-:W-:Y:S02]  /*d4a0*/  @!P1 LEA.HI.X R11, R2, R4, R7, 0x2, P4 ;  /* 0x00000004020b9211 */ /* 0x000fe400020f1407 */
[----:B------:R-:W-:Y:S02]  /*d4b0*/  ISETP.GE.AND P4, PT, R3, c[0x0][0x3c8], PT ;  /* 0x0000f20003007a0c */ /* 0x000fe40003f86270 */
[----:B--2---:R-:W-:-:S04]  /*d4c0*/  SHF.R.S32.HI R8, RZ, 0x1f, R5 ;  /* 0x0000001fff087819 */ /* 0x004fc80000011405 */
[----:B------:R-:W-:Y:S02]  /*d4d0*/  @!P0 LEA.HI.X R15, R5, R4, R8, 0x2, P6 ;  /* 0x00000004050f8211 */ /* 0x000fe400030f1408 */
[----:B------:R-:W-:Y:S02]  /*d4e0*/  SHF.R.S32.HI R5, RZ, 0x1f, R6 ;  /* 0x0000001fff057819 */ /* 0x000fe40000011406 */
[C---:B------:R-:W-:Y:S02]  /*d4f0*/  @!P5 LEA R8, P6, R6.reuse, R0, 0x2 ;  /* 0x000000000608d211 */ /* 0x040fe400078c10ff */
[----:B------:R-:W-:Y:S02]  /*d500*/  IADD3 R2, R21, 0x48, RZ ;  /* 0x0000004815027810 */ /* 0x000fe40007ffe0ff */
[----:B------:R-:W-:Y:S02]  /*d510*/  @!P5 LEA.HI.X R9, R6, R4, R5, 0x2, P6 ;  /* 0x000000040609d211 */ /* 0x000fe400030f1405 */
[----:B------:R-:W-:-:S02]  /*d520*/  SHF.R.S32.HI R5, RZ, 0x1f, R3 ;  /* 0x0000001fff057819 */ /* 0x000fc40000011403 */
[C---:B------:R-:W-:Y:S01]  /*d530*/  @!P4 LEA R18, P6, R3.reuse, R0, 0x2 ;  /* 0x000000000312c211 */ /* 0x040fe200078c10ff */
[----:B------:R-:W-:Y:S01]  /*d540*/  @!P3 ST.E.64 [R16.64], R124 ;  /* 0x0000007c1000b985 */ /* 0x000fe2000c101b06 */
[----:B------:R-:W-:Y:S02]  /*d550*/  ISETP.GE.AND P3, PT, R2, c[0x0][0x3c8], PT ;  /* 0x0000f20002007a0c */ /* 0x000fe40003f66270 */
[----:B------:R-:W-:Y:S02]  /*d560*/  @!P4 LEA.HI.X R19, R3, R4, R5, 0x2, P6 ;  /* 0x000000040313c211 */ /* 0x000fe400030f1405 */
[C---:B------:R-:W-:Y:S02]  /*d570*/  IADD3 R5, R21.reuse, 0x50, RZ ;  /* 0x0000005015057810 */ /* 0x040fe40007ffe0ff */
[----:B------:R-:W-:Y:S01]  /*d580*/  IADD3 R3, R21, 0x58, RZ ;  /* 0x0000005815037810 */ /* 0x000fe20007ffe0ff */
[----:B------:R1:W-:Y:S01]  /*d590*/  @!P2 ST.E.64 [R12.64], R138 ;  /* 0x0000008a0c00a985 */ /* 0x0003e2000c101b06 */
[----:B------:R-:W-:-:S03]  /*d5a0*/  ISETP.GE.AND P2, PT, R5, c[0x0][0x3c8], PT ;  /* 0x0000f20005007a0c */ /* 0x000fc60003f46270 */
[----:B------:R-:W-:Y:S01]  /*d5b0*/  @!P1 ST.E.64 [R10.64], R128 ;  /* 0x000000800a009985 */ /* 0x000fe2000c101b06 */
[----:B------:R-:W-:Y:S02]  /*d5c0*/  ISETP.GE.AND P1, PT, R3, c[0x0][0x3c8], PT ;  /* 0x0000f20003007a0c */ /* 0x000fe40003f26270 */
[----:B------:R-:W-:Y:S01]  /*d5d0*/  SHF.R.S32.HI R7, RZ, 0x1f, R2 ;  /* 0x0000001fff077819 */ /* 0x000fe20000011402 */
[----:B------:R-:W-:Y:S04]  /*d5e0*/  @!P0 ST.E.64 [R14.64], R146 ;  /* 0x000000920e008985 */ /* 0x000fe8000c101b06 */
[----:B------:R2:W-:Y:S04]  /*d5f0*/  @!P5 ST.E.64 [R8.64], R142 ;  /* 0x0000008e0800d985 */ /* 0x0005e8000c101b06 */
[----:B------:R3:W-:Y:S01]  /*d600*/  @!P4 ST.E.64 [R18.64], R150 ;  /* 0x000000961200c985 */ /* 0x0007e2000c101b06 */
[----:B-1----:R-:W-:-:S04]  /*d610*/  @!P3 LEA R12, P6, R2, R0, 0x2 ;  /* 0x00000000020cb211 */ /* 0x002fc800078c10ff */
[----:B------:R-:W-:Y:S02]  /*d620*/  @!P3 LEA.HI.X R13, R2, R4, R7, 0x2, P6 ;  /* 0x00000004020db211 */ /* 0x000fe400030f1407 */
[----:B------:R-:W-:Y:S02]  /*d630*/  SHF.R.S32.HI R7, RZ, 0x1f, R3 ;  /* 0x0000001fff077819 */ /* 0x000fe40000011403 */
[-C--:B------:R-:W-:Y:S02]  /*d640*/  @!P1 LEA R16, P6, R3, R0.reuse, 0x2 ;  /* 0x0000000003109211 */ /* 0x080fe400078c10ff */
[----:B--2---:R-:W-:Y:S02]  /*d650*/  SHF.R.S32.HI R9, RZ, 0x1f, R5 ;  /* 0x0000001fff097819 */ /* 0x004fe40000011405 */
[----:B------:R-:W-:Y:S02]  /*d660*/  @!P2 LEA R8, P5, R5, R0, 0x2 ;  /* 0x000000000508a211 */ /* 0x000fe400078a10ff */
[-C--:B------:R-:W-:Y:S01]  /*d670*/  @!P1 LEA.HI.X R17, R3, R4.reuse, R7, 0x2, P6 ;  /* 0x0000000403119211 */ /* 0x080fe200030f1407 */
[----:B---3--:R-:W2:Y:S01]  /*d680*/  LDL R19, [R1+0xd8] ;  /* 0x0000d80001137983 */ /* 0x008ea20000100800 */
[----:B------:R-:W-:-:S03]  /*d690*/  @!P2 LEA.HI.X R9, R5, R4, R9, 0x2, P5 ;  /* 0x000000040509a211 */ /* 0x000fc600028f1409 */
[----:B------:R1:W-:Y:S04]  /*d6a0*/  @!P3 ST.E.64 [R12.64], R154 ;  /* 0x0000009a0c00b985 */ /* 0x0003e8000c101b06 */
[----:B------:R-:W-:Y:S04]  /*d6b0*/  @!P2 ST.E.64 [R8.64], R152 ;  /* 0x000000980800a985 */ /* 0x000fe8000c101b06 */
[----:B------:R3:W-:Y:S01]  /*d6c0*/  @!P1 ST.E.64 [R16.64], R158 ;  /* 0x0000009e10009985 */ /* 0x0007e2000c101b06 */
[----:B------:R-:W-:-:S03]  /*d6d0*/  IADD3 R6, R21, 0x60, RZ ;  /* 0x0000006015067810 */ /* 0x000fc60007ffe0ff */
[----:B------:R-:W5:Y:S04]  /*d6e0*/  LDL R18, [R1+0x7c] ;  /* 0x00007c0001127983 */ /* 0x000f680000100800 */
[----:B-1----:R-:W5:Y:S01]  /*d6f0*/  LDL R13, [R1+0xd0] ;  /* 0x0000d000010d7983 */ /* 0x002f620000100800 */
[C---:B------:R-:W-:Y:S02]  /*d700*/  IADD3 R2, R21.reuse, 0x68, RZ ;  /* 0x0000006815027810 */ /* 0x040fe40007ffe0ff */
[----:B------:R-:W-:Y:S01]  /*d710*/  IADD3 R5, R21, 0x70, RZ ;  /* 0x0000007015057810 */ /* 0x000fe20007ffe0ff */
[----:B------:R-:W5:Y:S04]  /*d720*/  LDL R12, [R1+0x70] ;  /* 0x00007000010c7983 */ /* 0x000f680000100800 */
[----:B---3--:R-:W3:Y:S01]  /*d730*/  LDL R17, [R1+0xd4] ;  /* 0x0000d40001117983 */ /* 0x008ee20000100800 */
[----:B------:R-:W-:-:S02]  /*d740*/  ISETP.GE.AND P0, PT, R6, c[0x0][0x3c8], PT ;  /* 0x0000f20006007a0c */ /* 0x000fc40003f06270 */
[----:B------:R-:W-:Y:S01]  /*d750*/  ISETP.GE.AND P5, PT, R2, c[0x0][0x3c8], PT ;  /* 0x0000f20002007a0c */ /* 0x000fe20003fa6270 */
[----:B------:R-:W3:Y:S01]  /*d760*/  LDL R16, [R1+0x78] ;  /* 0x0000780001107983 */ /* 0x000ee20000100800 */
[----:B------:R-:W-:-:S09]  /*d770*/  SHF.R.S32.HI R3, RZ, 0x1f, R6 ;  /* 0x0000001fff037819 */ /* 0x000fd20000011406 */
[----:B------:R-:W-:-:S04]  /*d780*/  @!P0 LEA R10, P6, R6, R0, 0x2 ;  /* 0x00000000060a8211 */ /* 0x000fc800078c10ff */
[----:B------:R-:W-:Y:S02]  /*d790*/  @!P0 LEA.HI.X R11, R6, R4, R3, 0x2, P6 ;  /* 0x00000004060b8211 */ /* 0x000fe400030f1403 */
[----:B------:R-:W-:Y:S02]  /*d7a0*/  SHF.R.S32.HI R3, RZ, 0x1f, R2 ;  /* 0x0000001fff037819 */ /* 0x000fe40000011402 */
[C---:B------:R-:W-:Y:S02]  /*d7b0*/  @!P5 LEA R14, P6, R2.reuse, R0, 0x2 ;  /* 0x00000000020ed211 */ /* 0x040fe400078c10ff */
[----:B------:R-:W-:Y:S02]  /*d7c0*/  ISETP.GE.AND P4, PT, R5, c[0x0][0x3c8], PT ;  /* 0x0000f20005007a0c */ /* 0x000fe40003f86270 */
[----:B------:R-:W-:Y:S02]  /*d7d0*/  @!P5 LEA.HI.X R15, R2, R4, R3, 0x2, P6 ;  /* 0x00000004020fd211 */ /* 0x000fe400030f1403 */
[----:B------:R-:W-:-:S04]  /*d7e0*/  IADD3 R3, R21, 0x78, RZ ;  /* 0x0000007815037810 */ /* 0x000fc80007ffe0ff */
[----:B------:R-:W-:Y:S02]  /*d7f0*/  ISETP.GE.AND P3, PT, R3, c[0x0][0x3c8], PT ;  /* 0x0000f20003007a0c */ /* 0x000fe40003f66270 */
[----:B------:R-:W-:Y:S02]  /*d800*/  SHF.R.S32.HI R6, RZ, 0x1f, R5 ;  /* 0x0000001fff067819 */ /* 0x000fe40000011405 */
[----:B------:R-:W-:Y:S02]  /*d810*/  IADD3 R2, R21, 0x80, RZ ;  /* 0x0000008015027810 */ /* 0x000fe40007ffe0ff */
[C---:B------:R-:W-:Y:S01]  /*d820*/  @!P4 LEA R8, P6, R5.reuse, R0, 0x2 ;  /* 0x000000000508c211 */ /* 0x040fe200078c10ff */
[----:B------:R1:W-:Y:S01]  /*d830*/  @!P0 ST.E.64 [R10.64], R156 ;  /* 0x0000009c0a008985 */ /* 0x0003e2000c101b06 */
[----:B------:R-:W-:Y:S02]  /*d840*/  ISETP.GE.AND P2, PT, R2, c[0x0][0x3c8], PT ;  /* 0x0000f20002007a0c */ /* 0x000fe40003f46270 */
[----:B------:R-:W-:-:S02]  /*d850*/  @!P4 LEA.HI.X R9, R5, R4, R6, 0x2, P6 ;  /* 0x000000040509c211 */ /* 0x000fc400030f1406 */
[----:B------:R-:W-:Y:S02]  /*d860*/  IADD3 R5, R21, 0x88, RZ ;  /* 0x0000008815057810 */ /* 0x000fe40007ffe0ff */
[----:B------:R-:W-:Y:S01]  /*d870*/  SHF.R.S32.HI R7, RZ, 0x1f, R3 ;  /* 0x0000001fff077819 */ /* 0x000fe20000011403 */
[----:B------:R1:W-:Y:S01]  /*d880*/  @!P5 ST.E.64 [R14.64], R166 ;  /* 0x000000a60e00d985 */ /* 0x0003e2000c101b06 */
[----:B------:R-:W-:Y:S02]  /*d890*/  @!P3 LEA R6, P0, R3, R0, 0x2 ;  /* 0x000000000306b211 */ /* 0x000fe400078010ff */
[----:B------:R-:W-:Y:S01]  /*d8a0*/  ISETP.GE.AND P1, PT, R5, c[0x0][0x3c8], PT ;  /* 0x0000f20005007a0c */ /* 0x000fe20003f26270 */
[----:B------:R-:W3:Y:S01]  /*d8b0*/  LDL R21, [R1+0x84] ;  /* 0x0000840001157983 */ /* 0x000ee20000100800 */
[----:B------:R-:W-:Y:S02]  /*d8c0*/  @!P3 LEA.HI.X R7, R3, R4, R7, 0x2, P0 ;  /* 0x000000040307b211 */ /* 0x000fe400000f1407 */
[----:B----4-:R-:W-:Y:S01]  /*d8d0*/  ISETP.GE.AND P0, PT, R20, c[0x0][0x3c8], PT ;  /* 0x0000f20014007a0c */ /* 0x010fe20003f06270 */
[----:B------:R-:W-:Y:S01]  /*d8e0*/  @!P4 ST.E.64 [R8.64], R160 ;  /* 0x000000a00800c985 */ /* 0x000fe2000c101b06 */
[----:B------:R-:W-:-:S03]  /*d8f0*/  SHF.R.S32.HI R3, RZ, 0x1f, R5 ;  /* 0x0000001fff037819 */ /* 0x000fc60000011405 */
[----:B------:R4:W-:Y:S01]  /*d900*/  @!P3 ST.E.64 [R6.64], R58 ;  /* 0x0000003a0600b985 */ /* 0x0009e2000c101b06 */
[----:B-1----:R-:W-:Y:S02]  /*d910*/  SHF.R.S32.HI R11, RZ, 0x1f, R2 ;  /* 0x0000001fff0b7819 */ /* 0x002fe40000011402 */
[----:B------:R-:W-:-:S04]  /*d920*/  @!P2 LEA R10, P6, R2, R0, 0x2 ;  /* 0x00000000020aa211 */ /* 0x000fc800078c10ff */
[----:B------:R-:W-:Y:S02]  /*d930*/  @!P2 LEA.HI.X R11, R2, R4, R11, 0x2, P6 ;  /* 0x00000004020ba211 */ /* 0x000fe400030f140b */
[-C--:B------:R-:W-:Y:S01]  /*d940*/  @!P0 LEA R2, P6, R20, R0.reuse, 0x2 ;  /* 0x0000000014028211 */ /* 0x080fe200078c10ff */
[----:B------:R-:W3:Y:S04]  /*d950*/  LDL R14, [R1+0x74] ;  /* 0x00007400010e7983 */ /* 0x000ee80000100800 */
[----:B------:R-:W3:Y:S01]  /*d960*/  LDL R15, [R1+0xb0] ;  /* 0x0000b000010f7983 */ /* 0x000ee20000100800 */
[----:B----4-:R-:W-:-:S04]  /*d970*/  @!P1 LEA R6, P3, R5, R0, 0x2 ;  /* 0x0000000005069211 */ /* 0x010fc800078610ff */
[-C--:B------:R-:W-:Y:S02]  /*d980*/  @!P1 LEA.HI.X R7, R5, R4.reuse, R3, 0x2, P3 ;  /* 0x0000000405079211 */ /* 0x080fe400018f1403 */
[----:B------:R-:W-:Y:S02]  /*d990*/  @!P0 LEA.HI.X R3, R20, R4, R22, 0x2, P6 ;  /* 0x0000000414038211 */ /* 0x000fe400030f1416 */
[----:B------:R-:W-:Y:S01]  /*d9a0*/  ISETP.GE.AND P5, PT, R31, c[0x0][0x3c8], PT ;  /* 0x0000f2001f007a0c */ /* 0x000fe20003fa6270 */
[----:B------:R-:W4:Y:S01]  /*d9b0*/  LDL R20, [R1+0x80] ;  /* 0x0000800001147983 */ /* 0x000f220000100800 */
[C---:B------:R-:W-:Y:S02]  /*d9c0*/  ISETP.GE.AND P4, PT, R30.reuse, c[0x0][0x3c8], PT ;  /* 0x0000f2001e007a0c */ /* 0x040fe40003f86270 */
[----:B------:R-:W-:Y:S01]  /*d9d0*/  ISETP.GE.AND P3, PT, R29, c[0x0][0x3c8], PT ;  /* 0x0000f2001d007a0c */ /* 0x000fe20003f66270 */
[----:B------:R-:W4:Y:S04]  /*d9e0*/  LDL R22, [R1+0xc0] ;  /* 0x0000c00001167983 */ /* 0x000f280000100800 */
[----:B------:R1:W-:Y:S04]  /*d9f0*/  @!P2 ST.E.64 [R10.64], R162 ;  /* 0x000000a20a00a985 */ /* 0x0003e8000c101b06 */
[-C--:B------:R-:W-:Y:S01]  /*da00*/  @!P5 LEA R8, P6, R31, R0.reuse, 0x2 ;  /* 0x000000001f08d211 */ /* 0x080fe200078c10ff */
[----:B------:R1:W-:Y:S04]  /*da10*/  @!P1 ST.E.64 [R6.64], R74 ;  /* 0x0000004a06009985 */ /* 0x0003e8000c101b06 */
[----:B------:R2:W-:Y:S04]  /*da20*/  @!P0 ST.E.64 [R2.64], R50 ;  /* 0x0000003202008985 */ /* 0x0005e8000c101b06 */
[----:B------:R-:W4:Y:S04]  /*da30*/  LDL R5, [R1+0x6c] ;  /* 0x00006c0001057983 */ /* 0x000f280000100800 */
[----:B-1----:R-:W4:Y:S01]  /*da40*/  LDL R10, [R1+0xbc] ;  /* 0x0000bc00010a7983 */ /* 0x002f220000100800 */
[----:B------:R-:W-:-:S02]  /*da50*/  @!P4 LEA R6, P0, R30, R0, 0x2 ;  /* 0x000000001e06c211 */ /* 0x000fc400078010ff */
[----:B--2---:R-:W-:Y:S02]  /*da60*/  @!P5 LEA.HI.X R9, R31, R4, R19, 0x2, P6 ;  /* 0x000000041f09d211 */ /* 0x004fe400030f1413 */
[C---:B------:R-:W-:Y:S01]  /*da70*/  @!P3 LEA R2, P6, R29.reuse, R0, 0x2 ;  /* 0x000000001d02b211 */ /* 0x040fe200078c10ff */
[----:B------:R-:W2:Y:S03]  /*da80*/  LDL R19, [R1+0xb8] ;  /* 0x0000b80001137983 */ /* 0x000ea60000100800 */
[-C--:B-----5:R-:W-:Y:S02]  /*da90*/  @!P3 LEA.HI.X R3, R29, R4.reuse, R13, 0x2, P6 ;  /* 0x000000041d03b211 */ /* 0x0a0fe400030f140d */
[----:B------:R-:W5:Y:S01]  /*daa0*/  LDL R13, [R1+0xac] ;  /* 0x0000ac00010d7983 */ /* 0x000f620000100800 */
[----:B---3--:R-:W-:-:S03]  /*dab0*/  @!P4 LEA.HI.X R7, R30, R4, R17, 0x2, P0 ;  /* 0x000000041e07c211 */ /* 0x008fc600000f1411 */
[----:B------:R-:W3:Y:S01]  /*dac0*/  LDL R17, [R1+0xb4] ;  /* 0x0000b40001117983 */ /* 0x000ee20000100800 */
[----:B------:R-:W-:Y:S02]  /*dad0*/  ISETP.GE.AND P2, PT, R27, c[0x0][0x3c8], PT ;  /* 0x0000f2001b007a0c */ /* 0x000fe40003f46270 */
[----:B------:R-:W-:Y:S02]  /*dae0*/  ISETP.GE.AND P1, PT, R25, c[0x0][0x3c8], PT ;  /* 0x0000f20019007a0c */ /* 0x000fe40003f26270 */
[----:B------:R-:W-:Y:S01]  /*daf0*/  ISETP.GE.AND P0, PT, R23, c[0x0][0x3c8], PT ;  /* 0x0000f20017007a0c */ /* 0x000fe20003f06270 */
[----:B------:R1:W-:Y:S04]  /*db00*/  @!P5 ST.E.64 [R8.64], R164 ;  /* 0x000000a40800d985 */ /* 0x0003e8000c101b06 */
[----:B------:R1:W-:Y:S04]  /*db10*/  @!P4 ST.E.64 [R6.64], R78 ;  /* 0x0000004e0600c985 */ /* 0x0003e8000c101b06 */
[----:B------:R1:W-:Y:S02]  /*db20*/  @!P3 ST.E.64 [R2.64], R54 ;  /* 0x000000360200b985 */ /* 0x0003e4000c101b06 */
[----:B-1----:R-:W-:-:S02]  /*db30*/  @!P2 LEA R8, P5, R27, R0, 0x2 ;  /* 0x000000001b08a211 */ /* 0x002fc400078a10ff */
[----:B------:R-:W-:Y:S02]  /*db40*/  @!P1 LEA R6, P6, R25, R0, 0x2 ;  /* 0x0000000019069211 */ /* 0x000fe400078c10ff */
[----:B------:R-:W-:Y:S02]  /*db50*/  @!P2 LEA.HI.X R9, R27, R4, R28, 0x2, P5 ;  /* 0x000000041b09a211 */ /* 0x000fe400028f141c */
[----:B------:R-:W-:Y:S02]  /*db60*/  @!P0 LEA R2, P3, R23, R0, 0x2 ;  /* 0x0000000017028211 */ /* 0x000fe400078610ff */
[----:B------:R-:W-:Y:S02]  /*db70*/  ISETP.GE.AND P4, PT, R21, c[0x0][0x3c8], PT ;  /* 0x0000f20015007a0c */ /* 0x000fe40003f86270 */
[-C--:B------:R-:W-:Y:S02]  /*db80*/  @!P1 LEA.HI.X R7, R25, R4.reuse, R26, 0x2, P6 ;  /* 0x0000000419079211 */ /* 0x080fe400030f141a */
[----:B------:R-:W-:Y:S01]  /*db90*/  @!P0 LEA.HI.X R3, R23, R4, R24, 0x2, P3 ;  /* 0x0000000417038211 */ /* 0x000fe200018f1418 */
[----:B------:R-:W-:Y:S01]  /*dba0*/  @!P2 ST.E.64 [R8.64], R90 ;  /* 0x0000005a0800a985 */ /* 0x000fe2000c101b06 */
[----:B------:R-:W-:-:S03]  /*dbb0*/  ISETP.GE.AND P3, PT, R18, c[0x0][0x3c8], PT ;  /* 0x0000f20012007a0c */ /* 0x000fc60003f66270 */
[----:B------:R1:W-:Y:S04]  /*dbc0*/  @!P1 ST.E.64 [R6.64], R82 ;  /* 0x0000005206009985 */ /* 0x0003e8000c101b06 */
[----:B------:R4:W-:Y:S01]  /*dbd0*/  @!P0 ST.E.64 [R2.64], R42 ;  /* 0x0000002a02008985 */ /* 0x0009e2000c101b06 */
[----:B------:R-:W-:Y:S02]  /*dbe0*/  ISETP.GE.AND P2, PT, R16, c[0x0][0x3c8], PT ;  /* 0x0000f20010007a0c */ /* 0x000fe40003f46270 */
[----:B------:R-:W-:Y:S02]  /*dbf0*/  ISETP.GE.AND P1, PT, R14, c[0x0][0x3c8], PT ;  /* 0x0000f2000e007a0c */ /* 0x000fe40003f26270 */
[----:B-1----:R-:W-:Y:S02]  /*dc00*/  @!P4 LEA R6, P0, R21, R0, 0x2 ;  /* 0x000000001506c211 */ /* 0x002fe400078010ff */
[----:B----4-:R-:W-:-:S02]  /*dc10*/  ISETP.GE.AND P5, PT, R20, c[0x0][0x3c8], PT ;  /* 0x0000f20014007a0c */ /* 0x010fc40003fa6270 */
[----:B------:R-:W-:Y:S02]  /*dc20*/  @!P4 LEA.HI.X R7, R21, R4, R22, 0x2, P0 ;  /* 0x000000041507c211 */ /* 0x000fe400000f1416 */
[----:B------:R-:W-:-:S09]  /*dc30*/  ISETP.GE.AND P0, PT, R12, c[0x0][0x3c8], PT ;  /* 0x0000f2000c007a0c */ /* 0x000fd20003f06270 */
[C---:B------:R-:W-:Y:S01]  /*dc40*/  @!P5 LEA R2, P6, R20.reuse, R0, 0x2 ;  /* 0x000000001402d211 */ /* 0x040fe200078c10ff */
[----:B------:R1:W-:Y:S03]  /*dc50*/  @!P4 ST.E.64 [R6.64], R62 ;  /* 0x0000003e0600c985 */ /* 0x0003e6000c101b06 */
[----:B------:R-:W-:Y:S02]  /*dc60*/  @!P5 LEA.HI.X R3, R20, R4, R10, 0x2, P6 ;  /* 0x000000041403d211 */ /* 0x000fe400030f140a */
[-C--:B------:R-:W-:Y:S02]  /*dc70*/  @!P3 LEA R10, P4, R18, R0.reuse, 0x2 ;  /* 0x00000000120ab211 */ /* 0x080fe400078810ff */
[-C--:B------:R-:W-:Y:S01]  /*dc80*/  @!P2 LEA R8, P6, R16, R0.reuse, 0x2 ;  /* 0x000000001008a211 */ /* 0x080fe200078c10ff */
[----:B------:R4:W-:Y:S01]  /*dc90*/  @!P5 ST.E.64 [R2.64], R66 ;  /* 0x000000420200d985 */ /* 0x0009e2000c101b06 */
[----:B-1----:R-:W-:-:S04]  /*dca0*/  @!P1 LEA R6, P5, R14, R0, 0x2 ;  /* 0x000000000e069211 */ /* 0x002fc800078a10ff */
[-C--:B------:R-:W-:Y:S02]  /*dcb0*/  @!P1 LEA.HI.X R7, R14, R4.reuse, R15, 0x2, P5 ;  /* 0x000000040e079211 */ /* 0x080fe400028f140f */
[----:B--2---:R-:W-:Y:S02]  /*dcc0*/  @!P3 LEA.HI.X R11, R18, R4, R19, 0x2, P4 ;  /* 0x00000004120bb211 */ /* 0x004fe400020f1413 */
[----:B----4-:R-:W-:-:S03]  /*dcd0*/  @!P0 LEA R2, P4, R12, R0, 0x2 ;  /* 0x000000000c028211 */ /* 0x010fc600078810ff */
[----:B------:R1:W-:Y:S01]  /*dce0*/  @!P3 ST.E.64 [R10.64], R94 ;  /* 0x0000005e0a00b985 */ /* 0x0003e2000c101b06 */
[-C--:B-----5:R-:W-:Y:S02]  /*dcf0*/  @!P0 LEA.HI.X R3, R12, R4.reuse, R13, 0x2, P4 ;  /* 0x000000040c038211 */ /* 0x0a0fe400020f140d */
[----:B---3--:R-:W-:-:S05]  /*dd00*/  @!P2 LEA.HI.X R9, R16, R4, R17, 0x2, P6 ;  /* 0x000000041009a211 */ /* 0x008fca00030f1411 */
[----:B------:R1:W-:Y:S04]  /*dd10*/  @!P2 ST.E.64 [R8.64], R86 ;  /* 0x000000560800a985 */ /* 0x0003e8000c101b06 */
[----:B------:R1:W-:Y:S04]  /*dd20*/  @!P1 ST.E.64 [R6.64], R70 ;  /* 0x0000004606009985 */ /* 0x0003e8000c101b06 */
[----:B------:R1:W-:Y:S01]  /*dd30*/  @!P0 ST.E.64 [R2.64], R46 ;  /* 0x0000002e02008985 */ /* 0x0003e2000c101b06 */
[----:B------:R-:W-:-:S13]  /*dd40*/  ISETP.GE.AND P0, PT, R5, c[0x0][0x3c8], PT ;  /* 0x0000f20005007a0c */ /* 0x000fda0003f06270 */
[----:B------:R-:W-:Y:S05]  /*dd50*/  @P0 BRA `(.L_x_1276) ;  /* 0x00000f8000000947 */ /* 0x000fea0003800000 */
[----:B------:R-:W2:Y:S01]  /*dd60*/  LDL R12, [R1+0xa8] ;  /* 0x0000a800010c7983 */ /* 0x000ea20000100800 */
[----:B-1----:R-:W-:-:S04]  /*dd70*/  LEA R2, P0, R5, R0, 0x2 ;  /* 0x0000000005027211 */ /* 0x002fc800078010ff */
[----:B--2---:R-:W-:-:S05]  /*dd80*/  LEA.HI.X R3, R5, R4, R12, 0x2, P0 ;  /* 0x0000000405037211 */ /* 0x004fca00000f140c */
[----:B------:R1:W-:Y:S01]  /*dd90*/  ST.E.64 [R2.64], R38 ;  /* 0x0000002602007985 */ /* 0x0003e2000c101b06 */
[----:B------:R-:W-:Y:S05]  /*dda0*/  BRA `(.L_x_1276) ;  /* 0x00000f3000007947 */ /* 0x000fea0003800000 */
.L_x_1261:
        /* <DEDUP_REMOVED lines=22> */
.L_x_1282:
        /* <DEDUP_REMOVED lines=57> */
.L_x_1284:
[----:B------:R-:W-:Y:S05]  /*e2a0*/  BSYNC B0 ;  /* 0x0000000000007941 */ /* 0x000fea0003800000 */
.L_x_1283:
[----:B------:R-:W-:-:S13]  /*e2b0*/  ISETP.GT.AND P0, PT, R16, 0x1, PT ;  /* 0x000000011000780c */ /* 0x000fda0003f04270 */
[----:B------:R-:W-:Y:S05]  /*e2c0*/  @P0 BRA `(.L_x_1276) ;  /* 0x00000a1000000947 */ /* 0x000fea0003800000 */
[----:B------:R-:W2:Y:S04]  /*e2d0*/  LDL.LU R4, [R1+0x1c] ;  /* 0x00001c0001047983 */ /* 0x000ea80000300800 */
[----:B-1----:R-:W3:Y:S04]  /*e2e0*/  LDL.LU R2, [R1+0x24] ;  /* 0x0000240001027983 */ /* 0x002ee80000300800 */
[----:B------:R-:W4:Y:S04]  /*e2f0*/  LDL R6, [R1+0xa4] ;  /* 0x0000a40001067983 */ /* 0x000f280000100800 */
[----:B------:R-:W1:Y:S02]  /*e300*/  S2R R12, SR_TID.X ;  /* 0x00000000000c7919 */ /* 0x000e640000002100 */
[----:B-1----:R-:W-:-:S04]  /*e310*/  SHF.R.S32.HI R11, RZ, 0x1f, R12 ;  /* 0x0000001fff0b7819 */ /* 0x002fc8000001140c */
[----:B------:R-:W-:-:S04]  /*e320*/  LEA.HI R11, R11, R12, RZ, 0x3 ;  /* 0x0000000c0b0b7211 */ /* 0x000fc800078f18ff */
[----:B------:R-:W-:Y:S02]  /*e330*/  SHF.R.S32.HI R11, RZ, 0x3, R11 ;  /* 0x00000003ff0b7819 */ /* 0x000fe4000001140b */
[----:B--2---:R-:W-:Y:S02]  /*e340*/  MOV R8, R4 ;  /* 0x0000000400087202 */ /* 0x004fe40000000f00 */
[----:B------:R-:W-:Y:S02]  /*e350*/  MOV R4, c[0x0][0x4e8] ;  /* 0x00013a0000047a02 */ /* 0x000fe40000000f00 */
[----:B---3--:R-:W-:Y:S01]  /*e360*/  MOV R10, R2 ;  /* 0x00000002000a7202 */ /* 0x008fe20000000f00 */
[----:B------:R-:W-:Y:S01]  /*e370*/  IMAD R2, R13, c[0x0][0x3a0], RZ ;  /* 0x0000e8000d027a24 */ /* 0x000fe200078e02ff */
[----:B------:R-:W-:Y:S01]  /*e380*/  ISETP.NE.AND P0, PT, R4, 0x1, PT ;  /* 0x000000010400780c */ /* 0x000fe20003f05270 */
[----:B------:R-:W-:Y:S01]  /*e390*/  IMAD.WIDE.U32 R4, R0, c[0x0][0x3a0], RZ ;  /* 0x0000e80000047a25 */ /* 0x000fe200078e00ff */
[----:B------:R-:W-:-:S03]  /*e3a0*/  LEA R14, R10, R11, 0x7 ;  /* 0x0000000b0a0e7211 */ /* 0x000fc600078e38ff */
[----:B------:R-:W-:Y:S01]  /*e3b0*/  IMAD R0, R0, c[0x0][0x3a4], R2 ;  /* 0x0000e90000007a24 */ /* 0x000fe200078e0202 */
[----:B----4-:R-:W-:Y:S01]  /*e3c0*/  LEA R2, R10, R6, 0x7 ;  /* 0x000000060a027211 */ /* 0x010fe200078e38ff */
[----:B------:R-:W-:-:S03]  /*e3d0*/  IMAD R6, R20, c[0x0][0x3f0], RZ ;  /* 0x0000fc0014067a24 */ /* 0x000fc600078e02ff */
[----:B------:R-:W-:Y:S01]  /*e3e0*/  IADD3 R5, R5, R0, RZ ;  /* 0x0000000005057210 */ /* 0x000fe20007ffe0ff */
[----:B------:R-:W-:Y:S02]  /*e3f0*/  IMAD.MOV.U32 R0, RZ, RZ, R2 ;  /* 0x000000ffff007224 */ /* 0x000fe400078e0002 */
[----:B------:R-:W-:-:S04]  /*e400*/  @P0 IMAD.HI.U32 R7, R2, c[0x0][0x4ec], RZ ;  /* 0x00013b0002070a27 */ /* 0x000fc800078e00ff */
[----:B------:R-:W-:Y:S01]  /*e410*/  IMAD.WIDE.U32 R4, R8, c[0x0][0x3e8], R4 ;  /* 0x0000fa0008047a25 */ /* 0x000fe200078e0004 */
[----:B------:R-:W-:-:S03]  /*e420*/  @P0 SHF.R.U32.HI R0, RZ, c[0x0][0x4f0], R7 ;  /* 0x00013c00ff000a19 */ /* 0x000fc60000011607 */
[----:B------:R-:W-:Y:S01]  /*e430*/  IMAD R5, R8, c[0x0][0x3ec], R5 ;  /* 0x0000fb0008057a24 */ /* 0x000fe200078e0205 */
[----:B------:R-:W-:Y:S01]  /*e440*/  SHF.R.S32.HI R8, RZ, 0x1f, R0 ;  /* 0x0000001fff087819 */ /* 0x000fe20000011400 */
[C---:B------:R-:W-:Y:S02]  /*e450*/  IMAD R9, R3.reuse, c[0x0][0x3f4], R6 ;  /* 0x0000fd0003097a24 */ /* 0x040fe400078e0206 */
[----:B------:R-:W-:Y:S01]  /*e460*/  IMAD.WIDE.U32 R6, R3, c[0x0][0x3f0], R4 ;  /* 0x0000fc0003067a25 */ /* 0x000fe200078e0004 */
[----:B------:R-:W-:-:S03]  /*e470*/  IADD3 R4, -R0, RZ, RZ ;  /* 0x000000ff00047210 */ /* 0x000fc60007ffe1ff */
[----:B------:R-:W-:Y:S01]  /*e480*/  IMAD R5, R8, c[0x0][0x3e0], RZ ;  /* 0x0000f80008057a24 */ /* 0x000fe200078e02ff */
[----:B------:R-:W-:Y:S01]  /*e490*/  IADD3 R3, R7, R9, RZ ;  /* 0x0000000907037210 */ /* 0x000fe20007ffe0ff */
[----:B------:R-:W-:Y:S02]  /*e4a0*/  IMAD R4, R4, c[0x0][0x4e8], R2 ;  /* 0x00013a0004047a24 */ /* 0x000fe400078e0202 */
[----:B------:R-:W-:Y:S02]  /*e4b0*/  IMAD.MOV.U32 R2, RZ, RZ, R6 ;  /* 0x000000ffff027224 */ /* 0x000fe400078e0006 */
        /* <DEDUP_REMOVED lines=12> */
.L_x_1336:
[----:B------:R-:W-:Y:S05]  /*e580*/  BRA.DIV ~URZ, `(.L_x_1286) ;  /* 0x000021327f007947 */ /* 0x000fea000b800000 */
[----:B------:R3:W4:Y:S02]  /*e590*/  SHFL.IDX PT, R0, R15, RZ, 0x181f ;  /* 0x00181fff0f007589 */ /* 0x00072400000e0000 */
.L_x_1337:
        /* <DEDUP_REMOVED lines=15> */
[CC--:B------:R-:W-:Y:S02]  /*e690*/  @!P3 LEA R10, P4, R2.reuse, R0.reuse, 0x1 ;  /* 0x00000000020ab211 */ /* 0x0c0fe400078808ff */
[----:B------:R-:W-:Y:S02]  /*e6a0*/  @!P2 LEA R8, P6, R19, R0, 0x1 ;  /* 0x000000001308a211 */ /* 0x000fe400078c08ff */
[----:B------:R-:W-:Y:S02]  /*e6b0*/  @!P3 LEA.HI.X R11, R2, R4, R3, 0x1, P4 ;  /* 0x00000004020bb211 */ /* 0x000fe400020f0c03 */
[----:B------:R-:W-:Y:S02]  /*e6c0*/  @!P0 LEA R2, P4, R5, R0, 0x1 ;  /* 0x0000000005028211 */ /* 0x000fe400078808ff */
[-C--:B--2---:R-:W-:Y:S02]  /*e6d0*/  @!P2 LEA.HI.X R9, R19, R4.reuse, R20, 0x1, P6 ;  /* 0x000000041309a211 */ /* 0x084fe400030f0c14 */
[----:B------:R-:W-:-:S02]  /*e6e0*/  @!P1 LEA.HI.X R7, R252, R4, R18, 0x1, P5 ;  /* 0x00000004fc079211 */ /* 0x000fc400028f0c12 */
[----:B------:R-:W-:Y:S01]  /*e6f0*/  @!P0 LEA.HI.X R3, R5, R4, R16, 0x1, P4 ;  /* 0x0000000405038211 */ /* 0x000fe200020f0c10 */
[----:B------:R2:W-:Y:S04]  /*e700*/  @!P3 ST.E.128 [R10.64], RZ ;  /* 0x000000ff0a00b985 */ /* 0x0005e8000c101d06 */
[----:B------:R2:W-:Y:S04]  /*e710*/  @!P2 ST.E.128 [R8.64], RZ ;  /* 0x000000ff0800a985 */ /* 0x0005e8000c101d06 */
[----:B------:R2:W-:Y:S04]  /*e720*/  @!P1 ST.E.128 [R6.64], RZ ;  /* 0x000000ff06009985 */ /* 0x0005e8000c101d06 */
[----:B------:R2:W-:Y:S02]  /*e730*/  @!P0 ST.E.128 [R2.64], RZ ;  /* 0x000000ff02008985 */ /* 0x0005e4000c101d06 */
.L_x_1288:
[----:B------:R-:W-:Y:S05]  /*e740*/  BSYNC B0 ;  /* 0x0000000000007941 */ /* 0x000fea0003800000 */
.L_x_1287:
[----:B------:R-:W-:Y:S05]  /*e750*/  BRA.DIV ~URZ, `(.L_x_1289) ;  /* 0x00001fc27f007947 */ /* 0x000fea000b800000 */
[----:B--2---:R2:W1:Y:S04]  /*e760*/  SHFL.IDX PT, R4, R12, 0x1, 0x181f ;  /* 0x00381f000c047f89 */ /* 0x00446800000e0000 */
[----:B----4-:R2:W4:Y:S02]  /*e770*/  SHFL.IDX PT, R0, R15, 0x1, 0x181f ;  /* 0x00381f000f007f89 */ /* 0x01052400000e0000 */
.L_x_1338:
        /* <DEDUP_REMOVED lines=22> */
[----:B------:R1:W-:Y:S04]  /*e8e0*/  @!P3 ST.E.128 [R10.64], RZ ;  /* 0x000000ff0a00b985 */ /* 0x0003e8000c101d06 */
[----:B------:R1:W-:Y:S04]  /*e8f0*/  @!P2 ST.E.128 [R8.64], RZ ;  /* 0x000000ff0800a985 */ /* 0x0003e8000c101d06 */
[----:B------:R1:W-:Y:S04]  /*e900*/  @!P1 ST.E.128 [R6.64], RZ ;  /* 0x000000ff06009985 */ /* 0x0003e8000c101d06 */
[----:B------:R1:W-:Y:S02]  /*e910*/  @!P0 ST.E.128 [R2.64], RZ ;  /* 0x000000ff02008985 */ /* 0x0003e4000c101d06 */
.L_x_1291:
[----:B------:R-:W-:Y:S05]  /*e920*/  BSYNC B0 ;  /* 0x0000000000007941 */ /* 0x000fea0003800000 */
.L_x_1290:
[----:B------:R-:W-:Y:S05]  /*e930*/  BRA.DIV ~URZ, `(.L_x_1292) ;  /* 0x00001ea27f007947 */ /* 0x000fea000b800000 */
[----:B-1----:R1:W2:Y:S02]  /*e940*/  SHFL.IDX PT, R4, R12, 0x2, 0x181f ;  /* 0x00581f000c047f89 */ /* 0x0022a400000e0000 */
.L_x_1339:
[----:B------:R-:W-:Y:S05]  /*e950*/  BRA.DIV ~URZ, `(.L_x_1293) ;  /* 0x00001ef27f007947 */ /* 0x000fea000b800000 */
[----:B----4-:R4:W1:Y:S02]  /*e960*/  SHFL.IDX PT, R0, R15, 0x2, 0x181f ;  /* 0x00581f000f007f89 */ /* 0x01086400000e0000 */
.L_x_1340:
        /* <DEDUP_REMOVED lines=26> */
.L_x_1295:
[----:B------:R-:W-:Y:S05]  /*eb10*/  BSYNC B0 ;  /* 0x0000000000007941 */ /* 0x000fea0003800000 */
.L_x_1294:
[----:B------:R-:W-:Y:S05]  /*eb20*/  BRA.DIV ~URZ, `(.L_x_1296) ;  /* 0x00001d827f007947 */ /* 0x000fea000b800000 */
[----:B--2---:R2:W3:Y:S04]  /*eb30*/  SHFL.IDX PT, R4, R12, 0x3, 0x181f ;  /* 0x00781f000c047f89 */ /* 0x0044e800000e0000 */
[----:B-1----:R2:W1:Y:S02]  /*eb40*/  SHFL.IDX PT, R0, R15, 0x3, 0x181f ;  /* 0x00781f000f007f89 */ /* 0x00246400000e0000 */
.L_x_1341:
[----:B------:R-:W-:-:S04]  /*eb50*/  IADD3 R14, R14, 0x60, RZ ;  /* 0x000000600e0e7810 */ /* 0x000fc80007ffe0ff */
        /* <DEDUP_REMOVED lines=8> */
[----:B------:R-:W-:-:S13]  /*ebe0*/  ISETP.GE.AND P1, PT, R252, c[0x0][0x3c8], PT ;  /* 0x0000f200fc007a0c */ /* 0x000fda0003f26270 */
[----:B-1----:R-:W-:Y:S02]  /*ebf0*/  @!P1 LEA R6, P5, R252, R0, 0x1 ;  /* 0x00000000fc069211 */ /* 0x002fe400078a08ff */
        /* <DEDUP_REMOVED lines=8> */
[----:B------:R-:W-:-:S02]  /*ec80*/  @!P1 LEA.HI.X R7, R252, R4, R15, 0x1, P5 ;  /* 0x00000004fc079211 */ /* 0x000fc400028f0c0f */
[----:B------:R-:W-:Y:S01]  /*ec90*/  @!P0 LEA.HI.X R3, R5, R4, R12, 0x1, P4 ;  /* 0x0000000405038211 */ /* 0x000fe200020f0c0c */
[----:B------:R1:W-:Y:S04]  /*eca0*/  @!P3 ST.E.128 [R10.64], RZ ;  /* 0x000000ff0a00b985 */ /* 0x0003e8000c101d06 */
[----:B------:R1:W-:Y:S04]  /*ecb0*/  @!P2 ST.E.128 [R8.64], RZ ;  /* 0x000000ff0800a985 */ /* 0x0003e8000c101d06 */
[----:B------:R1:W-:Y:S04]  /*ecc0*/  @!P1 ST.E.128 [R6.64], RZ ;  /* 0x000000ff06009985 */ /* 0x0003e8000c101d06 */
[----:B------:R1:W-:Y:S02]  /*ecd0*/  @!P0 ST.E.128 [R2.64], RZ ;  /* 0x000000ff02008985 */ /* 0x0003e4000c101d06 */
.L_x_1276:
[----:B------:R-:W-:Y:S05]  /*ece0*/  BSYNC B1 ;  /* 0x0000000000017941 */ /* 0x000fea0003800000 */
.L_x_1260:
[----:B-1--4-:R-:W4:Y:S02]  /*ecf0*/  LDL R0, [R1+0xe0] ;  /* 0x0000e00001007983 */ /* 0x012f240000100800 */
[----:B----4-:R-:W-:-:S13]  /*ed00*/  ISETP.NE.AND P0, PT, R0, RZ, PT ;  /* 0x000000ff0000720c */ /* 0x010fda0003f05270 */
[----:B------:R-:W-:Y:S01]  /*ed10*/  @P0 WARPSYNC 0xffffffff ;  /* 0xffffffff00000948 */ /* 0x000fe20003800000 */
[----:B------:R-:W-:Y:S06]  /*ed20*/  @P0 BAR.SYNC.DEFER_BLOCKING 0x5, 0x100 ;  /* 0x0144000000000b1d */ /* 0x000fec0000010000 */
[----:B---3--:R-:W1:Y:S04]  /*ed30*/  @P0 LDS.128 R4, [0x20100] ;  /* 0x02010000ff040984 */ /* 0x008e680000000c00 */
        /* <DEDUP_REMOVED lines=10> */
.L_x_1342:
[----:B------:R-:W-:Y:S05]  /*ede0*/  BRA.DIV ~URZ, `(.L_x_1299) ;  /* 0x00001bf27f007947 */ /* 0x000fea000b800000 */
[----:B------:R3:W4:Y:S02]  /*edf0*/  SHFL.IDX PT, R8, R98, 0x1, 0x1f ;  /* 0x00201f0062087f89 */ /* 0x00072400000e0000 */
.L_x_1343:
        /* <DEDUP_REMOVED lines=19> */
.L_x_1344:
        /* <DEDUP_REMOVED lines=16> */
.L_x_1345:
[----:B---3--:R-:W-:Y:S01]  /*f030*/  IMAD R0, R0, c[0x0][0x538], RZ ;  /* 0x00014e0000007a24 */ /* 0x008fe200078e02ff */
[----:B------:R-:W-:Y:S04]  /*f040*/  BSSY B1, `(.L_x_1302) ;  /* 0x0000084000017945 */ /* 0x000fe80003800000 */
[----:B----4-:R-:W-:-:S04]  /*f050*/  IADD3 R8, R0, R8, RZ ;  /* 0x0000000800087210 */ /* 0x010fc80007ffe0ff */
[----:B--2---:R-:W-:-:S13]  /*f060*/  ISETP.GT.AND P6, PT, R8, R9, PT ;  /* 0x000000090800720c */ /* 0x004fda0003fc4270 */
[----:B------:R-:W-:Y:S05]  /*f070*/  @P6 BRA `(.L_x_1303) ;  /* 0x0000025000006947 */ /* 0x000fea0003800000 */
.L_x_1307:
        /* <DEDUP_REMOVED lines=17> */
.L_x_1346:
        /* <DEDUP_REMOVED lines=16> */
.L_x_1347:
[----:B--2---:R-:W-:-:S05]  /*f290*/  IMAD R0, R0, c[0x0][0x538], RZ ;  /* 0x00014e0000007a24 */ /* 0x004fca00078e02ff */
[----:B------:R-:W-:-:S04]  /*f2a0*/  IADD3 R8, R0, R8, RZ ;  /* 0x0000000800087210 */ /* 0x000fc80007ffe0ff */
[----:B------:R-:W-:-:S13]  /*f2b0*/  ISETP.GT.AND P6, PT, R8, R9, PT ;  /* 0x000000090800720c */ /* 0x000fda0003fc4270 */
[----:B-1----:R-:W-:Y:S05]  /*f2c0*/  @!P6 BRA `(.L_x_1307) ;  /* 0xfffffdb00000e947 */ /* 0x002fea000383ffff */
.L_x_1303:
[----:B------:R-:W-:-:S05]  /*f2d0*/  IADD3 R12, -R0, R8, RZ ;  /* 0x00000008000c7210 */ /* 0x000fca0007ffe1ff */
[----:B------:R-:W-:-:S05]  /*f2e0*/  IMAD R0, R4, c[0x0][0x538], R12 ;  /* 0x00014e0004007a24 */ /* 0x000fca00078e020c */
[----:B------:R-:W-:Y:S01]  /*f2f0*/  ISETP.GT.AND P0, PT, R0, R9, PT ;  /* 0x000000090000720c */ /* 0x000fe20003f04270 */
[----:B------:R-:W-:-:S12]  /*f300*/  BRA.DIV ~URZ, `(.L_x_1308) ;  /* 0x00001b127f007947 */ /* 0x000fd8000b800000 */
[----:B------:R-:W-:-:S04]  /*f310*/  VOTE.ANY R11, PT, !P0 ;  /* 0x00000000000b7806 */ /* 0x000fc800040e0100 */
.L_x_1348:
[----:B------:R2:W3:Y:S01]  /*f320*/  POPC R10, R11 ;  /* 0x0000000b000a7309 */ /* 0x0004e20000000000 */
[----:B------:R-:W-:Y:S05]  /*f330*/  BRA.DIV ~URZ, `(.L_x_1309) ;  /* 0x00001b327f007947 */ /* 0x000fea000b800000 */
[----:B---3--:R3:W4:Y:S04]  /*f340*/  SHFL.IDX PT, R8, R6, R10, 0x1f ;  /* 0x00001f0a06087589 */ /* 0x00872800000e0000 */
[----:B------:R3:W1:Y:S02]  /*f350*/  SHFL.IDX PT, R7, R7, R10, 0x1f ;  /* 0x00001f0a07077589 */ /* 0x00066400000e0000 */
.L_x_1349:
[----:B------:R-:W-:Y:S01]  /*f360*/  ISETP.NE.AND P0, PT, R11, RZ, PT ;  /* 0x000000ff0b00720c */ /* 0x000fe20003f05270 */
[----:B------:R-:W-:-:S12]  /*f370*/  BSSY B0, `(.L_x_1310) ;  /* 0x0000005000007945 */ /* 0x000fd80003800000 */
[----:B------:R-:W-:Y:S05]  /*f380*/  @!P0 BRA `(.L_x_1311) ;  /* 0x0000003000008947 */ /* 0x000fea0003800000 */
[----:B------:R-:W-:Y:S01]  /*f390*/  IADD3 R3, R10, -0x1, RZ ;  /* 0xffffffff0a037810 */ /* 0x000fe20007ffe0ff */
[----:B------:R-:W-:Y:S05]  /*f3a0*/  BRA.DIV ~URZ, `(.L_x_1312) ;  /* 0x00001b927f007947 */ /* 0x000fea000b800000 */
[----:B------:R2:W3:Y:S02]  /*f3b0*/  SHFL.IDX PT, R13, R4, R3, 0x1f ;  /* 0x00001f03040d7589 */ /* 0x0004e400000e0000 */
.L_x_1311:
[----:B------:R-:W-:Y:S05]  /*f3c0*/  BSYNC B0 ;  /* 0x0000000000007941 */ /* 0x000fea0003800000 */
.L_x_1310:
[----:B---3--:R-:W-:Y:S01]  /*f3d0*/  IMAD R6, R13, c[0x0][0x538], R12 ;  /* 0x00014e000d067a24 */ /* 0x008fe200078e020c */
[----:B----4-:R-:W-:Y:S02]  /*f3e0*/  IABS R2, R8 ;  /* 0x0000000800027213 */ /* 0x010fe40000000000 */
[----:B-12---:R-:W-:Y:S01]  /*f3f0*/  IABS R3, R7 ;  /* 0x0000000700037213 */ /* 0x006fe20000000000 */
[----:B------:R-:W-:Y:S01]  /*f400*/  IMAD.IADD R9, R9, 0x1, -R6 ;  /* 0x0000000109097824 */ /* 0x000fe200078e0a06 */
[----:B------:R1:W-:Y:S01]  /*f410*/  STL [R1+0x20], R6 ;  /* 0x0000200601007387 */ /* 0x0003e20000100800 */
[----:B------:R-:W2:Y:S03]  /*f420*/  I2F.RP R4, R2 ;  /* 0x0000000200047306 */ /* 0x000ea60000209400 */
[----:B------:R-:W3:Y:S05]  /*f430*/  LDL.LU R13, [R1+0x2c] ;  /* 0x00002c00010d7983 */ /* 0x000eea0000300800 */
[----:B--2---:R-:W2:Y:S02]  /*f440*/  MUFU.RCP R4, R4 ;  /* 0x0000000400047308 */ /* 0x004ea40000001000 */
[----:B--2---:R-:W-:-:S06]  /*f450*/  IADD3 R4, R4, 0xffffffe, RZ ;  /* 0x0ffffffe04047810 */ /* 0x004fcc0007ffe0ff */
[----:B------:R-:W2:Y:S01]  /*f460*/  F2I.FTZ.U32.TRUNC.NTZ R5, R4 ;  /* 0x0000000400057305 */ /* 0x000ea2000021f000 */
[----:B-1----:R-:W-:Y:S02]  /*f470*/  MOV R6, R3 ;  /* 0x0000000300067202 */ /* 0x002fe40000000f00 */
[----:B------:R-:W-:Y:S01]  /*f480*/  IABS R11, R9 ;  /* 0x00000009000b7213 */ /* 0x000fe20000000000 */
[----:B--2---:R-:W-:-:S04]  /*f490*/  IMAD.MOV R0, RZ, RZ, -R5 ;  /* 0x000000ffff007224 */ /* 0x004fc800078e0a05 */
[----:B------:R-:W-:Y:S01]  /*f4a0*/  IMAD.MOV.U32 R4, RZ, RZ, R0 ;  /* 0x000000ffff047224 */ /* 0x000fe200078e0000 */
[----:B------:R-:W-:-:S03]  /*f4b0*/  IABS R0, R8 ;  /* 0x0000000800007213 */ /* 0x000fc60000000000 */
[----:B------:R-:W-:Y:S02]  /*f4c0*/  IMAD R3, R4, R2, RZ ;  /* 0x0000000204037224 */ /* 0x000fe400078e02ff */
[----:B------:R-:W-:Y:S01]  /*f4d0*/  IMAD.MOV.U32 R4, RZ, RZ, RZ ;  /* 0x000000ffff047224 */ /* 0x000fe200078e00ff */
[----:B------:R-:W1:Y:S01]  /*f4e0*/  I2F.RP R12, R6 ;  /* 0x00000006000c7306 */ /* 0x000e620000209400 */
[----:B------:R-:W-:Y:S02]  /*f4f0*/  IMAD.MOV R0, RZ, RZ, -R0 ;  /* 0x000000ffff007224 */ /* 0x000fe400078e0a00 */
[----:B------:R-:W-:-:S04]  /*f500*/  IMAD.HI.U32 R5, R5, R3, R4 ;  /* 0x0000000305057227 */ /* 0x000fc800078e0004 */
[----:B------:R-:W-:Y:S01]  /*f510*/  IMAD.MOV.U32 R3, RZ, RZ, R11 ;  /* 0x000000ffff037224 */ /* 0x000fe200078e000b */
[----:B------:R-:W-:-:S03]  /*f520*/  MOV R4, R0 ;  /* 0x0000000000047202 */ /* 0x000fc60000000f00 */
[----:B------:R-:W-:-:S04]  /*f530*/  IMAD.HI.U32 R0, R5, R3, RZ ;  /* 0x0000000305007227 */ /* 0x000fc800078e00ff */
[----:B------:R-:W-:Y:S02]  /*f540*/  IMAD R3, R0, R4, R3 ;  /* 0x0000000400037224 */ /* 0x000fe400078e0203 */
[----:B-1----:R-:W1:Y:S03]  /*f550*/  MUFU.RCP R4, R12 ;  /* 0x0000000c00047308 */ /* 0x002e660000001000 */
[----:B------:R-:W-:-:S13]  /*f560*/  ISETP.GT.U32.AND P1, PT, R2, R3, PT ;  /* 0x000000030200720c */ /* 0x000fda0003f24070 */
[----:B------:R-:W-:Y:S01]  /*f570*/  @!P1 IMAD.IADD R3, R3, 0x1, -R2 ;  /* 0x0000000103039824 */ /* 0x000fe200078e0a02 */
[----:B-1----:R-:W-:-:S04]  /*f580*/  IADD3 R4, R4, 0xffffffe, RZ ;  /* 0x0ffffffe04047810 */ /* 0x002fc80007ffe0ff */
[----:B------:R-:W-:Y:S02]  /*f590*/  ISETP.GE.U32.AND P2, PT, R3, R2, PT ;  /* 0x000000020300720c */ /* 0x000fe40003f46070 */
[----:B------:R-:W1:Y:S01]  /*f5a0*/  F2I.FTZ.U32.TRUNC.NTZ R3, R4 ;  /* 0x0000000400037305 */ /* 0x000e62000021f000 */
[----:B------:R-:W-:Y:S02]  /*f5b0*/  LOP3.LUT R2, R9, R8, RZ, 0x3c, !PT ;  /* 0x0000000809027212 */ /* 0x000fe400078e3cff */
[----:B------:R-:W-:Y:S02]  /*f5c0*/  @!P1 IADD3 R0, R0, 0x1, RZ ;  /* 0x0000000100009810 */ /* 0x000fe40007ffe0ff */
[----:B------:R-:W-:Y:S02]  /*f5d0*/  ISETP.GE.AND P0, PT, R2, RZ, PT ;  /* 0x000000ff0200720c */ /* 0x000fe40003f06270 */
[----:B------:R-:W-:-:S04]  /*f5e0*/  ISETP.NE.AND P1, PT, R8, RZ, PT ;  /* 0x000000ff0800720c */ /* 0x000fc80003f25270 */
[----:B------:R-:W-:Y:S01]  /*f5f0*/  @P2 IADD3 R0, R0, 0x1, RZ ;  /* 0x0000000100002810 */ /* 0x000fe20007ffe0ff */
[----:B-1----:R-:W-:-:S06]  /*f600*/  IMAD.MOV R2, RZ, RZ, -R3 ;  /* 0x000000ffff027224 */ /* 0x002fcc00078e0a03 */
[----:B------:R-:W-:Y:S01]  /*f610*/  @!P0 IMAD.MOV R0, RZ, RZ, -R0 ;  /* 0x000000ffff008224 */ /* 0x000fe200078e0a00 */
[----:B------:R-:W-:Y:S02]  /*f620*/  MOV R4, R2 ;  /* 0x0000000200047202 */ /* 0x000fe40000000f00 */
[----:B------:R-:W-:Y:S02]  /*f630*/  IABS R2, R7 ;  /* 0x0000000700027213 */ /* 0x000fe40000000000 */
[----:B------:R-:W-:Y:S01]  /*f640*/  @!P1 LOP3.LUT R0, RZ, R8, RZ, 0x33, !PT ;  /* 0x00000008ff009212 */ /* 0x000fe200078e33ff */
[----:B------:R-:W-:Y:S02]  /*f650*/  IMAD R4, R4, R6, RZ ;  /* 0x0000000604047224 */ /* 0x000fe400078e02ff */
[----:B------:R-:W-:Y:S01]  /*f660*/  IMAD.MOV R5, RZ, RZ, -R2 ;  /* 0x000000ffff057224 */ /* 0x000fe200078e0a02 */
[----:B------:R-:W-:Y:S01]  /*f670*/  IABS R11, R0 ;  /* 0x00000000000b7213 */ /* 0x000fe20000000000 */
[----:B------:R-:W-:-:S04]  /*f680*/  IMAD.MOV.U32 R2, RZ, RZ, RZ ;  /* 0x000000ffff027224 */ /* 0x000fc800078e00ff */
        /* <DEDUP_REMOVED lines=26> */
.L_x_1304:
[----:B------:R-:W-:Y:S01]  /*f830*/  MOV R0, c[0x0][0x53c] ;  /* 0x00014f0000007a02 */ /* 0x000fe20000000f00 */
[----:B------:R2:W-:Y:S04]  /*f840*/  STL [R1+0x20], R9 ;  /* 0x0000200901007387 */ /* 0x0005e80000100800 */
[----:B------:R2:W-:Y:S04]  /*f850*/  STL [R1+0x24], RZ ;  /* 0x000024ff01007387 */ /* 0x0005e80000100800 */
[----:B------:R2:W-:Y:S04]  /*f860*/  STL [R1+0x28], RZ ;  /* 0x000028ff01007387 */ /* 0x0005e80000100800 */
[----:B------:R2:W-:Y:S02]  /*f870*/  STL [R1+0x2c], R0 ;  /* 0x00002c0001007387 */ /* 0x0005e40000100800 */
.L_x_1313:
[----:B------:R-:W-:Y:S05]  /*f880*/  BSYNC B1 ;  /* 0x0000000000017941 */ /* 0x000fea0003800000 */
.L_x_1302:
        /* <DEDUP_REMOVED lines=9> */
.L_x_1297:
[----:B--2---:R-:W2:Y:S02]  /*f920*/  LDL R0, [R1+0x2c] ;  /* 0x00002c0001007983 */ /* 0x004ea40000100800 */
[----:B--2---:R-:W-:-:S13]  /*f930*/  ISETP.GE.AND P0, PT, R0, c[0x0][0x53c], PT ;  /* 0x00014f0000007a0c */ /* 0x004fda0003f06270 */
[----:B-1----:R-:W-:Y:S01]  /*f940*/  @P0 CALL.REL.NOINC `(.L_x_1314) ;  /* 0x0000001000000944 */ /* 0x002fe20003c00000 */
[----:B------:R-:W-:Y:S05]  /*f950*/  BRA `(.L_x_1315) ;  /* 0xffff201000007947 */ /* 0x000fea000383ffff */
.L_x_1314:
[----:B------:R-:W-:Y:S05]  /*f960*/  EXIT ;  /* 0x000000000000794d */ /* 0x000fea0003800000 */
.L_x_1226:
[----:B------:R-:W-:Y:S01]  /*f970*/  IMAD.MOV.U32 R0, RZ, RZ, R5 ;  /* 0x000000ffff007224 */ /* 0x000fe200078e0005 */
[----:B------:R-:W-:Y:S02]  /*f980*/  MOV R2, 0x1 ;  /* 0x0000000100027802 */ /* 0x000fe40000000f00 */
[----:B------:R-:W-:Y:S02]  /*f990*/  MOV R3, 0xf9b0 ;  /* 0x0000f9b000037802 */ /* 0x000fe40000000f00 */
[----:B------:R-:W-:Y:S05]  /*f9a0*/  CALL.REL.NOINC `($__internal_28_$__cuda_sm70_shflsync_up_p) ;  /* 0x0000169000007944 */ /* 0x000fea0003c00000 */
[----:B------:R-:W-:Y:S01]  /*f9b0*/  MOV R0, R4 ;  /* 0x0000000400007202 */ /* 0x000fe20000000f00 */
[----:B------:R-:W-:Y:S05]  /*f9c0*/  BRA `(.L_x_1316) ;  /* 0xffff0aa000007947 */ /* 0x000fea000383ffff */
.L_x_1227:
[----:B------:R-:W-:Y:S01]  /*f9d0*/  IMAD.MOV.U32 R0, RZ, RZ, R5 ;  /* 0x000000ffff007224 */ /* 0x000fe200078e0005 */
[----:B------:R-:W-:Y:S02]  /*f9e0*/  MOV R2, 0x2 ;  /* 0x0000000200027802 */ /* 0x000fe40000000f00 */
[----:B------:R-:W-:Y:S02]  /*f9f0*/  MOV R3, 0xfa10 ;  /* 0x0000fa1000037802 */ /* 0x000fe40000000f00 */
[----:B------:R-:W-:Y:S05]  /*fa00*/  CALL.REL.NOINC `($__internal_28_$__cuda_sm70_shflsync_up_p) ;  /* 0x0000163000007944 */ /* 0x000fea0003c00000 */
[----:B------:R-:W-:Y:S01]  /*fa10*/  SEL R0, R4, RZ, P4 ;  /* 0x000000ff04007207 */ /* 0x000fe20002000000 */
[----:B------:R-:W-:Y:S01]  /*fa20*/  IMAD.MOV.U32 R2, RZ, RZ, 0x4 ;  /* 0x00000004ff027424 */ /* 0x000fe200078e00ff */
[----:B------:R-:W-:-:S03]  /*fa30*/  MOV R3, 0xfa60 ;  /* 0x0000fa6000037802 */ /* 0x000fc60000000f00 */
[----:B------:R-:W-:Y:S02]  /*fa40*/  IMAD.IADD R0, R5, 0x1, R0 ;  /* 0x0000000105007824 */ /* 0x000fe400078e0200 */
        /* <DEDUP_REMOVED lines=14> */
[----:B------:R-:W-:Y:S01]  /*fb30*/  IMAD.IADD R4, R0, 0x1, R4 ;  /* 0x0000000100047824 */ /* 0x000fe200078e0204 */
[----:B------:R-:W-:-:S03]  /*fb40*/  MOV R0, 0x1f ;  /* 0x0000001f00007802 */ /* 0x000fc60000000f00 */
[----:B------:R-:W-:Y:S02]  /*fb50*/  IMAD.MOV.U32 R5, RZ, RZ, R4 ;  /* 0x000000ffff057224 */ /* 0x000fe400078e0004 */
[----:B------:R-:W-:Y:S05]  /*fb60*/  CALL.REL.NOINC `($__internal_27_$__cuda_sm70_shflsync_idx_p) ;  /* 0x0000148000007944 */ /* 0x000fea0003c00000 */
[----:B------:R-:W-:Y:S05]  /*fb70*/  BRA `(.L_x_1317) ;  /* 0xffff09f000007947 */ /* 0x000fea000383ffff */
.L_x_1229:
[----:B------:R-:W-:Y:S02]  /*fb80*/  SEL R0, RZ, 0x1, P0 ;  /* 0x00000001ff007807 */ /* 0x000fe40000000000 */
[----:B------:R-:W-:Y:S02]  /*fb90*/  MOV R2, 0xfbb0 ;  /* 0x0000fbb000027802 */ /* 0x000fe40000000f00 */
[----:B------:R-:W-:Y:S05]  /*fba0*/  CALL.REL.NOINC `($__internal_29_$__cuda_sm70_votesync_ballot) ;  /* 0x0000150000007944 */ /* 0x000fea0003c00000 */
[----:B------:R-:W-:Y:S01]  /*fbb0*/  MOV R6, R0 ;  /* 0x0000000000067202 */ /* 0x000fe20000000f00 */
[----:B------:R-:W-:Y:S05]  /*fbc0*/  BRA `(.L_x_1318) ;  /* 0xffff0a3000007947 */ /* 0x000fea000383ffff */
.L_x_1230:
[----:B------:R-:W-:Y:S01]  /*fbd0*/  IMAD.MOV.U32 R5, RZ, RZ, R8 ;  /* 0x000000ffff057224 */ /* 0x000fe200078e0008 */
[----:B--2---:R-:W-:Y:S01]  /*fbe0*/  MOV R3, R13 ;  /* 0x0000000d00037202 */ /* 0x004fe20000000f00 */
[----:B------:R-:W-:Y:S01]  /*fbf0*/  IMAD.MOV.U32 R0, RZ, RZ, 0x1f ;  /* 0x0000001fff007424 */ /* 0x000fe200078e00ff */
[----:B------:R-:W-:Y:S02]  /*fc00*/  MOV R2, 0xfc20 ;  /* 0x0000fc2000027802 */ /* 0x000fe40000000f00 */
[----:B-1----:R-:W-:Y:S05]  /*fc10*/  CALL.REL.NOINC `($__internal_27_$__cuda_sm70_shflsync_idx_p) ;  /* 0x000013d000007944 */ /* 0x002fea0003c00000 */
[----:B------:R-:W-:Y:S01]  /*fc20*/  IMAD.MOV.U32 R11, RZ, RZ, R0 ;  /* 0x000000ffff0b7224 */ /* 0x000fe200078e0000 */
[----:B------:R-:W-:Y:S01]  /*fc30*/  MOV R5, R7 ;  /* 0x0000000700057202 */ /* 0x000fe20000000f00 */
[----:B------:R-:W-:Y:S01]  /*fc40*/  IMAD.MOV.U32 R7, RZ, RZ, RZ ;  /* 0x000000ffff077224 */ /* 0x000fe200078e00ff */
[----:B------:R-:W-:Y:S01]  /*fc50*/  MOV R3, R13 ;  /* 0x0000000d00037202 */ /* 0x000fe20000000f00 */
[----:B------:R-:W-:Y:S01]  /*fc60*/  IMAD.MOV.U32 R0, RZ, RZ, 0x1f ;  /* 0x0000001fff007424 */ /* 0x000fe200078e00ff */
[----:B------:R-:W-:-:S02]  /*fc70*/  MOV R2, 0xfc90 ;  /* 0x0000fc9000027802 */ /* 0x000fc40000000f00 */
[----:B------:R-:W-:Y:S05]  /*fc80*/  CALL.REL.NOINC `($__internal_27_$__cuda_sm70_shflsync_idx_p) ;  /* 0x0000136000007944 */ /* 0x000fea0003c00000 */
[----:B------:R-:W-:Y:S01]  /*fc90*/  MOV R10, R0 ;  /* 0x00000000000a7202 */ /* 0x000fe20000000f00 */
[----:B------:R-:W-:Y:S05]  /*fca0*/  BRA `(.L_x_1319) ;  /* 0xffff09a000007947 */ /* 0x000fea000383ffff */
.L_x_1233:
[----:B------:R-:W-:Y:S01]  /*fcb0*/  IMAD.MOV.U32 R5, RZ, RZ, R4 ;  /* 0x000000ffff057224 */ /* 0x000fe200078e0004 */
[----:B------:R-:W-:-:S02]  /*fcc0*/  MOV R0, 0x1f ;  /* 0x0000001f00007802 */ /* 0x000fc40000000f00 */
[----:B------:R-:W-:Y:S02]  /*fcd0*/  MOV R2, 0xfcf0 ;  /* 0x0000fcf000027802 */ /* 0x000fe40000000f00 */
[----:B-1----:R-:W-:Y:S05]  /*fce0*/  CALL.REL.NOINC `($__internal_27_$__cuda_sm70_shflsync_idx_p) ;  /* 0x0000130000007944 */ /* 0x002fea0003c00000 */
[----:B------:R-:W-:Y:S01]  /*fcf0*/  MOV R7, R0 ;  /* 0x0000000000077202 */ /* 0x000fe20000000f00 */
[----:B------:R-:W-:Y:S05]  /*fd00*/  BRA `(.L_x_1232) ;  /* 0xffff09a000007947 */ /* 0x000fea000383ffff */
.L_x_1241:
[----:B------:R-:W-:Y:S01]  /*fd10*/  IMAD.MOV.U32 R5, RZ, RZ, R14 ;  /* 0x000000ffff057224 */ /* 0x000fe200078e000e */
[----:B------:R-:W-:Y:S01]  /*fd20*/  MOV R3, RZ ;  /* 0x000000ff00037202 */ /* 0x000fe20000000f00 */
[----:B------:R-:W-:Y:S01]  /*fd30*/  IMAD.MOV.U32 R0, RZ, RZ, 0x181f ;  /* 0x0000181fff007424 */ /* 0x000fe200078e00ff */
[----:B------:R-:W-:Y:S02]  /*fd40*/  MOV R2, 0xfd60 ;  /* 0x0000fd6000027802 */ /* 0x000fe40000000f00 */
[----:B------:R-:W-:Y:S05]  /*fd50*/  CALL.REL.NOINC `($__internal_27_$__cuda_sm70_shflsync_idx_p) ;  /* 0x0000129000007944 */ /* 0x000fea0003c00000 */
[----:B------:R-:W-:Y:S01]  /*fd60*/  MOV R4, R0 ;  /* 0x0000000000047202 */ /* 0x000fe20000000f00 */
[----:B------:R-:W-:Y:S05]  /*fd70*/  BRA `(.L_x_1320) ;  /* 0xffff2cf000007947 */ /* 0x000fea000383ffff */
.L_x_1242:
[----:B------:R-:W-:Y:S01]  /*fd80*/  IMAD.MOV.U32 R5, RZ, RZ, R15 ;  /* 0x000000ffff057224 */ /* 0x000fe200078e000f */
[----:B------:R-:W-:Y:S01]  /*fd90*/  MOV R3, RZ ;  /* 0x000000ff00037202 */ /* 0x000fe20000000f00 */
[----:B------:R-:W-:Y:S01]  /*fda0*/  IMAD.MOV.U32 R0, RZ, RZ, 0x181f ;  /* 0x0000181fff007424 */ /* 0x000fe200078e00ff */
[----:B------:R-:W-:Y:S02]  /*fdb0*/  MOV R2, 0xfdd0 ;  /* 0x0000fdd000027802 */ /* 0x000fe40000000f00 */
[----:B-12---:R-:W-:Y:S05]  /*fdc0*/  CALL.REL.NOINC `($__internal_27_$__cuda_sm70_shflsync_idx_p) ;  /* 0x0000122000007944 */ /* 0x006fea0003c00000 */
[----:B------:R-:W-:Y:S05]  /*fdd0*/  BRA `(.L_x_1321) ;  /* 0xffff2cb000007947 */ /* 0x000fea000383ffff */
.L_x_1245:
[----:B------:R-:W-:Y:S01]  /*fde0*/  IMAD.MOV.U32 R5, RZ, RZ, R14 ;  /* 0x000000ffff057224 */ /* 0x000fe200078e000e */
[----:B---3--:R-:W-:Y:S01]  /*fdf0*/  MOV R3, 0x1 ;  /* 0x0000000100037802 */ /* 0x008fe20000000f00 */
[----:B----4-:R-:W-:Y:S01]  /*fe00*/  IMAD.MOV.U32 R0, RZ, RZ, 0x181f ;  /* 0x0000181fff007424 */ /* 0x010fe200078e00ff */
[----:B------:R-:W-:-:S02]  /*fe10*/  MOV R2, 0xfe30 ;  /* 0x0000fe3000027802 */ /* 0x000fc40000000f00 */
[----:B-12---:R-:W-:Y:S05]  /*fe20*/  CALL.REL.NOINC `($__internal_27_$__cuda_sm70_shflsync_idx_p) ;  /* 0x000011c000007944 */ /* 0x006fea0003c00000 */
[----:B------:R-:W-:Y:S01]  /*fe30*/  IMAD.MOV.U32 R4, RZ, RZ, R0 ;  /* 0x000000ffff047224 */ /* 0x000fe200078e0000 */
[----:B------:R-:W-:Y:S01]  /*fe40*/  MOV R3, 0x1 ;  /* 0x0000000100037802 */ /* 0x000fe20000000f00 */
[----:B------:R-:W-:Y:S01]  /*fe50*/  IMAD.MOV.U32 R5, RZ, RZ, R15 ;  /* 0x000000ffff057224 */ /* 0x000fe200078e000f */
[----:B------:R-:W-:-:S02]  /*fe60*/  MOV R0, 0x181f ;  /* 0x0000181f00007802 */ /* 0x000fc40000000f00 */
[----:B------:R-:W-:Y:S02]  /*fe70*/  MOV R2, 0xfe90 ;  /* 0x0000fe9000027802 */ /* 0x000fe40000000f00 */
[----:B------:R-:W-:Y:S05]  /*fe80*/  CALL.REL.NOINC `($__internal_27_$__cuda_sm70_shflsync_idx_p) ;  /* 0x0000116000007944 */ /* 0x000fea0003c00000 */
[----:B------:R-:W-:Y:S05]  /*fe90*/  BRA `(.L_x_1322) ;  /* 0xffff2dc000007947 */ /* 0x000fea000383ffff */
.L_x_1248:
[----:B------:R-:W-:Y:S01]  /*fea0*/  IMAD.MOV.U32 R5, RZ, RZ, R14 ;  /* 0x000000ffff057224 */ /* 0x000fe200078e000e */
[----:B-1----:R-:W-:Y:S01]  /*feb0*/  MOV R3, 0x2 ;  /* 0x0000000200037802 */ /* 0x002fe20000000f00 */
[----:B----4-:R-:W-:Y:S01]  /*fec0*/  IMAD.MOV.U32 R0, RZ, RZ, 0x181f ;  /* 0x0000181fff007424 */ /* 0x010fe200078e00ff */
[----:B------:R-:W-:Y:S02]  /*fed0*/  MOV R2, 0xfef0 ;  /* 0x0000fef000027802 */ /* 0x000fe40000000f00 */
[----:B--2---:R-:W-:Y:S05]  /*fee0*/  CALL.REL.NOINC `($__internal_27_$__cuda_sm70_shflsync_idx_p) ;  /* 0x0000110000007944 */ /* 0x004fea0003c00000 */
[----:B------:R-:W-:Y:S01]  /*fef0*/  MOV R4, R0 ;  /* 0x0000000000047202 */ /* 0x000fe20000000f00 */
[----:B------:R-:W-:Y:S05]  /*ff00*/  BRA `(.L_x_1323) ;  /* 0xffff2f1000007947 */ /* 0x000fea000383ffff */
.L_x_1249:
[----:B------:R-:W-:Y:S01]  /*ff10*/  IMAD.MOV.U32 R5, RZ, RZ, R15 ;  /* 0x000000ffff057224 */ /* 0x000fe200078e000f */
[----:B------:R-:W-:Y:S01]  /*ff20*/  MOV R3, 0x2 ;  /* 0x0000000200037802 */ /* 0x000fe20000000f00 */
[----:B----4-:R-:W-:Y:S01]  /*ff30*/  IMAD.MOV.U32 R0, RZ, RZ, 0x181f ;  /* 0x0000181fff007424 */ /* 0x010fe200078e00ff */
[----:B------:R-:W-:Y:S02]  /*ff40*/  MOV R2, 0xff60 ;  /* 0x0000ff6000027802 */ /* 0x000fe40000000f00 */
[----:B-123--:R-:W-:Y:S05]  /*ff50*/  CALL.REL.NOINC `($__internal_27_$__cuda_sm70_shflsync_idx_p) ;  /* 0x0000109000007944 */ /* 0x00efea0003c00000 */
[----:B------:R-:W-:Y:S05]  /*ff60*/  BRA `(.L_x_1324) ;  /* 0xffff2ed000007947 */ /* 0x000fea000383ffff */
.L_x_1252:
[----:B------:R-:W-:Y:S01]  /*ff70*/  IMAD.MOV.U32 R5, RZ, RZ, R14 ;  /* 0x000000ffff057224 */ /* 0x000fe200078e000e */
[----:B-1----:R-:W-:Y:S01]  /*ff80*/  MOV R3, 0x3 ;  /* 0x0000000300037802 */ /* 0x002fe20000000f00 */
[----:B------:R-:W-:Y:S01]  /*ff90*/  IMAD.MOV.U32 R0, RZ, RZ, 0x181f ;  /* 0x0000181fff007424 */ /* 0x000fe200078e00ff */
[----:B------:R-:W-:-:S02]  /*ffa0*/  MOV R2, 0xffc0 ;  /* 0x0000ffc000027802 */ /* 0x000fc40000000f00 */
[----:B--234-:R-:W-:Y:S05]  /*ffb0*/  CALL.REL.NOINC `($__internal_27_$__cuda_sm70_shflsync_idx_p) ;  /* 0x0000103000007944 */ /* 0x01cfea0003c00000 */
[----:B------:R-:W-:Y:S01]  /*ffc0*/  IMAD.MOV.U32 R4, RZ, RZ, R0 ;  /* 0x000000ffff047224 */ /* 0x000fe200078e0000 */
[----:B------:R-:W-:Y:S01]  /*ffd0*/  MOV R3, 0x3 ;  /* 0x0000000300037802 */ /* 0x000fe20000000f00 */
[----:B------:R-:W-:Y:S01]  /*ffe0*/  IMAD.MOV.U32 R5, RZ, RZ, R15 ;  /* 0x000000ffff057224 */ /* 0x000fe200078e000f */
[----:B------:R-:W-:-:S02]  /*fff0*/  MOV R0, 0x181f ;  /* 0x0000181f00007802 */ /* 0x000fc40000000f00 */
[----:B------:R-:W-:Y:S02]  /*10000*/  MOV R2, 0x10020 ;  /* 0x0001002000027802 */ /* 0x000fe40000000f00 */
[----:B------:R-:W-:Y:S05]  /*10010*/  CALL.REL.NOINC `($__internal_27_$__cuda_sm70_shflsync_idx_p) ;  /* 0x00000fd000007944 */ /* 0x000fea0003c00000 */
[----:B------:R-:W-:Y:S05]  /*10020*/  BRA `(.L_x_1325) ;  /* 0xffff2fe000007947 */ /* 0x000fea000383ffff */
.L_x_1257:
[----:B------:R-:W-:Y:S01]  /*10030*/  IMAD.MOV.U32 R2, RZ, RZ, R251 ;  /* 0x000000ffff027224 */ /* 0x000fe200078e00fb */
[----:B------:R-:W-:Y:S01]  /*10040*/  MOV R7, 0x1f ;  /* 0x0000001f00077802 */ /* 0x000fe20000000f00 */
[----:B------:R-:W-:Y:S01]  /*10050*/  IMAD.MOV.U32 R5, RZ, RZ, 0x2 ;  /* 0x00000002ff057424 */ /* 0x000fe200078e00ff */
[----:B------:R-:W-:Y:S02]  /*10060*/  MOV R6, 0xffffffff ;  /* 0xffffffff00067802 */ /* 0x000fe40000000f00 */
[----:B------:R-:W-:Y:S02]  /*10070*/  MOV R3, 0x10090 ;  /* 0x0001009000037802 */ /* 0x000fe40000000f00 */
[----:B------:R-:W-:Y:S05]  /*10080*/  CALL.REL.NOINC `($__internal_26_$__cuda_sm70_shflsync_bfly_p) ;  /* 0x00000f1000007944 */ /* 0x000fea0003c00000 */
[----:B------:R-:W-:Y:S01]  /*10090*/  FADD.FTZ R0, R251, R5 ;  /* 0x00000005fb007221 */ /* 0x000fe20000010000 */
[----:B------:R-:W-:Y:S02]  /*100a0*/  MOV R5, 0x1 ;  /* 0x0000000100057802 */ /* 0x000fe40000000f00 */
[----:B------:R-:W-:Y:S02]  /*100b0*/  MOV R3, 0x100e0 ;  /* 0x000100e000037802 */ /* 0x000fe40000000f00 */
[----:B------:R-:W-:-:S02]  /*100c0*/  MOV R2, R0 ;  /* 0x0000000000027202 */ /* 0x000fc40000000f00 */
[----:B------:R-:W-:Y:S05]  /*100d0*/  CALL.REL.NOINC `($__internal_26_$__cuda_sm70_shflsync_bfly_p) ;  /* 0x00000ec000007944 */ /* 0x000fea0003c00000 */
[----:B------:R-:W-:Y:S01]  /*100e0*/  FADD.FTZ R0, R0, R5 ;  /* 0x0000000500007221 */ /* 0x000fe20000010000 */
[----:B------:R-:W-:-:S02]  /*100f0*/  MOV R2, R250 ;  /* 0x000000fa00027202 */ /* 0x000fc40000000f00 */
[----:B------:R-:W-:Y:S02]  /*10100*/  MOV R5, 0x2 ;  /* 0x0000000200057802 */ /* 0x000fe40000000f00 */
[----:B------:R-:W-:Y:S02]  /*10110*/  MOV R3, 0x10130 ;  /* 0x0001013000037802 */ /* 0x000fe40000000f00 */
[----:B------:R-:W-:Y:S05]  /*10120*/  CALL.REL.NOINC `($__internal_26_$__cuda_sm70_shflsync_bfly_p) ;  /* 0x00000e7000007944 */ /* 0x000fea0003c00000 */
[----:B------:R-:W-:Y:S01]  /*10130*/  FADD.FTZ R4, R250, R5 ;  /* 0x00000005fa047221 */ /* 0x000fe20000010000 */
[----:B------:R-:W-:Y:S02]  /*10140*/  MOV R5, 0x1 ;  /* 0x0000000100057802 */ /* 0x000fe40000000f00 */
[----:B------:R-:W-:Y:S02]  /*10150*/  MOV R3, 0x10180 ;  /* 0x0001018000037802 */ /* 0x000fe40000000f00 */
[----:B------:R-:W-:Y:S02]  /*10160*/  MOV R2, R4 ;  /* 0x0000000400027202 */ /* 0x000fe40000000f00 */
[----:B------:R-:W-:Y:S05]  /*10170*/  CALL.REL.NOINC `($__internal_26_$__cuda_sm70_shflsync_bfly_p) ;  /* 0x00000e2000007944 */ /* 0x000fea0003c00000 */
[----:B------:R-:W-:Y:S01]  /*10180*/  MOV R3, R5 ;  /* 0x0000000500037202 */ /* 0x000fe20000000f00 */
[----:B------:R-:W-:Y:S05]  /*10190*/  BRA `(.L_x_1326) ;  /* 0xffff9d0000007947 */ /* 0x000fea000383ffff */
.L_x_1264:
[----:B-1-34-:R-:W-:Y:S01]  /*101a0*/  IMAD.MOV.U32 R5, RZ, RZ, R14 ;  /* 0x000000ffff057224 */ /* 0x01afe200078e000e */
[----:B------:R-:W-:Y:S01]  /*101b0*/  MOV R3, RZ ;  /* 0x000000ff00037202 */ /* 0x000fe20000000f00 */
[----:B------:R-:W-:Y:S01]  /*101c0*/  IMAD.MOV.U32 R0, RZ, RZ, 0x181f ;  /* 0x0000181fff007424 */ /* 0x000fe200078e00ff */
[----:B------:R-:W-:-:S02]  /*101d0*/  MOV R2, 0x101f0 ;  /* 0x000101f000027802 */ /* 0x000fc40000000f00 */
[----:B------:R-:W-:Y:S05]  /*101e0*/  CALL.REL.NOINC `($__internal_27_$__cuda_sm70_shflsync_idx_p) ;  /* 0x00000e0000007944 */ /* 0x000fea0003c00000 */
[----:B------:R-:W-:Y:S01]  /*101f0*/  MOV R6, R0 ;  /* 0x0000000000067202 */ /* 0x000fe20000000f00 */
[----:B------:R-:W-:Y:S05]  /*10200*/  BRA `(.L_x_1327) ;  /* 0xffffb96000007947 */ /* 0x000fea000383ffff */
.L_x_1265:
[----:B------:R-:W-:Y:S01]  /*10210*/  IMAD.MOV.U32 R5, RZ, RZ, R15 ;  /* 0x000000ffff057224 */ /* 0x000fe200078e000f */
[----:B------:R-:W-:Y:S01]  /*10220*/  MOV R3, RZ ;  /* 0x000000ff00037202 */ /* 0x000fe20000000f00 */
[----:B------:R-:W-:Y:S01]  /*10230*/  IMAD.MOV.U32 R0, RZ, RZ, 0x181f ;  /* 0x0000181fff007424 */ /* 0x000fe200078e00ff */
[----:B------:R-:W-:-:S02]  /*10240*/  MOV R2, 0x10260 ;  /* 0x0001026000027802 */ /* 0x000fc40000000f00 */
[----:B-12---:R-:W-:Y:S05]  /*10250*/  CALL.REL.NOINC `($__internal_27_$__cuda_sm70_shflsync_idx_p) ;  /* 0x00000d9000007944 */ /* 0x006fea0003c00000 */
[----:B------:R-:W-:Y:S05]  /*10260*/  BRA `(.L_x_1328) ;  /* 0xffffb92000007947 */ /* 0x000fea000383ffff */
.L_x_1268:
[----:B------:R-:W-:Y:S01]  /*10270*/  IMAD.MOV.U32 R5, RZ, RZ, R14 ;  /* 0x000000ffff057224 */ /* 0x000fe200078e000e */
[----:B--2---:R-:W-:Y:S01]  /*10280*/  MOV R3, 0x1 ;  /* 0x0000000100037802 */ /* 0x004fe20000000f00 */
[----:B----4-:R-:W-:Y:S01]  /*10290*/  IMAD.MOV.U32 R0, RZ, RZ, 0x181f ;  /* 0x0000181fff007424 */ /* 0x010fe200078e00ff */
[----:B------:R-:W-:-:S02]  /*102a0*/  MOV R2, 0x102c0 ;  /* 0x000102c000027802 */ /* 0x000fc40000000f00 */
[----:B-1-3--:R-:W-:Y:S05]  /*102b0*/  CALL.REL.NOINC `($__internal_27_$__cuda_sm70_shflsync_idx_p) ;  /* 0x00000d3000007944 */ /* 0x00afea0003c00000 */
[----:B------:R-:W-:Y:S01]  /*102c0*/  IMAD.MOV.U32 R6, RZ, RZ, R0 ;  /* 0x000000ffff067224 */ /* 0x000fe200078e0000 */
[----:B------:R-:W-:Y:S01]  /*102d0*/  MOV R3, 0x1 ;  /* 0x0000000100037802 */ /* 0x000fe20000000f00 */
[----:B------:R-:W-:Y:S01]  /*102e0*/  IMAD.MOV.U32 R5, RZ, RZ, R15 ;  /* 0x000000ffff057224 */ /* 0x000fe200078e000f */
[----:B------:R-:W-:-:S02]  /*102f0*/  MOV R0, 0x181f ;  /* 0x0000181f00007802 */ /* 0x000fc40000000f00 */
[----:B------:R-:W-:Y:S02]  /*10300*/  MOV R2, 0x10320 ;  /* 0x0001032000027802 */ /* 0x000fe40000000f00 */
[----:B------:R-:W-:Y:S05]  /*10310*/  CALL.REL.NOINC `($__internal_27_$__cuda_sm70_shflsync_idx_p) ;  /* 0x00000cd000007944 */ /* 0x000fea0003c00000 */
[----:B------:R-:W-:Y:S05]  /*10320*/  BRA `(.L_x_1329) ;  /* 0xffffba3000007947 */ /* 0x000fea000383ffff */
.L_x_1271:
[----:B------:R-:W-:Y:S01]  /*10330*/  IMAD.MOV.U32 R5, RZ, RZ, R14 ;  /* 0x000000ffff057224 */ /* 0x000fe200078e000e */
[----:B-1----:R-:W-:Y:S01]  /*10340*/  MOV R3, 0x2 ;  /* 0x0000000200037802 */ /* 0x002fe20000000f00 */
[----:B----4-:R-:W-:Y:S01]  /*10350*/  IMAD.MOV.U32 R0, RZ, RZ, 0x181f ;  /* 0x0000181fff007424 */ /* 0x010fe200078e00ff */
[----:B------:R-:W-:Y:S02]  /*10360*/  MOV R2, 0x10380 ;  /* 0x0001038000027802 */ /* 0x000fe40000000f00 */
[----:B--23--:R-:W-:Y:S05]  /*10370*/  CALL.REL.NOINC `($__internal_27_$__cuda_sm70_shflsync_idx_p) ;  /* 0x00000c7000007944 */ /* 0x00cfea0003c00000 */
[----:B------:R-:W-:Y:S01]  /*10380*/  MOV R6, R0 ;  /* 0x0000000000067202 */ /* 0x000fe20000000f00 */
[----:B------:R-:W-:Y:S05]  /*10390*/  BRA `(.L_x_1330) ;  /* 0xffffbb9000007947 */ /* 0x000fea000383ffff */
.L_x_1272:
[----:B------:R-:W-:Y:S01]  /*103a0*/  IMAD.MOV.U32 R5, RZ, RZ, R15 ;  /* 0x000000ffff057224 */ /* 0x000fe200078e000f */
[----:B------:R-:W-:Y:S01]  /*103b0*/  MOV R3, 0x2 ;  /* 0x0000000200037802 */ /* 0x000fe20000000f00 */
[----:B----4-:R-:W-:Y:S01]  /*103c0*/  IMAD.MOV.U32 R0, RZ, RZ, 0x181f ;  /* 0x0000181fff007424 */ /* 0x010fe200078e00ff */
[----:B------:R-:W-:Y:S02]  /*103d0*/  MOV R2, 0x103f0 ;  /* 0x000103f000027802 */ /* 0x000fe40000000f00 */
[----:B-123--:R-:W-:Y:S05]  /*103e0*/  CALL.REL.NOINC `($__internal_27_$__cuda_sm70_shflsync_idx_p) ;  /* 0x00000c0000007944 */ /* 0x00efea0003c00000 */
[----:B------:R-:W-:Y:S05]  /*103f0*/  BRA `(.L_x_1331) ;  /* 0xffffbb5000007947 */ /* 0x000fea000383ffff */
.L_x_1275:
        /* <DEDUP_REMOVED lines=12> */
.L_x_1277:
[----:B------:R-:W-:Y:S01]  /*104c0*/  IMAD.MOV.U32 R5, RZ, RZ, R20 ;  /* 0x000000ffff057224 */ /* 0x000fe200078e0014 */
[----:B------:R-:W-:Y:S01]  /*104d0*/  MOV R3, RZ ;  /* 0x000000ff00037202 */ /* 0x000fe20000000f00 */
[----:B------:R-:W-:Y:S01]  /*104e0*/  IMAD.MOV.U32 R0, RZ, RZ, 0x1c1f ;  /* 0x00001c1fff007424 */ /* 0x000fe200078e00ff */
[----:B------:R-:W-:Y:S02]  /*104f0*/  MOV R2, 0x10510 ;  /* 0x0001051000027802 */ /* 0x000fe40000000f00 */
[----:B------:R-:W-:Y:S05]  /*10500*/  CALL.REL.NOINC `($__internal_27_$__cuda_sm70_shflsync_idx_p) ;  /* 0x00000ae000007944 */ /* 0x000fea0003c00000 */
[----:B------:R-:W-:Y:S01]  /*10510*/  MOV R4, R0 ;  /* 0x0000000000047202 */ /* 0x000fe20000000f00 */
[----:B------:R-:W-:Y:S05]  /*10520*/  BRA `(.L_x_1333) ;  /* 0xffffbfd000007947 */ /* 0x000fea000383ffff */
.L_x_1278:
[----:B------:R-:W-:Y:S01]  /*10530*/  IMAD.MOV.U32 R5, RZ, RZ, R21 ;  /* 0x000000ffff057224 */ /* 0x000fe200078e0015 */
[----:B------:R-:W-:Y:S01]  /*10540*/  MOV R3, RZ ;  /* 0x000000ff00037202 */ /* 0x000fe20000000f00 */
[----:B------:R-:W-:Y:S01]  /*10550*/  IMAD.MOV.U32 R0, RZ, RZ, 0x1c1f ;  /* 0x00001c1fff007424 */ /* 0x000fe200078e00ff */
[----:B------:R-:W-:Y:S02]  /*10560*/  MOV R2, 0x10580 ;  /* 0x0001058000027802 */ /* 0x000fe40000000f00 */
[----:B-12---:R-:W-:Y:S05]  /*10570*/  CALL.REL.NOINC `($__internal_27_$__cuda_sm70_shflsync_idx_p) ;  /* 0x00000a7000007944 */ /* 0x006fea0003c00000 */
[----:B------:R-:W-:Y:S05]  /*10580*/  BRA `(.L_x_1334) ;  /* 0xffffbf9000007947 */ /* 0x000fea000383ffff */
.L_x_1281:
[----:B------:R-:W-:Y:S01]  /*10590*/  IMAD.MOV.U32 R5, RZ, RZ, R20 ;  /* 0x000000ffff057224 */ /* 0x000fe200078e0014 */
[----:B-1----:R-:W-:Y:S01]  /*105a0*/  MOV R3, 0x1 ;  /* 0x0000000100037802 */ /* 0x002fe20000000f00 */
[----:B----4-:R-:W-:Y:S01]  /*105b0*/  IMAD.MOV.U32 R0, RZ, RZ, 0x1c1f ;  /* 0x00001c1fff007424 */ /* 0x010fe200078e00ff */
[----:B------:R-:W-:-:S02]  /*105c0*/  MOV R2, 0x105e0 ;  /* 0x000105e000027802 */ /* 0x000fc40000000f00 */
[----:B--23--:R-:W-:Y:S05]  /*105d0*/  CALL.REL.NOINC `($__internal_27_$__cuda_sm70_shflsync_idx_p) ;  /* 0x00000a1000007944 */ /* 0x00cfea0003c00000 */
[----:B------:R-:W-:Y:S01]  /*105e0*/  IMAD.MOV.U32 R4, RZ, RZ, R0 ;  /* 0x000000ffff047224 */ /* 0x000fe200078e0000 */
[----:B------:R-:W-:Y:S01]  /*105f0*/  MOV R3, 0x1 ;  /* 0x0000000100037802 */ /* 0x000fe20000000f00 */
[----:B------:R-:W-:Y:S01]  /*10600*/  IMAD.MOV.U32 R5, RZ, RZ, R21 ;  /* 0x000000ffff057224 */ /* 0x000fe200078e0015 */
[----:B------:R-:W-:-:S02]  /*10610*/  MOV R0, 0x1c1f ;  /* 0x00001c1f00007802 */ /* 0x000fc40000000f00 */
[----:B------:R-:W-:Y:S02]  /*10620*/  MOV R2, 0x10640 ;  /* 0x0001064000027802 */ /* 0x000fe40000000f00 */
[----:B------:R-:W-:Y:S05]  /*10630*/  CALL.REL.NOINC `($__internal_27_$__cuda_sm70_shflsync_idx_p) ;  /* 0x000009b000007944 */ /* 0x000fea0003c00000 */
[----:B------:R-:W-:Y:S05]  /*10640*/  BRA `(.L_x_1335) ;  /* 0xffffcb3000007947 */ /* 0x000fea000383ffff */
.L_x_1285:
[----:B------:R-:W-:Y:S01]  /*10650*/  IMAD.MOV.U32 R5, RZ, RZ, R12 ;  /* 0x000000ffff057224 */ /* 0x000fe200078e000c */
[----:B------:R-:W-:Y:S01]  /*10660*/  MOV R3, RZ ;  /* 0x000000ff00037202 */ /* 0x000fe20000000f00 */
[----:B------:R-:W-:Y:S01]  /*10670*/  IMAD.MOV.U32 R0, RZ, RZ, 0x181f ;  /* 0x0000181fff007424 */ /* 0x000fe200078e00ff */
[----:B------:R-:W-:Y:S02]  /*10680*/  MOV R2, 0x106a0 ;  /* 0x000106a000027802 */ /* 0x000fe40000000f00 */
[----:B------:R-:W-:Y:S05]  /*10690*/  CALL.REL.NOINC `($__internal_27_$__cuda_sm70_shflsync_idx_p) ;  /* 0x0000095000007944 */ /* 0x000fea0003c00000 */
[----:B------:R-:W-:Y:S01]  /*106a0*/  MOV R4, R0 ;  /* 0x0000000000047202 */ /* 0x000fe20000000f00 */
[----:B------:R-:W-:Y:S05]  /*106b0*/  BRA `(.L_x_1336) ;  /* 0xffffdec000007947 */ /* 0x000fea000383ffff */
.L_x_1286:
[----:B------:R-:W-:Y:S01]  /*106c0*/  IMAD.MOV.U32 R5, RZ, RZ, R15 ;  /* 0x000000ffff057224 */ /* 0x000fe200078e000f */
[----:B------:R-:W-:Y:S01]  /*106d0*/  MOV R3, RZ ;  /* 0x000000ff00037202 */ /* 0x000fe20000000f00 */
[----:B------:R-:W-:Y:S01]  /*106e0*/  IMAD.MOV.U32 R0, RZ, RZ, 0x181f ;  /* 0x0000181fff007424 */ /* 0x000fe200078e00ff */
[----:B------:R-:W-:Y:S02]  /*106f0*/  MOV R2, 0x10710 ;  /* 0x0001071000027802 */ /* 0x000fe40000000f00 */
[----:B-12---:R-:W-:Y:S05]  /*10700*/  CALL.REL.NOINC `($__internal_27_$__cuda_sm70_shflsync_idx_p) ;  /* 0x000008e000007944 */ /* 0x006fea0003c00000 */
[----:B------:R-:W-:Y:S05]  /*10710*/  BRA `(.L_x_1337) ;  /* 0xffffde8000007947 */ /* 0x000fea000383ffff */
.L_x_1289:
        /* <DEDUP_REMOVED lines=12> */
.L_x_1292:
[----:B------:R-:W-:Y:S01]  /*107e0*/  IMAD.MOV.U32 R5, RZ, RZ, R12 ;  /* 0x000000ffff057224 */ /* 0x000fe200078e000c */
[----:B-1----:R-:W-:Y:S01]  /*107f0*/  MOV R3, 0x2 ;  /* 0x0000000200037802 */ /* 0x002fe20000000f00 */
[----:B----4-:R-:W-:Y:S01]  /*10800*/  IMAD.MOV.U32 R0, RZ, RZ, 0x181f ;  /* 0x0000181fff007424 */ /* 0x010fe200078e00ff */
[----:B------:R-:W-:Y:S02]  /*10810*/  MOV R2, 0x10830 ;  /* 0x0001083000027802 */ /* 0x000fe40000000f00 */
[----:B--23--:R-:W-:Y:S05]  /*10820*/  CALL.REL.NOINC `($__internal_27_$__cuda_sm70_shflsync_idx_p) ;  /* 0x000007c000007944 */ /* 0x00cfea0003c00000 */
[----:B------:R-:W-:Y:S01]  /*10830*/  MOV R4, R0 ;  /* 0x0000000000047202 */ /* 0x000fe20000000f00 */
[----:B------:R-:W-:Y:S05]  /*10840*/  BRA `(.L_x_1339) ;  /* 0xffffe10000007947 */ /* 0x000fea000383ffff */
.L_x_1293:
[----:B------:R-:W-:Y:S01]  /*10850*/  IMAD.MOV.U32 R5, RZ, RZ, R15 ;  /* 0x000000ffff057224 */ /* 0x000fe200078e000f */
[----:B------:R-:W-:Y:S01]  /*10860*/  MOV R3, 0x2 ;  /* 0x0000000200037802 */ /* 0x000fe20000000f00 */
[----:B----4-:R-:W-:Y:S01]  /*10870*/  IMAD.MOV.U32 R0, RZ, RZ, 0x181f ;  /* 0x0000181fff007424 */ /* 0x010fe200078e00ff */
[----:B------:R-:W-:Y:S02]  /*10880*/  MOV R2, 0x108a0 ;  /* 0x000108a000027802 */ /* 0x000fe40000000f00 */
[----:B-123--:R-:W-:Y:S05]  /*10890*/  CALL.REL.NOINC `($__internal_27_$__cuda_sm70_shflsync_idx_p) ;  /* 0x0000075000007944 */ /* 0x00efea0003c00000 */
[----:B------:R-:W-:Y:S05]  /*108a0*/  BRA `(.L_x_1340) ;  /* 0xffffe0c000007947 */ /* 0x000fea000383ffff */
.L_x_1296:
        /* <DEDUP_REMOVED lines=12> */
.L_x_1298:
[----:B------:R-:W-:Y:S01]  /*10970*/  IMAD.MOV.U32 R5, RZ, RZ, R98 ;  /* 0x000000ffff057224 */ /* 0x000fe200078e0062 */
[----:B------:R-:W-:Y:S01]  /*10980*/  MOV R3, RZ ;  /* 0x000000ff00037202 */ /* 0x000fe20000000f00 */
[----:B------:R-:W-:Y:S01]  /*10990*/  IMAD.MOV.U32 R0, RZ, RZ, 0x1f ;  /* 0x0000001fff007424 */ /* 0x000fe200078e00ff */
[----:B------:R-:W-:Y:S02]  /*109a0*/  MOV R2, 0x109c0 ;  /* 0x000109c000027802 */ /* 0x000fe40000000f00 */
[----:B------:R-:W-:Y:S05]  /*109b0*/  CALL.REL.NOINC `($__internal_27_$__cuda_sm70_shflsync_idx_p) ;  /* 0x0000063000007944 */ /* 0x000fea0003c00000 */
[----:B------:R-:W-:Y:S01]  /*109c0*/  MOV R9, R0 ;  /* 0x0000000000097202 */ /* 0x000fe20000000f00 */
[----:B------:R-:W-:Y:S05]  /*109d0*/  BRA `(.L_x_1342) ;  /* 0xffffe40000007947 */ /* 0x000fea000383ffff */
.L_x_1299:
[----:B------:R-:W-:Y:S01]  /*109e0*/  IMAD.MOV.U32 R5, RZ, RZ, R98 ;  /* 0x000000ffff057224 */ /* 0x000fe200078e0062 */
[----:B------:R-:W-:Y:S01]  /*109f0*/  MOV R3, 0x1 ;  /* 0x0000000100037802 */ /* 0x000fe20000000f00 */
[----:B------:R-:W-:Y:S01]  /*10a00*/  IMAD.MOV.U32 R0, RZ, RZ, 0x1f ;  /* 0x0000001fff007424 */ /* 0x000fe200078e00ff */
[----:B------:R-:W-:Y:S02]  /*10a10*/  MOV R2, 0x10a30 ;  /* 0x00010a3000027802 */ /* 0x000fe40000000f00 */
[----:B-12---:R-:W-:Y:S05]  /*10a20*/  CALL.REL.NOINC `($__internal_27_$__cuda_sm70_shflsync_idx_p) ;  /* 0x000005c000007944 */ /* 0x006fea0003c00000 */
[----:B------:R-:W-:Y:S01]  /*10a30*/  MOV R8, R0 ;  /* 0x0000000000087202 */ /* 0x000fe20000000f00 */
[----:B------:R-:W-:Y:S05]  /*10a40*/  BRA `(.L_x_1343) ;  /* 0xffffe3b000007947 */ /* 0x000fea000383ffff */
.L_x_1300:
[----:B------:R-:W-:Y:S02]  /*10a50*/  MOV R2, 0x1 ;  /* 0x0000000100027802 */ /* 0x000fe40000000f00 */
[----:B------:R-:W-:-:S02]  /*10a60*/  MOV R3, 0x10a80 ;  /* 0x00010a8000037802 */ /* 0x000fc40000000f00 */
[----:B-1234-:R-:W-:Y:S05]  /*10a70*/  CALL.REL.NOINC `($__internal_28_$__cuda_sm70_shflsync_up_p) ;  /* 0x000005c000007944 */ /* 0x01efea0003c00000 */
[----:B------:R-:W-:Y:S05]  /*10a80*/  BRA `(.L_x_1344) ;  /* 0xffffe4a000007947 */ /* 0x000fea000383ffff */
.L_x_1301:
[----:B------:R-:W-:Y:S02]  /*10a90*/  MOV R2, 0x2 ;  /* 0x0000000200027802 */ /* 0x000fe40000000f00 */
[----:B------:R-:W-:-:S02]  /*10aa0*/  MOV R3, 0x10ac0 ;  /* 0x00010ac000037802 */ /* 0x000fc40000000f00 */
[----:B--2-4-:R-:W-:Y:S05]  /*10ab0*/  CALL.REL.NOINC `($__internal_28_$__cuda_sm70_shflsync_up_p) ;  /* 0x0000058000007944 */ /* 0x014fea0003c00000 */
        /* <DEDUP_REMOVED lines=23> */
.L_x_1305:
[----:B------:R-:W-:Y:S02]  /*10c30*/  MOV R2, 0x1 ;  /* 0x0000000100027802 */ /* 0x000fe40000000f00 */
[----:B------:R-:W-:Y:S02]  /*10c40*/  MOV R3, 0x10c60 ;  /* 0x00010c6000037802 */ /* 0x000fe40000000f00 */
[----:B------:R-:W-:Y:S05]  /*10c50*/  CALL.REL.NOINC `($__internal_28_$__cuda_sm70_shflsync_up_p) ;  /* 0x000003e000007944 */ /* 0x000fea0003c00000 */
[----:B------:R-:W-:Y:S01]  /*10c60*/  MOV R2, R4 ;  /* 0x0000000400027202 */ /* 0x000fe20000000f00 */
[----:B------:R-:W-:Y:S05]  /*10c70*/  BRA `(.L_x_1346) ;  /* 0xffffe51000007947 */ /* 0x000fea000383ffff */
.L_x_1306:
        /* <DEDUP_REMOVED lines=26> */
.L_x_1308:
[----:B------:R-:W-:Y:S02]  /*10e20*/  SEL R0, RZ, 0x1, P0 ;  /* 0x00000001ff007807 */ /* 0x000fe40000000000 */
[----:B------:R-:W-:Y:S02]  /*10e30*/  MOV R2, 0x10e50 ;  /* 0x00010e5000027802 */ /* 0x000fe40000000f00 */
[----:B-1----:R-:W-:Y:S05]  /*10e40*/  CALL.REL.NOINC `($__internal_29_$__cuda_sm70_votesync_ballot) ;  /* 0x0000026000007944 */ /* 0x002fea0003c00000 */
[----:B------:R-:W-:Y:S01]  /*10e50*/  MOV R11, R0 ;  /* 0x00000000000b7202 */ /* 0x000fe20000000f00 */
[----:B------:R-:W-:Y:S05]  /*10e60*/  BRA `(.L_x_1348) ;  /* 0xffffe4b000007947 */ /* 0x000fea000383ffff */
.L_x_1309:
[----:B------:R-:W-:Y:S01]  /*10e70*/  IMAD.MOV.U32 R5, RZ, RZ, R6 ;  /* 0x000000ffff057224 */ /* 0x000fe200078e0006 */
[----:B---3--:R-:W-:Y:S01]  /*10e80*/  MOV R3, R10 ;  /* 0x0000000a00037202 */ /* 0x008fe20000000f00 */
[----:B------:R-:W-:Y:S01]  /*10e90*/  IMAD.MOV.U32 R0, RZ, RZ, 0x1f ;  /* 0x0000001fff007424 */ /* 0x000fe200078e00ff */
[----:B------:R-:W-:Y:S02]  /*10ea0*/  MOV R2, 0x10ec0 ;  /* 0x00010ec000027802 */ /* 0x000fe40000000f00 */
[----:B-12---:R-:W-:Y:S05]  /*10eb0*/  CALL.REL.NOINC `($__internal_27_$__cuda_sm70_shflsync_idx_p) ;  /* 0x0000013000007944 */ /* 0x006fea0003c00000 */
[----:B------:R-:W-:Y:S01]  /*10ec0*/  IMAD.MOV.U32 R8, RZ, RZ, R0 ;  /* 0x000000ffff087224 */ /* 0x000fe200078e0000 */
[----:B------:R-:W-:Y:S01]  /*10ed0*/  MOV R3, R10 ;  /* 0x0000000a00037202 */ /* 0x000fe20000000f00 */
[----:B------:R-:W-:Y:S01]  /*10ee0*/  IMAD.MOV.U32 R5, RZ, RZ, R7 ;  /* 0x000000ffff057224 */ /* 0x000fe200078e0007 */
[----:B------:R-:W-:Y:S02]  /*10ef0*/  MOV R0, 0x1f ;  /* 0x0000001f00007802 */ /* 0x000fe40000000f00 */
[----:B------:R-:W-:-:S02]  /*10f00*/  MOV R2, 0x10f20 ;  /* 0x00010f2000027802 */ /* 0x000fc40000000f00 */
[----:B------:R-:W-:Y:S05]  /*10f10*/  CALL.REL.NOINC `($__internal_27_$__cuda_sm70_shflsync_idx_p) ;  /* 0x000000d000007944 */ /* 0x000fea0003c00000 */
[----:B------:R-:W-:Y:S01]  /*10f20*/  MOV R7, R0 ;  /* 0x0000000000077202 */ /* 0x000fe20000000f00 */
[----:B------:R-:W-:Y:S05]  /*10f30*/  BRA `(.L_x_1349) ;  /* 0xffffe42000007947 */ /* 0x000fea000383ffff */
.L_x_1312:
[----:B------:R-:W-:Y:S01]  /*10f40*/  IMAD.MOV.U32 R5, RZ, RZ, R4 ;  /* 0x000000ffff057224 */ /* 0x000fe200078e0004 */
[----:B------:R-:W-:-:S02]  /*10f50*/  MOV R0, 0x1f ;  /* 0x0000001f00007802 */ /* 0x000fc40000000f00 */
[----:B------:R-:W-:Y:S02]  /*10f60*/  MOV R2, 0x10f80 ;  /* 0x00010f8000027802 */ /* 0x000fe40000000f00 */
[----:B-1234-:R-:W-:Y:S05]  /*10f70*/  CALL.REL.NOINC `($__internal_27_$__cuda_sm70_shflsync_idx_p) ;  /* 0x0000007000007944 */ /* 0x01efea0003c00000 */
[----:B------:R-:W-:Y:S01]  /*10f80*/  MOV R13, R0 ;  /* 0x00000000000d7202 */ /* 0x000fe20000000f00 */
[----:B------:R-:W-:Y:S05]  /*10f90*/  BRA `(.L_x_1311) ;  /* 0xffffe42000007947 */ /* 0x000fea000383ffff */
        .weak           $__internal_26_$__cuda_sm70_shflsync_bfly_p
        .type           $__internal_26_$__cuda_sm70_shflsync_bfly_p,@function
        .size           $__internal_26_$__cuda_sm70_shflsync_bfly_p,($__internal_27_$__cuda_sm70_shflsync_idx_p - $__internal_26_$__cuda_sm70_shflsync_bfly_p)
$__internal_26_$__cuda_sm70_shflsync_bfly_p:
[----:B------:R-:W-:Y:S04]  /*10fa0*/  WARPSYNC R6 ;  /* 0x0000000600007348 */ /* 0x000fe80003800000 */
[----:B------:R1:W2:Y:S02]  /*10fb0*/  SHFL.BFLY PT, R5, R2, R5, R7 ;  /* 0x0c00000502057389 */ /* 0x0002a400000e0007 */
[----:B-1----:R-:W-:Y:S02]  /*10fc0*/  MOV R2, R3 ;  /* 0x0000000300027202 */ /* 0x002fe40000000f00 */
[----:B------:R-:W-:-:S04]  /*10fd0*/  MOV R3, 0x0 ;  /* 0x0000000000037802 */ /* 0x000fc80000000f00 */
[----:B--2---:R-:W-:Y:S05]  /*10fe0*/  RET.REL.NODEC R2 `(_ZN7cutlass13device_kernelIN5flash19enable_sm80_to_sm89INS1_16FlashAttnFwdSm80INS1_25CollectiveMainloopFwdSm80ILi8ELi1ELb0EN4cute5tupleIJNS5_1CILi128EEENS7_ILi64EEENS7_ILi256EEEEEELi256ENS_6half_tEfNS_4arch4Sm80ELb0ELb0ELb1ELb1ELb0ELb0ELb1ELb1EEENS1_21CollectiveEpilogueFwdINS6_IJS8_SA_S9_EEENS6_IJNS7_ILi1EEESI_SI_EEESC_SE_Li256ELb1ELb1ELb1ELb0EEENS1_36VarlenDynamicPersistentTileSchedulerILi128ELi64ELi256ELi256ELb1ELb1ELb0ELb0ELb1ELb1EEEEEEEEEvNT_6ParamsE) ;  /* 0xfffef01002007950 */ /* 0x004fea0003c3ffff */
        .weak           $__internal_27_$__cuda_sm70_shflsync_idx_p
        .type           $__internal_27_$__cuda_sm70_shflsync_idx_p,@function
        .size           $__internal_27_$__cuda_sm70_shflsync_idx_p,($__internal_28_$__cuda_sm70_shflsync_up_p - $__internal_27_$__cuda_sm70_shflsync_idx_p)
$__internal_27_$__cuda_sm70_shflsync_idx_p:
[----:B------:R-:W-:-:S04]  /*10ff0*/  MOV R102, 0xffffffff ;  /* 0xffffffff00667802 */ /* 0x000fc80000000f00 */
[----:B------:R-:W-:Y:S04]  /*11000*/  WARPSYNC R102 ;  /* 0x0000006600007348 */ /* 0x000fe80003800000 */
[----:B------:R1:W2:Y:S02]  /*11010*/  SHFL.IDX PT, R0, R5, R3, R0 ;  /* 0x0000000305007389 */ /* 0x0002a400000e0000 */
[----:B-1----:R-:W-:-:S04]  /*11020*/  MOV R3, 0x0 ;  /* 0x0000000000037802 */ /* 0x002fc80000000f00 */
[----:B--2---:R-:W-:Y:S05]  /*11030*/  RET.REL.NODEC R2 `(_ZN7cutlass13device_kernelIN5flash19enable_sm80_to_sm89INS1_16FlashAttnFwdSm80INS1_25CollectiveMainloopFwdSm80ILi8ELi1ELb0EN4cute5tupleIJNS5_1CILi128EEENS7_ILi64EEENS7_ILi256EEEEEELi256ENS_6half_tEfNS_4arch4Sm80ELb0ELb0ELb1ELb1ELb0ELb0ELb1ELb1EEENS1_21CollectiveEpilogueFwdINS6_IJS8_SA_S9_EEENS6_IJNS7_ILi1EEESI_SI_EEESC_SE_Li256ELb1ELb1ELb1ELb0EEENS1_36VarlenDynamicPersistentTileSchedulerILi128ELi64ELi256ELi256ELb1ELb1ELb0ELb0ELb1ELb1EEEEEEEEEvNT_6ParamsE) ;  /* 0xfffeefc002007950 */ /* 0x004fea0003c3ffff */
        .weak           $__internal_28_$__cuda_sm70_shflsync_up_p
        .type           $__internal_28_$__cuda_sm70_shflsync_up_p,@function
        .size           $__internal_28_$__cuda_sm70_shflsync_up_p,($__internal_29_$__cuda_sm70_votesync_ballot - $__internal_28_$__cuda_sm70_shflsync_up_p)
$__internal_28_$__cuda_sm70_shflsync_up_p:
[----:B------:R-:W-:Y:S02]  /*11040*/  IMAD.MOV.U32 R4, RZ, RZ, RZ ;  /* 0x000000ffff047224 */ /* 0x000fe400078e00ff */
[----:B------:R-:W-:-:S04]  /*11050*/  IMAD.MOV.U32 R10, RZ, RZ, -0x1 ;  /* 0xffffffffff0a7424 */ /* 0x000fc800078e00ff */
[----:B------:R-:W-:Y:S04]  /*11060*/  WARPSYNC R10 ;  /* 0x0000000a00007348 */ /* 0x000fe80003800000 */
[----:B------:R1:W2:Y:S02]  /*11070*/  SHFL.UP PT, R4, R0, R2, R4 ;  /* 0x0400000200047389 */ /* 0x0002a400000e0004 */
[----:B-1----:R-:W-:Y:S02]  /*11080*/  MOV R2, R3 ;  /* 0x0000000300027202 */ /* 0x002fe40000000f00 */
[----:B------:R-:W-:-:S04]  /*11090*/  MOV R3, 0x0 ;  /* 0x0000000000037802 */ /* 0x000fc80000000f00 */
[----:B--2---:R-:W-:Y:S05]  /*110a0*/  RET.REL.NODEC R2 `(_ZN7cutlass13device_kernelIN5flash19enable_sm80_to_sm89INS1_16FlashAttnFwdSm80INS1_25CollectiveMainloopFwdSm80ILi8ELi1ELb0EN4cute5tupleIJNS5_1CILi128EEENS7_ILi64EEENS7_ILi256EEEEEELi256ENS_6half_tEfNS_4arch4Sm80ELb0ELb0ELb1ELb1ELb0ELb0ELb1ELb1EEENS1_21CollectiveEpilogueFwdINS6_IJS8_SA_S9_EEENS6_IJNS7_ILi1EEESI_SI_EEESC_SE_Li256ELb1ELb1ELb1ELb0EEENS1_36VarlenDynamicPersistentTileSchedulerILi128ELi64ELi256ELi256ELb1ELb1ELb0ELb0ELb1ELb1EEEEEEEEEvNT_6ParamsE) ;  /* 0xfffeef5002007950 */ /* 0x004fea0003c3ffff */
        .weak           $__internal_29_$__cuda_sm70_votesync_ballot
        .type           $__internal_29_$__cuda_sm70_votesync_ballot,@function
        .size           $__internal_29_$__cuda_sm70_votesync_ballot,(.L_x_5177 - $__internal_29_$__cuda_sm70_votesync_ballot)
$__internal_29_$__cuda_sm70_votesync_ballot:
[----:B------:R-:W-:Y:S01]  /*110b0*/  ISETP.NE.U32.AND P0, PT, R0, 0x1, PT ;  /* 0x000000010000780c */ /* 0x000fe20003f05070 */
[----:B------:R-:W-:-:S04]  /*110c0*/  IMAD.MOV.U32 R3, RZ, RZ, -0x1 ;  /* 0xffffffffff037424 */ /* 0x000fc800078e00ff */
[----:B------:R-:W-:Y:S08]  /*110d0*/  WARPSYNC R3 ;  /* 0x0000000300007348 */ /* 0x000ff00003800000 */
[----:B------:R-:W-:-:S04]  /*110e0*/  VOTE.ANY R0, PT, !P0 ;  /* 0x0000000000007806 */ /* 0x000fc800040e0100 */
[----:B------:R-:W-:Y:S01]  /*110f0*/  LOP3.LUT R0, R0, R3, RZ, 0xc0, !PT ;  /* 0x0000000300007212 */ /* 0x000fe200078ec0ff */
[----:B------:R-:W-:-:S04]  /*11100*/  IMAD.MOV.U32 R3, RZ, RZ, 0x0 ;  /* 0x00000000ff037424 */ /* 0x000fc800078e00ff */
[----:B------:R-:W-:Y:S05]  /*11110*/  RET.REL.NODEC R2 `(_ZN7cutlass13device_kernelIN5flash19enable_sm80_to_sm89INS1_16FlashAttnFwdSm80INS1_25CollectiveMainloopFwdSm80ILi8ELi1ELb0EN4cute5tupleIJNS5_1CILi128EEENS7_ILi64EEENS7_ILi256EEEEEELi256ENS_6half_tEfNS_4arch4Sm80ELb0ELb0ELb1ELb1ELb0ELb0ELb1ELb1EEENS1_21CollectiveEpilogueFwdINS6_IJS8_SA_S9_EEENS6_IJNS7_ILi1EEESI_SI_EEESC_SE_Li256ELb1ELb1ELb1ELb0EEENS1_36VarlenDynamicPersistentTileSchedulerILi128ELi64ELi256ELi256ELb1ELb1ELb0ELb0ELb1ELb1EEEEEEEEEvNT_6ParamsE) ;  /* 0xfffeeee002007950 */ /* 0x000fea0003c3ffff */
.L_x_1350:
        /* <DEDUP_REMOVED lines=14> */
.L_x_5177:


//--------------------- .text._ZN7cutlass13device_kernelIN5flash19enable_sm80_to_sm89INS1_16FlashAttnFwdSm80INS1_25CollectiveMainloopFwdSm80ILi8ELi1ELb0EN4cute5tupleIJNS5_1CILi128EEENS7_ILi48EEENS7_ILi256EEEEEELi256ENS_6half_tEfNS_4arch4Sm80ELb0ELb0ELb1ELb1ELb0ELb1ELb1ELb1EEENS1_21CollectiveEpilogueFwdINS6_IJS8_SA_S9_EEENS6_IJNS7_ILi1EEESI_SI_EEESC_SE_Li256ELb1ELb1ELb1ELb0EEENS1_36VarlenDynamicPersistentTileSchedulerILi128ELi48ELi256ELi256ELb1ELb1ELb0ELb0ELb1ELb1EEEEEEEEEvNT_6ParamsE --------------------------
	.section	.text._ZN7cutlass13device_kernelIN5flash19enable_sm80_to_sm89INS1_16FlashAttnFwdSm80INS1_25CollectiveMainloopFwdSm80ILi8ELi1ELb0EN4cute5tupleIJNS5_1CILi128EEENS7_ILi48EEENS7_ILi256EEEEEELi256ENS_6half_tEfNS_4arch4Sm80ELb0ELb0ELb1ELb1ELb0ELb1ELb1ELb1EEENS1_21CollectiveEpilogueFwdINS6_IJS8_SA_S9_EEENS6_IJNS7_ILi1EEESI_SI_EEESC_SE_Li256ELb1ELb1ELb1ELb0EEENS1_36VarlenDynamicPersistentTileSchedulerILi128ELi48ELi256ELi256ELb1ELb1ELb0ELb0ELb1ELb1EEEEEEEEEvNT_6ParamsE,"ax",@progbits
	.sectioninfo	@"SHI_REGISTERS=255"
	.align	128
.text._ZN7cutlass13device_kernelIN5flash19enable_sm80_to_sm89INS1_16FlashAttnFwdSm80INS1_25CollectiveMainloopFwdSm80ILi8ELi1ELb0EN4cute5tupleIJNS5_1CILi128EEENS7_ILi48EEENS7_ILi256EEEEEELi256ENS_6half_tEfNS_4arch4Sm80ELb0ELb0ELb1ELb1ELb0ELb1ELb1ELb1EEENS1_21CollectiveEpilogueFwdINS6_IJS8_SA_S9_EEENS6_IJNS7_ILi1EEESI_SI_EEESC_SE_Li256ELb1ELb1ELb1ELb0EEENS1_36VarlenDynamicPersistentTileSchedulerILi128ELi48ELi256ELi256ELb1ELb1ELb0ELb0ELb1ELb1EEEEEEEEEvNT_6ParamsE:
        .type           _ZN7cutlass13device_kernelIN5flash19enable_sm80_to_sm89INS1_16FlashAttnFwdSm80INS1_25CollectiveMainloopFwdSm80ILi8ELi1ELb0EN4cute5tupleIJNS5_1CILi128EEENS7_ILi48EEENS7_ILi256EEEEEELi256ENS_6half_tEfNS_4arch4Sm80ELb0ELb0ELb1ELb1ELb0ELb1ELb1ELb1EEENS1_21CollectiveEpilogueFwdINS6_IJS8_SA_S9_EEENS6_IJNS7_ILi1EEESI_SI_EEESC_SE_Li256ELb1ELb1ELb1ELb0EEENS1_36VarlenDynamicPersistentTileSchedulerILi128ELi48ELi256ELi256ELb1ELb1ELb0ELb0ELb1ELb1EEEEEEEEEvNT_6ParamsE,@function
        .size           _ZN7cutlass13device_kernelIN5flash19enable_sm80_to_sm89INS1_16FlashAttnFwdSm80INS1_25CollectiveMainloopFwdSm80ILi8ELi1ELb0EN4cute5tupleIJNS5_1CILi128EEENS7_ILi48EEENS7_ILi256EEEEEELi256ENS_6half_tEfNS_4arch4Sm80ELb0ELb0ELb1ELb1ELb0ELb1ELb1ELb1EEENS1_21CollectiveEpilogueFwdINS6_IJS8_SA_S9_EEENS6_IJNS7_ILi1EEESI_SI_EEESC_SE_Li256ELb1ELb1ELb1ELb0EEENS1_36VarlenDynamicPersistentTileSchedulerILi128ELi48ELi256ELi256ELb1ELb1ELb0ELb0ELb1ELb1EEEEEEEEEvNT_6ParamsE,(.L_x_5182 - _ZN7cutlass13device_kernelIN5flash19enable_sm80_to_sm89INS1_16FlashAttnFwdSm80INS1_25CollectiveMainloopFwdSm80ILi8ELi1ELb0EN4cute5tupleIJNS5_1CILi128EEENS7_ILi48EEENS7_ILi256EEEEEELi256ENS_6half_tEfNS_4arch4Sm80ELb0ELb0ELb1ELb1ELb0ELb1ELb1ELb1EEENS1_21CollectiveEpilogueFwdINS6_IJS8_SA_S9_EEENS6_IJNS7_ILi1EEESI_SI_EEESC_SE_Li256ELb1ELb1ELb1ELb0EEENS1_36VarlenDynamicPersistentTileSchedulerILi128ELi48ELi256ELi256ELb1ELb1ELb0ELb0ELb1ELb1EEEEEEEEEvNT_6ParamsE)
        .other          _ZN7cutlass13device_kernelIN5flash19enable_sm80_to_sm89INS1_16FlashAttnFwdSm80INS1_25CollectiveMainloopFwdSm80ILi8ELi1ELb0EN4cute5tupleIJNS5_1CILi128EEENS7_ILi48EEENS7_ILi256EEEEEELi256ENS_6half_tEfNS_4arch4Sm80ELb0ELb0ELb1ELb1ELb0ELb1ELb1ELb1EEENS1_21CollectiveEpilogueFwdINS6_IJS8_SA_S9_EEENS6_IJNS7_ILi1EEESI_SI_EEESC_SE_Li256ELb1ELb1ELb1ELb0EEENS1_36VarlenDynamicPersistentTileSchedulerILi128ELi48ELi256ELi256ELb1ELb1ELb0ELb0ELb1ELb1EEEEEEEEEvNT_6ParamsE,@"STO_CUDA_ENTRY STV_DEFAULT"
_ZN7cutlass13device_kernelIN5flash19enable_sm80_to_sm89INS1_16FlashAttnFwdSm80INS1_25CollectiveMainloopFwdSm80ILi8ELi1ELb0EN4cute5tupleIJNS5_1CILi128EEENS7_ILi48EEENS7_ILi256EEEEEELi256ENS_6half_tEfNS_4arch4Sm80ELb0ELb0ELb1ELb1ELb0ELb1ELb1ELb1EEENS1_21CollectiveEpilogueFwdINS6_IJS8_SA_S9_EEENS6_IJNS7_ILi1EEESI_SI_EEESC_SE_Li256ELb1ELb1ELb1ELb0EEENS1_36VarlenDynamicPersistentTileSchedulerILi128ELi48ELi256ELi256ELb1ELb1ELb0ELb0ELb1ELb1EEEEEEEEEvNT_6ParamsE:
        /* <DEDUP_REMOVED lines=54> */
.L_x_1356:
        /* <DEDUP_REMOVED lines=17> */
.L_x_1542:
        /* <DEDUP_REMOVED lines=16> */
.L_x_1543:
[----:B--2---:R-:W-:-:S05]  /*0570*/  IMAD R0, R0, c[0x0][0x538], RZ ;  /* 0x00014e0000007a24 */ /* 0x004fca00078e02ff */
[----:B------:R-:W-:-:S04]  /*0580*/  IADD3 R6, R0, R6, RZ ;  /* 0x0000000600067210 */ /* 0x000fc80007ffe0ff */
[----:B------:R-:W-:-:S13]  /*0590*/  ISETP.GT.AND P0, PT, R6, UR4, PT ;  /* 0x0000000406007c0c */ /* 0x000fda000bf04270 */
[----:B-1----:R-:W-:Y:S05]  /*05a0*/  @!P0 BRA `(.L_x_1356) ;  /* 0xfffffdb000008947 */ /* 0x002fea000383ffff */
.L_x_1352:
[----:B------:R-:W-:-:S05]  /*05b0*/  IADD3 R12, -R0, R6, RZ ;  /* 0x00000006000c7210 */ /* 0x000fca0007ffe1ff */
[----:B------:R-:W-:-:S05]  /*05c0*/  IMAD R0, R4, c[0x0][0x538], R12 ;  /* 0x00014e0004007a24 */ /* 0x000fca00078e020c */
[----:B------:R-:W-:Y:S01]  /*05d0*/  ISETP.GT.AND P0, PT, R0, UR4, PT ;  /* 0x0000000400007c0c */ /* 0x000fe2000bf04270 */
[----:B------:R-:W-:-:S12]  /*05e0*/  BRA.DIV ~URZ, `(.L_x_1357) ;  /* 0x0001b3127f007947 */ /* 0x000fd8000b800000 */
[----:B------:R-:W-:-:S04]  /*05f0*/  VOTE.ANY R6, PT, !P0 ;  /* 0x0000000000067806 */ /* 0x000fc800040e0100 */
.L_x_1544:
[----:B------:R1:W2:Y:S01]  /*0600*/  POPC R13, R6 ;  /* 0x00000006000d7309 */ /* 0x0002a20000000000 */
[----:B------:R-:W-:Y:S05]  /*0610*/  BRA.DIV ~URZ, `(.L_x_1358) ;  /* 0x0001b3327f007947 */ /* 0x000fea000b800000 */
[----:B--2---:R-:W2:Y:S04]  /*0620*/  SHFL.IDX PT, R11, R8, R13, 0x1f ;  /* 0x00001f0d080b7589 */ /* 0x004ea800000e0000 */
[----:B------:R3:W4:Y:S02]  /*0630*/  SHFL.IDX PT, R10, R7, R13, 0x1f ;  /* 0x00001f0d070a7589 */ /* 0x00072400000e0000 */
[----:B---3--:R-:W-:Y:S02]  /*0640*/  MOV R7, RZ ;  /* 0x000000ff00077202 */ /* 0x008fe40000000f00 */
.L_x_1545:
[----:B--2-4-:R-:W-:Y:S01]  /*0650*/  ISETP.NE.AND P0, PT, R6, RZ, PT ;  /* 0x000000ff0600720c */ /* 0x014fe20003f05270 */
[----:B------:R-:W-:-:S12]  /*0660*/  BSSY B0, `(.L_x_1359) ;  /* 0x0000005000007945 */ /* 0x000fd80003800000 */
[----:B------:R-:W-:Y:S05]  /*0670*/  @!P0 BRA `(.L_x_1360) ;  /* 0x0000003000008947 */ /* 0x000fea0003800000 */
[----:B------:R-:W-:Y:S01]  /*0680*/  IADD3 R3, R13, -0x1, RZ ;  /* 0xffffffff0d037810 */ /* 0x000fe20007ffe0ff */
[----:B------:R-:W-:Y:S05]  /*0690*/  BRA.DIV ~URZ, `(.L_x_1361) ;  /* 0x0001b3927f007947 */ /* 0x000fea000b800000 */
[----:B------:R2:W3:Y:S02]  /*06a0*/  SHFL.IDX PT, R7, R4, R3, 0x1f ;  /* 0x00001f0304077589 */ /* 0x0004e400000e0000 */
.L_x_1360:
[----:B------:R-:W-:Y:S05]  /*06b0*/  BSYNC B0 ;  /* 0x0000000000007941 */ /* 0x000fea0003800000 */
.L_x_1359:
        /* <DEDUP_REMOVED lines=69> */
.L_x_1353:
[----:B------:R-:W-:Y:S01]  /*0b10*/  MOV R0, UR4 ;  /* 0x0000000400007c02 */ /* 0x000fe20008000f00 */
[----:B------:R-:W-:Y:S04]  /*0b20*/  STL [R1+0x14], RZ ;  /* 0x000014ff01007387 */ /* 0x000fe80000100800 */
[----:B------:R-:W-:Y:S04]  /*0b30*/  STL [R1+0x18], RZ ;  /* 0x000018ff01007387 */ /* 0x000fe80000100800 */
[----:B------:R1:W-:Y:S02]  /*0b40*/  STL [R1+0x10], R0 ;  /* 0x0000100001007387 */ /* 0x0003e40000100800 */
[----:B-1----:R-:W-:-:S05]  /*0b50*/  MOV R0, c[0x0][0x53c] ;  /* 0x00014f0000007a02 */ /* 0x002fca0000000f00 */
[----:B------:R1:W-:Y:S02]  /*0b60*/  STL [R1+0x1c], R0 ;  /* 0x00001c0001007387 */ /* 0x0003e40000100800 */
.L_x_1362:
        /* <DEDUP_REMOVED lines=8> */
.L_x_1351:
        /* <DEDUP_REMOVED lines=10> */
[----:B------:R-:W-:-:S02]  /*0c90*/  SHF.R.S32.HI R205, RZ, 0x3, R14 ;  /* 0x00000003ffcd7819 */ /* 0x000fc4000001140e */
[----:B------:R-:W-:Y:S02]  /*0ca0*/  LOP3.LUT R0, R0, 0xfffffffe, RZ, 0xc0, !PT ;  /* 0xfffffffe00007812 */ /* 0x000fe400078ec0ff */
[--C-:B------:R-:W-:Y:S01]  /*0cb0*/  SHF.R.S32.HI R9, RZ, 0x2, R15.reuse ;  /* 0x00000002ff097819 */ /* 0x100fe2000001140f */
[----:B-1----:R-:W-:Y:S01]  /*0cc0*/  IMAD.SHL.U32 R4, R205, 0x40, RZ ;  /* 0x00000040cd047824 */ /* 0x002fe200078e00ff */
[----:B------:R-:W-:Y:S01]  /*0cd0*/  LOP3.LUT R5, R14, 0xfffffff8, RZ, 0xc0, !PT ;  /* 0xfffffff80e057812 */ /* 0x000fe200078ec0ff */
[----:B------:R-:W-:Y:S01]  /*0ce0*/  IMAD.IADD R12, R3, 0x1, -R0 ;  /* 0x00000001030c7824 */ /* 0x000fe200078e0a00 */
[----:B------:R-:W-:Y:S02]  /*0cf0*/  LOP3.LUT R0, R2, 0xfffffff0, RZ, 0xc0, !PT ;  /* 0xfffffff002007812 */ /* 0x000fe400078ec0ff */
[----:B------:R-:W-:Y:S01]  /*0d00*/  SHF.R.S32.HI R3, RZ, 0x1f, R15 ;  /* 0x0000001fff037819 */ /* 0x000fe2000001140f */
[----:B------:R-:W-:Y:S01]  /*0d10*/  IMAD.IADD R215, R16, 0x1, -R5 ;  /* 0x0000000110d77824 */ /* 0x000fe200078e0a05 */
[----:B------:R-:W-:Y:S01]  /*0d20*/  LEA.HI R11, R8, R16, RZ, 0x5 ;  /* 0x00000010080b7211 */ /* 0x000fe200078f28ff */
[----:B------:R-:W-:Y:S01]  /*0d30*/  IMAD.IADD R0, R16, 0x1, -R0 ;  /* 0x0000000110007824 */ /* 0x000fe200078e0a00 */
[----:B------:R-:W-:Y:S01]  /*0d40*/  LEA.HI R2, R3, R9, RZ, 0x3 ;  /* 0x0000000903027211 */ /* 0x000fe200078f18ff */
[C---:B------:R-:W-:Y:S01]  /*0d50*/  IMAD.SHL.U32 R132, R215.reuse, 0x8, RZ ;  /* 0x00000008d7847824 */ /* 0x040fe200078e00ff */
[----:B------:R-:W-:Y:S01]  /*0d60*/  SHF.R.S32.HI R6, RZ, 0x5, R11 ;  /* 0x00000005ff067819 */ /* 0x000fe2000001140b */
[----:B------:R-:W-:Y:S01]  /*0d70*/  IMAD.SHL.U32 R138, R215, 0x4, RZ ;  /* 0x00000004d78a7824 */ /* 0x000fe200078e00ff */
[----:B------:R-:W-:-:S02]  /*0d80*/  SHF.R.S32.HI R5, RZ, 0x1f, R0 ;  /* 0x0000001fff057819 */ /* 0x000fc40000011400 */
[----:B------:R-:W-:Y:S02]  /*0d90*/  LOP3.LUT R3, R2, 0xfffffff8, RZ, 0xc0, !PT ;  /* 0xfffffff802037812 */ /* 0x000fe400078ec0ff */
[----:B------:R-:W-:Y:S02]  /*0da0*/  LOP3.LUT R2, R4, 0x1c0, RZ, 0xc0, !PT ;  /* 0x000001c004027812 */ /* 0x000fe400078ec0ff */
[----:B------:R-:W-:Y:S01]  /*0db0*/  LEA.HI R13, R5, R0, RZ, 0x3 ;  /* 0x00000000050d7211 */ /* 0x000fe200078f18ff */
[----:B------:R-:W-:Y:S01]  /*0dc0*/  IMAD.IADD R9, R9, 0x1, -R3 ;  /* 0x0000000109097824 */ /* 0x000fe200078e0a03 */
[----:B------:R-:W-:Y:S01]  /*0dd0*/  SHF.R.U32.HI R4, RZ, 0x3, R2 ;  /* 0x00000003ff047819 */ /* 0x000fe20000011602 */
[----:B------:R-:W-:Y:S01]  /*0de0*/  IMAD.SHL.U32 R5, R215, 0x40, RZ ;  /* 0x00000040d7057824 */ /* 0x000fe200078e00ff */
[----:B------:R-:W-:Y:S02]  /*0df0*/  LOP3.LUT R2, R2, 0x38, R132, 0xf8, !PT ;  /* 0x0000003802027812 */ /* 0x000fe400078ef884 */
[----:B------:R-:W-:-:S02]  /*0e00*/  LOP3.LUT R3, R13, 0xfffffff8, RZ, 0xc0, !PT ;  /* 0xfffffff80d037812 */ /* 0x000fc400078ec0ff */
[----:B------:R-:W-:Y:S02]  /*0e10*/  LOP3.LUT R10, R2, R4, RZ, 0x3c, !PT ;  /* 0x00000004020a7212 */ /* 0x000fe400078e3cff */
[----:B------:R-:W-:Y:S01]  /*0e20*/  LOP3.LUT R2, R5, 0x1c0, RZ, 0xc0, !PT ;  /* 0x000001c005027812 */ /* 0x000fe200078ec0ff */
[----:B------:R-:W-:Y:S01]  /*0e30*/  IMAD.IADD R7, R0, 0x1, -R3 ;  /* 0x0000000100077824 */ /* 0x000fe200078e0a03 */
[----:B------:R-:W-:Y:S02]  /*0e40*/  LOP3.LUT R3, R11, 0xffffffe0, RZ, 0xc0, !PT ;  /* 0xffffffe00b037812 */ /* 0x000fe400078ec0ff */
[----:B------:R-:W-:Y:S02]  /*0e50*/  LOP3.LUT R4, R2, 0x8, R14, 0xf8, !PT ;  /* 0x0000000802047812 */ /* 0x000fe400078ef80e */
[----:B------:R-:W-:Y:S01]  /*0e60*/  SHF.R.U32.HI R2, RZ, 0x3, R2 ;  /* 0x00000003ff027819 */ /* 0x000fe20000011602 */
[----:B------:R-:W-:Y:S01]  /*0e70*/  IMAD.IADD R17, R16, 0x1, -R3 ;  /* 0x0000000110117824 */ /* 0x000fe200078e0a03 */
[----:B------:R-:W-:-:S02]  /*0e80*/  LEA.HI R5, R8, R16, RZ, 0x6 ;  /* 0x0000001008057211 */ /* 0x000fc400078f30ff */
[----:B------:R-:W-:Y:S02]  /*0e90*/  SHF.R.S32.HI R0, RZ, 0x1f, R11 ;  /* 0x0000001fff007819 */ /* 0x000fe4000001140b */
[----:B------:R-:W-:Y:S01]  /*0ea0*/  LOP3.LUT R11, R4, R2, RZ, 0x3c, !PT ;  /* 0x00000002040b7212 */ /* 0x000fe200078e3cff */
[----:B------:R-:W-:Y:S01]  /*0eb0*/  IMAD.SHL.U32 R4, R5, 0x8, RZ ;  /* 0x0000000805047824 */ /* 0x000fe200078e00ff */
[----:B------:R-:W-:Y:S02]  /*0ec0*/  LEA.HI R0, R0, R6, RZ, 0x3 ;  /* 0x0000000600007211 */ /* 0x000fe400078f18ff */
[----:B------:R-:W-:Y:S02]  /*0ed0*/  LOP3.LUT R3, R15, 0xfffffffc, RZ, 0xc0, !PT ;  /* 0xfffffffc0f037812 */ /* 0x000fe400078ec0ff */
[----:B------:R-:W-:Y:S02]  /*0ee0*/  SHF.R.S32.HI R5, RZ, 0x1f, R17 ;  /* 0x0000001fff057819 */ /* 0x000fe40000011411 */
[----:B------:R-:W-:Y:S01]  /*0ef0*/  LOP3.LUT R2, R0, 0xffffff8, RZ, 0xc0, !PT ;  /* 0x0ffffff800027812 */ /* 0x000fe200078ec0ff */
[----:B------:R-:W-:Y:S01]  /*0f00*/  IMAD.IADD R0, R16, 0x1, -R3 ;  /* 0x0000000110007824 */ /* 0x000fe200078e0a03 */
[----:B------:R-:W-:-:S02]  /*0f10*/  LEA.HI R14, R5, R17, RZ, 0x2 ;  /* 0x00000011050e7211 */ /* 0x000fc400078f10ff */
[----:B------:R-:W-:Y:S01]  /*0f20*/  LOP3.LUT R8, R4, 0xfffffe00, RZ, 0xc0, !PT ;  /* 0xfffffe0004087812 */ /* 0x000fe200078ec0ff */
[----:B------:R-:W-:Y:S01]  /*0f30*/  IMAD.IADD R4, R6, 0x1, -R2 ;  /* 0x0000000106047824 */ /* 0x000fe200078e0a02 */
[----:B------:R-:W-:Y:S02]  /*0f40*/  SHF.R.S32.HI R3, RZ, 0x2, R14 ;  /* 0x00000002ff037819 */ /* 0x000fe4000001140e */
[----:B------:R-:W-:Y:S02]  /*0f50*/  LEA.HI R2, R0, R0, RZ, 0x1 ;  /* 0x0000000000027211 */ /* 0x000fe400078f08ff */
[----:B------:R-:W-:Y:S01]  /*0f60*/  LOP3.LUT R201, R10, R8, RZ, 0xfc, !PT ;  /* 0x000000080ac97212 */ /* 0x000fe200078efcff */
[----:B------:R-:W-:Y:S01]  /*0f70*/  IMAD R16, R4, 0x10, R3 ;  /* 0x0000001004107824 */ /* 0x000fe200078e0203 */
[----:B------:R-:W-:Y:S01]  /*0f80*/  LOP3.LUT R2, R2, 0x1ffffffe, RZ, 0xc0, !PT ;  /* 0x1ffffffe02027812 */ /* 0x000fe200078ec0ff */
[C---:B------:R-:W-:Y:S01]  /*0f90*/  IMAD.SHL.U32 R3, R9.reuse, 0x40, RZ ;  /* 0x0000004009037824 */ /* 0x040fe200078e00ff */
[----:B------:R-:W-:Y:S01]  /*0fa0*/  LOP3.LUT R5, R9, 0x1, RZ, 0xc0, !PT ;  /* 0x0000000109057812 */ /* 0x000fe200078ec0ff */
[----:B------:R-:W-:Y:S01]  /*0fb0*/  IMAD.SHL.U32 R4, R7, 0x40, RZ ;  /* 0x0000004007047824 */ /* 0x000fe200078e00ff */
[----:B------:R-:W-:Y:S01]  /*0fc0*/  IADD3 R18, R205, 0x60, RZ ;  /* 0x00000060cd127810 */ /* 0x000fe20007ffe0ff */
[----:B------:R-:W-:Y:S01]  /*0fd0*/  IMAD.SHL.U32 R10, R6, 0x400, RZ ;  /* 0x00000400060a7824 */ /* 0x000fe200078e00ff */
[----:B------:R-:W-:Y:S01]  /*0fe0*/  LOP3.LUT R3, R3, 0x1c0, RZ, 0xc0, !PT ;  /* 0x000001c003037812 */ /* 0x000fe200078ec0ff */
[----:B------:R-:W-:Y:S01]  /*0ff0*/  IMAD.IADD R15, R0, 0x1, -R2 ;  /* 0x00000001000f7824 */ /* 0x000fe200078e0a02 */
[----:B------:R-:W-:Y:S01]  /*1000*/  LOP3.LUT R2, R4, 0x1c0, RZ, 0xc0, !PT ;  /* 0x000001c004027812 */ /* 0x000fe200078ec0ff */
[----:B------:R-:W-:Y:S01]  /*1010*/  IMAD.SHL.U32 R6, R12, 0x8, RZ ;  /* 0x000000080c067824 */ /* 0x000fe200078e00ff */
[----:B------:R-:W-:Y:S01]  /*1020*/  ISETP.NE.U32.AND P0, PT, R5, 0x1, PT ;  /* 0x000000010500780c */ /* 0x000fe20003f05070 */
[----:B------:R-:W-:Y:S01]  /*1030*/  IMAD R5, R0, 0x2, R10 ;  /* 0x0000000200057824 */ /* 0x000fe200078e020a */
[----:B------:R-:W-:Y:S01]  /*1040*/  LEA.HI R3, R3, R3, RZ, 0x1d ;  /* 0x0000000303037211 */ /* 0x000fe200078fe8ff */
[----:B------:R-:W-:Y:S01]  /*1050*/  IMAD R0, R12, 0x200, R11 ;  /* 0x000002000c007824 */ /* 0x000fe200078e020b */
[----:B------:R-:W-:Y:S01]  /*1060*/  LOP3.LUT R4, R2, 0x8, R6, 0xf8, !PT ;  /* 0x0000000802047812 */ /* 0x000fe200078ef806 */
[----:B------:R-:W-:Y:S01]  /*1070*/  IMAD.SHL.U32 R6, R13, 0x40, RZ ;  /* 0x000000400d067824 */ /* 0x000fe200078e00ff */
[----:B------:R-:W-:Y:S01]  /*1080*/  SHF.R.U32.HI R2, RZ, 0x3, R2 ;  /* 0x00000003ff027819 */ /* 0x000fe20000011602 */
[----:B------:R-:W-:Y:S01]  /*1090*/  IMAD.IADD R11, R5, 0x1, R3 ;  /* 0x00000001050b7824 */ /* 0x000fe200078e0203 */
[----:B------:R-:W-:Y:S01]  /*10a0*/  IADD3 R19, R205, 0x40, RZ ;  /* 0x00000040cd137810 */ /* 0x000fe20007ffe0ff */
[----:B------:R-:W-:Y:S01]  /*10b0*/  STL [R1+0x58], R16 ;  /* 0x0000581001007387 */ /* 0x000fe20000100800 */
[C---:B------:R-:W-:Y:S01]  /*10c0*/  IADD3 R137, R138.reuse, 0x40, RZ ;  /* 0x000000408a897810 */ /* 0x040fe20007ffe0ff */
[----:B------:R-:W-:Y:S01]  /*10d0*/  IMAD.SHL.U32 R201, R201, 0x2, RZ ;  /* 0x00000002c9c97824 */ /* 0x000fe200078e00ff */
[----:B------:R-:W-:Y:S01]  /*10e0*/  R2P PR, R9, 0x6 ;  /* 0x0000000609007804 */ /* 0x000fe20000000000 */
[----:B------:R-:W-:Y:S01]  /*10f0*/  IMAD.SHL.U32 R3, R19, 0x40, RZ ;  /* 0x0000004013037824 */ /* 0x000fe200078e00ff */
[C---:B------:R-:W-:Y:S01]  /*1100*/  LOP3.LUT P4, RZ, R7.reuse, 0x2, RZ, 0xc0, !PT ;  /* 0x0000000207ff7812 */ /* 0x040fe2000788c0ff */
[----:B------:R-:W-:Y:S01]  /*1110*/  IMAD.IADD R134, R138, 0x1, R137 ;  /* 0x000000018a867824 */ /* 0x000fe200078e0289 */
[----:B------:R-:W-:-:S02]  /*1120*/  LOP3.LUT P3, RZ, R7, 0x4, RZ, 0xc0, !PT ;  /* 0x0000000407ff7812 */ /* 0x000fc4000786c0ff */
[----:B------:R-:W-:Y:S01]  /*1130*/  LOP3.LUT R7, R4, R2, RZ, 0x3c, !PT ;  /* 0x0000000204077212 */ /* 0x000fe200078e3cff */
[----:B------:R-:W-:Y:S01]  /*1140*/  IMAD.SHL.U32 R2, R18, 0x40, RZ ;  /* 0x0000004012027824 */ /* 0x000fe200078e00ff */
[----:B------:R-:W-:Y:S02]  /*1150*/  SHF.R.S32.HI R5, RZ, 0x1f, R19 ;  /* 0x0000001fff057819 */ /* 0x000fe40000011413 */
[----:B------:R-:W-:Y:S02]  /*1160*/  SHF.R.S32.HI R4, RZ, 0x1f, R18 ;  /* 0x0000001fff047819 */ /* 0x000fe40000011412 */
[----:B------:R-:W-:Y:S02]  /*1170*/  LEA.HI R5, R5, R19, RZ, 0x3 ;  /* 0x0000001305057211 */ /* 0x000fe400078f18ff */
[----:B------:R-:W-:Y:S02]  /*1180*/  LOP3.LUT R19, R2, 0x1c0, RZ, 0xc0, !PT ;  /* 0x000001c002137812 */ /* 0x000fe400078ec0ff */
[----:B------:R-:W-:Y:S01]  /*1190*/  SHF.R.S32.HI R2, RZ, 0x1f, R134 ;  /* 0x0000001fff027819 */ /* 0x000fe20000011486 */
[----:B------:R-:W-:Y:S01]  /*11a0*/  IMAD.SHL.U32 R8, R5, 0x40, RZ ;  /* 0x0000004005087824 */ /* 0x000fe200078e00ff */
[----:B------:R-:W-:-:S02]  /*11b0*/  LOP3.LUT R20, R3, 0x1c0, RZ, 0xc0, !PT ;  /* 0x000001c003147812 */ /* 0x000fc400078ec0ff */
[----:B------:R-:W-:Y:S02]  /*11c0*/  LEA.HI R4, R4, R18, RZ, 0x3 ;  /* 0x0000001204047211 */ /* 0x000fe400078f18ff */
[CC--:B------:R-:W-:Y:S02]  /*11d0*/  LEA.HI R3, R2.reuse, R134.reuse, RZ, 0x6 ;  /* 0x0000008602037211 */ /* 0x0c0fe400078f30ff */
[----:B------:R-:W-:Y:S01]  /*11e0*/  LEA.HI R2, R2, R134, RZ, 0x3 ;  /* 0x0000008602027211 */ /* 0x000fe200078f18ff */
[----:B------:R-:W-:Y:S01]  /*11f0*/  IMAD.SHL.U32 R9, R4, 0x40, RZ ;  /* 0x0000004004097824 */ /* 0x000fe200078e00ff */
[----:B------:R-:W-:Y:S01]  /*1200*/  LOP3.LUT R4, R6, 0xfffffe00, RZ, 0xc0, !PT ;  /* 0xfffffe0006047812 */ /* 0x000fe200078ec0ff */
[----:B------:R-:W-:Y:S01]  /*1210*/  IMAD.SHL.U32 R5, R3, 0x80, RZ ;  /* 0x0000008003057824 */ /* 0x000fe200078e00ff */
[----:B------:R-:W-:Y:S02]  /*1220*/  SHF.R.U32.HI R12, RZ, 0x3, R20 ;  /* 0x00000003ff0c7819 */ /* 0x000fe40000011614 */
[----:B------:R-:W-:-:S02]  /*1230*/  LOP3.LUT R6, R20, 0x38, R2, 0xf8, !PT ;  /* 0x0000003814067812 */ /* 0x000fc400078ef802 */
[----:B------:R-:W-:Y:S02]  /*1240*/  LOP3.LUT R3, R19, 0x38, R2, 0xf8, !PT ;  /* 0x0000003813037812 */ /* 0x000fe400078ef802 */
[----:B------:R-:W-:Y:S02]  /*1250*/  LOP3.LUT R2, R5, 0xffffe000, RZ, 0xc0, !PT ;  /* 0xffffe00005027812 */ /* 0x000fe400078ec0ff */
[----:B------:R-:W-:Y:S02]  /*1260*/  SHF.R.U32.HI R18, RZ, 0x3, R19 ;  /* 0x00000003ff127819 */ /* 0x000fe40000011613 */
[----:B------:R-:W-:Y:S02]  /*1270*/  LOP3.LUT R13, R8, 0xfffffe00, RZ, 0xc0, !PT ;  /* 0xfffffe00080d7812 */ /* 0x000fe400078ec0ff */
[----:B------:R-:W-:Y:S01]  /*1280*/  LOP3.LUT R5, R6, R12, RZ, 0x3c, !PT ;  /* 0x0000000c06057212 */ /* 0x000fe200078e3cff */
[----:B------:R-:W-:Y:S01]  /*1290*/  IMAD.SHL.U32 R12, R11, 0x2, RZ ;  /* 0x000000020b0c7824 */ /* 0x000fe200078e00ff */
[----:B------:R-:W-:Y:S01]  /*12a0*/  LOP3.LUT R8, R9, 0xfffffe00, RZ, 0xc0, !PT ;  /* 0xfffffe0009087812 */ /* 0x000fe200078ec0ff */
[----:B------:R1:W-:Y:S01]  /*12b0*/  STL [R1+0x48], R13 ;  /* 0x0000480d01007387 */ /* 0x0003e20000100800 */
[----:B------:R-:W-:-:S02]  /*12c0*/  LOP3.LUT R3, R3, R18, RZ, 0x3c, !PT ;  /* 0x0000001203037212 */ /* 0x000fc400078e3cff */
[----:B------:R-:W-:Y:S01]  /*12d0*/  IADD3 R9, R5, R2, R13 ;  /* 0x0000000205097210 */ /* 0x000fe20007ffe00d */
[----:B------:R-:W-:Y:S01]  /*12e0*/  STL [R1+0x20], R12 ;  /* 0x0000200c01007387 */ /* 0x000fe20000100800 */
[C---:B------:R-:W-:Y:S02]  /*12f0*/  IADD3 R5, R12.reuse, 0x80, RZ ;  /* 0x000000800c057810 */ /* 0x040fe40007ffe0ff */
[----:B------:R-:W-:Y:S01]  /*1300*/  IADD3 R11, R12, 0x70, RZ ;  /* 0x000000700c0b7810 */ /* 0x000fe20007ffe0ff */
[----:B------:R2:W-:Y:S01]  /*1310*/  STL [R1+0x44], R8 ;  /* 0x0000440801007387 */ /* 0x0005e20000100800 */
[----:B------:R-:W-:Y:S02]  /*1320*/  @P0 IADD3 R11, R5, 0x10, RZ ;  /* 0x00000010050b0810 */ /* 0x000fe40007ffe0ff */
[----:B------:R-:W-:Y:S02]  /*1330*/  LEA R143, R0, 0xa080, 0x1 ;  /* 0x0000a080008f7811 */ /* 0x000fe400078e08ff */
[----:B------:R-:W-:Y:S01]  /*1340*/  LEA R9, R9, 0x10080, 0x1 ;  /* 0x0001008009097811 */ /* 0x000fe200078e08ff */
[----:B------:R-:W-:Y:S01]  /*1350*/  STL [R1+0x24], R11 ;  /* 0x0000240b01007387 */ /* 0x000fe20000100800 */
[----:B------:R-:W-:-:S02]  /*1360*/  SHF.R.S32.HI R133, RZ, 0x1f, R132 ;  /* 0x0000001fff857819 */ /* 0x000fc40000011484 */
[C---:B------:R-:W-:Y:S02]  /*1370*/  IADD3 R141, R138.reuse, 0x20, RZ ;  /* 0x000000208a8d7810 */ /* 0x040fe40007ffe0ff */
[----:B------:R-:W-:Y:S02]  /*1380*/  IADD3 R140, R138, 0x60, RZ ;  /* 0x000000608a8c7810 */ /* 0x000fe40007ffe0ff */
[C---:B------:R-:W-:Y:S02]  /*1390*/  IADD3 R207, R132.reuse, 0x80, RZ ;  /* 0x0000008084cf7810 */ /* 0x040fe40007ffe0ff */
[----:B------:R-:W-:Y:S01]  /*13a0*/  IADD3 R208, R132, 0xc0, RZ ;  /* 0x000000c084d07810 */ /* 0x000fe20007ffe0ff */
[----:B-1----:R-:W-:-:S05]  /*13b0*/  IMAD R13, R15, 0x8, R16 ;  /* 0x000000080f0d7824 */ /* 0x002fca00078e0210 */
[----:B------:R1:W-:Y:S01]  /*13c0*/  STL [R1+0x5c], R13 ;  /* 0x00005c0d01007387 */ /* 0x0003e20000100800 */
[----:B--2---:R-:W-:Y:S02]  /*13d0*/  IADD3 R8, R3, R2, R8 ;  /* 0x0000000203087210 */ /* 0x004fe40007ffe008 */
[----:B------:R-:W-:Y:S02]  /*13e0*/  IADD3 R2, R205, 0x20, RZ ;  /* 0x00000020cd027810 */ /* 0x000fe40007ffe0ff */
[----:B------:R-:W-:Y:S02]  /*13f0*/  LOP3.LUT R2, R14, 0x7ffffffc, RZ, 0xc0, !PT ;  /* 0x7ffffffc0e027812 */ /* 0x000fe400078ec0ff */
[CC--:B------:R-:W-:Y:S01]  /*1400*/  IADD3 R3, R7.reuse, R4.reuse, R10 ;  /* 0x0000000407037210 */ /* 0x0c0fe20007ffe00a */
[----:B------:R-:W-:Y:S01]  /*1410*/  IMAD.MOV.U32 R10, RZ, RZ, 0x40 ;  /* 0x00000040ff0a7424 */ /* 0x000fe200078e00ff */
[----:B------:R-:W-:Y:S01]  /*1420*/  LOP3.LUT R4, R7, R4, RZ, 0xfc, !PT ;  /* 0x0000000407047212 */ /* 0x000fe200078efcff */
[----:B------:R-:W-:Y:S01]  /*1430*/  IMAD.IADD R2, R17, 0x1, -R2 ;  /* 0x0000000111027824 */ /* 0x000fe200078e0a02 */
[----:B------:R-:W-:Y:S01]  /*1440*/  LEA R193, R3, 0x10080, 0x1 ;  /* 0x0001008003c17811 */ /* 0x000fe200078e08ff */
[----:B------:R-:W-:Y:S01]  /*1450*/  IMAD.MOV.U32 R7, RZ, RZ, 0x20 ;  /* 0x00000020ff077424 */ /* 0x000fe200078e00ff */
[----:B------:R-:W-:Y:S01]  /*1460*/  SEL R5, R10, 0xffffffc0, !P2 ;  /* 0xffffffc00a057807 */ /* 0x000fe20005000000 */
[----:B------:R-:W-:Y:S01]  /*1470*/  IMAD.SHL.U32 R216, R2, 0x2, RZ ;  /* 0x0000000202d87824 */ /* 0x000fe200078e00ff */
[----:B------:R-:W-:-:S02]  /*1480*/  SEL R0, R10, 0xffffffc0, !P3 ;  /* 0xffffffc00a007807 */ /* 0x000fc40005800000 */
[----:B------:R-:W-:Y:S01]  /*1490*/  SEL R6, R7, 0xffffffe0, !P1 ;  /* 0xffffffe007067807 */ /* 0x000fe20004800000 */
[----:B------:R-:W-:Y:S01]  /*14a0*/  IMAD.IADD R3, R5, 0x1, R11 ;  /* 0x0000000105037824 */ /* 0x000fe200078e020b */
[C---:B------:R-:W-:Y:S01]  /*14b0*/  IADD3 R22, R216.reuse, 0x8, RZ ;  /* 0x00000008d8167810 */ /* 0x040fe20007ffe0ff */
[----:B------:R-:W-:Y:S01]  /*14c0*/  IMAD.IADD R196, R193, 0x1, R0 ;  /* 0x00000001c1c47824 */ /* 0x000fe200078e0200 */
[C---:B------:R-:W-:Y:S02]  /*14d0*/  IADD3 R21, R216.reuse, 0x10, RZ ;  /* 0x00000010d8157810 */ /* 0x040fe40007ffe0ff */
[C---:B------:R-:W-:Y:S02]  /*14e0*/  IADD3 R18, R216.reuse, 0x28, RZ ;  /* 0x00000028d8127810 */ /* 0x040fe40007ffe0ff */
[C---:B------:R-:W-:Y:S02]  /*14f0*/  IADD3 R19, R216.reuse, 0x20, RZ ;  /* 0x00000020d8137810 */ /* 0x040fe40007ffe0ff */
[----:B------:R-:W-:-:S02]  /*1500*/  IADD3 R14, R216, 0x40, RZ ;  /* 0x00000040d80e7810 */ /* 0x000fc40007ffe0ff */
[----:B------:R-:W-:Y:S02]  /*1510*/  SEL R2, R7, 0xffffffe0, !P4 ;  /* 0xffffffe007027807 */ /* 0x000fe40006000000 */
[C---:B------:R-:W-:Y:S02]  /*1520*/  IADD3 R16, R216.reuse, 0x38, RZ ;  /* 0x00000038d8107810 */ /* 0x040fe40007ffe0ff */
[----:B------:R-:W-:Y:S01]  /*1530*/  IADD3 R7, R216, 0x50, RZ ;  /* 0x00000050d8077810 */ /* 0x000fe20007ffe0ff */
[----:B------:R-:W-:Y:S01]  /*1540*/  IMAD.IADD R194, R193, 0x1, R2 ;  /* 0x00000001c1c27824 */ /* 0x000fe200078e0202 */
[----:B------:R-:W-:Y:S02]  /*1550*/  SHF.R.S32.HI R10, RZ, 0x1f, R22 ;  /* 0x0000001fff0a7819 */ /* 0x000fe40000011416 */
[----:B------:R-:W-:Y:S01]  /*1560*/  SHF.R.S32.HI R7, RZ, 0x1f, R21 ;  /* 0x0000001fff077819 */ /* 0x000fe20000011415 */
[----:B------:R-:W-:Y:S01]  /*1570*/  IMAD.IADD R195, R194, 0x1, R0 ;  /* 0x00000001c2c37824 */ /* 0x000fe200078e0200 */
[----:B------:R-:W-:-:S02]  /*1580*/  SHF.R.S32.HI R10, RZ, 0x1f, R18 ;  /* 0x0000001fff0a7819 */ /* 0x000fc40000011412 */
[----:B------:R-:W-:Y:S02]  /*1590*/  SHF.R.S32.HI R7, RZ, 0x1f, R19 ;  /* 0x0000001fff077819 */ /* 0x000fe40000011413 */
[----:B------:R-:W-:Y:S01]  /*15a0*/  SHF.R.S32.HI R10, RZ, 0x1f, R14 ;  /* 0x0000001fff0a7819 */ /* 0x000fe2000001140e */
[C---:B------:R-:W-:Y:S01]  /*15b0*/  IMAD.IADD R10, R12.reuse, 0x1, R5 ;  /* 0x000000010c0a7824 */ /* 0x040fe200078e0205 */
[----:B------:R-:W-:Y:S01]  /*15c0*/  SHF.R.S32.HI R7, RZ, 0x1f, R16 ;  /* 0x0000001fff077819 */ /* 0x000fe20000011410 */
[----:B------:R-:W-:Y:S01]  /*15d0*/  IMAD.IADD R7, R12, 0x1, R6 ;  /* 0x000000010c077824 */ /* 0x000fe200078e0206 */
[----:B------:R-:W-:Y:S01]  /*15e0*/  LEA R189, R4, 0x4080, 0x1 ;  /* 0x0000408004bd7811 */ /* 0x000fe200078e08ff */
[----:B------:R-:W-:Y:S01]  /*15f0*/  IMAD.IADD R6, R6, 0x1, R11 ;  /* 0x0000000106067824 */ /* 0x000fe200078e020b */
[----:B------:R-:W-:Y:S01]  /*1600*/  STL [R1+0x3c], R10 ;  /* 0x00003c0a01007387 */ /* 0x000fe20000100800 */
[----:B------:R-:W-:Y:S02]  /*1610*/  LEA R8, R8, 0x10080, 0x1 ;  /* 0x0001008008087811 */ /* 0x000fe400078e08ff */
[----:B------:R-:W-:Y:S01]  /*1620*/  IMAD.IADD R190, R2, 0x1, R189 ;  /* 0x0000000102be7824 */ /* 0x000fe200078e02bd */
[----:B------:R2:W-:Y:S01]  /*1630*/  STL [R1+0x2c], R7 ;  /* 0x00002c0701007387 */ /* 0x0005e20000100800 */
[----:B------:R-:W-:Y:S01]  /*1640*/  IMAD.IADD R2, R6, 0x1, R5 ;  /* 0x0000000106027824 */ /* 0x000fe200078e0205 */
[----:B------:R-:W-:Y:S01]  /*1650*/  IADD3 R20, R216, 0x18, RZ ;  /* 0x00000018d8147810 */ /* 0x000fe20007ffe0ff */
[----:B------:R-:W-:Y:S01]  /*1660*/  IMAD.IADD R192, R0, 0x1, R189 ;  /* 0x0000000100c07824 */ /* 0x000fe200078e02bd */
[----:B------:R3:W-:Y:S01]  /*1670*/  STL [R1+0x50], R9 ;  /* 0x0000500901007387 */ /* 0x0007e20000100800 */
[----:B------:R-:W-:Y:S01]  /*1680*/  IADD3 R17, R216, 0x30, RZ ;  /* 0x00000030d8117810 */ /* 0x000fe20007ffe0ff */
[----:B------:R-:W-:Y:S01]  /*1690*/  IMAD.IADD R191, R0, 0x1, R190 ;  /* 0x0000000100bf7824 */ /* 0x000fe200078e02be */
[----:B-1----:R-:W-:Y:S01]  /*16a0*/  IADD3 R13, R216, 0x48, RZ ;  /* 0x00000048d80d7810 */ /* 0x002fe20007ffe0ff */
[----:B------:R3:W-:Y:S01]  /*16b0*/  STL [R1+0x4c], R8 ;  /* 0x00004c0801007387 */ /* 0x0007e20000100800 */
[----:B------:R-:W-:-:S02]  /*16c0*/  SHF.R.S32.HI R15, RZ, 0x1f, R20 ;  /* 0x0000001fff0f7819 */ /* 0x000fc40000011414 */
[----:B------:R-:W-:Y:S02]  /*16d0*/  SHF.R.S32.HI R15, RZ, 0x1f, R17 ;  /* 0x0000001fff0f7819 */ /* 0x000fe40000011411 */
[----:B------:R-:W-:Y:S01]  /*16e0*/  SHF.R.S32.HI R13, RZ, 0x1f, R13 ;  /* 0x0000001fff0d7819 */ /* 0x000fe2000001140d */
[----:B--2---:R-:W-:-:S05]  /*16f0*/  IMAD.IADD R7, R5, 0x1, R7 ;  /* 0x0000000105077824 */ /* 0x004fca00078e0207 */
[----:B------:R3:W-:Y:S04]  /*1700*/  STL [R1+0x38], R7 ;  /* 0x0000380701007387 */ /* 0x0007e80000100800 */
[----:B------:R3:W-:Y:S04]  /*1710*/  STL [R1+0x34], R3 ;  /* 0x0000340301007387 */ /* 0x0007e80000100800 */
[----:B------:R3:W-:Y:S04]  /*1720*/  STL [R1+0x28], R6 ;  /* 0x0000280601007387 */ /* 0x0007e80000100800 */
[----:B------:R3:W-:Y:S02]  /*1730*/  STL [R1+0x30], R2 ;  /* 0x0000300201007387 */ /* 0x0007e40000100800 */
.L_x_1541:
[----:B------:R-:W2:Y:S01]  /*1740*/  LDL R0, [R1+0x1c] ;  /* 0x00001c0001007983 */ /* 0x000ea20000100800 */
[----:B------:R-:W-:Y:S01]  /*1750*/  IMAD.MOV.U32 R12, RZ, RZ, 0x4 ;  /* 0x00000004ff0c7424 */ /* 0x000fe200078e00ff */
[----:B------:R-:W-:-:S02]  /*1760*/  ISETP.NE.U32.AND P4, PT, RZ, c[0x0][0x360], PT ;  /* 0x0000d800ff007a0c */ /* 0x000fc40003f85070 */
[----:B------:R-:W-:Y:S01]  /*1770*/  ISETP.NE.U32.AND P0, PT, RZ, c[0x0][0x370], PT ;  /* 0x0000dc00ff007a0c */ /* 0x000fe20003f05070 */
[----:B---3--:R-:W3:Y:S01]  /*1780*/  LDL R9, [R1+0x18] ;  /* 0x0000180001097983 */ /* 0x008ee20000100800 */
[----:B------:R-:W-:Y:S01]  /*1790*/  ISETP.NE.AND.EX P4, PT, RZ, c[0x0][0x364], PT, P4 ;  /* 0x0000d900ff007a0c */ /* 0x000fe20003f85340 */
[----:B--2---:R-:W-:-:S05]  /*17a0*/  IMAD.WIDE R2, R0, R12, c[0x0][0x588] ;  /* 0x0001620000027625 */ /* 0x004fca00078e020c */
[----:B------:R-:W2:Y:S01]  /*17b0*/  LDG.E R217, [R2.64] ;  /* 0x0000000602d97981 */ /* 0x000ea2000c1e1900 */
[----:B------:R-:W-:Y:S01]  /*17c0*/  ISETP.NE.AND.EX P2, PT, RZ, c[0x0][0x374], PT, P0 ;  /* 0x0000dd00ff007a0c */ /* 0x000fe20003f45300 */
[----:B------:R-:W-:Y:S01]  /*17d0*/  IMAD.MOV.U32 R164, RZ, RZ, RZ ;  /* 0x000000ffffa47224 */ /* 0x000fe200078e00ff */
[----:B------:R-:W-:Y:S02]  /*17e0*/  ISETP.NE.U32.AND P3, PT, RZ, c[0x0][0x348], PT ;  /* 0x0000d200ff007a0c */ /* 0x000fe40003f65070 */
[----:B------:R-:W-:Y:S02]  /*17f0*/  ISETP.NE.U32.AND P5, PT, RZ, c[0x0][0x358], PT ;  /* 0x0000d600ff007a0c */ /* 0x000fe40003fa5070 */
[----:B------:R-:W-:Y:S02]  /*1800*/  ISETP.NE.AND.EX P3, PT, RZ, c[0x0][0x34c], PT, P3 ;  /* 0x0000d300ff007a0c */ /* 0x000fe40003f65330 */
[----:B------:R-:W-:Y:S01]  /*1810*/  ISETP.NE.AND.EX P5, PT, RZ, c[0x0][0x35c], PT, P5 ;  /* 0x0000d700ff007a0c */ /* 0x000fe20003fa5350 */
[----:B------:R-:W-:-:S02]  /*1820*/  IMAD.MOV.U32 R176, RZ, RZ, RZ ;  /* 0x000000ffffb07224 */ /* 0x000fc400078e00ff */
[----:B------:R-:W-:Y:S02]  /*1830*/  IMAD.MOV.U32 R163, RZ, RZ, RZ ;  /* 0x000000ffffa37224 */ /* 0x000fe400078e00ff */
[----:B------:R-:W-:Y:S01]  /*1840*/  IMAD.MOV.U32 R11, RZ, RZ, RZ ;  /* 0x000000ffff0b7224 */ /* 0x000fe200078e00ff */
[----:B--2---:R-:W-:Y:S02]  /*1850*/  SHF.R.S32.HI R29, RZ, 0x1f, R217 ;  /* 0x0000001fff1d7819 */ /* 0x004fe400000114d9 */
[C---:B------:R-:W-:Y:S02]  /*1860*/  @P4 LEA R2, P0, R217.reuse, c[0x0][0x360], 0x2 ;  /* 0x0000d800d9024a11 */ /* 0x040fe400078010ff */
[C---:B------:R-:W-:Y:S02]  /*1870*/  @P2 LEA R4, P1, R217.reuse, c[0x0][0x370], 0x2 ;  /* 0x0000dc00d9042a11 */ /* 0x040fe400078210ff */
[----:B------:R-:W-:Y:S02]  /*1880*/  @P4 LEA.HI.X R3, R217, c[0x0][0x364], R29, 0x2, P0 ;  /* 0x0000d900d9034a11 */ /* 0x000fe400000f141d */
[----:B------:R-:W-:-:S02]  /*1890*/  ISETP.NE.U32.AND P0, PT, RZ, c[0x0][0x350], PT ;  /* 0x0000d400ff007a0c */ /* 0x000fc40003f05070 */
        /* <DEDUP_REMOVED lines=13> */
[----:B---3--:R-:W-:-:S03]  /*1970*/  LOP3.LUT R28, R9, 0xffff, RZ, 0xc0, !PT ;  /* 0x0000ffff091c7812 */ /* 0x008fc600078ec0ff */
[----:B------:R4:W-:Y:S04]  /*1980*/  STL [R1+0x4], R29 ;  /* 0x0000041d01007387 */ /* 0x0009e80000100800 */
[----:B------:R4:W-:Y:S01]  /*1990*/  STL [R1], R28 ;  /* 0x0000001c01007387 */ /* 0x0009e20000100800 */
[----:B------:R-:W-:Y:S01]  /*19a0*/  YIELD ;  /* 0x0000000000007946 */ /* 0x000fe20003800000 */
[----:B------:R-:W-:Y:S01]  /*19b0*/  P2R R19, PR, RZ, 0x40 ;  /* 0x00000040ff137803 */ /* 0x000fe20000000000 */
[----:B------:R-:W-:Y:S05]  /*19c0*/  @P4 BRA `(.L_x_1363) ;  /* 0x0000005000004947 */ /* 0x000fea0003800000 */
[----:B-----5:R-:W-:Y:S01]  /*19d0*/  MOV R177, c[0x0][0x168] ;  /* 0x00005a0000b17a02 */ /* 0x020fe20000000f00 */
[----:B------:R-:W-:Y:S05]  /*19e0*/  @!P3 BRA `(.L_x_1363) ;  /* 0x000000300000b947 */ /* 0x000fea0003800000 */
[----:B------:R-:W2:Y:S04]  /*19f0*/  LDG.E R8, [R6.64] ;  /* 0x0000000606087981 */ /* 0x000ea8000c1e1900 */
[----:B------:R-:W2:Y:S02]  /*1a00*/  LDG.E R0, [R6.64+0x4] ;  /* 0x0000040606007981 */ /* 0x000ea4000c1e1900 */
[----:B--2---:R-:W-:-:S02]  /*1a10*/  IADD3 R177, -R8, R0, RZ ;  /* 0x0000000008b17210 */ /* 0x004fc40007ffe1ff */
.L_x_1363:
[----:B------:R-:W-:-:S04]  /*1a20*/  ISETP.NE.U32.AND P0, PT, RZ, c[0x0][0x368], PT ;  /* 0x0000da00ff007a0c */ /* 0x000fc80003f05070 */
[----:B------:R-:W-:-:S13]  /*1a30*/  ISETP.NE.AND.EX P0, PT, RZ, c[0x0][0x36c], PT, P0 ;  /* 0x0000db00ff007a0c */ /* 0x000fda0003f05300 */
[----:B------:R-:W-:Y:S05]  /*1a40*/  @!P0 BRA `(.L_x_1364) ;  /* 0x0000004000008947 */ /* 0x000fea0003800000 */
[----:B----4-:R-:W-:-:S04]  /*1a50*/  LEA R4, P0, R217, c[0x0][0x368], 0x2 ;  /* 0x0000da00d9047a11 */ /* 0x010fc800078010ff */
[----:B------:R-:W-:-:S05]  /*1a60*/  LEA.HI.X R5, R217, c[0x0][0x36c], R29, 0x2, P0 ;  /* 0x0000db00d9057a11 */ /* 0x000fca00000f141d */
[----:B------:R1:W5:Y:S01]  /*1a70*/  LDG.E R10, [R4.64] ;  /* 0x00000006040a7981 */ /* 0x000362000c1e1900 */
[----:B------:R-:W-:Y:S05]  /*1a80*/  BRA `(.L_x_1365) ;  /* 0x0000005000007947 */ /* 0x000fea0003800000 */
.L_x_1364:
[----:B------:R-:W-:Y:S01]  /*1a90*/  MOV R10, c[0x0][0x1d0] ;  /* 0x00007400000a7a02 */ /* 0x000fe20000000f00 */
[----:B------:R-:W-:Y:S05]  /*1aa0*/  @!P6 BRA `(.L_x_1365) ;  /* 0x000000300000e947 */ /* 0x000fea0003800000 */
[----:B----4-:R-:W2:Y:S04]  /*1ab0*/  LDG.E R6, [R4.64] ;  /* 0x0000000604067981 */ /* 0x010ea8000c1e1900 */
[----:B------:R-:W2:Y:S02]  /*1ac0*/  LDG.E R0, [R4.64+0x4] ;  /* 0x0000040604007981 */ /* 0x000ea4000c1e1900 */
[----:B--2---:R-:W-:Y:S02]  /*1ad0*/  IADD3 R10, -R6, R0, RZ ;  /* 0x00000000060a7210 */ /* 0x004fe40007ffe1ff */
.L_x_1365:
[----:B----4-:R2:W3:Y:S04]  /*1ae0*/  @P5 LDG.E R6, [R2.64] ;  /* 0x0000000602065981 */ /* 0x0104e8000c1e1900 */
[----:B-1----:R2:W3:Y:S01]  /*1af0*/  @P5 LDG.E R4, [R2.64+0x4] ;  /* 0x0000040602045981 */ /* 0x0024e2000c1e1900 */
[----:B------:R-:W-:Y:S01]  /*1b00*/  ISETP.NE.U32.AND P0, PT, RZ, c[0x0][0x378], PT ;  /* 0x0000de00ff007a0c */ /* 0x000fe20003f05070 */
[----:B-----5:R-:W-:-:S03]  /*1b10*/  IMAD.MOV.U32 R158, RZ, RZ, R10 ;  /* 0x000000ffff9e7224 */ /* 0x020fc600078e000a */
[----:B------:R-:W-:Y:S01]  /*1b20*/  ISETP.NE.AND.EX P1, PT, RZ, c[0x0][0x37c], PT, P0 ;  /* 0x0000df00ff007a0c */ /* 0x000fe20003f25300 */
[----:B------:R-:W-:-:S12]  /*1b30*/  IMAD.MOV.U32 R0, RZ, RZ, c[0x0][0x228] ;  /* 0x00008a00ff007624 */ /* 0x000fd800078e00ff */
[----:B--2---:R-:W-:-:S04]  /*1b40*/  @P1 LEA R2, P0, R217, c[0x0][0x378], 0x2 ;  /* 0x0000de00d9021a11 */ /* 0x004fc800078010ff */
[----:B------:R-:W-:-:S05]  /*1b50*/  @P1 LEA.HI.X R3, R217, c[0x0][0x37c], R29, 0x2, P0 ;  /* 0x0000df00d9031a11 */ /* 0x000fca00000f141d */
[----:B------:R1:W5:Y:S01]  /*1b60*/  @P1 LDG.E R158, [R2.64] ;  /* 0x00000006029e1981 */ /* 0x000362000c1e1900 */
[----:B------:R-:W-:Y:S01]  /*1b70*/  IMAD.IADD R5, R10, 0x1, -R164 ;  /* 0x000000010a057824 */ /* 0x000fe200078e0aa4 */
[----:B------:R-:W-:Y:S01]  /*1b80*/  BSSY B0, `(.L_x_1366) ;  /* 0x0000031000007945 */ /* 0x000fe20003800000 */
[C---:B-1----:R-:W-:Y:S02]  /*1b90*/  LOP3.LUT R2, R9.reuse, 0xff000000, RZ, 0xc0, !PT ;  /* 0xff00000009027812 */ /* 0x042fe400078ec0ff */
[----:B------:R-:W-:Y:S01]  /*1ba0*/  LOP3.LUT R3, R9, 0xff0000, RZ, 0xc0, !PT ;  /* 0x00ff000009037812 */ /* 0x000fe200078ec0ff */
[----:B---3--:R-:W-:Y:S01]  /*1bb0*/  @P5 IMAD.IADD R0, R4, 0x1, -R6 ;  /* 0x0000000104005824 */ /* 0x008fe200078e0a06 */
[----:B------:R-:W-:-:S03]  /*1bc0*/  SHF.R.U32.HI R4, RZ, 0x8, R2 ;  /* 0x00000008ff047819 */ /* 0x000fc60000011602 */
[----:B------:R-:W-:Y:S01]  /*1bd0*/  IMAD.IADD R178, R5, 0x1, R0 ;  /* 0x0000000105b27824 */ /* 0x000fe200078e0200 */
[----:B------:R-:W-:-:S04]  /*1be0*/  LEA.HI R4, R3, R4, RZ, 0x10 ;  /* 0x0000000403047211 */ /* 0x000fc800078f80ff */
[----:B------:R-:W-:Y:S02]  /*1bf0*/  SHF.R.U32.HI R6, RZ, 0x10, R4 ;  /* 0x00000010ff067819 */ /* 0x000fe40000011604 */
[----:B------:R-:W-:Y:S02]  /*1c00*/  LOP3.LUT R13, R4, 0xff, RZ, 0xc0, !PT ;  /* 0x000000ff040d7812 */ /* 0x000fe400078ec0ff */
[C---:B------:R-:W-:Y:S01]  /*1c10*/  IADD3 R2, R178.reuse, 0x2f, RZ ;  /* 0x0000002fb2027810 */ /* 0x040fe20007ffe0ff */
[----:B------:R1:W-:Y:S01]  /*1c20*/  STL [R1+0x18], R6 ;  /* 0x0000180601007387 */ /* 0x0003e20000100800 */
[----:B------:R-:W-:Y:S02]  /*1c30*/  ISETP.GE.AND P0, PT, R178, 0x1, PT ;  /* 0x00000001b200780c */ /* 0x000fe40003f06270 */
[----:B------:R-:W-:Y:S01]  /*1c40*/  ISETP.NE.AND P1, PT, R6, RZ, PT ;  /* 0x000000ff0600720c */ /* 0x000fe20003f25270 */
[----:B------:R1:W-:Y:S01]  /*1c50*/  STL [R1+0x40], R13 ;  /* 0x0000400d01007387 */ /* 0x0003e20000100800 */
[----:B------:R-:W-:-:S02]  /*1c60*/  IMAD.HI R2, R2, 0x2aaaaaab, RZ ;  /* 0x2aaaaaab02027827 */ /* 0x000fc400078e02ff */
[----:B------:R-:W-:-:S03]  /*1c70*/  SEL R149, R6, c[0x0][0x338], P1 ;  /* 0x0000ce0006957a07 */ /* 0x000fc60000800000 */
[----:B------:R-:W-:-:S04]  /*1c80*/  SHF.R.U32.HI R3, RZ, 0x1f, R2 ;  /* 0x0000001fff037819 */ /* 0x000fc80000011602 */
[----:B------:R-:W-:Y:S01]  /*1c90*/  LEA.HI.SX32 R160, R2, R3, 0x1d ;  /* 0x0000000302a07211 */ /* 0x000fe200078feaff */
[----:B------:R-:W-:Y:S01]  /*1ca0*/  IMAD.MOV.U32 R2, RZ, RZ, RZ ;  /* 0x000000ffff027224 */ /* 0x000fe200078e00ff */
        /* <DEDUP_REMOVED lines=13> */
[----:B------:R-:W-:Y:S02]  /*1d80*/  IMAD.MOV R8, RZ, RZ, -R2 ;  /* 0x000000ffff087224 */ /* 0x000fe400078e0a02 */
[----:B------:R-:W-:-:S04]  /*1d90*/  IMAD.MOV.U32 R2, RZ, RZ, RZ ;  /* 0x000000ffff027224 */ /* 0x000fc800078e00ff */
        /* <DEDUP_REMOVED lines=15> */
.L_x_1367:
[----:B------:R-:W-:Y:S05]  /*1e90*/  BSYNC B0 ;  /* 0x0000000000007941 */ /* 0x000fea0003800000 */
.L_x_1366:
[----:B------:R-:W-:Y:S01]  /*1ea0*/  IMAD R3, R13, R2, RZ ;  /* 0x000000020d037224 */ /* 0x000fe200078e02ff */
[----:B------:R-:W2:Y:S01]  /*1eb0*/  S2R R7, SR_TID.X ;  /* 0x0000000000077919 */ /* 0x000ea20000002100 */
[----:B------:R-:W-:Y:S02]  /*1ec0*/  IADD3 R27, R205, 0x20, RZ ;  /* 0x00000020cd1b7810 */ /* 0x000fe40007ffe0ff */
[C---:B------:R-:W-:Y:S02]  /*1ed0*/  IMAD.IADD R2, R3.reuse, 0x1, R2 ;  /* 0x0000000103027824 */ /* 0x040fe400078e0202 */
[----:B------:R-:W-:-:S03]  /*1ee0*/  IMAD R3, R3, 0x30, -R5 ;  /* 0x0000003003037824 */ /* 0x000fc600078e0a05 */
[----:B------:R-:W-:Y:S02]  /*1ef0*/  IMNMX R2, R160, R2, PT ;  /* 0x00000002a0027217 */ /* 0x000fe40003800200 */
[----:B------:R-:W-:-:S03]  /*1f00*/  IMNMX R3, RZ, R3, !PT ;  /* 0x00000003ff037217 */ /* 0x000fc60007800200 */
[----:B------:R-:W-:Y:S02]  /*1f10*/  IMAD R2, R2, 0x30, -R5 ;  /* 0x0000003002027824 */ /* 0x000fe400078e0a05 */
[----:B------:R-:W-:-:S03]  /*1f20*/  IMAD.WIDE.U32 R4, R3, -0x55555555, RZ ;  /* 0xaaaaaaab03047825 */ /* 0x000fc600078e00ff */
[----:B------:R-:W-:Y:S01]  /*1f30*/  IMNMX R2, R2, R0, PT ;  /* 0x0000000002027217 */ /* 0x000fe20003800200 */
[----:B------:R-:W-:Y:S01]  /*1f40*/  IMAD.SHL.U32 R4, R205, 0x40, RZ ;  /* 0x00000040cd047824 */ /* 0x000fe200078e00ff */
[----:B------:R-:W-:Y:S02]  /*1f50*/  SHF.R.U32.HI R144, RZ, 0x5, R5 ;  /* 0x00000005ff907819 */ /* 0x000fe40000011605 */
[----:B------:R-:W-:Y:S02]  /*1f60*/  ISETP.GT.AND P0, PT, R2, R3, PT ;  /* 0x000000030200720c */ /* 0x000fe40003f04270 */
[----:B-12---:R-:W-:Y:S02]  /*1f70*/  SHF.R.S32.HI R6, RZ, 0x1f, R7 ;  /* 0x0000001fff067819 */ /* 0x006fe40000011407 */
[----:B------:R-:W-:-:S04]  /*1f80*/  LOP3.LUT R174, R4, 0x1c0, RZ, 0xc0, !PT ;  /* 0x000001c004ae7812 */ /* 0x000fc800078ec0ff */
[----:B------:R-:W-:Y:S02]  /*1f90*/  SHF.R.U32.HI R179, RZ, 0x3, R174 ;  /* 0x00000003ffb37819 */ /* 0x000fe400000116ae */
[----:B------:R-:W-:-:S03]  /*1fa0*/  LOP3.LUT R5, R174, 0x38, R132, 0xf8, !PT ;  /* 0x00000038ae057812 */ /* 0x000fc600078ef884 */
[----:B------:R-:W-:Y:S02]  /*1fb0*/  @P0 IADD3 R3, R2, 0x2f, RZ ;  /* 0x0000002f02030810 */ /* 0x000fe40007ffe0ff */
[----:B------:R-:W-:-:S03]  /*1fc0*/  LEA.HI R2, R6, R7, RZ, 0x6 ;  /* 0x0000000706027211 */ /* 0x000fc600078f30ff */
[----:B------:R-:W-:-:S04]  /*1fd0*/  @P0 IMAD.HI R3, R3, 0x2aaaaaab, RZ ;  /* 0x2aaaaaab03030827 */ /* 0x000fc800078e02ff */
[----:B------:R-:W-:Y:S01]  /*1fe0*/  IMAD.SHL.U32 R4, R2, 0x8, RZ ;  /* 0x0000000802047824 */ /* 0x000fe200078e00ff */
[----:B------:R-:W-:Y:S01]  /*1ff0*/  @P0 SHF.R.U32.HI R6, RZ, 0x1f, R3 ;  /* 0x0000001fff060819 */ /* 0x000fe20000011603 */
[----:B------:R-:W-:-:S03]  /*2000*/  IMAD.MOV.U32 R2, RZ, RZ, R144 ;  /* 0x000000ffff027224 */ /* 0x000fc600078e0090 */
[----:B------:R-:W-:Y:S02]  /*2010*/  @P0 LEA.HI.SX32 R2, R3, R6, 0x1d ;  /* 0x0000000603020211 */ /* 0x000fe400078feaff */
[----:B------:R-:W-:Y:S01]  /*2020*/  LOP3.LUT R175, R4, 0xfffffe00, RZ, 0xc0, !PT ;  /* 0xfffffe0004af7812 */ /* 0x000fe200078ec0ff */
[----:B------:R-:W-:Y:S01]  /*2030*/  IMAD.SHL.U32 R4, R27, 0x40, RZ ;  /* 0x000000401b047824 */ /* 0x000fe200078e00ff */
[----:B------:R-:W-:Y:S02]  /*2040*/  ISETP.GT.AND P0, PT, R2, R144, PT ;  /* 0x000000900200720c */ /* 0x000fe40003f04270 */
[----:B------:R-:W-:Y:S02]  /*2050*/  LOP3.LUT R3, R5, R179, RZ, 0x3c, !PT ;  /* 0x000000b305037212 */ /* 0x000fe400078e3cff */
[----:B------:R-:W-:-:S03]  /*2060*/  LOP3.LUT R159, R4, 0x1c0, RZ, 0xc0, !PT ;  /* 0x000001c0049f7812 */ /* 0x000fc600078ec0ff */
[----:B------:R-:W-:-:S04]  /*2070*/  IMAD.IADD R3, R175, 0x1, R3 ;  /* 0x00000001af037824 */ /* 0x000fc800078e0203 */
[----:B------:R-:W-:Y:S02]  /*2080*/  IMAD.SHL.U32 R197, R3, 0x2, RZ ;  /* 0x0000000203c57824 */ /* 0x000fe400078e00ff */
[----:B------:R-:W-:Y:S05]  /*2090*/  @!P0 BRA `(.L_x_1368) ;  /* 0x000067d000008947 */ /* 0x000fea0003800000 */
[----:B------:R-:W-:Y:S01]  /*20a0*/  SHF.R.S32.HI R24, RZ, 0x1f, R205 ;  /* 0x0000001fff187819 */ /* 0x000fe200000114cd */
[----:B------:R-:W-:Y:S01]  /*20b0*/  IMAD.MOV.U32 R152, RZ, RZ, 0x30 ;  /* 0x00000030ff987424 */ /* 0x000fe200078e00ff */
[----:B------:R-:W-:Y:S01]  /*20c0*/  IADD3 R128, P0, R205, R11, RZ ;  /* 0x0000000bcd807210 */ /* 0x000fe20007f1e0ff */
[----:B------:R-:W-:Y:S01]  /*20d0*/  IMAD.MOV.U32 R165, RZ, RZ, 0x5 ;  /* 0x00000005ffa57424 */ /* 0x000fe200078e00ff */
[----:B------:R-:W-:Y:S01]  /*20e0*/  IADD3 R36, R2, -0x1, RZ ;  /* 0xffffffff02247810 */ /* 0x000fe20007ffe0ff */
[----:B------:R-:W-:Y:S01]  /*20f0*/  IMAD R166, R152, c[0x0][0x23c], RZ ;  /* 0x00008f0098a67a24 */ /* 0x000fe200078e02ff */
[----:B------:R-:W-:Y:S01]  /*2100*/  LEA.HI.X.SX32 R146, R11, R24, 0x1, P0 ;  /* 0x000000180b927211 */ /* 0x000fe200000f0eff */
[----:B------:R-:W-:Y:S01]  /*2110*/  IMAD.WIDE.U32 R4, R128, c[0x0][0x238], R132 ;  /* 0x00008e0080047a25 */ /* 0x000fe200078e0084 */
[----:B------:R-:W-:-:S02]  /*2120*/  SEL R23, R29, RZ, !P5 ;  /* 0x000000ff1d177207 */ /* 0x000fc40006800000 */
[----:B------:R-:W-:Y:S01]  /*2130*/  SEL R22, R217, RZ, !P5 ;  /* 0x000000ffd9167207 */ /* 0x000fe20006800000 */
[----:B------:R-:W-:Y:S01]  /*2140*/  IMAD R3, R146, c[0x0][0x238], RZ ;  /* 0x00008e0092037a24 */ /* 0x000fe200078e02ff */
[----:B------:R-:W-:Y:S01]  /*2150*/  MOV R2, R4 ;  /* 0x0000000400027202 */ /* 0x000fe20000000f00 */
[----:B------:R-:W-:Y:S01]  /*2160*/  IMAD.WIDE.U32 R150, R152, c[0x0][0x238], RZ ;  /* 0x00008e0098967a25 */ /* 0x000fe200078e00ff */
[----:B------:R-:W-:Y:S02]  /*2170*/  ISETP.GE.AND P2, PT, R132, c[0x0][0x1d4], PT ;  /* 0x0000750084007a0c */ /* 0x000fe40003f46270 */
[----:B------:R-:W-:Y:S01]  /*2180*/  ISETP.GE.AND P6, PT, R134, c[0x0][0x1d4], PT ;  /* 0x0000750086007a0c */ /* 0x000fe20003fc6270 */
[----:B------:R-:W-:Y:S01]  /*2190*/  IMAD R3, R128, c[0x0][0x23c], R3 ;  /* 0x00008f0080037a24 */ /* 0x000fe200078e0203 */
[----:B------:R-:W-:Y:S01]  /*21a0*/  ISETP.GE.AND P5, PT, R207, c[0x0][0x1d4], PT ;  /* 0x00007500cf007a0c */ /* 0x000fe20003fa6270 */
[----:B------:R-:W-:Y:S01]  /*21b0*/  IMAD R4, R23, c[0x0][0x248], RZ ;  /* 0x0000920017047a24 */ /* 0x000fe200078e02ff */
[----:B------:R-:W-:Y:S01]  /*21c0*/  ISETP.GE.AND P4, PT, R208, c[0x0][0x1d4], PT ;  /* 0x00007500d0007a0c */ /* 0x000fe20003f86270 */
[----:B------:R-:W-:Y:S01]  /*21d0*/  IMAD.IADD R166, R151, 0x1, R166 ;  /* 0x0000000197a67824 */ /* 0x000fe200078e02a6 */
[----:B------:R-:W-:Y:S01]  /*21e0*/  IADD3 R3, R5, R3, RZ ;  /* 0x0000000305037210 */ /* 0x000fe20007ffe0ff */
[----:B------:R-:W-:Y:S01]  /*21f0*/  IMAD R5, R36, -0x30, R0 ;  /* 0xffffffd024057824 */ /* 0x000fe200078e0200 */
[----:B------:R-:W-:Y:S01]  /*2200*/  MOV R170, c[0x0][0x238] ;  /* 0x00008e0000aa7a02 */ /* 0x000fe20000000f00 */
[----:B------:R-:W-:Y:S01]  /*2210*/  IMAD R4, R22, c[0x0][0x24c], R4 ;  /* 0x0000930016047a24 */ /* 0x000fe200078e0204 */
[----:B------:R-:W-:Y:S01]  /*2220*/  LOP3.LUT R206, R206, 0xfffffffe, RZ, 0xc0, !PT ;  /* 0xfffffffecece7812 */ /* 0x000fe200078ec0ff */
[----:B------:R-:W-:Y:S01]  /*2230*/  IMAD.WIDE.U32 R2, R28, c[0x0][0x240], R2 ;  /* 0x000090001c027a25 */ /* 0x000fe200078e0002 */
[----:B------:R-:W-:-:S02]  /*2240*/  IMNMX R5, R5, 0x30, PT ;  /* 0x0000003005057817 */ /* 0x000fc40003800200 */
[----:B------:R-:W-:Y:S01]  /*2250*/  SHF.L.U32 R184, R170, 0x5, RZ ;  /* 0x00000005aab87819 */ /* 0x000fe200000006ff */
[----:B------:R-:W-:Y:S01]  /*2260*/  IMAD R3, R28, c[0x0][0x244], R3 ;  /* 0x000091001c037a24 */ /* 0x000fe200078e0203 */
[----:B------:R-:W-:Y:S02]  /*2270*/  IADD3 R6, -R205, R5, RZ ;  /* 0x00000005cd067210 */ /* 0x000fe40007ffe1ff */
[----:B------:R-:W-:Y:S01]  /*2280*/  SHF.L.U64.HI R170, R170, R165, c[0x0][0x23c] ;  /* 0x00008f00aaaa7619 */ /* 0x000fe200000102a5 */
[----:B------:R-:W-:Y:S01]  /*2290*/  IMAD.WIDE.U32 R124, R22, c[0x0][0x248], R2 ;  /* 0x00009200167c7a25 */ /* 0x000fe200078e0002 */
[----:B------:R-:W-:Y:S02]  /*22a0*/  ISETP.GE.AND P1, PT, R6, 0x1, PT ;  /* 0x000000010600780c */ /* 0x000fe40003f26270 */
[----:B------:R-:W-:Y:S01]  /*22b0*/  SHF.R.S32.HI R3, RZ, 0x1f, R36 ;  /* 0x0000001fff037819 */ /* 0x000fe20000011424 */
[----:B------:R-:W-:Y:S01]  /*22c0*/  IMAD R2, R166, R36, RZ ;  /* 0x00000024a6027224 */ /* 0x000fe200078e02ff */
[----:B------:R-:W-:Y:S01]  /*22d0*/  MOV R122, R124 ;  /* 0x0000007c007a7202 */ /* 0x000fe20000000f00 */
[----:B------:R-:W-:Y:S01]  /*22e0*/  IMAD.IADD R123, R125, 0x1, R4 ;  /* 0x000000017d7b7824 */ /* 0x000fe200078e0204 */
[----:B------:R-:W-:Y:S01]  /*22f0*/  IADD3 R18, R10, R163, RZ ;  /* 0x000000a30a127210 */ /* 0x000fe20007ffe0ff */
[-C--:B------:R-:W-:Y:S01]  /*2300*/  IMAD R2, R3, R150.reuse, R2 ;  /* 0x0000009603027224 */ /* 0x080fe200078e0202 */
[----:B------:R-:W-:Y:S01]  /*2310*/  SHF.R.S32.HI R139, RZ, 0x1f, R138 ;  /* 0x0000001fff8b7819 */ /* 0x000fe2000001148a */
[----:B------:R-:W-:-:S04]  /*2320*/  IMAD.WIDE.U32 R4, R36, R150, R122 ;  /* 0x0000009624047225 */ /* 0x000fc800078e007a */
[----:B------:R-:W-:Y:S01]  /*2330*/  IMAD.WIDE.U32 R14, R205, c[0x0][0x290], R132 ;  /* 0x0000a400cd0e7a25 */ /* 0x000fe200078e0084 */
[----:B------:R-:W-:Y:S02]  /*2340*/  ISETP.NE.AND P3, PT, R19, RZ, PT ;  /* 0x000000ff1300720c */ /* 0x000fe40003f65270 */
[----:B------:R-:W-:Y:S01]  /*2350*/  MOV R171, c[0x0][0x290] ;  /* 0x0000a40000ab7a02 */ /* 0x000fe20000000f00 */
[----:B------:R-:W-:Y:S01]  /*2360*/  IMAD.IADD R5, R5, 0x1, R2 ;  /* 0x0000000105057824 */ /* 0x000fe200078e0202 */
[----:B------:R-:W-:Y:S01]  /*2370*/  @P1 LEA R2, P0, R4, c[0x0][0x220], 0x1 ;  /* 0x0000880004021a11 */ /* 0x000fe200078008ff */
[----:B------:R-:W-:Y:S02]  /*2380*/  IMAD R8, R24, c[0x0][0x290], RZ ;  /* 0x0000a40018087a24 */ /* 0x000fe400078e02ff */
[----:B------:R-:W-:Y:S01]  /*2390*/  IMAD.MOV.U32 R172, RZ, RZ, c[0x0][0x280] ;  /* 0x0000a000ffac7624 */ /* 0x000fe200078e00ff */
[----:B------:R-:W-:Y:S02]  /*23a0*/  @P1 LEA.HI.X R3, R4, c[0x0][0x224], R5, 0x1, P0 ;  /* 0x0000890004031a11 */ /* 0x000fe400000f0c05 */
[----:B------:R-:W-:Y:S01]  /*23b0*/  ISETP.GT.AND P0, PT, R6, 0x20, PT ;  /* 0x000000200600780c */ /* 0x000fe20003f04270 */
[----:B------:R-:W-:Y:S01]  /*23c0*/  IMAD.WIDE.U32 R182, R205, c[0x0][0x1e0], RZ ;  /* 0x00007800cdb67a25 */ /* 0x000fe200078e00ff */
[----:B------:R-:W-:Y:S01]  /*23d0*/  MOV R185, c[0x0][0x27c] ;  /* 0x00009f0000b97a02 */ /* 0x000fe20000000f00 */
[----:B------:R-:W-:Y:S01]  /*23e0*/  @!PT LDS RZ, [RZ] ;  /* 0x00000000fffff984 */ /* 0x000fe20000000800 */
[----:B------:R-:W-:Y:S01]  /*23f0*/  @!PT LDS RZ, [RZ] ;  /* 0x00000000fffff984 */ /* 0x000fe20000000800 */
[----:B------:R-:W-:Y:S01]  /*2400*/  @!PT LDS RZ, [RZ] ;  /* 0x00000000fffff984 */ /* 0x000fe20000000800 */
[----:B------:R1:W-:Y:S01]  /*2410*/  @P1 LDGSTS.E.BYPASS.LTC128B.128 [R197+0xa080], [R2.64], !P2 ;  /* 0x0a08000002c51fae */ /* 0x0003e2000d101d46 */
[----:B------:R-:W-:-:S03]  /*2420*/  @P2 LOP3.LUT R206, R206, 0x1, RZ, 0xfc, !PT ;  /* 0x00000001cece2812 */ /* 0x000fc600078efcff */
[----:B------:R1:W-:Y:S04]  /*2430*/  @P1 LDGSTS.E.BYPASS.LTC128B.128 [R197+0xb880], [R2.64+0x80], !P6 ;  /* 0x0b88008002c51fae */ /* 0x0003e8000f101d46 */
[----:B------:R1:W-:Y:S04]  /*2440*/  @P1 LDGSTS.E.BYPASS.LTC128B.128 [R197+0xd080], [R2.64+0x100], !P5 ;  /* 0x0d08010002c51fae */ /* 0x0003e8000e901d46 */
[----:B------:R1:W-:Y:S02]  /*2450*/  @P1 LDGSTS.E.BYPASS.LTC128B.128 [R197+0xe880], [R2.64+0x180], !P4 ;  /* 0x0e88018002c51fae */ /* 0x0003e4000e101d46 */
[----:B-1----:R-:W-:-:S05]  /*2460*/  @P0 IADD3 R3, P1, R184, R4, RZ ;  /* 0x00000004b8030210 */ /* 0x002fca0007f3e0ff */
[----:B------:R-:W-:Y:S01]  /*2470*/  @P0 IMAD.X R5, R5, 0x1, R170, P1 ;  /* 0x0000000105050824 */ /* 0x000fe200008e06aa */
[----:B------:R-:W-:-:S04]  /*2480*/  @P0 LEA R2, P1, R3, c[0x0][0x220], 0x1 ;  /* 0x0000880003020a11 */ /* 0x000fc800078208ff */
[----:B------:R-:W-:Y:S02]  /*2490*/  @P0 LEA.HI.X R3, R3, c[0x0][0x224], R5, 0x1, P1 ;  /* 0x0000890003030a11 */ /* 0x000fe400008f0c05 */
[----:B------:R-:W-:Y:S02]  /*24a0*/  ISETP.NE.U32.AND P1, PT, RZ, c[0x0][0x340], PT ;  /* 0x0000d000ff007a0c */ /* 0x000fe40003f25070 */
[----:B------:R-:W-:Y:S01]  /*24b0*/  SHF.R.S32.HI R21, RZ, 0x1f, R18 ;  /* 0x0000001fff157819 */ /* 0x000fe20000011412 */
[----:B------:R-:W-:Y:S01]  /*24c0*/  IMAD R17, R205, c[0x0][0x294], R8 ;  /* 0x0000a500cd117a24 */ /* 0x000fe200078e0208 */
[----:B------:R-:W-:Y:S01]  /*24d0*/  ISETP.NE.AND.EX P1, PT, RZ, c[0x0][0x344], PT, P1 ;  /* 0x0000d100ff007a0c */ /* 0x000fe20003f25310 */
[----:B------:R1:W-:Y:S02]  /*24e0*/  @P0 LDGSTS.E.BYPASS.LTC128B.128 [R201+0xb080], [R2.64], !P2 ;  /* 0x0b08000002c90fae */ /* 0x0003e4000d101d46 */
[----:B------:R-:W-:Y:S02]  /*24f0*/  IMAD R6, R21, c[0x0][0x1e0], RZ ;  /* 0x0000780015067a24 */ /* 0x000fe400078e02ff */
[----:B------:R-:W-:Y:S01]  /*2500*/  IMAD.WIDE.U32 R8, R205, c[0x0][0x280], R132 ;  /* 0x0000a000cd087a25 */ /* 0x000fe200078e0084 */
[----:B------:R1:W-:Y:S07]  /*2510*/  @P0 LDGSTS.E.BYPASS.LTC128B.128 [R201+0xc880], [R2.64+0x80], !P6 ;  /* 0x0c88008002c90fae */ /* 0x0003ee000f101d46 */
[----:B------:R-:W-:Y:S01]  /*2520*/  @P1 IMAD.WIDE R4, R217, R12, c[0x0][0x340] ;  /* 0x0000d000d9041625 */ /* 0x000fe200078e020c */
[----:B------:R1:W-:Y:S04]  /*2530*/  @P0 LDGSTS.E.BYPASS.LTC128B.128 [R201+0xe080], [R2.64+0x100], !P5 ;  /* 0x0e08010002c90fae */ /* 0x0003e8000e901d46 */
[----:B------:R1:W-:Y:S04]  /*2540*/  @P0 LDGSTS.E.BYPASS.LTC128B.128 [R201+0xf880], [R2.64+0x180], !P4 ;  /* 0x0f88018002c90fae */ /* 0x0003e8000e101d46 */
[----:B------:R-:W0:Y:S04]  /*2550*/  LDGDEPBAR ;  /* 0x00000000000079af */ /* 0x000e280000000000 */
[----:B------:R2:W3:Y:S01]  /*2560*/  @P1 LDG.E R16, [R4.64] ;  /* 0x0000000604101981 */ /* 0x0004e2000c1e1900 */
[----:B------:R-:W-:Y:S01]  /*2570*/  IMAD R6, R18, c[0x0][0x1e4], R6 ;  /* 0x0000790012067a24 */ /* 0x000fe200078e0206 */
[----:B------:R-:W-:Y:S01]  /*2580*/  WARPSYNC 0xffffffff ;  /* 0xffffffff00007948 */ /* 0x000fe20003800000 */
[----:B------:R-:W-:Y:S01]  /*2590*/  IMAD.WIDE.U32 R10, R205, c[0x0][0x290], R138 ;  /* 0x0000a400cd0a7a25 */ /* 0x000fe200078e008a */
[----:B------:R-:W-:-:S02]  /*25a0*/  SHF.L.U64.HI R162, R172, R165, c[0x0][0x284] ;  /* 0x0000a100aca27619 */ /* 0x000fc400000102a5 */
[----:B------:R-:W-:Y:S01]  /*25b0*/  SHF.L.U64.HI R161, R171, R165, c[0x0][0x294] ;  /* 0x0000a500aba17619 */ /* 0x000fe200000102a5 */
[----:B------:R-:W-:Y:S01]  /*25c0*/  IMAD.IADD R11, R11, 0x1, R17 ;  /* 0x000000010b0b7824 */ /* 0x000fe200078e0211 */
[----:B------:R-:W-:Y:S01]  /*25d0*/  ISETP.GE.AND P2, PT, R132, c[0x0][0x27c], PT ;  /* 0x00009f0084007a0c */ /* 0x000fe20003f46270 */
[C---:B------:R-:W-:Y:S01]  /*25e0*/  IMAD R167, R152.reuse, c[0x0][0x1e4], RZ ;  /* 0x0000790098a77a24 */ /* 0x040fe200078e02ff */
[----:B------:R-:W-:Y:S01]  /*25f0*/  SHF.R.U32.HI R25, RZ, 0x3, R159 ;  /* 0x00000003ff197819 */ /* 0x000fe2000001169f */
[C---:B------:R-:W-:Y:S01]  /*2600*/  IMAD R168, R152.reuse, c[0x0][0x284], RZ ;  /* 0x0000a10098a87a24 */ /* 0x040fe200078e02ff */
[----:B------:R-:W-:Y:S01]  /*2610*/  SHF.L.U32 R171, R171, 0x5, RZ ;  /* 0x00000005abab7819 */ /* 0x000fe200000006ff */
[C---:B------:R-:W-:Y:S01]  /*2620*/  IMAD R169, R152.reuse, c[0x0][0x294], RZ ;  /* 0x0000a50098a97a24 */ /* 0x040fe200078e02ff */
[----:B------:R-:W-:Y:S01]  /*2630*/  SHF.L.U32 R26, R185, 0x1, RZ ;  /* 0x00000001b91a7819 */ /* 0x000fe200000006ff */
[----:B------:R-:W-:Y:S01]  /*2640*/  IMAD.WIDE.U32 R156, R152, c[0x0][0x1e0], RZ ;  /* 0x00007800989c7a25 */ /* 0x000fe200078e00ff */
[----:B-1---5:R-:W-:-:S03]  /*2650*/  SHF.R.S32.HI R2, RZ, 0x1f, R158 ;  /* 0x0000001fff027819 */ /* 0x022fc6000001149e */
[----:B------:R-:W-:Y:S01]  /*2660*/  IMAD.WIDE.U32 R154, R152, c[0x0][0x280], RZ ;  /* 0x0000a000989a7a25 */ /* 0x000fe200078e00ff */
[----:B------:R-:W-:-:S03]  /*2670*/  SHF.R.S32.HI R3, RZ, 0x1f, R27 ;  /* 0x0000001fff037819 */ /* 0x000fc6000001141b */
[----:B------:R-:W-:Y:S01]  /*2680*/  IMAD.WIDE.U32 R152, R152, c[0x0][0x290], RZ ;  /* 0x0000a40098987a25 */ /* 0x000fe200078e00ff */
[----:B------:R-:W-:Y:S02]  /*2690*/  LEA.HI R3, R3, R27, RZ, 0x3 ;  /* 0x0000001b03037211 */ /* 0x000fe400078f18ff */
[----:B------:R-:W-:Y:S01]  /*26a0*/  IADD3 R168, R155, R168, RZ ;  /* 0x000000a89ba87210 */ /* 0x000fe20007ffe0ff */
[----:B--2---:R-:W-:Y:S01]  /*26b0*/  IMAD.WIDE.U32 R4, R18, c[0x0][0x1e0], RZ ;  /* 0x0000780012047a25 */ /* 0x004fe200078e00ff */
[----:B------:R-:W-:-:S03]  /*26c0*/  IADD3 R169, R153, R169, RZ ;  /* 0x000000a999a97210 */ /* 0x000fc60007ffe0ff */
[----:B------:R-:W-:Y:S02]  /*26d0*/  IMAD.IADD R5, R5, 0x1, R6 ;  /* 0x0000000105057824 */ /* 0x000fe400078e0206 */
[----:B------:R-:W-:Y:S02]  /*26e0*/  IMAD R6, R24, c[0x0][0x280], RZ ;  /* 0x0000a00018067a24 */ /* 0x000fe400078e02ff */
[----:B------:R-:W-:-:S04]  /*26f0*/  IMAD.WIDE.U32 R4, R28, c[0x0][0x1e8], R4 ;  /* 0x00007a001c047a25 */ /* 0x000fc800078e0004 */
[C---:B------:R-:W-:Y:S02]  /*2700*/  IMAD R12, R205.reuse, c[0x0][0x284], R6 ;  /* 0x0000a100cd0c7a24 */ /* 0x040fe400078e0206 */
[----:B------:R-:W-:-:S03]  /*2710*/  IMAD.WIDE.U32 R6, R205, c[0x0][0x280], R138 ;  /* 0x0000a000cd067a25 */ /* 0x000fc600078e008a */
[----:B------:R-:W-:Y:S01]  /*2720*/  IADD3 R9, R12, R9, RZ ;  /* 0x000000090c097210 */ /* 0x000fe20007ffe0ff */
[----:B------:R-:W-:Y:S01]  /*2730*/  IMAD R5, R28, c[0x0][0x1ec], R5 ;  /* 0x00007b001c057a24 */ /* 0x000fe200078e0205 */
[----:B------:R-:W-:Y:S01]  /*2740*/  IADD3 R13, R7, R12, RZ ;  /* 0x0000000c070d7210 */ /* 0x000fe20007ffe0ff */
[----:B------:R-:W-:Y:S01]  /*2750*/  IMAD.IADD R7, R17, 0x1, R15 ;  /* 0x0000000111077824 */ /* 0x000fe200078e020f */
[----:B------:R-:W-:Y:S01]  /*2760*/  MOV R12, R6 ;  /* 0x00000006000c7202 */ /* 0x000fe20000000f00 */
[C---:B------:R-:W-:Y:S01]  /*2770*/  IMAD R15, R2.reuse, c[0x0][0x290], RZ ;  /* 0x0000a400020f7a24 */ /* 0x040fe200078e02ff */
[----:B------:R-:W-:Y:S01]  /*2780*/  MOV R6, R14 ;  /* 0x0000000e00067202 */ /* 0x000fe20000000f00 */
[----:B------:R-:W-:Y:S02]  /*2790*/  IMAD R14, R2, c[0x0][0x280], RZ ;  /* 0x0000a000020e7a24 */ /* 0x000fe400078e02ff */
[----:B------:R-:W-:Y:S02]  /*27a0*/  IMAD R2, R24, c[0x0][0x1e0], RZ ;  /* 0x0000780018027a24 */ /* 0x000fe400078e02ff */
[----:B------:R-:W-:-:S02]  /*27b0*/  IMAD.SHL.U32 R17, R3, 0x40, RZ ;  /* 0x0000004003117824 */ /* 0x000fc400078e00ff */
[----:B------:R-:W-:Y:S02]  /*27c0*/  IMAD R20, R205, c[0x0][0x1e4], R2 ;  /* 0x00007900cd147a24 */ /* 0x000fe400078e0202 */
[C---:B------:R-:W-:Y:S02]  /*27d0*/  IMAD R3, R158.reuse, c[0x0][0x294], R15 ;  /* 0x0000a5009e037a24 */ /* 0x040fe400078e020f */
[C---:B------:R-:W-:Y:S02]  /*27e0*/  IMAD R14, R158.reuse, c[0x0][0x284], R14 ;  /* 0x0000a1009e0e7a24 */ /* 0x040fe400078e020e */
[----:B------:R-:W-:Y:S02]  /*27f0*/  IMAD.IADD R145, R183, 0x1, R20 ;  /* 0x00000001b7917824 */ /* 0x000fe400078e0214 */
[----:B------:R-:W-:-:S04]  /*2800*/  IMAD.WIDE.U32 R106, R158, c[0x0][0x280], R12 ;  /* 0x0000a0009e6a7a25 */ /* 0x000fc800078e000c */
[----:B------:R-:W-:Y:S01]  /*2810*/  IMAD.WIDE.U32 R104, R158, c[0x0][0x290], R10 ;  /* 0x0000a4009e687a25 */ /* 0x000fe200078e000a */
[----:B------:R-:W-:-:S03]  /*2820*/  IADD3 R120, R107, R14, RZ ;  /* 0x0000000e6b787210 */ /* 0x000fc60007ffe0ff */
[----:B------:R-:W-:Y:S01]  /*2830*/  IMAD.WIDE.U32 R100, R158, c[0x0][0x290], R6 ;  /* 0x0000a4009e647a25 */ /* 0x000fe200078e0006 */
[----:B------:R-:W-:-:S03]  /*2840*/  IADD3 R118, R105, R3, RZ ;  /* 0x0000000369767210 */ /* 0x000fc60007ffe0ff */
[----:B------:R-:W-:Y:S01]  /*2850*/  IMAD.WIDE.U32 R102, R158, c[0x0][0x280], R8 ;  /* 0x0000a0009e667a25 */ /* 0x000fe200078e0008 */
[----:B------:R-:W-:-:S03]  /*2860*/  IADD3 R116, R3, R101, RZ ;  /* 0x0000006503747210 */ /* 0x000fc60007ffe0ff */
[----:B------:R-:W-:Y:S02]  /*2870*/  IMAD.SHL.U32 R172, R172, 0x20, RZ ;  /* 0x00000020acac7824 */ /* 0x000fe400078e00ff */
[----:B------:R-:W-:Y:S02]  /*2880*/  IMAD.IADD R167, R157, 0x1, R167 ;  /* 0x000000019da77824 */ /* 0x000fe400078e02a7 */
[----:B------:R-:W-:Y:S01]  /*2890*/  IMAD.IADD R117, R14, 0x1, R103 ;  /* 0x000000010e757824 */ /* 0x000fe200078e0267 */
[----:B---3--:R-:W-:Y:S02]  /*28a0*/  @P1 SHF.R.S32.HI R2, RZ, 0x1f, R16 ;  /* 0x0000001fff021819 */ /* 0x008fe40000011410 */
[----:B------:R-:W-:Y:S02]  /*28b0*/  @!P1 MOV R2, R29 ;  /* 0x0000001d00029202 */ /* 0x000fe40000000f00 */
[----:B------:R-:W-:Y:S02]  /*28c0*/  @!P1 MOV R16, R217 ;  /* 0x000000d900109202 */ /* 0x000fe40000000f00 */
[----:B------:R-:W-:-:S02]  /*28d0*/  SEL R19, R2, RZ, !P3 ;  /* 0x000000ff02137207 */ /* 0x000fc40005800000 */
[----:B------:R-:W-:Y:S02]  /*28e0*/  SEL R15, R16, RZ, !P3 ;  /* 0x000000ff100f7207 */ /* 0x000fe40005800000 */
[----:B------:R-:W-:Y:S01]  /*28f0*/  LOP3.LUT R16, R17, 0xfffffe00, RZ, 0xc0, !PT ;  /* 0xfffffe0011107812 */ /* 0x000fe200078ec0ff */
[----:B------:R-:W-:Y:S02]  /*2900*/  IMAD R2, R19, c[0x0][0x1f0], RZ ;  /* 0x00007c0013027a24 */ /* 0x000fe400078e02ff */
[----:B------:R-:W-:-:S04]  /*2910*/  IMAD.WIDE.U32 R90, R15, c[0x0][0x1f0], R4 ;  /* 0x00007c000f5a7a25 */ /* 0x000fc800078e0004 */
[----:B------:R-:W-:Y:S01]  /*2920*/  IMAD R2, R15, c[0x0][0x1f4], R2 ;  /* 0x00007d000f027a24 */ /* 0x000fe200078e0202 */
[----:B------:R-:W-:-:S04]  /*2930*/  IADD3 R119, P1, P0, R90, R182, R132 ;  /* 0x000000b65a777210 */ /* 0x000fc8000783e084 */
[----:B------:R-:W-:-:S04]  /*2940*/  IADD3 R89, R91, R2, RZ ;  /* 0x000000025b597210 */ /* 0x000fc80007ffe0ff */
[----:B------:R-:W-:Y:S02]  /*2950*/  IADD3.X R115, R89, R145, R133, P1, P0 ;  /* 0x0000009159737210 */ /* 0x000fe40000fe0485 */
[----:B------:R-:W-:Y:S01]  /*2960*/  SEL R6, RZ, c[0x0][0x27c], !P2 ;  /* 0x00009f00ff067a07 */ /* 0x000fe20005000000 */
[----:B------:R-:W-:Y:S01]  /*2970*/  IMAD.WIDE.U32 R2, R28, c[0x0][0x260], R132 ;  /* 0x000098001c027a25 */ /* 0x000fe200078e0084 */
[----:B------:R-:W-:Y:S01]  /*2980*/  ISETP.GE.AND P0, PT, R134, c[0x0][0x27c], PT ;  /* 0x00009f0086007a0c */ /* 0x000fe20003f06270 */
[----:B------:R-:W-:Y:S01]  /*2990*/  ULDC.U8 UR4, c[0x0][0x298] ;  /* 0x0000a60000047ab9 */ /* 0x000fe20000000000 */
[----:B------:R-:W-:Y:S01]  /*29a0*/  IADD3 R9, -R26, c[0x0][0x1d4], RZ ;  /* 0x000075001a097a10 */ /* 0x000fe20007ffe1ff */
[----:B------:R-:W-:Y:S01]  /*29b0*/  IMAD.IADD R8, R132, 0x1, R6 ;  /* 0x0000000184087824 */ /* 0x000fe200078e0206 */
[----:B------:R-:W-:Y:S01]  /*29c0*/  IADD3 R148, P1, R205, R18, RZ ;  /* 0x00000012cd947210 */ /* 0x000fe20007f3e0ff */
[----:B------:R-:W-:Y:S01]  /*29d0*/  IMAD.MOV.U32 R6, RZ, RZ, R2 ;  /* 0x000000ffff067224 */ /* 0x000fe200078e0002 */
[-C--:B------:R-:W-:Y:S01]  /*29e0*/  SEL R10, R26, R9.reuse, !P2 ;  /* 0x000000091a0a7207 */ /* 0x080fe20005000000 */
[C---:B------:R-:W-:Y:S01]  /*29f0*/  IMAD R7, R28.reuse, c[0x0][0x264], R3 ;  /* 0x000099001c077a24 */ /* 0x040fe200078e0203 */
[----:B------:R-:W-:Y:S01]  /*2a00*/  SHF.R.S32.HI R2, RZ, 0x1f, R8 ;  /* 0x0000001fff027819 */ /* 0x000fe20000011408 */
[----:B------:R-:W-:Y:S01]  /*2a10*/  IMAD.WIDE.U32 R4, R28, c[0x0][0x210], R132 ;  /* 0x000084001c047a25 */ /* 0x000fe200078e0084 */
[----:B------:R-:W-:Y:S01]  /*2a20*/  SEL R9, R26, R9, !P0 ;  /* 0x000000091a097207 */ /* 0x000fe20004000000 */
[----:B------:R-:W-:Y:S01]  /*2a30*/  BAR.SYNC.DEFER_BLOCKING 0x0 ;  /* 0x0000000000007b1d */ /* 0x000fe20000010000 */
[-C--:B------:R-:W-:Y:S01]  /*2a40*/  LEA.HI R3, R2, R8.reuse, RZ, 0x3 ;  /* 0x0000000802037211 */ /* 0x080fe200078f18ff */
[----:B------:R-:W-:Y:S01]  /*2a50*/  IMAD R5, R28, c[0x0][0x214], R5 ;  /* 0x000085001c057a24 */ /* 0x000fe200078e0205 */
[----:B------:R-:W-:Y:S01]  /*2a60*/  LEA.HI R13, R2, R8, RZ, 0x6 ;  /* 0x00000008020d7211 */ /* 0x000fe200078f30ff */
[----:B------:R-:W-:Y:S01]  /*2a70*/  IMAD.WIDE.U32 R98, R22, c[0x0][0x268], R6 ;  /* 0x00009a0016627a25 */ /* 0x000fe200078e0006 */
[----:B------:R-:W-:-:S02]  /*2a80*/  SEL R2, RZ, c[0x0][0x27c], !P0 ;  /* 0x00009f00ff027a07 */ /* 0x000fc40004000000 */
[----:B------:R-:W-:Y:S01]  /*2a90*/  SHF.R.S32.HI R11, RZ, 0x1f, R10 ;  /* 0x0000001fff0b7819 */ /* 0x000fe2000001140a */
[----:B------:R-:W-:Y:S01]  /*2aa0*/  IMAD R8, R19, c[0x0][0x218], RZ ;  /* 0x0000860013087a24 */ /* 0x000fe200078e02ff */
[----:B------:R-:W-:Y:S01]  /*2ab0*/  SHF.R.S32.HI R12, RZ, 0x1f, R9 ;  /* 0x0000001fff0c7819 */ /* 0x000fe20000011409 */
[----:B------:R-:W-:Y:S01]  /*2ac0*/  IMAD.IADD R2, R134, 0x1, R2 ;  /* 0x0000000186027824 */ /* 0x000fe200078e0202 */
[----:B------:R-:W-:Y:S01]  /*2ad0*/  SHF.R.S32.HI R6, RZ, 0x6, R13 ;  /* 0x00000006ff067819 */ /* 0x000fe2000001140d */
[----:B------:R-:W-:Y:S01]  /*2ae0*/  IMAD.WIDE.U32 R96, R15, c[0x0][0x218], R4 ;  /* 0x000086000f607a25 */ /* 0x000fe200078e0004 */
[----:B------:R-:W-:Y:S02]  /*2af0*/  LOP3.LUT R5, R159, 0x38, R3, 0xf8, !PT ;  /* 0x000000389f057812 */ /* 0x000fe400078ef803 */
[----:B------:R-:W-:Y:S01]  /*2b00*/  SHF.R.S32.HI R4, RZ, 0x1f, R2 ;  /* 0x0000001fff047819 */ /* 0x000fe20000011402 */
[----:B------:R-:W-:Y:S01]  /*2b10*/  IMAD R18, R15, c[0x0][0x21c], R8 ;  /* 0x000087000f127a24 */ /* 0x000fe200078e0208 */
[----:B------:R-:W-:Y:S01]  /*2b20*/  LEA.HI R14, R11, R10, RZ, 0x4 ;  /* 0x0000000a0b0e7211 */ /* 0x000fe200078f20ff */
[----:B------:R-:W-:Y:S01]  /*2b30*/  IMAD R8, R6, 0xc00, R16 ;  /* 0x00000c0006087824 */ /* 0x000fe200078e0210 */
[----:B------:R-:W-:Y:S01]  /*2b40*/  LEA.HI R11, R12, R9, RZ, 0x4 ;  /* 0x000000090c0b7211 */ /* 0x000fe200078f20ff */
[----:B------:R-:W-:Y:S01]  /*2b50*/  IMAD R9, R6, 0xc00, R175 ;  /* 0x00000c0006097824 */ /* 0x000fe200078e02af */
[----:B------:R-:W-:Y:S01]  /*2b60*/  LOP3.LUT R7, R174, 0x38, R3, 0xf8, !PT ;  /* 0x00000038ae077812 */ /* 0x000fe200078ef803 */
[----:B------:R-:W-:Y:S01]  /*2b70*/  IMAD R10, R23, c[0x0][0x268], RZ ;  /* 0x00009a00170a7a24 */ /* 0x000fe200078e02ff */
[----:B------:R-:W-:Y:S01]  /*2b80*/  LOP3.LUT R5, R5, R25, RZ, 0x3c, !PT ;  /* 0x0000001905057212 */ /* 0x000fe200078e3cff */
[----:B------:R-:W-:Y:S01]  /*2b90*/  IMAD.MOV.U32 R173, RZ, RZ, c[0x0][0x1e0] ;  /* 0x00007800ffad7624 */ /* 0x000fe200078e00ff */
[-C--:B------:R-:W-:Y:S01]  /*2ba0*/  LEA.HI R6, R4, R2.reuse, RZ, 0x6 ;  /* 0x0000000204067211 */ /* 0x080fe200078f30ff */
[----:B------:R-:W-:Y:S01]  /*2bb0*/  IMAD R19, R22, c[0x0][0x26c], R10 ;  /* 0x00009b0016137a24 */ /* 0x000fe200078e020a */
[----:B------:R-:W-:Y:S01]  /*2bc0*/  LEA.HI R2, R4, R2, RZ, 0x3 ;  /* 0x0000000204027211 */ /* 0x000fe200078f18ff */
[----:B------:R-:W-:Y:S01]  /*2bd0*/  IMAD.IADD R15, R8, 0x1, R5 ;  /* 0x00000001080f7824 */ /* 0x000fe200078e0205 */
[----:B------:R-:W-:Y:S01]  /*2be0*/  LOP3.LUT R7, R7, R179, RZ, 0x3c, !PT ;  /* 0x000000b307077212 */ /* 0x000fe200078e3cff */
[----:B------:R-:W-:Y:S01]  /*2bf0*/  IMAD.WIDE.U32 R180, R27, c[0x0][0x1e0], RZ ;  /* 0x000078001bb47a25 */ /* 0x000fe200078e00ff */
[----:B------:R-:W-:-:S02]  /*2c00*/  SHF.R.S32.HI R4, RZ, 0x6, R6 ;  /* 0x00000006ff047819 */ /* 0x000fc40000011406 */
[--C-:B------:R-:W-:Y:S01]  /*2c10*/  LOP3.LUT R6, R174, 0x38, R2.reuse, 0xf8, !PT ;  /* 0x00000038ae067812 */ /* 0x100fe200078ef802 */
[----:B------:R-:W-:Y:S01]  /*2c20*/  IMAD.IADD R17, R9, 0x1, R7 ;  /* 0x0000000109117824 */ /* 0x000fe200078e0207 */
[----:B------:R-:W-:Y:S01]  /*2c30*/  LOP3.LUT R5, R159, 0x38, R2, 0xf8, !PT ;  /* 0x000000389f057812 */ /* 0x000fe200078ef802 */
[----:B------:R-:W-:Y:S01]  /*2c40*/  IMAD R10, R4, 0xc00, R16 ;  /* 0x00000c00040a7824 */ /* 0x000fe200078e0210 */
[----:B------:R-:W-:Y:S01]  /*2c50*/  SHF.R.S32.HI R7, RZ, 0x4, R14 ;  /* 0x00000004ff077819 */ /* 0x000fe2000001140e */
[----:B------:R-:W-:Y:S01]  /*2c60*/  IMAD.X R147, R24, 0x1, R21, P1 ;  /* 0x0000000118937824 */ /* 0x000fe200008e0615 */
[----:B------:R-:W-:Y:S01]  /*2c70*/  SHF.R.S32.HI R9, RZ, 0x4, R11 ;  /* 0x00000004ff097819 */ /* 0x000fe2000001140b */
[----:B------:R-:W-:Y:S01]  /*2c80*/  IMAD R11, R4, 0xc00, R175 ;  /* 0x00000c00040b7824 */ /* 0x000fe200078e02af */
[----:B------:R-:W-:Y:S01]  /*2c90*/  LOP3.LUT R8, R6, R179, RZ, 0x3c, !PT ;  /* 0x000000b306087212 */ /* 0x000fe200078e3cff */
[----:B------:R-:W-:Y:S01]  /*2ca0*/  IMAD.IADD R108, R99, 0x1, R19 ;  /* 0x00000001636c7824 */ /* 0x000fe200078e0213 */
[----:B------:R-:W-:Y:S01]  /*2cb0*/  LOP3.LUT R6, R5, R25, RZ, 0x3c, !PT ;  /* 0x0000001905067212 */ /* 0x000fe200078e3cff */
[----:B------:R-:W-:Y:S01]  /*2cc0*/  IMAD.IADD R95, R97, 0x1, R18 ;  /* 0x00000001615f7824 */ /* 0x000fe200078e0212 */
[----:B------:R-:W-:Y:S01]  /*2cd0*/  LEA.HI.SX32 R5, R3, R7, 0x1d ;  /* 0x0000000703057211 */ /* 0x000fe200078feaff */
[----:B------:R-:W-:Y:S01]  /*2ce0*/  IMAD.IADD R14, R11, 0x1, R8 ;  /* 0x000000010b0e7824 */ /* 0x000fe200078e0208 */
[----:B------:R-:W-:Y:S01]  /*2cf0*/  LEA.HI.SX32 R4, R2, R9, 0x1d ;  /* 0x0000000902047211 */ /* 0x000fe200078feaff */
[----:B------:R-:W-:Y:S01]  /*2d00*/  IMAD.IADD R13, R10, 0x1, R6 ;  /* 0x000000010a0d7824 */ /* 0x000fe200078e0206 */
[----:B------:R-:W-:Y:S01]  /*2d10*/  SHF.R.S32.HI R6, RZ, 0x1f, R5 ;  /* 0x0000001fff067819 */ /* 0x000fe20000011405 */
[----:B------:R-:W-:Y:S01]  /*2d20*/  IMAD.SHL.U32 R93, R5, 0x8, RZ ;  /* 0x00000008055d7824 */ /* 0x000fe200078e00ff */
[----:B------:R-:W-:Y:S01]  /*2d30*/  SHF.R.S32.HI R7, RZ, 0x1f, R4 ;  /* 0x0000001fff077819 */ /* 0x000fe20000011404 */
[----:B------:R-:W-:Y:S01]  /*2d40*/  IMAD.SHL.U32 R94, R4, 0x8, RZ ;  /* 0x00000008045e7824 */ /* 0x000fe200078e00ff */
[----:B------:R-:W-:Y:S01]  /*2d50*/  ISETP.NE.AND P0, PT, RZ, UR4, PT ;  /* 0x00000004ff007c0c */ /* 0x000fe2000bf05270 */
[----:B------:R-:W-:Y:S01]  /*2d60*/  IMAD.SHL.U32 R136, R17, 0x2, RZ ;  /* 0x0000000211887824 */ /* 0x000fe200078e00ff */
[----:B------:R-:W-:Y:S01]  /*2d70*/  LEA.HI R5, R6, R5, RZ, 0x3 ;  /* 0x0000000506057211 */ /* 0x000fe200078f18ff */
[----:B------:R-:W-:Y:S01]  /*2d80*/  IMAD.SHL.U32 R135, R15, 0x2, RZ ;  /* 0x000000020f877824 */ /* 0x000fe200078e00ff */
[----:B------:R-:W-:Y:S01]  /*2d90*/  LEA.HI R4, R7, R4, RZ, 0x3 ;  /* 0x0000000407047211 */ /* 0x000fe200078f18ff */
[----:B------:R-:W-:Y:S01]  /*2da0*/  IMAD.SHL.U32 R131, R14, 0x2, RZ ;  /* 0x000000020e837824 */ /* 0x000fe200078e00ff */
[----:B------:R-:W-:Y:S01]  /*2db0*/  LOP3.LUT R8, R159, 0x38, R94, 0xf8, !PT ;  /* 0x000000389f087812 */ /* 0x000fe200078ef85e */
[----:B------:R-:W-:Y:S01]  /*2dc0*/  IMAD.SHL.U32 R130, R13, 0x2, RZ ;  /* 0x000000020d827824 */ /* 0x000fe200078e00ff */
[----:B------:R-:W-:-:S02]  /*2dd0*/  LOP3.LUT R9, R159, 0x38, R93, 0xf8, !PT ;  /* 0x000000389f097812 */ /* 0x000fc400078ef85d */
[----:B------:R-:W-:Y:S02]  /*2de0*/  SHF.R.S32.HI R5, RZ, 0x3, R5 ;  /* 0x00000003ff057819 */ /* 0x000fe40000011405 */
[----:B------:R-:W-:Y:S02]  /*2df0*/  LOP3.LUT R6, R174, 0x38, R93, 0xf8, !PT ;  /* 0x00000038ae067812 */ /* 0x000fe400078ef85d */
[----:B------:R-:W-:Y:S01]  /*2e00*/  SHF.R.S32.HI R4, RZ, 0x3, R4 ;  /* 0x00000003ff047819 */ /* 0x000fe20000011404 */
[----:B------:R-:W-:Y:S01]  /*2e10*/  IMAD R7, R5, 0xc00, R16 ;  /* 0x00000c0005077824 */ /* 0x000fe200078e0210 */
[----:B------:R-:W-:Y:S02]  /*2e20*/  LOP3.LUT R11, R8, R25, RZ, 0x3c, !PT ;  /* 0x00000019080b7212 */ /* 0x000fe400078e3cff */
[----:B------:R-:W-:Y:S02]  /*2e30*/  LOP3.LUT R8, R174, 0x38, R94, 0xf8, !PT ;  /* 0x00000038ae087812 */ /* 0x000fe400078ef85e */
[----:B------:R-:W-:-:S02]  /*2e40*/  LOP3.LUT R206, R206, 0xfffffffb, RZ, 0xc0, !PT ;  /* 0xfffffffbcece7812 */ /* 0x000fc400078ec0ff */
[----:B------:R-:W-:Y:S01]  /*2e50*/  LOP3.LUT R12, R9, R25, RZ, 0x3c, !PT ;  /* 0x00000019090c7212 */ /* 0x000fe200078e3cff */
[--C-:B------:R-:W-:Y:S01]  /*2e60*/  IMAD R9, R5, 0xc00, R175.reuse ;  /* 0x00000c0005097824 */ /* 0x100fe200078e02af */
[-C--:B------:R-:W-:Y:S01]  /*2e70*/  LOP3.LUT R10, R6, R179.reuse, RZ, 0x3c, !PT ;  /* 0x000000b3060a7212 */ /* 0x080fe200078e3cff */
[----:B------:R-:W-:Y:S01]  /*2e80*/  IMAD R6, R4, 0xc00, R16 ;  /* 0x00000c0004067824 */ /* 0x000fe200078e0210 */
[----:B------:R-:W-:Y:S01]  /*2e90*/  @P0 LOP3.LUT R206, R206, 0x4, RZ, 0xfc, !PT ;  /* 0x00000004cece0812 */ /* 0x000fe200078efcff */
[----:B------:R-:W-:Y:S01]  /*2ea0*/  IMAD R5, R4, 0xc00, R175 ;  /* 0x00000c0004057824 */ /* 0x000fe200078e02af */
[----:B------:R-:W-:Y:S01]  /*2eb0*/  LOP3.LUT R4, R8, R179, RZ, 0x3c, !PT ;  /* 0x000000b308047212 */ /* 0x000fe200078e3cff */
[----:B------:R-:W-:Y:S01]  /*2ec0*/  IMAD.IADD R8, R7, 0x1, R12 ;  /* 0x0000000107087824 */ /* 0x000fe200078e020c */
[----:B------:R-:W-:Y:S01]  /*2ed0*/  SHF.R.S32.HI R20, RZ, 0x1f, R27 ;  /* 0x0000001fff147819 */ /* 0x000fe2000001141b */
[----:B------:R-:W-:Y:S01]  /*2ee0*/  IMAD.IADD R6, R6, 0x1, R11 ;  /* 0x0000000106067824 */ /* 0x000fe200078e020b */
[----:B------:R-:W-:Y:S01]  /*2ef0*/  ISETP.GE.AND P0, PT, R185, 0x1, PT ;  /* 0x00000001b900780c */ /* 0x000fe20003f06270 */
[----:B------:R-:W-:Y:S01]  /*2f00*/  IMAD.IADD R5, R5, 0x1, R4 ;  /* 0x0000000105057824 */ /* 0x000fe200078e0204 */
[----:B------:R-:W-:Y:S01]  /*2f10*/  LOP3.LUT R110, R3, 0xfffffff8, RZ, 0xc0, !PT ;  /* 0xfffffff8036e7812 */ /* 0x000fe200078ec0ff */
[----:B------:R-:W-:Y:S01]  /*2f20*/  IMAD R4, R20, c[0x0][0x1e0], RZ ;  /* 0x0000780014047a24 */ /* 0x000fe200078e02ff */
[----:B------:R-:W-:Y:S01]  /*2f30*/  LOP3.LUT R109, R2, 0xfffffff8, RZ, 0xc0, !PT ;  /* 0xfffffff8026d7812 */ /* 0x000fe200078ec0ff */
[----:B------:R-:W-:Y:S01]  /*2f40*/  IMAD.IADD R7, R9, 0x1, R10 ;  /* 0x0000000109077824 */ /* 0x000fe200078e020a */
[----:B------:R-:W-:Y:S01]  /*2f50*/  LOP3.LUT R206, R206, 0xfffffffd, RZ, 0xc0, !PT ;  /* 0xfffffffdcece7812 */ /* 0x000fe200078ec0ff */
[----:B------:R-:W-:Y:S01]  /*2f60*/  IMAD R4, R27, c[0x0][0x1e4], R4 ;  /* 0x000079001b047a24 */ /* 0x000fe200078e0204 */
[C---:B------:R-:W-:Y:S01]  /*2f70*/  SHF.L.U64.HI R165, R173.reuse, R165, c[0x0][0x1e4] ;  /* 0x00007900ada57619 */ /* 0x040fe200000102a5 */
[----:B------:R-:W-:Y:S01]  /*2f80*/  IMAD.SHL.U32 R173, R173, 0x20, RZ ;  /* 0x00000020adad7824 */ /* 0x000fe200078e00ff */
[----:B------:R-:W-:Y:S01]  /*2f90*/  SHF.R.S32.HI R114, RZ, 0x1f, R110 ;  /* 0x0000001fff727819 */ /* 0x000fe2000001146e */
[----:B------:R-:W-:Y:S01]  /*2fa0*/  IMAD.IADD R142, R181, 0x1, R4 ;  /* 0x00000001b58e7824 */ /* 0x000fe200078e0204 */
[----:B------:R-:W-:Y:S01]  /*2fb0*/  SHF.R.S32.HI R113, RZ, 0x1f, R109 ;  /* 0x0000001fff717819 */ /* 0x000fe2000001146d */
[----:B------:R-:W-:Y:S01]  /*2fc0*/  IMAD.SHL.U32 R129, R8, 0x2, RZ ;  /* 0x0000000208817824 */ /* 0x000fe200078e00ff */
[----:B------:R-:W-:Y:S01]  /*2fd0*/  SHF.R.S32.HI R112, RZ, 0x1f, R93 ;  /* 0x0000001fff707819 */ /* 0x000fe2000001145d */
[----:B------:R-:W-:Y:S01]  /*2fe0*/  IMAD.SHL.U32 R127, R6, 0x2, RZ ;  /* 0x00000002067f7824 */ /* 0x000fe200078e00ff */
[----:B------:R-:W-:Y:S01]  /*2ff0*/  SHF.R.S32.HI R111, RZ, 0x1f, R94 ;  /* 0x0000001fff6f7819 */ /* 0x000fe2000001145e */
[----:B------:R-:W-:Y:S01]  /*3000*/  IMAD.SHL.U32 R126, R7, 0x2, RZ ;  /* 0x00000002077e7824 */ /* 0x000fe200078e00ff */
[----:B------:R-:W-:Y:S01]  /*3010*/  @P0 LOP3.LUT R206, R206, 0x2, RZ, 0xfc, !PT ;  /* 0x00000002cece0812 */ /* 0x000fe200078efcff */
[----:B------:R-:W-:-:S02]  /*3020*/  IMAD.SHL.U32 R121, R5, 0x2, RZ ;  /* 0x0000000205797824 */ /* 0x000fc400078e00ff */
.L_x_1409:
[----:B------:R-:W-:Y:S01]  /*3030*/  SHF.R.S32.HI R92, RZ, 0x1f, R36 ;  /* 0x0000001fff5c7819 */ /* 0x000fe20000011424 */
[-C--:B-1----:R-:W-:Y:S01]  /*3040*/  IMAD R2, R167, R36.reuse, RZ ;  /* 0x00000024a7027224 */ /* 0x082fe200078e02ff */
[----:B------:R-:W-:Y:S01]  /*3050*/  ISETP.GE.AND P2, PT, R185, 0x1, PT ;  /* 0x00000001b900780c */ /* 0x000fe20003f46270 */
[----:B------:R-:W-:Y:S01]  /*3060*/  IMAD.WIDE.U32 R80, R156, R36, RZ ;  /* 0x000000249c507225 */ /* 0x000fe200078e00ff */
[----:B------:R-:W-:Y:S01]  /*3070*/  IADD3 R186, R205, 0x20, RZ ;  /* 0x00000020cdba7810 */ /* 0x000fe20007ffe0ff */
[----:B------:R-:W-:Y:S04]  /*3080*/  DEPBAR.LE SB0, 0x0 ;  /* 0x000080000000791a */ /* 0x000fe80000000000 */
[----:B------:R-:W-:Y:S01]  /*3090*/  IADD3 R3, P1, P0, R119, R80, R173 ;  /* 0x0000005077037210 */ /* 0x000fe2000783e0ad */
[----:B------:R-:W-:Y:S01]  /*30a0*/  IMAD R2, R92, R156, R2 ;  /* 0x0000009c5c027224 */ /* 0x000fe200078e0202 */
[----:B------:R-:W-:Y:S01]  /*30b0*/  WARPSYNC 0xffffffff ;  /* 0xffffffff00007948 */ /* 0x000fe20003800000 */
[----:B------:R-:W-:Y:S02]  /*30c0*/  BAR.SYNC.DEFER_BLOCKING 0x0 ;  /* 0x0000000000007b1d */ /* 0x000fe40000010000 */
[----:B------:R-:W-:Y:S05]  /*30d0*/  IMAD.IADD R85, R81, 0x1, R2 ;  /* 0x0000000151557824 */ /* 0x000fea00078e0202 */
[----:B------:R-:W-:Y:S02]  /*30e0*/  IADD3.X R5, R115, R85, R165, P1, P0 ;  /* 0x0000005573057210 */ /* 0x000fe40000fe04a5 */
[----:B------:R-:W-:Y:S05]  /*30f0*/  IADD3 R2, P0, R119, R80, RZ ;  /* 0x0000005077027210 */ /* 0x000fea0007f1e0ff */
[----:B------:R-:W-:Y:S01]  /*3100*/  IMAD.X R4, R85, 0x1, R115, P0 ;  /* 0x0000000155047824 */ /* 0x000fe200000e0673 */
[C---:B------:R-:W-:Y:S04]  /*3110*/  LEA R62, P0, R2.reuse, c[0x0][0x1c8], 0x1 ;  /* 0x00007200023e7a11 */ /* 0x040fe800078008ff */
[----:B------:R-:W-:Y:S02]  /*3120*/  LEA.HI.X R63, R2, c[0x0][0x1cc], R4, 0x1, P0 ;  /* 0x00007300023f7a11 */ /* 0x000fe400000f0c04 */
[C---:B------:R-:W-:Y:S04]  /*3130*/  LEA R66, P0, R3.reuse, c[0x0][0x1c8], 0x1 ;  /* 0x0000720003427a11 */ /* 0x040fe800078008ff */
[----:B------:R-:W-:Y:S01]  /*3140*/  LEA.HI.X R67, R3, c[0x0][0x1cc], R5, 0x1, P0 ;  /* 0x0000730003437a11 */ /* 0x000fe200000f0c05 */
[----:B------:R-:W-:Y:S01]  /*3150*/  BSSY B2, `(.L_x_1369) ;  /* 0x00004df000027945 */ /* 0x000fe20003800000 */
[----:B------:R-:W-:-:S05]  /*3160*/  @!P2 BRA `(.L_x_1370) ;  /* 0x00004b300000a947 */ /* 0x000fca0003800000 */
[-C--:B------:R-:W-:Y:S01]  /*3170*/  IMAD R4, R168, R36.reuse, RZ ;  /* 0x00000024a8047224 */ /* 0x080fe200078e02ff */
[----:B------:R-:W-:Y:S01]  /*3180*/  LOP3.LUT P2, RZ, R206, 0x4, RZ, 0xc0, !PT ;  /* 0x00000004ceff7812 */ /* 0x000fe2000784c0ff */
        /* <DEDUP_REMOVED lines=54> */
.L_x_1373:
[----:B------:R-:W-:Y:S05]  /*34f0*/  BSYNC B0 ;  /* 0x0000000000007941 */ /* 0x000fea0003800000 */
.L_x_1372:
[----:B------:R-:W-:Y:S01]  /*3500*/  ISETP.GE.AND P3, PT, R186, R88, PT ;  /* 0x00000058ba00720c */ /* 0x000fe20003f66270 */
[----:B-1---5:R-:W-:Y:S01]  /*3510*/  IMAD.MOV.U32 R7, RZ, RZ, R46 ;  /* 0x000000ffff077224 */ /* 0x022fe200078e002e */
[----:B------:R-:W-:Y:S01]  /*3520*/  BSSY B0, `(.L_x_1374) ;  /* 0x0000042000007945 */ /* 0x000fe20003800000 */
[----:B------:R-:W-:Y:S01]  /*3530*/  IMAD.MOV.U32 R6, RZ, RZ, R47 ;  /* 0x000000ffff067224 */ /* 0x000fe200078e002f */
[----:B------:R-:W-:Y:S01]  /*3540*/  CS2R R52, SRZ ;  /* 0x0000000000347805 */ /* 0x000fe2000001ff00 */
[----:B------:R-:W-:Y:S01]  /*3550*/  IMAD.MOV.U32 R5, RZ, RZ, R44 ;  /* 0x000000ffff057224 */ /* 0x000fe200078e002c */
[----:B------:R-:W-:Y:S01]  /*3560*/  CS2R R50, SRZ ;  /* 0x0000000000327805 */ /* 0x000fe2000001ff00 */
[----:B------:R-:W-:Y:S01]  /*3570*/  IMAD.MOV.U32 R4, RZ, RZ, R45 ;  /* 0x000000ffff047224 */ /* 0x000fe200078e002d */
[----:B------:R-:W-:Y:S01]  /*3580*/  PRMT R57, R7, 0x5410, R6 ;  /* 0x0000541007397816 */ /* 0x000fe20000000006 */
[----:B------:R-:W-:Y:S01]  /*3590*/  IMAD.MOV.U32 R6, RZ, RZ, R43 ;  /* 0x000000ffff067224 */ /* 0x000fe200078e002b */
[----:B------:R-:W-:Y:S01]  /*35a0*/  MOV R7, R42 ;  /* 0x0000002a00077202 */ /* 0x000fe20000000f00 */
[----:B------:R-:W-:Y:S01]  /*35b0*/  CS2R R48, SRZ ;  /* 0x0000000000307805 */ /* 0x000fe2000001ff00 */
        /* <DEDUP_REMOVED lines=9> */
[----:B------:R-:W-:Y:S01]  /*3650*/  CS2R R26, SRZ ;  /* 0x00000000001a7805 */ /* 0x000fe2000001ff00 */
[----:B------:R-:W-:Y:S01]  /*3660*/  MOV R4, R15 ;  /* 0x0000000f00047202 */ /* 0x000fe20000000f00 */
[----:B------:R-:W-:Y:S01]  /*3670*/  CS2R R24, SRZ ;  /* 0x0000000000187805 */ /* 0x000fe2000001ff00 */
[----:B------:R-:W-:Y:S01]  /*3680*/  PRMT R29, R7, 0x7610, R29 ;  /* 0x00007610071d7816 */ /* 0x000fe2000000001d */
[----:B------:R-:W-:Y:S01]  /*3690*/  IMAD.MOV.U32 R7, RZ, RZ, R12 ;  /* 0x000000ffff077224 */ /* 0x000fe200078e000c */
[----:B------:R-:W-:Y:S01]  /*36a0*/  PRMT R30, R6, 0x7610, R30 ;  /* 0x00007610061e7816 */ /* 0x000fe2000000001e */
[----:B------:R-:W-:Y:S01]  /*36b0*/  IMAD.MOV.U32 R6, RZ, RZ, R13 ;  /* 0x000000ffff067224 */ /* 0x000fe200078e000d */
[----:B------:R-:W-:Y:S01]  /*36c0*/  PRMT R28, R5, 0x5410, R4 ;  /* 0x00005410051c7816 */ /* 0x000fe20000000004 */
[----:B------:R-:W-:Y:S01]  /*36d0*/  IMAD.MOV.U32 R4, RZ, RZ, R3 ;  /* 0x000000ffff047224 */ /* 0x000fe200078e0003 */
[----:B------:R-:W-:Y:S01]  /*36e0*/  MOV R5, R2 ;  /* 0x0000000200057202 */ /* 0x000fe20000000f00 */
[----:B------:R-:W-:Y:S01]  /*36f0*/  CS2R R22, SRZ ;  /* 0x0000000000167805 */ /* 0x000fe2000001ff00 */
[----:B------:R-:W-:Y:S01]  /*3700*/  PRMT R19, R7, 0x5410, R6 ;  /* 0x0000541007137816 */ /* 0x000fe20000000006 */
[----:B------:R-:W-:Y:S01]  /*3710*/  CS2R R20, SRZ ;  /* 0x0000000000147805 */ /* 0x000fe2000001ff00 */
[----:B------:R-:W-:Y:S01]  /*3720*/  PRMT R18, R5, 0x5410, R4 ;  /* 0x0000541005127816 */ /* 0x000fe20000000004 */
[----:B------:R-:W-:-:S05]  /*3730*/  @P3 BRA `(.L_x_1375) ;  /* 0x0000020000003947 */ /* 0x000fca0003800000 */
[----:B------:R-:W-:Y:S01]  /*3740*/  IADD3 R4, P1, P0, R106, R32, R172 ;  /* 0x000000206a047210 */ /* 0x000fe2000783e0ac */
[----:B------:R-:W-:Y:S01]  /*3750*/  CS2R R48, SRZ ;  /* 0x0000000000307805 */ /* 0x000fe2000001ff00 */
[----:B------:R-:W-:Y:S01]  /*3760*/  CS2R R20, SRZ ;  /* 0x0000000000147805 */ /* 0x000fe2000001ff00 */
[----:B------:R-:W-:Y:S01]  /*3770*/  CS2R R50, SRZ ;  /* 0x0000000000327805 */ /* 0x000fe2000001ff00 */
[----:B------:R-:W-:Y:S01]  /*3780*/  IADD3.X R7, R120, R11, R162, P1, P0 ;  /* 0x0000000b78077210 */ /* 0x000fe20000fe04a2 */
[----:B------:R-:W-:Y:S01]  /*3790*/  CS2R R22, SRZ ;  /* 0x0000000000167805 */ /* 0x000fe2000001ff00 */
[----:B------:R-:W-:Y:S01]  /*37a0*/  IADD3 R5, P1, P0, R104, R68, R171 ;  /* 0x0000004468057210 */ /* 0x000fe2000783e0ab */
[----:B------:R-:W-:Y:S01]  /*37b0*/  CS2R R52, SRZ ;  /* 0x0000000000347805 */ /* 0x000fe2000001ff00 */
[----:B------:R-:W-:Y:S01]  /*37c0*/  CS2R R24, SRZ ;  /* 0x0000000000187805 */ /* 0x000fe2000001ff00 */
[----:B------:R-:W-:Y:S01]  /*37d0*/  CS2R R54, SRZ ;  /* 0x0000000000367805 */ /* 0x000fe2000001ff00 */
[----:B------:R-:W-:Y:S01]  /*37e0*/  IADD3.X R8, R118, R38, R161, P1, P0 ;  /* 0x0000002676087210 */ /* 0x000fe20000fe04a1 */
[----:B------:R-:W-:Y:S01]  /*37f0*/  CS2R R26, SRZ ;  /* 0x00000000001a7805 */ /* 0x000fe2000001ff00 */
[C---:B------:R-:W-:Y:S04]  /*3800*/  LEA R6, P0, R4.reuse, c[0x0][0x270], 0x1 ;  /* 0x00009c0004067a11 */ /* 0x040fe800078008ff */
[----:B------:R-:W-:Y:S02]  /*3810*/  LEA.HI.X R7, R4, c[0x0][0x274], R7, 0x1, P0 ;  /* 0x00009d0004077a11 */ /* 0x000fe400000f0c07 */
[C---:B------:R-:W-:Y:S04]  /*3820*/  LEA R4, P0, R5.reuse, c[0x0][0x288], 0x1 ;  /* 0x0000a20005047a11 */ /* 0x040fe800078008ff */
[----:B------:R-:W-:Y:S02]  /*3830*/  LEA.HI.X R5, R5, c[0x0][0x28c], R8, 0x1, P0 ;  /* 0x0000a30005057a11 */ /* 0x000fe400000f0c08 */
[----:B------:R-:W-:Y:S11]  /*3840*/  ISETP.GE.AND P0, PT, R138, c[0x0][0x27c], PT ;  /* 0x00009f008a007a0c */ /* 0x000ff60003f06270 */
[----:B------:R-:W-:Y:S02]  /*3850*/  @!UPT UIADD3 URZ, URZ, URZ, URZ ;  /* 0x0000003f3f3ff290 */ /* 0x000fe4000fffe03f */
        /* <DEDUP_REMOVED lines=14> */
.L_x_1375:
[----:B------:R-:W-:Y:S05]  /*3940*/  BSYNC B0 ;  /* 0x0000000000007941 */ /* 0x000fea0003800000 */
.L_x_1374:
[----:B-1---5:R-:W-:Y:S01]  /*3950*/  MOV R4, R53 ;  /* 0x0000003500047202 */ /* 0x022fe20000000f00 */
[----:B------:R-:W-:Y:S01]  /*3960*/  IMAD.MOV.U32 R7, RZ, RZ, R54 ;  /* 0x000000ffff077224 */ /* 0x000fe200078e0036 */
[----:B------:R-:W-:Y:S01]  /*3970*/  BSSY B1, `(.L_x_1376) ;  /* 0x00000fb000017945 */ /* 0x000fe20003800000 */
[----:B------:R-:W-:Y:S02]  /*3980*/  IMAD.MOV.U32 R6, RZ, RZ, R55 ;  /* 0x000000ffff067224 */ /* 0x000fe400078e0037 */
        /* <DEDUP_REMOVED lines=20> */
[----:B------:R-:W-:Y:S02]  /*3ad0*/  PRMT R29, R29, 0x5410, R5 ;  /* 0x000054101d1d7816 */ /* 0x000fe40000000005 */
[----:B------:R-:W-:Y:S01]  /*3ae0*/  PRMT R30, R30, 0x5410, R4 ;  /* 0x000054101e1e7816 */ /* 0x000fe20000000004 */
[----:B------:R-:W-:-:S05]  /*3af0*/  @P2 BRA `(.L_x_1377) ;  /* 0x00000e2000002947 */ /* 0x000fca0003800000 */
[----:B------:R-:W-:Y:S01]  /*3b00*/  ISETP.GE.AND P0, PT, R132, c[0x0][0x1d4], PT ;  /* 0x0000750084007a0c */ /* 0x000fe20003f06270 */
[----:B------:R-:W-:Y:S01]  /*3b10*/  @!UPT UIADD3 URZ, URZ, URZ, URZ ;  /* 0x0000003f3f3ff290 */ /* 0x000fe2000fffe03f */
[----:B------:R-:W-:Y:S11]  /*3b20*/  BSSY B0, `(.L_x_1378) ;  /* 0x0000036000007945 */ /* 0x000ff60003800000 */
[----:B------:R-:W-:-:S05]  /*3b30*/  @P0 BRA `(.L_x_1379) ;  /* 0x0000034000000947 */ /* 0x000fca0003800000 */
[----:B------:R-:W-:Y:S01]  /*3b40*/  ISETP.GE.AND P0, PT, R138, c[0x0][0x27c], PT ;  /* 0x00009f008a007a0c */ /* 0x000fe20003f06270 */
[----:B------:R-:W1:Y:S11]  /*3b50*/  LDS.128 R8, [R197+0xa080] ;  /* 0x00a08000c5087984 */ /* 0x000e760000000c00 */
[----:B------:R-:W-:Y:S01]  /*3b60*/  @!UPT UIADD3 URZ, URZ, URZ, URZ ;  /* 0x0000003f3f3ff290 */ /* 0x000fe2000fffe03f */
[----:B------:R-:W-:Y:S01]  /*3b70*/  @!P0 SHF.R.U64 R6, R2, 0x10, R3 ;  /* 0x0000001002068819 */ /* 0x000fe20000001203 */
[----:B------:R-:W-:Y:S01]  /*3b80*/  @!P0 HADD2.F32 R2, -RZ, R18.H0_H0 ;  /* 0x20000012ff028230 */ /* 0x000fe20000004100 */
[----:B------:R-:W-:Y:S02]  /*3b90*/  @!P0 SHF.R.U64 R38, R34, 0x10, R35 ;  /* 0x0000001022268819 */ /* 0x000fe40000001223 */
[----:B------:R-:W-:Y:S02]  /*3ba0*/  @!P0 SHF.R.U32.HI R7, RZ, 0x10, R3 ;  /* 0x00000010ff078819 */ /* 0x000fe40000011603 */
        /* <DEDUP_REMOVED lines=8> */
[----:B------:R-:W-:Y:S01]  /*3c30*/  @!P0 HADD2.F32 R5, -RZ, R6.H0_H0 ;  /* 0x20000006ff058230 */ /* 0x000fe20000004100 */
[-C--:B------:R-:W-:Y:S01]  /*3c40*/  @!P0 FMUL.FTZ R64, R34, R2.reuse ;  /* 0x0000000222408220 */ /* 0x080fe20000410000 */
[--C-:B------:R-:W-:Y:S01]  /*3c50*/  @!P0 HADD2.F32 R37, -RZ, R4.reuse.H1_H1 ;  /* 0x30000004ff258230 */ /* 0x100fe20000004100 */
[C---:B------:R-:W-:Y:S01]  /*3c60*/  @!P0 FMUL.FTZ R2, R3.reuse, R2 ;  /* 0x0000000203028220 */ /* 0x040fe20000410000 */
[----:B------:R-:W-:Y:S01]  /*3c70*/  @!P0 HADD2.F32 R4, -RZ, R4.H0_H0 ;  /* 0x20000004ff048230 */ /* 0x000fe20000004100 */
[----:B------:R-:W-:Y:S01]  /*3c80*/  @!P0 FFMA.FTZ R69, R3, R35, -R64 ;  /* 0x0000002303458223 */ /* 0x000fe20000010840 */
[----:B------:R-:W-:Y:S01]  /*3c90*/  @!P0 MOV R6, R10 ;  /* 0x0000000a00068202 */ /* 0x000fe20000000f00 */
[CC--:B------:R-:W-:Y:S02]  /*3ca0*/  @!P0 FMUL.FTZ R64, R37.reuse, R5.reuse ;  /* 0x0000000525408220 */ /* 0x0c0fe40000410000 */
[----:B------:R-:W-:Y:S01]  /*3cb0*/  @!P0 FMUL.FTZ R3, R4, R5 ;  /* 0x0000000504038220 */ /* 0x000fe20000410000 */
[----:B------:R-:W-:Y:S01]  /*3cc0*/  @!P0 MOV R5, R11 ;  /* 0x0000000b00058202 */ /* 0x000fe20000000f00 */
[----:B------:R-:W-:Y:S01]  /*3cd0*/  @!P0 FFMA.FTZ R2, R34, R35, R2 ;  /* 0x0000002322028223 */ /* 0x000fe20000010002 */
[----:B------:R-:W-:Y:S01]  /*3ce0*/  @!P0 HADD2.F32 R34, -RZ, R6.H1_H1 ;  /* 0x30000006ff228230 */ /* 0x000fe20000004100 */
[-C--:B------:R-:W-:Y:S01]  /*3cf0*/  @!P0 FFMA.FTZ R68, R4, R38.reuse, -R64 ;  /* 0x0000002604448223 */ /* 0x080fe20000010840 */
[----:B------:R-:W-:Y:S01]  /*3d00*/  @!P0 HADD2.F32 R4, -RZ, R18.H1_H1 ;  /* 0x30000012ff048230 */ /* 0x000fe20000004100 */
[----:B------:R-:W-:Y:S01]  /*3d10*/  @!P0 FFMA.FTZ R3, R37, R38, R3 ;  /* 0x0000002625038223 */ /* 0x000fe20000010003 */
[----:B------:R-:W-:Y:S02]  /*3d20*/  @!P0 HADD2.F32 R18, -RZ, R7.H0_H0 ;  /* 0x20000007ff128230 */ /* 0x000fe40000004100 */
[----:B------:R-:W-:Y:S02]  /*3d30*/  @!P0 HADD2.F32 R7, -RZ, R6.H0_H0 ;  /* 0x20000006ff078230 */ /* 0x000fe40000004100 */
[----:B------:R-:W-:Y:S02]  /*3d40*/  @!P0 HADD2.F32 R6, -RZ, R5.H0_H0 ;  /* 0x20000005ff068230 */ /* 0x000fe40000004100 */
[----:B------:R-:W-:Y:S02]  /*3d50*/  @!P0 HADD2.F32 R35, -RZ, R39.H0_H0 ;  /* 0x20000027ff238230 */ /* 0x000fe40000004100 */
[----:B------:R-:W-:Y:S01]  /*3d60*/  @!P0 HADD2.F32 R39, -RZ, R5.H1_H1 ;  /* 0x30000005ff278230 */ /* 0x000fe20000004100 */
[-C--:B------:R-:W-:Y:S02]  /*3d70*/  @!P0 FMUL.FTZ R5, R34, R4.reuse ;  /* 0x0000000422058220 */ /* 0x080fe40000410000 */
[C---:B------:R-:W-:Y:S02]  /*3d80*/  @!P0 FMUL.FTZ R4, R7.reuse, R4 ;  /* 0x0000000407048220 */ /* 0x040fe40000410000 */
[----:B------:R-:W-:Y:S01]  /*3d90*/  @!P0 FFMA.FTZ R65, R7, R35, -R5 ;  /* 0x0000002307418223 */ /* 0x000fe20000010805 */
[----:B------:R-:W-:Y:S01]  /*3da0*/  @!P0 F2FP.PACK_AB R7, R2, R69 ;  /* 0x000000450207823e */ /* 0x000fe200000000ff */
[-C--:B------:R-:W-:Y:S02]  /*3db0*/  @!P0 FMUL.FTZ R5, R6, R18.reuse ;  /* 0x0000001206058220 */ /* 0x080fe40000410000 */
[----:B------:R-:W-:Y:S01]  /*3dc0*/  @!P0 FMUL.FTZ R64, R39, R18 ;  /* 0x0000001227408220 */ /* 0x000fe20000410000 */
[----:B------:R-:W-:Y:S01]  /*3dd0*/  @!P0 MOV R8, R7 ;  /* 0x0000000700088202 */ /* 0x000fe20000000f00 */
        /* <DEDUP_REMOVED lines=9> */
[----:B------:R1:W-:Y:S02]  /*3e70*/  STG.E.128 [R62.64], R8 ;  /* 0x000000083e007986 */ /* 0x0003e4000c101d06 */
.L_x_1379:
[----:B------:R-:W-:Y:S05]  /*3e80*/  BSYNC B0 ;  /* 0x0000000000007941 */ /* 0x000fea0003800000 */
.L_x_1378:
        /* <DEDUP_REMOVED lines=14> */
[----:B------:R-:W-:Y:S04]  /*3f70*/  @!P0 HADD2.F32 R18, -RZ, R18.H0_H0 ;  /* 0x20000012ff128230 */ /* 0x000fe80000004100 */
        /* <DEDUP_REMOVED lines=12> */
[CC--:B------:R-:W-:Y:S01]  /*4040*/  @!P0 FMUL.FTZ R34, R13.reuse, R5.reuse ;  /* 0x000000050d228220 */ /* 0x0c0fe20000410000 */
[----:B------:R-:W-:Y:S01]  /*4050*/  @!P0 HADD2.F32 R12, -RZ, R7.H0_H0 ;  /* 0x20000007ff0c8230 */ /* 0x000fe20000004100 */
[C---:B------:R-:W-:Y:S01]  /*4060*/  @!P0 FMUL.FTZ R3, R4.reuse, R5 ;  /* 0x0000000504038220 */ /* 0x040fe20000410000 */
[----:B------:R-:W-:Y:S01]  /*4070*/  @!P0 MOV R5, R11 ;  /* 0x0000000b00058202 */ /* 0x000fe20000000f00 */
[-C--:B------:R-:W-:Y:S01]  /*4080*/  @!P0 FFMA.FTZ R40, R4, R18.reuse, -R34 ;  /* 0x0000001204288223 */ /* 0x080fe20000010822 */
[----:B------:R-:W-:Y:S01]  /*4090*/  @!P0 HADD2.F32 R4, -RZ, R19.H1_H1 ;  /* 0x30000013ff048230 */ /* 0x000fe20000004100 */
[----:B------:R-:W-:Y:S01]  /*40a0*/  @!P0 FFMA.FTZ R3, R13, R18, R3 ;  /* 0x000000120d038223 */ /* 0x000fe20000010003 */
[--C-:B------:R-:W-:Y:S02]  /*40b0*/  @!P0 HADD2.F32 R19, -RZ, R6.reuse.H1_H1 ;  /* 0x30000006ff138230 */ /* 0x100fe40000004100 */
[----:B------:R-:W-:Y:S02]  /*40c0*/  @!P0 HADD2.F32 R7, -RZ, R6.H0_H0 ;  /* 0x20000006ff078230 */ /* 0x000fe40000004100 */
[----:B------:R-:W-:Y:S02]  /*40d0*/  @!P0 HADD2.F32 R6, -RZ, R5.H0_H0 ;  /* 0x20000005ff068230 */ /* 0x000fe40000004100 */
[----:B------:R-:W-:Y:S02]  /*40e0*/  @!P0 HADD2.F32 R34, -RZ, R41.H1_H1 ;  /* 0x30000029ff228230 */ /* 0x000fe40000004100 */
[----:B------:R-:W-:Y:S01]  /*40f0*/  @!P0 HADD2.F32 R35, -RZ, R5.H1_H1 ;  /* 0x30000005ff238230 */ /* 0x000fe20000004100 */
[-C--:B------:R-:W-:Y:S02]  /*4100*/  @!P0 FMUL.FTZ R5, R19, R4.reuse ;  /* 0x0000000413058220 */ /* 0x080fe40000410000 */
[C---:B------:R-:W-:Y:S02]  /*4110*/  @!P0 FMUL.FTZ R4, R7.reuse, R4 ;  /* 0x0000000407048220 */ /* 0x040fe40000410000 */
[----:B------:R-:W-:Y:S01]  /*4120*/  @!P0 FFMA.FTZ R39, R7, R34, -R5 ;  /* 0x0000002207278223 */ /* 0x000fe20000010805 */
[----:B------:R-:W-:Y:S01]  /*4130*/  @!P0 F2FP.PACK_AB R7, R2, R42 ;  /* 0x0000002a0207823e */ /* 0x000fe200000000ff */
[CC--:B------:R-:W-:Y:S02]  /*4140*/  @!P0 FMUL.FTZ R5, R6.reuse, R12.reuse ;  /* 0x0000000c06058220 */ /* 0x0c0fe40000410000 */
[----:B------:R-:W-:Y:S01]  /*4150*/  @!P0 FMUL.FTZ R38, R35, R12 ;  /* 0x0000000c23268220 */ /* 0x000fe20000410000 */
[----:B------:R-:W-:Y:S01]  /*4160*/  @!P0 MOV R8, R7 ;  /* 0x0000000700088202 */ /* 0x000fe20000000f00 */
        /* <DEDUP_REMOVED lines=10> */
.L_x_1381:
[----:B------:R-:W-:Y:S05]  /*4210*/  BSYNC B0 ;  /* 0x0000000000007941 */ /* 0x000fea0003800000 */
.L_x_1380:
        /* <DEDUP_REMOVED lines=9> */
[--C-:B------:R-:W-:Y:S01]  /*42b0*/  @!P0 HADD2.F32 R12, -RZ, R56.reuse.H0_H0 ;  /* 0x20000038ff0c8230 */ /* 0x100fe20000004100 */
[----:B------:R-:W-:Y:S01]  /*42c0*/  @!P0 SHF.R.U64 R14, R44, 0x10, R45 ;  /* 0x000000102c0e8819 */ /* 0x000fe2000000122d */
[----:B------:R-:W-:Y:S01]  /*42d0*/  @!P0 HADD2.F32 R18, -RZ, R56.H1_H1 ;  /* 0x30000038ff128230 */ /* 0x000fe20000004100 */
[----:B------:R-:W-:Y:S01]  /*42e0*/  @!P0 SHF.R.U32.HI R7, RZ, 0x10, R15 ;  /* 0x00000010ff078819 */ /* 0x000fe2000001160f */
[----:B------:R-:W-:Y:S01]  /*42f0*/  @!P0 HADD2.F32 R5, -RZ, R5.H0_H0 ;  /* 0x20000005ff058230 */ /* 0x000fe20000004100 */
[----:B------:R-:W-:Y:S01]  /*4300*/  @!P0 SHF.R.U32.HI R34, RZ, 0x10, R45 ;  /* 0x00000010ff228819 */ /* 0x000fe2000001162d */
        /* <DEDUP_REMOVED lines=21> */
[--C-:B------:R-:W-:Y:S02]  /*4460*/  @!P0 HADD2.F32 R6, -RZ, R5.reuse.H0_H0 ;  /* 0x20000005ff068230 */ /* 0x100fe40000004100 */
[----:B------:R-:W-:Y:S01]  /*4470*/  @!P0 HADD2.F32 R19, -RZ, R5.H1_H1 ;  /* 0x30000005ff138230 */ /* 0x000fe20000004100 */
[-C--:B------:R-:W-:Y:S01]  /*4480*/  @!P0 FMUL.FTZ R5, R15, R4.reuse ;  /* 0x000000040f058220 */ /* 0x080fe20000410000 */
[----:B------:R-:W-:Y:S01]  /*4490*/  @!P0 HADD2.F32 R28, -RZ, R34.H0_H0 ;  /* 0x20000022ff1c8230 */ /* 0x000fe20000004100 */
        /* <DEDUP_REMOVED lines=16> */
.L_x_1383:
[----:B------:R-:W-:Y:S05]  /*45a0*/  BSYNC B0 ;  /* 0x0000000000007941 */ /* 0x000fea0003800000 */
.L_x_1382:
        /* <DEDUP_REMOVED lines=32> */
[----:B------:R-:W-:Y:S01]  /*47b0*/  @!P0 HADD2.F32 R4, -RZ, R30.H0_H0 ;  /* 0x2000001eff048230 */ /* 0x000fe20000004100 */
[----:B------:R-:W-:Y:S01]  /*47c0*/  @!P0 FFMA.FTZ R3, R13, R14, R3 ;  /* 0x0000000e0d038223 */ /* 0x000fe20000010003 */
[--C-:B------:R-:W-:Y:S02]  /*47d0*/  @!P0 HADD2.F32 R15, -RZ, R6.reuse.H1_H1 ;  /* 0x30000006ff0f8230 */ /* 0x100fe40000004100 */
[----:B------:R-:W-:Y:S02]  /*47e0*/  @!P0 HADD2.F32 R7, -RZ, R6.H0_H0 ;  /* 0x20000006ff078230 */ /* 0x000fe40000004100 */
[--C-:B------:R-:W-:Y:S02]  /*47f0*/  @!P0 HADD2.F32 R6, -RZ, R5.reuse.H0_H0 ;  /* 0x20000005ff068230 */ /* 0x100fe40000004100 */
        /* <DEDUP_REMOVED lines=18> */
.L_x_1377:
[----:B------:R-:W-:Y:S05]  /*4920*/  BSYNC B1 ;  /* 0x0000000000017941 */ /* 0x000fea0003800000 */
.L_x_1376:
[----:B------:R-:W-:-:S05]  /*4930*/  @P3 BRA `(.L_x_1384) ;  /* 0x0000360000003947 */ /* 0x000fca0003800000 */
[----:B------:R-:W-:Y:S01]  /*4940*/  ISETP.GE.AND P0, PT, R132, c[0x0][0x1d4], PT ;  /* 0x0000750084007a0c */ /* 0x000fe20003f06270 */
[----:B------:R-:W-:Y:S01]  /*4950*/  @!UPT UIADD3 URZ, URZ, URZ, URZ ;  /* 0x0000003f3f3ff290 */ /* 0x000fe2000fffe03f */
[----:B------:R-:W-:Y:S11]  /*4960*/  BSSY B0, `(.L_x_1385) ;  /* 0x0000036000007945 */ /* 0x000ff60003800000 */
[----:B------:R-:W-:-:S05]  /*4970*/  @P0 BRA `(.L_x_1386) ;  /* 0x0000034000000947 */ /* 0x000fca0003800000 */
[----:B------:R-:W-:Y:S01]  /*4980*/  ISETP.GE.AND P0, PT, R138, c[0x0][0x27c], PT ;  /* 0x00009f008a007a0c */ /* 0x000fe20003f06270 */
[----:B-1----:R-:W1:Y:S11]  /*4990*/  LDS.128 R8, [R197+0xb080] ;  /* 0x00b08000c5087984 */ /* 0x002e760000000c00 */
[----:B------:R-:W-:Y:S01]  /*49a0*/  @!UPT UIADD3 URZ, URZ, URZ, URZ ;  /* 0x0000003f3f3ff290 */ /* 0x000fe2000fffe03f */
[----:B------:R-:W-:Y:S01]  /*49b0*/  @!P0 HADD2.F32 R2, -RZ, R29.H1_H1 ;  /* 0x3000001dff028230 */ /* 0x000fe20000004100 */
        /* <DEDUP_REMOVED lines=48> */
.L_x_1386:
[----:B------:R-:W-:Y:S05]  /*4cc0*/  BSYNC B0 ;  /* 0x0000000000007941 */ /* 0x000fea0003800000 */
.L_x_1385:
        /* <DEDUP_REMOVED lines=56> */
.L_x_1388:
[----:B------:R-:W-:Y:S05]  /*5050*/  BSYNC B0 ;  /* 0x0000000000007941 */ /* 0x000fea0003800000 */
.L_x_1387:
        /* <DEDUP_REMOVED lines=56> */
.L_x_1390:
[----:B------:R-:W-:Y:S05]  /*53e0*/  BSYNC B0 ;  /* 0x0000000000007941 */ /* 0x000fea0003800000 */
.L_x_1389:
        /* <DEDUP_REMOVED lines=56> */
.L_x_1371:
        /* <DEDUP_REMOVED lines=36> */
.L_x_1392:
[----:B------:R-:W-:Y:S05]  /*59b0*/  BSYNC B0 ;  /* 0x0000000000007941 */ /* 0x000fea0003800000 */
.L_x_1391:
        /* <DEDUP_REMOVED lines=20> */
[----:B------:R-:W-:Y:S01]  /*5b00*/  PRMT R65, R9, 0x7610, R65 ;  /* 0x0000761009417816 */ /* 0x000fe20000000041 */
[----:B------:R-:W-:Y:S01]  /*5b10*/  CS2R R26, SRZ ;  /* 0x00000000001a7805 */ /* 0x000fe2000001ff00 */
[----:B------:R-:W-:Y:S01]  /*5b20*/  MOV R9, R18 ;  /* 0x0000001200097202 */ /* 0x000fe20000000f00 */
[----:B------:R-:W-:Y:S01]  /*5b30*/  CS2R R24, SRZ ;  /* 0x0000000000187805 */ /* 0x000fe2000001ff00 */
        /* <DEDUP_REMOVED lines=8> */
[----:B------:R-:W-:Y:S02]  /*5bc0*/  CS2R R20, SRZ ;  /* 0x0000000000147805 */ /* 0x000fe4000001ff00 */
[----:B------:R-:W-:Y:S02]  /*5bd0*/  PRMT R29, R8, 0x5410, R9 ;  /* 0x00005410081d7816 */ /* 0x000fe40000000009 */
        /* <DEDUP_REMOVED lines=20> */
[----:B------:R1:W5:Y:S04]  /*5d20*/  @!P0 LDG.E.128 R56, [R8.64] ;  /* 0x0000000608388981 */ /* 0x000368000c1e1d00 */
[----:B------:R1:W5:Y:S01]  /*5d30*/  @!P0 LDG.E.128 R20, [R2.64] ;  /* 0x0000000602148981 */ /* 0x000362000c1e1d00 */
[----:B------:R-:W-:Y:S11]  /*5d40*/  ISETP.GE.AND P0, PT, R134, c[0x0][0x27c], PT ;  /* 0x00009f0086007a0c */ /* 0x000ff60003f06270 */
[----:B------:R-:W-:Y:S02]  /*5d50*/  @!UPT UIADD3 URZ, URZ, URZ, URZ ;  /* 0x0000003f3f3ff290 */ /* 0x000fe4000fffe03f */
[----:B------:R1:W5:Y:S04]  /*5d60*/  @!P0 LDG.E.128 R60, [R8.64+0x80] ;  /* 0x00008006083c8981 */ /* 0x000368000c1e1d00 */
[----:B------:R1:W5:Y:S02]  /*5d70*/  @!P0 LDG.E.128 R24, [R2.64+0x80] ;  /* 0x0000800602188981 */ /* 0x000364000c1e1d00 */
.L_x_1394:
[----:B------:R-:W-:Y:S05]  /*5d80*/  BSYNC B0 ;  /* 0x0000000000007941 */ /* 0x000fea0003800000 */
.L_x_1393:
[----:B-1---5:R-:W-:Y:S01]  /*5d90*/  IMAD.MOV.U32 R9, RZ, RZ, R62 ;  /* 0x000000ffff097224 */ /* 0x022fe200078e003e */
[----:B------:R-:W-:Y:S01]  /*5da0*/  BSSY B1, `(.L_x_1395) ;  /* 0x0000103000017945 */ /* 0x000fe20003800000 */
[----:B------:R-:W-:Y:S02]  /*5db0*/  IMAD.MOV.U32 R8, RZ, RZ, R63 ;  /* 0x000000ffff087224 */ /* 0x000fe400078e003f */
        /* <DEDUP_REMOVED lines=13> */
[----:B------:R-:W-:Y:S02]  /*5e90*/  PRMT R69, R9, 0x7610, R69 ;  /* 0x0000761009457816 */ /* 0x000fe40000000045 */
[----:B------:R-:W-:Y:S02]  /*5ea0*/  MOV R9, R26 ;  /* 0x0000001a00097202 */ /* 0x000fe40000000f00 */
[----:B------:R-:W-:Y:S02]  /*5eb0*/  MOV R2, R25 ;  /* 0x0000001900027202 */ /* 0x000fe40000000f00 */
[----:B------:R-:W-:Y:S01]  /*5ec0*/  PRMT R35, R9, 0x5410, R8 ;  /* 0x0000541009237816 */ /* 0x000fe20000000008 */
[----:B------:R-:W-:Y:S01]  /*5ed0*/  IMAD.MOV.U32 R9, RZ, RZ, R22 ;  /* 0x000000ffff097224 */ /* 0x000fe200078e0016 */
[----:B------:R-:W-:Y:S01]  /*5ee0*/  PRMT R34, R2, 0x5410, R3 ;  /* 0x0000541002227816 */ /* 0x000fe20000000003 */
[----:B------:R-:W-:Y:S01]  /*5ef0*/  IMAD.MOV.U32 R8, RZ, RZ, R23 ;  /* 0x000000ffff087224 */ /* 0x000fe200078e0017 */
[----:B------:R-:W-:Y:S01]  /*5f00*/  MOV R3, R20 ;  /* 0x0000001400037202 */ /* 0x000fe20000000f00 */
[----:B------:R-:W-:Y:S03]  /*5f10*/  IMAD.MOV.U32 R2, RZ, RZ, R21 ;  /* 0x000000ffff027224 */ /* 0x000fe600078e0015 */
[----:B------:R-:W-:Y:S02]  /*5f20*/  PRMT R33, R8, 0x5410, R9 ;  /* 0x0000541008217816 */ /* 0x000fe40000000009 */
[----:B------:R-:W-:Y:S01]  /*5f30*/  PRMT R32, R3, 0x5410, R2 ;  /* 0x0000541003207816 */ /* 0x000fe20000000002 */
[----:B------:R-:W-:-:S05]  /*5f40*/  @P2 BRA `(.L_x_1396) ;  /* 0x00000e8000002947 */ /* 0x000fca0003800000 */
[----:B------:R-:W-:Y:S01]  /*5f50*/  IADD3 R72, P0, R182, R80, RZ ;  /* 0x00000050b6487210 */ /* 0x000fe20007f1e0ff */
[----:B------:R-:W-:Y:S04]  /*5f60*/  BSSY B0, `(.L_x_1397) ;  /* 0x0000074000007945 */ /* 0x000fe80003800000 */
[----:B------:R-:W-:Y:S01]  /*5f70*/  IMAD.X R73, R85, 0x1, R145, P0 ;  /* 0x0000000155497824 */ /* 0x000fe200000e0691 */
[----:B------:R-:W-:Y:S11]  /*5f80*/  ISETP.GE.AND P0, PT, R132, c[0x0][0x1d4], PT ;  /* 0x0000750084007a0c */ /* 0x000ff60003f06270 */
[----:B------:R-:W-:Y:S02]  /*5f90*/  @!UPT UIADD3 URZ, URZ, URZ, URZ ;  /* 0x0000003f3f3ff290 */ /* 0x000fe4000fffe03f */
[----:B------:R-:W-:-:S05]  /*5fa0*/  @P0 BRA `(.L_x_1398) ;  /* 0x000006f000000947 */ /* 0x000fca0003800000 */
[----:B------:R-:W1:Y:S01]  /*5fb0*/  LDS.128 R52, [R126+0xa080] ;  /* 0x00a080007e347984 */ /* 0x000e620000000c00 */
[----:B------:R-:W-:Y:S02]  /*5fc0*/  ISETP.GE.AND P2, PT, R93, c[0x0][0x1d4], PT ;  /* 0x000075005d007a0c */ /* 0x000fe40003f46270 */
[CC--:B------:R-:W-:Y:S04]  /*5fd0*/  IADD3 R2, P1, P0, R90.reuse, R72.reuse, R110 ;  /* 0x000000485a027210 */ /* 0x0c0fe8000783e06e */
[CC--:B------:R-:W-:Y:S01]  /*5fe0*/  IADD3.X R8, R89.reuse, R73.reuse, R114, P1, P0 ;  /* 0x0000004959087210 */ /* 0x0c0fe20000fe0472 */
[----:B------:R-:W2:Y:S06]  /*5ff0*/  LDS.128 R12, [R136+0xa080] ;  /* 0x00a08000880c7984 */ /* 0x000eac0000000c00 */
[----:B------:R-:W-:Y:S04]  /*6000*/  @!P2 IADD3 R3, P1, P0, R90, R72, R93 ;  /* 0x000000485a03a210 */ /* 0x000fe8000783e05d */
[----:B------:R-:W-:Y:S02]  /*6010*/  @!P2 IADD3.X R9, R89, R73, R112, P1, P0 ;  /* 0x000000495909a210 */ /* 0x000fe40000fe0470 */
[C---:B------:R-:W-:Y:S04]  /*6020*/  LEA R78, P0, R2.reuse, c[0x0][0x1c8], 0x1 ;  /* 0x00007200024e7a11 */ /* 0x040fe800078008ff */
[----:B------:R-:W-:Y:S02]  /*6030*/  LEA.HI.X R79, R2, c[0x0][0x1cc], R8, 0x1, P0 ;  /* 0x00007300024f7a11 */ /* 0x000fe400000f0c08 */
[C---:B------:R-:W-:Y:S04]  /*6040*/  @!P2 LEA R76, P0, R3.reuse, c[0x0][0x1c8], 0x1 ;  /* 0x00007200034caa11 */ /* 0x040fe800078008ff */
[----:B------:R-:W-:Y:S02]  /*6050*/  @!P2 LEA.HI.X R77, R3, c[0x0][0x1cc], R9, 0x1, P0 ;  /* 0x00007300034daa11 */ /* 0x000fe400000f0c09 */
[----:B------:R-:W-:Y:S11]  /*6060*/  ISETP.GE.AND P0, PT, R132, c[0x0][0x27c], PT ;  /* 0x00009f0084007a0c */ /* 0x000ff60003f06270 */
[----:B------:R-:W-:Y:S02]  /*6070*/  @!UPT UIADD3 URZ, URZ, URZ, URZ ;  /* 0x0000003f3f3ff290 */ /* 0x000fe4000fffe03f */
[----:B------:R-:W-:Y:S01]  /*6080*/  @!P0 SHF.R.U64 R8, R4, 0x10, R5 ;  /* 0x0000001004088819 */ /* 0x000fe20000001205 */
[----:B------:R-:W-:Y:S01]  /*6090*/  @!P0 HADD2.F32 R2, -RZ, R10.H0_H0 ;  /* 0x2000000aff028230 */ /* 0x000fe20000004100 */
[----:B------:R-:W-:Y:S02]  /*60a0*/  @!P0 SHF.R.U64 R28, R6, 0x10, R7 ;  /* 0x00000010061c8819 */ /* 0x000fe40000001207 */
[----:B-1----:R-:W-:Y:S02]  /*60b0*/  @!P0 MOV R37, R52 ;  /* 0x0000003400258202 */ /* 0x002fe40000000f00 */
[----:B--2---:R-:W-:Y:S02]  /*60c0*/  @!P0 MOV R4, R12 ;  /* 0x0000000c00048202 */ /* 0x004fe40000000f00 */
[----:B------:R-:W-:Y:S01]  /*60d0*/  @!P0 SHF.R.U64 R38, R40, 0x10, R41 ;  /* 0x0000001028268819 */ /* 0x000fe20000001229 */
[----:B------:R-:W-:Y:S01]  /*60e0*/  @!P0 HADD2.F32 R6, -RZ, R37.H0_H0 ;  /* 0x20000025ff068230 */ /* 0x000fe20000004100 */
[----:B------:R-:W-:Y:S01]  /*60f0*/  @!P0 SHF.R.U32.HI R11, RZ, 0x10, R7 ;  /* 0x00000010ff0b8819 */ /* 0x000fe20000011607 */
[----:B------:R-:W-:Y:S01]  /*6100*/  @!P0 HADD2.F32 R3, -RZ, R4.H0_H0 ;  /* 0x20000004ff038230 */ /* 0x000fe20000004100 */
[----:B------:R-:W-:Y:S01]  /*6110*/  @!P0 MOV R47, R54 ;  /* 0x00000036002f8202 */ /* 0x000fe20000000f00 */
[----:B------:R-:W-:Y:S01]  /*6120*/  @!P0 HADD2.F32 R7, -RZ, R39.H0_H0 ;  /* 0x20000027ff078230 */ /* 0x000fe20000004100 */
[-C--:B------:R-:W-:Y:S01]  /*6130*/  @!P0 FMUL.FTZ R40, R6, R2.reuse ;  /* 0x0000000206288220 */ /* 0x080fe20000410000 */
[----:B------:R-:W-:Y:S01]  /*6140*/  @!P0 SHF.R.U64 R64, R42, 0x10, R43 ;  /* 0x000000102a408819 */ /* 0x000fe2000000122b */
[C---:B------:R-:W-:Y:S01]  /*6150*/  @!P0 FMUL.FTZ R2, R3.reuse, R2 ;  /* 0x0000000203028220 */ /* 0x040fe20000410000 */
[----:B------:R-:W-:Y:S01]  /*6160*/  @!P0 SHF.R.U32.HI R9, RZ, 0x10, R5 ;  /* 0x00000010ff098819 */ /* 0x000fe20000011605 */
[-C--:B------:R-:W-:Y:S01]  /*6170*/  @!P0 FFMA.FTZ R87, R3, R7.reuse, -R40 ;  /* 0x0000000703578223 */ /* 0x080fe20000010828 */
[----:B------:R-:W-:Y:S01]  /*6180*/  @!P0 HADD2.F32 R5, -RZ, R8.H0_H0 ;  /* 0x20000008ff058230 */ /* 0x000fe20000004100 */
[----:B------:R-:W-:Y:S01]  /*6190*/  @!P0 FFMA.FTZ R2, R6, R7, R2 ;  /* 0x0000000706028223 */ /* 0x000fe20000010002 */
[----:B------:R-:W-:Y:S01]  /*61a0*/  @!P0 HADD2.F32 R37, -RZ, R37.H1_H1 ;  /* 0x30000025ff258230 */ /* 0x000fe20000004100 */
[----:B------:R-:W-:Y:S01]  /*61b0*/  @!P0 IMAD.MOV.U32 R6, RZ, RZ, R53 ;  /* 0x000000ffff068224 */ /* 0x000fe200078e0035 */
[----:B------:R-:W-:Y:S01]  /*61c0*/  @!P0 HADD2.F32 R4, -RZ, R4.H1_H1 ;  /* 0x30000004ff048230 */ /* 0x000fe20000004100 */
[----:B------:R-:W-:Y:S01]  /*61d0*/  @!P0 SHF.R.U32.HI R44, RZ, 0x10, R41 ;  /* 0x00000010ff2c8819 */ /* 0x000fe20000011629 */
[----:B------:R-:W-:Y:S01]  /*61e0*/  @!P0 HADD2.F32 R38, -RZ, R38.H0_H0 ;  /* 0x20000026ff268230 */ /* 0x000fe20000004100 */
[CC--:B------:R-:W-:Y:S01]  /*61f0*/  @!P0 FMUL.FTZ R8, R37.reuse, R5.reuse ;  /* 0x0000000525088220 */ /* 0x0c0fe20000410000 */
[----:B------:R-:W-:Y:S01]  /*6200*/  @!P0 HADD2.F32 R40, -RZ, R39.H1_H1 ;  /* 0x30000027ff288230 */ /* 0x000fe20000004100 */
[C---:B------:R-:W-:Y:S01]  /*6210*/  @!P0 FMUL.FTZ R3, R4.reuse, R5 ;  /* 0x0000000504038220 */ /* 0x040fe20000410000 */
[----:B------:R-:W-:Y:S01]  /*6220*/  @!P0 MOV R5, R13 ;  /* 0x0000000d00058202 */ /* 0x000fe20000000f00 */
[-C--:B------:R-:W-:Y:S01]  /*6230*/  @!P0 FFMA.FTZ R86, R4, R38.reuse, -R8 ;  /* 0x0000002604568223 */ /* 0x080fe20000010808 */
[----:B------:R-:W-:Y:S01]  /*6240*/  @!P0 HADD2.F32 R4, -RZ, R10.H1_H1 ;  /* 0x3000000aff048230 */ /* 0x000fe20000004100 */
[----:B------:R-:W-:Y:S01]  /*6250*/  @!P0 FFMA.FTZ R3, R37, R38, R3 ;  /* 0x0000002625038223 */ /* 0x000fe20000010003 */
[--C-:B------:R-:W-:Y:S01]  /*6260*/  @!P0 HADD2.F32 R39, -RZ, R6.reuse.H0_H0 ;  /* 0x20000006ff278230 */ /* 0x100fe20000004100 */
[----:B------:R-:W-:Y:S01]  /*6270*/  @!P0 SHF.R.U32.HI R46, RZ, 0x10, R43 ;  /* 0x00000010ff2e8819 */ /* 0x000fe2000001162b */
[----:B------:R-:W-:Y:S02]  /*6280*/  @!P0 HADD2.F32 R7, -RZ, R5.H0_H0 ;  /* 0x20000005ff078230 */ /* 0x000fe40000004100 */
[----:B------:R-:W-:Y:S01]  /*6290*/  @!P0 HADD2.F32 R41, -RZ, R6.H1_H1 ;  /* 0x30000006ff298230 */ /* 0x000fe20000004100 */
[-C--:B------:R-:W-:Y:S01]  /*62a0*/  @!P0 FMUL.FTZ R8, R39, R4.reuse ;  /* 0x0000000427088220 */ /* 0x080fe20000410000 */
[----:B------:R-:W-:Y:S01]  /*62b0*/  @!P0 HADD2.F32 R9, -RZ, R9.H0_H0 ;  /* 0x20000009ff098230 */ /* 0x000fe20000004100 */
[C---:B------:R-:W-:Y:S01]  /*62c0*/  @!P0 FMUL.FTZ R4, R7.reuse, R4 ;  /* 0x0000000407048220 */ /* 0x040fe20000410000 */
[----:B------:R-:W-:Y:S01]  /*62d0*/  @!P0 HADD2.F32 R42, -RZ, R44.H0_H0 ;  /* 0x2000002cff2a8230 */ /* 0x000fe20000004100 */
[-C--:B------:R-:W-:Y:S01]  /*62e0*/  @!P0 FFMA.FTZ R84, R7, R40.reuse, -R8 ;  /* 0x0000002807548223 */ /* 0x080fe20000010808 */
[----:B------:R-:W-:Y:S01]  /*62f0*/  @!P0 MOV R7, R15 ;  /* 0x0000000f00078202 */ /* 0x000fe20000000f00 */
[----:B------:R-:W-:Y:S01]  /*6300*/  @!P0 IMAD.MOV.U32 R8, RZ, RZ, R55 ;  /* 0x000000ffff088224 */ /* 0x000fe200078e0037 */
[----:B------:R-:W-:Y:S01]  /*6310*/  @!P0 HADD2.F32 R6, -RZ, R5.H1_H1 ;  /* 0x30000005ff068230 */ /* 0x000fe20000004100 */
[-C--:B------:R-:W-:Y:S01]  /*6320*/  @!P0 FMUL.FTZ R10, R41, R9.reuse ;  /* 0x00000009290a8220 */ /* 0x080fe20000410000 */
[----:B------:R-:W-:Y:S01]  /*6330*/  @!P0 HADD2.F32 R44, -RZ, R45.H0_H0 ;  /* 0x2000002dff2c8230 */ /* 0x000fe20000004100 */
[----:B------:R-:W-:Y:S01]  /*6340*/  @!P0 FFMA.FTZ R4, R39, R40, R4 ;  /* 0x0000002827048223 */ /* 0x000fe20000010004 */
[--C-:B------:R-:W-:Y:S01]  /*6350*/  @!P0 HADD2.F32 R43, -RZ, R8.reuse.H0_H0 ;  /* 0x20000008ff2b8230 */ /* 0x100fe20000004100 */
[C---:B------:R-:W-:Y:S01]  /*6360*/  @!P0 FMUL.FTZ R5, R6.reuse, R9 ;  /* 0x0000000906058220 */ /* 0x040fe20000410000 */
[----:B------:R-:W-:Y:S01]  /*6370*/  @!P0 HADD2.F32 R9, -RZ, R7.H0_H0 ;  /* 0x20000007ff098230 */ /* 0x000fe20000004100 */
[-C--:B------:R-:W-:Y:S01]  /*6380*/  @!P0 FFMA.FTZ R74, R6, R42.reuse, -R10 ;  /* 0x0000002a064a8223 */ /* 0x080fe2000001080a */
[----:B------:R-:W-:Y:S01]  /*6390*/  @!P0 HADD2.F32 R6, -RZ, R29.H0_H0 ;  /* 0x2000001dff068230 */ /* 0x000fe20000004100 */
[----:B------:R-:W-:Y:S01]  /*63a0*/  @!P0 FFMA.FTZ R5, R41, R42, R5 ;  /* 0x0000002a29058223 */ /* 0x000fe20000010005 */
[----:B------:R-:W-:Y:S02]  /*63b0*/  @!P0 HADD2.F32 R10, -RZ, R11.H0_H0 ;  /* 0x2000000bff0a8230 */ /* 0x000fe40000004100 */
[----:B------:R-:W-:Y:S01]  /*63c0*/  @!P0 HADD2.F32 R45, -RZ, R8.H1_H1 ;  /* 0x30000008ff2d8230 */ /* 0x000fe20000004100 */
[-C--:B------:R-:W-:Y:S01]  /*63d0*/  @!P0 FMUL.FTZ R11, R43, R6.reuse ;  /* 0x000000062b0b8220 */ /* 0x080fe20000410000 */
[----:B------:R-:W-:Y:S01]  /*63e0*/  @!P0 HADD2.F32 R7, -RZ, R7.H1_H1 ;  /* 0x30000007ff078230 */ /* 0x000fe20000004100 */
[----:B------:R-:W-:Y:S01]  /*63f0*/  @!P0 FMUL.FTZ R8, R9, R6 ;  /* 0x0000000609088220 */ /* 0x000fe20000410000 */
[----:B------:R-:W-:Y:S01]  /*6400*/  @!P0 HADD2.F32 R46, -RZ, R46.H0_H0 ;  /* 0x2000002eff2e8230 */ /* 0x000fe20000004100 */
[----:B------:R-:W-:Y:S01]  /*6410*/  @!P0 FMUL.FTZ R6, R45, R10 ;  /* 0x0000000a2d068220 */ /* 0x000fe20000410000 */
[----:B------:R-:W-:Y:S01]  /*6420*/  @!P0 F2FP.PACK_AB R74, R74, R84 ;  /* 0x000000544a4a823e */ /* 0x000fe200000000ff */
[----:B------:R-:W-:Y:S01]  /*6430*/  @!P0 FFMA.FTZ R83, R9, R44, -R11 ;  /* 0x0000002c09538223 */ /* 0x000fe2000001080b */
[----:B------:R-:W-:Y:S01]  /*6440*/  @!P0 F2FP.PACK_AB R4, R5, R4 ;  /* 0x000000040504823e */ /* 0x000fe200000000ff */
[C---:B------:R-:W-:Y:S01]  /*6450*/  @!P0 FMUL.FTZ R9, R7.reuse, R10 ;  /* 0x0000000a07098220 */ /* 0x040fe20000410000 */
[----:B------:R-:W-:Y:S01]  /*6460*/  @!P0 MOV R13, R74 ;  /* 0x0000004a000d8202 */ /* 0x000fe20000000f00 */
[----:B------:R-:W-:Y:S01]  /*6470*/  @!P0 IMAD.MOV.U32 R10, RZ, RZ, R14 ;  /* 0x000000ffff0a8224 */ /* 0x000fe200078e000e */
[----:B------:R-:W-:Y:S01]  /*6480*/  @!P0 HADD2.F32 R37, -RZ, R65.H0_H0 ;  /* 0x20000041ff258230 */ /* 0x000fe20000004100 */
[----:B------:R-:W-:Y:S01]  /*6490*/  @!P0 FFMA.FTZ R82, R7, R46, -R6 ;  /* 0x0000002e07528223 */ /* 0x000fe20000010806 */
[----:B------:R-:W-:Y:S01]  /*64a0*/  @!P0 HADD2.F32 R6, -RZ, R29.H1_H1 ;  /* 0x3000001dff068230 */ /* 0x000fe20000004100 */
[----:B------:R-:W-:Y:S01]  /*64b0*/  @!P0 IMAD.MOV.U32 R53, RZ, RZ, R4 ;  /* 0x000000ffff358224 */ /* 0x000fe200078e0004 */
[--C-:B------:R-:W-:Y:S02]  /*64c0*/  @!P0 HADD2.F32 R29, -RZ, R47.reuse.H0_H0 ;  /* 0x2000002fff1d8230 */ /* 0x100fe40000004100 */
[----:B------:R-:W-:Y:S02]  /*64d0*/  @!P0 HADD2.F32 R7, -RZ, R10.H0_H0 ;  /* 0x2000000aff078230 */ /* 0x000fe40000004100 */
[----:B------:R-:W-:Y:S01]  /*64e0*/  @!P0 HADD2.F32 R11, -RZ, R28.H0_H0 ;  /* 0x2000001cff0b8230 */ /* 0x000fe20000004100 */
[-C--:B------:R-:W-:Y:S01]  /*64f0*/  @!P0 FMUL.FTZ R38, R29, R6.reuse ;  /* 0x000000061d268220 */ /* 0x080fe20000410000 */
[----:B------:R-:W-:Y:S01]  /*6500*/  @!P0 HADD2.F32 R28, -RZ, R47.H1_H1 ;  /* 0x3000002fff1c8230 */ /* 0x000fe20000004100 */
[C---:B------:R-:W-:Y:S01]  /*6510*/  @!P0 FMUL.FTZ R6, R7.reuse, R6 ;  /* 0x0000000607068220 */ /* 0x040fe20000410000 */
[----:B------:R-:W-:Y:S01]  /*6520*/  @!P0 HADD2.F32 R10, -RZ, R10.H1_H1 ;  /* 0x3000000aff0a8230 */ /* 0x000fe20000004100 */
[----:B------:R-:W-:Y:S01]  /*6530*/  @!P0 FFMA.FTZ R75, R7, R37, -R38 ;  /* 0x00000025074b8223 */ /* 0x000fe20000010826 */
[----:B------:R-:W-:Y:S01]  /*6540*/  @!P0 HADD2.F32 R38, -RZ, R64.H0_H0 ;  /* 0x20000040ff268230 */ /* 0x000fe20000004100 */
[----:B------:R-:W-:Y:S01]  /*6550*/  @!P0 F2FP.PACK_AB R64, R86, R87 ;  /* 0x000000575640823e */ /* 0x000fe200000000ff */
[-C--:B------:R-:W-:Y:S02]  /*6560*/  @!P0 FMUL.FTZ R47, R28, R11.reuse ;  /* 0x0000000b1c2f8220 */ /* 0x080fe40000410000 */
[C---:B------:R-:W-:Y:S01]  /*6570*/  @!P0 FMUL.FTZ R7, R10.reuse, R11 ;  /* 0x0000000b0a078220 */ /* 0x040fe20000410000 */
[----:B------:R-:W-:Y:S01]  /*6580*/  @!P0 MOV R12, R64 ;  /* 0x00000040000c8202 */ /* 0x000fe20000000f00 */
[----:B------:R-:W-:Y:S01]  /*6590*/  @!P0 FFMA.FTZ R11, R10, R38, -R47 ;  /* 0x000000260a0b8223 */ /* 0x000fe2000001082f */
[----:B------:R-:W-:Y:S01]  /*65a0*/  @!P0 F2FP.PACK_AB R47, R82, R83 ;  /* 0x00000053522f823e */ /* 0x000fe200000000ff */
[----:B------:R-:W-:Y:S01]  /*65b0*/  @!P0 FFMA.FTZ R6, R29, R37, R6 ;  /* 0x000000251d068223 */ /* 0x000fe20000010006 */
[----:B------:R-:W-:Y:S01]  /*65c0*/  @!P0 F2FP.PACK_AB R10, R3, R2 ;  /* 0x00000002030a823e */ /* 0x000fe200000000ff */
[----:B------:R-:W-:Y:S01]  /*65d0*/  @!P0 FFMA.FTZ R7, R28, R38, R7 ;  /* 0x000000261c078223 */ /* 0x000fe20000010007 */
[----:B------:R-:W-:Y:S01]  /*65e0*/  @!P0 F2FP.PACK_AB R11, R11, R75 ;  /* 0x0000004b0b0b823e */ /* 0x000fe200000000ff */
[----:B------:R-:W-:Y:S01]  /*65f0*/  @!P0 FFMA.FTZ R8, R43, R44, R8 ;  /* 0x0000002c2b088223 */ /* 0x000fe20000010008 */
[----:B------:R-:W-:Y:S01]  /*6600*/  @!P0 MOV R15, R47 ;  /* 0x0000002f000f8202 */ /* 0x000fe20000000f00 */
[----:B------:R-:W-:Y:S01]  /*6610*/  @!P0 FFMA.FTZ R9, R45, R46, R9 ;  /* 0x0000002e2d098223 */ /* 0x000fe20000010009 */
[----:B------:R-:W-:Y:S01]  /*6620*/  @!P0 F2FP.PACK_AB R3, R7, R6 ;  /* 0x000000060703823e */ /* 0x000fe200000000ff */
[----:B------:R-:W-:Y:S01]  /*6630*/  @!P0 IMAD.MOV.U32 R14, RZ, RZ, R11 ;  /* 0x000000ffff0e8224 */ /* 0x000fe200078e000b */
[----:B------:R-:W-:Y:S02]  /*6640*/  @!P0 MOV R52, R10 ;  /* 0x0000000a00348202 */ /* 0x000fe40000000f00 */
[----:B------:R-:W-:Y:S02]  /*6650*/  @!P0 F2FP.PACK_AB R2, R9, R8 ;  /* 0x000000080902823e */ /* 0x000fe400000000ff */
[----:B------:R1:W-:Y:S01]  /*6660*/  STG.E.128 [R78.64], R12 ;  /* 0x0000000c4e007986 */ /* 0x0003e2000c101d06 */
[----:B------:R-:W-:Y:S02]  /*6670*/  @!P0 MOV R54, R3 ;  /* 0x0000000300368202 */ /* 0x000fe40000000f00 */
[----:B------:R-:W-:Y:S05]  /*6680*/  @!P0 MOV R55, R2 ;  /* 0x0000000200378202 */ /* 0x000fea0000000f00 */
[----:B------:R1:W-:Y:S02]  /*6690*/  @!P2 STG.E.128 [R76.64], R52 ;  /* 0x000000344c00a986 */ /* 0x0003e4000c101d06 */
.L_x_1398:
[----:B------:R-:W-:Y:S05]  /*66a0*/  BSYNC B0 ;  /* 0x0000000000007941 */ /* 0x000fea0003800000 */
.L_x_1397:
[----:B------:R-:W-:Y:S11]  /*66b0*/  ISETP.GE.AND P0, PT, R134, c[0x0][0x1d4], PT ;  /* 0x0000750086007a0c */ /* 0x000ff60003f06270 */
[----:B------:R-:W-:Y:S02]  /*66c0*/  @!UPT UIADD3 URZ, URZ, URZ, URZ ;  /* 0x0000003f3f3ff290 */ /* 0x000fe4000fffe03f */
[----:B------:R-:W-:-:S05]  /*66d0*/  @P0 BRA `(.L_x_1396) ;  /* 0x000006f000000947 */ /* 0x000fca0003800000 */
[----:B------:R-:W2:Y:S01]  /*66e0*/  LDS.128 R44, [R121+0xa080] ;  /* 0x00a08000792c7984 */ /* 0x000ea20000000c00 */
[----:B------:R-:W-:Y:S02]  /*66f0*/  ISETP.GE.AND P2, PT, R94, c[0x0][0x1d4], PT ;  /* 0x000075005e007a0c */ /* 0x000fe40003f46270 */
[CC--:B------:R-:W-:Y:S04]  /*6700*/  IADD3 R2, P1, P0, R90.reuse, R72.reuse, R109 ;  /* 0x000000485a027210 */ /* 0x0c0fe8000783e06d */
[CC--:B------:R-:W-:Y:S01]  /*6710*/  IADD3.X R5, R89.reuse, R73.reuse, R113, P1, P0 ;  /* 0x0000004959057210 */ /* 0x0c0fe20000fe0471 */
[----:B-1----:R-:W1:Y:S06]  /*6720*/  LDS.128 R12, [R131+0xa080] ;  /* 0x00a08000830c7984 */ /* 0x002e6c0000000c00 */
        /* <DEDUP_REMOVED lines=10> */
[----:B------:R-:W-:Y:S01]  /*67d0*/  @!P0 SHF.R.U64 R16, R48, 0x10, R49 ;  /* 0x0000001030108819 */ /* 0x000fe20000001231 */
[----:B------:R-:W-:Y:S01]  /*67e0*/  @!P0 HADD2.F32 R8, -RZ, R65.H1_H1 ;  /* 0x30000041ff088230 */ /* 0x000fe20000004100 */
[----:B--2---:R-:W-:Y:S01]  /*67f0*/  @!P0 MOV R9, R44 ;  /* 0x0000002c00098202 */ /* 0x004fe20000000f00 */
[----:B------:R-:W-:Y:S01]  /*6800*/  @!P0 HADD2.F32 R5, -RZ, R5.H0_H0 ;  /* 0x20000005ff058230 */ /* 0x000fe20000004100 */
[----:B-1----:R-:W-:Y:S01]  /*6810*/  @!P0 MOV R4, R12 ;  /* 0x0000000c00048202 */ /* 0x002fe20000000f00 */
[----:B------:R-:W-:Y:S01]  /*6820*/  @!P0 HADD2.F32 R28, -RZ, R66.H0_H0 ;  /* 0x20000042ff1c8230 */ /* 0x000fe20000004100 */
[----:B------:R-:W-:Y:S01]  /*6830*/  @!P0 SHF.R.U32.HI R6, RZ, 0x10, R17 ;  /* 0x00000010ff068819 */ /* 0x000fe20000011611 */
[--C-:B------:R-:W-:Y:S01]  /*6840*/  @!P0 HADD2.F32 R7, -RZ, R9.reuse.H0_H0 ;  /* 0x20000009ff078230 */ /* 0x100fe20000004100 */
[----:B------:R-:W-:Y:S01]  /*6850*/  @!P0 SHF.R.U64 R11, R18, 0x10, R19 ;  /* 0x00000010120b8819 */ /* 0x000fe20000001213 */
[--C-:B------:R-:W-:Y:S01]  /*6860*/  @!P0 HADD2.F32 R3, -RZ, R4.reuse.H0_H0 ;  /* 0x20000004ff038230 */ /* 0x100fe20000004100 */
[----:B------:R-:W-:Y:S01]  /*6870*/  @!P0 SHF.R.U32.HI R38, RZ, 0x10, R51 ;  /* 0x00000010ff268819 */ /* 0x000fe20000011633 */
[----:B------:R-:W-:Y:S01]  /*6880*/  @!P0 HADD2.F32 R17, -RZ, R9.H1_H1 ;  /* 0x30000009ff118230 */ /* 0x000fe20000004100 */
[----:B------:R-:W-:Y:S01]  /*6890*/  @!P0 FMUL.FTZ R18, R7, R2 ;  /* 0x0000000207128220 */ /* 0x000fe20000410000 */
[----:B------:R-:W-:Y:S01]  /*68a0*/  @!P0 HADD2.F32 R4, -RZ, R4.H1_H1 ;  /* 0x30000004ff048230 */ /* 0x000fe20000004100 */
[----:B------:R-:W-:Y:S01]  /*68b0*/  @!P0 IMAD.MOV.U32 R9, RZ, RZ, R45 ;  /* 0x000000ffff098224 */ /* 0x000fe200078e002d */
[----:B------:R-:W-:Y:S01]  /*68c0*/  @!P0 HADD2.F32 R43, -RZ, R38.H0_H0 ;  /* 0x20000026ff2b8230 */ /* 0x000fe20000004100 */
[----:B------:R-:W-:Y:S01]  /*68d0*/  @!P0 FFMA.FTZ R72, R3, R8, -R18 ;  /* 0x0000000803488223 */ /* 0x000fe20000010812 */
[----:B------:R-:W-:Y:S01]  /*68e0*/  @!P0 HADD2.F32 R18, -RZ, R16.H0_H0 ;  /* 0x20000010ff128230 */ /* 0x000fe20000004100 */
[-C--:B------:R-:W-:Y:S01]  /*68f0*/  @!P0 FMUL.FTZ R16, R17, R5.reuse ;  /* 0x0000000511108220 */ /* 0x080fe20000410000 */
[----:B------:R-:W-:Y:S01]  /*6900*/  @!P0 MOV R38, R46 ;  /* 0x0000002e00268202 */ /* 0x000fe20000000f00 */
[----:B------:R-:W-:Y:S01]  /*6910*/  @!P0 FMUL.FTZ R2, R3, R2 ;  /* 0x0000000203028220 */ /* 0x000fe20000410000 */
[----:B------:R-:W-:Y:S01]  /*6920*/  @!P0 SHF.R.U32.HI R37, RZ, 0x10, R49 ;  /* 0x00000010ff258819 */ /* 0x000fe20000011631 */
[C---:B------:R-:W-:Y:S01]  /*6930*/  @!P0 FMUL.FTZ R3, R4.reuse, R5 ;  /* 0x0000000504038220 */ /* 0x040fe20000410000 */
[----:B------:R-:W-:Y:S01]  /*6940*/  @!P0 MOV R5, R13 ;  /* 0x0000000d00058202 */ /* 0x000fe20000000f00 */
[----:B------:R-:W-:Y:S01]  /*6950*/  @!P0 FFMA.FTZ R65, R4, R18, -R16 ;  /* 0x0000001204418223 */ /* 0x000fe20000010810 */
[----:B------:R-:W-:Y:S01]  /*6960*/  @!P0 HADD2.F32 R4, -RZ, R30.H1_H1 ;  /* 0x3000001eff048230 */ /* 0x000fe20000004100 */
[----:B------:R-:W-:Y:S01]  /*6970*/  @!P0 FFMA.FTZ R2, R7, R8, R2 ;  /* 0x0000000807028223 */ /* 0x000fe20000010002 */
[----:B------:R-:W-:Y:S01]  /*6980*/  @!P0 SHF.R.U32.HI R10, RZ, 0x10, R19 ;  /* 0x00000010ff0a8819 */ /* 0x000fe20000011613 */
[----:B------:R-:W-:Y:S01]  /*6990*/  @!P0 FFMA.FTZ R3, R17, R18, R3 ;  /* 0x0000001211038223 */ /* 0x000fe20000010003 */
[----:B------:R-:W-:Y:S01]  /*69a0*/  @!P0 HADD2.F32 R19, -RZ, R9.H0_H0 ;  /* 0x20000009ff138230 */ /* 0x000fe20000004100 */
[----:B------:R-:W-:Y:S01]  /*69b0*/  @!P0 F2FP.PACK_AB R17, R65, R72 ;  /* 0x000000484111823e */ /* 0x000fe200000000ff */
[----:B------:R-:W-:Y:S01]  /*69c0*/  @!P0 HADD2.F32 R7, -RZ, R5.H0_H0 ;  /* 0x20000005ff078230 */ /* 0x000fe20000004100 */
[----:B------:R-:W-:Y:S01]  /*69d0*/  @!P0 SHF.R.U64 R39, R50, 0x10, R51 ;  /* 0x0000001032278819 */ /* 0x000fe20000001233 */
[----:B------:R-:W-:Y:S01]  /*69e0*/  @!P0 HADD2.F32 R29, -RZ, R9.H1_H1 ;  /* 0x30000009ff1d8230 */ /* 0x000fe20000004100 */
[-C--:B------:R-:W-:Y:S01]  /*69f0*/  @!P0 FMUL.FTZ R16, R19, R4.reuse ;  /* 0x0000000413108220 */ /* 0x080fe20000410000 */
[----:B------:R-:W-:Y:S01]  /*6a00*/  @!P0 HADD2.F32 R8, -RZ, R6.H0_H0 ;  /* 0x20000006ff088230 */ /* 0x000fe20000004100 */
[C---:B------:R-:W-:Y:S01]  /*6a10*/  @!P0 FMUL.FTZ R4, R7.reuse, R4 ;  /* 0x0000000407048220 */ /* 0x040fe20000410000 */
[----:B------:R-:W-:Y:S01]  /*6a20*/  @!P0 MOV R12, R17 ;  /* 0x00000011000c8202 */ /* 0x000fe20000000f00 */
[----:B------:R-:W-:Y:S01]  /*6a30*/  @!P0 FFMA.FTZ R64, R7, R28, -R16 ;  /* 0x0000001c07408223 */ /* 0x000fe20000010810 */
[----:B------:R-:W-:Y:S01]  /*6a40*/  @!P0 MOV R7, R15 ;  /* 0x0000000f00078202 */ /* 0x000fe20000000f00 */
[----:B------:R-:W-:Y:S01]  /*6a50*/  @!P0 IMAD.MOV.U32 R16, RZ, RZ, R47 ;  /* 0x000000ffff108224 */ /* 0x000fe200078e002f */
[----:B------:R-:W-:Y:S01]  /*6a60*/  @!P0 HADD2.F32 R30, -RZ, R37.H0_H0 ;  /* 0x20000025ff1e8230 */ /* 0x000fe20000004100 */
[----:B------:R-:W-:Y:S01]  /*6a70*/  @!P0 FMUL.FTZ R9, R29, R8 ;  /* 0x000000081d098220 */ /* 0x000fe20000410000 */
[----:B------:R-:W-:Y:S01]  /*6a80*/  @!P0 HADD2.F32 R6, -RZ, R5.H1_H1 ;  /* 0x30000005ff068230 */ /* 0x000fe20000004100 */
[----:B------:R-:W-:Y:S01]  /*6a90*/  @!P0 FFMA.FTZ R4, R19, R28, R4 ;  /* 0x0000001c13048223 */ /* 0x000fe20000010004 */
[----:B------:R-:W-:Y:S02]  /*6aa0*/  @!P0 HADD2.F32 R40, -RZ, R16.H0_H0 ;  /* 0x20000010ff288230 */ /* 0x000fe40000004100 */
[----:B------:R-:W-:Y:S01]  /*6ab0*/  @!P0 HADD2.F32 R10, -RZ, R10.H0_H0 ;  /* 0x2000000aff0a8230 */ /* 0x000fe20000004100 */
[C---:B------:R-:W-:Y:S01]  /*6ac0*/  @!P0 FMUL.FTZ R5, R6.reuse, R8 ;  /* 0x0000000806058220 */ /* 0x040fe20000410000 */
[----:B------:R-:W-:Y:S01]  /*6ad0*/  @!P0 HADD2.F32 R42, -RZ, R16.H1_H1 ;  /* 0x30000010ff2a8230 */ /* 0x000fe20000004100 */
[-C--:B------:R-:W-:Y:S01]  /*6ae0*/  @!P0 FFMA.FTZ R51, R6, R30.reuse, -R9 ;  /* 0x0000001e06338223 */ /* 0x080fe20000010809 */
[----:B------:R-:W-:Y:S01]  /*6af0*/  @!P0 HADD2.F32 R9, -RZ, R7.H0_H0 ;  /* 0x20000007ff098230 */ /* 0x000fe20000004100 */
[----:B------:R-:W-:Y:S01]  /*6b00*/  @!P0 FFMA.FTZ R5, R29, R30, R5 ;  /* 0x0000001e1d058223 */ /* 0x000fe20000010005 */
[----:B------:R-:W-:Y:S02]  /*6b10*/  @!P0 HADD2.F32 R6, -RZ, R31.H0_H0 ;  /* 0x2000001fff068230 */ /* 0x000fe40000004100 */
[----:B------:R-:W-:Y:S01]  /*6b20*/  @!P0 HADD2.F32 R7, -RZ, R7.H1_H1 ;  /* 0x30000007ff078230 */ /* 0x000fe20000004100 */
[----:B------:R-:W-:Y:S01]  /*6b30*/  @!P0 F2FP.PACK_AB R18, R51, R64 ;  /* 0x000000403312823e */ /* 0x000fe200000000ff */
[----:B------:R-:W-:Y:S01]  /*6b40*/  @!P0 HADD2.F32 R41, -RZ, R66.H1_H1 ;  /* 0x30000042ff298230 */ /* 0x000fe20000004100 */
[----:B------:R-:W-:Y:S01]  /*6b50*/  @!P0 FMUL.FTZ R16, R40, R6 ;  /* 0x0000000628108220 */ /* 0x000fe20000410000 */
[----:B------:R-:W-:Y:S01]  /*6b60*/  @!P0 F2FP.PACK_AB R4, R5, R4 ;  /* 0x000000040504823e */ /* 0x000fe200000000ff */
[C---:B------:R-:W-:Y:S01]  /*6b70*/  @!P0 FMUL.FTZ R8, R9.reuse, R6 ;  /* 0x0000000609088220 */ /* 0x040fe20000410000 */
[----:B------:R-:W-:Y:S01]  /*6b80*/  @!P0 MOV R13, R18 ;  /* 0x00000012000d8202 */ /* 0x000fe20000000f00 */
[-C--:B------:R-:W-:Y:S01]  /*6b90*/  @!P0 FMUL.FTZ R6, R42, R10.reuse ;  /* 0x0000000a2a068220 */ /* 0x080fe20000410000 */
[----:B------:R-:W-:Y:S01]  /*6ba0*/  @!P0 HADD2.F32 R37, -RZ, R67.H0_H0 ;  /* 0x20000043ff258230 */ /* 0x000fe20000004100 */
[----:B------:R-:W-:Y:S01]  /*6bb0*/  @!P0 FFMA.FTZ R50, R9, R41, -R16 ;  /* 0x0000002909328223 */ /* 0x000fe20000010810 */
[----:B------:R-:W-:Y:S01]  /*6bc0*/  @!P0 HADD2.F32 R16, -RZ, R11.H0_H0 ;  /* 0x2000000bff108230 */ /* 0x000fe20000004100 */
[C---:B------:R-:W-:Y:S01]  /*6bd0*/  @!P0 FMUL.FTZ R9, R7.reuse, R10 ;  /* 0x0000000a07098220 */ /* 0x040fe20000410000 */
[----:B------:R-:W-:Y:S01]  /*6be0*/  @!P0 HADD2.F32 R39, -RZ, R39.H0_H0 ;  /* 0x20000027ff278230 */ /* 0x000fe20000004100 */
[----:B------:R-:W-:Y:S01]  /*6bf0*/  @!P0 FFMA.FTZ R49, R7, R43, -R6 ;  /* 0x0000002b07318223 */ /* 0x000fe20000010806 */
[----:B------:R-:W-:Y:S01]  /*6c00*/  @!P0 HADD2.F32 R6, -RZ, R31.H1_H1 ;  /* 0x3000001fff068230 */ /* 0x000fe20000004100 */
[----:B------:R-:W-:Y:S01]  /*6c10*/  @!P0 IMAD.MOV.U32 R7, RZ, RZ, R14 ;  /* 0x000000ffff078224 */ /* 0x000fe200078e000e */
[--C-:B------:R-:W-:Y:S01]  /*6c20*/  @!P0 HADD2.F32 R31, -RZ, R38.reuse.H0_H0 ;  /* 0x20000026ff1f8230 */ /* 0x100fe20000004100 */
[----:B------:R-:W-:Y:S01]  /*6c30*/  @!P0 IMAD.MOV.U32 R45, RZ, RZ, R4 ;  /* 0x000000ffff2d8224 */ /* 0x000fe200078e0004 */
[----:B------:R-:W-:Y:S02]  /*6c40*/  @!P0 HADD2.F32 R38, -RZ, R38.H1_H1 ;  /* 0x30000026ff268230 */ /* 0x000fe40000004100 */
[--C-:B------:R-:W-:Y:S02]  /*6c50*/  @!P0 HADD2.F32 R11, -RZ, R7.reuse.H0_H0 ;  /* 0x20000007ff0b8230 */ /* 0x100fe40000004100 */
[----:B------:R-:W-:Y:S01]  /*6c60*/  @!P0 HADD2.F32 R10, -RZ, R7.H1_H1 ;  /* 0x30000007ff0a8230 */ /* 0x000fe20000004100 */
[----:B------:R-:W-:Y:S02]  /*6c70*/  @!P0 FMUL.FTZ R7, R31, R6 ;  /* 0x000000061f078220 */ /* 0x000fe40000410000 */
[----:B------:R-:W-:Y:S02]  /*6c80*/  @!P0 FMUL.FTZ R48, R38, R16 ;  /* 0x0000001026308220 */ /* 0x000fe40000410000 */
[C---:B------:R-:W-:Y:S02]  /*6c90*/  @!P0 FMUL.FTZ R6, R11.reuse, R6 ;  /* 0x000000060b068220 */ /* 0x040fe40000410000 */
[----:B------:R-:W-:Y:S02]  /*6ca0*/  @!P0 FFMA.FTZ R11, R11, R37, -R7 ;  /* 0x000000250b0b8223 */ /* 0x000fe40000010807 */
[C---:B------:R-:W-:Y:S02]  /*6cb0*/  @!P0 FFMA.FTZ R48, R10.reuse, R39, -R48 ;  /* 0x000000270a308223 */ /* 0x040fe40000010830 */
[----:B------:R-:W-:Y:S01]  /*6cc0*/  @!P0 FMUL.FTZ R7, R10, R16 ;  /* 0x000000100a078220 */ /* 0x000fe20000410000 */
[----:B------:R-:W-:Y:S01]  /*6cd0*/  @!P0 F2FP.PACK_AB R16, R49, R50 ;  /* 0x000000323110823e */ /* 0x000fe200000000ff */
[----:B------:R-:W-:Y:S01]  /*6ce0*/  @!P0 FFMA.FTZ R6, R31, R37, R6 ;  /* 0x000000251f068223 */ /* 0x000fe20000010006 */
[----:B------:R-:W-:Y:S01]  /*6cf0*/  @!P0 F2FP.PACK_AB R11, R48, R11 ;  /* 0x0000000b300b823e */ /* 0x000fe200000000ff */
[----:B------:R-:W-:Y:S01]  /*6d00*/  @!P0 FFMA.FTZ R7, R38, R39, R7 ;  /* 0x0000002726078223 */ /* 0x000fe20000010007 */
[----:B------:R-:W-:Y:S01]  /*6d10*/  @!P0 MOV R15, R16 ;  /* 0x00000010000f8202 */ /* 0x000fe20000000f00 */
[----:B------:R-:W-:Y:S01]  /*6d20*/  @!P0 FFMA.FTZ R8, R40, R41, R8 ;  /* 0x0000002928088223 */ /* 0x000fe20000010008 */
[----:B------:R-:W-:Y:S01]  /*6d30*/  @!P0 F2FP.PACK_AB R10, R3, R2 ;  /* 0x00000002030a823e */ /* 0x000fe200000000ff */
        /* <DEDUP_REMOVED lines=9> */
.L_x_1396:
[----:B------:R-:W-:Y:S05]  /*6dd0*/  BSYNC B1 ;  /* 0x0000000000017941 */ /* 0x000fea0003800000 */
.L_x_1395:
[----:B------:R-:W-:Y:S04]  /*6de0*/  IADD3 R49, P0, R180, R80, RZ ;  /* 0x00000050b4317210 */ /* 0x000fe80007f1e0ff */
[----:B------:R-:W-:Y:S01]  /*6df0*/  IADD3.X R50, R85, R142, RZ, P0, !PT ;  /* 0x0000008e55327210 */ /* 0x000fe200007fe4ff */
[----:B------:R-:W-:-:S05]  /*6e00*/  @P3 BRA `(.L_x_1384) ;  /* 0x0000113000003947 */ /* 0x000fca0003800000 */
[----:B------:R-:W-:Y:S01]  /*6e10*/  ISETP.GE.AND P0, PT, R132, c[0x0][0x1d4], PT ;  /* 0x0000750084007a0c */ /* 0x000fe20003f06270 */
[----:B------:R-:W-:Y:S01]  /*6e20*/  @!UPT UIADD3 URZ, URZ, URZ, URZ ;  /* 0x0000003f3f3ff290 */ /* 0x000fe2000fffe03f */
[----:B------:R-:W-:Y:S11]  /*6e30*/  BSSY B0, `(.L_x_1399) ;  /* 0x0000071000007945 */ /* 0x000ff60003800000 */
        /* <DEDUP_REMOVED lines=16> */
[--C-:B------:R-:W-:Y:S01]  /*6f40*/  @!P0 SHF.R.U64 R18, R56, 0x10, R57.reuse ;  /* 0x0000001038128819 */ /* 0x100fe20000001239 */
[----:B------:R-:W-:Y:S01]  /*6f50*/  @!P0 HADD2.F32 R8, -RZ, R67.H1_H1 ;  /* 0x30000043ff088230 */ /* 0x000fe20000004100 */
[----:B--2---:R-:W-:Y:S01]  /*6f60*/  @!P0 MOV R9, R40 ;  /* 0x0000002800098202 */ /* 0x004fe20000000f00 */
[----:B------:R-:W-:Y:S01]  /*6f70*/  @!P0 HADD2.F32 R5, -RZ, R5.H0_H0 ;  /* 0x20000005ff058230 */ /* 0x000fe20000004100 */
[----:B-1----:R-:W-:Y:S01]  /*6f80*/  @!P0 MOV R4, R12 ;  /* 0x0000000c00048202 */ /* 0x002fe20000000f00 */
[----:B------:R-:W-:Y:S01]  /*6f90*/  @!P0 HADD2.F32 R18, -RZ, R18.H0_H0 ;  /* 0x20000012ff128230 */ /* 0x000fe20000004100 */
[----:B------:R-:W-:Y:S01]  /*6fa0*/  @!P0 SHF.R.U32.HI R16, RZ, 0x10, R57 ;  /* 0x00000010ff108819 */ /* 0x000fe20000011639 */
[--C-:B------:R-:W-:Y:S01]  /*6fb0*/  @!P0 HADD2.F32 R7, -RZ, R9.reuse.H0_H0 ;  /* 0x20000009ff078230 */ /* 0x100fe20000004100 */
[----:B------:R-:W-:Y:S01]  /*6fc0*/  @!P0 MOV R29, R42 ;  /* 0x0000002a001d8202 */ /* 0x000fe20000000f00 */
[----:B------:R-:W-:Y:S01]  /*6fd0*/  @!P0 HADD2.F32 R17, -RZ, R9.H1_H1 ;  /* 0x30000009ff118230 */ /* 0x000fe20000004100 */
[----:B------:R-:W-:Y:S01]  /*6fe0*/  @!P0 IMAD.MOV.U32 R9, RZ, RZ, R41 ;  /* 0x000000ffff098224 */ /* 0x000fe200078e0029 */
[--C-:B------:R-:W-:Y:S01]  /*6ff0*/  @!P0 HADD2.F32 R3, -RZ, R4.reuse.H0_H0 ;  /* 0x20000004ff038230 */ /* 0x100fe20000004100 */
[----:B------:R-:W-:Y:S01]  /*7000*/  @!P0 FMUL.FTZ R19, R7, R2 ;  /* 0x0000000207138220 */ /* 0x000fe20000410000 */
[----:B------:R-:W-:Y:S01]  /*7010*/  @!P0 HADD2.F32 R4, -RZ, R4.H1_H1 ;  /* 0x30000004ff048230 */ /* 0x000fe20000004100 */
[----:B------:R-:W-:Y:S01]  /*7020*/  @!P0 SHF.R.U64 R11, R22, 0x10, R23 ;  /* 0x00000010160b8819 */ /* 0x000fe20000001217 */
[----:B------:R-:W-:Y:S01]  /*7030*/  @!P0 HADD2.F32 R20, -RZ, R68.H0_H0 ;  /* 0x20000044ff148230 */ /* 0x000fe20000004100 */
[----:B------:R-:W-:Y:S01]  /*7040*/  @!P0 FFMA.FTZ R54, R3, R8, -R19 ;  /* 0x0000000803368223 */ /* 0x000fe20000010813 */
[----:B------:R-:W-:Y:S01]  /*7050*/  @!P0 HADD2.F32 R22, -RZ, R16.H0_H0 ;  /* 0x20000010ff168230 */ /* 0x000fe20000004100 */
[-C--:B------:R-:W-:Y:S01]  /*7060*/  @!P0 FMUL.FTZ R19, R17, R5.reuse ;  /* 0x0000000511138220 */ /* 0x080fe20000410000 */
[----:B------:R-:W-:Y:S01]  /*7070*/  @!P0 HADD2.F32 R28, -RZ, R69.H0_H0 ;  /* 0x20000045ff1c8230 */ /* 0x000fe20000004100 */
[----:B------:R-:W-:Y:S01]  /*7080*/  @!P0 FMUL.FTZ R2, R3, R2 ;  /* 0x0000000203028220 */ /* 0x000fe20000410000 */
[----:B------:R-:W-:Y:S01]  /*7090*/  @!P0 SHF.R.U32.HI R6, RZ, 0x10, R21 ;  /* 0x00000010ff068819 */ /* 0x000fe20000011615 */
[C---:B------:R-:W-:Y:S01]  /*70a0*/  @!P0 FMUL.FTZ R3, R4.reuse, R5 ;  /* 0x0000000504038220 */ /* 0x040fe20000410000 */
[----:B------:R-:W-:Y:S01]  /*70b0*/  @!P0 MOV R5, R13 ;  /* 0x0000000d00058202 */ /* 0x000fe20000000f00 */
[----:B------:R-:W-:Y:S01]  /*70c0*/  @!P0 FFMA.FTZ R53, R4, R18, -R19 ;  /* 0x0000001204358223 */ /* 0x000fe20000010813 */
[----:B------:R-:W-:Y:S01]  /*70d0*/  @!P0 HADD2.F32 R4, -RZ, R32.H1_H1 ;  /* 0x30000020ff048230 */ /* 0x000fe20000004100 */
[----:B------:R-:W-:Y:S01]  /*70e0*/  @!P0 FFMA.FTZ R2, R7, R8, R2 ;  /* 0x0000000807028223 */ /* 0x000fe20000010002 */
[----:B------:R-:W-:Y:S01]  /*70f0*/  @!P0 HADD2.F32 R19, -RZ, R9.H0_H0 ;  /* 0x20000009ff138230 */ /* 0x000fe20000004100 */
[----:B------:R-:W-:Y:S01]  /*7100*/  @!P0 FFMA.FTZ R3, R17, R18, R3 ;  /* 0x0000001211038223 */ /* 0x000fe20000010003 */
[----:B------:R-:W-:Y:S01]  /*7110*/  @!P0 HADD2.F32 R7, -RZ, R5.H0_H0 ;  /* 0x20000005ff078230 */ /* 0x000fe20000004100 */
[----:B------:R-:W-:Y:S01]  /*7120*/  @!P0 F2FP.PACK_AB R17, R53, R54 ;  /* 0x000000363511823e */ /* 0x000fe200000000ff */
        /* <DEDUP_REMOVED lines=8> */
[----:B------:R-:W-:Y:S01]  /*71b0*/  @!P0 HADD2.F32 R6, -RZ, R5.H1_H1 ;  /* 0x30000005ff068230 */ /* 0x000fe20000004100 */
[----:B------:R-:W-:Y:S01]  /*71c0*/  @!P0 FMUL.FTZ R9, R21, R8 ;  /* 0x0000000815098220 */ /* 0x000fe20000410000 */
[----:B------:R-:W-:Y:S01]  /*71d0*/  @!P0 SHF.R.U32.HI R10, RZ, 0x10, R23 ;  /* 0x00000010ff0a8819 */ /* 0x000fe20000011617 */
[----:B------:R-:W-:Y:S01]  /*71e0*/  @!P0 FFMA.FTZ R4, R19, R20, R4 ;  /* 0x0000001413048223 */ /* 0x000fe20000010004 */
[----:B------:R-:W-:Y:S01]  /*71f0*/  @!P0 SHF.R.U32.HI R23, RZ, 0x10, R59 ;  /* 0x00000010ff178819 */ /* 0x000fe2000001163b */
[C---:B------:R-:W-:Y:S01]  /*7200*/  @!P0 FMUL.FTZ R5, R6.reuse, R8 ;  /* 0x0000000806058220 */ /* 0x040fe20000410000 */
[----:B------:R-:W-:Y:S01]  /*7210*/  @!P0 HADD2.F32 R31, -RZ, R16.H0_H0 ;  /* 0x20000010ff1f8230 */ /* 0x000fe20000004100 */
[-C--:B------:R-:W-:Y:S01]  /*7220*/  @!P0 FFMA.FTZ R51, R6, R22.reuse, -R9 ;  /* 0x0000001606338223 */ /* 0x080fe20000010809 */
[----:B------:R-:W-:Y:S01]  /*7230*/  @!P0 HADD2.F32 R6, -RZ, R33.H0_H0 ;  /* 0x20000021ff068230 */ /* 0x000fe20000004100 */
[----:B------:R-:W-:Y:S01]  /*7240*/  @!P0 FFMA.FTZ R5, R21, R22, R5 ;  /* 0x0000001615058223 */ /* 0x000fe20000010005 */
[----:B------:R-:W-:Y:S01]  /*7250*/  @!P0 HADD2.F32 R10, -RZ, R10.H0_H0 ;  /* 0x2000000aff0a8230 */ /* 0x000fe20000004100 */
[----:B------:R-:W-:Y:S01]  /*7260*/  @!P0 SHF.R.U64 R30, R58, 0x10, R59 ;  /* 0x000000103a1e8819 */ /* 0x000fe2000000123b */
[--C-:B------:R-:W-:Y:S01]  /*7270*/  @!P0 HADD2.F32 R9, -RZ, R7.reuse.H0_H0 ;  /* 0x20000007ff098230 */ /* 0x100fe20000004100 */
[----:B------:R-:W-:Y:S01]  /*7280*/  @!P0 F2FP.PACK_AB R18, R51, R52 ;  /* 0x000000343312823e */ /* 0x000fe200000000ff */
[----:B------:R-:W-:Y:S01]  /*7290*/  @!P0 HADD2.F32 R37, -RZ, R16.H1_H1 ;  /* 0x30000010ff258230 */ /* 0x000fe20000004100 */
[-C--:B------:R-:W-:Y:S01]  /*72a0*/  @!P0 FMUL.FTZ R16, R31, R6.reuse ;  /* 0x000000061f108220 */ /* 0x080fe20000410000 */
[----:B------:R-:W-:Y:S01]  /*72b0*/  @!P0 HADD2.F32 R7, -RZ, R7.H1_H1 ;  /* 0x30000007ff078230 */ /* 0x000fe20000004100 */
[----:B------:R-:W-:Y:S01]  /*72c0*/  @!P0 FMUL.FTZ R8, R9, R6 ;  /* 0x0000000609088220 */ /* 0x000fe20000410000 */
[----:B------:R-:W-:Y:S01]  /*72d0*/  @!P0 HADD2.F32 R32, -RZ, R68.H1_H1 ;  /* 0x30000044ff208230 */ /* 0x000fe20000004100 */
[----:B------:R-:W-:Y:S01]  /*72e0*/  @!P0 FMUL.FTZ R6, R37, R10 ;  /* 0x0000000a25068220 */ /* 0x000fe20000410000 */
[----:B------:R-:W-:Y:S01]  /*72f0*/  @!P0 HADD2.F32 R38, -RZ, R23.H0_H0 ;  /* 0x20000017ff268230 */ /* 0x000fe20000004100 */
[----:B------:R-:W-:Y:S01]  /*7300*/  @!P0 MOV R13, R18 ;  /* 0x00000012000d8202 */ /* 0x000fe20000000f00 */
[----:B------:R-:W-:Y:S01]  /*7310*/  @!P0 HADD2.F32 R23, -RZ, R29.H0_H0 ;  /* 0x2000001dff178230 */ /* 0x000fe20000004100 */
[----:B------:R-:W-:Y:S01]  /*7320*/  @!P0 FFMA.FTZ R48, R9, R32, -R16 ;  /* 0x0000002009308223 */ /* 0x000fe20000010810 */
[----:B------:R-:W-:Y:S01]  /*7330*/  @!P0 F2FP.PACK_AB R4, R5, R4 ;  /* 0x000000040504823e */ /* 0x000fe200000000ff */
[C---:B------:R-:W-:Y:S01]  /*7340*/  @!P0 FMUL.FTZ R9, R7.reuse, R10 ;  /* 0x0000000a07098220 */ /* 0x040fe20000410000 */
[----:B------:R-:W-:Y:S01]  /*7350*/  @!P0 HADD2.F32 R16, -RZ, R11.H0_H0 ;  /* 0x2000000bff108230 */ /* 0x000fe20000004100 */
[----:B------:R-:W-:Y:S01]  /*7360*/  @!P0 FFMA.FTZ R39, R7, R38, -R6 ;  /* 0x0000002607278223 */ /* 0x000fe20000010806 */
[----:B------:R-:W-:Y:S01]  /*7370*/  @!P0 HADD2.F32 R6, -RZ, R33.H1_H1 ;  /* 0x30000021ff068230 */ /* 0x000fe20000004100 */
[----:B------:R-:W-:Y:S01]  /*7380*/  @!P0 IMAD.MOV.U32 R7, RZ, RZ, R14 ;  /* 0x000000ffff078224 */ /* 0x000fe200078e000e */
[----:B------:R-:W-:Y:S01]  /*7390*/  @!P0 HADD2.F32 R29, -RZ, R29.H1_H1 ;  /* 0x3000001dff1d8230 */ /* 0x000fe20000004100 */
[----:B------:R-:W-:Y:S01]  /*73a0*/  @!P0 IMAD.MOV.U32 R41, RZ, RZ, R4 ;  /* 0x000000ffff298224 */ /* 0x000fe200078e0004 */
[----:B------:R-:W-:Y:S02]  /*73b0*/  @!P0 HADD2.F32 R30, -RZ, R30.H0_H0 ;  /* 0x2000001eff1e8230 */ /* 0x000fe40000004100 */
[--C-:B------:R-:W-:Y:S01]  /*73c0*/  @!P0 HADD2.F32 R11, -RZ, R7.reuse.H0_H0 ;  /* 0x20000007ff0b8230 */ /* 0x100fe20000004100 */
[----:B------:R-:W-:Y:S01]  /*73d0*/  @!P0 FMUL.FTZ R33, R29, R16 ;  /* 0x000000101d218220 */ /* 0x000fe20000410000 */
[----:B------:R-:W-:Y:S01]  /*73e0*/  @!P0 HADD2.F32 R10, -RZ, R7.H1_H1 ;  /* 0x30000007ff0a8230 */ /* 0x000fe20000004100 */
[-C--:B------:R-:W-:Y:S02]  /*73f0*/  @!P0 FMUL.FTZ R7, R23, R6.reuse ;  /* 0x0000000617078220 */ /* 0x080fe40000410000 */
        /* <DEDUP_REMOVED lines=20> */
.L_x_1400:
[----:B------:R-:W-:Y:S05]  /*7540*/  BSYNC B0 ;  /* 0x0000000000007941 */ /* 0x000fea0003800000 */
.L_x_1399:
        /* <DEDUP_REMOVED lines=13> */
[----:B------:R-:W-:Y:S01]  /*7620*/  @!P0 HADD2.F32 R23, -RZ, R69.H1_H1 ;  /* 0x30000045ff178230 */ /* 0x000fe20000004100 */
[----:B------:R-:W-:Y:S01]  /*7630*/  @!P0 SHF.R.U32.HI R18, RZ, 0x10, R61 ;  /* 0x00000010ff128819 */ /* 0x000fe2000001163d */
[----:B------:R-:W-:Y:S01]  /*7640*/  @!P0 HADD2.F32 R19, -RZ, R70.H0_H0 ;  /* 0x20000046ff138230 */ /* 0x000fe20000004100 */
[----:B------:R-:W-:Y:S01]  /*7650*/  @!P0 SHF.R.U64 R10, R24, 0x10, R25 ;  /* 0x00000010180a8819 */ /* 0x000fe20000001219 */
[----:B------:R-:W-:Y:S01]  /*7660*/  @!P0 HADD2.F32 R8, -RZ, R6.H0_H0 ;  /* 0x20000006ff088230 */ /* 0x000fe20000004100 */
[--C-:B------:R-:W-:Y:S01]  /*7670*/  @!P0 SHF.R.U64 R16, R26, 0x10, R27.reuse ;  /* 0x000000101a108819 */ /* 0x100fe2000000121b */
[----:B------:R-:W-:Y:S01]  /*7680*/  @!P0 HADD2.F32 R25, -RZ, R18.H0_H0 ;  /* 0x20000012ff198230 */ /* 0x000fe20000004100 */
[----:B------:R-:W-:Y:S01]  /*7690*/  @!P0 SHF.R.U32.HI R11, RZ, 0x10, R27 ;  /* 0x00000010ff0b8819 */ /* 0x000fe2000001161b */
[----:B------:R-:W-:Y:S01]  /*76a0*/  @!P0 HADD2.F32 R27, -RZ, R70.H1_H1 ;  /* 0x30000046ff1b8230 */ /* 0x000fe20000004100 */
[----:B------:R-:W-:Y:S01]  /*76b0*/  @!P0 SHF.R.U64 R21, R60, 0x10, R61 ;  /* 0x000000103c158819 */ /* 0x000fe2000000123d */
[----:B------:R-:W-:Y:S01]  /*76c0*/  @!P0 HADD2.F32 R16, -RZ, R16.H0_H0 ;  /* 0x20000010ff108230 */ /* 0x000fe20000004100 */
[--C-:B------:R-:W-:Y:S01]  /*76d0*/  @!P0 SHF.R.U32.HI R29, RZ, 0x10, R63.reuse ;  /* 0x00000010ff1d8819 */ /* 0x100fe2000001163f */
[----:B-1----:R-:W-:Y:S01]  /*76e0*/  @!P0 IMAD.MOV.U32 R28, RZ, RZ, R42 ;  /* 0x000000ffff1c8224 */ /* 0x002fe200078e002a */
[----:B------:R-:W-:Y:S01]  /*76f0*/  @!P0 MOV R9, R41 ;  /* 0x0000002900098202 */ /* 0x000fe20000000f00 */
[----:B------:R-:W-:Y:S01]  /*7700*/  @!P0 HADD2.F32 R21, -RZ, R21.H0_H0 ;  /* 0x20000015ff158230 */ /* 0x000fe20000004100 */
[----:B------:R-:W-:Y:S01]  /*7710*/  @!P0 MOV R17, R40 ;  /* 0x0000002800118202 */ /* 0x000fe20000000f00 */
[----:B------:R-:W-:Y:S01]  /*7720*/  @!P0 HADD2.F32 R33, -RZ, R29.H0_H0 ;  /* 0x2000001dff218230 */ /* 0x000fe20000004100 */
[----:B------:R-:W-:Y:S01]  /*7730*/  @!P0 SHF.R.U64 R30, R62, 0x10, R63 ;  /* 0x000000103e1e8819 */ /* 0x000fe2000000123f */
[--C-:B------:R-:W-:Y:S01]  /*7740*/  @!P0 HADD2.F32 R22, -RZ, R9.reuse.H0_H0 ;  /* 0x20000009ff168230 */ /* 0x100fe20000004100 */
[----:B--2---:R-:W-:Y:S01]  /*7750*/  @!P0 MOV R5, R13 ;  /* 0x0000000d00058202 */ /* 0x004fe20000000f00 */
[----:B------:R-:W-:Y:S03]  /*7760*/  @!P0 HADD2.F32 R24, -RZ, R9.H1_H1 ;  /* 0x30000009ff188230 */ /* 0x000fe60000004100 */
[----:B------:R-:W-:Y:S01]  /*7770*/  @!P0 FMUL.FTZ R7, R22, R2 ;  /* 0x0000000216078220 */ /* 0x000fe20000410000 */
[----:B------:R-:W-:Y:S01]  /*7780*/  @!P0 HADD2.F32 R18, -RZ, R17.H0_H0 ;  /* 0x20000011ff128230 */ /* 0x000fe20000004100 */
[----:B------:R-:W-:Y:S01]  /*7790*/  @!P0 FMUL.FTZ R9, R24, R8 ;  /* 0x0000000818098220 */ /* 0x000fe20000410000 */
[----:B------:R-:W-:Y:S02]  /*77a0*/  @!P0 HADD2.F32 R3, -RZ, R5.H0_H0 ;  /* 0x20000005ff038230 */ /* 0x000fe40000004100 */
[----:B------:R-:W-:Y:S02]  /*77b0*/  @!P0 HADD2.F32 R29, -RZ, R30.H0_H0 ;  /* 0x2000001eff1d8230 */ /* 0x000fe40000004100 */
[----:B------:R-:W-:Y:S01]  /*77c0*/  @!P0 HADD2.F32 R31, -RZ, R71.H0_H0 ;  /* 0x20000047ff1f8230 */ /* 0x000fe20000004100 */
[C---:B------:R-:W-:Y:S01]  /*77d0*/  @!P0 FFMA.FTZ R51, R3.reuse, R23, -R7 ;  /* 0x0000001703338223 */ /* 0x040fe20000010807 */
[----:B------:R-:W-:Y:S01]  /*77e0*/  @!P0 MOV R7, R12 ;  /* 0x0000000c00078202 */ /* 0x000fe20000000f00 */
[----:B------:R-:W-:Y:S01]  /*77f0*/  @!P0 FMUL.FTZ R4, R3, R2 ;  /* 0x0000000203048220 */ /* 0x000fe20000410000 */
[----:B------:R-:W-:Y:S02]  /*7800*/  @!P0 HADD2.F32 R2, -RZ, R34.H1_H1 ;  /* 0x30000022ff028230 */ /* 0x000fe40000004100 */
[----:B------:R-:W-:Y:S02]  /*7810*/  @!P0 HADD2.F32 R3, -RZ, R5.H1_H1 ;  /* 0x30000005ff038230 */ /* 0x000fe40000004100 */
[--C-:B------:R-:W-:Y:S01]  /*7820*/  @!P0 HADD2.F32 R6, -RZ, R7.reuse.H0_H0 ;  /* 0x20000007ff068230 */ /* 0x100fe20000004100 */
[----:B------:R-:W-:Y:S01]  /*7830*/  @!P0 FMUL.FTZ R20, R18, R2 ;  /* 0x0000000212148220 */ /* 0x000fe20000410000 */
[----:B------:R-:W-:Y:S01]  /*7840*/  @!P0 HADD2.F32 R7, -RZ, R7.H1_H1 ;  /* 0x30000007ff078230 */ /* 0x000fe20000004100 */
[C---:B------:R-:W-:Y:S01]  /*7850*/  @!P0 FFMA.FTZ R48, R3.reuse, R25, -R9 ;  /* 0x0000001903308223 */ /* 0x040fe20000010809 */
[----:B------:R-:W-:Y:S01]  /*7860*/  @!P0 MOV R9, R14 ;  /* 0x0000000e00098202 */ /* 0x000fe20000000f00 */
[C---:B------:R-:W-:Y:S01]  /*7870*/  @!P0 FMUL.FTZ R2, R6.reuse, R2 ;  /* 0x0000000206028220 */ /* 0x040fe20000410000 */
[----:B------:R-:W-:Y:S01]  /*7880*/  @!P0 HADD2.F32 R26, -RZ, R28.H0_H0 ;  /* 0x2000001cff1a8230 */ /* 0x000fe20000004100 */
[-C--:B------:R-:W-:Y:S01]  /*7890*/  @!P0 FFMA.FTZ R47, R6, R19.reuse, -R20 ;  /* 0x00000013062f8223 */ /* 0x080fe20000010814 */
[----:B------:R-:W-:Y:S01]  /*78a0*/  @!P0 HADD2.F32 R6, -RZ, R35.H0_H0 ;  /* 0x20000023ff068230 */ /* 0x000fe20000004100 */
[----:B------:R-:W-:Y:S01]  /*78b0*/  @!P0 FMUL.FTZ R5, R3, R8 ;  /* 0x0000000803058220 */ /* 0x000fe20000410000 */
[----:B------:R-:W-:Y:S01]  /*78c0*/  @!P0 HADD2.F32 R3, -RZ, R10.H0_H0 ;  /* 0x2000000aff038230 */ /* 0x000fe20000004100 */
[----:B------:R-:W-:Y:S01]  /*78d0*/  @!P0 FFMA.FTZ R2, R18, R19, R2 ;  /* 0x0000001312028223 */ /* 0x000fe20000010002 */
[----:B------:R-:W-:Y:S01]  /*78e0*/  @!P0 HADD2.F32 R8, -RZ, R9.H0_H0 ;  /* 0x20000009ff088230 */ /* 0x000fe20000004100 */
[-C--:B------:R-:W-:Y:S01]  /*78f0*/  @!P0 FMUL.FTZ R10, R26, R6.reuse ;  /* 0x000000061a0a8220 */ /* 0x080fe20000410000 */
[----:B------:R-:W-:Y:S02]  /*7900*/  @!P0 HADD2.F32 R20, -RZ, R17.H1_H1 ;  /* 0x30000011ff148230 */ /* 0x000fe40000004100 */
[----:B------:R-:W-:Y:S01]  /*7910*/  @!P0 HADD2.F32 R28, -RZ, R28.H1_H1 ;  /* 0x3000001cff1c8230 */ /* 0x000fe20000004100 */
[----:B------:R-:W-:Y:S01]  /*7920*/  @!P0 FFMA.FTZ R39, R8, R27, -R10 ;  /* 0x0000001b08278223 */ /* 0x000fe2000001080a */
[----:B------:R-:W-:Y:S01]  /*7930*/  @!P0 MOV R10, R43 ;  /* 0x0000002b000a8202 */ /* 0x000fe20000000f00 */
[-C--:B------:R-:W-:Y:S02]  /*7940*/  @!P0 FMUL.FTZ R17, R20, R3.reuse ;  /* 0x0000000314118220 */ /* 0x080fe40000410000 */
[C---:B------:R-:W-:Y:S02]  /*7950*/  @!P0 FMUL.FTZ R3, R7.reuse, R3 ;  /* 0x0000000307038220 */ /* 0x040fe40000410000 */
[----:B------:R-:W-:Y:S01]  /*7960*/  @!P0 FFMA.FTZ R46, R7, R21, -R17 ;  /* 0x00000015072e8223 */ /* 0x000fe20000010811 */
[----:B------:R-:W-:Y:S01]  /*7970*/  @!P0 MOV R7, R15 ;  /* 0x0000000f00078202 */ /* 0x000fe20000000f00 */
[----:B------:R-:W-:Y:S01]  /*7980*/  @!P0 FMUL.FTZ R6, R8, R6 ;  /* 0x0000000608068220 */ /* 0x000fe20000410000 */
[----:B------:R-:W-:Y:S01]  /*7990*/  @!P0 HADD2.F32 R8, -RZ, R35.H1_H1 ;  /* 0x30000023ff088230 */ /* 0x000fe20000004100 */
[----:B------:R-:W-:Y:S01]  /*79a0*/  @!P0 FMUL.FTZ R37, R28, R16 ;  /* 0x000000101c258220 */ /* 0x000fe20000410000 */
[----:B------:R-:W-:Y:S01]  /*79b0*/  @!P0 HADD2.F32 R17, -RZ, R11.H0_H0 ;  /* 0x2000000bff118230 */ /* 0x000fe20000004100 */
[----:B------:R-:W-:Y:S01]  /*79c0*/  @!P0 FFMA.FTZ R3, R20, R21, R3 ;  /* 0x0000001514038223 */ /* 0x000fe20000010003 */
[--C-:B------:R-:W-:Y:S01]  /*79d0*/  @!P0 HADD2.F32 R30, -RZ, R10.reuse.H0_H0 ;  /* 0x2000000aff1e8230 */ /* 0x100fe20000004100 */
[----:B------:R-:W-:Y:S01]  /*79e0*/  @!P0 FFMA.FTZ R4, R22, R23, R4 ;  /* 0x0000001716048223 */ /* 0x000fe20000010004 */
[----:B------:R-:W-:Y:S01]  /*79f0*/  @!P0 HADD2.F32 R32, -RZ, R10.H1_H1 ;  /* 0x3000000aff208230 */ /* 0x000fe20000004100 */
[----:B------:R-:W-:Y:S01]  /*7a00*/  @!P0 FFMA.FTZ R5, R24, R25, R5 ;  /* 0x0000001918058223 */ /* 0x000fe20000010005 */
[----:B------:R-:W-:Y:S01]  /*7a10*/  @!P0 HADD2.F32 R11, -RZ, R9.H1_H1 ;  /* 0x30000009ff0b8230 */ /* 0x000fe20000004100 */
[----:B------:R-:W-:Y:S01]  /*7a20*/  @!P0 FMUL.FTZ R35, R30, R8 ;  /* 0x000000081e238220 */ /* 0x000fe20000410000 */
[--C-:B------:R-:W-:Y:S01]  /*7a30*/  @!P0 HADD2.F32 R10, -RZ, R7.reuse.H0_H0 ;  /* 0x20000007ff0a8230 */ /* 0x100fe20000004100 */
[----:B------:R-:W-:Y:S01]  /*7a40*/  @!P0 FMUL.FTZ R34, R32, R17 ;  /* 0x0000001120228220 */ /* 0x000fe20000410000 */
[----:B------:R-:W-:Y:S01]  /*7a50*/  @!P0 F2FP.PACK_AB R4, R5, R4 ;  /* 0x000000040504823e */ /* 0x000fe200000000ff */
[----:B------:R-:W-:Y:S01]  /*7a60*/  @!P0 HADD2.F32 R9, -RZ, R7.H1_H1 ;  /* 0x30000007ff098230 */ /* 0x000fe20000004100 */
[----:B------:R-:W-:Y:S02]  /*7a70*/  @!P0 FFMA.FTZ R37, R11, R29, -R37 ;  /* 0x0000001d0b258223 */ /* 0x000fe40000010825 */
[----:B------:R-:W-:Y:S01]  /*7a80*/  @!P0 MOV R41, R4 ;  /* 0x0000000400298202 */ /* 0x000fe20000000f00 */
[----:B------:R-:W-:Y:S02]  /*7a90*/  @!P0 FFMA.FTZ R35, R10, R31, -R35 ;  /* 0x0000001f0a238223 */ /* 0x000fe40000010823 */
[----:B------:R-:W-:Y:S01]  /*7aa0*/  @!P0 FFMA.FTZ R38, R9, R33, -R34 ;  /* 0x0000002109268223 */ /* 0x000fe20000010822 */
[----:B------:R-:W-:Y:S01]  /*7ab0*/  @!P0 F2FP.PACK_AB R34, R48, R51 ;  /* 0x000000333022823e */ /* 0x000fe200000000ff */
[----:B------:R-:W-:Y:S01]  /*7ac0*/  @!P0 FMUL.FTZ R7, R11, R16 ;  /* 0x000000100b078220 */ /* 0x000fe20000410000 */
[----:B------:R-:W-:Y:S01]  /*7ad0*/  @!P0 F2FP.PACK_AB R16, R46, R47 ;  /* 0x0000002f2e10823e */ /* 0x000fe200000000ff */
[----:B------:R-:W-:Y:S01]  /*7ae0*/  @!P0 FMUL.FTZ R8, R10, R8 ;  /* 0x000000080a088220 */ /* 0x000fe20000410000 */
[----:B------:R-:W-:Y:S01]  /*7af0*/  @!P0 F2FP.PACK_AB R11, R38, R35 ;  /* 0x00000023260b823e */ /* 0x000fe200000000ff */
[----:B------:R-:W-:Y:S01]  /*7b00*/  @!P0 FFMA.FTZ R6, R26, R27, R6 ;  /* 0x0000001b1a068223 */ /* 0x000fe20000010006 */
[----:B------:R-:W-:Y:S01]  /*7b10*/  @!P0 F2FP.PACK_AB R10, R37, R39 ;  /* 0x00000027250a823e */ /* 0x000fe200000000ff */
[----:B------:R-:W-:Y:S01]  /*7b20*/  @!P0 FMUL.FTZ R9, R9, R17 ;  /* 0x0000001109098220 */ /* 0x000fe20000410000 */
[----:B------:R-:W-:Y:S01]  /*7b30*/  @!P0 MOV R13, R34 ;  /* 0x00000022000d8202 */ /* 0x000fe20000000f00 */
[----:B------:R-:W-:Y:S01]  /*7b40*/  @!P0 FFMA.FTZ R7, R28, R29, R7 ;  /* 0x0000001d1c078223 */ /* 0x000fe20000010007 */
[----:B------:R-:W-:Y:S01]  /*7b50*/  @!P0 MOV R14, R10 ;  /* 0x0000000a000e8202 */ /* 0x000fe20000000f00 */
[----:B------:R-:W-:Y:S01]  /*7b60*/  @!P0 FFMA.FTZ R8, R30, R31, R8 ;  /* 0x0000001f1e088223 */ /* 0x000fe20000010008 */
[----:B------:R-:W-:Y:S01]  /*7b70*/  @!P0 MOV R15, R11 ;  /* 0x0000000b000f8202 */ /* 0x000fe20000000f00 */
[----:B------:R-:W-:Y:S01]  /*7b80*/  @!P0 IMAD.MOV.U32 R12, RZ, RZ, R16 ;  /* 0x000000ffff0c8224 */ /* 0x000fe200078e0010 */
[----:B------:R-:W-:Y:S01]  /*7b90*/  @!P0 F2FP.PACK_AB R10, R3, R2 ;  /* 0x00000002030a823e */ /* 0x000fe200000000ff */
[----:B------:R-:W-:Y:S01]  /*7ba0*/  @!P0 FFMA.FTZ R9, R32, R33, R9 ;  /* 0x0000002120098223 */ /* 0x000fe20000010009 */
[----:B------:R-:W-:Y:S02]  /*7bb0*/  @!P0 F2FP.PACK_AB R3, R7, R6 ;  /* 0x000000060703823e */ /* 0x000fe400000000ff */
[----:B------:R1:W-:Y:S01]  /*7bc0*/  STG.E.128 [R44.64], R12 ;  /* 0x0000000c2c007986 */ /* 0x0003e2000c101d06 */
[----:B------:R-:W-:Y:S01]  /*7bd0*/  @!P0 IMAD.MOV.U32 R40, RZ, RZ, R10 ;  /* 0x000000ffff288224 */ /* 0x000fe200078e000a */
[----:B------:R-:W-:Y:S02]  /*7be0*/  @!P0 F2FP.PACK_AB R2, R9, R8 ;  /* 0x000000080902823e */ /* 0x000fe400000000ff */
        /* <DEDUP_REMOVED lines=11> */
.L_x_1370:
[----:B------:R-:W-:Y:S01]  /*7ca0*/  IMAD R2, R36, -0x30, R0 ;  /* 0xffffffd024027824 */ /* 0x000fe200078e0200 */
[----:B------:R-:W-:Y:S04]  /*7cb0*/  BSSY B0, `(.L_x_1401) ;  /* 0x0000015000007945 */ /* 0x000fe80003800000 */
        /* <DEDUP_REMOVED lines=20> */
.L_x_1402:
[----:B------:R-:W-:Y:S05]  /*7e00*/  BSYNC B0 ;  /* 0x0000000000007941 */ /* 0x000fea0003800000 */
.L_x_1401:
[----:B------:R-:W-:Y:S11]  /*7e10*/  ISETP.GE.AND P0, PT, R186, R88, PT ;  /* 0x00000058ba00720c */ /* 0x000ff60003f06270 */
[----:B------:R-:W-:Y:S02]  /*7e20*/  @!UPT UIADD3 URZ, URZ, URZ, URZ ;  /* 0x0000003f3f3ff290 */ /* 0x000fe4000fffe03f */
[----:B------:R-:W-:-:S05]  /*7e30*/  @P0 BRA `(.L_x_1384) ;  /* 0x0000010000000947 */ /* 0x000fca0003800000 */
[----:B------:R-:W-:Y:S11]  /*7e40*/  ISETP.GE.AND P0, PT, R132, c[0x0][0x1d4], PT ;  /* 0x0000750084007a0c */ /* 0x000ff60003f06270 */
[----:B------:R-:W-:Y:S02]  /*7e50*/  @!UPT UIADD3 URZ, URZ, URZ, URZ ;  /* 0x0000003f3f3ff290 */ /* 0x000fe4000fffe03f */
[----:B------:R-:W2:Y:S04]  /*7e60*/  @!P0 LDS.128 R8, [R197+0xb080] ;  /* 0x00b08000c5088984 */ /* 0x000ea80000000c00 */
[----:B--2---:R-:W-:Y:S01]  /*7e70*/  @!P0 STG.E.128 [R66.64], R8 ;  /* 0x0000000842008986 */ /* 0x004fe2000c101d06 */
[----:B------:R-:W-:Y:S11]  /*7e80*/  ISETP.GE.AND P0, PT, R134, c[0x0][0x1d4], PT ;  /* 0x0000750086007a0c */ /* 0x000ff60003f06270 */
[----:B------:R-:W-:Y:S02]  /*7e90*/  @!UPT UIADD3 URZ, URZ, URZ, URZ ;  /* 0x0000003f3f3ff290 */ /* 0x000fe4000fffe03f */
[----:B-1----:R-:W1:Y:S04]  /*7ea0*/  @!P0 LDS.128 R4, [R197+0xc880] ;  /* 0x00c88000c5048984 */ /* 0x002e680000000c00 */
        /* <DEDUP_REMOVED lines=9> */
.L_x_1384:
[----:B------:R-:W-:Y:S05]  /*7f40*/  BSYNC B2 ;  /* 0x0000000000027941 */ /* 0x000fea0003800000 */
.L_x_1369:
[----:B--2---:R-:W-:Y:S01]  /*7f50*/  IMAD R2, R92, 0x30, RZ ;  /* 0x000000305c027824 */ /* 0x004fe200078e02ff */
[----:B------:R-:W-:Y:S01]  /*7f60*/  LOP3.LUT P3, RZ, R206, 0x1, RZ, 0xc0, !PT ;  /* 0x00000001ceff7812 */ /* 0x000fe2000786c0ff */
[----:B-1----:R-:W-:Y:S01]  /*7f70*/  IMAD.WIDE.U32 R8, R36, 0x30, RZ ;  /* 0x0000003024087825 */ /* 0x002fe200078e00ff */
[----:B------:R-:W-:Y:S03]  /*7f80*/  BSSY B0, `(.L_x_1403) ;  /* 0x0000045000007945 */ /* 0x000fe60003800000 */
[----:B------:R-:W-:Y:S01]  /*7f90*/  IMAD.IADD R3, R88, 0x1, -R205 ;  /* 0x0000000158037824 */ /* 0x000fe200078e0acd */
[----:B------:R-:W-:Y:S01]  /*7fa0*/  IADD3 R4, P0, R128, R8, RZ ;  /* 0x0000000880047210 */ /* 0x000fe20007f1e0ff */
[----:B------:R-:W-:Y:S05]  /*7fb0*/  IMAD.IADD R11, R9, 0x1, R2 ;  /* 0x00000001090b7824 */ /* 0x000fea00078e0202 */
[----:B------:R-:W-:Y:S02]  /*7fc0*/  IADD3.X R2, R11, R146, RZ, P0, !PT ;  /* 0x000000920b027210 */ /* 0x000fe400007fe4ff */
[C---:B------:R-:W-:Y:S11]  /*7fd0*/  ISETP.GE.AND P0, PT, R3.reuse, 0x21, PT ;  /* 0x000000210300780c */ /* 0x040ff60003f06270 */
[----:B------:R-:W-:Y:S02]  /*7fe0*/  @!UPT UIADD3 URZ, URZ, URZ, URZ ;  /* 0x0000003f3f3ff290 */ /* 0x000fe4000fffe03f */
[----:B------:R-:W-:Y:S05]  /*7ff0*/  @P0 IADD3 R9, P1, R4, 0x20, RZ ;  /* 0x0000002004090810 */ /* 0x000fea0007f3e0ff */
[----:B------:R-:W-:Y:S01]  /*8000*/  @P0 IMAD.X R10, RZ, RZ, R2, P1 ;  /* 0x000000ffff0a0224 */ /* 0x000fe200008e0602 */
[----:B------:R-:W-:Y:S11]  /*8010*/  ISETP.GE.AND P1, PT, R3, 0x1, PT ;  /* 0x000000010300780c */ /* 0x000ff60003f26270 */
[----:B------:R-:W-:Y:S02]  /*8020*/  @!UPT UIADD3 URZ, URZ, URZ, URZ ;  /* 0x0000003f3f3ff290 */ /* 0x000fe4000fffe03f */
[----:B------:R-:W-:Y:S01]  /*8030*/  @P1 IMAD R5, R2, c[0x0][0x258], RZ ;  /* 0x0000960002051a24 */ /* 0x000fe200078e02ff */
[----:B------:R-:W-:Y:S01]  /*8040*/  @P1 MOV R2, R98 ;  /* 0x0000006200021202 */ /* 0x000fe20000000f00 */
[----:B------:R-:W-:Y:S04]  /*8050*/  @P1 IMAD.MOV.U32 R3, RZ, RZ, R108 ;  /* 0x000000ffff031224 */ /* 0x000fe800078e006c */
[C---:B------:R-:W-:Y:S04]  /*8060*/  @P1 IMAD.WIDE.U32 R2, R4.reuse, c[0x0][0x258], R2 ;  /* 0x0000960004021a25 */ /* 0x040fe800078e0002 */
[----:B------:R-:W-:Y:S01]  /*8070*/  @P1 IMAD R4, R4, c[0x0][0x25c], R5 ;  /* 0x0000970004041a24 */ /* 0x000fe200078e0205 */
[C---:B------:R-:W-:Y:S02]  /*8080*/  @P1 LEA R6, P2, R2.reuse, c[0x0][0x250], 0x1 ;  /* 0x0000940002061a11 */ /* 0x040fe400078408ff */
[----:B------:R-:W-:Y:S02]  /*8090*/  @P0 MOV R5, R108 ;  /* 0x0000006c00050202 */ /* 0x000fe40000000f00 */
[----:B------:R-:W-:Y:S01]  /*80a0*/  @P1 IADD3 R3, R3, R4, RZ ;  /* 0x0000000403031210 */ /* 0x000fe20007ffe0ff */
[----:B------:R-:W-:Y:S03]  /*80b0*/  @P0 IMAD.MOV.U32 R4, RZ, RZ, R98 ;  /* 0x000000ffff040224 */ /* 0x000fe600078e0062 */
[----:B------:R-:W-:Y:S01]  /*80c0*/  @P1 LEA.HI.X R7, R2, c[0x0][0x254], R3, 0x1, P2 ;  /* 0x0000950002071a11 */ /* 0x000fe200010f0c03 */
[----:B------:R-:W-:Y:S02]  /*80d0*/  @P0 IMAD R2, R10, c[0x0][0x258], RZ ;  /* 0x000096000a020a24 */ /* 0x000fe400078e02ff */
[C---:B------:R-:W-:Y:S02]  /*80e0*/  @P0 IMAD.WIDE.U32 R4, R9.reuse, c[0x0][0x258], R4 ;  /* 0x0000960009040a25 */ /* 0x040fe400078e0004 */
[----:B------:R-:W-:Y:S01]  /*80f0*/  @!PT LDS RZ, [RZ] ;  /* 0x00000000fffff984 */ /* 0x000fe20000000800 */
[----:B------:R-:W-:Y:S01]  /*8100*/  @!PT LDS RZ, [RZ] ;  /* 0x00000000fffff984 */ /* 0x000fe20000000800 */
[----:B------:R-:W-:Y:S01]  /*8110*/  @!PT LDS RZ, [RZ] ;  /* 0x00000000fffff984 */ /* 0x000fe20000000800 */
[----:B------:R1:W-:Y:S02]  /*8120*/  @P1 LDGSTS.E.BYPASS.LTC128B.128 [R197+0x4080], [R6.64], !P3 ;  /* 0x0408000006c51fae */ /* 0x0003e4000d901d46 */
[----:B------:R-:W-:Y:S02]  /*8130*/  @P0 IMAD R2, R9, c[0x0][0x25c], R2 ;  /* 0x0000970009020a24 */ /* 0x000fe400078e0202 */
[----:B------:R1:W-:Y:S02]  /*8140*/  @P1 LDGSTS.E.BYPASS.LTC128B.128 [R197+0x5880], [R6.64+0x80], !P6 ;  /* 0x0588008006c51fae */ /* 0x0003e4000f101d46 */
[----:B------:R-:W-:Y:S01]  /*8150*/  @P0 IMAD.IADD R3, R5, 0x1, R2 ;  /* 0x0000000105030824 */ /* 0x000fe200078e0202 */
[C---:B------:R-:W-:Y:S01]  /*8160*/  @P0 LEA R2, P2, R4.reuse, c[0x0][0x250], 0x1 ;  /* 0x0000940004020a11 */ /* 0x040fe200078408ff */
[----:B------:R1:W-:Y:S03]  /*8170*/  @P1 LDGSTS.E.BYPASS.LTC128B.128 [R197+0x7080], [R6.64+0x100], !P5 ;  /* 0x0708010006c51fae */ /* 0x0003e6000e901d46 */
[----:B------:R-:W-:Y:S01]  /*8180*/  @P0 LEA.HI.X R3, R4, c[0x0][0x254], R3, 0x1, P2 ;  /* 0x0000950004030a11 */ /* 0x000fe200010f0c03 */
[----:B------:R1:W-:Y:S04]  /*8190*/  @P1 LDGSTS.E.BYPASS.LTC128B.128 [R197+0x8880], [R6.64+0x180], !P4 ;  /* 0x0888018006c51fae */ /* 0x0003e8000e101d46 */
[----:B------:R2:W-:Y:S04]  /*81a0*/  @P0 LDGSTS.E.BYPASS.LTC128B.128 [R201+0x5080], [R2.64], !P3 ;  /* 0x0508000002c90fae */ /* 0x0005e8000d901d46 */
[----:B------:R2:W-:Y:S04]  /*81b0*/  @P0 LDGSTS.E.BYPASS.LTC128B.128 [R201+0x6880], [R2.64+0x80], !P6 ;  /* 0x0688008002c90fae */ /* 0x0005e8000f101d46 */
[----:B------:R2:W-:Y:S04]  /*81c0*/  @P0 LDGSTS.E.BYPASS.LTC128B.128 [R201+0x8080], [R2.64+0x100], !P5 ;  /* 0x0808010002c90fae */ /* 0x0005e8000e901d46 */
[----:B------:R2:W-:Y:S04]  /*81d0*/  @P0 LDGSTS.E.BYPASS.LTC128B.128 [R201+0x9880], [R2.64+0x180], !P4 ;  /* 0x0988018002c90fae */ /* 0x0005e8000e101d46 */
[----:B------:R-:W0:Y:S01]  /*81e0*/  LDGDEPBAR ;  /* 0x00000000000079af */ /* 0x000e220000000000 */
[----:B-1----:R-:W-:Y:S04]  /*81f0*/  IADD3 R6, P0, R148, R8, RZ ;  /* 0x0000000894067210 */ /* 0x002fe80007f1e0ff */
[----:B------:R-:W-:Y:S02]  /*8200*/  IADD3.X R7, R11, R147, RZ, P0, !PT ;  /* 0x000000930b077210 */ /* 0x000fe400007fe4ff */
[----:B------:R-:W-:Y:S01]  /*8210*/  ISETP.GT.AND P0, PT, R88, R205, PT ;  /* 0x000000cd5800720c */ /* 0x000fe20003f04270 */
[----:B------:R-:W-:Y:S04]  /*8220*/  DEPBAR.LE SB0, 0x0 ;  /* 0x000080000000791a */ /* 0x000fe80000000000 */
[----:B------:R-:W-:Y:S08]  /*8230*/  BAR.SYNC.DEFER_BLOCKING 0x0 ;  /* 0x0000000000007b1d */ /* 0x000ff00000010000 */
[----:B------:R-:W-:-:S05]  /*8240*/  @!P0 BRA `(.L_x_1404) ;  /* 0x0000018000008947 */ /* 0x000fca0003800000 */
[----:B--2---:R-:W-:Y:S02]  /*8250*/  IMAD R2, R7, c[0x0][0x208], RZ ;  /* 0x0000820007027a24 */ /* 0x004fe400078e02ff */
[----:B------:R-:W-:Y:S02]  /*8260*/  IMAD.MOV.U32 R4, RZ, RZ, R96 ;  /* 0x000000ffff047224 */ /* 0x000fe400078e0060 */
[----:B------:R-:W-:Y:S02]  /*8270*/  IMAD.MOV.U32 R5, RZ, RZ, R95 ;  /* 0x000000ffff057224 */ /* 0x000fe400078e005f */
[C---:B------:R-:W-:Y:S02]  /*8280*/  IMAD R2, R6.reuse, c[0x0][0x20c], R2 ;  /* 0x0000830006027a24 */ /* 0x040fe400078e0202 */
[----:B------:R-:W-:Y:S04]  /*8290*/  IMAD.WIDE.U32 R4, R6, c[0x0][0x208], R4 ;  /* 0x0000820006047a25 */ /* 0x000fe800078e0004 */
[----:B------:R-:W-:Y:S01]  /*82a0*/  IMAD.IADD R3, R5, 0x1, R2 ;  /* 0x0000000105037824 */ /* 0x000fe200078e0202 */
[C---:B------:R-:W-:Y:S04]  /*82b0*/  LEA R2, P0, R4.reuse, c[0x0][0x1f8], 0x1 ;  /* 0x00007e0004027a11 */ /* 0x040fe800078008ff */
        /* <DEDUP_REMOVED lines=17> */
.L_x_1404:
[----:B--2---:R-:W-:Y:S05]  /*83d0*/  BSYNC B0 ;  /* 0x0000000000007941 */ /* 0x004fea0003800000 */
.L_x_1403:
[----:B------:R-:W-:Y:S01]  /*83e0*/  ISETP.GE.AND P0, PT, R186, R88, PT ;  /* 0x00000058ba00720c */ /* 0x000fe20003f06270 */
[----:B------:R-:W-:Y:S01]  /*83f0*/  @!UPT UIADD3 URZ, URZ, URZ, URZ ;  /* 0x0000003f3f3ff290 */ /* 0x000fe2000fffe03f */
[----:B------:R-:W-:Y:S11]  /*8400*/  BSSY B0, `(.L_x_1405) ;  /* 0x000001c000007945 */ /* 0x000ff60003800000 */
[----:B------:R-:W-:-:S05]  /*8410*/  @P0 BRA `(.L_x_1406) ;  /* 0x000001a000000947 */ /* 0x000fca0003800000 */
[----:B-1----:R-:W-:Y:S01]  /*8420*/  IADD3 R2, P0, R6, 0x20, RZ ;  /* 0x0000002006027810 */ /* 0x002fe20007f1e0ff */
[----:B------:R-:W-:Y:S02]  /*8430*/  IMAD.MOV.U32 R4, RZ, RZ, R96 ;  /* 0x000000ffff047224 */ /* 0x000fe400078e0060 */
[----:B------:R-:W-:Y:S02]  /*8440*/  IMAD.MOV.U32 R5, RZ, RZ, R95 ;  /* 0x000000ffff057224 */ /* 0x000fe400078e005f */
[----:B------:R-:W-:Y:S02]  /*8450*/  IMAD.X R3, RZ, RZ, R7, P0 ;  /* 0x000000ffff037224 */ /* 0x000fe400000e0607 */
[C---:B------:R-:W-:Y:S04]  /*8460*/  IMAD.WIDE.U32 R4, R2.reuse, c[0x0][0x208], R4 ;  /* 0x0000820002047a25 */ /* 0x040fe800078e0004 */
        /* <DEDUP_REMOVED lines=21> */
.L_x_1406:
[----:B------:R-:W-:Y:S05]  /*85c0*/  BSYNC B0 ;  /* 0x0000000000007941 */ /* 0x000fea0003800000 */
.L_x_1405:
[----:B------:R-:W-:Y:S01]  /*85d0*/  ISETP.GT.AND P3, PT, R36, R144, PT ;  /* 0x000000902400720c */ /* 0x000fe20003f64270 */
[----:B------:R-:W-:Y:S01]  /*85e0*/  @!UPT UIADD3 URZ, URZ, URZ, URZ ;  /* 0x0000003f3f3ff290 */ /* 0x000fe2000fffe03f */
[----:B------:R-:W-:Y:S11]  /*85f0*/  BSSY B0, `(.L_x_1407) ;  /* 0x0000022000007945 */ /* 0x000ff60003800000 */
[----:B------:R-:W-:-:S05]  /*8600*/  @!P3 BRA `(.L_x_1408) ;  /* 0x000002000000b947 */ /* 0x000fca0003800000 */
[----:B-1----:R-:W-:Y:S01]  /*8610*/  IADD3 R4, R36, -0x1, RZ ;  /* 0xffffffff24047810 */ /* 0x002fe20007ffe0ff */
[----:B------:R-:W-:Y:S02]  /*8620*/  IMAD.MOV.U32 R2, RZ, RZ, R124 ;  /* 0x000000ffff027224 */ /* 0x000fe400078e007c */
[----:B------:R-:W-:Y:S01]  /*8630*/  IMAD.MOV.U32 R3, RZ, RZ, R123 ;  /* 0x000000ffff037224 */ /* 0x000fe200078e007b */
[----:B------:R-:W-:Y:S01]  /*8640*/  SHF.R.S32.HI R6, RZ, 0x1f, R4 ;  /* 0x0000001fff067819 */ /* 0x000fe20000011404 */
[----:B------:R-:W-:Y:S02]  /*8650*/  IMAD R5, R166, R4, RZ ;  /* 0x00000004a6057224 */ /* 0x000fe400078e02ff */
[-C--:B------:R-:W-:Y:S04]  /*8660*/  IMAD.WIDE.U32 R2, R4, R150.reuse, R2 ;  /* 0x0000009604027225 */ /* 0x080fe800078e0002 */
[----:B------:R-:W-:Y:S01]  /*8670*/  IMAD R4, R6, R150, R5 ;  /* 0x0000009606047224 */ /* 0x000fe200078e0205 */
[----:B------:R-:W-:Y:S03]  /*8680*/  IADD3 R6, -R205, 0x30, RZ ;  /* 0x00000030cd067810 */ /* 0x000fe60007ffe1ff */
[----:B------:R-:W-:Y:S01]  /*8690*/  IMAD.IADD R3, R3, 0x1, R4 ;  /* 0x0000000103037824 */ /* 0x000fe200078e0204 */
[----:B------:R-:W-:Y:S11]  /*86a0*/  ISETP.GE.AND P1, PT, R6, 0x1, PT ;  /* 0x000000010600780c */ /* 0x000ff60003f26270 */
[----:B------:R-:W-:Y:S02]  /*86b0*/  @!UPT UIADD3 URZ, URZ, URZ, URZ ;  /* 0x0000003f3f3ff290 */ /* 0x000fe4000fffe03f */
[C---:B------:R-:W-:Y:S04]  /*86c0*/  @P1 LEA R4, P0, R2.reuse, c[0x0][0x220], 0x1 ;  /* 0x0000880002041a11 */ /* 0x040fe800078008ff */
[----:B------:R-:W-:Y:S02]  /*86d0*/  @P1 LEA.HI.X R5, R2, c[0x0][0x224], R3, 0x1, P0 ;  /* 0x0000890002051a11 */ /* 0x000fe400000f0c03 */
[----:B------:R-:W-:Y:S11]  /*86e0*/  ISETP.GE.AND P0, PT, R6, 0x21, PT ;  /* 0x000000210600780c */ /* 0x000ff60003f06270 */
[----:B------:R-:W-:Y:S02]  /*86f0*/  @!UPT UIADD3 URZ, URZ, URZ, URZ ;  /* 0x0000003f3f3ff290 */ /* 0x000fe4000fffe03f */
[----:B------:R-:W-:Y:S05]  /*8700*/  @P0 IADD3 R6, P2, R184, R2, RZ ;  /* 0x00000002b8060210 */ /* 0x000fea0007f5e0ff */
[----:B------:R-:W-:Y:S01]  /*8710*/  @P0 IMAD.X R3, R3, 0x1, R170, P2 ;  /* 0x0000000103030824 */ /* 0x000fe200010e06aa */
[C---:B------:R-:W-:Y:S04]  /*8720*/  @P0 LEA R2, P2, R6.reuse, c[0x0][0x220], 0x1 ;  /* 0x0000880006020a11 */ /* 0x040fe800078408ff */
[----:B------:R-:W-:Y:S02]  /*8730*/  @P0 LEA.HI.X R3, R6, c[0x0][0x224], R3, 0x1, P2 ;  /* 0x0000890006030a11 */ /* 0x000fe400010f0c03 */
[----:B------:R-:W-:Y:S11]  /*8740*/  LOP3.LUT P2, RZ, R206, 0x1, RZ, 0xc0, !PT ;  /* 0x00000001ceff7812 */ /* 0x000ff6000784c0ff */
[----:B------:R-:W-:Y:S02]  /*8750*/  @!UPT UIADD3 URZ, URZ, URZ, URZ ;  /* 0x0000003f3f3ff290 */ /* 0x000fe4000fffe03f */
[----:B------:R-:W-:Y:S01]  /*8760*/  @!PT LDS RZ, [RZ] ;  /* 0x00000000fffff984 */ /* 0x000fe20000000800 */
[----:B------:R-:W-:Y:S01]  /*8770*/  @!PT LDS RZ, [RZ] ;  /* 0x00000000fffff984 */ /* 0x000fe20000000800 */
[----:B------:R-:W-:Y:S01]  /*8780*/  @!PT LDS RZ, [RZ] ;  /* 0x00000000fffff984 */ /* 0x000fe20000000800 */
[----:B------:R1:W-:Y:S04]  /*8790*/  @P1 LDGSTS.E.BYPASS.LTC128B.128 [R197+0xa080], [R4.64], !P2 ;  /* 0x0a08000004c51fae */ /* 0x0003e8000d101d46 */
[----:B------:R1:W-:Y:S04]  /*87a0*/  @P1 LDGSTS.E.BYPASS.LTC128B.128 [R197+0xb880], [R4.64+0x80], !P6 ;  /* 0x0b88008004c51fae */ /* 0x0003e8000f101d46 */
[----:B------:R1:W-:Y:S04]  /*87b0*/  @P1 LDGSTS.E.BYPASS.LTC128B.128 [R197+0xd080], [R4.64+0x100], !P5 ;  /* 0x0d08010004c51fae */ /* 0x0003e8000e901d46 */
[----:B------:R1:W-:Y:S04]  /*87c0*/  @P1 LDGSTS.E.BYPASS.LTC128B.128 [R197+0xe880], [R4.64+0x180], !P4 ;  /* 0x0e88018004c51fae */ /* 0x0003e8000e101d46 */
[----:B------:R1:W-:Y:S04]  /*87d0*/  @P0 LDGSTS.E.BYPASS.LTC128B.128 [R201+0xb080], [R2.64], !P2 ;  /* 0x0b08000002c90fae */ /* 0x0003e8000d101d46 */
[----:B------:R1:W-:Y:S04]  /*87e0*/  @P0 LDGSTS.E.BYPASS.LTC128B.128 [R201+0xc880], [R2.64+0x80], !P6 ;  /* 0x0c88008002c90fae */ /* 0x0003e8000f101d46 */
[----:B------:R1:W-:Y:S04]  /*87f0*/  @P0 LDGSTS.E.BYPASS.LTC128B.128 [R201+0xe080], [R2.64+0x100], !P5 ;  /* 0x0e08010002c90fae */ /* 0x0003e8000e901d46 */
[----:B------:R1:W-:Y:S02]  /*8800*/  @P0 LDGSTS.E.BYPASS.LTC128B.128 [R201+0xf880], [R2.64+0x180], !P4 ;  /* 0x0f88018002c90fae */ /* 0x0003e4000e101d46 */
.L_x_1408:
[----:B------:R-:W-:Y:S05]  /*8810*/  BSYNC B0 ;  /* 0x0000000000007941 */ /* 0x000fea0003800000 */
.L_x_1407:
[----:B------:R-:W0:Y:S01]  /*8820*/  LDGDEPBAR ;  /* 0x00000000000079af */ /* 0x000e220000000000 */
[----:B------:R-:W-:Y:S01]  /*8830*/  IADD3 R36, R36, -0x1, RZ ;  /* 0xffffffff24247810 */ /* 0x000fe20007ffe0ff */
[----:B------:R-:W-:-:S05]  /*8840*/  @P3 BRA `(.L_x_1409) ;  /* 0xffffa7e000003947 */ /* 0x000fca000383ffff */
[----:B------:R-:W-:Y:S01]  /*8850*/  WARPSYNC 0xffffffff ;  /* 0xffffffff00007948 */ /* 0x000fe20003800000 */
[----:B------:R-:W-:Y:S06]  /*8860*/  BAR.SYNC.DEFER_BLOCKING 0x0 ;  /* 0x0000000000007b1d */ /* 0x000fec0000010000 */
.L_x_1368:
[----:B------:R-:W-:Y:S01]  /*8870*/  ISETP.GE.AND P0, PT, R178, 0x1, PT ;  /* 0x00000001b200780c */ /* 0x000fe20003f06270 */
[----:B------:R-:W-:Y:S01]  /*8880*/  BSSY B0, `(.L_x_1410) ;  /* 0x0000021000007945 */ /* 0x000fe20003800000 */
[----:B-1----:R-:W-:Y:S01]  /*8890*/  IMAD.IADD R9, R163, 0x1, R164 ;  /* 0x00000001a3097824 */ /* 0x002fe200078e02a4 */
[----:B------:R-:W-:-:S10]  /*88a0*/  MOV R0, RZ ;  /* 0x000000ff00007202 */ /* 0x000fd40000000f00 */
        /* <DEDUP_REMOVED lines=30> */
.L_x_1411:
[----:B------:R-:W-:Y:S05]  /*8a90*/  BSYNC B0 ;  /* 0x0000000000007941 */ /* 0x000fea0003800000 */
.L_x_1410:
[----:B------:R-:W2:Y:S01]  /*8aa0*/  LDL R2, [R1+0x40] ;  /* 0x0000400001027983 */ /* 0x000ea20000100800 */
        /* <DEDUP_REMOVED lines=64> */
[----:B--2---:R-:W-:-:S04]  /*8eb0*/  IMAD R252, R2, R0, RZ ;  /* 0x0000000002fc7224 */ /* 0x004fc800078e02ff */
[--C-:B------:R-:W-:Y:S01]  /*8ec0*/  IMAD.IADD R2, R252, 0x1, R0.reuse ;  /* 0x00000001fc027824 */ /* 0x100fe200078e0200 */
[----:B------:R-:W-:-:S04]  /*8ed0*/  PRMT R0, RZ, 0x7610, R0 ;  /* 0x00007610ff007816 */ /* 0x000fc80000000000 */
[----:B------:R-:W-:Y:S02]  /*8ee0*/  IMNMX R114, R160, R2, PT ;  /* 0x00000002a0727217 */ /* 0x000fe40003800200 */
[----:B------:R-:W-:Y:S02]  /*8ef0*/  CS2R R160, SRZ ;  /* 0x0000000000a07805 */ /* 0x000fe4000001ff00 */
[----:B------:R-:W-:Y:S01]  /*8f00*/  ISETP.GT.AND P0, PT, R114, R252, PT ;  /* 0x000000fc7200720c */ /* 0x000fe20003f04270 */
[----:B------:R1:W-:-:S12]  /*8f10*/  STL [R1+0x8], R114 ;  /* 0x0000087201007387 */ /* 0x0003d80000100800 */
[----:B------:R-:W-:Y:S05]  /*8f20*/  @!P0 BRA `(.L_x_1412) ;  /* 0x0000d7b000008947 */ /* 0x000fea0003800000 */
[----:B------:R-:W2:Y:S04]  /*8f30*/  LDL R118, [R1+0x4] ;  /* 0x0000040001767983 */ /* 0x000ea80000100800 */
[----:B------:R-:W3:Y:S04]  /*8f40*/  LDL R115, [R1] ;  /* 0x0000000001737983 */ /* 0x000ee80000100800 */
[----:B------:R-:W4:Y:S01]  /*8f50*/  LDL R19, [R1+0x14] ;  /* 0x0000140001137983 */ /* 0x000f220000100800 */
[----:B------:R-:W-:-:S04]  /*8f60*/  ISETP.NE.U32.AND P0, PT, RZ, c[0x0][0x340], PT ;  /* 0x0000d000ff007a0c */ /* 0x000fc80003f05070 */
[----:B------:R-:W-:-:S13]  /*8f70*/  ISETP.NE.AND.EX P0, PT, RZ, c[0x0][0x344], PT, P0 ;  /* 0x0000d100ff007a0c */ /* 0x000fda0003f05300 */
[----:B------:R-:W-:-:S04]  /*8f80*/  @P0 IMAD.MOV.U32 R2, RZ, RZ, 0x4 ;  /* 0x00000004ff020424 */ /* 0x000fc800078e00ff */
[----:B------:R-:W-:-:S05]  /*8f90*/  @P0 IMAD.WIDE R2, R217, R2, c[0x0][0x340] ;  /* 0x0000d000d9020625 */ /* 0x000fca00078e0202 */
[----:B------:R1:W4:Y:S01]  /*8fa0*/  @P0 LDG.E R16, [R2.64] ;  /* 0x0000000602100981 */ /* 0x000322000c1e1900 */
[----:B------:R-:W-:Y:S01]  /*8fb0*/  SHF.R.S32.HI R0, RZ, 0x1f, R176 ;  /* 0x0000001fff007819 */ /* 0x000fe200000114b0 */
[----:B------:R-:W-:Y:S01]  /*8fc0*/  IMAD.MOV.U32 R4, RZ, RZ, c[0x0][0x2c4] ;  /* 0x0000b100ff047624 */ /* 0x000fe200078e00ff */
[----:B------:R-:W-:Y:S02]  /*8fd0*/  ISETP.NE.U32.AND P2, PT, RZ, c[0x0][0x348], PT ;  /* 0x0000d200ff007a0c */ /* 0x000fe40003f45070 */
[----:B------:R-:W-:Y:S01]  /*8fe0*/  ISETP.GE.AND P5, PT, R134, c[0x0][0x1d4], PT ;  /* 0x0000750086007a0c */ /* 0x000fe20003fa6270 */
[----:B------:R-:W-:Y:S01]  /*8ff0*/  IMAD R0, R0, c[0x0][0x178], RZ ;  /* 0x00005e0000007a24 */ /* 0x000fe200078e02ff */
[----:B------:R-:W-:Y:S02]  /*9000*/  ISETP.NE.AND.EX P2, PT, RZ, c[0x0][0x34c], PT, P2 ;  /* 0x0000d300ff007a0c */ /* 0x000fe40003f45320 */
[----:B------:R-:W-:Y:S01]  /*9010*/  ISETP.NE.AND P3, PT, R4, 0x1, PT ;  /* 0x000000010400780c */ /* 0x000fe20003f65270 */
[----:B------:R-:W-:Y:S01]  /*9020*/  IMAD R0, R176, c[0x0][0x17c], R0 ;  /* 0x00005f00b0007a24 */ /* 0x000fe200078e0200 */
[----:B------:R-:W-:-:S02]  /*9030*/  SEL R6, R217, RZ, !P2 ;  /* 0x000000ffd9067207 */ /* 0x000fc40005000000 */
[----:B------:R-:W-:Y:S02]  /*9040*/  SHF.R.S32.HI R10, RZ, 0x1f, R205 ;  /* 0x0000001fff0a7819 */ /* 0x000fe400000114cd */
[----:B------:R-:W-:Y:S02]  /*9050*/  IADD3 R4, P1, R205, R9, RZ ;  /* 0x00000009cd047210 */ /* 0x000fe40007f3e0ff */
[----:B------:R-:W-:Y:S02]  /*9060*/  ISETP.GE.AND P4, PT, R132, c[0x0][0x1d4], PT ;  /* 0x0000750084007a0c */ /* 0x000fe40003f86270 */
[----:B------:R-:W-:Y:S02]  /*9070*/  LEA.HI.X.SX32 R12, R9, R10, 0x1, P1 ;  /* 0x0000000a090c7211 */ /* 0x000fe400008f0eff */
[----:B------:R-:W-:Y:S02]  /*9080*/  LOP3.LUT R206, R206, 0xfffffffb, RZ, 0xc0, !PT ;  /* 0xfffffffbcece7812 */ /* 0x000fe400078ec0ff */
[----:B------:R-:W-:Y:S01]  /*9090*/  ISETP.GE.AND P1, PT, R208, c[0x0][0x1d4], PT ;  /* 0x00007500d0007a0c */ /* 0x000fe20003f26270 */
[----:B-1----:R-:W-:Y:S01]  /*90a0*/  IMAD.WIDE.U32 R2, R176, c[0x0][0x178], RZ ;  /* 0x00005e00b0027a25 */ /* 0x002fe200078e00ff */
[----:B------:R-:W-:-:S02]  /*90b0*/  @P5 LOP3.LUT R206, R206, 0x4, RZ, 0xfc, !PT ;  /* 0x00000004cece5812 */ /* 0x000fc400078efcff */
[----:B------:R-:W-:Y:S01]  /*90c0*/  SEL R14, RZ, 0x1, P4 ;  /* 0x00000001ff0e7807 */ /* 0x000fe20002000000 */
[----:B------:R-:W-:Y:S01]  /*90d0*/  IMAD.IADD R3, R3, 0x1, R0 ;  /* 0x0000000103037824 */ /* 0x000fe200078e0200 */
[----:B------:R-:W-:Y:S02]  /*90e0*/  LEA R0, R215, R205, 0x5 ;  /* 0x000000cdd7007211 */ /* 0x000fe400078e28ff */
[----:B------:R-:W-:Y:S02]  /*90f0*/  LOP3.LUT R206, R206, 0xfffffff7, RZ, 0xc0, !PT ;  /* 0xfffffff7cece7812 */ /* 0x000fe400078ec0ff */
[----:B------:R-:W-:Y:S02]  /*9100*/  IADD3 R88, R114, -0x1, RZ ;  /* 0xffffffff72587810 */ /* 0x000fe40007ffe0ff */
[----:B------:R-:W-:Y:S02]  /*9110*/  @P4 LOP3.LUT R206, R206, 0x8, RZ, 0xfc, !PT ;  /* 0x00000008cece4812 */ /* 0x000fe400078efcff */
[----:B------:R-:W-:-:S02]  /*9120*/  ISETP.GE.AND P4, PT, R134, c[0x0][0x198], PT ;  /* 0x0000660086007a0c */ /* 0x000fc40003f86270 */
[----:B------:R-:W-:Y:S02]  /*9130*/  LOP3.LUT R206, R206, 0xfffffffd, RZ, 0xc0, !PT ;  /* 0xfffffffdcece7812 */ /* 0x000fe400078ec0ff */
[----:B--2---:R-:W-:Y:S02]  /*9140*/  SEL R7, R118, RZ, !P2 ;  /* 0x000000ff76077207 */ /* 0x004fe40005000000 */
[----:B------:R-:W-:Y:S01]  /*9150*/  ISETP.GE.AND P2, PT, R207, c[0x0][0x1d4], PT ;  /* 0x00007500cf007a0c */ /* 0x000fe20003f46270 */
[----:B---3--:R-:W-:-:S04]  /*9160*/  IMAD.WIDE.U32 R2, R115, c[0x0][0x1b8], R2 ;  /* 0x00006e0073027a25 */ /* 0x008fc800078e0002 */
[----:B------:R-:W-:Y:S02]  /*9170*/  IMAD R7, R7, c[0x0][0x1c0], RZ ;  /* 0x0000700007077a24 */ /* 0x000fe400078e02ff */
[----:B----4-:R-:W-:Y:S02]  /*9180*/  IMAD R5, R19, 0x80, R0 ;  /* 0x0000008013057824 */ /* 0x010fe400078e0200 */
[----:B------:R-:W-:Y:S02]  /*9190*/  IMAD R3, R115, c[0x0][0x1bc], R3 ;  /* 0x00006f0073037a24 */ /* 0x000fe400078e0203 */
[----:B------:R-:W-:Y:S02]  /*91a0*/  IMAD R15, R6, c[0x0][0x1c4], R7 ;  /* 0x00007100060f7a24 */ /* 0x000fe400078e0207 */
[----:B------:R-:W-:Y:S01]  /*91b0*/  @P2 LOP3.LUT R206, R206, 0x2, RZ, 0xfc, !PT ;  /* 0x00000002cece2812 */ /* 0x000fe200078efcff */
[----:B------:R-:W-:-:S03]  /*91c0*/  @P3 IMAD.HI.U32 R8, R5, c[0x0][0x2c8], RZ ;  /* 0x0000b20005083a27 */ /* 0x000fc600078e00ff */
[----:B------:R-:W-:Y:S01]  /*91d0*/  LOP3.LUT R206, R206, 0xfffffffe, RZ, 0xc0, !PT ;  /* 0xfffffffecece7812 */ /* 0x000fe200078ec0ff */
[----:B------:R-:W-:Y:S01]  /*91e0*/  IMAD.WIDE.U32 R6, R6, c[0x0][0x1c0], R2 ;  /* 0x0000700006067a25 */ /* 0x000fe200078e0002 */
[----:B------:R-:W-:Y:S02]  /*91f0*/  MOV R2, R132 ;  /* 0x0000008400027202 */ /* 0x000fe40000000f00 */
[----:B------:R-:W-:Y:S01]  /*9200*/  @P1 LOP3.LUT R206, R206, 0x1, RZ, 0xfc, !PT ;  /* 0x00000001cece1812 */ /* 0x000fe200078efcff */
[----:B------:R-:W-:Y:S02]  /*9210*/  IMAD.MOV.U32 R3, RZ, RZ, R133 ;  /* 0x000000ffff037224 */ /* 0x000fe400078e0085 */
[----:B------:R-:W-:Y:S01]  /*9220*/  IMAD.MOV.U32 R0, RZ, RZ, R5 ;  /* 0x000000ffff007224 */ /* 0x000fe200078e0005 */
[----:B------:R-:W-:Y:S01]  /*9230*/  @P3 SHF.R.U32.HI R0, RZ, c[0x0][0x2cc], R8 ;  /* 0x0000b300ff003a19 */ /* 0x000fe20000011608 */
[----:B------:R-:W-:Y:S01]  /*9240*/  IMAD.WIDE.U32 R10, R4, c[0x0][0x1e0], R2 ;  /* 0x00007800040a7a25 */ /* 0x000fe200078e0002 */
[----:B------:R-:W-:-:S02]  /*9250*/  ISETP.GE.AND P3, PT, R207, c[0x0][0x198], PT ;  /* 0x00006600cf007a0c */ /* 0x000fc40003f66270 */
[----:B------:R-:W-:Y:S01]  /*9260*/  SHF.R.S32.HI R13, RZ, 0x1f, R0 ;  /* 0x0000001fff0d7819 */ /* 0x000fe20000011400 */
[----:B------:R-:W-:Y:S01]  /*9270*/  IMAD.WIDE.U32 R8, R4, c[0x0][0x208], R2 ;  /* 0x0000820004087a25 */ /* 0x000fe200078e0002 */
[----:B------:R-:W-:Y:S02]  /*9280*/  SEL R3, RZ, 0xffffffff, P5 ;  /* 0xffffffffff037807 */ /* 0x000fe40002800000 */
[----:B------:R-:W-:Y:S01]  /*9290*/  ISETP.GE.AND P5, PT, R132, c[0x0][0x198], PT ;  /* 0x0000660084007a0c */ /* 0x000fe20003fa6270 */
[C---:B------:R-:W-:Y:S02]  /*92a0*/  IMAD R2, R12.reuse, c[0x0][0x1e0], RZ ;  /* 0x000078000c027a24 */ /* 0x040fe400078e02ff */
[----:B------:R-:W-:Y:S02]  /*92b0*/  IMAD R12, R12, c[0x0][0x208], RZ ;  /* 0x000082000c0c7a24 */ /* 0x000fe400078e02ff */
[----:B------:R-:W-:Y:S01]  /*92c0*/  IMAD R17, R4, c[0x0][0x1e4], R2 ;  /* 0x0000790004117a24 */ /* 0x000fe200078e0202 */
[----:B------:R-:W-:Y:S01]  /*92d0*/  IADD3 R2, -R0, RZ, RZ ;  /* 0x000000ff00027210 */ /* 0x000fe20007ffe1ff */
[----:B------:R-:W-:-:S02]  /*92e0*/  IMAD.SHL.U32 R18, R3, 0x2, RZ ;  /* 0x0000000203127824 */ /* 0x000fc400078e00ff */
[----:B------:R-:W-:Y:S01]  /*92f0*/  IMAD.IADD R3, R7, 0x1, R15 ;  /* 0x0000000107037824 */ /* 0x000fe200078e020f */
[----:B------:R-:W-:Y:S01]  /*9300*/  IADD3 R7, R11, R17, RZ ;  /* 0x000000110b077210 */ /* 0x000fe20007ffe0ff */
[----:B------:R-:W-:Y:S01]  /*9310*/  IMAD R15, R4, c[0x0][0x20c], R12 ;  /* 0x00008300040f7a24 */ /* 0x000fe200078e020c */
[----:B------:R-:W-:Y:S01]  /*9320*/  LOP3.LUT R14, R18, 0x2, R14, 0xe2, !PT ;  /* 0x00000002120e7812 */ /* 0x000fe200078ee20e */
[----:B------:R-:W-:Y:S01]  /*9330*/  IMAD R12, R2, c[0x0][0x2c4], R5 ;  /* 0x0000b100020c7a24 */ /* 0x000fe200078e0205 */
[----:B------:R-:W-:Y:S01]  /*9340*/  LEA R11, R19, R205, 0x7 ;  /* 0x000000cd130b7211 */ /* 0x000fe200078e38ff */
[----:B------:R-:W-:Y:S02]  /*9350*/  IMAD R4, R13, c[0x0][0x1b0], RZ ;  /* 0x00006c000d047a24 */ /* 0x000fe400078e02ff */
[----:B------:R-:W-:Y:S01]  /*9360*/  IMAD.MOV.U32 R2, RZ, RZ, R6 ;  /* 0x000000ffff027224 */ /* 0x000fe200078e0006 */
[----:B------:R-:W-:Y:S01]  /*9370*/  SEL R6, RZ, 0x4, P2 ;  /* 0x00000004ff067807 */ /* 0x000fe20001000000 */
[C---:B------:R-:W-:Y:S01]  /*9380*/  IMAD R13, R0.reuse, c[0x0][0x1b4], R4 ;  /* 0x00006d00000d7a24 */ /* 0x040fe200078e0204 */
[----:B------:R-:W-:Y:S01]  /*9390*/  SEL R4, RZ, 0x8, P1 ;  /* 0x00000008ff047807 */ /* 0x000fe20000800000 */
[----:B------:R-:W-:Y:S01]  /*93a0*/  IMAD.WIDE.U32 R2, R0, c[0x0][0x1b0], R2 ;  /* 0x00006c0000027a25 */ /* 0x000fe200078e0002 */
[----:B------:R-:W-:-:S02]  /*93b0*/  SHF.R.S32.HI R0, RZ, 0x1f, R12 ;  /* 0x0000001fff007819 */ /* 0x000fc4000001140c */
[----:B------:R-:W-:Y:S01]  /*93c0*/  LOP3.LUT R59, R4, R14, R6, 0xfe, !PT ;  /* 0x0000000e043b7212 */ /* 0x000fe200078efe06 */
[----:B------:R-:W-:Y:S01]  /*93d0*/  IMAD.IADD R3, R3, 0x1, R13 ;  /* 0x0000000103037824 */ /* 0x000fe200078e020d */
[----:B------:R-:W-:Y:S01]  /*93e0*/  MOV R6, R10 ;  /* 0x0000000a00067202 */ /* 0x000fe20000000f00 */
[----:B------:R-:W-:Y:S01]  /*93f0*/  IMAD R0, R0, c[0x0][0x1a8], RZ ;  /* 0x00006a0000007a24 */ /* 0x000fe200078e02ff */
[----:B------:R-:W-:Y:S01]  /*9400*/  ISETP.NE.U32.AND P1, PT, RZ, c[0x0][0x350], PT ;  /* 0x0000d400ff007a0c */ /* 0x000fe20003f25070 */
[----:B------:R-:W-:Y:S01]  /*9410*/  IMAD.IADD R5, R9, 0x1, R15 ;  /* 0x0000000109057824 */ /* 0x000fe200078e020f */
[----:B------:R-:W-:Y:S01]  /*9420*/  ISETP.GE.AND P2, PT, R208, c[0x0][0x198], PT ;  /* 0x00006600d0007a0c */ /* 0x000fe20003f46270 */
[----:B------:R-:W-:Y:S01]  /*9430*/  IMAD R10, R12, c[0x0][0x1ac], R0 ;  /* 0x00006b000c0a7a24 */ /* 0x000fe200078e0200 */
[----:B------:R-:W-:Y:S01]  /*9440*/  @P0 SHF.R.S32.HI R0, RZ, 0x1f, R16 ;  /* 0x0000001fff000819 */ /* 0x000fe20000011410 */
[----:B------:R-:W-:Y:S01]  /*9450*/  IMAD.MOV.U32 R4, RZ, RZ, R8 ;  /* 0x000000ffff047224 */ /* 0x000fe200078e0008 */
[----:B------:R-:W-:Y:S01]  /*9460*/  ISETP.NE.AND.EX P1, PT, RZ, c[0x0][0x354], PT, P1 ;  /* 0x0000d500ff007a0c */ /* 0x000fe20003f25310 */
[----:B------:R-:W-:Y:S01]  /*9470*/  IMAD.WIDE.U32 R6, R115, c[0x0][0x1e8], R6 ;  /* 0x00007a0073067a25 */ /* 0x000fe200078e0006 */
[----:B------:R-:W-:-:S03]  /*9480*/  @!P0 MOV R16, R217 ;  /* 0x000000d900108202 */ /* 0x000fc60000000f00 */
[----:B------:R-:W-:Y:S02]  /*9490*/  @!P0 IMAD.MOV.U32 R0, RZ, RZ, R118 ;  /* 0x000000ffff008224 */ /* 0x000fe400078e0076 */
[----:B------:R-:W-:-:S04]  /*94a0*/  IMAD.WIDE.U32 R8, R12, c[0x0][0x1a8], R2 ;  /* 0x00006a000c087a25 */ /* 0x000fc800078e0002 */
[----:B------:R-:W-:Y:S01]  /*94b0*/  IMAD.WIDE.U32 R2, R115, c[0x0][0x210], R4 ;  /* 0x0000840073027a25 */ /* 0x000fe200078e0004 */
[----:B------:R-:W-:-:S03]  /*94c0*/  LEA R15, P0, R8, c[0x0][0x160], 0x1 ;  /* 0x00005800080f7a11 */ /* 0x000fc600078008ff */
[C---:B------:R-:W-:Y:S01]  /*94d0*/  IMAD R5, R115.reuse, c[0x0][0x1ec], R7 ;  /* 0x00007b0073057a24 */ /* 0x040fe200078e0207 */
[----:B------:R-:W-:Y:S01]  /*94e0*/  SEL R7, R0, RZ, !P1 ;  /* 0x000000ff00077207 */ /* 0x000fe20004800000 */
[----:B------:R-:W-:Y:S01]  /*94f0*/  IMAD R3, R115, c[0x0][0x214], R3 ;  /* 0x0000850073037a24 */ /* 0x000fe200078e0203 */
[----:B------:R-:W-:Y:S01]  /*9500*/  SEL R0, R16, RZ, !P1 ;  /* 0x000000ff10007207 */ /* 0x000fe20004800000 */
[----:B------:R-:W-:Y:S02]  /*9510*/  IMAD.MOV.U32 R4, RZ, RZ, R6 ;  /* 0x000000ffff047224 */ /* 0x000fe400078e0006 */
[C---:B------:R-:W-:Y:S02]  /*9520*/  IMAD R6, R7.reuse, c[0x0][0x1f0], RZ ;  /* 0x00007c0007067a24 */ /* 0x040fe400078e02ff */
[----:B------:R-:W-:Y:S02]  /*9530*/  IMAD R7, R7, c[0x0][0x218], RZ ;  /* 0x0000860007077a24 */ /* 0x000fe400078e02ff */
[----:B------:R-:W-:-:S04]  /*9540*/  IMAD.WIDE.U32 R212, R0, c[0x0][0x218], R2 ;  /* 0x0000860000d47a25 */ /* 0x000fc800078e0002 */
[----:B------:R-:W-:-:S04]  /*9550*/  IMAD.WIDE.U32 R210, R0, c[0x0][0x1f0], R4 ;  /* 0x00007c0000d27a25 */ /* 0x000fc800078e0004 */
[C---:B------:R-:W-:Y:S02]  /*9560*/  IMAD R2, R0.reuse, c[0x0][0x1f4], R6 ;  /* 0x00007d0000027a24 */ /* 0x040fe400078e0206 */
[----:B------:R-:W-:Y:S02]  /*9570*/  IMAD.IADD R9, R9, 0x1, R10 ;  /* 0x0000000109097824 */ /* 0x000fe400078e020a */
[----:B------:R-:W-:Y:S02]  /*9580*/  IMAD R0, R0, c[0x0][0x21c], R7 ;  /* 0x0000870000007a24 */ /* 0x000fe400078e0207 */
[----:B------:R-:W-:Y:S01]  /*9590*/  IMAD.IADD R209, R211, 0x1, R2 ;  /* 0x00000001d3d17824 */ /* 0x000fe200078e0202 */
[----:B------:R-:W-:Y:S02]  /*95a0*/  LEA.HI.X R13, R8, c[0x0][0x164], R9, 0x1, P0 ;  /* 0x00005900080d7a11 */ /* 0x000fe400000f0c09 */
[----:B------:R-:W-:Y:S01]  /*95b0*/  IADD3 R214, R213, R0, RZ ;  /* 0x00000000d5d67210 */ /* 0x000fe20007ffe0ff */
[----:B------:R-:W-:Y:S05]  /*95c0*/  BRA.DIV ~URZ, `(.L_x_1413) ;  /* 0x000124c27f007947 */ /* 0x000fea000b800000 */
[----:B------:R1:W2:Y:S02]  /*95d0*/  SHFL.IDX PT, R10, R13, RZ, 0x181f ;  /* 0x00181fff0d0a7589 */ /* 0x0002a400000e0000 */
.L_x_1546:
[----:B------:R-:W-:Y:S05]  /*95e0*/  BRA.DIV ~URZ, `(.L_x_1414) ;  /* 0x000125127f007947 */ /* 0x000fea000b800000 */
[----:B------:R3:W4:Y:S02]  /*95f0*/  SHFL.IDX PT, R0, R15, RZ, 0x181f ;  /* 0x00181fff0f007589 */ /* 0x00072400000e0000 */
.L_x_1547:
[----:B------:R-:W-:Y:S01]  /*9600*/  IMAD R37, R177, c[0x0][0x2c4], RZ ;  /* 0x0000b100b1257a24 */ /* 0x000fe200078e02ff */
[----:B------:R-:W-:Y:S01]  /*9610*/  SHF.R.S32.HI R39, RZ, 0x1f, R134 ;  /* 0x0000001fff277819 */ /* 0x000fe20000011486 */
[----:B------:R-:W-:Y:S01]  /*9620*/  BSSY B0, `(.L_x_1415) ;  /* 0x0000017000007945 */ /* 0x000fe20003800000 */
[----:B------:R-:W-:-:S02]  /*9630*/  SHF.R.S32.HI R12, RZ, 0x1f, R207 ;  /* 0x0000001fff0c7819 */ /* 0x000fc400000114cf */
[----:B------:R-:W-:Y:S02]  /*9640*/  ISETP.GE.AND P6, PT, R11, R37, PT ;  /* 0x000000250b00720c */ /* 0x000fe40003fc6270 */
[----:B------:R-:W-:Y:S02]  /*9650*/  LEA.HI R38, R39, R134, RZ, 0x3 ;  /* 0x0000008627267211 */ /* 0x000fe400078f18ff */
[----:B------:R-:W-:Y:S02]  /*9660*/  SHF.R.S32.HI R14, RZ, 0x1f, R208 ;  /* 0x0000001fff0e7819 */ /* 0x000fe400000114d0 */
        /* <DEDUP_REMOVED lines=18> */
.L_x_1416:
[----:B------:R-:W-:Y:S05]  /*9790*/  BSYNC B0 ;  /* 0x0000000000007941 */ /* 0x000fea0003800000 */
.L_x_1415:
[----:B------:R-:W-:Y:S05]  /*97a0*/  BRA.DIV ~URZ, `(.L_x_1417) ;  /* 0x000123b27f007947 */ /* 0x000fea000b800000 */
[----:B--2---:R2:W1:Y:S04]  /*97b0*/  SHFL.IDX PT, R10, R13, 0x1, 0x181f ;  /* 0x00381f000d0a7f89 */ /* 0x00446800000e0000 */
[----:B----4-:R2:W4:Y:S02]  /*97c0*/  SHFL.IDX PT, R0, R15, 0x1, 0x181f ;  /* 0x00381f000f007f89 */ /* 0x01052400000e0000 */
.L_x_1548:
[----:B------:R-:W-:Y:S01]  /*97d0*/  IADD3 R2, R11, 0x20, RZ ;  /* 0x000000200b027810 */ /* 0x000fe20007ffe0ff */
[----:B------:R-:W-:Y:S03]  /*97e0*/  BSSY B0, `(.L_x_1418) ;  /* 0x0000012000007945 */ /* 0x000fe60003800000 */
[----:B------:R-:W-:-:S13]  /*97f0*/  ISETP.GE.AND P0, PT, R2, R37, PT ;  /* 0x000000250200720c */ /* 0x000fda0003f06270 */
        /* <DEDUP_REMOVED lines=16> */
.L_x_1419:
[----:B------:R-:W-:Y:S05]  /*9900*/  BSYNC B0 ;  /* 0x0000000000007941 */ /* 0x000fea0003800000 */
.L_x_1418:
[----:B------:R-:W-:Y:S05]  /*9910*/  BRA.DIV ~URZ, `(.L_x_1420) ;  /* 0x000123027f007947 */ /* 0x000fea000b800000 */
[----:B-1----:R1:W2:Y:S02]  /*9920*/  SHFL.IDX PT, R10, R13, 0x2, 0x181f ;  /* 0x00581f000d0a7f89 */ /* 0x0022a400000e0000 */
.L_x_1549:
[----:B------:R-:W-:Y:S05]  /*9930*/  BRA.DIV ~URZ, `(.L_x_1421) ;  /* 0x000123527f007947 */ /* 0x000fea000b800000 */
[----:B----4-:R4:W1:Y:S02]  /*9940*/  SHFL.IDX PT, R0, R15, 0x2, 0x181f ;  /* 0x00581f000f007f89 */ /* 0x01086400000e0000 */
.L_x_1550:
        /* <DEDUP_REMOVED lines=19> */
.L_x_1423:
[----:B------:R-:W-:Y:S05]  /*9a80*/  BSYNC B0 ;  /* 0x0000000000007941 */ /* 0x000fea0003800000 */
.L_x_1422:
[----:B------:R-:W-:Y:S05]  /*9a90*/  BRA.DIV ~URZ, `(.L_x_1424) ;  /* 0x000122527f007947 */ /* 0x000fea000b800000 */
[----:B--2---:R2:W3:Y:S04]  /*9aa0*/  SHFL.IDX PT, R10, R13, 0x3, 0x181f ;  /* 0x00781f000d0a7f89 */ /* 0x0044e800000e0000 */
[----:B-1----:R2:W1:Y:S02]  /*9ab0*/  SHFL.IDX PT, R0, R15, 0x3, 0x181f ;  /* 0x00781f000f007f89 */ /* 0x00246400000e0000 */
.L_x_1551:
[----:B--2---:R-:W2:Y:S01]  /*9ac0*/  LDL R103, [R1+0x8] ;  /* 0x0000080001677983 */ /* 0x004ea20000100800 */
[----:B------:R-:W-:Y:S01]  /*9ad0*/  IADD3 R2, R11, 0x60, RZ ;  /* 0x000000600b027810 */ /* 0x000fe20007ffe0ff */
[----:B------:R-:W-:Y:S01]  /*9ae0*/  IMAD.MOV.U32 R61, RZ, RZ, 0x30 ;  /* 0x00000030ff3d7424 */ /* 0x000fe200078e00ff */
[----:B------:R-:W-:Y:S01]  /*9af0*/  SHF.R.S32.HI R60, RZ, 0x1f, R88 ;  /* 0x0000001fff3c7819 */ /* 0x000fe20000011458 */
[----:B------:R-:W-:Y:S01]  /*9b00*/  IMAD.MOV.U32 R90, RZ, RZ, R210 ;  /* 0x000000ffff5a7224 */ /* 0x000fe200078e00d2 */
[----:B------:R-:W-:Y:S01]  /*9b10*/  ISETP.GE.AND P0, PT, R2, R37, PT ;  /* 0x000000250200720c */ /* 0x000fe20003f06270 */
[----:B------:R-:W-:-:S12]  /*9b20*/  IMAD.MOV.U32 R91, RZ, RZ, R209 ;  /* 0x000000ffff5b7224 */ /* 0x000fd800078e00d1 */
        /* <DEDUP_REMOVED lines=10> */
[----:B------:R-:W-:Y:S02]  /*9bd0*/  @!P0 LEA R4, P1, R208, R0, 0x1 ;  /* 0x00000000d0048211 */ /* 0x000fe400078208ff */
[----:B------:R-:W-:Y:S01]  /*9be0*/  LOP3.LUT P5, RZ, R206, 0x1, RZ, 0xc0, !PT ;  /* 0x00000001ceff7812 */ /* 0x000fe200078ac0ff */
[----:B------:R3:W-:Y:S01]  /*9bf0*/  @!P0 LDGSTS.E.BYPASS.LTC128B.128 [R201+0x17080], [R6.64], !P4 ;  /* 0x1708000006c98fae */ /* 0x0007e2000e101d46 */
[----:B------:R-:W-:Y:S02]  /*9c00*/  @!P0 LEA.HI.X R5, R208, R10, R14, 0x1, P1 ;  /* 0x0000000ad0058211 */ /* 0x000fe400008f0c0e */
[C---:B------:R-:W-:Y:S01]  /*9c10*/  LOP3.LUT P4, RZ, R206.reuse, 0x2, RZ, 0xc0, !PT ;  /* 0x00000002ceff7812 */ /* 0x040fe2000788c0ff */
[----:B------:R4:W-:Y:S01]  /*9c20*/  @!P0 LDGSTS.E.BYPASS.LTC128B.128 [R201+0x1b080], [R2.64], !P3 ;  /* 0x1b08000002c98fae */ /* 0x0009e2000d901d46 */
[----:B------:R-:W-:-:S03]  /*9c30*/  LOP3.LUT P3, RZ, R206, 0x4, RZ, 0xc0, !PT ;  /* 0x00000004ceff7812 */ /* 0x000fc6000786c0ff */
[----:B------:R1:W-:Y:S04]  /*9c40*/  @!P0 LDGSTS.E.BYPASS.LTC128B.128 [R201+0x1f080], [R4.64], !P2 ;  /* 0x1f08000004c98fae */ /* 0x0003e8000d101d46 */
[----:B------:R-:W0:Y:S01]  /*9c50*/  LDGDEPBAR ;  /* 0x00000000000079af */ /* 0x000e220000000000 */
[----:B------:R-:W-:Y:S01]  /*9c60*/  WARPSYNC 0xffffffff ;  /* 0xffffffff00007948 */ /* 0x000fe20003800000 */
[----:B---3--:R-:W-:Y:S02]  /*9c70*/  IMAD R7, R60, c[0x0][0x1e0], RZ ;  /* 0x000078003c077a24 */ /* 0x008fe400078e02ff */
[----:B----4-:R-:W-:Y:S01]  /*9c80*/  IMAD.WIDE.U32 R2, R88, c[0x0][0x1e0], RZ ;  /* 0x0000780058027a25 */ /* 0x010fe200078e00ff */
[----:B------:R-:W-:Y:S03]  /*9c90*/  BAR.SYNC.DEFER_BLOCKING 0x0 ;  /* 0x0000000000007b1d */ /* 0x000fe60000010000 */
[----:B--2---:R-:W-:-:S04]  /*9ca0*/  IMAD R61, R103, -0x30, R61 ;  /* 0xffffffd0673d7824 */ /* 0x004fc800078e023d */
[----:B------:R-:W-:-:S05]  /*9cb0*/  IMAD.IADD R89, R178, 0x1, R61 ;  /* 0x00000001b2597824 */ /* 0x000fca00078e023d */
[----:B------:R-:W-:-:S05]  /*9cc0*/  IMNMX R0, R89, 0x30, PT ;  /* 0x0000003059007817 */ /* 0x000fca0003800200 */
[----:B------:R-:W-:Y:S02]  /*9cd0*/  IMAD.IADD R6, R0, 0x1, -R205 ;  /* 0x0000000100067824 */ /* 0x000fe400078e0acd */
[----:B------:R-:W-:Y:S02]  /*9ce0*/  IMAD R0, R88, c[0x0][0x1e4], R7 ;  /* 0x0000790058007a24 */ /* 0x000fe400078e0207 */
[----:B------:R-:W-:Y:S01]  /*9cf0*/  IMAD.MOV.U32 R7, RZ, RZ, 0x20 ;  /* 0x00000020ff077424 */ /* 0x000fe200078e00ff */
[----:B------:R-:W-:Y:S01]  /*9d00*/  ISETP.GE.AND P0, PT, R6, 0x21, PT ;  /* 0x000000210600780c */ /* 0x000fe20003f06270 */
[----:B------:R-:W-:Y:S02]  /*9d10*/  IMAD.IADD R0, R3, 0x1, R0 ;  /* 0x0000000103007824 */ /* 0x000fe400078e0200 */
[----:B------:R-:W-:-:S04]  /*9d20*/  IMAD.WIDE.U32 R2, R2, 0x30, R90 ;  /* 0x0000003002027825 */ /* 0x000fc800078e005a */
[----:B------:R-:W-:Y:S02]  /*9d30*/  IMAD R0, R0, 0x30, RZ ;  /* 0x0000003000007824 */ /* 0x000fe400078e02ff */
[----:B-1----:R-:W-:-:S04]  /*9d40*/  IMAD.WIDE.U32 R4, R7, c[0x0][0x1e0], RZ ;  /* 0x0000780007047a25 */ /* 0x002fc800078e00ff */
[----:B------:R-:W-:Y:S02]  /*9d50*/  IMAD R7, R7, c[0x0][0x1e4], RZ ;  /* 0x0000790007077a24 */ /* 0x000fe400078e02ff */
[----:B------:R-:W-:Y:S01]  /*9d60*/  IMAD.IADD R0, R3, 0x1, R0 ;  /* 0x0000000103007824 */ /* 0x000fe200078e0200 */
[----:B------:R-:W-:-:S04]  /*9d70*/  @P0 IADD3 R3, P1, R2, R4, RZ ;  /* 0x0000000402030210 */ /* 0x000fc80007f3e0ff */
[----:B------:R-:W-:Y:S02]  /*9d80*/  @P0 IADD3.X R7, R0, R5, R7, P1, !PT ;  /* 0x0000000500070210 */ /* 0x000fe40000ffe407 */
[----:B------:R-:W-:-:S13]  /*9d90*/  ISETP.GE.AND P1, PT, R6, 0x1, PT ;  /* 0x000000010600780c */ /* 0x000fda0003f26270 */
[----:B------:R-:W-:-:S04]  /*9da0*/  @P1 LEA R4, P2, R2, c[0x0][0x1c8], 0x1 ;  /* 0x0000720002041a11 */ /* 0x000fc800078408ff */
[----:B------:R-:W-:Y:S02]  /*9db0*/  @P1 LEA.HI.X R5, R2, c[0x0][0x1cc], R0, 0x1, P2 ;  /* 0x0000730002051a11 */ /* 0x000fe400010f0c00 */
[----:B------:R-:W-:-:S04]  /*9dc0*/  @P0 LEA R2, P2, R3, c[0x0][0x1c8], 0x1 ;  /* 0x0000720003020a11 */ /* 0x000fc800078408ff */
[----:B------:R-:W-:Y:S02]  /*9dd0*/  @P0 LEA.HI.X R3, R3, c[0x0][0x1cc], R7, 0x1, P2 ;  /* 0x0000730003030a11 */ /* 0x000fe400010f0c07 */
[----:B------:R-:W-:-:S13]  /*9de0*/  LOP3.LUT P2, RZ, R206, 0x8, RZ, 0xc0, !PT ;  /* 0x00000008ceff7812 */ /* 0x000fda000784c0ff */
        /* <DEDUP_REMOVED lines=10> */
[----:B------:R1:W-:Y:S01]  /*9e90*/  @P0 LDGSTS.E.BYPASS.LTC128B.128 [R201+0xf880], [R2.64+0x180], !P5 ;  /* 0x0f88018002c90fae */ /* 0x0003e2000e901d46 */
[----:B------:R-:W-:-:S03]  /*9ea0*/  ISETP.LT.AND P0, PT, RZ, c[0x0][0x27c], PT ;  /* 0x00009f00ff007a0c */ /* 0x000fc60003f01270 */
[----:B------:R-:W0:Y:S10]  /*9eb0*/  LDGDEPBAR ;  /* 0x00000000000079af */ /* 0x000e340000000000 */
[----:B------:R-:W-:Y:S05]  /*9ec0*/  @P0 BRA `(.L_x_1425) ;  /* 0x0000002000000947 */ /* 0x000fea0003800000 */
[----:B------:R-:W-:-:S04]  /*9ed0*/  DEPBAR.LE SB0, 0x1 ;  /* 0x000080400000791a */ /* 0x000fc80000000000 */
[----:B------:R-:W-:Y:S05]  /*9ee0*/  BRA `(.L_x_1426) ;  /* 0x000069c000007947 */ /* 0x000fea0003800000 */
.L_x_1425:
        /* <DEDUP_REMOVED lines=19> */
[----:B------:R-:W-:Y:S01]  /*a020*/  CS2R R20, SRZ ;  /* 0x0000000000147805 */ /* 0x000fe2000001ff00 */
        /* <DEDUP_REMOVED lines=20> */
[----:B------:R-:W-:Y:S02]  /*a170*/  @!P0 IADD3 R6, P1, R2, R0, RZ ;  /* 0x0000000002068210 */ /* 0x000fe40007f3e0ff */
[----:B------:R-:W-:Y:S02]  /*a180*/  SHF.R.S32.HI R0, RZ, 0x1f, R137 ;  /* 0x0000001fff007819 */ /* 0x000fe40000011489 */
[----:B------:R1:W5:Y:S01]  /*a190*/  @!P0 LD.E.64 R16, [R10.64] ;  /* 0x000000060a108980 */ /* 0x000362000c101b00 */
[----:B------:R-:W-:Y:S01]  /*a1a0*/  @!P0 IMAD.X R7, R3, 0x1, R7, P1 ;  /* 0x0000000103078824 */ /* 0x000fe200008e0607 */
[----:B------:R-:W-:-:S04]  /*a1b0*/  SHF.L.U64.HI R0, R137, 0x1, R0 ;  /* 0x0000000189007819 */ /* 0x000fc80000010200 */
[----:B------:R2:W5:Y:S01]  /*a1c0*/  @!P0 LD.E.64 R8, [R6.64] ;  /* 0x0000000606088980 */ /* 0x000562000c101b00 */
[----:B------:R-:W-:Y:S01]  /*a1d0*/  ISETP.GE.AND P1, PT, R138, c[0x0][0x27c], PT ;  /* 0x00009f008a007a0c */ /* 0x000fe20003f26270 */
[----:B-1----:R-:W-:-:S05]  /*a1e0*/  IMAD.SHL.U32 R10, R137, 0x2, RZ ;  /* 0x00000002890a7824 */ /* 0x002fca00078e00ff */
[----:B------:R-:W-:-:S05]  /*a1f0*/  @!P2 IADD3 R12, P0, R4, R10, RZ ;  /* 0x0000000a040ca210 */ /* 0x000fca0007f1e0ff */
[----:B------:R-:W-:Y:S01]  /*a200*/  @!P2 IMAD.X R13, R5, 0x1, R0, P0 ;  /* 0x00000001050da824 */ /* 0x000fe200000e0600 */
[----:B------:R-:W-:-:S05]  /*a210*/  @!P2 IADD3 R22, P0, R2, R10, RZ ;  /* 0x0000000a0216a210 */ /* 0x000fca0007f1e0ff */
[----:B------:R-:W-:Y:S01]  /*a220*/  @!P2 IMAD.X R23, R3, 0x1, R0, P0 ;  /* 0x000000010317a824 */ /* 0x000fe200000e0600 */
[----:B------:R-:W-:Y:S01]  /*a230*/  ISETP.GE.AND P0, PT, R140, c[0x0][0x27c], PT ;  /* 0x00009f008c007a0c */ /* 0x000fe20003f06270 */
[----:B------:R-:W-:Y:S01]  /*a240*/  CS2R R14, SRZ ;  /* 0x00000000000e7805 */ /* 0x000fe2000001ff00 */
[----:B--2---:R-:W-:Y:S01]  /*a250*/  CS2R R6, SRZ ;  /* 0x0000000000067805 */ /* 0x004fe2000001ff00 */
[----:B------:R-:W-:Y:S01]  /*a260*/  @!P1 IMAD.WIDE R18, R138, 0x2, R4 ;  /* 0x000000028a129825 */ /* 0x000fe200078e0204 */
[----:B------:R-:W-:-:S03]  /*a270*/  SHF.R.S32.HI R0, RZ, 0x1f, R140 ;  /* 0x0000001fff007819 */ /* 0x000fc6000001148c */
[----:B------:R-:W-:Y:S01]  /*a280*/  @!P1 IMAD.WIDE R10, R138, 0x2, R2 ;  /* 0x000000028a0a9825 */ /* 0x000fe200078e0202 */
[----:B------:R1:W5:Y:S03]  /*a290*/  @!P1 LD.E.64 R14, [R18.64] ;  /* 0x00000006120e9980 */ /* 0x000366000c101b00 */
[C---:B------:R-:W-:Y:S01]  /*a2a0*/  IMAD.SHL.U32 R20, R140.reuse, 0x2, RZ ;  /* 0x000000028c147824 */ /* 0x040fe200078e00ff */
[----:B------:R2:W5:Y:S01]  /*a2b0*/  @!P1 LD.E.64 R6, [R10.64] ;  /* 0x000000060a069980 */ /* 0x000562000c101b00 */
[----:B------:R-:W-:-:S03]  /*a2c0*/  SHF.L.U64.HI R0, R140, 0x1, R0 ;  /* 0x000000018c007819 */ /* 0x000fc60000010200 */
[----:B------:R-:W-:-:S05]  /*a2d0*/  @!P0 IADD3 R4, P1, R4, R20, RZ ;  /* 0x0000001404048210 */ /* 0x000fca0007f3e0ff */
[--C-:B------:R-:W-:Y:S01]  /*a2e0*/  @!P0 IMAD.X R5, R5, 0x1, R0.reuse, P1 ;  /* 0x0000000105058824 */ /* 0x100fe200008e0600 */
[----:B------:R-:W-:Y:S02]  /*a2f0*/  @!P0 IADD3 R2, P1, R2, R20, RZ ;  /* 0x0000001402028210 */ /* 0x000fe40007f3e0ff */
[----:B------:R-:W-:Y:S01]  /*a300*/  CS2R R20, SRZ ;  /* 0x0000000000147805 */ /* 0x000fe2000001ff00 */
[----:B-1----:R-:W-:Y:S02]  /*a310*/  CS2R R18, SRZ ;  /* 0x0000000000127805 */ /* 0x002fe4000001ff00 */
[----:B------:R-:W-:-:S03]  /*a320*/  @!P0 IMAD.X R3, R3, 0x1, R0, P1 ;  /* 0x0000000103038824 */ /* 0x000fc600008e0600 */
[----:B------:R1:W5:Y:S01]  /*a330*/  @!P0 LD.E.64 R20, [R4.64] ;  /* 0x0000000604148980 */ /* 0x000362000c101b00 */
[----:B--2---:R-:W-:-:S03]  /*a340*/  CS2R R10, SRZ ;  /* 0x00000000000a7805 */ /* 0x004fc6000001ff00 */
[----:B------:R2:W5:Y:S04]  /*a350*/  @!P2 LD.E.64 R18, [R12.64] ;  /* 0x000000060c12a980 */ /* 0x000568000c101b00 */
[----:B------:R1:W5:Y:S01]  /*a360*/  @!P2 LD.E.64 R10, [R22.64] ;  /* 0x00000006160aa980 */ /* 0x000362000c101b00 */
[----:B--2---:R-:W-:-:S06]  /*a370*/  CS2R R12, SRZ ;  /* 0x00000000000c7805 */ /* 0x004fcc000001ff00 */
[----:B------:R1:W5:Y:S02]  /*a380*/  @!P0 LD.E.64 R12, [R2.64] ;  /* 0x00000006020c8980 */ /* 0x000364000c101b00 */
.L_x_1429:
[----:B-123--:R-:W-:Y:S05]  /*a390*/  BSYNC B0 ;  /* 0x0000000000007941 */ /* 0x00efea0003800000 */
.L_x_1428:
[----:B------:R-:W2:Y:S01]  /*a3a0*/  LDL R38, [R1+0x14] ;  /* 0x0000140001267983 */ /* 0x000ea20000100800 */
        /* <DEDUP_REMOVED lines=18> */
[----:B------:R-:W-:Y:S01]  /*a4d0*/  IMAD.MOV.U32 R21, RZ, RZ, R6 ;  /* 0x000000ffff157224 */ /* 0x000fe200078e0006 */
        /* <DEDUP_REMOVED lines=9> */
[----:B------:R-:W-:-:S04]  /*a570*/  DEPBAR.LE SB0, 0x1 ;  /* 0x000080400000791a */ /* 0x000fc80000000000 */
[----:B------:R-:W-:Y:S01]  /*a580*/  SHF.R.U32.HI R27, RZ, 0x10, R17 ;  /* 0x00000010ff1b7819 */ /* 0x000fe20000011611 */
[----:B------:R-:W-:Y:S01]  /*a590*/  IMAD.MOV.U32 R17, RZ, RZ, R9 ;  /* 0x000000ffff117224 */ /* 0x000fe200078e0009 */
[----:B------:R-:W-:Y:S01]  /*a5a0*/  SHF.R.U32.HI R31, RZ, 0x10, R15 ;  /* 0x00000010ff1f7819 */ /* 0x000fe2000001160f */
[----:B------:R-:W-:Y:S01]  /*a5b0*/  BSSY B1, `(.L_x_1430) ;  /* 0x00000c4000017945 */ /* 0x000fe20003800000 */
        /* <DEDUP_REMOVED lines=24> */
[----:B------:R-:W-:Y:S01]  /*a740*/  BAR.SYNC.DEFER_BLOCKING 0x0 ;  /* 0x0000000000007b1d */ /* 0x000fe20000010000 */
[----:B--2---:R-:W-:-:S05]  /*a750*/  IMAD R2, R38, -0x80, R37 ;  /* 0xffffff8026027824 */ /* 0x004fca00078e0225 */
[----:B------:R-:W-:-:S04]  /*a760*/  IMNMX R16, R2, 0x80, PT ;  /* 0x0000008002107817 */ /* 0x000fc80003800200 */
[----:B------:R-:W-:-:S13]  /*a770*/  ISETP.GE.AND P0, PT, R205, R16, PT ;  /* 0x00000010cd00720c */ /* 0x000fda0003f06270 */
        /* <DEDUP_REMOVED lines=42> */
.L_x_1433:
[----:B------:R-:W-:Y:S05]  /*aa20*/  BSYNC B0 ;  /* 0x0000000000007941 */ /* 0x000fea0003800000 */
.L_x_1432:
        /* <DEDUP_REMOVED lines=41> */
.L_x_1435:
[----:B------:R-:W-:Y:S05]  /*acc0*/  BSYNC B0 ;  /* 0x0000000000007941 */ /* 0x000fea0003800000 */
.L_x_1434:
        /* <DEDUP_REMOVED lines=41> */
.L_x_1437:
[----:B------:R-:W-:Y:S05]  /*af60*/  BSYNC B0 ;  /* 0x0000000000007941 */ /* 0x000fea0003800000 */
.L_x_1436:
        /* <DEDUP_REMOVED lines=40> */
.L_x_1431:
[----:B------:R-:W-:Y:S05]  /*b1f0*/  BSYNC B1 ;  /* 0x0000000000017941 */ /* 0x000fea0003800000 */
.L_x_1430:
        /* <DEDUP_REMOVED lines=45> */
.L_x_1441:
[----:B------:R-:W-:Y:S05]  /*b4d0*/  BSYNC B0 ;  /* 0x0000000000007941 */ /* 0x000fea0003800000 */
.L_x_1440:
        /* <DEDUP_REMOVED lines=41> */
.L_x_1443:
[----:B------:R-:W-:Y:S05]  /*b770*/  BSYNC B0 ;  /* 0x0000000000007941 */ /* 0x000fea0003800000 */
.L_x_1442:
        /* <DEDUP_REMOVED lines=41> */
.L_x_1445:
[----:B------:R-:W-:Y:S05]  /*ba10*/  BSYNC B0 ;  /* 0x0000000000007941 */ /* 0x000fea0003800000 */
.L_x_1444:
        /* <DEDUP_REMOVED lines=40> */
.L_x_1439:
[----:B------:R-:W-:Y:S05]  /*bca0*/  BSYNC B1 ;  /* 0x0000000000017941 */ /* 0x000fea0003800000 */
.L_x_1438:
        /* <DEDUP_REMOVED lines=45> */
.L_x_1449:
[----:B------:R-:W-:Y:S05]  /*bf80*/  BSYNC B0 ;  /* 0x0000000000007941 */ /* 0x000fea0003800000 */
.L_x_1448:
        /* <DEDUP_REMOVED lines=41> */
.L_x_1451:
[----:B------:R-:W-:Y:S05]  /*c220*/  BSYNC B0 ;  /* 0x0000000000007941 */ /* 0x000fea0003800000 */
.L_x_1450:
        /* <DEDUP_REMOVED lines=41> */
.L_x_1453:
[----:B------:R-:W-:Y:S05]  /*c4c0*/  BSYNC B0 ;  /* 0x0000000000007941 */ /* 0x000fea0003800000 */
.L_x_1452:
        /* <DEDUP_REMOVED lines=40> */
.L_x_1447:
[----:B------:R-:W-:Y:S05]  /*c750*/  BSYNC B1 ;  /* 0x0000000000017941 */ /* 0x000fea0003800000 */
.L_x_1446:
        /* <DEDUP_REMOVED lines=44> */
.L_x_1456:
[----:B------:R-:W-:Y:S05]  /*ca20*/  BSYNC B0 ;  /* 0x0000000000007941 */ /* 0x000fea0003800000 */
.L_x_1455:
        /* <DEDUP_REMOVED lines=41> */
.L_x_1458:
[----:B------:R-:W-:Y:S05]  /*ccc0*/  BSYNC B0 ;  /* 0x0000000000007941 */ /* 0x000fea0003800000 */
.L_x_1457:
        /* <DEDUP_REMOVED lines=41> */
.L_x_1460:
[----:B------:R-:W-:Y:S05]  /*cf60*/  BSYNC B0 ;  /* 0x0000000000007941 */ /* 0x000fea0003800000 */
.L_x_1459:
        /* <DEDUP_REMOVED lines=41> */
.L_x_1427:
        /* <DEDUP_REMOVED lines=36> */
.L_x_1462:
[----:B-123--:R-:W-:Y:S05]  /*d440*/  BSYNC B0 ;  /* 0x0000000000007941 */ /* 0x00efea0003800000 */
.L_x_1461:
[----:B------:R-:W2:Y:S01]  /*d450*/  LDL R40, [R1+0x14] ;  /* 0x0000140001287983 */ /* 0x000ea20000100800 */
[--C-:B-----5:R-:W-:Y:S01]  /*d460*/  IMAD.MOV.U32 R20, RZ, RZ, R13.reuse ;  /* 0x000000ffff147224 */ /* 0x120fe200078e000d */
[----:B------:R-:W-:Y:S01]  /*d470*/  SHF.R.U32.HI R2, RZ, 0x10, R13 ;  /* 0x00000010ff027819 */ /* 0x000fe2000001160d */
[----:B------:R-:W-:Y:S01]  /*d480*/  IMAD.MOV.U32 R33, RZ, RZ, R18 ;  /* 0x000000ffff217224 */ /* 0x000fe200078e0012 */
[--C-:B------:R-:W-:Y:S01]  /*d490*/  SHF.R.U64 R30, R18, 0x10, R19.reuse ;  /* 0x00000010121e7819 */ /* 0x100fe20000001213 */
[----:B------:R-:W-:Y:S01]  /*d4a0*/  IMAD.MOV.U32 R32, RZ, RZ, R19 ;  /* 0x000000ffff207224 */ /* 0x000fe200078e0013 */
[----:B------:R-:W-:Y:S01]  /*d4b0*/  PRMT R42, R20, 0x5410, R2 ;  /* 0x00005410142a7816 */ /* 0x000fe20000000002 */
[----:B------:R-:W-:Y:S01]  /*d4c0*/  IMAD.MOV.U32 R28, RZ, RZ, R9 ;  /* 0x000000ffff1c7224 */ /* 0x000fe200078e0009 */
[----:B------:R-:W-:Y:S01]  /*d4d0*/  SHF.R.U32.HI R27, RZ, 0x10, R19 ;  /* 0x00000010ff1b7819 */ /* 0x000fe20000011613 */
[----:B------:R-:W-:Y:S01]  /*d4e0*/  IMAD.MOV.U32 R21, RZ, RZ, R12 ;  /* 0x000000ffff157224 */ /* 0x000fe200078e000c */
[----:B------:R-:W-:Y:S01]  /*d4f0*/  SHF.R.U64 R26, R8, 0x10, R9 ;  /* 0x00000010081a7819 */ /* 0x000fe20000001209 */
        /* <DEDUP_REMOVED lines=8> */
[----:B------:R-:W-:Y:S01]  /*d580*/  IMAD.MOV.U32 R29, RZ, RZ, R8 ;  /* 0x000000ffff1d7224 */ /* 0x000fe200078e0008 */
[--C-:B------:R-:W-:Y:S01]  /*d590*/  SHF.R.U64 R9, R4, 0x10, R5.reuse ;  /* 0x0000001004097819 */ /* 0x100fe20000001205 */
[----:B------:R-:W-:Y:S01]  /*d5a0*/  IMAD.MOV.U32 R11, RZ, RZ, R5 ;  /* 0x000000ffff0b7224 */ /* 0x000fe200078e0005 */
[--C-:B------:R-:W-:Y:S01]  /*d5b0*/  SHF.R.U64 R34, R16, 0x10, R17.reuse ;  /* 0x0000001010227819 */ /* 0x100fe20000001211 */
[----:B------:R-:W-:Y:S01]  /*d5c0*/  IMAD.MOV.U32 R25, RZ, RZ, R10 ;  /* 0x000000ffff197224 */ /* 0x000fe200078e000a */
[----:B------:R-:W-:Y:S01]  /*d5d0*/  SHF.R.U32.HI R31, RZ, 0x10, R17 ;  /* 0x00000010ff1f7819 */ /* 0x000fe20000011611 */
[----:B------:R-:W-:Y:S01]  /*d5e0*/  IMAD.MOV.U32 R17, RZ, RZ, R14 ;  /* 0x000000ffff117224 */ /* 0x000fe200078e000e */
[----:B------:R-:W-:Y:S01]  /*d5f0*/  SHF.R.U32.HI R4, RZ, 0x10, R5 ;  /* 0x00000010ff047819 */ /* 0x000fe20000011605 */
[--C-:B------:R-:W-:Y:S01]  /*d600*/  IMAD.MOV.U32 R16, RZ, RZ, R15.reuse ;  /* 0x000000ffff107224 */ /* 0x100fe200078e000f */
[--C-:B------:R-:W-:Y:S01]  /*d610*/  SHF.R.U64 R13, R14, 0x10, R15.reuse ;  /* 0x000000100e0d7819 */ /* 0x100fe2000000120f */
[----:B------:R-:W-:Y:S01]  /*d620*/  IMAD.MOV.U32 R8, RZ, RZ, R6 ;  /* 0x000000ffff087224 */ /* 0x000fe200078e0006 */
[----:B------:R-:W-:Y:S01]  /*d630*/  SHF.R.U32.HI R10, RZ, 0x10, R15 ;  /* 0x00000010ff0a7819 */ /* 0x000fe2000001160f */
[--C-:B------:R-:W-:Y:S01]  /*d640*/  IMAD.MOV.U32 R5, RZ, RZ, R7.reuse ;  /* 0x000000ffff057224 */ /* 0x100fe200078e0007 */
[----:B------:R-:W-:Y:S01]  /*d650*/  SHF.R.U64 R3, R6, 0x10, R7 ;  /* 0x0000001006037819 */ /* 0x000fe20000001207 */
[----:B------:R-:W-:-:S04]  /*d660*/  DEPBAR.LE SB0, 0x1 ;  /* 0x000080400000791a */ /* 0x000fc80000000000 */
[----:B------:R-:W-:Y:S01]  /*d670*/  SHF.R.U32.HI R0, RZ, 0x10, R7 ;  /* 0x00000010ff007819 */ /* 0x000fe20000011607 */
[----:B------:R-:W-:Y:S01]  /*d680*/  BSSY B1, `(.L_x_1463) ;  /* 0x00000d1000017945 */ /* 0x000fe20003800000 */
        /* <DEDUP_REMOVED lines=15> */
[----:B------:R-:W-:Y:S01]  /*d780*/  SHF.R.S32.HI R50, RZ, 0x3, R38 ;  /* 0x00000003ff327819 */ /* 0x000fe20000011426 */
        /* <DEDUP_REMOVED lines=41> */
[--C-:B------:R-:W-:Y:S01]  /*da20*/  HADD2.F32 R6, -RZ, R9.reuse.H0_H0 ;  /* 0x20000009ff067230 */ /* 0x100fe20000004100 */
        /* <DEDUP_REMOVED lines=11> */
[--C-:B------:R-:W-:Y:S01]  /*dae0*/  HADD2.F32 R8, -RZ, R10.reuse.H0_H0 ;  /* 0x2000000aff087230 */ /* 0x100fe20000004100 */
        /* <DEDUP_REMOVED lines=41> */
.L_x_1466:
[----:B------:R-:W-:Y:S05]  /*dd80*/  BSYNC B0 ;  /* 0x0000000000007941 */ /* 0x000fea0003800000 */
.L_x_1465:
        /* <DEDUP_REMOVED lines=96> */
.L_x_1464:
[----:B------:R-:W-:Y:S05]  /*e390*/  BSYNC B1 ;  /* 0x0000000000017941 */ /* 0x000fea0003800000 */
.L_x_1463:
[----:B------:R-:W-:Y:S01]  /*e3a0*/  IADD3 R2, R205, 0x20, RZ ;  /* 0x00000020cd027810 */ /* 0x000fe20007ffe0ff */
[----:B------:R-:W-:Y:S03]  /*e3b0*/  BSSY B1, `(.L_x_1467) ;  /* 0x00000c6000017945 */ /* 0x000fe60003800000 */
[----:B------:R-:W-:-:S13]  /*e3c0*/  ISETP.GE.AND P0, PT, R2, R40, PT ;  /* 0x000000280200720c */ /* 0x000fda0003f06270 */
[----:B------:R-:W-:Y:S05]  /*e3d0*/  @P0 BRA `(.L_x_1468) ;  /* 0x00000c3000000947 */ /* 0x000fea0003800000 */
[----:B------:R-:W-:Y:S01]  /*e3e0*/  ISETP.GE.AND P0, PT, R132, c[0x0][0x27c], PT ;  /* 0x00009f0084007a0c */ /* 0x000fe20003f06270 */
[----:B------:R-:W-:Y:S01]  /*e3f0*/  BSSY B0, `(.L_x_1469) ;  /* 0x0000061000007945 */ /* 0x000fe20003800000 */
[----:B------:R-:W-:Y:S02]  /*e400*/  SHF.R.S32.HI R0, RZ, 0x1f, R2 ;  /* 0x0000001fff007819 */ /* 0x000fe40000011402 */
[----:B------:R-:W-:Y:S02]  /*e410*/  SHF.R.U32.HI R58, RZ, 0x3, R159 ;  /* 0x00000003ff3a7819 */ /* 0x000fe4000001169f */
[----:B------:R-:W-:-:S05]  /*e420*/  LEA.HI R0, R0, R2, RZ, 0x3 ;  /* 0x0000000200007211 */ /* 0x000fca00078f18ff */
[----:B------:R-:W-:-:S05]  /*e430*/  IMAD.SHL.U32 R0, R0, 0x40, RZ ;  /* 0x0000004000007824 */ /* 0x000fca00078e00ff */
[----:B------:R-:W-:Y:S01]  /*e440*/  LOP3.LUT R17, R0, 0xfffffe00, RZ, 0xc0, !PT ;  /* 0xfffffe0000117812 */ /* 0x000fe200078ec0ff */
        /* <DEDUP_REMOVED lines=25> */
[C---:B------:R-:W-:Y:S01]  /*e5e0*/  FMUL.FTZ R7, R2.reuse, R18 ;  /* 0x0000001202077220 */ /* 0x040fe20000410000 */
        /* <DEDUP_REMOVED lines=65> */
.L_x_1470:
[----:B------:R-:W-:Y:S05]  /*ea00*/  BSYNC B0 ;  /* 0x0000000000007941 */ /* 0x000fea0003800000 */
.L_x_1469:
[----:B------:R-:W-:-:S13]  /*ea10*/  ISETP.GE.AND P0, PT, R134, c[0x0][0x27c], PT ;  /* 0x00009f0086007a0c */ /* 0x000fda0003f06270 */
[----:B------:R-:W-:Y:S05]  /*ea20*/  @P0 BRA `(.L_x_1468) ;  /* 0x000005e000000947 */ /* 0x000fea0003800000 */
[----:B------:R-:W-:Y:S01]  /*ea30*/  MOV R0, c[0x0][0x27c] ;  /* 0x00009f0000007a02 */ /* 0x000fe20000000f00 */
[----:B------:R-:W-:Y:S01]  /*ea40*/  HADD2.F32 R13, -RZ, R53.H0_H0 ;  /* 0x20000035ff0d7230 */ /* 0x000fe20000004100 */
[----:B------:R-:W-:Y:S02]  /*ea50*/  LEA.HI R3, R39, R134, RZ, 0x6 ;  /* 0x0000008627037211 */ /* 0x000fe400078f30ff */
[----:B------:R-:W-:Y:S02]  /*ea60*/  LEA.HI R0, R0, R50, RZ, 0x1d ;  /* 0x0000003200007211 */ /* 0x000fe400078fe8ff */
[----:B------:R-:W-:Y:S02]  /*ea70*/  LOP3.LUT R2, R159, 0x38, R38, 0xf8, !PT ;  /* 0x000000389f027812 */ /* 0x000fe400078ef826 */
[----:B-1----:R-:W-:Y:S02]  /*ea80*/  SHF.L.U32 R5, R3, 0x7, RZ ;  /* 0x0000000703057819 */ /* 0x002fe400000006ff */
[----:B------:R-:W-:-:S02]  /*ea90*/  SHF.R.S32.HI R3, RZ, 0x1f, R0 ;  /* 0x0000001fff037819 */ /* 0x000fc40000011400 */
        /* <DEDUP_REMOVED lines=10> */
[----:B------:R-:W1:Y:S03]  /*eb40*/  LDS.128 R4, [R30] ;  /* 0x000000001e047984 */ /* 0x000e660000000c00 */
[----:B------:R-:W-:Y:S01]  /*eb50*/  IADD3 R2, R0, R2, R17 ;  /* 0x0000000200027210 */ /* 0x000fe20007ffe011 */
[----:B------:R-:W-:-:S03]  /*eb60*/  HADD2.F32 R0, -RZ, R49.H1_H1 ;  /* 0x30000031ff007230 */ /* 0x000fc60000004100 */
[----:B------:R-:W-:Y:S01]  /*eb70*/  SHF.L.U32 R27, R2, 0x1, RZ ;  /* 0x00000001021b7819 */ /* 0x000fe200000006ff */
[----:B------:R-:W-:-:S04]  /*eb80*/  HADD2.F32 R2, -RZ, R49.H0_H0 ;  /* 0x20000031ff027230 */ /* 0x000fc80000004100 */
        /* <DEDUP_REMOVED lines=16> */
[----:B------:R-:W-:Y:S01]  /*ec90*/  HADD2.F32 R5, -RZ, R51.H0_H0 ;  /* 0x20000033ff057230 */ /* 0x000fe20000004100 */
[-C--:B------:R-:W-:Y:S01]  /*eca0*/  FMUL.FTZ R32, R0, R3.reuse ;  /* 0x0000000300207220 */ /* 0x080fe20000410000 */
[--C-:B------:R-:W-:Y:S01]  /*ecb0*/  HADD2.F32 R21, -RZ, R6.reuse.H0_H0 ;  /* 0x20000006ff157230 */ /* 0x100fe20000004100 */
[----:B------:R-:W-:Y:S01]  /*ecc0*/  FFMA.FTZ R35, R11, R3, R2 ;  /* 0x000000030b237223 */ /* 0x000fe20000010002 */
[----:B------:R-:W-:Y:S01]  /*ecd0*/  HADD2.F32 R20, -RZ, R6.H1_H1 ;  /* 0x30000006ff147230 */ /* 0x000fe20000004100 */
[----:B------:R-:W-:Y:S01]  /*ece0*/  FMUL.FTZ R4, R5, R19 ;  /* 0x0000001305047220 */ /* 0x000fe20000410000 */
[--C-:B------:R-:W-:Y:S01]  /*ecf0*/  HADD2.F32 R8, -RZ, R10.reuse.H0_H0 ;  /* 0x2000000aff087230 */ /* 0x100fe20000004100 */
[----:B------:R-:W-:Y:S01]  /*ed00*/  FFMA.FTZ R13, R13, R17, -R33 ;  /* 0x000000110d0d7223 */ /* 0x000fe20000010821 */
        /* <DEDUP_REMOVED lines=48> */
.L_x_1468:
[----:B------:R-:W-:Y:S05]  /*f010*/  BSYNC B1 ;  /* 0x0000000000017941 */ /* 0x000fea0003800000 */
.L_x_1467:
[----:B------:R-:W-:Y:S01]  /*f020*/  IADD3 R0, R205, 0x40, RZ ;  /* 0x00000040cd007810 */ /* 0x000fe20007ffe0ff */
[----:B------:R-:W-:Y:S03]  /*f030*/  BSSY B1, `(.L_x_1471) ;  /* 0x00000c3000017945 */ /* 0x000fe60003800000 */
[----:B------:R-:W-:-:S13]  /*f040*/  ISETP.GE.AND P0, PT, R0, R40, PT ;  /* 0x000000280000720c */ /* 0x000fda0003f06270 */
[----:B------:R-:W-:Y:S05]  /*f050*/  @P0 BRA `(.L_x_1472) ;  /* 0x00000c0000000947 */ /* 0x000fea0003800000 */
[----:B------:R2:W5:Y:S01]  /*f060*/  LDL R37, [R1+0x48] ;  /* 0x0000480001257983 */ /* 0x0005620000100800 */
[----:B------:R-:W-:Y:S01]  /*f070*/  ISETP.GE.AND P0, PT, R132, c[0x0][0x27c], PT ;  /* 0x00009f0084007a0c */ /* 0x000fe20003f06270 */
[----:B------:R-:W-:Y:S01]  /*f080*/  BSSY B0, `(.L_x_1473) ;  /* 0x0000063000007945 */ /* 0x000fe20003800000 */
[C---:B------:R-:W-:Y:S02]  /*f090*/  IADD3 R38, R205.reuse, 0x40, RZ ;  /* 0x00000040cd267810 */ /* 0x040fe40007ffe0ff */
[----:B------:R-:W-:-:S03]  /*f0a0*/  IADD3 R39, R205, 0x40, RZ ;  /* 0x00000040cd277810 */ /* 0x000fc60007ffe0ff */
[----:B------:R-:W-:Y:S02]  /*f0b0*/  IMAD.SHL.U32 R38, R38, 0x40, RZ ;  /* 0x0000004026267824 */ /* 0x000fe400078e00ff */
[----:B------:R-:W-:-:S03]  /*f0c0*/  IMAD.SHL.U32 R39, R39, 0x40, RZ ;  /* 0x0000004027277824 */ /* 0x000fc600078e00ff */
[----:B------:R-:W-:Y:S02]  /*f0d0*/  LOP3.LUT R38, R38, 0x1c0, RZ, 0xc0, !PT ;  /* 0x000001c026267812 */ /* 0x000fe400078ec0ff */
[----:B------:R-:W-:Y:S02]  /*f0e0*/  LOP3.LUT R39, R39, 0x1c0, RZ, 0xc0, !PT ;  /* 0x000001c027277812 */ /* 0x000fe400078ec0ff */
[----:B------:R-:W-:Y:S01]  /*f0f0*/  SHF.R.U32.HI R38, RZ, 0x3, R38 ;  /* 0x00000003ff267819 */ /* 0x000fe20000011626 */
        /* <DEDUP_REMOVED lines=8> */
[----:B-----5:R-:W-:Y:S02]  /*f180*/  LOP3.LUT R3, R37, R0, R38, 0xf6, !PT ;  /* 0x0000000025037212 */ /* 0x020fe400078ef626 */
        /* <DEDUP_REMOVED lines=10> */
[----:B------:R-:W3:Y:S01]  /*f230*/  LDS.128 R8, [R27+0x10080] ;  /* 0x010080001b087984 */ /* 0x000ee20000000c00 */
[--C-:B-1----:R-:W-:Y:S02]  /*f240*/  HADD2.F32 R17, -RZ, R4.reuse.H0_H0 ;  /* 0x20000004ff117230 */ /* 0x102fe40000004100 */
[----:B------:R-:W-:Y:S02]  /*f250*/  HADD2.F32 R16, -RZ, R4.H1_H1 ;  /* 0x30000004ff107230 */ /* 0x000fe40000004100 */
[--C-:B------:R-:W-:Y:S02]  /*f260*/  HADD2.F32 R23, -RZ, R7.reuse.H0_H0 ;  /* 0x20000007ff177230 */ /* 0x100fe40000004100 */
[--C-:B---3--:R-:W-:Y:S02]  /*f270*/  HADD2.F32 R4, -RZ, R8.reuse.H0_H0 ;  /* 0x20000008ff047230 */ /* 0x108fe40000004100 */
        /* <DEDUP_REMOVED lines=67> */
.L_x_1474:
[----:B------:R-:W-:Y:S05]  /*f6b0*/  BSYNC B0 ;  /* 0x0000000000007941 */ /* 0x000fea0003800000 */
.L_x_1473:
[----:B------:R-:W-:-:S13]  /*f6c0*/  ISETP.GE.AND P0, PT, R134, c[0x0][0x27c], PT ;  /* 0x00009f0086007a0c */ /* 0x000fda0003f06270 */
[----:B------:R-:W-:Y:S05]  /*f6d0*/  @P0 BRA `(.L_x_1472) ;  /* 0x0000058000000947 */ /* 0x000fea0003800000 */
[----:B------:R-:W3:Y:S01]  /*f6e0*/  LDL R36, [R1+0x50] ;  /* 0x0000500001247983 */ /* 0x000ee20000100800 */
[----:B------:R-:W-:Y:S01]  /*f6f0*/  MOV R0, c[0x0][0x27c] ;  /* 0x00009f0000007a02 */ /* 0x000fe20000000f00 */
[----:B------:R-:W-:-:S03]  /*f700*/  HADD2.F32 R13, -RZ, R53.H0_H0 ;  /* 0x20000035ff0d7230 */ /* 0x000fc60000004100 */
        /* <DEDUP_REMOVED lines=8> */
[----:B-----5:R-:W-:Y:S01]  /*f790*/  IADD3 R0, R2, R0, R37 ;  /* 0x0000000002007210 */ /* 0x020fe20007ffe025 */
[----:B------:R-:W-:-:S03]  /*f7a0*/  HADD2.F32 R2, -RZ, R49.H0_H0 ;  /* 0x20000031ff027230 */ /* 0x000fc60000004100 */
[----:B-1----:R-:W-:Y:S01]  /*f7b0*/  SHF.L.U32 R27, R0, 0x1, RZ ;  /* 0x00000001001b7819 */ /* 0x002fe200000006ff */
[----:B------:R-:W-:-:S04]  /*f7c0*/  HADD2.F32 R0, -RZ, R49.H1_H1 ;  /* 0x30000031ff007230 */ /* 0x000fc80000004100 */
[----:B------:R-:W1:Y:S02]  /*f7d0*/  LDS.128 R8, [R27+0x10080] ;  /* 0x010080001b087984 */ /* 0x000e640000000c00 */
[--C-:B-1----:R-:W-:Y:S02]  /*f7e0*/  HADD2.F32 R15, -RZ, R11.reuse.H0_H0 ;  /* 0x2000000bff0f7230 */ /* 0x102fe40000004100 */
[----:B------:R-:W-:Y:S02]  /*f7f0*/  HADD2.F32 R14, -RZ, R11.H1_H1 ;  /* 0x3000000bff0e7230 */ /* 0x000fe40000004100 */
[----:B------:R-:W-:Y:S02]  /*f800*/  HADD2.F32 R3, -RZ, R8.H1_H1 ;  /* 0x30000008ff037230 */ /* 0x000fe40000004100 */
[----:B------:R-:W-:Y:S02]  /*f810*/  HADD2.F32 R11, -RZ, R54.H0_H0 ;  /* 0x20000036ff0b7230 */ /* 0x000fe40000004100 */
[----:B------:R-:W-:Y:S01]  /*f820*/  HADD2.F32 R12, -RZ, R10.H1_H1 ;  /* 0x3000000aff0c7230 */ /* 0x000fe20000004100 */
[----:B------:R-:W-:Y:S01]  /*f830*/  FMUL.FTZ R31, R0, R3 ;  /* 0x00000003001f7220 */ /* 0x000fe20000410000 */
[----:B---3--:R-:W1:Y:S02]  /*f840*/  LDS.128 R4, [R36] ;  /* 0x0000000024047984 */ /* 0x008e640000000c00 */
[----:B-1----:R-:W-:-:S02]  /*f850*/  HADD2.F32 R17, -RZ, R4.H0_H0 ;  /* 0x20000004ff117230 */ /* 0x002fc40000004100 */
[----:B------:R-:W-:Y:S02]  /*f860*/  HADD2.F32 R16, -RZ, R4.H1_H1 ;  /* 0x30000004ff107230 */ /* 0x000fe40000004100 */
[----:B------:R-:W-:Y:S02]  /*f870*/  HADD2.F32 R4, -RZ, R8.H0_H0 ;  /* 0x20000008ff047230 */ /* 0x000fe40000004100 */
[--C-:B------:R-:W-:Y:S02]  /*f880*/  HADD2.F32 R23, -RZ, R7.reuse.H0_H0 ;  /* 0x20000007ff177230 */ /* 0x100fe40000004100 */
[----:B------:R-:W-:Y:S01]  /*f890*/  HADD2.F32 R22, -RZ, R7.H1_H1 ;  /* 0x30000007ff167230 */ /* 0x000fe20000004100 */
[C---:B------:R-:W-:Y:S01]  /*f8a0*/  FMUL.FTZ R7, R2.reuse, R17 ;  /* 0x0000001102077220 */ /* 0x040fe20000410000 */
[--C-:B------:R-:W-:Y:S01]  /*f8b0*/  HADD2.F32 R19, -RZ, R5.reuse.H0_H0 ;  /* 0x20000005ff137230 */ /* 0x100fe20000004100 */
[----:B------:R-:W-:Y:S01]  /*f8c0*/  FMUL.FTZ R32, R2, R4 ;  /* 0x0000000402207220 */ /* 0x000fe20000410000 */
[----:B------:R-:W-:Y:S01]  /*f8d0*/  HADD2.F32 R18, -RZ, R5.H1_H1 ;  /* 0x30000005ff127230 */ /* 0x000fe20000004100 */
[----:B------:R-:W-:Y:S01]  /*f8e0*/  FMUL.FTZ R2, R0, R16 ;  /* 0x0000001000027220 */ /* 0x000fe20000410000 */
[----:B------:R-:W-:Y:S01]  /*f8f0*/  HADD2.F32 R5, -RZ, R51.H0_H0 ;  /* 0x20000033ff057230 */ /* 0x000fe20000004100 */
[----:B------:R-:W-:Y:S01]  /*f900*/  FFMA.FTZ R35, R13, R4, R7 ;  /* 0x000000040d237223 */ /* 0x000fe20000010007 */
[--C-:B------:R-:W-:Y:S01]  /*f910*/  HADD2.F32 R21, -RZ, R6.reuse.H0_H0 ;  /* 0x20000006ff157230 */ /* 0x100fe20000004100 */
[----:B------:R-:W-:Y:S01]  /*f920*/  FFMA.FTZ R34, R11, R3, R2 ;  /* 0x000000030b227223 */ /* 0x000fe20000010002 */
[----:B------:R-:W-:Y:S01]  /*f930*/  HADD2.F32 R20, -RZ, R6.H1_H1 ;  /* 0x30000006ff147230 */ /* 0x000fe20000004100 */
[----:B------:R-:W-:Y:S01]  /*f940*/  FMUL.FTZ R4, R5, R19 ;  /* 0x0000001305047220 */ /* 0x000fe20000410000 */
[----:B------:R-:W-:Y:S01]  /*f950*/  HADD2.F32 R8, -RZ, R10.H0_H0 ;  /* 0x2000000aff087230 */ /* 0x000fe20000004100 */
[----:B------:R-:W-:Y:S01]  /*f960*/  FFMA.FTZ R13, R13, R17, -R32 ;  /* 0x000000110d0d7223 */ /* 0x000fe20000010820 */
[----:B------:R-:W-:-:S02]  /*f970*/  HADD2.F32 R6, -RZ, R9.H0_H0 ;  /* 0x20000009ff067230 */ /* 0x000fc40000004100 */
        /* <DEDUP_REMOVED lines=46> */
.L_x_1472:
[----:B------:R-:W-:Y:S05]  /*fc60*/  BSYNC B1 ;  /* 0x0000000000017941 */ /* 0x000fea0003800000 */
.L_x_1471:
[----:B------:R-:W-:-:S04]  /*fc70*/  IADD3 R0, R205, 0x60, RZ ;  /* 0x00000060cd007810 */ /* 0x000fc80007ffe0ff */
[----:B------:R-:W-:-:S13]  /*fc80*/  ISETP.GE.AND P0, PT, R0, R40, PT ;  /* 0x000000280000720c */ /* 0x000fda0003f06270 */
[----:B------:R-:W-:Y:S05]  /*fc90*/  @P0 BRA `(.L_x_1454) ;  /* 0x00000c0000000947 */ /* 0x000fea0003800000 */
[----:B-----5:R3:W5:Y:S01]  /*fca0*/  LDL R37, [R1+0x44] ;  /* 0x0000440001257983 */ /* 0x0207620000100800 */
        /* <DEDUP_REMOVED lines=28> */
[----:B------:R-:W4:Y:S01]  /*fe70*/  LDS.128 R8, [R27+0x10080] ;  /* 0x010080001b087984 */ /* 0x000f220000000c00 */
[--C-:B-1----:R-:W-:Y:S02]  /*fe80*/  HADD2.F32 R17, -RZ, R4.reuse.H0_H0 ;  /* 0x20000004ff117230 */ /* 0x102fe40000004100 */
[----:B------:R-:W-:Y:S02]  /*fe90*/  HADD2.F32 R16, -RZ, R4.H1_H1 ;  /* 0x30000004ff107230 */ /* 0x000fe40000004100 */
[--C-:B------:R-:W-:Y:S02]  /*fea0*/  HADD2.F32 R23, -RZ, R7.reuse.H0_H0 ;  /* 0x20000007ff177230 */ /* 0x100fe40000004100 */
[--C-:B----4-:R-:W-:Y:S02]  /*feb0*/  HADD2.F32 R4, -RZ, R8.reuse.H0_H0 ;  /* 0x20000008ff047230 */ /* 0x110fe40000004100 */
        /* <DEDUP_REMOVED lines=67> */
.L_x_1476:
[----:B------:R-:W-:Y:S05]  /*102f0*/  BSYNC B0 ;  /* 0x0000000000007941 */ /* 0x000fea0003800000 */
.L_x_1475:
[----:B------:R-:W-:-:S13]  /*10300*/  ISETP.GE.AND P0, PT, R134, c[0x0][0x27c], PT ;  /* 0x00009f0086007a0c */ /* 0x000fda0003f06270 */
[----:B------:R-:W-:Y:S05]  /*10310*/  @P0 BRA `(.L_x_1454) ;  /* 0x0000058000000947 */ /* 0x000fea0003800000 */
[----:B-1----:R-:W4:Y:S01]  /*10320*/  LDL R36, [R1+0x4c] ;  /* 0x00004c0001247983 */ /* 0x002f220000100800 */
        /* <DEDUP_REMOVED lines=12> */
[----:B------:R-:W-:Y:S01]  /*103f0*/  SHF.L.U32 R27, R0, 0x1, RZ ;  /* 0x00000001001b7819 */ /* 0x000fe200000006ff */
        /* <DEDUP_REMOVED lines=8> */
[----:B----4-:R-:W1:Y:S02]  /*10480*/  LDS.128 R4, [R36] ;  /* 0x0000000024047984 */ /* 0x010e640000000c00 */
        /* <DEDUP_REMOVED lines=65> */
.L_x_1454:
[----:B------:R-:W-:Y:S05]  /*108a0*/  BSYNC B2 ;  /* 0x0000000000027941 */ /* 0x000fea0003800000 */
.L_x_1426:
[----:B-1----:R-:W1:Y:S01]  /*108b0*/  S2R R2, SR_TID.X ;  /* 0x0000000000027919 */ /* 0x002e620000002100 */
[----:B------:R-:W-:Y:S01]  /*108c0*/  IMAD R0, R60, c[0x0][0x208], RZ ;  /* 0x000082003c007a24 */ /* 0x000fe200078e02ff */
[----:B------:R-:W-:Y:S01]  /*108d0*/  MOV R4, R212 ;  /* 0x000000d400047202 */ /* 0x000fe20000000f00 */
[----:B------:R-:W-:Y:S01]  /*108e0*/  IMAD.MOV.U32 R5, RZ, RZ, R214 ;  /* 0x000000ffff057224 */ /* 0x000fe200078e00d6 */
[----:B------:R-:W-:-:S04]  /*108f0*/  DEPBAR.LE SB0, 0x0 ;  /* 0x000080000000791a */ /* 0x000fc80000000000 */
[----:B------:R-:W-:Y:S01]  /*10900*/  IMAD R0, R88, c[0x0][0x20c], R0 ;  /* 0x0000830058007a24 */ /* 0x000fe200078e0200 */
[----:B------:R-:W-:Y:S01]  /*10910*/  BAR.SYNC.DEFER_BLOCKING 0x0 ;  /* 0x0000000000007b1d */ /* 0x000fe20000010000 */
[----:B------:R-:W-:Y:S02]  /*10920*/  LOP3.LUT P5, RZ, R215, 0x2, RZ, 0xc0, !PT ;  /* 0x00000002d7ff7812 */ /* 0x000fe400078ac0ff */
[----:B------:R-:W-:Y:S02]  /*10930*/  LOP3.LUT P4, RZ, R59, 0x1, RZ, 0xc0, !PT ;  /* 0x000000013bff7812 */ /* 0x000fe4000788c0ff */
[----:B------:R-:W-:Y:S01]  /*10940*/  IADD3 R188, R143, 0x20, RZ ;  /* 0x000000208fbc7810 */ /* 0x000fe20007ffe0ff */
[----:B------:R-:W-:Y:S01]  /*10950*/  BSSY B0, `(.L_x_1477) ;  /* 0x0000128000007945 */ /* 0x000fe20003800000 */
[C---:B------:R-:W-:Y:S02]  /*10960*/  LOP3.LUT P3, RZ, R59.reuse, 0x2, RZ, 0xc0, !PT ;  /* 0x000000023bff7812 */ /* 0x040fe4000786c0ff */
[----:B------:R-:W-:-:S02]  /*10970*/  LOP3.LUT P2, RZ, R59, 0x4, RZ, 0xc0, !PT ;  /* 0x000000043bff7812 */ /* 0x000fc4000784c0ff */
[----:B-1----:R-:W-:Y:S01]  /*10980*/  ISETP.GT.AND P6, PT, R2, 0x7f, PT ;  /* 0x0000007f0200780c */ /* 0x002fe20003fc4270 */
[----:B------:R-:W-:-:S05]  /*10990*/  IMAD.WIDE.U32 R2, R88, c[0x0][0x208], RZ ;  /* 0x0000820058027a25 */ /* 0x000fca00078e00ff */
[----:B------:R-:W-:Y:S01]  /*109a0*/  IADD3 R0, R3, R0, RZ ;  /* 0x0000000003007210 */ /* 0x000fe20007ffe0ff */
[----:B------:R-:W-:Y:S01]  /*109b0*/  IMAD.WIDE.U32 R6, R2, 0x30, R4 ;  /* 0x0000003002067825 */ /* 0x000fe200078e0004 */
[----:B------:R-:W-:Y:S03]  /*109c0*/  LDSM.16.M88.4 R12, [R193] ;  /* 0x00000000c10c783b */ /* 0x000fe60000000200 */
[----:B------:R-:W-:Y:S01]  /*109d0*/  IMAD R0, R0, 0x30, RZ ;  /* 0x0000003000007824 */ /* 0x000fe200078e02ff */
[----:B------:R-:W-:Y:S01]  /*109e0*/  LEA R2, P1, R6, c[0x0][0x1f8], 0x1 ;  /* 0x00007e0006027a11 */ /* 0x000fe200078208ff */
[----:B------:R-:W1:Y:S01]  /*109f0*/  LDSM.16.M88.4 R20, [R143] ;  /* 0x000000008f14783b */ /* 0x000e620000000200 */
[----:B------:R-:W-:Y:S01]  /*10a00*/  @!P6 MOV R8, c[0x0][0x208] ;  /* 0x000082000008ea02 */ /* 0x000fe20000000f00 */
[----:B------:R-:W-:Y:S01]  /*10a10*/  IMAD.IADD R0, R7, 0x1, R0 ;  /* 0x0000000107007824 */ /* 0x000fe200078e0200 */
[----:B------:R-:W-:Y:S01]  /*10a20*/  @!P6 MOV R5, c[0x0][0x20c] ;  /* 0x000083000005ea02 */ /* 0x000fe20000000f00 */
[----:B------:R-:W-:Y:S01]  /*10a30*/  IMAD.MOV.U32 R7, RZ, RZ, R188 ;  /* 0x000000ffff077224 */ /* 0x000fe200078e00bc */
[----:B------:R-:W-:Y:S01]  /*10a40*/  @!P6 LEA R4, P0, R8, R2, 0x6 ;  /* 0x000000020804e211 */ /* 0x000fe200078030ff */
[----:B------:R-:W4:Y:S01]  /*10a50*/  LDSM.16.M88.4 R24, [R143+0x800] ;  /* 0x000800008f18783b */ /* 0x000f220000000200 */
[----:B------:R-:W-:-:S02]  /*10a60*/  LEA.HI.X R3, R6, c[0x0][0x1fc], R0, 0x1, P1 ;  /* 0x00007f0006037a11 */ /* 0x000fc400008f0c00 */
[----:B------:R-:W-:Y:S01]  /*10a70*/  MOV R0, 0x40 ;  /* 0x0000004000007802 */ /* 0x000fe20000000f00 */
[----:B------:R-:W-:Y:S01]  /*10a80*/  LDSM.16.M88.4 R44, [R143+0x1000] ;  /* 0x001000008f2c783b */ /* 0x000fe20000000200 */
[----:B------:R-:W-:Y:S02]  /*10a90*/  @!P6 LEA.HI.X R5, R8, R3, R5, 0x6, P0 ;  /* 0x000000030805e211 */ /* 0x000fe400000f3405 */
[----:B------:R-:W-:Y:S01]  /*10aa0*/  LOP3.LUT P0, RZ, R215, 0x4, RZ, 0xc0, !PT ;  /* 0x00000004d7ff7812 */ /* 0x000fe2000780c0ff */
[----:B------:R-:W-:Y:S01]  /*10ab0*/  LDSM.16.M88.4 R8, [R194] ;  /* 0x00000000c208783b */ /* 0x000fe20000000200 */
[----:B------:R-:W-:Y:S02]  /*10ac0*/  IADD3 R6, R61, R178, -R205 ;  /* 0x000000b23d067210 */ /* 0x000fe40007ffe8cd */
[----:B------:R-:W-:Y:S02]  /*10ad0*/  SEL R0, R0, 0xffffffc0, !P0 ;  /* 0xffffffc000007807 */ /* 0x000fe40004000000 */
[----:B------:R-:W-:-:S02]  /*10ae0*/  ISETP.LT.OR P0, PT, R6, 0x1, !P4 ;  /* 0x000000010600780c */ /* 0x000fc40006701670 */
[----:B------:R-:W-:Y:S02]  /*10af0*/  @P5 IADD3 R7, R143, -0x20, RZ ;  /* 0xffffffe08f075810 */ /* 0x000fe40007ffe0ff */
[----:B------:R-:W-:Y:S02]  /*10b00*/  LOP3.LUT P1, RZ, R59, 0x8, RZ, 0xc0, !PT ;  /* 0x000000083bff7812 */ /* 0x000fe4000782c0ff */
[----:B------:R-:W-:Y:S01]  /*10b10*/  @P5 IADD3 R188, R143, -0x20, RZ ;  /* 0xffffffe08fbc5810 */ /* 0x000fe20007ffe0ff */
[----:B-----5:R-:W2:Y:S03]  /*10b20*/  LDSM.16.M88.4 R36, [R7] ;  /* 0x000000000724783b */ /* 0x020ea60000000200 */
[----:B------:R-:W-:Y:S01]  /*10b30*/  IADD3 R142, R0, R188, RZ ;  /* 0x000000bc008e7210 */ /* 0x000fe20007ffe0ff */
[----:B------:R-:W3:Y:S04]  /*10b40*/  LDSM.16.M88.4 R52, [R7+0x800] ;  /* 0x000800000734783b */ /* 0x000ee80000000200 */
[----:B------:R-:W3:Y:S04]  /*10b50*/  LDSM.16.M88.4 R68, [R7+0x1000] ;  /* 0x001000000744783b */ /* 0x000ee80000000200 */
[----:B------:R-:W-:Y:S01]  /*10b60*/  @!PT LDS RZ, [RZ] ;  /* 0x00000000fffff984 */ /* 0x000fe20000000800 */
[----:B------:R-:W-:Y:S01]  /*10b70*/  @!PT LDS RZ, [RZ] ;  /* 0x00000000fffff984 */ /* 0x000fe20000000800 */
[----:B------:R-:W-:Y:S01]  /*10b80*/  @!PT LDS RZ, [RZ] ;  /* 0x00000000fffff984 */ /* 0x000fe20000000800 */
[----:B------:R2:W-:Y:S01]  /*10b90*/  LDGSTS.E.BYPASS.LTC128B.128 [R197+0x4080], [R2.64], !P0 ;  /* 0x0408000002c57fae */ /* 0x0005e2000c101d46 */
[C---:B------:R-:W-:Y:S01]  /*10ba0*/  ISETP.LT.OR P0, PT, R6.reuse, 0x1, !P3 ;  /* 0x000000010600780c */ /* 0x040fe20005f01670 */
[C---:B-1----:R-:W-:Y:S08]  /*10bb0*/  HMMA.16816.F32 R16, R12.reuse, R20, RZ ;  /* 0x000000140c10723c */ /* 0x042ff000000018ff */
[----:B------:R-:W-:Y:S04]  /*10bc0*/  HMMA.16816.F32 R28, R12, R22, RZ ;  /* 0x000000160c1c723c */ /* 0x000fe800000018ff */
[----:B------:R1:W-:Y:S01]  /*10bd0*/  LDGSTS.E.BYPASS.LTC128B.128 [R197+0x5880], [R2.64+0x80], !P0 ;  /* 0x0588008002c57fae */ /* 0x0003e2000c101d46 */
[----:B------:R-:W-:-:S03]  /*10be0*/  ISETP.LT.OR P0, PT, R6, 0x1, !P2 ;  /* 0x000000010600780c */ /* 0x000fc60005701670 */
[C---:B----4-:R-:W-:Y:S08]  /*10bf0*/  HMMA.16816.F32 R32, R12.reuse, R24, RZ ;  /* 0x000000180c20723c */ /* 0x050ff000000018ff */
[----:B------:R-:W-:Y:S02]  /*10c00*/  HMMA.16816.F32 R40, R12, R26, RZ ;  /* 0x0000001a0c28723c */ /* 0x000fe400000018ff */
[----:B------:R1:W-:Y:S01]  /*10c10*/  LDGSTS.E.BYPASS.LTC128B.128 [R197+0x7080], [R2.64+0x100], !P0 ;  /* 0x0708010002c57fae */ /* 0x0003e2000c101d46 */
[----:B------:R-:W-:-:S05]  /*10c20*/  ISETP.LT.OR P0, PT, R6, 0x1, !P1 ;  /* 0x000000010600780c */ /* 0x000fca0004f01670 */
[----:B--2---:R-:W-:Y:S08]  /*10c30*/  HMMA.16816.F32 R16, R8, R36, R16 ;  /* 0x000000240810723c */ /* 0x004ff00000001810 */
[----:B------:R1:W-:Y:S01]  /*10c40*/  LDGSTS.E.BYPASS.LTC128B.128 [R197+0x8880], [R2.64+0x180], !P0 ;  /* 0x0888018002c57fae */ /* 0x0003e2000c101d46 */
[C---:B------:R-:W-:Y:S01]  /*10c50*/  @!P6 ISETP.LT.OR P0, PT, R6.reuse, 0x21, !P4 ;  /* 0x000000210600e80c */ /* 0x040fe20006701670 */
[C---:B------:R-:W-:Y:S08]  /*10c60*/  HMMA.16816.F32 R48, R12.reuse, R44, RZ ;  /* 0x0000002c0c30723c */ /* 0x040ff000000018ff */
[----:B------:R-:W-:Y:S04]  /*10c70*/  HMMA.16816.F32 R44, R12, R46, RZ ;  /* 0x0000002e0c2c723c */ /* 0x000fe800000018ff */
[----:B------:R2:W-:Y:S01]  /*10c80*/  @!P6 LDGSTS.E.BYPASS.LTC128B.128 [R201+0x5080], [R4.64], !P0 ;  /* 0x0508000004c9efae */ /* 0x0005e2000c101d46 */
[----:B------:R-:W-:-:S03]  /*10c90*/  @!P6 ISETP.LT.OR P0, PT, R6, 0x21, !P3 ;  /* 0x000000210600e80c */ /* 0x000fc60005f01670 */
[C---:B------:R-:W-:Y:S08]  /*10ca0*/  HMMA.16816.F32 R28, R8.reuse, R38, R28 ;  /* 0x00000026081c723c */ /* 0x040ff0000000181c */
[----:B---3--:R-:W-:Y:S01]  /*10cb0*/  HMMA.16816.F32 R32, R8, R52, R32 ;  /* 0x000000340820723c */ /* 0x008fe20000001820 */
[----:B-1----:R-:W-:Y:S01]  /*10cc0*/  IADD3 R2, R143, R0, RZ ;  /* 0x000000008f027210 */ /* 0x002fe20007ffe0ff */
[----:B------:R2:W-:Y:S01]  /*10cd0*/  @!P6 LDGSTS.E.BYPASS.LTC128B.128 [R201+0x6880], [R4.64+0x80], !P0 ;  /* 0x0688008004c9efae */ /* 0x0005e2000c101d46 */
[----:B------:R-:W-:-:S05]  /*10ce0*/  @!P6 ISETP.LT.OR P0, PT, R6, 0x21, !P2 ;  /* 0x000000210600e80c */ /* 0x000fca0005701670 */
[C---:B------:R-:W-:Y:S08]  /*10cf0*/  HMMA.16816.F32 R40, R8.reuse, R54, R40 ;  /* 0x000000360828723c */ /* 0x040ff00000001828 */
[----:B------:R2:W-:Y:S01]  /*10d00*/  @!P6 LDGSTS.E.BYPASS.LTC128B.128 [R201+0x8080], [R4.64+0x100], !P0 ;  /* 0x0808010004c9efae */ /* 0x0005e2000c101d46 */
[----:B------:R-:W-:Y:S01]  /*10d10*/  @!P6 ISETP.LT.OR P0, PT, R6, 0x21, !P1 ;  /* 0x000000210600e80c */ /* 0x000fe20004f01670 */
[C---:B------:R-:W-:Y:S08]  /*10d20*/  HMMA.16816.F32 R48, R8.reuse, R68, R48 ;  /* 0x000000440830723c */ /* 0x040ff00000001830 */
[----:B------:R-:W-:Y:S04]  /*10d30*/  HMMA.16816.F32 R44, R8, R70, R44 ;  /* 0x00000046082c723c */ /* 0x000fe8000000182c */
[----:B------:R2:W-:Y:S01]  /*10d40*/  @!P6 LDGSTS.E.BYPASS.LTC128B.128 [R201+0x9880], [R4.64+0x180], !P0 ;  /* 0x0988018004c9efae */ /* 0x0005e2000c101d46 */
[----:B------:R-:W-:-:S03]  /*10d50*/  ISETP.GT.AND P0, PT, R88, R252, PT ;  /* 0x000000fc5800720c */ /* 0x000fc60003f04270 */
[----:B------:R-:W-:Y:S04]  /*10d60*/  LDSM.16.M88.4 R56, [R2] ;  /* 0x000000000238783b */ /* 0x000fe80000000200 */
[----:B------:R-:W-:Y:S04]  /*10d70*/  LDSM.16.M88.4 R24, [R195] ;  /* 0x00000000c318783b */ /* 0x000fe80000000200 */
[----:B------:R-:W-:Y:S04]  /*10d80*/  LDSM.16.M88.4 R76, [R142] ;  /* 0x000000008e4c783b */ /* 0x000fe80000000200 */
[----:B------:R-:W-:Y:S04]  /*10d90*/  LDSM.16.M88.4 R64, [R2+0x800] ;  /* 0x000800000240783b */ /* 0x000fe80000000200 */
[----:B------:R-:W-:Y:S04]  /*10da0*/  LDSM.16.M88.4 R60, [R2+0x1000] ;  /* 0x00100000023c783b */ /* 0x000fe80000000200 */
[----:B------:R-:W-:Y:S04]  /*10db0*/  LDSM.16.M88.4 R20, [R193+0x4000] ;  /* 0x00400000c114783b */ /* 0x000fe80000000200 */
[----:B--2---:R-:W1:Y:S04]  /*10dc0*/  LDSM.16.M88.4 R4, [R196] ;  /* 0x00000000c404783b */ /* 0x004e680000000200 */
[----:B------:R-:W2:Y:S04]  /*10dd0*/  LDSM.16.M88.4 R80, [R143+0x1800] ;  /* 0x001800008f50783b */ /* 0x000ea80000000200 */
[----:B------:R-:W3:Y:S04]  /*10de0*/  LDSM.16.M88.4 R72, [R142+0x800] ;  /* 0x000800008e48783b */ /* 0x000ee80000000200 */
[----:B------:R-:W4:Y:S04]  /*10df0*/  LDSM.16.M88.4 R36, [R142+0x1000] ;  /* 0x001000008e24783b */ /* 0x000f280000000200 */
[----:B------:R-:W-:Y:S04]  /*10e00*/  LDSM.16.M88.4 R68, [R143+0x2000] ;  /* 0x002000008f44783b */ /* 0x000fe80000000200 */
[----:B------:R-:W-:Y:S04]  /*10e10*/  LDSM.16.M88.4 R52, [R143+0x2800] ;  /* 0x002800008f34783b */ /* 0x000fe80000000200 */
[----:B------:R-:W-:Y:S04]  /*10e20*/  LDSM.16.M88.4 R84, [R142+0x4800] ;  /* 0x004800008e54783b */ /* 0x000fe80000000200 */
[----:B------:R-:W0:Y:S01]  /*10e30*/  LDGDEPBAR ;  /* 0x00000000000079af */ /* 0x000e220000000000 */
[C---:B-1----:R-:W-:Y:S03]  /*10e40*/  HMMA.16816.F32 R12, R4.reuse, R56, R16 ;  /* 0x00000038040c723c */ /* 0x042fe60000001810 */
[----:B------:R-:W-:Y:S05]  /*10e50*/  LDSM.16.M88.4 R16, [R194+0x4000] ;  /* 0x00400000c210783b */ /* 0x000fea0000000200 */
[C---:B------:R-:W-:Y:S01]  /*10e60*/  HMMA.16816.F32 R28, R4.reuse, R58, R28 ;  /* 0x0000003a041c723c */ /* 0x040fe2000000181c */
[----:B------:R-:W-:Y:S07]  /*10e70*/  LDSM.16.M88.4 R56, [R188+0x2000] ;  /* 0x00200000bc38783b */ /* 0x000fee0000000200 */
[----:B------:R-:W-:Y:S08]  /*10e80*/  HMMA.16816.F32 R32, R4, R64, R32 ;  /* 0x000000400420723c */ /* 0x000ff00000001820 */
[----:B------:R-:W-:Y:S01]  /*10e90*/  HMMA.16816.F32 R8, R24, R76, R12 ;  /* 0x0000004c1808723c */ /* 0x000fe2000000180c */
[----:B------:R-:W-:Y:S07]  /*10ea0*/  LDSM.16.M88.4 R12, [R196+0x4000] ;  /* 0x00400000c40c783b */ /* 0x000fee0000000200 */
[C---:B------:R-:W-:Y:S01]  /*10eb0*/  HMMA.16816.F32 R40, R4.reuse, R66, R40 ;  /* 0x000000420428723c */ /* 0x040fe20000001828 */
[----:B------:R-:W1:Y:S07]  /*10ec0*/  LDSM.16.M88.4 R64, [R188+0x1800] ;  /* 0x00180000bc40783b */ /* 0x000e6e0000000200 */
[C---:B------:R-:W-:Y:S08]  /*10ed0*/  HMMA.16816.F32 R48, R4.reuse, R60, R48 ;  /* 0x0000003c0430723c */ /* 0x040ff00000001830 */
[----:B------:R-:W-:Y:S01]  /*10ee0*/  HMMA.16816.F32 R44, R4, R62, R44 ;  /* 0x0000003e042c723c */ /* 0x000fe2000000182c */
[----:B------:R-:W-:Y:S07]  /*10ef0*/  LDSM.16.M88.4 R60, [R2+0x2000] ;  /* 0x00200000023c783b */ /* 0x000fee0000000200 */
[----:B------:R-:W-:Y:S01]  /*10f00*/  HMMA.16816.F32 R28, R24, R78, R28 ;  /* 0x0000004e181c723c */ /* 0x000fe2000000181c */
[----:B------:R-:W-:Y:S07]  /*10f10*/  LDSM.16.M88.4 R76, [R143+0x3000] ;  /* 0x003000008f4c783b */ /* 0x000fee0000000200 */
[----:B--2---:R-:W-:Y:S01]  /*10f20*/  HMMA.16816.F32 R4, R20, R80, R8 ;  /* 0x000000501404723c */ /* 0x004fe20000001808 */
[----:B------:R-:W-:Y:S07]  /*10f30*/  LDSM.16.M88.4 R8, [R195+0x4000] ;  /* 0x00400000c308783b */ /* 0x000fee0000000200 */
[C---:B---3--:R-:W-:Y:S08]  /*10f40*/  HMMA.16816.F32 R32, R24.reuse, R72, R32 ;  /* 0x000000481820723c */ /* 0x048ff00000001820 */
[C---:B------:R-:W-:Y:S01]  /*10f50*/  HMMA.16816.F32 R40, R24.reuse, R74, R40 ;  /* 0x0000004a1828723c */ /* 0x040fe20000001828 */
[----:B------:R-:W2:Y:S07]  /*10f60*/  LDSM.16.M88.4 R72, [R2+0x1800] ;  /* 0x001800000248783b */ /* 0x000eae0000000200 */
[C---:B----4-:R-:W-:Y:S08]  /*10f70*/  HMMA.16816.F32 R48, R24.reuse, R36, R48 ;  /* 0x000000241830723c */ /* 0x050ff00000001830 */
[----:B------:R-:W-:Y:S01]  /*10f80*/  HMMA.16816.F32 R44, R24, R38, R44 ;  /* 0x00000026182c723c */ /* 0x000fe2000000182c */
[----:B------:R-:W-:Y:S07]  /*10f90*/  LDSM.16.M88.4 R36, [R2+0x2800] ;  /* 0x002800000224783b */ /* 0x000fee0000000200 */
[----:B------:R-:W-:Y:S01]  /*10fa0*/  HMMA.16816.F32 R24, R20, R82, R28 ;  /* 0x000000521418723c */ /* 0x000fe2000000181c */
[----:B------:R-:W3:Y:S04]  /*10fb0*/  LDSM.16.M88.4 R28, [R188+0x2800] ;  /* 0x00280000bc1c783b */ /* 0x000ee80000000200 */
[----:B------:R-:W-:Y:S03]  /*10fc0*/  LDSM.16.M88.4 R80, [R2+0x4000] ;  /* 0x004000000250783b */ /* 0x000fe60000000200 */
[----:B-1----:R-:W-:Y:S08]  /*10fd0*/  HMMA.16816.F32 R4, R16, R64, R4 ;  /* 0x000000401004723c */ /* 0x002ff00000001804 */
[C---:B------:R-:W-:Y:S08]  /*10fe0*/  HMMA.16816.F32 R32, R20.reuse, R68, R32 ;  /* 0x000000441420723c */ /* 0x040ff00000001820 */
        /* <DEDUP_REMOVED lines=8> */
[----:B------:R-:W2:Y:S07]  /*11070*/  LDSM.16.M88.4 R4, [R193+0x8000] ;  /* 0x00800000c104783b */ /* 0x000eae0000000200 */
[C---:B------:R-:W-:Y:S08]  /*11080*/  HMMA.16816.F32 R32, R16.reuse, R56, R32 ;  /* 0x000000381020723c */ /* 0x040ff00000001820 */
[C---:B------:R-:W-:Y:S01]  /*11090*/  HMMA.16816.F32 R40, R16.reuse, R58, R40 ;  /* 0x0000003a1028723c */ /* 0x040fe20000001828 */
[----:B------:R-:W-:Y:S07]  /*110a0*/  LDSM.16.M88.4 R56, [R143+0x3800] ;  /* 0x003800008f38783b */ /* 0x000fee0000000200 */
[C---:B---3--:R-:W-:Y:S08]  /*110b0*/  HMMA.16816.F32 R48, R16.reuse, R28, R48 ;  /* 0x0000001c1030723c */ /* 0x048ff00000001830 */
[----:B------:R-:W-:Y:S08]  /*110c0*/  HMMA.16816.F32 R44, R16, R30, R44 ;  /* 0x0000001e102c723c */ /* 0x000ff0000000182c */
[----:B------:R-:W-:Y:S01]  /*110d0*/  HMMA.16816.F32 R28, R12, R74, R20 ;  /* 0x0000004a0c1c723c */ /* 0x000fe20000001814 */
[----:B------:R-:W-:Y:S07]  /*110e0*/  LDSM.16.M88.4 R72, [R188+0x3000] ;  /* 0x00300000bc48783b */ /* 0x000fee0000000200 */
[----:B-1----:R-:W-:Y:S01]  /*110f0*/  HMMA.16816.F32 R16, R8, R68, R24 ;  /* 0x000000440810723c */ /* 0x002fe20000001818 */
[----:B------:R-:W1:Y:S07]  /*11100*/  LDSM.16.M88.4 R24, [R194+0x8000] ;  /* 0x00800000c218783b */ /* 0x000e6e0000000200 */
[C---:B------:R-:W-:Y:S08]  /*11110*/  HMMA.16816.F32 R20, R12.reuse, R60, R32 ;  /* 0x0000003c0c14723c */ /* 0x040ff00000001820 */
[C---:B------:R-:W-:Y:S01]  /*11120*/  HMMA.16816.F32 R40, R12.reuse, R62, R40 ;  /* 0x0000003e0c28723c */ /* 0x040fe20000001828 */
[----:B------:R-:W-:Y:S07]  /*11130*/  LDSM.16.M88.4 R60, [R143+0x4000] ;  /* 0x004000008f3c783b */ /* 0x000fee0000000200 */
[C---:B------:R-:W-:Y:S08]  /*11140*/  HMMA.16816.F32 R48, R12.reuse, R36, R48 ;  /* 0x000000240c30723c */ /* 0x040ff00000001830 */
[----:B------:R-:W-:Y:S08]  /*11150*/  HMMA.16816.F32 R44, R12, R38, R44 ;  /* 0x000000260c2c723c */ /* 0x000ff0000000182c */
[----:B------:R-:W-:Y:S01]  /*11160*/  HMMA.16816.F32 R36, R8, R70, R28 ;  /* 0x000000460824723c */ /* 0x000fe2000000181c */
[----:B------:R-:W-:Y:S04]  /*11170*/  LDSM.16.M88.4 R28, [R196+0x8000] ;  /* 0x00800000c41c783b */ /* 0x000fe80000000200 */
[----:B------:R-:W3:Y:S03]  /*11180*/  LDSM.16.M88.4 R68, [R2+0x3000] ;  /* 0x003000000244783b */ /* 0x000ee60000000200 */
[----:B--2---:R-:W-:Y:S08]  /*11190*/  HMMA.16816.F32 R12, R4, R76, R16 ;  /* 0x0000004c040c723c */ /* 0x004ff00000001810 */
[C---:B------:R-:W-:Y:S08]  /*111a0*/  HMMA.16816.F32 R32, R8.reuse, R64, R20 ;  /* 0x000000400820723c */ /* 0x040ff00000001814 */
[----:B------:R-:W-:Y:S01]  /*111b0*/  HMMA.16816.F32 R20, R8, R66, R40 ;  /* 0x000000420814723c */ /* 0x000fe20000001828 */
[----:B------:R-:W2:Y:S04]  /*111c0*/  LDSM.16.M88.4 R40, [R188+0x3800] ;  /* 0x00380000bc28783b */ /* 0x000ea80000000200 */
[----:B------:R-:W-:Y:S03]  /*111d0*/  LDSM.16.M88.4 R64, [R188+0x4000] ;  /* 0x00400000bc40783b */ /* 0x000fe60000000200 */
[----:B------:R-:W-:Y:S01]  /*111e0*/  HMMA.16816.F32 R16, R4, R78, R36 ;  /* 0x0000004e0410723c */ /* 0x000fe20000001824 */
[----:B------:R-:W-:Y:S07]  /*111f0*/  LDSM.16.M88.4 R76, [R143+0x5000] ;  /* 0x005000008f4c783b */ /* 0x000fee0000000200 */
[C---:B------:R-:W-:Y:S08]  /*11200*/  HMMA.16816.F32 R48, R8.reuse, R52, R48 ;  /* 0x000000340830723c */ /* 0x040ff00000001830 */
[----:B------:R-:W-:Y:S08]  /*11210*/  HMMA.16816.F32 R44, R8, R54, R44 ;  /* 0x00000036082c723c */ /* 0x000ff0000000182c */
[----:B-1----:R-:W-:Y:S08]  /*11220*/  HMMA.16816.F32 R8, R24, R72, R12 ;  /* 0x000000481808723c */ /* 0x002ff0000000180c */
[C---:B------:R-:W-:Y:S08]  /*11230*/  HMMA.16816.F32 R36, R4.reuse, R56, R32 ;  /* 0x000000380424723c */ /* 0x040ff00000001820 */
[----:B------:R-:W-:Y:S01]  /*11240*/  HMMA.16816.F32 R12, R4, R58, R20 ;  /* 0x0000003a040c723c */ /* 0x000fe20000001814 */
[----:B------:R-:W-:Y:S04]  /*11250*/  LDSM.16.M88.4 R20, [R195+0x8000] ;  /* 0x00800000c314783b */ /* 0x000fe80000000200 */
[----:B------:R-:W1:Y:S03]  /*11260*/  LDSM.16.M88.4 R56, [R142+0x3000] ;  /* 0x003000008e38783b */ /* 0x000e660000000200 */
[----:B------:R-:W-:Y:S01]  /*11270*/  HMMA.16816.F32 R32, R24, R74, R16 ;  /* 0x0000004a1820723c */ /* 0x000fe20000001810 */
[----:B------:R-:W4:Y:S04]  /*11280*/  LDSM.16.M88.4 R72, [R2+0x3800] ;  /* 0x003800000248783b */ /* 0x000f280000000200 */
[----:B------:R-:W-:Y:S03]  /*11290*/  LDSM.16.M88.4 R16, [R193+0xc000] ;  /* 0x00c00000c110783b */ /* 0x000fe60000000200 */
[----:B---3--:R-:W-:Y:S08]  /*112a0*/  HMMA.16816.F32 R8, R28, R68, R8 ;  /* 0x000000441c08723c */ /* 0x008ff00000001808 */
[C---:B------:R-:W-:Y:S08]  /*112b0*/  HMMA.16816.F32 R48, R4.reuse, R60, R48 ;  /* 0x0000003c0430723c */ /* 0x040ff00000001830 */
[----:B------:R-:W-:Y:S01]  /*112c0*/  HMMA.16816.F32 R52, R4, R62, R44 ;  /* 0x0000003e0434723c */ /* 0x000fe2000000182c */
[----:B------:R-:W3:Y:S04]  /*112d0*/  LDSM.16.M88.4 R60, [R143+0x4800] ;  /* 0x004800008f3c783b */ /* 0x000ee80000000200 */
[----:B------:R-:W3:Y:S03]  /*112e0*/  LDSM.16.M88.4 R44, [R142+0x3800] ;  /* 0x003800008e2c783b */ /* 0x000ee60000000200 */
[----:B--2---:R-:W-:Y:S08]  /*112f0*/  HMMA.16816.F32 R36, R24, R40, R36 ;  /* 0x000000281824723c */ /* 0x004ff00000001824 */
[----:B------:R-:W-:Y:S01]  /*11300*/  HMMA.16816.F32 R32, R28, R70, R32 ;  /* 0x000000461c20723c */ /* 0x000fe20000001820 */
[----:B------:R-:W-:Y:S07]  /*11310*/  LDSM.16.M88.4 R68, [R188+0x4800] ;  /* 0x00480000bc44783b */ /* 0x000fee0000000200 */
[----:B-1----:R-:W-:Y:S01]  /*11320*/  HMMA.16816.F32 R4, R20, R56, R8 ;  /* 0x000000381404723c */ /* 0x002fe20000001808 */
[----:B------:R-:W-:Y:S07]  /*11330*/  LDSM.16.M88.4 R8, [R196+0xc000] ;  /* 0x00c00000c408783b */ /* 0x000fee0000000200 */
[----:B------:R-:W-:Y:S01]  /*11340*/  HMMA.16816.F32 R40, R24, R42, R12 ;  /* 0x0000002a1828723c */ /* 0x000fe2000000180c */
[----:B------:R-:W1:Y:S07]  /*11350*/  LDSM.16.M88.4 R12, [R194+0xc000] ;  /* 0x00c00000c20c783b */ /* 0x000e6e0000000200 */
[----:B----4-:R-:W-:Y:S08]  /*11360*/  HMMA.16816.F32 R36, R28, R72, R36 ;  /* 0x000000481c24723c */ /* 0x010ff00000001824 */
[----:B------:R-:W-:Y:S08]  /*11370*/  HMMA.16816.F32 R32, R20, R58, R32 ;  /* 0x0000003a1420723c */ /* 0x000ff00000001820 */
[----:B---3--:R-:W-:Y:S08]  /*11380*/  HMMA.16816.F32 R4, R16, R60, R4 ;  /* 0x0000003c1004723c */ /* 0x008ff00000001804 */
[C---:B------:R-:W-:Y:S08]  /*11390*/  HMMA.16816.F32 R48, R24.reuse, R64, R48 ;  /* 0x000000401830723c */ /* 0x040ff00000001830 */
[----:B------:R-:W-:Y:S01]  /*113a0*/  HMMA.16816.F32 R56, R24, R66, R52 ;  /* 0x000000421838723c */ /* 0x000fe20000001834 */
[----:B------:R-:W2:Y:S04]  /*113b0*/  LDSM.16.M88.4 R64, [R2+0x4800] ;  /* 0x004800000240783b */ /* 0x000ea80000000200 */
[----:B------:R-:W3:Y:S03]  /*113c0*/  LDSM.16.M88.4 R52, [R142+0x4000] ;  /* 0x004000008e34783b */ /* 0x000ee60000000200 */
[----:B------:R-:W-:Y:S01]  /*113d0*/  HMMA.16816.F32 R40, R28, R74, R40 ;  /* 0x0000004a1c28723c */ /* 0x000fe20000001828 */
[----:B------:R-:W4:Y:S07]  /*113e0*/  LDSM.16.M88.4 R72, [R188+0x5000] ;  /* 0x00500000bc48783b */ /* 0x000f2e0000000200 */
[----:B------:R-:W-:Y:S08]  /*113f0*/  HMMA.16816.F32 R36, R20, R44, R36 ;  /* 0x0000002c1424723c */ /* 0x000ff00000001824 */
[----:B------:R-:W-:Y:S01]  /*11400*/  HMMA.16816.F32 R32, R16, R62, R32 ;  /* 0x0000003e1020723c */ /* 0x000fe20000001820 */
[----:B------:R-:W-:Y:S07]  /*11410*/  LDSM.16.M88.4 R60, [R2+0x5000] ;  /* 0x00500000023c783b */ /* 0x000fee0000000200 */
[----:B-1----:R-:W-:Y:S01]  /*11420*/  HMMA.16816.F32 R24, R12, R68, R4 ;  /* 0x000000440c18723c */ /* 0x002fe20000001804 */
[----:B------:R-:W1:Y:S07]  /*11430*/  LDSM.16.M88.4 R4, [R195+0xc000] ;  /* 0x00c00000c304783b */ /* 0x000e6e0000000200 */
[----:B------:R-:W-:Y:S08]  /*11440*/  HMMA.16816.F32 R48, R28, R80, R48 ;  /* 0x000000501c30723c */ /* 0x000ff00000001830 */
[----:B------:R-:W-:Y:S08]  /*11450*/  HMMA.16816.F32 R44, R20, R46, R40 ;  /* 0x0000002e142c723c */ /* 0x000ff00000001828 */
[----:B------:R-:W-:Y:S08]  /*11460*/  HMMA.16816.F32 R40, R16, R76, R36 ;  /* 0x0000004c1028723c */ /* 0x000ff00000001824 */
[----:B------:R-:W-:Y:S01]  /*11470*/  HMMA.16816.F32 R36, R12, R70, R32 ;  /* 0x000000460c24723c */ /* 0x000fe20000001820 */
[----:B------:R-:W1:Y:S07]  /*11480*/  LDSM.16.M88.4 R68, [R143+0x5800] ;  /* 0x005800008f44783b */ /* 0x000e6e0000000200 */
[----:B------:R-:W-:Y:S01]  /*11490*/  HMMA.16816.F32 R28, R28, R82, R56 ;  /* 0x000000521c1c723c */ /* 0x000fe20000001838 */
[----:B------:R-:W1:Y:S07]  /*114a0*/  LDSM.16.M88.4 R56, [R188+0x5800] ;  /* 0x00580000bc38783b */ /* 0x000e6e0000000200 */
[----:B--2---:R-:W-:Y:S08]  /*114b0*/  HMMA.16816.F32 R24, R8, R64, R24 ;  /* 0x000000400818723c */ /* 0x004ff00000001818 */
[----:B---3--:R-:W-:Y:S08]  /*114c0*/  HMMA.16816.F32 R32, R20, R52, R48 ;  /* 0x000000341420723c */ /* 0x008ff00000001830 */
[----:B------:R-:W-:Y:S08]  /*114d0*/  HMMA.16816.F32 R44, R16, R78, R44 ;  /* 0x0000004e102c723c */ /* 0x000ff0000000182c */
[----:B----4-:R-:W-:Y:S08]  /*114e0*/  HMMA.16816.F32 R40, R12, R72, R40 ;  /* 0x000000480c28723c */ /* 0x010ff00000001828 */
[----:B------:R-:W-:Y:S08]  /*114f0*/  HMMA.16816.F32 R36, R8, R66, R36 ;  /* 0x000000420824723c */ /* 0x000ff00000001824 */
[----:B------:R-:W-:Y:S01]  /*11500*/  HMMA.16816.F32 R20, R20, R54, R28 ;  /* 0x000000361414723c */ /* 0x000fe2000000181c */
[----:B------:R-:W2:Y:S07]  /*11510*/  LDSM.16.M88.4 R52, [R142+0x5000] ;  /* 0x005000008e34783b */ /* 0x000eae0000000200 */
[----:B-1----:R-:W-:Y:S08]  /*11520*/  HMMA.16816.F32 R48, R4, R84, R24 ;  /* 0x000000540430723c */ /* 0x002ff00000001818 */
[----:B------:R-:W-:Y:S08]  /*11530*/  HMMA.16816.F32 R24, R16, R68, R32 ;  /* 0x000000441018723c */ /* 0x000ff00000001820 */
[----:B------:R-:W-:Y:S08]  /*11540*/  HMMA.16816.F32 R28, R12, R74, R44 ;  /* 0x0000004a0c1c723c */ /* 0x000ff0000000182c */
[----:B------:R-:W-:Y:S01]  /*11550*/  HMMA.16816.F32 R32, R8, R60, R40 ;  /* 0x0000003c0820723c */ /* 0x000fe20000001828 */
[----:B------:R-:W1:Y:S01]  /*11560*/  LDSM.16.M88.4 R40, [R2+0x5800] ;  /* 0x005800000228783b */ /* 0x000e620000000200 */
[----:B------:R-:W-:-:S04]  /*11570*/  FMUL.FTZ R0, R48, c[0x0][0x320] ;  /* 0x0000c80030007a20 */ /* 0x000fc80000410000 */
[----:B------:R3:W4:Y:S02]  /*11580*/  MUFU.TANH R60, R0 ;  /* 0x00000000003c7308 */ /* 0x0007240000002400 */
[----:B------:R-:W-:Y:S08]  /*11590*/  HMMA.16816.F32 R36, R4, R86, R36 ;  /* 0x000000560424723c */ /* 0x000ff00000001824 */
[----:B------:R-:W-:Y:S01]  /*115a0*/  HMMA.16816.F32 R16, R16, R70, R20 ;  /* 0x000000461010723c */ /* 0x000fe20000001814 */
[----:B---3--:R-:W-:-:S07]  /*115b0*/  FMUL.FTZ R0, R49, c[0x0][0x320] ;  /* 0x0000c80031007a20 */ /* 0x008fce0000410000 */
[----:B------:R-:W-:Y:S01]  /*115c0*/  HMMA.16816.F32 R20, R12, R56, R24 ;  /* 0x000000380c14723c */ /* 0x000fe20000001818 */
[----:B------:R3:W1:Y:S07]  /*115d0*/  MUFU.TANH R47, R0 ;  /* 0x00000000002f7308 */ /* 0x00066e0000002400 */
[----:B------:R-:W-:Y:S08]  /*115e0*/  HMMA.16816.F32 R24, R8, R62, R28 ;  /* 0x0000003e0818723c */ /* 0x000ff0000000181c */
[----:B--2---:R-:W-:Y:S01]  /*115f0*/  HMMA.16816.F32 R28, R4, R52, R32 ;  /* 0x00000034041c723c */ /* 0x004fe20000001820 */
[----:B------:R-:W2:Y:S01]  /*11600*/  LDSM.16.M88.4 R32, [R142+0x5800] ;  /* 0x005800008e20783b */ /* 0x000ea20000000200 */
[----:B---3--:R-:W-:Y:S01]  /*11610*/  FMUL.FTZ R0, R50, c[0x0][0x320] ;  /* 0x0000c80032007a20 */ /* 0x008fe20000410000 */
[----:B------:R-:W-:-:S04]  /*11620*/  DEPBAR.LE SB0, 0x0 ;  /* 0x000080000000791a */ /* 0x000fc80000000000 */
[----:B------:R3:W2:Y:S01]  /*11630*/  MUFU.TANH R48, R0 ;  /* 0x0000000000307308 */ /* 0x0006a20000002400 */
[----:B------:R-:W-:Y:S08]  /*11640*/  HMMA.16816.F32 R12, R12, R58, R16 ;  /* 0x0000003a0c0c723c */ /* 0x000ff00000001810 */
[----:B-1----:R-:W-:Y:S01]  /*11650*/  HMMA.16816.F32 R16, R8, R40, R20 ;  /* 0x000000280810723c */ /* 0x002fe20000001814 */
[----:B---3--:R-:W-:-:S07]  /*11660*/  FMUL.FTZ R0, R51, c[0x0][0x320] ;  /* 0x0000c80033007a20 */ /* 0x008fce0000410000 */
[----:B------:R-:W-:Y:S01]  /*11670*/  HMMA.16816.F32 R20, R4, R54, R24 ;  /* 0x000000360414723c */ /* 0x000fe20000001818 */
[----:B------:R1:W3:Y:S07]  /*11680*/  MUFU.TANH R46, R0 ;  /* 0x00000000002e7308 */ /* 0x0002ee0000002400 */
[----:B------:R-:W-:Y:S08]  /*11690*/  HMMA.16816.F32 R8, R8, R42, R12 ;  /* 0x0000002a0808723c */ /* 0x000ff0000000180c */
[----:B--2---:R-:W-:Y:S01]  /*116a0*/  HMMA.16816.F32 R12, R4, R32, R16 ;  /* 0x00000020040c723c */ /* 0x004fe20000001810 */
[----:B-1----:R-:W-:-:S04]  /*116b0*/  FMUL.FTZ R0, R36, c[0x0][0x320] ;  /* 0x0000c80024007a20 */ /* 0x002fc80000410000 */
[----:B------:R1:W2:Y:S11]  /*116c0*/  MUFU.TANH R45, R0 ;  /* 0x00000000002d7308 */ /* 0x0002b60000002400 */
[----:B------:R-:W-:Y:S01]  /*116d0*/  HMMA.16816.F32 R4, R4, R34, R8 ;  /* 0x000000220404723c */ /* 0x000fe20000001808 */
[----:B-1----:R-:W-:-:S04]  /*116e0*/  FMUL.FTZ R0, R37, c[0x0][0x320] ;  /* 0x0000c80025007a20 */ /* 0x002fc80000410000 */
        /* <DEDUP_REMOVED lines=44> */
[----:B------:R-:W-:Y:S01]  /*119b0*/  LOP3.LUT P5, RZ, R206, 0x8, RZ, 0xc0, !PT ;  /* 0x00000008ceff7812 */ /* 0x000fe200078ac0ff */
[----:B------:R-:W-:Y:S01]  /*119c0*/  IMAD R2, R2, c[0x0][0x1e0], RZ ;  /* 0x0000780002027a24 */ /* 0x000fe200078e02ff */
[C---:B------:R-:W-:Y:S02]  /*119d0*/  LOP3.LUT P6, RZ, R206.reuse, 0x4, RZ, 0xc0, !PT ;  /* 0x00000004ceff7812 */ /* 0x040fe400078cc0ff */
[----:B------:R-:W-:Y:S01]  /*119e0*/  LOP3.LUT P3, RZ, R206, 0x2, RZ, 0xc0, !PT ;  /* 0x00000002ceff7812 */ /* 0x000fe2000786c0ff */
[----:B------:R-:W-:Y:S01]  /*119f0*/  IMAD R4, R0, c[0x0][0x1e4], R2 ;  /* 0x0000790000047a24 */ /* 0x000fe200078e0202 */
[----:B------:R-:W-:Y:S01]  /*11a00*/  LOP3.LUT P4, RZ, R206, 0x1, RZ, 0xc0, !PT ;  /* 0x00000001ceff7812 */ /* 0x000fe2000788c0ff */
        /* <DEDUP_REMOVED lines=28> */
.L_x_1478:
[----:B--234-:R-:W-:Y:S05]  /*11bd0*/  BSYNC B0 ;  /* 0x0000000000007941 */ /* 0x01cfea0003800000 */
.L_x_1477:
[----:B-1----:R-:W-:Y:S01]  /*11be0*/  IMAD.IADD R0, R89, 0x1, -R216 ;  /* 0x0000000159007824 */ /* 0x002fe200078e0ad8 */
[----:B------:R-:W-:Y:S04]  /*11bf0*/  LDSM.16.MT88.4 R32, [R190] ;  /* 0x00000000be20783b */ /* 0x000fe80000004200 */
        /* <DEDUP_REMOVED lines=8> */
[----:B------:R-:W-:Y:S02]  /*11c80*/  ISETP.GT.AND P4, PT, R0, 0x9, PT ;  /* 0x000000090000780c */ /* 0x000fe40003f84270 */
[----:B------:R-:W-:Y:S01]  /*11c90*/  FSEL R7, R45, -INF , P0 ;  /* 0xff8000002d077808 */ /* 0x000fe20000000000 */
[----:B------:R-:W-:Y:S01]  /*11ca0*/  LDSM.16.MT88.4 R68, [R190+0x3000] ;  /* 0x00300000be44783b */ /* 0x000fe20000004200 */
[----:B------:R-:W-:-:S02]  /*11cb0*/  FMNMX.FTZ R2, R5, R6, !PT ;  /* 0x0000000605027209 */ /* 0x000fc40007810000 */
[----:B------:R-:W-:Y:S01]  /*11cc0*/  ISETP.GT.AND P6, PT, R0, 0x10, PT ;  /* 0x000000100000780c */ /* 0x000fe20003fc4270 */
[----:B------:R-:W-:Y:S01]  /*11cd0*/  LDSM.16.MT88.4 R72, [R190+0x3800] ;  /* 0x00380000be48783b */ /* 0x000fe20000004200 */
[----:B------:R-:W-:Y:S02]  /*11ce0*/  FSEL R9, R44, -INF , P4 ;  /* 0xff8000002c097808 */ /* 0x000fe40002000000 */
[----:B------:R-:W-:Y:S01]  /*11cf0*/  FMNMX.FTZ R2, R7, R2, !PT ;  /* 0x0000000207027209 */ /* 0x000fe20007810000 */
        /* <DEDUP_REMOVED lines=9> */
[----:B------:R-:W0:Y:S01]  /*11d90*/  LDGDEPBAR ;  /* 0x00000000000079af */ /* 0x000e220000000000 */
[----:B------:R-:W-:Y:S02]  /*11da0*/  ISETP.GT.AND P5, PT, R0, 0x19, PT ;  /* 0x000000190000780c */ /* 0x000fe40003fa4270 */
[----:B------:R-:W-:Y:S02]  /*11db0*/  FSEL R11, R18, -INF , P3 ;  /* 0xff800000120b7808 */ /* 0x000fe40001800000 */
[----:B------:R-:W-:-:S02]  /*11dc0*/  FMNMX.FTZ R2, R10, R2, !PT ;  /* 0x000000020a027209 */ /* 0x000fc40007810000 */
        /* <DEDUP_REMOVED lines=9> */
[----:B------:R-:W-:Y:S01]  /*11e60*/  ISETP.GT.AND P1, PT, R0, 0x28, PT ;  /* 0x000000280000780c */ /* 0x000fe20003f24270 */
[----:B------:R-:W-:Y:S01]  /*11e70*/  LDSM.16.MT88.4 R44, [R191] ;  /* 0x00000000bf2c783b */ /* 0x000fe20000004200 */
[----:B------:R-:W-:Y:S02]  /*11e80*/  FSEL R93, R16, -INF , P2 ;  /* 0xff800000105d7808 */ /* 0x000fe40001000000 */
[----:B------:R-:W-:Y:S02]  /*11e90*/  FMNMX.FTZ R2, R94, R2, !PT ;  /* 0x000000025e027209 */ /* 0x000fe40007810000 */
[----:B------:R-:W-:-:S02]  /*11ea0*/  FSEL R19, R37, -INF , P0 ;  /* 0xff80000025137808 */ /* 0x000fc40000000000 */
[----:B------:R-:W-:Y:S02]  /*11eb0*/  ISETP.GT.AND P0, PT, R0, 0x29, PT ;  /* 0x000000290000780c */ /* 0x000fe40003f04270 */
[----:B------:R-:W-:Y:S02]  /*11ec0*/  FSEL R92, R15, -INF , P1 ;  /* 0xff8000000f5c7808 */ /* 0x000fe40000800000 */
[----:B------:R-:W-:Y:S02]  /*11ed0*/  FMNMX.FTZ R2, R93, R2, !PT ;  /* 0x000000025d027209 */ /* 0x000fe40007810000 */
[----:B------:R-:W-:Y:S02]  /*11ee0*/  FMNMX.FTZ R3, R14, R20, !PT ;  /* 0x000000140e037209 */ /* 0x000fe40007810000 */
[----:B------:R-:W-:Y:S02]  /*11ef0*/  FSEL R91, R13, -INF , P0 ;  /* 0xff8000000d5b7808 */ /* 0x000fe40000000000 */
[----:B------:R-:W-:-:S02]  /*11f00*/  FMNMX.FTZ R2, R92, R2, !PT ;  /* 0x000000025c027209 */ /* 0x000fc40007810000 */
[----:B------:R-:W-:Y:S02]  /*11f10*/  FSEL R18, R36, -INF , P4 ;  /* 0xff80000024127808 */ /* 0x000fe40002000000 */
[----:B------:R-:W-:Y:S01]  /*11f20*/  FMNMX.FTZ R3, R19, R3, !PT ;  /* 0x0000000313037209 */ /* 0x000fe20007810000 */
[----:B------:R-:W-:Y:S01]  /*11f30*/  LDSM.16.MT88.4 R36, [R189+0x1800] ;  /* 0x00180000bd24783b */ /* 0x000fe20000004200 */
[----:B------:R-:W-:Y:S02]  /*11f40*/  FSEL R17, R30, -INF , P6 ;  /* 0xff8000001e117808 */ /* 0x000fe40003000000 */
[----:B------:R-:W-:Y:S02]  /*11f50*/  FMNMX.FTZ R2, R91, R2, !PT ;  /* 0x000000025b027209 */ /* 0x000fe40007810000 */
[C---:B------:R-:W-:Y:S02]  /*11f60*/  ISETP.GT.AND P6, PT, R0.reuse, 0x11, PT ;  /* 0x000000110000780c */ /* 0x040fe40003fc4270 */
[----:B------:R-:W-:Y:S01]  /*11f70*/  ISETP.GT.AND P4, PT, R0, 0x18, PT ;  /* 0x000000180000780c */ /* 0x000fe20003f84270 */
[----:B------:R-:W1:Y:S01]  /*11f80*/  SHFL.BFLY PT, R4, R2, 0x2, 0x1f ;  /* 0x0c401f0002047f89 */ /* 0x000e6200000e0000 */
[----:B------:R-:W-:-:S02]  /*11f90*/  FMNMX.FTZ R0, R18, R3, !PT ;  /* 0x0000000312007209 */ /* 0x000fc40007810000 */
[----:B------:R-:W-:Y:S02]  /*11fa0*/  FSEL R13, R29, -INF , P6 ;  /* 0xff8000001d0d7808 */ /* 0x000fe40003000000 */
[----:B------:R-:W-:Y:S01]  /*11fb0*/  FMNMX.FTZ R0, R17, R0, !PT ;  /* 0x0000000011007209 */ /* 0x000fe20007810000 */
[----:B------:R-:W-:Y:S01]  /*11fc0*/  LDSM.16.MT88.4 R28, [R192] ;  /* 0x00000000c01c783b */ /* 0x000fe20000004200 */
[----:B------:R-:W-:Y:S02]  /*11fd0*/  FSEL R16, R26, -INF , P4 ;  /* 0xff8000001a107808 */ /* 0x000fe40002000000 */
        /* <DEDUP_REMOVED lines=8> */
[----:B------:R-:W-:Y:S02]  /*12060*/  FSEL R88, R22, -INF , P1 ;  /* 0xff80000016587808 */ /* 0x000fe40000800000 */
[----:B------:R-:W-:-:S02]  /*12070*/  FMNMX.FTZ R3, R89, R3, !PT ;  /* 0x0000000359037209 */ /* 0x000fc40007810000 */
[----:B-1----:R-:W-:Y:S02]  /*12080*/  FMNMX.FTZ R0, R2, R4, !PT ;  /* 0x0000000402007209 */ /* 0x002fe40007810000 */
[----:B------:R-:W-:Y:S02]  /*12090*/  FSEL R87, R21, -INF , P0 ;  /* 0xff80000015577808 */ /* 0x000fe40000000000 */
[----:B------:R-:W-:Y:S01]  /*120a0*/  FMNMX.FTZ R3, R88, R3, !PT ;  /* 0x0000000358037209 */ /* 0x000fe20007810000 */
[----:B------:R-:W1:Y:S03]  /*120b0*/  SHFL.BFLY PT, R2, R0, 0x1, 0x1f ;  /* 0x0c201f0000027f89 */ /* 0x000e6600000e0000 */
[----:B------:R-:W-:-:S05]  /*120c0*/  FMNMX.FTZ R3, R87, R3, !PT ;  /* 0x0000000357037209 */ /* 0x000fca0007810000 */
[----:B------:R-:W2:Y:S01]  /*120d0*/  SHFL.BFLY PT, R4, R3, 0x2, 0x1f ;  /* 0x0c401f0003047f89 */ /* 0x000ea200000e0000 */
[----:B-1----:R-:W-:-:S04]  /*120e0*/  FMNMX.FTZ R136, R0, R2, !PT ;  /* 0x0000000200887209 */ /* 0x002fc80007810000 */
[C---:B------:R-:W-:Y:S01]  /*120f0*/  FSETP.NEU.FTZ.AND P0, PT, R136.reuse, -INF , PT ;  /* 0xff8000008800780b */ /* 0x040fe20003f1d000 */
[----:B------:R-:W-:Y:S01]  /*12100*/  FMUL.FTZ R2, R136, c[0x0][0x2d0] ;  /* 0x0000b40088027a20 */ /* 0x000fe20000410000 */
[----:B--2---:R-:W-:-:S04]  /*12110*/  FMNMX.FTZ R0, R3, R4, !PT ;  /* 0x0000000403007209 */ /* 0x004fc80007810000 */
[----:B------:R-:W-:Y:S01]  /*12120*/  FSEL R2, R2, RZ, P0 ;  /* 0x000000ff02027208 */ /* 0x000fe20000000000 */
[----:B------:R-:W1:Y:S04]  /*12130*/  SHFL.BFLY PT, R4, R0, 0x1, 0x1f ;  /* 0x0c201f0000047f89 */ /* 0x000e6800000e0000 */
[----:B------:R-:W-:-:S04]  /*12140*/  FFMA.FTZ R3, R5, c[0x0][0x2d0], -R2 ;  /* 0x0000b40005037a23 */ /* 0x000fc80000010802 */
[----:B------:R2:W-:Y:S02]  /*12150*/  MUFU.EX2 R84, R3 ;  /* 0x0000000300547308 */ /* 0x0005e40000000800 */
[--C-:B--2---:R-:W-:Y:S01]  /*12160*/  FFMA.FTZ R3, R6, c[0x0][0x2d0], -R2.reuse ;  /* 0x0000b40006037a23 */ /* 0x104fe20000010802 */
[----:B-1----:R-:W-:Y:S01]  /*12170*/  FMNMX.FTZ R135, R0, R4, !PT ;  /* 0x0000000400877209 */ /* 0x002fe20007810000 */
[----:B------:R-:W-:-:S04]  /*12180*/  FFMA.FTZ R0, R10, c[0x0][0x2d0], -R2 ;  /* 0x0000b4000a007a23 */ /* 0x000fc80000010802 */
[----:B------:R1:W2:Y:S01]  /*12190*/  MUFU.EX2 R83, R3 ;  /* 0x0000000300537308 */ /* 0x0002a20000000800 */
[----:B------:R-:W-:-:S07]  /*121a0*/  FSETP.NEU.FTZ.AND P0, PT, R135, -INF , PT ;  /* 0xff8000008700780b */ /* 0x000fce0003f1d000 */
[----:B------:R3:W-:Y:S01]  /*121b0*/  MUFU.EX2 R219, R0 ;  /* 0x0000000000db7308 */ /* 0x0007e20000000800 */
[----:B-1----:R-:W-:Y:S02]  /*121c0*/  FFMA.FTZ R3, R7, c[0x0][0x2d0], -R2 ;  /* 0x0000b40007037a23 */ /* 0x002fe40000010802 */
[----:B------:R-:W1:Y:S05]  /*121d0*/  LDSM.16.MT88.4 R4, [R189] ;  /* 0x00000000bd04783b */ /* 0x000e6a0000004200 */
[----:B------:R4:W-:Y:S01]  /*121e0*/  MUFU.EX2 R86, R3 ;  /* 0x0000000300567308 */ /* 0x0009e20000000800 */
[----:B---3--:R-:W-:-:S05]  /*121f0*/  FMUL.FTZ R0, R135, c[0x0][0x2d0] ;  /* 0x0000b40087007a20 */ /* 0x008fca0000410000 */
[----:B------:R-:W-:Y:S01]  /*12200*/  FSEL R0, R0, RZ, P0 ;  /* 0x000000ff00007208 */ /* 0x000fe20000000000 */
[----:B----4-:R-:W-:-:S04]  /*12210*/  FFMA.FTZ R3, R9, c[0x0][0x2d0], -R2 ;  /* 0x0000b40009037a23 */ /* 0x010fc80000010802 */
[----:B------:R3:W4:Y:S02]  /*12220*/  MUFU.EX2 R85, R3 ;  /* 0x0000000300557308 */ /* 0x0007240000000800 */
[----:B---3--:R-:W-:Y:S01]  /*12230*/  FFMA.FTZ R3, R8, c[0x0][0x2d0], -R2 ;  /* 0x0000b40008037a23 */ /* 0x008fe20000010802 */
[----:B--2---:R-:W-:Y:S02]  /*12240*/  F2FP.PACK_AB R8, R83, R84 ;  /* 0x000000545308723e */ /* 0x004fe400000000ff */
[----:B----4-:R-:W-:-:S03]  /*12250*/  F2FP.PACK_AB R10, R85, R86 ;  /* 0x00000056550a723e */ /* 0x010fc600000000ff */
[----:B------:R2:W-:Y:S02]  /*12260*/  MUFU.EX2 R95, R3 ;  /* 0x00000003005f7308 */ /* 0x0005e40000000800 */
[----:B--2---:R-:W-:-:S06]  /*12270*/  FFMA.FTZ R3, R11, c[0x0][0x2d0], -R2 ;  /* 0x0000b4000b037a23 */ /* 0x004fcc0000010802 */
[----:B------:R2:W-:Y:S02]  /*12280*/  MUFU.EX2 R218, R3 ;  /* 0x0000000300da7308 */ /* 0x0005e40000000800 */
[----:B--2---:R-:W-:-:S06]  /*12290*/  FFMA.FTZ R3, R12, c[0x0][0x2d0], -R2 ;  /* 0x0000b4000c037a23 */ /* 0x004fcc0000010802 */
[----:B------:R2:W-:Y:S02]  /*122a0*/  MUFU.EX2 R204, R3 ;  /* 0x0000000300cc7308 */ /* 0x0005e40000000800 */
[----:B--2---:R-:W-:-:S06]  /*122b0*/  FFMA.FTZ R3, R14, c[0x0][0x2d0], -R0 ;  /* 0x0000b4000e037a23 */ /* 0x004fcc0000010800 */
[----:B------:R2:W-:Y:S02]  /*122c0*/  MUFU.EX2 R82, R3 ;  /* 0x0000000300527308 */ /* 0x0005e40000000800 */
[----:B--2---:R-:W-:-:S06]  /*122d0*/  FFMA.FTZ R3, R20, c[0x0][0x2d0], -R0 ;  /* 0x0000b40014037a23 */ /* 0x004fcc0000010800 */
[----:B------:R2:W3:Y:S02]  /*122e0*/  MUFU.EX2 R81, R3 ;  /* 0x0000000300517308 */ /* 0x0004e40000000800 */
[----:B--2---:R-:W-:Y:S01]  /*122f0*/  FFMA.FTZ R3, R19, c[0x0][0x2d0], -R0 ;  /* 0x0000b40013037a23 */ /* 0x004fe20000010800 */
[----:B---3--:R-:W-:-:S05]  /*12300*/  F2FP.PACK_AB R9, R81, R82 ;  /* 0x000000525109723e */ /* 0x008fca00000000ff */
[----:B------:R2:W-:Y:S02]  /*12310*/  MUFU.EX2 R80, R3 ;  /* 0x0000000300507308 */ /* 0x0005e40000000800 */
[----:B--2---:R-:W-:-:S06]  /*12320*/  FFMA.FTZ R3, R18, c[0x0][0x2d0], -R0 ;  /* 0x0000b40012037a23 */ /* 0x004fcc0000010800 */
[----:B------:R2:W3:Y:S02]  /*12330*/  MUFU.EX2 R203, R3 ;  /* 0x0000000300cb7308 */ /* 0x0004e40000000800 */
[----:B--2---:R-:W-:Y:S01]  /*12340*/  FFMA.FTZ R3, R17, c[0x0][0x2d0], -R0 ;  /* 0x0000b40011037a23 */ /* 0x004fe20000010800 */
[----:B---3--:R-:W-:-:S05]  /*12350*/  F2FP.PACK_AB R11, R203, R80 ;  /* 0x00000050cb0b723e */ /* 0x008fca00000000ff */
[----:B------:R2:W-:Y:S02]  /*12360*/  MUFU.EX2 R202, R3 ;  /* 0x0000000300ca7308 */ /* 0x0005e40000000800 */
[----:B-1----:R-:W-:Y:S07]  /*12370*/  HMMA.16816.F32 R20, R8, R4, RZ ;  /* 0x000000040814723c */ /* 0x002fee00000018ff */
[----:B------:R-:W-:Y:S01]  /*12380*/  F2FP.PACK_AB R4, R219, R95 ;  /* 0x0000005fdb04723e */ /* 0x000fe200000000ff */
[----:B--2---:R-:W-:-:S04]  /*12390*/  FFMA.FTZ R3, R13, c[0x0][0x2d0], -R0 ;  /* 0x0000b4000d037a23 */ /* 0x004fc80000010800 */
[----:B------:R1:W2:Y:S02]  /*123a0*/  MUFU.EX2 R200, R3 ;  /* 0x0000000300c87308 */ /* 0x0002a40000000800 */
[--C-:B-1----:R-:W-:Y:S01]  /*123b0*/  FFMA.FTZ R3, R16, c[0x0][0x2d0], -R0.reuse ;  /* 0x0000b40010037a23 */ /* 0x102fe20000010800 */
[----:B--2---:R-:W-:Y:S01]  /*123c0*/  F2FP.PACK_AB R5, R200, R202 ;  /* 0x000000cac805723e */ /* 0x004fe200000000ff */
[----:B------:R-:W-:Y:S04]  /*123d0*/  HMMA.16816.F32 R16, R8, R6, RZ ;  /* 0x000000060810723c */ /* 0x000fe800000018ff */
[----:B------:R1:W-:Y:S03]  /*123e0*/  MUFU.EX2 R199, R3 ;  /* 0x0000000300c77308 */ /* 0x0003e60000000800 */
[----:B------:R-:W-:Y:S01]  /*123f0*/  F2FP.PACK_AB R6, R204, R218 ;  /* 0x000000dacc06723e */ /* 0x000fe200000000ff */
[----:B-1----:R-:W-:-:S02]  /*12400*/  FFMA.FTZ R3, R15, c[0x0][0x2d0], -R0 ;  /* 0x0000b4000f037a23 */ /* 0x002fc40000010800 */
[----:B------:R-:W-:Y:S02]  /*12410*/  HMMA.16816.F32 R12, R8, R32, RZ ;  /* 0x00000020080c723c */ /* 0x000fe400000018ff */
[----:B------:R-:W1:Y:S02]  /*12420*/  MUFU.EX2 R198, R3 ;  /* 0x0000000300c67308 */ /* 0x000e640000000800 */
[----:B-1----:R-:W-:-:S07]  /*12430*/  F2FP.PACK_AB R7, R198, R199 ;  /* 0x000000c7c607723e */ /* 0x002fce00000000ff */
[C---:B------:R-:W-:Y:S08]  /*12440*/  HMMA.16816.F32 R164, R4.reuse, R24, R20 ;  /* 0x0000001804a4723c */ /* 0x040ff00000001814 */
[----:B------:R-:W-:Y:S01]  /*12450*/  HMMA.16816.F32 R52, R4, R26, R16 ;  /* 0x0000001a0434723c */ /* 0x000fe20000001810 */
[----:B------:R-:W1:Y:S07]  /*12460*/  LDSM.16.MT88.4 R24, [R192+0x800] ;  /* 0x00080000c018783b */ /* 0x000e6e0000004200 */
[----:B------:R-:W-:Y:S08]  /*12470*/  HMMA.16816.F32 R20, R8, R28, RZ ;  /* 0x0000001c0814723c */ /* 0x000ff000000018ff */
[----:B------:R-:W-:Y:S08]  /*12480*/  HMMA.16816.F32 R156, R4, R40, R12 ;  /* 0x00000028049c723c */ /* 0x000ff0000000180c */
[----:B------:R-:W-:Y:S01]  /*12490*/  IMAD.MOV.U32 R98, RZ, RZ, R52 ;  /* 0x000000ffff627224 */ /* 0x000fe200078e0034 */
[----:B------:R-:W-:Y:S01]  /*124a0*/  HMMA.16816.F32 R12, R8, R34, RZ ;  /* 0x00000022080c723c */ /* 0x000fe200000018ff */
[----:B------:R-:W-:Y:S01]  /*124b0*/  IMAD.MOV.U32 R97, RZ, RZ, R53 ;  /* 0x000000ffff617224 */ /* 0x000fe200078e0035 */
[----:B------:R-:W-:Y:S01]  /*124c0*/  LDSM.16.MT88.4 R32, [R189+0x2000] ;  /* 0x00200000bd20783b */ /* 0x000fe20000004200 */
[----:B------:R-:W-:-:S02]  /*124d0*/  IMAD.MOV.U32 R96, RZ, RZ, R54 ;  /* 0x000000ffff607224 */ /* 0x000fc400078e0036 */
[----:B------:R-:W-:Y:S02]  /*124e0*/  IMAD.MOV.U32 R3, RZ, RZ, R55 ;  /* 0x000000ffff037224 */ /* 0x000fe400078e0037 */
[----:B------:R-:W2:Y:S01]  /*124f0*/  LDSM.16.MT88.4 R52, [R191+0x800] ;  /* 0x00080000bf34783b */ /* 0x000ea20000004200 */
[----:B------:R-:W-:Y:S08]  /*12500*/  HMMA.16816.F32 R16, R8, R30, RZ ;  /* 0x0000001e0810723c */ /* 0x000ff000000018ff */
[----:B-1----:R-:W-:Y:S08]  /*12510*/  HMMA.16816.F32 R148, R4, R24, R20 ;  /* 0x000000180494723c */ /* 0x002ff00000001814 */
[----:B------:R-:W-:Y:S08]  /*12520*/  HMMA.16816.F32 R20, R8, R46, RZ ;  /* 0x0000002e0814723c */ /* 0x000ff000000018ff */
[----:B------:R-:W-:Y:S01]  /*12530*/  HMMA.16816.F32 R144, R4, R42, R12 ;  /* 0x0000002a0490723c */ /* 0x000fe2000000180c */
[----:B------:R-:W-:Y:S07]  /*12540*/  LDSM.16.MT88.4 R40, [R189+0x3800] ;  /* 0x00380000bd28783b */ /* 0x000fee0000004200 */
[----:B------:R-:W-:Y:S01]  /*12550*/  HMMA.16816.F32 R12, R8, R44, RZ ;  /* 0x0000002c080c723c */ /* 0x000fe200000018ff */
[----:B------:R-:W-:Y:S07]  /*12560*/  LDSM.16.MT88.4 R44, [R191+0x2000] ;  /* 0x00200000bf2c783b */ /* 0x000fee0000004200 */
[C---:B------:R-:W-:Y:S01]  /*12570*/  HMMA.16816.F32 R56, R4.reuse, R26, R16 ;  /* 0x0000001a0438723c */ /* 0x040fe20000001810 */
[----:B------:R-:W1:Y:S07]  /*12580*/  LDSM.16.MT88.4 R24, [R192+0x1800] ;  /* 0x00180000c018783b */ /* 0x000e6e0000004200 */
[C---:B--2---:R-:W-:Y:S01]  /*12590*/  HMMA.16816.F32 R236, R4.reuse, R54, R20 ;  /* 0x0000003604ec723c */ /* 0x044fe20000001814 */
        /* <DEDUP_REMOVED lines=9> */
[----:B------:R-:W4:Y:S07]  /*12630*/  LDSM.16.MT88.4 R56, [R190+0x2000] ;  /* 0x00200000be38783b */ /* 0x000f2e0000004200 */
[C---:B------:R-:W-:Y:S08]  /*12640*/  HMMA.16816.F32 R12, R8.reuse, R48, RZ ;  /* 0x00000030080c723c */ /* 0x040ff000000018ff */
[----:B-1----:R-:W-:Y:S08]  /*12650*/  HMMA.16816.F32 R36, R8, R24, RZ ;  /* 0x000000180824723c */ /* 0x002ff000000018ff */
[C---:B------:R-:W-:Y:S08]  /*12660*/  HMMA.16816.F32 R244, R4.reuse, R32, R28 ;  /* 0x0000002004f4723c */ /* 0x040ff0000000181c */
[----:B------:R-:W-:Y:S08]  /*12670*/  HMMA.16816.F32 R240, R4, R34, R16 ;  /* 0x0000002204f0723c */ /* 0x000ff00000001810 */
[C---:B------:R-:W-:Y:S08]  /*12680*/  HMMA.16816.F32 R32, R8.reuse, R26, RZ ;  /* 0x0000001a0820723c */ /* 0x040ff000000018ff */
[C---:B--2---:R-:W-:Y:S08]  /*12690*/  HMMA.16816.F32 R28, R8.reuse, R20, RZ ;  /* 0x00000014081c723c */ /* 0x044ff000000018ff */
[C---:B------:R-:W-:Y:S08]  /*126a0*/  HMMA.16816.F32 R24, R8.reuse, R22, RZ ;  /* 0x000000160818723c */ /* 0x040ff000000018ff */
[----:B------:R-:W-:Y:S08]  /*126b0*/  HMMA.16816.F32 R20, R8, R60, RZ ;  /* 0x0000003c0814723c */ /* 0x000ff000000018ff */
[----:B---3--:R-:W-:Y:S01]  /*126c0*/  HMMA.16816.F32 R228, R4, R52, R36 ;  /* 0x0000003404e4723c */ /* 0x008fe20000001824 */
[----:B------:R-:W1:Y:S06]  /*126d0*/  LDSM.16.MT88.4 R36, [R192+0x3800] ;  /* 0x00380000c024783b */ /* 0x000e6c0000004200 */
[----:B------:R-:W-:Y:S01]  /*126e0*/  IMAD.MOV.U32 R52, RZ, RZ, R102 ;  /* 0x000000ffff347224 */ /* 0x000fe200078e0066 */
[----:B------:R-:W-:Y:S01]  /*126f0*/  HMMA.16816.F32 R48, R8, R50, RZ ;  /* 0x000000320830723c */ /* 0x000fe200000018ff */
[----:B------:R-:W-:-:S07]  /*12700*/  IMAD.MOV.U32 R53, RZ, RZ, R101 ;  /* 0x000000ffff357224 */ /* 0x000fce00078e0065 */
[----:B------:R-:W-:Y:S08]  /*12710*/  HMMA.16816.F32 R16, R8, R62, RZ ;  /* 0x0000003e0810723c */ /* 0x000ff000000018ff */
[C---:B------:R-:W-:Y:S07]  /*12720*/  HMMA.16816.F32 R176, R4.reuse, R46, R24 ;  /* 0x0000002e04b0723c */ /* 0x040fee0000001818 */
[----:B------:R-:W-:Y:S01]  /*12730*/  IMAD.MOV.U32 R46, RZ, RZ, R96 ;  /* 0x000000ffff2e7224 */ /* 0x000fe200078e0060 */
[----:B------:R-:W-:Y:S01]  /*12740*/  HMMA.16816.F32 R224, R4, R40, R20 ;  /* 0x0000002804e0723c */ /* 0x000fe20000001814 */
[----:B------:R-:W-:-:S02]  /*12750*/  IMAD.MOV.U32 R47, RZ, RZ, R3 ;  /* 0x000000ffff2f7224 */ /* 0x000fc400078e0003 */
[----:B------:R-:W-:-:S05]  /*12760*/  FFMA.FTZ R3, R94, c[0x0][0x2d0], -R2 ;  /* 0x0000b4005e037a23 */ /* 0x000fca0000010802 */
[----:B------:R-:W-:Y:S01]  /*12770*/  HMMA.16816.F32 R220, R4, R54, R32 ;  /* 0x0000003604dc723c */ /* 0x000fe20000001820 */
[----:B------:R-:W2:Y:S06]  /*12780*/  LDSM.16.MT88.4 R32, [R189+0x4800] ;  /* 0x00480000bd20783b */ /* 0x000eac0000004200 */
[----:B------:R-:W-:Y:S01]  /*12790*/  IMAD.MOV.U32 R55, RZ, RZ, R99 ;  /* 0x000000ffff377224 */ /* 0x000fe200078e0063 */
[----:B------:R-:W-:Y:S01]  /*127a0*/  HMMA.16816.F32 R24, R8, R64, RZ ;  /* 0x000000400818723c */ /* 0x000fe200000018ff */
[----:B------:R-:W-:-:S07]  /*127b0*/  IMAD.MOV.U32 R54, RZ, RZ, R100 ;  /* 0x000000ffff367224 */ /* 0x000fce00078e0064 */
[----:B------:R-:W-:Y:S01]  /*127c0*/  HMMA.16816.F32 R20, R8, R66, RZ ;  /* 0x000000420814723c */ /* 0x000fe200000018ff */
[----:B------:R-:W-:Y:S07]  /*127d0*/  LDSM.16.MT88.4 R64, [R191+0x2800] ;  /* 0x00280000bf40783b */ /* 0x000fee0000004200 */
[----:B----4-:R-:W-:Y:S08]  /*127e0*/  HMMA.16816.F32 R232, R4, R56, R12 ;  /* 0x0000003804e8723c */ /* 0x010ff0000000180c */
[----:B------:R-:W-:Y:S07]  /*127f0*/  HMMA.16816.F32 R12, R8, R68, RZ ;  /* 0x00000044080c723c */ /* 0x000fee00000018ff */
[----:B------:R-:W-:Y:S01]  /*12800*/  IMAD.MOV.U32 R69, RZ, RZ, R103 ;  /* 0x000000ffff457224 */ /* 0x000fe200078e0067 */
[C---:B------:R-:W-:Y:S01]  /*12810*/  HMMA.16816.F32 R56, R4.reuse, R58, R48 ;  /* 0x0000003a0438723c */ /* 0x040fe20000001830 */
[----:B------:R-:W3:Y:S07]  /*12820*/  LDSM.16.MT88.4 R48, [R191+0x3800] ;  /* 0x00380000bf30783b */ /* 0x000eee0000004200 */
[C---:B------:R-:W-:Y:S07]  /*12830*/  HMMA.16816.F32 R60, R4.reuse, R44, R28 ;  /* 0x0000002c043c723c */ /* 0x040fee000000181c */
[----:B------:R-:W-:Y:S01]  /*12840*/  IMAD.MOV.U32 R44, RZ, RZ, R98 ;  /* 0x000000ffff2c7224 */ /* 0x000fe200078e0062 */
[----:B------:R-:W-:Y:S01]  /*12850*/  HMMA.16816.F32 R184, R4, R42, R16 ;  /* 0x0000002a04b8723c */ /* 0x000fe20000001810 */
[----:B------:R-:W4:Y:S01]  /*12860*/  LDSM.16.MT88.4 R40, [R190+0x4800] ;  /* 0x00480000be28783b */ /* 0x000f220000004200 */
[----:B------:R-:W-:-:S06]  /*12870*/  IMAD.MOV.U32 R45, RZ, RZ, R97 ;  /* 0x000000ffff2d7224 */ /* 0x000fcc00078e0061 */
[----:B------:R-:W-:Y:S08]  /*12880*/  HMMA.16816.F32 R28, R8, R70, RZ ;  /* 0x00000046081c723c */ /* 0x000ff000000018ff */
[C---:B-1----:R-:W-:Y:S08]  /*12890*/  HMMA.16816.F32 R172, R4.reuse, R36, R24 ;  /* 0x0000002404ac723c */ /* 0x042ff00000001818 */
[C---:B------:R-:W-:Y:S01]  /*128a0*/  HMMA.16816.F32 R168, R4.reuse, R38, R20 ;  /* 0x0000002604a8723c */ /* 0x040fe20000001814 */
[----:B------:R-:W1:Y:S07]  /*128b0*/  LDSM.16.MT88.4 R36, [R189+0x5000] ;  /* 0x00500000bd24783b */ /* 0x000e6e0000004200 */
[----:B------:R-:W-:Y:S08]  /*128c0*/  HMMA.16816.F32 R180, R4, R72, R12 ;  /* 0x0000004804b4723c */ /* 0x000ff0000000180c */
[C---:B------:R-:W-:Y:S08]  /*128d0*/  HMMA.16816.F32 R16, R8.reuse, R76, RZ ;  /* 0x0000004c0810723c */ /* 0x040ff000000018ff */
[----:B------:R-:W-:Y:S08]  /*128e0*/  HMMA.16816.F32 R12, R8, R78, RZ ;  /* 0x0000004e080c723c */ /* 0x000ff000000018ff */
[----:B------:R-:W-:Y:S01]  /*128f0*/  HMMA.16816.F32 R96, R4, R74, R28 ;  /* 0x0000004a0460723c */ /* 0x000fe2000000181c */
[----:B------:R-:W5:Y:S04]  /*12900*/  LDSM.16.MT88.4 R28, [R190+0x5000] ;  /* 0x00500000be1c783b */ /* 0x000f680000004200 */
[----:B------:R-:W-:Y:S03]  /*12910*/  LDSM.16.MT88.4 R72, [R189+0x4000] ;  /* 0x00400000bd48783b */ /* 0x000fe60000004200 */
[C---:B--2---:R-:W-:Y:S08]  /*12920*/  HMMA.16816.F32 R24, R8.reuse, R32, RZ ;  /* 0x000000200818723c */ /* 0x044ff000000018ff */
[----:B------:R-:W-:Y:S01]  /*12930*/  HMMA.16816.F32 R20, R8, R34, RZ ;  /* 0x000000220814723c */ /* 0x000fe200000018ff */
[----:B------:R-:W2:Y:S07]  /*12940*/  LDSM.16.MT88.4 R32, [R192+0x4800] ;  /* 0x00480000c020783b */ /* 0x000eae0000004200 */
[C---:B---3--:R-:W-:Y:S08]  /*12950*/  HMMA.16816.F32 R112, R4.reuse, R48, R16 ;  /* 0x000000300470723c */ /* 0x048ff00000001810 */
[----:B------:R-:W-:Y:S01]  /*12960*/  HMMA.16816.F32 R104, R4, R50, R12 ;  /* 0x000000320468723c */ /* 0x000fe2000000180c */
[----:B------:R-:W-:Y:S07]  /*12970*/  LDSM.16.MT88.4 R48, [R190+0x2800] ;  /* 0x00280000be30783b */ /* 0x000fee0000004200 */
[C---:B----4-:R-:W-:Y:S08]  /*12980*/  HMMA.16816.F32 R16, R8.reuse, R40, RZ ;  /* 0x000000280810723c */ /* 0x050ff000000018ff */
[----:B------:R-:W-:Y:S01]  /*12990*/  HMMA.16816.F32 R12, R8, R42, RZ ;  /* 0x0000002a080c723c */ /* 0x000fe200000018ff */
[----:B------:R-:W-:Y:S07]  /*129a0*/  LDSM.16.MT88.4 R40, [R189+0x2800] ;  /* 0x00280000bd28783b */ /* 0x000fee0000004200 */
[C---:B-1----:R-:W-:Y:S01]  /*129b0*/  HMMA.16816.F32 R120, R4.reuse, R38, R20 ;  /* 0x000000260478723c */ /* 0x042fe20000001814 */
[----:B------:R-:W1:Y:S07]  /*129c0*/  LDSM.16.MT88.4 R20, [R192+0x5000] ;  /* 0x00500000c014783b */ /* 0x000e6e0000004200 */
[C---:B------:R-:W-:Y:S08]  /*129d0*/  HMMA.16816.F32 R100, R4.reuse, R36, R24 ;  /* 0x000000240464723c */ /* 0x040ff00000001818 */
[C---:B-----5:R-:W-:Y:S08]  /*129e0*/  HMMA.16816.F32 R108, R4.reuse, R28, R16 ;  /* 0x0000001c046c723c */ /* 0x060ff00000001810 */
[----:B------:R-:W-:Y:S08]  /*129f0*/  HMMA.16816.F32 R24, R4, R30, R12 ;  /* 0x0000001e0418723c */ /* 0x000ff0000000180c */
[C---:B--2---:R-:W-:Y:S08]  /*12a00*/  HMMA.16816.F32 R16, R8.reuse, R32, RZ ;  /* 0x000000200810723c */ /* 0x044ff000000018ff */
[----:B------:R-:W-:Y:S01]  /*12a10*/  HMMA.16816.F32 R12, R8, R34, RZ ;  /* 0x00000022080c723c */ /* 0x000fe200000018ff */
[----:B------:R-:W-:Y:S11]  /*12a20*/  LDSM.16.MT88.4 R32, [R191+0x1000] ;  /* 0x00100000bf20783b */ /* 0x000ff60000004200 */
[----:B------:R-:W-:Y:S04]  /*12a30*/  @!UPT UIADD3 URZ, URZ, URZ, URZ ;  /* 0x0000003f3f3ff290 */ /* 0x000fe8000fffe03f */
[C---:B-1----:R-:W-:Y:S08]  /*12a40*/  HMMA.16816.F32 R116, R4.reuse, R20, R16 ;  /* 0x000000140474723c */ /* 0x042ff00000001810 */
[----:B------:R-:W-:Y:S01]  /*12a50*/  HMMA.16816.F32 R20, R4, R22, R12 ;  /* 0x000000160414723c */ /* 0x000fe2000000180c */
[----:B------:R-:W1:Y:S07]  /*12a60*/  LDSM.16.MT88.4 R12, [R191+0x4800] ;  /* 0x00480000bf0c783b */ /* 0x000e6e0000004200 */
[C---:B-1----:R-:W-:Y:S08]  /*12a70*/  HMMA.16816.F32 R16, R8.reuse, R12, RZ ;  /* 0x0000000c0810723c */ /* 0x042ff000000018ff */
[----:B------:R-:W-:Y:S01]  /*12a80*/  HMMA.16816.F32 R8, R8, R14, RZ ;  /* 0x0000000e0808723c */ /* 0x000fe200000018ff */
[----:B------:R-:W1:Y:S11]  /*12a90*/  LDSM.16.MT88.4 R12, [R191+0x5000] ;  /* 0x00500000bf0c783b */ /* 0x000e760000004200 */
[----:B------:R-:W-:Y:S04]  /*12aa0*/  @!UPT UIADD3 URZ, URZ, URZ, URZ ;  /* 0x0000003f3f3ff290 */ /* 0x000fe8000fffe03f */
[C---:B-1----:R-:W-:Y:S01]  /*12ab0*/  HMMA.16816.F32 R124, R4.reuse, R12, R16 ;  /* 0x0000000c047c723c */ /* 0x042fe20000001810 */
[----:B------:R1:W-:Y:S07]  /*12ac0*/  MUFU.EX2 R12, R3 ;  /* 0x00000003000c7308 */ /* 0x0003ee0000000800 */
[----:B------:R-:W-:Y:S01]  /*12ad0*/  HMMA.16816.F32 R16, R4, R14, R8 ;  /* 0x0000000e0410723c */ /* 0x000fe20000001808 */
[----:B------:R-:W-:Y:S01]  /*12ae0*/  LDSM.16.MT88.4 R8, [R191+0x5800] ;  /* 0x00580000bf08783b */ /* 0x000fe20000004200 */
[----:B-1----:R-:W-:-:S04]  /*12af0*/  FFMA.FTZ R3, R93, c[0x0][0x2d0], -R2 ;  /* 0x0000b4005d037a23 */ /* 0x002fc80000010802 */
[----:B------:R1:W2:Y:S02]  /*12b00*/  MUFU.EX2 R13, R3 ;  /* 0x00000003000d7308 */ /* 0x0002a40000000800 */
[--C-:B-1----:R-:W-:Y:S01]  /*12b10*/  FFMA.FTZ R3, R92, c[0x0][0x2d0], -R2.reuse ;  /* 0x0000b4005c037a23 */ /* 0x102fe20000010802 */
[----:B--2---:R-:W-:Y:S01]  /*12b20*/  F2FP.PACK_AB R128, R13, R12 ;  /* 0x0000000c0d80723e */ /* 0x004fe200000000ff */
[----:B------:R-:W-:-:S04]  /*12b30*/  FFMA.FTZ R2, R91, c[0x0][0x2d0], -R2 ;  /* 0x0000b4005b027a23 */ /* 0x000fc80000010802 */
[----:B------:R1:W-:Y:S08]  /*12b40*/  MUFU.EX2 R15, R3 ;  /* 0x00000003000f7308 */ /* 0x0003f00000000800 */
[----:B------:R2:W3:Y:S01]  /*12b50*/  MUFU.EX2 R14, R2 ;  /* 0x00000002000e7308 */ /* 0x0004e20000000800 */
[----:B-1----:R-:W-:Y:S02]  /*12b60*/  FADD.FTZ R3, R84, R83 ;  /* 0x0000005354037221 */ /* 0x002fe40000010000 */
[----:B--2---:R-:W-:Y:S01]  /*12b70*/  FFMA.FTZ R2, R90, c[0x0][0x2d0], -R0 ;  /* 0x0000b4005a027a23 */ /* 0x004fe20000010800 */
[----:B---3--:R-:W-:-:S04]  /*12b80*/  F2FP.PACK_AB R130, R14, R15 ;  /* 0x0000000f0e82723e */ /* 0x008fc800000000ff */
[----:B------:R1:W-:Y:S02]  /*12b90*/  MUFU.EX2 R7, R2 ;  /* 0x0000000200077308 */ /* 0x0003e40000000800 */
[----:B-1----:R-:W-:-:S06]  /*12ba0*/  FFMA.FTZ R2, R89, c[0x0][0x2d0], -R0 ;  /* 0x0000b40059027a23 */ /* 0x002fcc0000010800 */
[----:B------:R1:W2:Y:S02]  /*12bb0*/  MUFU.EX2 R6, R2 ;  /* 0x0000000200067308 */ /* 0x0002a40000000800 */
[--C-:B-1----:R-:W-:Y:S01]  /*12bc0*/  FFMA.FTZ R2, R88, c[0x0][0x2d0], -R0.reuse ;  /* 0x0000b40058027a23 */ /* 0x102fe20000010800 */
[----:B--2---:R-:W-:Y:S01]  /*12bd0*/  F2FP.PACK_AB R129, R6, R7 ;  /* 0x000000070681723e */ /* 0x004fe200000000ff */
[----:B------:R-:W-:Y:S01]  /*12be0*/  FFMA.FTZ R0, R87, c[0x0][0x2d0], -R0 ;  /* 0x0000b40057007a23 */ /* 0x000fe20000010800 */
[----:B------:R-:W-:Y:S03]  /*12bf0*/  LDSM.16.MT88.4 R88, [R192+0x4000] ;  /* 0x00400000c058783b */ /* 0x000fe60000004200 */
[----:B------:R1:W-:Y:S08]  /*12c00*/  MUFU.EX2 R5, R2 ;  /* 0x0000000200057308 */ /* 0x0003f00000000800 */
[----:B------:R2:W3:Y:S01]  /*12c10*/  MUFU.EX2 R4, R0 ;  /* 0x0000000000047308 */ /* 0x0004e20000000800 */
[----:B-1----:R-:W-:-:S02]  /*12c20*/  FADD.FTZ R2, R82, R81 ;  /* 0x0000005152027221 */ /* 0x002fc40000010000 */
[----:B--2---:R-:W-:Y:S01]  /*12c30*/  FADD.FTZ R0, R86, R3 ;  /* 0x0000000356007221 */ /* 0x004fe20000010000 */
[----:B---3--:R-:W-:Y:S01]  /*12c40*/  F2FP.PACK_AB R131, R4, R5 ;  /* 0x000000050483723e */ /* 0x008fe200000000ff */
[----:B------:R-:W-:Y:S02]  /*12c50*/  FADD.FTZ R3, R80, R2 ;  /* 0x0000000250037221 */ /* 0x000fe40000010000 */
[----:B------:R-:W1:Y:S01]  /*12c60*/  LDSM.16.MT88.4 R80, [R190+0x4000] ;  /* 0x00400000be50783b */ /* 0x000e620000004200 */
[----:B------:R-:W-:Y:S02]  /*12c70*/  FADD.FTZ R2, R85, R0 ;  /* 0x0000000055027221 */ /* 0x000fe40000010000 */
[----:B------:R-:W-:Y:S01]  /*12c80*/  FADD.FTZ R0, R203, R3 ;  /* 0x00000003cb007221 */ /* 0x000fe20000010000 */
[----:B------:R-:W-:Y:S03]  /*12c90*/  HMMA.16816.F32 R28, R128, R32, R248 ;  /* 0x00000020801c723c */ /* 0x000fe600000018f8 */
[----:B------:R-:W-:-:S04]  /*12ca0*/  FADD.FTZ R0, R202, R0 ;  /* 0x00000000ca007221 */ /* 0x000fc80000010000 */
[----:B------:R-:W-:Y:S01]  /*12cb0*/  IMAD.MOV.U32 R250, RZ, RZ, R95 ;  /* 0x000000fffffa7224 */ /* 0x000fe200078e005f */
[C---:B------:R-:W-:Y:S01]  /*12cc0*/  HMMA.16816.F32 R164, R128.reuse, R160, R164 ;  /* 0x000000a080a4723c */ /* 0x040fe200000018a4 */
[----:B------:R-:W-:Y:S02]  /*12cd0*/  IMAD.MOV.U32 R251, RZ, RZ, R69 ;  /* 0x000000fffffb7224 */ /* 0x000fe400078e0045 */
[----:B------:R-:W-:Y:S02]  /*12ce0*/  FADD.FTZ R2, R250, R2 ;  /* 0x00000002fa027221 */ /* 0x000fe40000010000 */
[----:B------:R-:W-:Y:S01]  /*12cf0*/  FADD.FTZ R0, R200, R0 ;  /* 0x00000000c8007221 */ /* 0x000fe20000010000 */
[----:B------:R-:W-:Y:S01]  /*12d00*/  IADD3 R200, R251, -0x2, RZ ;  /* 0xfffffffefbc87810 */ /* 0x000fe20007ffe0ff */
[----:B------:R-:W-:Y:S01]  /*12d10*/  FADD.FTZ R2, R219, R2 ;  /* 0x00000002db027221 */ /* 0x000fe20000010000 */
[----:B------:R-:W-:Y:S01]  /*12d20*/  HMMA.16816.F32 R156, R128, R152, R156 ;  /* 0x00000098809c723c */ /* 0x000fe2000000189c */
[----:B------:R-:W-:Y:S01]  /*12d30*/  FADD.FTZ R0, R199, R0 ;  /* 0x00000000c7007221 */ /* 0x000fe20000010000 */
[----:B------:R-:W-:Y:S01]  /*12d40*/  ISETP.GE.AND P0, PT, R200, R252, PT ;  /* 0x000000fcc800720c */ /* 0x000fe20003f06270 */
[----:B------:R-:W-:-:S02]  /*12d50*/  FADD.FTZ R2, R218, R2 ;  /* 0x00000002da027221 */ /* 0x000fc40000010000 */
[----:B------:R-:W-:Y:S02]  /*12d60*/  FADD.FTZ R0, R198, R0 ;  /* 0x00000000c6007221 */ /* 0x000fe40000010000 */
[----:B------:R-:W-:Y:S01]  /*12d70*/  FADD.FTZ R2, R204, R2 ;  /* 0x00000002cc027221 */ /* 0x000fe20000010000 */
[C---:B------:R-:W-:Y:S01]  /*12d80*/  HMMA.16816.F32 R160, R128.reuse, R162, R44 ;  /* 0x000000a280a0723c */ /* 0x040fe2000000182c */
[----:B------:R-:W-:Y:S02]  /*12d90*/  FADD.FTZ R0, R7, R0 ;  /* 0x0000000007007221 */ /* 0x000fe40000010000 */
[----:B------:R-:W-:Y:S02]  /*12da0*/  FADD.FTZ R2, R12, R2 ;  /* 0x000000020c027221 */ /* 0x000fe40000010000 */
[----:B------:R-:W-:Y:S02]  /*12db0*/  FADD.FTZ R0, R6, R0 ;  /* 0x0000000006007221 */ /* 0x000fe40000010000 */
[----:B------:R-:W-:Y:S01]  /*12dc0*/  FADD.FTZ R2, R13, R2 ;  /* 0x000000020d027221 */ /* 0x000fe20000010000 */
[----:B------:R-:W-:Y:S01]  /*12dd0*/  HMMA.16816.F32 R152, R128, R154, R144 ;  /* 0x0000009a8098723c */ /* 0x000fe20000001890 */
[----:B------:R-:W2:Y:S01]  /*12de0*/  LDSM.16.MT88.4 R144, [R192+0x1000] ;  /* 0x00100000c090783b */ /* 0x000ea20000004200 */
[----:B------:R-:W-:-:S02]  /*12df0*/  FADD.FTZ R0, R5, R0 ;  /* 0x0000000005007221 */ /* 0x000fc40000010000 */
[----:B------:R-:W-:Y:S02]  /*12e00*/  FADD.FTZ R2, R15, R2 ;  /* 0x000000020f027221 */ /* 0x000fe40000010000 */
[----:B------:R-:W-:Y:S02]  /*12e10*/  FADD.FTZ R204, R4, R0 ;  /* 0x0000000004cc7221 */ /* 0x000fe40000010000 */
[----:B-1----:R-:W-:Y:S01]  /*12e20*/  HMMA.16816.F32 R76, R128, R80, R180 ;  /* 0x00000050804c723c */ /* 0x002fe200000018b4 */
[----:B------:R-:W-:-:S07]  /*12e30*/  FADD.FTZ R203, R14, R2 ;  /* 0x000000020ecb7221 */ /* 0x000fce0000010000 */
[C---:B------:R-:W-:Y:S01]  /*12e40*/  HMMA.16816.F32 R80, R128.reuse, R82, R96 ;  /* 0x000000528050723c */ /* 0x040fe20000001860 */
[----:B------:R-:W1:Y:S07]  /*12e50*/  LDSM.16.MT88.4 R96, [R191+0x4000] ;  /* 0x00400000bf60783b */ /* 0x000e6e0000004200 */
[C---:B------:R-:W-:Y:S08]  /*12e60*/  HMMA.16816.F32 R44, R128.reuse, R48, R232 ;  /* 0x00000030802c723c */ /* 0x040ff000000018e8 */
[C---:B------:R-:W-:Y:S01]  /*12e70*/  HMMA.16816.F32 R48, R128.reuse, R50, R56 ;  /* 0x000000328030723c */ /* 0x040fe20000001838 */
[----:B------:R-:W3:Y:S07]  /*12e80*/  LDSM.16.MT88.4 R56, [R192+0x2800] ;  /* 0x00280000c038783b */ /* 0x000eee0000004200 */
[C---:B------:R-:W-:Y:S08]  /*12e90*/  HMMA.16816.F32 R36, R128.reuse, R40, R244 ;  /* 0x000000288024723c */ /* 0x040ff000000018f4 */
[C---:B--2---:R-:W-:Y:S08]  /*12ea0*/  HMMA.16816.F32 R148, R128.reuse, R144, R148 ;  /* 0x000000908094723c */ /* 0x044ff00000001894 */
[C---:B------:R-:W-:Y:S08]  /*12eb0*/  HMMA.16816.F32 R144, R128.reuse, R146, R52 ;  /* 0x000000928090723c */ /* 0x040ff00000001834 */
[C---:B-1----:R-:W-:Y:S01]  /*12ec0*/  HMMA.16816.F32 R92, R128.reuse, R96, R112 ;  /* 0x00000060805c723c */ /* 0x042fe20000001870 */
[----:B------:R-:W1:Y:S07]  /*12ed0*/  LDSM.16.MT88.4 R112, [R190+0x5800] ;  /* 0x00580000be70783b */ /* 0x000e6e0000004200 */
[C---:B------:R-:W-:Y:S01]  /*12ee0*/  HMMA.16816.F32 R96, R128.reuse, R98, R104 ;  /* 0x000000628060723c */ /* 0x040fe20000001868 */
[----:B------:R-:W2:Y:S07]  /*12ef0*/  LDSM.16.MT88.4 R104, [R189+0x5800] ;  /* 0x00580000bd68783b */ /* 0x000eae0000004200 */
[C---:B---3--:R-:W-:Y:S08]  /*12f00*/  HMMA.16816.F32 R52, R128.reuse, R56, R228 ;  /* 0x000000388034723c */ /* 0x048ff000000018e4 */
[C---:B------:R-:W-:Y:S08]  /*12f10*/  HMMA.16816.F32 R60, R128.reuse, R64, R60 ;  /* 0x00000040803c723c */ /* 0x040ff0000000183c */
[C---:B------:R-:W-:Y:S08]  /*12f20*/  HMMA.16816.F32 R68, R128.reuse, R72, R224 ;  /* 0x000000488044723c */ /* 0x040ff000000018e0 */
[C---:B------:R-:W-:Y:S08]  /*12f30*/  HMMA.16816.F32 R84, R128.reuse, R88, R172 ;  /* 0x000000588054723c */ /* 0x040ff000000018ac */
[C---:B-1----:R-:W-:Y:S08]  /*12f40*/  HMMA.16816.F32 R108, R128.reuse, R112, R108 ;  /* 0x00000070806c723c */ /* 0x042ff0000000186c */
[C---:B--2---:R-:W-:Y:S08]  /*12f50*/  HMMA.16816.F32 R100, R128.reuse, R104, R100 ;  /* 0x000000688064723c */ /* 0x044ff00000001864 */
[C---:B------:R-:W-:Y:S01]  /*12f60*/  HMMA.16816.F32 R104, R128.reuse, R106, R120 ;  /* 0x0000006a8068723c */ /* 0x040fe20000001878 */
[----:B------:R-:W1:Y:S07]  /*12f70*/  LDSM.16.MT88.4 R120, [R192+0x5800] ;  /* 0x00580000c078783b */ /* 0x000e6e0000004200 */
[C---:B------:R-:W-:Y:S08]  /*12f80*/  HMMA.16816.F32 R32, R128.reuse, R34, R236 ;  /* 0x000000228020723c */ /* 0x040ff000000018ec */
[C---:B------:R-:W-:Y:S08]  /*12f90*/  HMMA.16816.F32 R40, R128.reuse, R42, R240 ;  /* 0x0000002a8028723c */ /* 0x040ff000000018f0 */
[C---:B------:R-:W-:Y:S08]  /*12fa0*/  HMMA.16816.F32 R56, R128.reuse, R58, R220 ;  /* 0x0000003a8038723c */ /* 0x040ff000000018dc */
[C---:B------:R-:W-:Y:S08]  /*12fb0*/  HMMA.16816.F32 R64, R128.reuse, R66, R176 ;  /* 0x000000428040723c */ /* 0x040ff000000018b0 */
[C---:B------:R-:W-:Y:S08]  /*12fc0*/  HMMA.16816.F32 R72, R128.reuse, R74, R184 ;  /* 0x0000004a8048723c */ /* 0x040ff000000018b8 */
[C---:B-1----:R-:W-:Y:S08]  /*12fd0*/  HMMA.16816.F32 R116, R128.reuse, R120, R116 ;  /* 0x000000788074723c */ /* 0x042ff00000001874 */
[C---:B------:R-:W-:Y:S08]  /*12fe0*/  HMMA.16816.F32 R88, R128.reuse, R90, R168 ;  /* 0x0000005a8058723c */ /* 0x040ff000000018a8 */
[C---:B------:R-:W-:Y:S08]  /*12ff0*/  HMMA.16816.F32 R112, R128.reuse, R114, R24 ;  /* 0x000000728070723c */ /* 0x040ff00000001818 */
[C---:B------:R-:W-:Y:S08]  /*13000*/  HMMA.16816.F32 R120, R128.reuse, R122, R20 ;  /* 0x0000007a8078723c */ /* 0x040ff00000001814 */
[C---:B------:R-:W-:Y:S08]  /*13010*/  HMMA.16816.F32 R124, R128.reuse, R8, R124 ;  /* 0x00000008807c723c */ /* 0x040ff0000000187c */
[----:B------:R-:W-:Y:S01]  /*13020*/  HMMA.16816.F32 R128, R128, R10, R16 ;  /* 0x0000000a8080723c */ /* 0x000fe20000001810 */
[----:B------:R-:W-:Y:S07]  /*13030*/  @!UPT UIADD3 URZ, URZ, URZ, URZ ;  /* 0x0000003f3f3ff290 */ /* 0x000fee000fffe03f */
[----:B------:R-:W-:Y:S11]  /*13040*/  @!P0 BRA `(.L_x_1479) ;  /* 0x00002cc000008947 */ /* 0x000ff60003800000 */
[----:B------:R-:W1:Y:S01]  /*13050*/  S2R R251, SR_TID.X ;  /* 0x0000000000fb7919 */ /* 0x000e620000002100 */
[----:B------:R-:W-:Y:S01]  /*13060*/  LOP3.LUT P0, RZ, R215, 0x2, RZ, 0xc0, !PT ;  /* 0x00000002d7ff7812 */ /* 0x000fe2000780c0ff */
[----:B------:R-:W-:Y:S01]  /*13070*/  IMAD.MOV.U32 R218, RZ, RZ, c[0x0][0x208] ;  /* 0x00008200ffda7624 */ /* 0x000fe200078e00ff */
[----:B------:R-:W-:Y:S01]  /*13080*/  LOP3.LUT R206, R206, 0xffffffef, RZ, 0xc0, !PT ;  /* 0xffffffefcece7812 */ /* 0x000fe200078ec0ff */
[----:B------:R-:W-:Y:S01]  /*13090*/  IMAD.MOV.U32 R219, RZ, RZ, c[0x0][0x20c] ;  /* 0x00008300ffdb7624 */ /* 0x000fe200078e00ff */
[----:B------:R-:W-:-:S02]  /*130a0*/  ISETP.GE.AND P1, PT, R208, c[0x0][0x1d4], PT ;  /* 0x00007500d0007a0c */ /* 0x000fc40003f26270 */
[----:B------:R-:W-:Y:S02]  /*130b0*/  ISETP.GE.AND P6, PT, R134, c[0x0][0x1d4], PT ;  /* 0x0000750086007a0c */ /* 0x000fe40003fc6270 */
[----:B------:R-:W-:-:S05]  /*130c0*/  ISETP.GE.AND P5, PT, R132, c[0x0][0x1d4], PT ;  /* 0x0000750084007a0c */ /* 0x000fca0003fa6270 */
[----:B------:R-:W-:Y:S02]  /*130d0*/  @P0 LOP3.LUT R206, R206, 0x10, RZ, 0xfc, !PT ;  /* 0x00000010cece0812 */ /* 0x000fe400078efcff */
[----:B------:R-:W-:Y:S02]  /*130e0*/  ISETP.GE.AND P0, PT, R207, c[0x0][0x1d4], PT ;  /* 0x00007500cf007a0c */ /* 0x000fe40003f06270 */
[----:B------:R-:W-:Y:S02]  /*130f0*/  LOP3.LUT R206, R206, 0xfffffffb, RZ, 0xc0, !PT ;  /* 0xfffffffbcece7812 */ /* 0x000fe400078ec0ff */
[----:B-1----:R-:W-:-:S13]  /*13100*/  ISETP.GT.AND P2, PT, R251, 0x7f, PT ;  /* 0x0000007ffb00780c */ /* 0x002fda0003f44270 */
[----:B------:R-:W-:-:S04]  /*13110*/  @P2 LOP3.LUT R206, R206, 0x4, RZ, 0xfc, !PT ;  /* 0x00000004cece2812 */ /* 0x000fc800078efcff */
[----:B------:R-:W-:-:S04]  /*13120*/  LOP3.LUT R206, R206, 0xfffffffd, RZ, 0xc0, !PT ;  /* 0xfffffffdcece7812 */ /* 0x000fc800078ec0ff */
[----:B------:R-:W-:-:S04]  /*13130*/  @P1 LOP3.LUT R206, R206, 0x2, RZ, 0xfc, !PT ;  /* 0x00000002cece1812 */ /* 0x000fc800078efcff */
[----:B------:R-:W-:-:S04]  /*13140*/  LOP3.LUT R206, R206, 0xfffffffe, RZ, 0xc0, !PT ;  /* 0xfffffffecece7812 */ /* 0x000fc800078ec0ff */
[----:B------:R-:W-:Y:S02]  /*13150*/  @P0 LOP3.LUT R206, R206, 0x1, RZ, 0xfc, !PT ;  /* 0x00000001cece0812 */ /* 0x000fe400078efcff */
[----:B------:R-:W-:Y:S02]  /*13160*/  LOP3.LUT P0, RZ, R215, 0x4, RZ, 0xc0, !PT ;  /* 0x00000004d7ff7812 */ /* 0x000fe4000780c0ff */
[----:B------:R-:W-:-:S11]  /*13170*/  LOP3.LUT R206, R206, 0xfffffff7, RZ, 0xc0, !PT ;  /* 0xfffffff7cece7812 */ /* 0x000fd600078ec0ff */
[----:B------:R-:W-:Y:S02]  /*13180*/  @P0 LOP3.LUT R206, R206, 0x8, RZ, 0xfc, !PT ;  /* 0x00000008cece0812 */ /* 0x000fe400078efcff */
.L_x_1482:
[----:B------:R-:W-:Y:S04]  /*13190*/  DEPBAR.LE SB0, 0x0 ;  /* 0x000080000000791a */ /* 0x000fe80000000000 */
[----:B------:R-:W-:Y:S01]  /*131a0*/  WARPSYNC 0xffffffff ;  /* 0xffffffff00007948 */ /* 0x000fe20003800000 */
[----:B------:R-:W-:Y:S01]  /*131b0*/  BAR.SYNC.DEFER_BLOCKING 0x0 ;  /* 0x0000000000007b1d */ /* 0x000fe20000010000 */
[----:B------:R-:W-:Y:S01]  /*131c0*/  SHF.R.S32.HI R0, RZ, 0x1f, R200 ;  /* 0x0000001fff007819 */ /* 0x000fe200000114c8 */
[----:B------:R-:W-:Y:S01]  /*131d0*/  IMAD.WIDE.U32 R2, R200, c[0x0][0x208], RZ ;  /* 0x00008200c8027a25 */ /* 0x000fe200078e00ff */
[----:B------:R-:W-:Y:S02]  /*131e0*/  LOP3.LUT P4, RZ, R215, 0x2, RZ, 0xc0, !PT ;  /* 0x00000002d7ff7812 */ /* 0x000fe4000788c0ff */
[----:B------:R-:W-:Y:S01]  /*131f0*/  LOP3.LUT P3, RZ, R206, 0x1, RZ, 0xc0, !PT ;  /* 0x00000001ceff7812 */ /* 0x000fe2000786c0ff */
[----:B------:R-:W-:Y:S01]  /*13200*/  IMAD R0, R0, c[0x0][0x208], RZ ;  /* 0x0000820000007a24 */ /* 0x000fe200078e02ff */
[----:B------:R-:W-:Y:S03]  /*13210*/  LOP3.LUT P1, RZ, R206, 0x2, RZ, 0xc0, !PT ;  /* 0x00000002ceff7812 */ /* 0x000fe6000782c0ff */
[----:B------:R-:W-:Y:S05]  /*13220*/  IMAD R0, R200, c[0x0][0x20c], R0 ;  /* 0x00008300c8007a24 */ /* 0x000fea00078e0200 */
[----:B------:R-:W-:Y:S01]  /*13230*/  IADD3 R0, R3, R0, RZ ;  /* 0x0000000003007210 */ /* 0x000fe20007ffe0ff */
[----:B------:R-:W-:Y:S04]  /*13240*/  IMAD.WIDE.U32 R2, R2, 0x30, RZ ;  /* 0x0000003002027825 */ /* 0x000fe800078e00ff */
[----:B------:R-:W-:Y:S01]  /*13250*/  IMAD R0, R0, 0x30, RZ ;  /* 0x0000003000007824 */ /* 0x000fe200078e02ff */
[----:B------:R-:W-:Y:S04]  /*13260*/  LDSM.16.M88.4 R24, [R193] ;  /* 0x00000000c118783b */ /* 0x000fe80000000200 */
[----:B------:R-:W-:Y:S01]  /*13270*/  IADD3 R0, R3, R0, RZ ;  /* 0x0000000003007210 */ /* 0x000fe20007ffe0ff */
[----:B------:R-:W-:Y:S01]  /*13280*/  BSSY B0, `(.L_x_1480) ;  /* 0x0000118000007945 */ /* 0x000fe20003800000 */
[----:B------:R-:W-:Y:S01]  /*13290*/  IADD3 R3, P0, R212, R2, RZ ;  /* 0x00000002d4037210 */ /* 0x000fe20007f1e0ff */
[----:B------:R-:W1:Y:S03]  /*132a0*/  S2R R4, SR_TID.X ;  /* 0x0000000000047919 */ /* 0x000e660000002100 */
[----:B------:R-:W-:Y:S03]  /*132b0*/  IADD3.X R6, R0, R214, RZ, P0, !PT ;  /* 0x000000d600067210 */ /* 0x000fe600007fe4ff */
[----:B------:R-:W2:Y:S06]  /*132c0*/  LDSM.16.M88.4 R8, [R143] ;  /* 0x000000008f08783b */ /* 0x000eac0000000200 */
[----:B------:R-:W3:Y:S06]  /*132d0*/  LDSM.16.M88.4 R16, [R143+0x800] ;  /* 0x000800008f10783b */ /* 0x000eec0000000200 */
[----:B------:R-:W4:Y:S06]  /*132e0*/  LDSM.16.M88.4 R168, [R143+0x1000] ;  /* 0x001000008fa8783b */ /* 0x000f2c0000000200 */
[----:B------:R-:W-:Y:S01]  /*132f0*/  LDSM.16.M88.4 R172, [R194] ;  /* 0x00000000c2ac783b */ /* 0x000fe20000000200 */
[----:B-1----:R-:W-:Y:S11]  /*13300*/  ISETP.GT.AND P2, PT, R4, 0x7f, PT ;  /* 0x0000007f0400780c */ /* 0x002ff60003f44270 */
[----:B------:R-:W-:Y:S02]  /*13310*/  @!UPT UIADD3 URZ, URZ, URZ, URZ ;  /* 0x0000003f3f3ff290 */ /* 0x000fe4000fffe03f */
[C---:B------:R-:W-:Y:S04]  /*13320*/  @!P2 LEA R5, P0, R218.reuse, R2, 0x5 ;  /* 0x00000002da05a211 */ /* 0x040fe800078028ff */
[----:B------:R-:W-:Y:S02]  /*13330*/  @!P2 LEA.HI.X R4, R218, R0, R219, 0x5, P0 ;  /* 0x00000000da04a211 */ /* 0x000fe400000f2cdb */
[C---:B------:R-:W-:Y:S04]  /*13340*/  LEA R2, P0, R3.reuse, c[0x0][0x1f8], 0x1 ;  /* 0x00007e0003027a11 */ /* 0x040fe800078008ff */
[----:B------:R-:W-:Y:S02]  /*13350*/  LEA.HI.X R3, R3, c[0x0][0x1fc], R6, 0x1, P0 ;  /* 0x00007f0003037a11 */ /* 0x000fe400000f0c06 */
[----:B------:R-:W-:Y:S04]  /*13360*/  @!P2 IADD3 R0, P0, R5, R212, RZ ;  /* 0x000000d40500a210 */ /* 0x000fe80007f1e0ff */
[----:B------:R-:W-:Y:S02]  /*13370*/  @!P2 IADD3.X R4, R4, R214, RZ, P0, !PT ;  /* 0x000000d60404a210 */ /* 0x000fe400007fe4ff */
[C---:B------:R-:W-:Y:S04]  /*13380*/  @!P2 LEA R198, P0, R0.reuse, c[0x0][0x1f8], 0x1 ;  /* 0x00007e0000c6aa11 */ /* 0x040fe800078008ff */
[----:B------:R-:W-:Y:S02]  /*13390*/  @!P2 LEA.HI.X R199, R0, c[0x0][0x1fc], R4, 0x1, P0 ;  /* 0x00007f0000c7aa11 */ /* 0x000fe400000f0c04 */
[C---:B--2---:R-:W-:Y:S03]  /*133a0*/  HMMA.16816.F32 R4, R24.reuse, R8, RZ ;  /* 0x000000081804723c */ /* 0x044fe600000018ff */
[C---:B------:R-:W-:Y:S02]  /*133b0*/  IADD3 R0, R143.reuse, 0x20, RZ ;  /* 0x000000208f007810 */ /* 0x040fe40007ffe0ff */
[C---:B------:R-:W-:Y:S02]  /*133c0*/  @P4 IADD3 R0, R143.reuse, -0x20, RZ ;  /* 0xffffffe08f004810 */ /* 0x040fe40007ffe0ff */
[----:B------:R-:W-:Y:S01]  /*133d0*/  ISETP.GT.AND P4, PT, R200, R252, PT ;  /* 0x000000fcc800720c */ /* 0x000fe20003f84270 */
[C---:B------:R-:W-:Y:S02]  /*133e0*/  HMMA.16816.F32 R8, R24.reuse, R10, RZ ;  /* 0x0000000a1808723c */ /* 0x040fe400000018ff */
[----:B------:R-:W1:Y:S06]  /*133f0*/  LDSM.16.M88.4 R176, [R0] ;  /* 0x0000000000b0783b */ /* 0x000e6c0000000200 */
[C---:B---3--:R-:W-:Y:S01]  /*13400*/  HMMA.16816.F32 R12, R24.reuse, R16, RZ ;  /* 0x00000010180c723c */ /* 0x048fe200000018ff */
[----:B------:R-:W2:Y:S06]  /*13410*/  LDSM.16.M88.4 R180, [R0+0x800] ;  /* 0x0008000000b4783b */ /* 0x000eac0000000200 */
[----:B------:R3:W5:Y:S01]  /*13420*/  LDSM.16.M88.4 R184, [R0+0x1000] ;  /* 0x0010000000b8783b */ /* 0x0007620000000200 */
[C---:B------:R-:W-:Y:S05]  /*13430*/  HMMA.16816.F32 R16, R24.reuse, R18, RZ ;  /* 0x000000121810723c */ /* 0x040fea00000018ff */
[----:B------:R-:W-:Y:S01]  /*13440*/  @!PT LDS RZ, [RZ] ;  /* 0x00000000fffff984 */ /* 0x000fe20000000800 */
[----:B------:R-:W-:Y:S01]  /*13450*/  @!PT LDS RZ, [RZ] ;  /* 0x00000000fffff984 */ /* 0x000fe20000000800 */
[----:B------:R-:W-:Y:S01]  /*13460*/  @!PT LDS RZ, [RZ] ;  /* 0x00000000fffff984 */ /* 0x000fe20000000800 */
[----:B------:R2:W-:Y:S03]  /*13470*/  LDGSTS.E.BYPASS.LTC128B.128 [R197+0x4080], [R2.64], !P5 ;  /* 0x0408000002c57fae */ /* 0x0005e6000e901d46 */
[C---:B----4-:R-:W-:Y:S03]  /*13480*/  HMMA.16816.F32 R20, R24.reuse, R168, RZ ;  /* 0x000000a81814723c */ /* 0x050fe600000018ff */
[----:B------:R4:W-:Y:S05]  /*13490*/  LDGSTS.E.BYPASS.LTC128B.128 [R197+0x5880], [R2.64+0x80], !P6 ;  /* 0x0588008002c57fae */ /* 0x0009ea000f101d46 */
[----:B------:R-:W-:Y:S01]  /*134a0*/  HMMA.16816.F32 R24, R24, R170, RZ ;  /* 0x000000aa1818723c */ /* 0x000fe200000018ff */
[----:B------:R4:W-:Y:S03]  /*134b0*/  LDGSTS.E.BYPASS.LTC128B.128 [R197+0x7080], [R2.64+0x100], !P3 ;  /* 0x0708010002c57fae */ /* 0x0009e6000d901d46 */
[----:B---3--:R-:W-:Y:S03]  /*134c0*/  IADD3 R0, R143, 0x40, RZ ;  /* 0x000000408f007810 */ /* 0x008fe60007ffe0ff */
[----:B------:R4:W-:Y:S01]  /*134d0*/  LDGSTS.E.BYPASS.LTC128B.128 [R197+0x8880], [R2.64+0x180], !P1 ;  /* 0x0888018002c57fae */ /* 0x0009e2000c901d46 */
[C---:B-1----:R-:W-:Y:S05]  /*134e0*/  HMMA.16816.F32 R4, R172.reuse, R176, R4 ;  /* 0x000000b0ac04723c */ /* 0x042fea0000001804 */
[----:B------:R1:W-:Y:S03]  /*134f0*/  @!P2 LDGSTS.E.BYPASS.LTC128B.128 [R201+0x5080], [R198.64], !P5 ;  /* 0x05080000c6c9afae */ /* 0x0003e6000e901d46 */
[C---:B------:R-:W-:Y:S03]  /*13500*/  HMMA.16816.F32 R8, R172.reuse, R178, R8 ;  /* 0x000000b2ac08723c */ /* 0x040fe60000001808 */
[----:B------:R1:W-:Y:S06]  /*13510*/  @!P2 LDGSTS.E.BYPASS.LTC128B.128 [R201+0x6880], [R198.64+0x80], !P6 ;  /* 0x06880080c6c9afae */ /* 0x0003ec000f101d46 */
[----:B------:R1:W-:Y:S01]  /*13520*/  @!P2 LDGSTS.E.BYPASS.LTC128B.128 [R201+0x8080], [R198.64+0x100], !P3 ;  /* 0x08080100c6c9afae */ /* 0x0003e2000d901d46 */
[C---:B--2---:R-:W-:Y:S05]  /*13530*/  HMMA.16816.F32 R12, R172.reuse, R180, R12 ;  /* 0x000000b4ac0c723c */ /* 0x044fea000000180c */
[----:B------:R1:W-:Y:S01]  /*13540*/  @!P2 LDGSTS.E.BYPASS.LTC128B.128 [R201+0x9880], [R198.64+0x180], !P1 ;  /* 0x09880180c6c9afae */ /* 0x0003e2000c901d46 */
[----:B------:R-:W-:Y:S02]  /*13550*/  LOP3.LUT P1, RZ, R215, 0x4, RZ, 0xc0, !PT ;  /* 0x00000004d7ff7812 */ /* 0x000fe4000782c0ff */
[C---:B------:R-:W-:Y:S03]  /*13560*/  HMMA.16816.F32 R16, R172.reuse, R182, R16 ;  /* 0x000000b6ac10723c */ /* 0x040fe60000001810 */
[----:B------:R-:W-:Y:S05]  /*13570*/  LDSM.16.M88.4 R168, [R196] ;  /* 0x00000000c4a8783b */ /* 0x000fea0000000200 */
[C---:B-----5:R-:W-:Y:S01]  /*13580*/  HMMA.16816.F32 R20, R172.reuse, R184, R20 ;  /* 0x000000b8ac14723c */ /* 0x060fe20000001814 */
[----:B------:R-:W0:Y:S03]  /*13590*/  LDGDEPBAR ;  /* 0x00000000000079af */ /* 0x000e260000000000 */
[----:B------:R-:W-:Y:S04]  /*135a0*/  @P1 IADD3 R0, R143, -0x40, RZ ;  /* 0xffffffc08f001810 */ /* 0x000fe80007ffe0ff */
[----:B------:R-:W-:Y:S01]  /*135b0*/  HMMA.16816.F32 R24, R172, R186, R24 ;  /* 0x000000baac18723c */ /* 0x000fe20000001818 */
[----:B------:R-:W2:Y:S06]  /*135c0*/  LDSM.16.M88.4 R176, [R0] ;  /* 0x0000000000b0783b */ /* 0x000eac0000000200 */
[----:B------:R-:W3:Y:S06]  /*135d0*/  LDSM.16.M88.4 R172, [R0+0x800] ;  /* 0x0008000000ac783b */ /* 0x000eec0000000200 */
[----:B------:R-:W5:Y:S01]  /*135e0*/  LDSM.16.M88.4 R180, [R0+0x1000] ;  /* 0x0010000000b4783b */ /* 0x000f620000000200 */
[C---:B--2---:R-:W-:Y:S08]  /*135f0*/  HMMA.16816.F32 R4, R168.reuse, R176, R4 ;  /* 0x000000b0a804723c */ /* 0x044ff00000001804 */
[C---:B------:R-:W-:Y:S01]  /*13600*/  HMMA.16816.F32 R8, R168.reuse, R178, R8 ;  /* 0x000000b2a808723c */ /* 0x040fe20000001808 */
[----:B------:R-:W-:Y:S07]  /*13610*/  LDSM.16.M88.4 R176, [R142] ;  /* 0x000000008eb0783b */ /* 0x000fee0000000200 */
[C---:B---3--:R-:W-:Y:S08]  /*13620*/  HMMA.16816.F32 R12, R168.reuse, R172, R12 ;  /* 0x000000aca80c723c */ /* 0x048ff0000000180c */
[C---:B------:R-:W-:Y:S01]  /*13630*/  HMMA.16816.F32 R16, R168.reuse, R174, R16 ;  /* 0x000000aea810723c */ /* 0x040fe20000001810 */
[----:B------:R-:W2:Y:S07]  /*13640*/  LDSM.16.M88.4 R172, [R195] ;  /* 0x00000000c3ac783b */ /* 0x000eae0000000200 */
[C---:B-----5:R-:W-:Y:S08]  /*13650*/  HMMA.16816.F32 R20, R168.reuse, R180, R20 ;  /* 0x000000b4a814723c */ /* 0x060ff00000001814 */
[----:B------:R-:W-:Y:S01]  /*13660*/  HMMA.16816.F32 R24, R168, R182, R24 ;  /* 0x000000b6a818723c */ /* 0x000fe20000001818 */
[----:B------:R-:W3:Y:S06]  /*13670*/  LDSM.16.M88.4 R168, [R142+0x800] ;  /* 0x000800008ea8783b */ /* 0x000eec0000000200 */
[----:B------:R-:W5:Y:S01]  /*13680*/  LDSM.16.M88.4 R180, [R142+0x1000] ;  /* 0x001000008eb4783b */ /* 0x000f620000000200 */
[C---:B--2---:R-:W-:Y:S08]  /*13690*/  HMMA.16816.F32 R4, R172.reuse, R176, R4 ;  /* 0x000000b0ac04723c */ /* 0x044ff00000001804 */
[C---:B------:R-:W-:Y:S01]  /*136a0*/  HMMA.16816.F32 R8, R172.reuse, R178, R8 ;  /* 0x000000b2ac08723c */ /* 0x040fe20000001808 */
[----:B------:R-:W-:Y:S07]  /*136b0*/  LDSM.16.M88.4 R176, [R143+0x1800] ;  /* 0x001800008fb0783b */ /* 0x000fee0000000200 */
[C---:B---3--:R-:W-:Y:S08]  /*136c0*/  HMMA.16816.F32 R12, R172.reuse, R168, R12 ;  /* 0x000000a8ac0c723c */ /* 0x048ff0000000180c */
[C---:B------:R-:W-:Y:S01]  /*136d0*/  HMMA.16816.F32 R16, R172.reuse, R170, R16 ;  /* 0x000000aaac10723c */ /* 0x040fe20000001810 */
[----:B------:R-:W2:Y:S07]  /*136e0*/  LDSM.16.M88.4 R168, [R193+0x4000] ;  /* 0x00400000c1a8783b */ /* 0x000eae0000000200 */
        /* <DEDUP_REMOVED lines=112> */
[----:B------:R-:W3:Y:S07]  /*13df0*/  LDSM.16.M88.4 R168, [R142+0x5000] ;  /* 0x005000008ea8783b */ /* 0x000eee0000000200 */
[C---:B--2---:R-:W-:Y:S08]  /*13e00*/  HMMA.16816.F32 R4, R172.reuse, R176, R4 ;  /* 0x000000b0ac04723c */ /* 0x044ff00000001804 */
[C---:B------:R-:W-:Y:S08]  /*13e10*/  HMMA.16816.F32 R8, R172.reuse, R178, R8 ;  /* 0x000000b2ac08723c */ /* 0x040ff00000001808 */
[C---:B---3--:R-:W-:Y:S08]  /*13e20*/  HMMA.16816.F32 R12, R172.reuse, R168, R12 ;  /* 0x000000a8ac0c723c */ /* 0x048ff0000000180c */
[----:B------:R-:W-:Y:S01]  /*13e30*/  FMUL.FTZ R0, R4, c[0x0][0x320] ;  /* 0x0000c80004007a20 */ /* 0x000fe20000410000 */
[C---:B------:R-:W-:Y:S03]  /*13e40*/  HMMA.16816.F32 R16, R172.reuse, R170, R16 ;  /* 0x000000aaac10723c */ /* 0x040fe60000001810 */
[----:B------:R2:W3:Y:S04]  /*13e50*/  MUFU.TANH R182, R0 ;  /* 0x0000000000b67308 */ /* 0x0004e80000002400 */
[----:B----4-:R-:W-:Y:S02]  /*13e60*/  FMUL.FTZ R3, R11, c[0x0][0x320] ;  /* 0x0000c8000b037a20 */ /* 0x010fe40000410000 */
[----:B------:R-:W-:Y:S04]  /*13e70*/  FMUL.FTZ R10, R10, c[0x0][0x320] ;  /* 0x0000c8000a0a7a20 */ /* 0x000fe80000410000 */
[----:B------:R-:W4:Y:S02]  /*13e80*/  MUFU.TANH R179, R10 ;  /* 0x0000000a00b37308 */ /* 0x000f240000002400 */
[----:B------:R-:W-:Y:S08]  /*13e90*/  FMUL.FTZ R2, R13, c[0x0][0x320] ;  /* 0x0000c8000d027a20 */ /* 0x000ff00000410000 */
[----:B------:R-:W1:Y:S01]  /*13ea0*/  MUFU.TANH R178, R3 ;  /* 0x0000000300b27308 */ /* 0x000e620000002400 */
[----:B--2---:R-:W-:Y:S09]  /*13eb0*/  FMUL.FTZ R0, R5, c[0x0][0x320] ;  /* 0x0000c80005007a20 */ /* 0x004ff20000410000 */
[----:B------:R2:W1:Y:S10]  /*13ec0*/  MUFU.TANH R183, R0 ;  /* 0x0000000000b77308 */ /* 0x0004740000002400 */
        /* <DEDUP_REMOVED lines=8> */
[----:B-----5:R-:W-:Y:S08]  /*13f50*/  FMUL.FTZ R0, R8, c[0x0][0x320] ;  /* 0x0000c80008007a20 */ /* 0x020ff00000410000 */
[----:B------:R5:W1:Y:S01]  /*13f60*/  MUFU.TANH R181, R0 ;  /* 0x0000000000b57308 */ /* 0x000a620000002400 */
[C---:B--2---:R-:W-:Y:S07]  /*13f70*/  HMMA.16816.F32 R20, R172.reuse, R4, R20 ;  /* 0x00000004ac14723c */ /* 0x044fee0000001814 */
[----:B------:R-:W-:Y:S01]  /*13f80*/  MOV R4, R136 ;  /* 0x0000008800047202 */ /* 0x000fe20000000f00 */
[----:B------:R-:W-:Y:S04]  /*13f90*/  HMMA.16816.F32 R24, R172, R6, R24 ;  /* 0x00000006ac18723c */ /* 0x000fe80000001818 */
[----:B-----5:R-:W-:Y:S04]  /*13fa0*/  FMUL.FTZ R0, R9, c[0x0][0x320] ;  /* 0x0000c80009007a20 */ /* 0x020fe80000410000 */
[----:B------:R2:W1:Y:S04]  /*13fb0*/  MUFU.TANH R177, R0 ;  /* 0x0000000000b17308 */ /* 0x0004680000002400 */
[----:B--2---:R-:W-:Y:S06]  /*13fc0*/  FMUL.FTZ R0, R12, c[0x0][0x320] ;  /* 0x0000c8000c007a20 */ /* 0x004fec0000410000 */
[----:B------:R2:W1:Y:S02]  /*13fd0*/  MUFU.TANH R176, R0 ;  /* 0x0000000000b07308 */ /* 0x0004640000002400 */
[----:B--2---:R-:W-:Y:S08]  /*13fe0*/  FMUL.FTZ R0, R14, c[0x0][0x320] ;  /* 0x0000c8000e007a20 */ /* 0x004ff00000410000 */
        /* <DEDUP_REMOVED lines=26> */
[----:B------:R2:W1:Y:S01]  /*14190*/  MUFU.TANH R5, R0 ;  /* 0x0000000000057308 */ /* 0x0004620000002400 */
[----:B------:R-:W-:-:S05]  /*141a0*/  @!P4 BRA `(.L_x_1481) ;  /* 0x000002500000c947 */ /* 0x000fca0003800000 */
[----:B--234-:R-:W-:Y:S04]  /*141b0*/  IADD3 R0, R200, -0x1, RZ ;  /* 0xffffffffc8007810 */ /* 0x01cfe80007ffe0ff */
[----:B------:R-:W-:Y:S05]  /*141c0*/  SHF.R.S32.HI R2, RZ, 0x1f, R0 ;  /* 0x0000001fff027819 */ /* 0x000fea0000011400 */
        /* <DEDUP_REMOVED lines=9> */
[----:B------:R-:W-:Y:S01]  /*14260*/  IMAD R0, R0, 0x30, RZ ;  /* 0x0000003000007824 */ /* 0x000fe200078e02ff */
[-C--:B------:R-:W-:Y:S02]  /*14270*/  @P1 IADD3 R7, P3, R210, R2.reuse, RZ ;  /* 0x00000002d2071210 */ /* 0x080fe40007f7e0ff */
[----:B------:R-:W-:Y:S01]  /*14280*/  @P0 LEA R2, P2, R8, R2, 0x5 ;  /* 0x0000000208020211 */ /* 0x000fe200078428ff */
[----:B------:R-:W-:Y:S02]  /*14290*/  IMAD.IADD R0, R3, 0x1, R0 ;  /* 0x0000000103007824 */ /* 0x000fe400078e0200 */
[----:B------:R-:W-:Y:S02]  /*142a0*/  @P0 IMAD.MOV.U32 R3, RZ, RZ, c[0x0][0x1e4] ;  /* 0x00007900ff030624 */ /* 0x000fe400078e00ff */
[----:B------:R-:W-:Y:S01]  /*142b0*/  @P1 IMAD.X R9, R0, 0x1, R209, P3 ;  /* 0x0000000100091824 */ /* 0x000fe200018e06d1 */
[----:B------:R-:W-:Y:S02]  /*142c0*/  LOP3.LUT P3, RZ, R206, 0x2, RZ, 0xc0, !PT ;  /* 0x00000002ceff7812 */ /* 0x000fe4000786c0ff */
[----:B------:R-:W-:Y:S02]  /*142d0*/  @P0 LEA.HI.X R3, R8, R0, R3, 0x5, P2 ;  /* 0x0000000008030211 */ /* 0x000fe400010f2c03 */
[----:B------:R-:W-:Y:S05]  /*142e0*/  @P0 IADD3 R0, P2, R2, R210, RZ ;  /* 0x000000d202000210 */ /* 0x000fea0007f5e0ff */
        /* <DEDUP_REMOVED lines=17> */
.L_x_1481:
[----:B---34-:R-:W-:Y:S05]  /*14400*/  BSYNC B0 ;  /* 0x0000000000007941 */ /* 0x018fea0003800000 */
.L_x_1480:
[----:B--2---:R-:W-:Y:S01]  /*14410*/  FMNMX.FTZ R3, R182, R136, !PT ;  /* 0x00000088b6037209 */ /* 0x004fe20007810000 */
[----:B------:R-:W0:Y:S01]  /*14420*/  LDGDEPBAR ;  /* 0x00000000000079af */ /* 0x000e220000000000 */
[----:B-1----:R-:W-:Y:S02]  /*14430*/  FMNMX.FTZ R0, R180, R135, !PT ;  /* 0x00000087b4007209 */ /* 0x002fe40007810000 */
[----:B------:R-:W-:Y:S02]  /*14440*/  FMNMX.FTZ R3, R183, R3, !PT ;  /* 0x00000003b7037209 */ /* 0x000fe40007810000 */
        /* <DEDUP_REMOVED lines=21> */
[----:B------:R-:W-:Y:S01]  /*145a0*/  IADD3 R200, R200, -0x1, RZ ;  /* 0xffffffffc8c87810 */ /* 0x000fe20007ffe0ff */
[----:B------:R-:W1:Y:S02]  /*145b0*/  SHFL.BFLY PT, R2, R3, 0x2, 0x1f ;  /* 0x0c401f0003027f89 */ /* 0x000e6400000e0000 */
[----:B-1----:R-:W-:Y:S06]  /*145c0*/  FMNMX.FTZ R3, R3, R2, !PT ;  /* 0x0000000203037209 */ /* 0x002fec0007810000 */
[----:B------:R-:W1:Y:S08]  /*145d0*/  SHFL.BFLY PT, R2, R0, 0x2, 0x1f ;  /* 0x0c401f0000027f89 */ /* 0x000e7000000e0000 */
[----:B------:R-:W2:Y:S01]  /*145e0*/  SHFL.BFLY PT, R7, R3, 0x1, 0x1f ;  /* 0x0c201f0003077f89 */ /* 0x000ea200000e0000 */
[----:B-1----:R-:W-:Y:S02]  /*145f0*/  FMNMX.FTZ R0, R0, R2, !PT ;  /* 0x0000000200007209 */ /* 0x002fe40007810000 */
[----:B--2---:R-:W-:Y:S05]  /*14600*/  FMNMX.FTZ R136, R3, R7, !PT ;  /* 0x0000000703887209 */ /* 0x004fea0007810000 */
[----:B------:R-:W1:Y:S01]  /*14610*/  SHFL.BFLY PT, R3, R0, 0x1, 0x1f ;  /* 0x0c201f0000037f89 */ /* 0x000e6200000e0000 */
[C---:B------:R-:W-:Y:S02]  /*14620*/  FADD.FTZ R2, -R136.reuse, R4 ;  /* 0x0000000488027221 */ /* 0x040fe40000010100 */
[----:B------:R-:W-:Y:S02]  /*14630*/  FMUL.FTZ R4, R136, c[0x0][0x2d0] ;  /* 0x0000b40088047a20 */ /* 0x000fe40000410000 */
[----:B------:R-:W-:Y:S02]  /*14640*/  FMUL.FTZ R2, R2, c[0x0][0x2d0] ;  /* 0x0000b40002027a20 */ /* 0x000fe40000410000 */
[--C-:B------:R-:W-:Y:S02]  /*14650*/  FFMA.FTZ R7, R182, c[0x0][0x2d0], -R4.reuse ;  /* 0x0000b400b6077a23 */ /* 0x100fe40000010804 */
[--C-:B------:R-:W-:Y:S02]  /*14660*/  FFMA.FTZ R9, R183, c[0x0][0x2d0], -R4.reuse ;  /* 0x0000b400b7097a23 */ /* 0x100fe40000010804 */
[----:B------:R2:W-:Y:S01]  /*14670*/  MUFU.EX2 R183, R7 ;  /* 0x0000000700b77308 */ /* 0x0005e20000000800 */
[--C-:B------:R-:W-:Y:S02]  /*14680*/  FFMA.FTZ R19, R177, c[0x0][0x2d0], -R4.reuse ;  /* 0x0000b400b1137a23 */ /* 0x100fe40000010804 */
[--C-:B------:R-:W-:Y:S02]  /*14690*/  FFMA.FTZ R175, R17, c[0x0][0x2d0], -R4.reuse ;  /* 0x0000b40011af7a23 */ /* 0x100fe40000010804 */
[--C-:B------:R-:W-:Y:S02]  /*146a0*/  FFMA.FTZ R198, R11, c[0x0][0x2d0], -R4.reuse ;  /* 0x0000b4000bc67a23 */ /* 0x100fe40000010804 */
[--C-:B------:R-:W-:Y:S02]  /*146b0*/  FFMA.FTZ R186, R10, c[0x0][0x2d0], -R4.reuse ;  /* 0x0000b4000aba7a23 */ /* 0x100fe40000010804 */
[--C-:B------:R-:W-:Y:S01]  /*146c0*/  FFMA.FTZ R8, R181, c[0x0][0x2d0], -R4.reuse ;  /* 0x0000b400b5087a23 */ /* 0x100fe20000010804 */
[----:B------:R-:W3:Y:S01]  /*146d0*/  MUFU.EX2 R2, R2 ;  /* 0x0000000200027308 */ /* 0x000ee20000000800 */
[----:B-1----:R-:W-:Y:S01]  /*146e0*/  FMNMX.FTZ R3, R0, R3, !PT ;  /* 0x0000000300037209 */ /* 0x002fe20007810000 */
[--C-:B------:R-:W-:Y:S02]  /*146f0*/  FFMA.FTZ R182, R176, c[0x0][0x2d0], -R4.reuse ;  /* 0x0000b400b0b67a23 */ /* 0x100fe40000010804 */
[--C-:B------:R-:W-:Y:S02]  /*14700*/  FFMA.FTZ R181, R170, c[0x0][0x2d0], -R4.reuse ;  /* 0x0000b400aab57a23 */ /* 0x100fe40000010804 */
[----:B------:R-:W-:Y:S02]  /*14710*/  FADD.FTZ R0, -R3, R135 ;  /* 0x0000008703007221 */ /* 0x000fe40000010100 */
[--C-:B------:R-:W-:Y:S02]  /*14720*/  FFMA.FTZ R177, R168, c[0x0][0x2d0], -R4.reuse ;  /* 0x0000b400a8b17a23 */ /* 0x100fe40000010804 */
[----:B------:R-:W-:Y:S01]  /*14730*/  FMUL.FTZ R0, R0, c[0x0][0x2d0] ;  /* 0x0000b40000007a20 */ /* 0x000fe20000410000 */
[----:B------:R1:W-:Y:S01]  /*14740*/  MUFU.EX2 R199, R8 ;  /* 0x0000000800c77308 */ /* 0x0003e20000000800 */
[--C-:B------:R-:W-:Y:S02]  /*14750*/  FFMA.FTZ R185, R15, c[0x0][0x2d0], -R4.reuse ;  /* 0x0000b4000fb97a23 */ /* 0x100fe40000010804 */
[----:B------:R-:W-:Y:S02]  /*14760*/  FFMA.FTZ R187, R13, c[0x0][0x2d0], -R4 ;  /* 0x0000b4000dbb7a23 */ /* 0x000fe40000010804 */
[----:B------:R-:W-:Y:S04]  /*14770*/  FMUL.FTZ R4, R3, c[0x0][0x2d0] ;  /* 0x0000b40003047a20 */ /* 0x000fe80000410000 */
[--C-:B--2---:R-:W-:Y:S01]  /*14780*/  FFMA.FTZ R7, R180, c[0x0][0x2d0], -R4.reuse ;  /* 0x0000b400b4077a23 */ /* 0x104fe20000010804 */
[----:B------:R-:W2:Y:S01]  /*14790*/  MUFU.EX2 R0, R0 ;  /* 0x0000000000007308 */ /* 0x000ea20000000800 */
[--C-:B------:R-:W-:Y:S02]  /*147a0*/  FFMA.FTZ R170, R178, c[0x0][0x2d0], -R4.reuse ;  /* 0x0000b400b2aa7a23 */ /* 0x100fe40000010804 */
[C---:B---3--:R-:W-:Y:S02]  /*147b0*/  FMUL.FTZ R20, R2.reuse, R148 ;  /* 0x0000009402147220 */ /* 0x048fe40000410000 */
[C---:B------:R-:W-:Y:S02]  /*147c0*/  FMUL.FTZ R21, R2.reuse, R149 ;  /* 0x0000009502157220 */ /* 0x040fe40000410000 */
[--C-:B------:R-:W-:Y:S02]  /*147d0*/  FFMA.FTZ R168, R179, c[0x0][0x2d0], -R4.reuse ;  /* 0x0000b400b3a87a23 */ /* 0x100fe40000010804 */
[----:B------:R-:W-:Y:S01]  /*147e0*/  FMUL.FTZ R13, R2, R157 ;  /* 0x0000009d020d7220 */ /* 0x000fe20000410000 */
[----:B------:R3:W-:Y:S01]  /*147f0*/  MUFU.EX2 R173, R7 ;  /* 0x0000000700ad7308 */ /* 0x0007e20000000800 */
[--C-:B------:R-:W-:Y:S02]  /*14800*/  FFMA.FTZ R174, R18, c[0x0][0x2d0], -R4.reuse ;  /* 0x0000b40012ae7a23 */ /* 0x100fe40000010804 */
[--C-:B------:R-:W-:Y:S02]  /*14810*/  FFMA.FTZ R176, R16, c[0x0][0x2d0], -R4.reuse ;  /* 0x0000b40010b07a23 */ /* 0x100fe40000010804 */
[C---:B-1----:R-:W-:Y:S02]  /*14820*/  FMUL.FTZ R8, R2.reuse, R160 ;  /* 0x000000a002087220 */ /* 0x042fe40000410000 */
[C---:B------:R-:W-:Y:S02]  /*14830*/  FMUL.FTZ R24, R2.reuse, R144 ;  /* 0x0000009002187220 */ /* 0x040fe40000410000 */
[----:B------:R-:W-:Y:S01]  /*14840*/  FMUL.FTZ R25, R2, R145 ;  /* 0x0000009102197220 */ /* 0x000fe20000410000 */
[----:B------:R-:W1:Y:S01]  /*14850*/  MUFU.EX2 R172, R9 ;  /* 0x0000000900ac7308 */ /* 0x000e620000000800 */
[--C-:B------:R-:W-:Y:S02]  /*14860*/  FFMA.FTZ R171, R171, c[0x0][0x2d0], -R4.reuse ;  /* 0x0000b400abab7a23 */ /* 0x100fe40000010804 */
[--C-:B------:R-:W-:Y:S02]  /*14870*/  FFMA.FTZ R169, R169, c[0x0][0x2d0], -R4.reuse ;  /* 0x0000b400a9a97a23 */ /* 0x100fe40000010804 */
[C---:B--2---:R-:W-:Y:S02]  /*14880*/  FMUL.FTZ R22, R0.reuse, R150 ;  /* 0x0000009600167220 */ /* 0x044fe40000410000 */
[C---:B------:R-:W-:Y:S02]  /*14890*/  FMUL.FTZ R23, R0.reuse, R151 ;  /* 0x0000009700177220 */ /* 0x040fe40000410000 */
[----:B------:R-:W2:Y:S01]  /*148a0*/  LDSM.16.MT88.4 R148, [R189] ;  /* 0x00000000bd94783b */ /* 0x000ea20000004200 */
[----:B------:R-:W4:Y:S01]  /*148b0*/  MUFU.EX2 R160, R19 ;  /* 0x0000001300a07308 */ /* 0x000f220000000800 */
[C---:B------:R-:W-:Y:S02]  /*148c0*/  FMUL.FTZ R26, R0.reuse, R146 ;  /* 0x00000092001a7220 */ /* 0x040fe40000410000 */
[----:B------:R-:W-:Y:S02]  /*148d0*/  FMUL.FTZ R27, R0, R147 ;  /* 0x00000093001b7220 */ /* 0x000fe40000410000 */
[--C-:B---3--:R-:W-:Y:S02]  /*148e0*/  FFMA.FTZ R7, R184, c[0x0][0x2d0], -R4.reuse ;  /* 0x0000b400b8077a23 */ /* 0x108fe40000010804 */
[--C-:B------:R-:W-:Y:S02]  /*148f0*/  FFMA.FTZ R179, R14, c[0x0][0x2d0], -R4.reuse ;  /* 0x0000b4000eb37a23 */ /* 0x100fe40000010804 */
[--C-:B------:R-:W-:Y:S01]  /*14900*/  FFMA.FTZ R178, R12, c[0x0][0x2d0], -R4.reuse ;  /* 0x0000b4000cb27a23 */ /* 0x100fe20000010804 */
[----:B------:R-:W-:Y:S01]  /*14910*/  MUFU.EX2 R157, R168 ;  /* 0x000000a8009d7308 */ /* 0x000fe20000000800 */
[--C-:B------:R-:W-:Y:S02]  /*14920*/  FFMA.FTZ R180, R6, c[0x0][0x2d0], -R4.reuse ;  /* 0x0000b40006b47a23 */ /* 0x100fe40000010804 */
[----:B------:R-:W-:Y:S01]  /*14930*/  FMUL.FTZ R6, R0, R166 ;  /* 0x000000a600067220 */ /* 0x000fe20000410000 */
[----:B-1----:R-:W-:Y:S01]  /*14940*/  F2FP.PACK_AB R144, R172, R183 ;  /* 0x000000b7ac90723e */ /* 0x002fe200000000ff */
[C---:B------:R-:W-:Y:S02]  /*14950*/  FMUL.FTZ R9, R2.reuse, R161 ;  /* 0x000000a102097220 */ /* 0x040fe40000410000 */
[----:B------:R-:W-:Y:S02]  /*14960*/  FFMA.FTZ R184, R5, c[0x0][0x2d0], -R4 ;  /* 0x0000b40005b87a23 */ /* 0x000fe40000010804 */
[C---:B------:R-:W-:Y:S01]  /*14970*/  FMUL.FTZ R4, R2.reuse, R164 ;  /* 0x000000a402047220 */ /* 0x040fe20000410000 */
[----:B------:R-:W1:Y:S01]  /*14980*/  MUFU.EX2 R161, R170 ;  /* 0x000000aa00a17308 */ /* 0x000e620000000800 */
[----:B------:R-:W-:Y:S02]  /*14990*/  FMUL.FTZ R5, R2, R165 ;  /* 0x000000a502057220 */ /* 0x000fe40000410000 */
[----:B------:R-:W-:Y:S01]  /*149a0*/  FMUL.FTZ R10, R0, R162 ;  /* 0x000000a2000a7220 */ /* 0x000fe20000410000 */
[----:B----4-:R-:W-:Y:S01]  /*149b0*/  F2FP.PACK_AB R146, R160, R199 ;  /* 0x000000c7a092723e */ /* 0x010fe200000000ff */
[----:B------:R-:W-:Y:S02]  /*149c0*/  FMUL.FTZ R11, R0, R163 ;  /* 0x000000a3000b7220 */ /* 0x000fe40000410000 */
[----:B------:R-:W-:Y:S02]  /*149d0*/  FMUL.FTZ R12, R2, R156 ;  /* 0x0000009c020c7220 */ /* 0x000fe40000410000 */
[C---:B------:R-:W-:Y:S01]  /*149e0*/  FMUL.FTZ R14, R0.reuse, R158 ;  /* 0x0000009e000e7220 */ /* 0x040fe20000410000 */
[----:B------:R-:W3:Y:S01]  /*149f0*/  MUFU.EX2 R202, R7 ;  /* 0x0000000700ca7308 */ /* 0x000ee20000000800 */
[----:B------:R-:W-:Y:S02]  /*14a00*/  FMUL.FTZ R15, R0, R159 ;  /* 0x0000009f000f7220 */ /* 0x000fe40000410000 */
[C---:B------:R-:W-:Y:S02]  /*14a10*/  FMUL.FTZ R16, R2.reuse, R152 ;  /* 0x0000009802107220 */ /* 0x040fe40000410000 */
[----:B------:R-:W-:Y:S02]  /*14a20*/  FMUL.FTZ R17, R2, R153 ;  /* 0x0000009902117220 */ /* 0x000fe40000410000 */
[C---:B------:R-:W-:Y:S02]  /*14a30*/  FMUL.FTZ R18, R0.reuse, R154 ;  /* 0x0000009a00127220 */ /* 0x040fe40000410000 */
[----:B------:R-:W-:Y:S01]  /*14a40*/  FMUL.FTZ R19, R0, R155 ;  /* 0x0000009b00137220 */ /* 0x000fe20000410000 */
[----:B------:R-:W-:Y:S01]  /*14a50*/  MUFU.EX2 R156, R182 ;  /* 0x000000b6009c7308 */ /* 0x000fe20000000800 */
[C---:B------:R-:W-:Y:S01]  /*14a60*/  FMUL.FTZ R28, R2.reuse, R28 ;  /* 0x0000001c021c7220 */ /* 0x040fe20000410000 */
[----:B------:R-:W-:Y:S01]  /*14a70*/  LDSM.16.MT88.4 R152, [R190+0x800] ;  /* 0x00080000be98783b */ /* 0x000fe20000004200 */
[----:B------:R-:W-:Y:S01]  /*14a80*/  FMUL.FTZ R29, R2, R29 ;  /* 0x0000001d021d7220 */ /* 0x000fe20000410000 */
[----:B-1----:R-:W-:Y:S01]  /*14a90*/  F2FP.PACK_AB R147, R161, R157 ;  /* 0x0000009da193723e */ /* 0x002fe200000000ff */
[C---:B------:R-:W-:Y:S02]  /*14aa0*/  FMUL.FTZ R30, R0.reuse, R30 ;  /* 0x0000001e001e7220 */ /* 0x040fe40000410000 */
[----:B------:R-:W-:Y:S02]  /*14ab0*/  FMUL.FTZ R31, R0, R31 ;  /* 0x0000001f001f7220 */ /* 0x000fe40000410000 */
[C---:B------:R-:W-:Y:S01]  /*14ac0*/  FMUL.FTZ R32, R2.reuse, R32 ;  /* 0x0000002002207220 */ /* 0x040fe20000410000 */
[----:B------:R-:W-:Y:S01]  /*14ad0*/  MUFU.EX2 R165, R181 ;  /* 0x000000b500a57308 */ /* 0x000fe20000000800 */
[----:B------:R-:W-:Y:S02]  /*14ae0*/  FMUL.FTZ R33, R2, R33 ;  /* 0x0000002102217220 */ /* 0x000fe40000410000 */
[----:B------:R-:W-:Y:S01]  /*14af0*/  FMUL.FTZ R34, R0, R34 ;  /* 0x0000002200227220 */ /* 0x000fe20000410000 */
[----:B---3--:R-:W-:Y:S01]  /*14b00*/  F2FP.PACK_AB R145, R202, R173 ;  /* 0x000000adca91723e */ /* 0x008fe200000000ff */
[C---:B------:R-:W-:Y:S02]  /*14b10*/  FMUL.FTZ R7, R0.reuse, R167 ;  /* 0x000000a700077220 */ /* 0x040fe40000410000 */
[----:B------:R-:W-:Y:S02]  /*14b20*/  FMUL.FTZ R35, R0, R35 ;  /* 0x0000002300237220 */ /* 0x000fe40000410000 */
[C---:B------:R-:W-:Y:S01]  /*14b30*/  FMUL.FTZ R36, R2.reuse, R36 ;  /* 0x0000002402247220 */ /* 0x040fe20000410000 */
[----:B------:R-:W-:Y:S01]  /*14b40*/  MUFU.EX2 R158, R171 ;  /* 0x000000ab009e7308 */ /* 0x000fe20000000800 */
[----:B------:R-:W-:Y:S01]  /*14b50*/  FMUL.FTZ R37, R2, R37 ;  /* 0x0000002502257220 */ /* 0x000fe20000410000 */
[C---:B--2---:R-:W-:Y:S05]  /*14b60*/  HMMA.16816.F32 R4, R144.reuse, R148, R4 ;  /* 0x000000949004723c */ /* 0x044fea0000001804 */
[C---:B------:R-:W-:Y:S02]  /*14b70*/  FMUL.FTZ R38, R0.reuse, R38 ;  /* 0x0000002600267220 */ /* 0x040fe40000410000 */
[----:B------:R-:W-:Y:S01]  /*14b80*/  FMUL.FTZ R39, R0, R39 ;  /* 0x0000002700277220 */ /* 0x000fe20000410000 */
[C---:B------:R-:W-:Y:S01]  /*14b90*/  HMMA.16816.F32 R8, R144.reuse, R150, R8 ;  /* 0x000000969008723c */ /* 0x040fe20000001808 */
[----:B------:R-:W1:Y:S01]  /*14ba0*/  LDSM.16.MT88.4 R148, [R190] ;  /* 0x00000000be94783b */ /* 0x000e620000004200 */
[----:B------:R-:W-:Y:S02]  /*14bb0*/  MUFU.EX2 R159, R169 ;  /* 0x000000a9009f7308 */ /* 0x000fe40000000800 */
[C---:B------:R-:W-:Y:S02]  /*14bc0*/  FMUL.FTZ R40, R2.reuse, R40 ;  /* 0x0000002802287220 */ /* 0x040fe40000410000 */
[----:B------:R-:W-:Y:S02]  /*14bd0*/  FMUL.FTZ R41, R2, R41 ;  /* 0x0000002902297220 */ /* 0x000fe40000410000 */
[C---:B------:R-:W-:Y:S04]  /*14be0*/  FMUL.FTZ R42, R0.reuse, R42 ;  /* 0x0000002a002a7220 */ /* 0x040fe80000410000 */
[----:B------:R-:W-:Y:S01]  /*14bf0*/  FMUL.FTZ R43, R0, R43 ;  /* 0x0000002b002b7220 */ /* 0x000fe20000410000 */
[----:B------:R-:W-:Y:S01]  /*14c00*/  MUFU.EX2 R164, R177 ;  /* 0x000000b100a47308 */ /* 0x000fe20000000800 */
[C---:B------:R-:W-:Y:S02]  /*14c10*/  FMUL.FTZ R44, R2.reuse, R44 ;  /* 0x0000002c022c7220 */ /* 0x040fe40000410000 */
[----:B------:R-:W-:Y:S02]  /*14c20*/  FMUL.FTZ R45, R2, R45 ;  /* 0x0000002d022d7220 */ /* 0x000fe40000410000 */
[C---:B------:R-:W-:Y:S02]  /*14c30*/  FMUL.FTZ R46, R0.reuse, R46 ;  /* 0x0000002e002e7220 */ /* 0x040fe40000410000 */
[----:B------:R-:W-:Y:S02]  /*14c40*/  FMUL.FTZ R47, R0, R47 ;  /* 0x0000002f002f7220 */ /* 0x000fe40000410000 */
[C---:B------:R-:W-:Y:S01]  /*14c50*/  FMUL.FTZ R48, R2.reuse, R48 ;  /* 0x0000003002307220 */ /* 0x040fe20000410000 */
[----:B------:R-:W-:Y:S01]  /*14c60*/  MUFU.EX2 R182, R174 ;  /* 0x000000ae00b67308 */ /* 0x000fe20000000800 */
[----:B------:R-:W-:Y:S02]  /*14c70*/  FMUL.FTZ R49, R2, R49 ;  /* 0x0000003102317220 */ /* 0x000fe40000410000 */
[C---:B------:R-:W-:Y:S02]  /*14c80*/  FMUL.FTZ R50, R0.reuse, R50 ;  /* 0x0000003200327220 */ /* 0x040fe40000410000 */
[----:B------:R-:W-:Y:S02]  /*14c90*/  FMUL.FTZ R51, R0, R51 ;  /* 0x0000003300337220 */ /* 0x000fe40000410000 */
[C---:B------:R-:W-:Y:S02]  /*14ca0*/  FMUL.FTZ R52, R2.reuse, R52 ;  /* 0x0000003402347220 */ /* 0x040fe40000410000 */
[----:B------:R-:W-:Y:S01]  /*14cb0*/  FMUL.FTZ R53, R2, R53 ;  /* 0x0000003502357220 */ /* 0x000fe20000410000 */
[----:B------:R-:W-:Y:S01]  /*14cc0*/  MUFU.EX2 R181, R176 ;  /* 0x000000b000b57308 */ /* 0x000fe20000000800 */
[C---:B------:R-:W-:Y:S02]  /*14cd0*/  FMUL.FTZ R54, R0.reuse, R54 ;  /* 0x0000003600367220 */ /* 0x040fe40000410000 */
[----:B------:R-:W-:Y:S02]  /*14ce0*/  FMUL.FTZ R55, R0, R55 ;  /* 0x0000003700377220 */ /* 0x000fe40000410000 */
[C---:B------:R-:W-:Y:S02]  /*14cf0*/  FMUL.FTZ R56, R2.reuse, R56 ;  /* 0x0000003802387220 */ /* 0x040fe40000410000 */
[----:B------:R-:W-:Y:S01]  /*14d00*/  FMUL.FTZ R57, R2, R57 ;  /* 0x0000003902397220 */ /* 0x000fe20000410000 */
[C---:B-1----:R-:W-:Y:S02]  /*14d10*/  HMMA.16816.F32 R12, R144.reuse, R148, R12 ;  /* 0x00000094900c723c */ /* 0x042fe4000000180c */
[----:B------:R-:W-:Y:S01]  /*14d20*/  MUFU.EX2 R174, R185 ;  /* 0x000000b900ae7308 */ /* 0x000fe20000000800 */
[C---:B------:R-:W-:Y:S02]  /*14d30*/  FMUL.FTZ R58, R0.reuse, R58 ;  /* 0x0000003a003a7220 */ /* 0x040fe40000410000 */
[----:B------:R-:W-:Y:S02]  /*14d40*/  FMUL.FTZ R59, R0, R59 ;  /* 0x0000003b003b7220 */ /* 0x000fe40000410000 */
[C---:B------:R-:W-:Y:S01]  /*14d50*/  FMUL.FTZ R60, R2.reuse, R60 ;  /* 0x0000003c023c7220 */ /* 0x040fe20000410000 */
[C---:B------:R-:W-:Y:S01]  /*14d60*/  HMMA.16816.F32 R16, R144.reuse, R150, R16 ;  /* 0x000000969010723c */ /* 0x040fe20000001810 */
[----:B------:R-:W1:Y:S03]  /*14d70*/  LDSM.16.MT88.4 R148, [R192] ;  /* 0x00000000c094783b */ /* 0x000e660000004200 */
[----:B------:R-:W-:Y:S01]  /*14d80*/  FMUL.FTZ R61, R2, R61 ;  /* 0x0000003d023d7220 */ /* 0x000fe20000410000 */
[----:B------:R-:W2:Y:S01]  /*14d90*/  MUFU.EX2 R176, R187 ;  /* 0x000000bb00b07308 */ /* 0x000ea20000000800 */
[C---:B------:R-:W-:Y:S02]  /*14da0*/  FMUL.FTZ R62, R0.reuse, R62 ;  /* 0x0000003e003e7220 */ /* 0x040fe40000410000 */
[----:B------:R-:W-:Y:S04]  /*14db0*/  FMUL.FTZ R63, R0, R63 ;  /* 0x0000003f003f7220 */ /* 0x000fe80000410000 */
[C---:B------:R-:W-:Y:S02]  /*14dc0*/  FMUL.FTZ R64, R2.reuse, R64 ;  /* 0x0000004002407220 */ /* 0x040fe40000410000 */
        /* <DEDUP_REMOVED lines=9> */
[----:B------:R-:W-:Y:S01]  /*14e60*/  FMUL.FTZ R72, R2, R72 ;  /* 0x0000004802487220 */ /* 0x000fe20000410000 */
[----:B--2---:R-:W-:Y:S01]  /*14e70*/  F2FP.PACK_AB R168, R176, R174 ;  /* 0x000000aeb0a8723e */ /* 0x004fe200000000ff */
[----:B------:R-:W-:Y:S02]  /*14e80*/  FMUL.FTZ R73, R2, R73 ;  /* 0x0000004902497220 */ /* 0x000fe40000410000 */
[C---:B------:R-:W-:Y:S02]  /*14e90*/  FMUL.FTZ R74, R0.reuse, R74 ;  /* 0x0000004a004a7220 */ /* 0x040fe40000410000 */
[----:B------:R-:W-:Y:S02]  /*14ea0*/  FMUL.FTZ R75, R0, R75 ;  /* 0x0000004b004b7220 */ /* 0x000fe40000410000 */
        /* <DEDUP_REMOVED lines=8> */
[----:B------:R-:W1:Y:S03]  /*14f30*/  LDSM.16.MT88.4 R148, [R191] ;  /* 0x00000000bf94783b */ /* 0x000e660000004200 */
[C---:B------:R-:W-:Y:S02]  /*14f40*/  FMUL.FTZ R82, R0.reuse, R82 ;  /* 0x0000005200527220 */ /* 0x040fe40000410000 */
[----:B------:R-:W-:Y:S02]  /*14f50*/  FMUL.FTZ R83, R0, R83 ;  /* 0x0000005300537220 */ /* 0x000fe40000410000 */
        /* <DEDUP_REMOVED lines=54> */
[----:B------:R-:W-:Y:S02]  /*152c0*/  FFMA.FTZ R135, R2, R203, R183 ;  /* 0x000000cb02877223 */ /* 0x000fe400000100b7 */
[----:B------:R-:W-:Y:S01]  /*152d0*/  MUFU.EX2 R183, R175 ;  /* 0x000000af00b77308 */ /* 0x000fe20000000800 */
[----:B------:R-:W-:Y:S02]  /*152e0*/  FFMA.FTZ R2, R0, R204, R173 ;  /* 0x000000cc00027223 */ /* 0x000fe400000100ad */
[----:B------:R-:W-:Y:S02]  /*152f0*/  FADD.FTZ R135, R172, R135 ;  /* 0x00000087ac877221 */ /* 0x000fe40000010000 */
[----:B------:R-:W-:Y:S02]  /*15300*/  FADD.FTZ R0, R202, R2 ;  /* 0x00000002ca007221 */ /* 0x000fe40000010000 */
[----:B------:R-:W-:Y:S02]  /*15310*/  FADD.FTZ R2, R199, R135 ;  /* 0x00000087c7027221 */ /* 0x000fe40000010000 */
[----:B------:R-:W-:Y:S01]  /*15320*/  FADD.FTZ R0, R157, R0 ;  /* 0x000000009d007221 */ /* 0x000fe20000010000 */
[----:B------:R-:W2:Y:S01]  /*15330*/  MUFU.EX2 R175, R179 ;  /* 0x000000b300af7308 */ /* 0x000ea20000000800 */
[----:B------:R-:W-:Y:S02]  /*15340*/  FADD.FTZ R135, R160, R2 ;  /* 0x00000002a0877221 */ /* 0x000fe40000010000 */
[----:B------:R-:W-:Y:S02]  /*15350*/  FADD.FTZ R2, R161, R0 ;  /* 0x00000000a1027221 */ /* 0x000fe40000010000 */
[----:B------:R-:W-:Y:S01]  /*15360*/  LDSM.16.MT88.4 R160, [R189+0x1000] ;  /* 0x00100000bda0783b */ /* 0x000fe20000004200 */
[----:B------:R-:W-:Y:S01]  /*15370*/  FADD.FTZ R0, R156, R135 ;  /* 0x000000879c007221 */ /* 0x000fe20000010000 */
[C---:B-1----:R-:W-:Y:S03]  /*15380*/  HMMA.16816.F32 R44, R144.reuse, R148, R44 ;  /* 0x00000094902c723c */ /* 0x042fe6000000182c */
[----:B------:R-:W-:Y:S01]  /*15390*/  FADD.FTZ R2, R158, R2 ;  /* 0x000000029e027221 */ /* 0x000fe20000010000 */
[----:B------:R-:W1:Y:S01]  /*153a0*/  MUFU.EX2 R179, R186 ;  /* 0x000000ba00b37308 */ /* 0x000e620000000800 */
[----:B------:R-:W-:Y:S02]  /*153b0*/  FADD.FTZ R0, R165, R0 ;  /* 0x00000000a5007221 */ /* 0x000fe40000010000 */
[----:B------:R-:W-:Y:S01]  /*153c0*/  FADD.FTZ R135, R159, R2 ;  /* 0x000000029f877221 */ /* 0x000fe20000010000 */
[C---:B------:R-:W-:Y:S01]  /*153d0*/  HMMA.16816.F32 R48, R144.reuse, R150, R48 ;  /* 0x000000969030723c */ /* 0x040fe20000001830 */
[----:B------:R-:W3:Y:S03]  /*153e0*/  LDSM.16.MT88.4 R148, [R192+0x1800] ;  /* 0x00180000c094783b */ /* 0x000ee60000004200 */
[----:B------:R-:W-:Y:S02]  /*153f0*/  FADD.FTZ R2, R164, R0 ;  /* 0x00000000a4027221 */ /* 0x000fe40000010000 */
[----:B------:R-:W-:Y:S01]  /*15400*/  MUFU.EX2 R172, R180 ;  /* 0x000000b400ac7308 */ /* 0x000fe20000000800 */
[----:B------:R-:W-:Y:S01]  /*15410*/  FADD.FTZ R0, R182, R135 ;  /* 0x00000087b6007221 */ /* 0x000fe20000010000 */
[----:B------:R-:W-:Y:S04]  /*15420*/  MOV R135, R3 ;  /* 0x0000000300877202 */ /* 0x000fe80000000f00 */
[----:B--2---:R-:W-:Y:S04]  /*15430*/  F2FP.PACK_AB R169, R177, R175 ;  /* 0x000000afb1a9723e */ /* 0x004fe800000000ff */
[----:B------:R-:W2:Y:S01]  /*15440*/  MUFU.EX2 R173, R184 ;  /* 0x000000b800ad7308 */ /* 0x000ea20000000800 */
[----:B-1----:R-:W-:Y:S02]  /*15450*/  F2FP.PACK_AB R170, R179, R178 ;  /* 0x000000b2b3aa723e */ /* 0x002fe400000000ff */
[----:B--2---:R-:W-:Y:S01]  /*15460*/  F2FP.PACK_AB R171, R173, R172 ;  /* 0x000000acadab723e */ /* 0x004fe200000000ff */
        /* <DEDUP_REMOVED lines=135> */
[----:B------:R-:W-:Y:S02]  /*15ce0*/  FADD.FTZ R203, R179, R2 ;  /* 0x00000002b3cb7221 */ /* 0x000fe40000010000 */
[----:B------:R-:W-:Y:S01]  /*15cf0*/  FADD.FTZ R204, R173, R0 ;  /* 0x00000000adcc7221 */ /* 0x000fe20000010000 */
[----:B------:R-:W-:-:S05]  /*15d00*/  @P4 BRA `(.L_x_1482) ;  /* 0xffffd48000004947 */ /* 0x000fca000383ffff */
.L_x_1479:
        /* <DEDUP_REMOVED lines=8> */
.L_x_1552:
        /* <DEDUP_REMOVED lines=81> */
[----:B------:R-:W-:Y:S02]  /*162a0*/  @P1 FMUL.FTZ R5, R5, 0.69314718246459960938 ;  /* 0x3f31721805051820 */ /* 0x000fe40000410000 */
[C---:B------:R-:W-:Y:S02]  /*162b0*/  FMUL.FTZ R34, R0.reuse, R42 ;  /* 0x0000002a00227220 */ /* 0x040fe40000410000 */
[----:B------:R-:W-:-:S02]  /*162c0*/  FMUL.FTZ R35, R0, R43 ;  /* 0x0000002b00237220 */ /* 0x000fc40000410000 */
[C---:B------:R-:W-:Y:S01]  /*162d0*/  FMUL.FTZ R42, R0.reuse, R50 ;  /* 0x00000032002a7220 */ /* 0x040fe20000410000 */
[----:B--2---:R-:W-:Y:S01]  /*162e0*/  @P0 MOV R3, 0x3f317218 ;  /* 0x3f31721800030802 */ /* 0x004fe20000000f00 */
[C---:B------:R-:W-:Y:S02]  /*162f0*/  FMUL.FTZ R43, R0.reuse, R51 ;  /* 0x00000033002b7220 */ /* 0x040fe40000410000 */
[C---:B------:R-:W-:Y:S02]  /*16300*/  FMUL.FTZ R50, R0.reuse, R58 ;  /* 0x0000003a00327220 */ /* 0x040fe40000410000 */
[C---:B------:R-:W-:Y:S02]  /*16310*/  FMUL.FTZ R51, R0.reuse, R59 ;  /* 0x0000003b00337220 */ /* 0x040fe40000410000 */
[C---:B------:R-:W-:Y:S02]  /*16320*/  FMUL.FTZ R58, R0.reuse, R66 ;  /* 0x00000042003a7220 */ /* 0x040fe40000410000 */
[----:B------:R-:W-:-:S02]  /*16330*/  FMUL.FTZ R59, R0, R67 ;  /* 0x00000043003b7220 */ /* 0x000fc40000410000 */
[----:B------:R-:W-:Y:S01]  /*16340*/  @P1 FFMA.FTZ R21, R4, R136, R5 ;  /* 0x0000008804151223 */ /* 0x000fe20000010005 */
[----:B------:R-:W-:Y:S01]  /*16350*/  MOV R4, 0x1 ;  /* 0x0000000100047802 */ /* 0x000fe20000000f00 */
        /* <DEDUP_REMOVED lines=56> */
.L_x_1412:
[----:B------:R2:W5:Y:S04]  /*166e0*/  LDL R6, [R1+0x10] ;  /* 0x0000100001067983 */ /* 0x0005680000100800 */
[----:B------:R-:W3:Y:S01]  /*166f0*/  S2R R2, SR_TID.X ;  /* 0x0000000000027919 */ /* 0x000ee20000002100 */
[----:B------:R-:W-:Y:S01]  /*16700*/  BSSY B0, `(.L_x_1484) ;  /* 0x0000011000007945 */ /* 0x000fe20003800000 */
        /* <DEDUP_REMOVED lines=16> */
.L_x_1485:
[----:B--2---:R-:W-:Y:S05]  /*16810*/  BSYNC B0 ;  /* 0x0000000000007941 */ /* 0x004fea0003800000 */
.L_x_1484:
[----:B------:R-:W-:Y:S01]  /*16820*/  PRMT R0, R0, 0x9910, RZ ;  /* 0x0000991000007816 */ /* 0x000fe200000000ff */
[----:B------:R-:W-:Y:S01]  /*16830*/  BSSY B1, `(.L_x_1486) ;  /* 0x0000423000017945 */ /* 0x000fe20003800000 */
[----:B-1---5:R-:W-:Y:S02]  /*16840*/  IMAD.MOV.U32 R114, RZ, RZ, R6 ;  /* 0x000000ffff727224 */ /* 0x022fe400078e0006 */
[----:B------:R-:W-:-:S13]  /*16850*/  ISETP.NE.AND P0, PT, R0, RZ, PT ;  /* 0x000000ff0000720c */ /* 0x000fda0003f05270 */
[----:B------:R-:W-:Y:S05]  /*16860*/  @!P0 BRA `(.L_x_1487) ;  /* 0x0000346000008947 */ /* 0x000fea0003800000 */
[----:B------:R-:W2:Y:S04]  /*16870*/  LDL R9, [R1+0x20] ;  /* 0x0000200001097983 */ /* 0x000ea80000100800 */
[----:B------:R-:W3:Y:S04]  /*16880*/  LDL R12, [R1+0x24] ;  /* 0x00002400010c7983 */ /* 0x000ee80000100800 */
        /* <DEDUP_REMOVED lines=11> */
[----:B------:R-:W-:Y:S01]  /*16940*/  F2FP.PACK_AB R4, R97, R96 ;  /* 0x000000606104723e */ /* 0x000fe200000000ff */
[----:B--2---:R1:W-:Y:S04]  /*16950*/  STS [R9+0x80], R0 ;  /* 0x0000800009007388 */ /* 0x0043e80000000800 */
[----:B------:R2:W-:Y:S04]  /*16960*/  STS [R9+0x480], R2 ;  /* 0x0004800209007388 */ /* 0x0005e80000000800 */
[----:B---3--:R3:W-:Y:S01]  /*16970*/  STS [R12], R3 ;  /* 0x000000030c007388 */ /* 0x0087e20000000800 */
[----:B-1----:R-:W-:-:S02]  /*16980*/  F2FP.PACK_AB R0, R163, R162 ;  /* 0x000000a2a300723e */ /* 0x002fc400000000ff */
[----:B--2---:R-:W-:-:S03]  /*16990*/  F2FP.PACK_AB R2, R25, R24 ;  /* 0x000000181902723e */ /* 0x004fc600000000ff */
[----:B------:R1:W-:Y:S01]  /*169a0*/  STS [R12+0x400], R0 ;  /* 0x000400000c007388 */ /* 0x0003e20000000800 */
[----:B---3--:R-:W-:-:S03]  /*169b0*/  F2FP.PACK_AB R3, R125, R124 ;  /* 0x0000007c7d03723e */ /* 0x008fc600000000ff */
[----:B----4-:R2:W-:Y:S04]  /*169c0*/  STS [R8+0x80], R2 ;  /* 0x0000800208007388 */ /* 0x0105e80000000800 */
        /* <DEDUP_REMOVED lines=105> */
[----:B------:R-:W-:Y:S01]  /*17060*/  IMAD.MOV.U32 R13, RZ, RZ, c[0x0][0x388] ;  /* 0x0000e200ff0d7624 */ /* 0x000fe200078e00ff */
[----:B-1----:R-:W2:Y:S01]  /*17070*/  LDL.LU R8, [R1+0x18] ;  /* 0x0000180001087983 */ /* 0x002ea20000300800 */
[----:B------:R-:W-:-:S02]  /*17080*/  ISETP.NE.AND.EX P1, PT, RZ, c[0x0][0x50c], PT, P0 ;  /* 0x00014300ff007a0c */ /* 0x000fc40003f25300 */
[----:B------:R-:W-:Y:S02]  /*17090*/  ISETP.NE.AND.EX P2, PT, RZ, c[0x0][0x504], PT, P2 ;  /* 0x00014100ff007a0c */ /* 0x000fe40003f45320 */
[----:B---3--:R-:W-:Y:S02]  /*170a0*/  F2FP.PACK_AB R2, R107, R106 ;  /* 0x0000006a6b02723e */ /* 0x008fe400000000ff */
[----:B----4-:R-:W-:-:S03]  /*170b0*/  F2FP.PACK_AB R0, R117, R116 ;  /* 0x000000747500723e */ /* 0x010fc600000000ff */
        /* <DEDUP_REMOVED lines=11> */
[----:B------:R4:W-:Y:S01]  /*17170*/  STS [R10+0xc000], R3 ;  /* 0x00c000030a007388 */ /* 0x0009e20000000800 */
        /* <DEDUP_REMOVED lines=9> */
[----:B----4-:R-:W-:Y:S01]  /*17210*/  SEL R3, R8, c[0x0][0x3d4], P0 ;  /* 0x0000f50008037a07 */ /* 0x010fe20000000000 */
[----:B------:R-:W-:Y:S05]  /*17220*/  @P1 BRA `(.L_x_1488) ;  /* 0x0000004000001947 */ /* 0x000fea0003800000 */
[----:B-1----:R-:W-:Y:S05]  /*17230*/  @!P2 BRA `(.L_x_1488) ;  /* 0x000000300000a947 */ /* 0x002fea0003800000 */
[----:B------:R1:W2:Y:S04]  /*17240*/  LDG.E R0, [R6.64] ;  /* 0x0000000606007981 */ /* 0x0002a8000c1e1900 */
[----:B-1----:R-:W2:Y:S02]  /*17250*/  LDG.E R6, [R6.64+0x4] ;  /* 0x0000040606067981 */ /* 0x002ea4000c1e1900 */
[----:B--2--5:R-:W-:Y:S02]  /*17260*/  IADD3 R13, -R0, R6, RZ ;  /* 0x00000006000d7210 */ /* 0x024fe40007ffe1ff */
.L_x_1488:
[----:B-1----:R-:W2:Y:S04]  /*17270*/  LDL R4, [R1+0x5c] ;  /* 0x00005c0001047983 */ /* 0x002ea80000100800 */
[----:B------:R-:W2:Y:S04]  /*17280*/  LDL R115, [R1+0x14] ;  /* 0x0000140001737983 */ /* 0x000ea80000100800 */
[----:B------:R-:W3:Y:S04]  /*17290*/  LDL R118, [R1] ;  /* 0x0000000001767983 */ /* 0x000ee80000100800 */
[----:B------:R-:W4:Y:S04]  /*172a0*/  LDL R12, [R1+0x40] ;  /* 0x00004000010c7983 */ /* 0x000f280000100800 */
[----:B------:R-:W3:Y:S01]  /*172b0*/  LDL R119, [R1+0x58] ;  /* 0x0000580001777983 */ /* 0x000ee20000100800 */
[----:B------:R-:W-:Y:S01]  /*172c0*/  IMAD.MOV.U32 R11, RZ, RZ, 0x368 ;  /* 0x00000368ff0b7424 */ /* 0x000fe200078e00ff */
[----:B------:R-:W-:-:S04]  /*172d0*/  ISETP.GT.AND P2, PT, R3, 0x1, PT ;  /* 0x000000010300780c */ /* 0x000fc80003f44270 */
[----:B------:R-:W-:-:S04]  /*172e0*/  SEL R11, R11, 0x328, P2 ;  /* 0x000003280b0b7807 */ /* 0x000fc80001000000 */
[----:B------:R-:W1:Y:S08]  /*172f0*/  LDC.64 R6, c[0x0][R11+0x170] ;  /* 0x00005c000b067b82 */ /* 0x000e700000000a00 */
[----:B------:R1:W3:Y:S08]  /*17300*/  LDC.64 R14, c[0x0][R11+0x168] ;  /* 0x00005a000b0e7b82 */ /* 0x0002f00000000a00 */
[----:B------:R1:W2:Y:S08]  /*17310*/  LDC.64 R16, c[0x0][R11+0x178] ;  /* 0x00005e000b107b82 */ /* 0x0002b00000000a00 */
[----:B------:R1:W2:Y:S01]  /*17320*/  LDC.64 R18, c[0x0][R11+0x160] ;  /* 0x000058000b127b82 */ /* 0x0002a20000000a00 */
[----:B------:R-:W-:Y:S01]  /*17330*/  IMAD.MOV.U32 R0, RZ, RZ, c[0x0][0x4e8] ;  /* 0x00013a00ff007624 */ /* 0x000fe200078e00ff */
[----:B------:R-:W-:-:S04]  /*17340*/  ISETP.NE.U32.AND P0, PT, RZ, c[0x0][0x500], PT ;  /* 0x00014000ff007a0c */ /* 0x000fc80003f05070 */
[----:B------:R-:W-:Y:S02]  /*17350*/  ISETP.NE.AND P3, PT, R0, 0x1, PT ;  /* 0x000000010000780c */ /* 0x000fe40003f65270 */
[----:B------:R-:W-:-:S04]  /*17360*/  ISETP.NE.AND.EX P0, PT, RZ, c[0x0][0x504], PT, P0 ;  /* 0x00014100ff007a0c */ /* 0x000fc80003f05300 */
[----:B------:R-:W-:Y:S01]  /*17370*/  SEL R0, R217, RZ, !P0 ;  /* 0x000000ffd9007207 */ /* 0x000fe20004000000 */
[----:B------:R-:W2:Y:S04]  /*17380*/  S2R R122, SR_TID.X ;  /* 0x00000000007a7919 */ /* 0x000ea80000002100 */
[----:B-1----:R-:W-:Y:S02]  /*17390*/  IMAD R3, R7, R0, RZ ;  /* 0x0000000007037224 */ /* 0x002fe400078e02ff */
[----:B-----5:R-:W-:Y:S01]  /*173a0*/  IMAD R13, R13, c[0x0][0x4e8], RZ ;  /* 0x00013a000d0d7a24 */ /* 0x020fe200078e02ff */
[----:B------:R-:W-:Y:S01]  /*173b0*/  LOP3.LUT R206, R206, 0xfffffffd, RZ, 0xc0, !PT ;  /* 0xfffffffdcece7812 */ /* 0x000fe200078ec0ff */
[----:B--2---:R-:W-:Y:S01]  /*173c0*/  IMAD R8, R115, 0x80, R4 ;  /* 0x0000008073087824 */ /* 0x004fe200078e0204 */
[----:B------:R-:W-:-:S03]  /*173d0*/  SEL R4, R9, RZ, !P0 ;  /* 0x000000ff09047207 */ /* 0x000fc60004000000 */
[----:B------:R-:W-:-:S04]  /*173e0*/  @P3 IMAD.HI.U32 R9, R8, c[0x0][0x4ec], RZ ;  /* 0x00013b0008093a27 */ /* 0x000fc800078e00ff */
[C---:B------:R-:W-:Y:S02]  /*173f0*/  IMAD R11, R6.reuse, R4, R3 ;  /* 0x00000004060b7224 */ /* 0x040fe400078e0203 */
[----:B------:R-:W-:-:S04]  /*17400*/  IMAD.WIDE.U32 R4, R6, R0, RZ ;  /* 0x0000000006047225 */ /* 0x000fc800078e00ff */
[----:B---3--:R-:W-:-:S04]  /*17410*/  IMAD.WIDE.U32 R6, R14, R118, RZ ;  /* 0x000000760e067225 */ /* 0x008fc800078e00ff */
[----:B------:R-:W-:Y:S01]  /*17420*/  IMAD.MOV.U32 R3, RZ, RZ, R8 ;  /* 0x000000ffff037224 */ /* 0x000fe200078e0008 */
[----:B------:R-:W-:Y:S01]  /*17430*/  @P3 SHF.R.U32.HI R3, RZ, c[0x0][0x4f0], R9 ;  /* 0x00013c00ff033a19 */ /* 0x000fe20000011609 */
[----:B------:R-:W-:Y:S01]  /*17440*/  IMAD R10, R15, R118, RZ ;  /* 0x000000760f0a7224 */ /* 0x000fe200078e02ff */
[----:B----4-:R-:W-:Y:S01]  /*17450*/  SEL R9, R12, RZ, P2 ;  /* 0x000000ff0c097207 */ /* 0x010fe20001000000 */
        /* <DEDUP_REMOVED lines=30> */
[----:B------:R2:W-:Y:S02]  /*17640*/  SHFL.IDX PT, R4, R3, 0x1, 0x1c1f ;  /* 0x003c1f0003047f89 */ /* 0x0005e400000e0000 */
[----:B------:R-:W-:Y:S02]  /*17650*/  LOP3.LUT P0, RZ, R15, 0x3, RZ, 0xc0, !PT ;  /* 0x000000030fff7812 */ /* 0x000fe4000780c0ff */
[----:B------:R-:W3:Y:S01]  /*17660*/  SHFL.IDX PT, R5, R5, 0x1, 0x1c1f ;  /* 0x003c1f0005057f89 */ /* 0x000ee200000e0000 */
[----:B--2---:R-:W-:-:S05]  /*17670*/  IMAD R3, R115, 0x80, R119 ;  /* 0x0000008073037824 */ /* 0x004fca00078e0277 */
        /* <DEDUP_REMOVED lines=10> */
[-C--:B-1----:R-:W-:Y:S01]  /*17720*/  LEA R6, R215, R205.reuse, 0x5 ;  /* 0x000000cdd7067211 */ /* 0x082fe200078e28ff */
        /* <DEDUP_REMOVED lines=48> */
.L_x_1553:
[----:B------:R-:W-:Y:S05]  /*17a30*/  BRA.DIV ~URZ, `(.L_x_1491) ;  /* 0x000045527f007947 */ /* 0x000fea000b800000 */
[----:B------:R4:W2:Y:S02]  /*17a40*/  SHFL.IDX PT, R0, R16, RZ, 0x181f ;  /* 0x00181fff10007589 */ /* 0x0008a400000e0000 */
.L_x_1554:
[----:B------:R-:W-:Y:S01]  /*17a50*/  ISETP.GE.AND P0, PT, R14, R13, PT ;  /* 0x0000000d0e00720c */ /* 0x000fe20003f06270 */
[----:B------:R-:W-:Y:S01]  /*17a60*/  BSSY B0, `(.L_x_1492) ;  /* 0x0000018000007945 */ /* 0x000fe20003800000 */
[----:B------:R-:W-:Y:S02]  /*17a70*/  SHF.R.S32.HI R2, RZ, 0x1f, R134 ;  /* 0x0000001fff027819 */ /* 0x000fe40000011486 */
[----:B------:R-:W-:Y:S02]  /*17a80*/  SHF.R.S32.HI R17, RZ, 0x1f, R207 ;  /* 0x0000001fff117819 */ /* 0x000fe400000114cf */
[----:B------:R-:W-:Y:S02]  /*17a90*/  LEA.HI R2, R2, R134, RZ, 0x3 ;  /* 0x0000008602027211 */ /* 0x000fe400078f18ff */
[----:B------:R-:W-:Y:S02]  /*17aa0*/  SHF.R.S32.HI R19, RZ, 0x1f, R208 ;  /* 0x0000001fff137819 */ /* 0x000fe400000114d0 */
[----:B------:R-:W-:-:S04]  /*17ab0*/  LOP3.LUT R4, R2, 0xfffffff8, RZ, 0xc0, !PT ;  /* 0xfffffff802047812 */ /* 0x000fc800078ec0ff */
        /* <DEDUP_REMOVED lines=18> */
.L_x_1493:
[----:B------:R-:W-:Y:S05]  /*17be0*/  BSYNC B0 ;  /* 0x0000000000007941 */ /* 0x000fea0003800000 */
.L_x_1492:
[----:B------:R-:W-:Y:S05]  /*17bf0*/  BRA.DIV ~URZ, `(.L_x_1494) ;  /* 0x000043f27f007947 */ /* 0x000fea000b800000 */
[----:B---3--:R3:W4:Y:S04]  /*17c00*/  SHFL.IDX PT, R12, R15, 0x1, 0x181f ;  /* 0x00381f000f0c7f89 */ /* 0x00872800000e0000 */
[----:B--2---:R3:W2:Y:S02]  /*17c10*/  SHFL.IDX PT, R0, R16, 0x1, 0x181f ;  /* 0x00381f0010007f89 */ /* 0x0046a400000e0000 */
.L_x_1555:
        /* <DEDUP_REMOVED lines=20> */
.L_x_1496:
[----:B------:R-:W-:Y:S05]  /*17d60*/  BSYNC B0 ;  /* 0x0000000000007941 */ /* 0x000fea0003800000 */
.L_x_1495:
[----:B------:R-:W-:Y:S05]  /*17d70*/  BRA.DIV ~URZ, `(.L_x_1497) ;  /* 0x000043327f007947 */ /* 0x000fea000b800000 */
[----:B----4-:R4:W3:Y:S02]  /*17d80*/  SHFL.IDX PT, R12, R15, 0x2, 0x181f ;  /* 0x00581f000f0c7f89 */ /* 0x0108e400000e0000 */
.L_x_1556:
[----:B------:R-:W-:Y:S05]  /*17d90*/  BRA.DIV ~URZ, `(.L_x_1498) ;  /* 0x000043827f007947 */ /* 0x000fea000b800000 */
[----:B--2---:R2:W4:Y:S02]  /*17da0*/  SHFL.IDX PT, R0, R16, 0x2, 0x181f ;  /* 0x00581f0010007f89 */ /* 0x00452400000e0000 */
.L_x_1557:
        /* <DEDUP_REMOVED lines=20> */
.L_x_1500:
[----:B------:R-:W-:Y:S05]  /*17ef0*/  BSYNC B0 ;  /* 0x0000000000007941 */ /* 0x000fea0003800000 */
.L_x_1499:
[----:B------:R-:W-:Y:S05]  /*17f00*/  BRA.DIV ~URZ, `(.L_x_1501) ;  /* 0x000042727f007947 */ /* 0x000fea000b800000 */
[----:B---3--:R3:W2:Y:S04]  /*17f10*/  SHFL.IDX PT, R10, R15, 0x3, 0x181f ;  /* 0x00781f000f0a7f89 */ /* 0x0086a800000e0000 */
[----:B----4-:R3:W4:Y:S02]  /*17f20*/  SHFL.IDX PT, R0, R16, 0x3, 0x181f ;  /* 0x00781f0010007f89 */ /* 0x01072400000e0000 */
.L_x_1558:
        /* <DEDUP_REMOVED lines=21> */
.L_x_1489:
[----:B-1----:R-:W2:Y:S04]  /*18080*/  LDL.LU R7, [R1] ;  /* 0x0000000001077983 */ /* 0x002ea80000300800 */
        /* <DEDUP_REMOVED lines=34> */
.L_x_1559:
[----:B------:R-:W-:Y:S05]  /*182b0*/  BRA.DIV ~URZ, `(.L_x_1504) ;  /* 0x00003ff27f007947 */ /* 0x000fea000b800000 */
[----:B------:R3:W4:Y:S02]  /*182c0*/  SHFL.IDX PT, R0, R17, RZ, 0x1c1f ;  /* 0x001c1fff11007589 */ /* 0x00072400000e0000 */
.L_x_1560:
        /* <DEDUP_REMOVED lines=10> */
[----:B------:R-:W-:Y:S01]  /*18370*/  IADD3 R5, R216, 0x20, RZ ;  /* 0x00000020d8057810 */ /* 0x000fe20007ffe0ff */
[----:B--2---:R-:W-:Y:S01]  /*18380*/  @!P2 IMAD.MOV.U32 R3, RZ, RZ, R4 ;  /* 0x000000ffff03a224 */ /* 0x004fe200078e0004 */
[----:B------:R-:W-:Y:S02]  /*18390*/  ISETP.GE.AND P6, PT, R14, c[0x0][0x3c8], PT ;  /* 0x0000f2000e007a0c */ /* 0x000fe40003fc6270 */
[----:B------:R-:W-:Y:S01]  /*183a0*/  SHF.R.S32.HI R11, RZ, 0x1f, R11 ;  /* 0x0000001fff0b7819 */ /* 0x000fe2000001140b */
[----:B------:R-:W-:Y:S01]  /*183b0*/  @!P2 IMAD.WIDE R6, R216, 0x4, R2 ;  /* 0x00000004d806a825 */ /* 0x000fe200078e0202 */
[----:B------:R-:W-:-:S02]  /*183c0*/  @!P1 LEA R2, P3, R10, R0, 0x2 ;  /* 0x000000000a029211 */ /* 0x000fc400078610ff */
[C---:B------:R-:W-:Y:S02]  /*183d0*/  IADD3 R9, R216.reuse, 0x10, RZ ;  /* 0x00000010d8097810 */ /* 0x040fe40007ffe0ff */
[----:B------:R-:W-:Y:S01]  /*183e0*/  ISETP.GE.AND P5, PT, R5, c[0x0][0x3c8], PT ;  /* 0x0000f20005007a0c */ /* 0x000fe20003fa6270 */
[----:B------:R2:W-:Y:S01]  /*183f0*/  @!P2 ST.E.64 [R6.64], R164 ;  /* 0x000000a40600a985 */ /* 0x0005e2000c101b06 */
[----:B------:R-:W-:Y:S02]  /*18400*/  IADD3 R13, R216, 0x28, RZ ;  /* 0x00000028d80d7810 */ /* 0x000fe40007ffe0ff */
[----:B------:R-:W-:Y:S02]  /*18410*/  SHF.R.S32.HI R9, RZ, 0x1f, R9 ;  /* 0x0000001fff097819 */ /* 0x000fe40000011409 */
[----:B------:R-:W-:Y:S02]  /*18420*/  @!P1 LEA.HI.X R3, R10, R4, R11, 0x2, P3 ;  /* 0x000000040a039211 */ /* 0x000fe400018f140b */
[----:B------:R-:W-:-:S02]  /*18430*/  ISETP.GE.AND P4, PT, R13, c[0x0][0x3c8], PT ;  /* 0x0000f2000d007a0c */ /* 0x000fc40003f86270 */
[C---:B------:R-:W-:Y:S01]  /*18440*/  IADD3 R15, R216.reuse, 0x18, RZ ;  /* 0x00000018d80f7810 */ /* 0x040fe20007ffe0ff */
[----:B------:R4:W-:Y:S01]  /*18450*/  @!P1 ST.E.64 [R2.64], R22 ;  /* 0x0000001602009985 */ /* 0x0009e2000c101b06 */
[C---:B------:R-:W-:Y:S02]  /*18460*/  IADD3 R10, R216.reuse, 0x30, RZ ;  /* 0x00000030d80a7810 */ /* 0x040fe40007ffe0ff */
[----:B------:R-:W-:Y:S02]  /*18470*/  IADD3 R11, R216, 0x20, RZ ;  /* 0x00000020d80b7810 */ /* 0x000fe40007ffe0ff */
[----:B------:R-:W-:Y:S02]  /*18480*/  SHF.R.S32.HI R15, RZ, 0x1f, R15 ;  /* 0x0000001fff0f7819 */ /* 0x000fe4000001140f */
[----:B------:R-:W-:Y:S02]  /*18490*/  ISETP.GE.AND P3, PT, R10, c[0x0][0x3c8], PT ;  /* 0x0000f2000a007a0c */ /* 0x000fe40003f66270 */
[----:B------:R-:W-:-:S02]  /*184a0*/  IADD3 R12, R216, 0x38, RZ ;  /* 0x00000038d80c7810 */ /* 0x000fc40007ffe0ff */
[----:B------:R-:W-:Y:S02]  /*184b0*/  SHF.R.S32.HI R11, RZ, 0x1f, R11 ;  /* 0x0000001fff0b7819 */ /* 0x000fe4000001140b */
[----:B--2---:R-:W-:-:S04]  /*184c0*/  @!P0 LEA R6, P2, R8, R0, 0x2 ;  /* 0x0000000008068211 */ /* 0x004fc800078410ff */
[----:B------:R-:W-:Y:S02]  /*184d0*/  @!P0 LEA.HI.X R7, R8, R4, R9, 0x2, P2 ;  /* 0x0000000408078211 */ /* 0x000fe400010f1409 */
[----:B------:R-:W-:-:S03]  /*184e0*/  ISETP.GE.AND P2, PT, R12, c[0x0][0x3c8], PT ;  /* 0x0000f2000c007a0c */ /* 0x000fc60003f46270 */
[----:B------:R2:W-:Y:S01]  /*184f0*/  @!P0 ST.E.64 [R6.64], R24 ;  /* 0x0000001806008985 */ /* 0x0005e2000c101b06 */
[CC--:B----4-:R-:W-:Y:S02]  /*18500*/  @!P6 LEA R2, P1, R14.reuse, R0.reuse, 0x2 ;  /* 0x000000000e02e211 */ /* 0x0d0fe400078210ff */
[C---:B------:R-:W-:Y:S02]  /*18510*/  @!P5 LEA R8, P0, R5.reuse, R0, 0x2 ;  /* 0x000000000508d211 */ /* 0x040fe400078010ff */
[-C--:B------:R-:W-:Y:S02]  /*18520*/  @!P6 LEA.HI.X R3, R14, R4.reuse, R15, 0x2, P1 ;  /* 0x000000040e03e211 */ /* 0x080fe400008f140f */
[----:B------:R-:W-:Y:S02]  /*18530*/  IADD3 R15, R216, 0x28, RZ ;  /* 0x00000028d80f7810 */ /* 0x000fe40007ffe0ff */
[----:B------:R-:W-:Y:S01]  /*18540*/  @!P5 LEA.HI.X R9, R5, R4, R11, 0x2, P0 ;  /* 0x000000040509d211 */ /* 0x000fe200000f140b */
[----:B------:R4:W-:Y:S01]  /*18550*/  @!P6 ST.E.64 [R2.64], R26 ;  /* 0x0000001a0200e985 */ /* 0x0009e2000c101b06 */
[----:B------:R-:W-:-:S02]  /*18560*/  SHF.R.S32.HI R15, RZ, 0x1f, R15 ;  /* 0x0000001fff0f7819 */ /* 0x000fc4000001140f */
[C---:B------:R-:W-:Y:S01]  /*18570*/  IADD3 R11, R216.reuse, 0x30, RZ ;  /* 0x00000030d80b7810 */ /* 0x040fe20007ffe0ff */
[----:B------:R5:W-:Y:S01]  /*18580*/  @!P5 ST.E.64 [R8.64], R148 ;  /* 0x000000940800d985 */ /* 0x000be2000c101b06 */
[C---:B------:R-:W-:Y:S02]  /*18590*/  IADD3 R14, R216.reuse, 0x40, RZ ;  /* 0x00000040d80e7810 */ /* 0x040fe40007ffe0ff */
[----:B------:R-:W-:Y:S02]  /*185a0*/  IADD3 R5, R216, 0x48, RZ ;  /* 0x00000048d8057810 */ /* 0x000fe40007ffe0ff */
[----:B------:R-:W-:Y:S02]  /*185b0*/  SHF.R.S32.HI R11, RZ, 0x1f, R11 ;  /* 0x0000001fff0b7819 */ /* 0x000fe4000001140b */
[----:B------:R-:W-:Y:S02]  /*185c0*/  ISETP.GE.AND P1, PT, R14, c[0x0][0x3c8], PT ;  /* 0x0000f2000e007a0c */ /* 0x000fe40003f26270 */
[----:B--2---:R-:W-:-:S04]  /*185d0*/  @!P4 LEA R6, P0, R13, R0, 0x2 ;  /* 0x000000000d06c211 */ /* 0x004fc800078010ff */
[----:B------:R-:W-:Y:S02]  /*185e0*/  @!P4 LEA.HI.X R7, R13, R4, R15, 0x2, P0 ;  /* 0x000000040d07c211 */ /* 0x000fe400000f140f */
[----:B------:R-:W-:Y:S02]  /*185f0*/  IADD3 R15, R216, 0x38, RZ ;  /* 0x00000038d80f7810 */ /* 0x000fe40007ffe0ff */
[----:B------:R-:W-:Y:S01]  /*18600*/  ISETP.GE.AND P0, PT, R5, c[0x0][0x3c8], PT ;  /* 0x0000f20005007a0c */ /* 0x000fe20003f06270 */
[----:B------:R2:W-:Y:S01]  /*18610*/  @!P4 ST.E.64 [R6.64], R144 ;  /* 0x000000900600c985 */ /* 0x0005e2000c101b06 */
[C---:B----4-:R-:W-:Y:S02]  /*18620*/  @!P3 LEA R2, P5, R10.reuse, R0, 0x2 ;  /* 0x000000000a02b211 */ /* 0x050fe400078a10ff */
[----:B------:R-:W-:Y:S02]  /*18630*/  SHF.R.S32.HI R15, RZ, 0x1f, R15 ;  /* 0x0000001fff0f7819 */ /* 0x000fe4000001140f */
[----:B------:R-:W-:-:S02]  /*18640*/  @!P3 LEA.HI.X R3, R10, R4, R11, 0x2, P5 ;  /* 0x000000040a03b211 */ /* 0x000fc400028f140b */
[----:B------:R-:W-:Y:S02]  /*18650*/  @!P2 LEA R10, P4, R12, R0, 0x2 ;  /* 0x000000000c0aa211 */ /* 0x000fe400078810ff */
[----:B------:R-:W-:Y:S01]  /*18660*/  IADD3 R13, R216, 0x50, RZ ;  /* 0x00000050d80d7810 */ /* 0x000fe20007ffe0ff */
[----:B------:R4:W-:Y:S01]  /*18670*/  @!P3 ST.E.64 [R2.64], R28 ;  /* 0x0000001c0200b985 */ /* 0x0009e2000c101b06 */
[----:B------:R-:W-:Y:S02]  /*18680*/  @!P2 LEA.HI.X R11, R12, R4, R15, 0x2, P4 ;  /* 0x000000040c0ba211 */ /* 0x000fe400020f140f */
[C---:B------:R-:W-:Y:S02]  /*18690*/  IADD3 R15, R216.reuse, 0x40, RZ ;  /* 0x00000040d80f7810 */ /* 0x040fe40007ffe0ff */
[----:B------:R-:W-:Y:S01]  /*186a0*/  IADD3 R12, R216, 0x48, RZ ;  /* 0x00000048d80c7810 */ /* 0x000fe20007ffe0ff */
[----:B------:R1:W-:Y:S01]  /*186b0*/  @!P2 ST.E.64 [R10.64], R152 ;  /* 0x000000980a00a985 */ /* 0x0003e2000c101b06 */
[----:B------:R-:W-:-:S02]  /*186c0*/  ISETP.GE.AND P6, PT, R13, c[0x0][0x3c8], PT ;  /* 0x0000f2000d007a0c */ /* 0x000fc40003fc6270 */
[----:B------:R-:W-:Y:S02]  /*186d0*/  SHF.R.S32.HI R15, RZ, 0x1f, R15 ;  /* 0x0000001fff0f7819 */ /* 0x000fe4000001140f */
[----:B-----5:R-:W-:Y:S02]  /*186e0*/  @!P0 LEA R8, P4, R5, R0, 0x2 ;  /* 0x0000000005088211 */ /* 0x020fe400078810ff */
[----:B------:R-:W-:-:S04]  /*186f0*/  SHF.R.S32.HI R12, RZ, 0x1f, R12 ;  /* 0x0000001fff0c7819 */ /* 0x000fc8000001140c */
[----:B------:R-:W-:Y:S02]  /*18700*/  @!P0 LEA.HI.X R9, R5, R4, R12, 0x2, P4 ;  /* 0x0000000405098211 */ /* 0x000fe400020f140c */
[----:B--2---:R-:W-:Y:S02]  /*18710*/  @!P1 LEA R6, P3, R14, R0, 0x2 ;  /* 0x000000000e069211 */ /* 0x004fe400078610ff */
[----:B------:R-:W-:Y:S02]  /*18720*/  IADD3 R5, R216, 0x70, RZ ;  /* 0x00000070d8057810 */ /* 0x000fe40007ffe0ff */
[----:B------:R-:W-:Y:S02]  /*18730*/  @!P1 LEA.HI.X R7, R14, R4, R15, 0x2, P3 ;  /* 0x000000040e079211 */ /* 0x000fe400018f140f */
[----:B------:R-:W-:-:S03]  /*18740*/  ISETP.GE.AND P4, PT, R5, c[0x0][0x3c8], PT ;  /* 0x0000f20005007a0c */ /* 0x000fc60003f86270 */
[----:B------:R2:W-:Y:S01]  /*18750*/  @!P1 ST.E.64 [R6.64], R36 ;  /* 0x0000002406009985 */ /* 0x0005e2000c101b06 */
[C---:B----4-:R-:W-:Y:S02]  /*18760*/  IADD3 R3, R216.reuse, 0x58, RZ ;  /* 0x00000058d8037810 */ /* 0x050fe40007ffe0ff */
[----:B------:R-:W-:Y:S01]  /*18770*/  IADD3 R2, R216, 0x60, RZ ;  /* 0x00000060d8027810 */ /* 0x000fe20007ffe0ff */
[----:B------:R4:W-:Y:S01]  /*18780*/  @!P0 ST.E.64 [R8.64], R32 ;  /* 0x0000002008008985 */ /* 0x0009e2000c101b06 */
[----:B------:R-:W-:Y:S02]  /*18790*/  ISETP.GE.AND P2, PT, R3, c[0x0][0x3c8], PT ;  /* 0x0000f20003007a0c */ /* 0x000fe40003f46270 */
[----:B------:R-:W-:Y:S02]  /*187a0*/  ISETP.GE.AND P5, PT, R2, c[0x0][0x3c8], PT ;  /* 0x0000f20002007a0c */ /* 0x000fe40003fa6270 */
[----:B-1----:R-:W-:Y:S02]  /*187b0*/  @!P6 LEA R10, P0, R13, R0, 0x2 ;  /* 0x000000000d0ae211 */ /* 0x002fe400078010ff */
        /* <DEDUP_REMOVED lines=15> */
[----:B------:R-:W-:Y:S02]  /*188b0*/  IADD3 R2, R216, 0x80, RZ ;  /* 0x00000080d8027810 */ /* 0x000fe40007ffe0ff */
[C---:B------:R-:W-:Y:S01]  /*188c0*/  @!P4 LEA R12, P0, R5.reuse, R0, 0x2 ;  /* 0x00000000050cc211 */ /* 0x040fe200078010ff */
[----:B------:R-:W-:Y:S01]  /*188d0*/  @!P5 ST.E.64 [R14.64], R52 ;  /* 0x000000340e00d985 */ /* 0x000fe2000c101b06 */
[----:B------:R-:W-:Y:S02]  /*188e0*/  ISETP.GE.AND P5, PT, R2, c[0x0][0x3c8], PT ;  /* 0x0000f20002007a0c */ /* 0x000fe40003fa6270 */
[----:B------:R-:W-:Y:S02]  /*188f0*/  @!P4 LEA.HI.X R13, R5, R4, R3, 0x2, P0 ;  /* 0x00000004050dc211 */ /* 0x000fe400000f1403 */
[C---:B------:R-:W-:Y:S02]  /*18900*/  IADD3 R3, R216.reuse, 0x88, RZ ;  /* 0x00000088d8037810 */ /* 0x040fe40007ffe0ff */
[----:B------:R-:W-:-:S04]  /*18910*/  IADD3 R5, R216, 0x90, RZ ;  /* 0x00000090d8057810 */ /* 0x000fc80007ffe0ff */
[----:B------:R-:W-:-:S03]  /*18920*/  ISETP.GE.AND P6, PT, R5, c[0x0][0x3c8], PT ;  /* 0x0000f20005007a0c */ /* 0x000fc60003fc6270 */
[-C--:B-1----:R-:W-:Y:S02]  /*18930*/  @!P5 LEA R10, P0, R2, R0.reuse, 0x2 ;  /* 0x00000000020ad211 */ /* 0x082fe400078010ff */
[----:B--2---:R-:W-:Y:S02]  /*18940*/  SHF.R.S32.HI R9, RZ, 0x1f, R6 ;  /* 0x0000001fff097819 */ /* 0x004fe40000011406 */
[----:B------:R-:W-:-:S04]  /*18950*/  @!P3 LEA R8, P1, R6, R0, 0x2 ;  /* 0x000000000608b211 */ /* 0x000fc800078210ff */
[----:B------:R-:W-:Y:S02]  /*18960*/  @!P3 LEA.HI.X R9, R6, R4, R9, 0x2, P1 ;  /* 0x000000040609b211 */ /* 0x000fe400008f1409 */
[----:B------:R-:W-:-:S03]  /*18970*/  @!P2 LEA R6, P1, R7, R0, 0x2 ;  /* 0x000000000706a211 */ /* 0x000fc600078210ff */
[----:B------:R1:W-:Y:S01]  /*18980*/  @!P3 ST.E.64 [R8.64], R48 ;  /* 0x000000300800b985 */ /* 0x0003e2000c101b06 */
[----:B------:R-:W-:-:S03]  /*18990*/  ISETP.GE.AND P3, PT, R3, c[0x0][0x3c8], PT ;  /* 0x0000f20003007a0c */ /* 0x000fc60003f66270 */
[----:B------:R2:W-:Y:S01]  /*189a0*/  @!P4 ST.E.64 [R12.64], R60 ;  /* 0x0000003c0c00c985 */ /* 0x0005e2000c101b06 */
[C---:B------:R-:W-:Y:S02]  /*189b0*/  ISETP.GE.AND P4, PT, R2.reuse, c[0x0][0x3c8], PT ;  /* 0x0000f20002007a0c */ /* 0x040fe40003f86270 */
[----:B-1----:R-:W-:Y:S02]  /*189c0*/  SHF.R.S32.HI R9, RZ, 0x1f, R7 ;  /* 0x0000001fff097819 */ /* 0x002fe40000011407 */
[----:B------:R-:W-:Y:S02]  /*189d0*/  SHF.R.S32.HI R8, RZ, 0x1f, R2 ;  /* 0x0000001fff087819 */ /* 0x000fe40000011402 */
[-C--:B------:R-:W-:Y:S02]  /*189e0*/  @!P2 LEA.HI.X R7, R7, R4.reuse, R9, 0x2, P1 ;  /* 0x000000040707a211 */ /* 0x080fe400008f1409 */
[----:B------:R-:W-:Y:S02]  /*189f0*/  @!P5 LEA.HI.X R11, R2, R4, R8, 0x2, P0 ;  /* 0x00000004020bd211 */ /* 0x000fe400000f1408 */
[----:B------:R-:W-:Y:S01]  /*18a00*/  SHF.R.S32.HI R9, RZ, 0x1f, R3 ;  /* 0x0000001fff097819 */ /* 0x000fe20000011403 */
[----:B------:R1:W-:Y:S01]  /*18a10*/  @!P2 ST.E.64 [R6.64], R56 ;  /* 0x000000380600a985 */ /* 0x0003e2000c101b06 */
[----:B------:R-:W-:-:S02]  /*18a20*/  @!P3 LEA R8, P1, R3, R0, 0x2 ;  /* 0x000000000308b211 */ /* 0x000fc400078210ff */
[----:B--2---:R-:W-:Y:S01]  /*18a30*/  SHF.R.S32.HI R12, RZ, 0x1f, R5 ;  /* 0x0000001fff0c7819 */ /* 0x004fe20000011405 */
[----:B------:R-:W-:Y:S01]  /*18a40*/  @!P4 ST.E.64 [R10.64], R68 ;  /* 0x000000440a00c985 */ /* 0x000fe2000c101b06 */
[----:B------:R-:W-:Y:S02]  /*18a50*/  @!P6 LEA R14, P0, R5, R0, 0x2 ;  /* 0x00000000050ee211 */ /* 0x000fe400078010ff */
[-C--:B------:R-:W-:Y:S02]  /*18a60*/  @!P3 LEA.HI.X R9, R3, R4.reuse, R9, 0x2, P1 ;  /* 0x000000040309b211 */ /* 0x080fe400008f1409 */
[----:B------:R-:W-:Y:S02]  /*18a70*/  @!P6 LEA.HI.X R15, R5, R4, R12, 0x2, P0 ;  /* 0x00000004050fe211 */ /* 0x000fe400000f140c */
[C---:B------:R-:W-:Y:S01]  /*18a80*/  IADD3 R2, R216.reuse, 0xa8, RZ ;  /* 0x000000a8d8027810 */ /* 0x040fe20007ffe0ff */
[----:B------:R2:W-:Y:S01]  /*18a90*/  @!P3 ST.E.64 [R8.64], R64 ;  /* 0x000000400800b985 */ /* 0x0005e2000c101b06 */
[----:B------:R-:W-:-:S02]  /*18aa0*/  IADD3 R3, R216, 0xb0, RZ ;  /* 0x000000b0d8037810 */ /* 0x000fc40007ffe0ff */
[----:B------:R-:W-:Y:S01]  /*18ab0*/  ISETP.GE.AND P3, PT, R2, c[0x0][0x3c8], PT ;  /* 0x0000f20002007a0c */ /* 0x000fe20003f66270 */
[----:B------:R-:W-:Y:S01]  /*18ac0*/  @!P6 ST.E.64 [R14.64], R76 ;  /* 0x0000004c0e00e985 */ /* 0x000fe2000c101b06 */
[----:B------:R-:W-:Y:S02]  /*18ad0*/  ISETP.GE.AND P6, PT, R3, c[0x0][0x3c8], PT ;  /* 0x0000f20003007a0c */ /* 0x000fe40003fc6270 */
[C---:B-1----:R-:W-:Y:S02]  /*18ae0*/  IADD3 R7, R216.reuse, 0x98, RZ ;  /* 0x00000098d8077810 */ /* 0x042fe40007ffe0ff */
[----:B------:R-:W-:Y:S02]  /*18af0*/  IADD3 R6, R216, 0xa0, RZ ;  /* 0x000000a0d8067810 */ /* 0x000fe40007ffe0ff */
[----:B------:R-:W-:Y:S02]  /*18b00*/  ISETP.GE.AND P2, PT, R7, c[0x0][0x3c8], PT ;  /* 0x0000f20007007a0c */ /* 0x000fe40003f46270 */
[----:B------:R-:W-:-:S02]  /*18b10*/  ISETP.GE.AND P5, PT, R6, c[0x0][0x3c8], PT ;  /* 0x0000f20006007a0c */ /* 0x000fc40003fa6270 */
[----:B------:R-:W-:Y:S02]  /*18b20*/  SHF.R.S32.HI R5, RZ, 0x1f, R6 ;  /* 0x0000001fff057819 */ /* 0x000fe40000011406 */
[----:B--2---:R-:W-:-:S07]  /*18b30*/  SHF.R.S32.HI R9, RZ, 0x1f, R7 ;  /* 0x0000001fff097819 */ /* 0x004fce0000011407 */
[CC--:B------:R-:W-:Y:S02]  /*18b40*/  @!P2 LEA R8, P1, R7.reuse, R0.reuse, 0x2 ;  /* 0x000000000708a211 */ /* 0x0c0fe400078210ff */
[C---:B------:R-:W-:Y:S02]  /*18b50*/  @!P5 LEA R12, P0, R6.reuse, R0, 0x2 ;  /* 0x00000000060cd211 */ /* 0x040fe400078010ff */
[-C--:B------:R-:W-:Y:S02]  /*18b60*/  @!P2 LEA.HI.X R9, R7, R4.reuse, R9, 0x2, P1 ;  /* 0x000000040709a211 */ /* 0x080fe400008f1409 */
[----:B------:R-:W-:Y:S02]  /*18b70*/  @!P5 LEA.HI.X R13, R6, R4, R5, 0x2, P0 ;  /* 0x00000004060dd211 */ /* 0x000fe400000f1405 */
[C---:B------:R-:W-:Y:S01]  /*18b80*/  IADD3 R6, R216.reuse, 0xb8, RZ ;  /* 0x000000b8d8067810 */ /* 0x040fe20007ffe0ff */
[----:B------:R1:W-:Y:S01]  /*18b90*/  @!P2 ST.E.64 [R8.64], R72 ;  /* 0x000000480800a985 */ /* 0x0003e2000c101b06 */
[----:B------:R-:W-:-:S02]  /*18ba0*/  IADD3 R5, R216, 0xc0, RZ ;  /* 0x000000c0d8057810 */ /* 0x000fc40007ffe0ff */
[----:B------:R-:W-:Y:S01]  /*18bb0*/  ISETP.GE.AND P2, PT, R6, c[0x0][0x3c8], PT ;  /* 0x0000f20006007a0c */ /* 0x000fe20003f46270 */
[----:B------:R2:W-:Y:S01]  /*18bc0*/  @!P5 ST.E.64 [R12.64], R84 ;  /* 0x000000540c00d985 */ /* 0x0005e2000c101b06 */
[----:B------:R-:W-:Y:S02]  /*18bd0*/  ISETP.GE.AND P4, PT, R5, c[0x0][0x3c8], PT ;  /* 0x0000f20005007a0c */ /* 0x000fe40003f86270 */
[----:B------:R-:W-:Y:S02]  /*18be0*/  SHF.R.S32.HI R7, RZ, 0x1f, R3 ;  /* 0x0000001fff077819 */ /* 0x000fe40000011403 */
[----:B------:R-:W-:-:S04]  /*18bf0*/  @!P6 LEA R10, P0, R3, R0, 0x2 ;  /* 0x00000000030ae211 */ /* 0x000fc800078010ff */
[----:B------:R-:W-:Y:S02]  /*18c00*/  @!P6 LEA.HI.X R11, R3, R4, R7, 0x2, P0 ;  /* 0x00000004030be211 */ /* 0x000fe400000f1407 */
[----:B------:R-:W-:Y:S02]  /*18c10*/  IADD3 R3, R216, 0xc8, RZ ;  /* 0x000000c8d8037810 */ /* 0x000fe40007ffe0ff */
[----:B------:R-:W-:Y:S02]  /*18c20*/  SHF.R.S32.HI R7, RZ, 0x1f, R5 ;  /* 0x0000001fff077819 */ /* 0x000fe40000011405 */
[----:B-1----:R-:W-:Y:S02]  /*18c30*/  SHF.R.S32.HI R9, RZ, 0x1f, R2 ;  /* 0x0000001fff097819 */ /* 0x002fe40000011402 */
[-C--:B------:R-:W-:Y:S02]  /*18c40*/  @!P3 LEA R8, P1, R2, R0.reuse, 0x2 ;  /* 0x000000000208b211 */ /* 0x080fe400078210ff */
[----:B--2---:R-:W-:-:S02]  /*18c50*/  @!P4 LEA R12, P0, R5, R0, 0x2 ;  /* 0x00000000050cc211 */ /* 0x004fc400078010ff */
[-C--:B------:R-:W-:Y:S02]  /*18c60*/  @!P3 LEA.HI.X R9, R2, R4.reuse, R9, 0x2, P1 ;  /* 0x000000040209b211 */ /* 0x080fe400008f1409 */
[----:B------:R-:W-:Y:S02]  /*18c70*/  IADD3 R2, R216, 0xd0, RZ ;  /* 0x000000d0d8027810 */ /* 0x000fe40007ffe0ff */
[----:B------:R-:W-:Y:S01]  /*18c80*/  ISETP.GE.AND P1, PT, R3, c[0x0][0x3c8], PT ;  /* 0x0000f20003007a0c */ /* 0x000fe20003f26270 */
[----:B------:R1:W-:Y:S01]  /*18c90*/  @!P3 ST.E.64 [R8.64], R80 ;  /* 0x000000500800b985 */ /* 0x0003e2000c101b06 */
[----:B------:R-:W-:Y:S02]  /*18ca0*/  ISETP.GE.AND P5, PT, R2, c[0x0][0x3c8], PT ;  /* 0x0000f20002007a0c */ /* 0x000fe40003fa6270 */
[----:B------:R-:W-:Y:S01]  /*18cb0*/  @!P4 LEA.HI.X R13, R5, R4, R7, 0x2, P0 ;  /* 0x00000004050dc211 */ /* 0x000fe200000f1407 */
[----:B------:R2:W-:Y:S01]  /*18cc0*/  @!P6 ST.E.64 [R10.64], R92 ;  /* 0x0000005c0a00e985 */ /* 0x0005e2000c101b06 */
[----:B------:R-:W-:-:S02]  /*18cd0*/  IADD3 R7, R216, 0xe0, RZ ;  /* 0x000000e0d8077810 */ /* 0x000fc40007ffe0ff */
[----:B------:R-:W-:Y:S02]  /*18ce0*/  SHF.R.S32.HI R5, RZ, 0x1f, R2 ;  /* 0x0000001fff057819 */ /* 0x000fe40000011402 */
[----:B------:R-:W-:Y:S02]  /*18cf0*/  ISETP.GE.AND P6, PT, R7, c[0x0][0x3c8], PT ;  /* 0x0000f20007007a0c */ /* 0x000fe40003fc6270 */
[----:B-1----:R-:W-:Y:S02]  /*18d00*/  SHF.R.S32.HI R9, RZ, 0x1f, R6 ;  /* 0x0000001fff097819 */ /* 0x002fe40000011406 */
[-C--:B------:R-:W-:Y:S02]  /*18d10*/  @!P2 LEA R8, P3, R6, R0.reuse, 0x2 ;  /* 0x000000000608a211 */ /* 0x080fe400078610ff */
[----:B--2---:R-:W-:Y:S02]  /*18d20*/  @!P5 LEA R10, P0, R2, R0, 0x2 ;  /* 0x00000000020ad211 */ /* 0x004fe400078010ff */
[----:B------:R-:W-:-:S02]  /*18d30*/  @!P2 LEA.HI.X R9, R6, R4, R9, 0x2, P3 ;  /* 0x000000040609a211 */ /* 0x000fc400018f1409 */
[----:B------:R-:W-:Y:S02]  /*18d40*/  IADD3 R6, R216, 0xd8, RZ ;  /* 0x000000d8d8067810 */ /* 0x000fe40007ffe0ff */
[----:B------:R-:W-:Y:S01]  /*18d50*/  @!P5 LEA.HI.X R11, R2, R4, R5, 0x2, P0 ;  /* 0x00000004020bd211 */ /* 0x000fe200000f1405 */
[----:B------:R1:W-:Y:S01]  /*18d60*/  @!P2 ST.E.64 [R8.64], R88 ;  /* 0x000000580800a985 */ /* 0x0003e2000c101b06 */
[----:B------:R-:W-:Y:S02]  /*18d70*/  IADD3 R5, R216, 0xe8, RZ ;  /* 0x000000e8d8057810 */ /* 0x000fe40007ffe0ff */
[----:B------:R-:W-:Y:S01]  /*18d80*/  SHF.R.S32.HI R2, RZ, 0x1f, R6 ;  /* 0x0000001fff027819 */ /* 0x000fe20000011406 */
[----:B------:R2:W-:Y:S01]  /*18d90*/  @!P4 ST.E.64 [R12.64], R100 ;  /* 0x000000640c00c985 */ /* 0x0005e2000c101b06 */
[----:B------:R-:W-:Y:S02]  /*18da0*/  ISETP.GE.AND P4, PT, R6, c[0x0][0x3c8], PT ;  /* 0x0000f20006007a0c */ /* 0x000fe40003f86270 */
[----:B------:R-:W-:-:S02]  /*18db0*/  ISETP.GE.AND P3, PT, R5, c[0x0][0x3c8], PT ;  /* 0x0000f20005007a0c */ /* 0x000fc40003f66270 */
[----:B-1----:R-:W-:Y:S02]  /*18dc0*/  SHF.R.S32.HI R9, RZ, 0x1f, R3 ;  /* 0x0000001fff097819 */ /* 0x002fe40000011403 */
[-C--:B------:R-:W-:Y:S02]  /*18dd0*/  @!P1 LEA R8, P2, R3, R0.reuse, 0x2 ;  /* 0x0000000003089211 */ /* 0x080fe400078410ff */
[----:B--2---:R-:W-:Y:S02]  /*18de0*/  @!P6 LEA R12, P0, R7, R0, 0x2 ;  /* 0x00000000070ce211 */ /* 0x004fe400078010ff */
        /* <DEDUP_REMOVED lines=25> */
.L_x_1506:
[----:B------:R-:W-:Y:S05]  /*18f80*/  BSYNC B0 ;  /* 0x0000000000007941 */ /* 0x000fea0003800000 */
.L_x_1505:
[----:B------:R-:W-:Y:S05]  /*18f90*/  BRA.DIV ~URZ, `(.L_x_1507) ;  /* 0x000033727f007947 */ /* 0x000fea000b800000 */
[----:B--2---:R2:W1:Y:S04]  /*18fa0*/  SHFL.IDX PT, R4, R16, 0x1, 0x1c1f ;  /* 0x003c1f0010047f89 */ /* 0x00446800000e0000 */
[----:B----4-:R2:W4:Y:S02]  /*18fb0*/  SHFL.IDX PT, R0, R17, 0x1, 0x1c1f ;  /* 0x003c1f0011007f89 */ /* 0x01052400000e0000 */
.L_x_1561:
[----:B------:R-:W-:-:S13]  /*18fc0*/  LOP3.LUT P0, RZ, R206, 0x2, RZ, 0xc0, !PT ;  /* 0x00000002ceff7812 */ /* 0x000fda000780c0ff */
[----:B------:R-:W-:Y:S05]  /*18fd0*/  @P0 BRA `(.L_x_1502) ;  /* 0x00001a8000000947 */ /* 0x000fea0003800000 */
[C---:B------:R-:W-:Y:S02]  /*18fe0*/  IADD3 R10, R216.reuse, 0x8, RZ ;  /* 0x00000008d80a7810 */ /* 0x040fe40007ffe0ff */
[----:B------:R-:W-:Y:S02]  /*18ff0*/  ISETP.GE.AND P2, PT, R216, c[0x0][0x3c8], PT ;  /* 0x0000f200d8007a0c */ /* 0x000fe40003f46270 */
[----:B------:R-:W-:Y:S02]  /*19000*/  ISETP.GE.AND P1, PT, R10, c[0x0][0x3c8], PT ;  /* 0x0000f2000a007a0c */ /* 0x000fe40003f26270 */
[C---:B------:R-:W-:Y:S02]  /*19010*/  IADD3 R11, R216.reuse, 0x10, RZ ;  /* 0x00000010d80b7810 */ /* 0x040fe40007ffe0ff */
[----:B------:R-:W-:Y:S02]  /*19020*/  IADD3 R15, R216, 0x8, RZ ;  /* 0x00000008d80f7810 */ /* 0x000fe40007ffe0ff */
[----:B------:R-:W-:-:S02]  /*19030*/  ISETP.GE.AND P0, PT, R11, c[0x0][0x3c8], PT ;  /* 0x0000f2000b007a0c */ /* 0x000fc40003f06270 */
[----:B------:R-:W-:Y:S02]  /*19040*/  IADD3 R5, R216, 0x18, RZ ;  /* 0x00000018d8057810 */ /* 0x000fe40007ffe0ff */
[----:B------:R-:W-:Y:S01]  /*19050*/  SHF.R.S32.HI R15, RZ, 0x1f, R15 ;  /* 0x0000001fff0f7819 */ /* 0x000fe2000001140f */
[----:B----4-:R-:W-:Y:S01]  /*19060*/  @!P2 IMAD.MOV.U32 R2, RZ, RZ, R0 ;  /* 0x000000ffff02a224 */ /* 0x010fe200078e0000 */
[----:B------:R-:W-:Y:S01]  /*19070*/  ISETP.GE.AND P3, PT, R5, c[0x0][0x3c8], PT ;  /* 0x0000f20005007a0c */ /* 0x000fe20003f66270 */
[----:B-1----:R-:W-:Y:S01]  /*19080*/  @!P2 IMAD.MOV.U32 R3, RZ, RZ, R4 ;  /* 0x000000ffff03a224 */ /* 0x002fe200078e0004 */
[----:B------:R-:W-:Y:S02]  /*19090*/  @!P1 LEA R8, P4, R10, R0, 0x2 ;  /* 0x000000000a089211 */ /* 0x000fe400078810ff */
[C---:B------:R-:W-:Y:S01]  /*190a0*/  IADD3 R14, R216.reuse, 0x20, RZ ;  /* 0x00000020d80e7810 */ /* 0x040fe20007ffe0ff */
[----:B------:R-:W-:Y:S01]  /*190b0*/  @!P2 IMAD.WIDE R2, R216, 0x4, R2 ;  /* 0x00000004d802a825 */ /* 0x000fe200078e0202 */
[----:B------:R-:W-:-:S02]  /*190c0*/  @!P1 LEA.HI.X R9, R10, R4, R15, 0x2, P4 ;  /* 0x000000040a099211 */ /* 0x000fc400020f140f */
[----:B------:R-:W-:Y:S02]  /*190d0*/  IADD3 R15, R216, 0x10, RZ ;  /* 0x00000010d80f7810 */ /* 0x000fe40007ffe0ff */
[----:B------:R-:W-:Y:S01]  /*190e0*/  ISETP.GE.AND P5, PT, R14, c[0x0][0x3c8], PT ;  /* 0x0000f2000e007a0c */ /* 0x000fe20003fa6270 */
[----:B------:R1:W-:Y:S01]  /*190f0*/  @!P2 ST.E.64 [R2.64], R120 ;  /* 0x000000780200a985 */ /* 0x0003e2000c101b06 */
[----:B------:R-:W-:Y:S02]  /*19100*/  @!P0 LEA R6, P2, R11, R0, 0x2 ;  /* 0x000000000b068211 */ /* 0x000fe400078410ff */
[----:B------:R-:W-:Y:S01]  /*19110*/  SHF.R.S32.HI R15, RZ, 0x1f, R15 ;  /* 0x0000001fff0f7819 */ /* 0x000fe2000001140f */
[----:B------:R4:W-:Y:S01]  /*19120*/  @!P1 ST.E.64 [R8.64], R162 ;  /* 0x000000a208009985 */ /* 0x0009e2000c101b06 */
[C---:B------:R-:W-:Y:S02]  /*19130*/  IADD3 R10, R216.reuse, 0x18, RZ ;  /* 0x00000018d80a7810 */ /* 0x040fe40007ffe0ff */
[----:B------:R-:W-:-:S02]  /*19140*/  IADD3 R13, R216, 0x28, RZ ;  /* 0x00000028d80d7810 */ /* 0x000fc40007ffe0ff */
[----:B------:R-:W-:Y:S02]  /*19150*/  @!P0 LEA.HI.X R7, R11, R4, R15, 0x2, P2 ;  /* 0x000000040b078211 */ /* 0x000fe400010f140f */
[----:B------:R-:W-:Y:S02]  /*19160*/  SHF.R.S32.HI R10, RZ, 0x1f, R10 ;  /* 0x0000001fff0a7819 */ /* 0x000fe4000001140a */
[----:B------:R-:W-:Y:S01]  /*19170*/  ISETP.GE.AND P4, PT, R13, c[0x0][0x3c8], PT ;  /* 0x0000f2000d007a0c */ /* 0x000fe20003f86270 */
[----:B------:R5:W-:Y:S01]  /*19180*/  @!P0 ST.E.64 [R6.64], R124 ;  /* 0x0000007c06008985 */ /* 0x000be2000c101b06 */
[C---:B------:R-:W-:Y:S02]  /*19190*/  IADD3 R15, R216.reuse, 0x20, RZ ;  /* 0x00000020d80f7810 */ /* 0x040fe40007ffe0ff */
[----:B------:R-:W-:Y:S02]  /*191a0*/  IADD3 R12, R216, 0x30, RZ ;  /* 0x00000030d80c7810 */ /* 0x000fe40007ffe0ff */
[----:B------:R-:W-:-:S02]  /*191b0*/  SHF.R.S32.HI R15, RZ, 0x1f, R15 ;  /* 0x0000001fff0f7819 */ /* 0x000fc4000001140f */
[----:B------:R-:W-:Y:S02]  /*191c0*/  ISETP.GE.AND P2, PT, R12, c[0x0][0x3c8], PT ;  /* 0x0000f2000c007a0c */ /* 0x000fe40003f46270 */
[C---:B--23--:R-:W-:Y:S02]  /*191d0*/  IADD3 R17, R216.reuse, 0x48, RZ ;  /* 0x00000048d8117810 */ /* 0x04cfe40007ffe0ff */
[C---:B------:R-:W-:Y:S02]  /*191e0*/  IADD3 R18, R216.reuse, 0x40, RZ ;  /* 0x00000040d8127810 */ /* 0x040fe40007ffe0ff */
[----:B------:R-:W-:Y:S02]  /*191f0*/  IADD3 R16, R216, 0x50, RZ ;  /* 0x00000050d8107810 */ /* 0x000fe40007ffe0ff */
[----:B-1----:R-:W-:Y:S02]  /*19200*/  @!P3 LEA R2, P6, R5, R0, 0x2 ;  /* 0x000000000502b211 */ /* 0x002fe400078c10ff */
[----:B------:R-:W-:-:S02]  /*19210*/  SHF.R.S32.HI R18, RZ, 0x1f, R18 ;  /* 0x0000001fff127819 */ /* 0x000fc40000011412 */
[----:B------:R-:W-:Y:S02]  /*19220*/  @!P3 LEA.HI.X R3, R5, R4, R10, 0x2, P6 ;  /* 0x000000040503b211 */ /* 0x000fe400030f140a */
[CC--:B------:R-:W-:Y:S02]  /*19230*/  @!P5 LEA R10, P0, R14.reuse, R0.reuse, 0x2 ;  /* 0x000000000e0ad211 */ /* 0x0c0fe400078010ff */
[----:B----4-:R-:W-:Y:S01]  /*19240*/  @!P4 LEA R8, P1, R13, R0, 0x2 ;  /* 0x000000000d08c211 */ /* 0x010fe200078210ff */
[----:B------:R1:W-:Y:S01]  /*19250*/  @!P3 ST.E.64 [R2.64], R128 ;  /* 0x000000800200b985 */ /* 0x0003e2000c101b06 */
[----:B------:R-:W-:Y:S02]  /*19260*/  @!P5 LEA.HI.X R11, R14, R4, R15, 0x2, P0 ;  /* 0x000000040e0bd211 */ /* 0x000fe400000f140f */
[C---:B------:R-:W-:Y:S02]  /*19270*/  IADD3 R14, R216.reuse, 0x28, RZ ;  /* 0x00000028d80e7810 */ /* 0x040fe40007ffe0ff */
[----:B------:R-:W-:Y:S01]  /*19280*/  IADD3 R5, R216, 0x40, RZ ;  /* 0x00000040d8057810 */ /* 0x000fe20007ffe0ff */
[----:B------:R2:W-:Y:S01]  /*19290*/  @!P5 ST.E.64 [R10.64], R150 ;  /* 0x000000960a00d985 */ /* 0x0005e2000c101b06 */
[----:B------:R-:W-:-:S02]  /*192a0*/  SHF.R.S32.HI R14, RZ, 0x1f, R14 ;  /* 0x0000001fff0e7819 */ /* 0x000fc4000001140e */
[----:B------:R-:W-:Y:S02]  /*192b0*/  ISETP.GE.AND P6, PT, R5, c[0x0][0x3c8], PT ;  /* 0x0000f20005007a0c */ /* 0x000fe40003fc6270 */
[----:B------:R-:W-:Y:S02]  /*192c0*/  @!P4 LEA.HI.X R9, R13, R4, R14, 0x2, P1 ;  /* 0x000000040d09c211 */ /* 0x000fe400008f140e */
[C---:B------:R-:W-:Y:S02]  /*192d0*/  IADD3 R14, R216.reuse, 0x38, RZ ;  /* 0x00000038d80e7810 */ /* 0x040fe40007ffe0ff */
[----:B------:R-:W-:Y:S01]  /*192e0*/  IADD3 R13, R216, 0x30, RZ ;  /* 0x00000030d80d7810 */ /* 0x000fe20007ffe0ff */
[----:B------:R3:W-:Y:S01]  /*192f0*/  @!P4 ST.E.64 [R8.64], R146 ;  /* 0x000000920800c985 */ /* 0x0007e2000c101b06 */
[----:B------:R-:W-:Y:S02]  /*19300*/  ISETP.GE.AND P5, PT, R14, c[0x0][0x3c8], PT ;  /* 0x0000f2000e007a0c */ /* 0x000fe40003fa6270 */
[----:B-----5:R-:W-:-:S02]  /*19310*/  @!P2 LEA R6, P0, R12, R0, 0x2 ;  /* 0x000000000c06a211 */ /* 0x020fc400078010ff */
[----:B------:R-:W-:Y:S02]  /*19320*/  SHF.R.S32.HI R13, RZ, 0x1f, R13 ;  /* 0x0000001fff0d7819 */ /* 0x000fe4000001140d */
[----:B------:R-:W-:Y:S02]  /*19330*/  IADD3 R15, R216, 0x38, RZ ;  /* 0x00000038d80f7810 */ /* 0x000fe40007ffe0ff */
[----:B------:R-:W-:Y:S02]  /*19340*/  @!P2 LEA.HI.X R7, R12, R4, R13, 0x2, P0 ;  /* 0x000000040c07a211 */ /* 0x000fe400000f140d */
[----:B------:R-:W-:Y:S02]  /*19350*/  ISETP.GE.AND P0, PT, R17, c[0x0][0x3c8], PT ;  /* 0x0000f20011007a0c */ /* 0x000fe40003f06270 */
[----:B-1----:R-:W-:Y:S01]  /*19360*/  IADD3 R2, R216, 0x58, RZ ;  /* 0x00000058d8027810 */ /* 0x002fe20007ffe0ff */
[----:B------:R1:W-:Y:S01]  /*19370*/  @!P2 ST.E.64 [R6.64], R30 ;  /* 0x0000001e0600a985 */ /* 0x0003e2000c101b06 */
[----:B------:R-:W-:-:S02]  /*19380*/  @!P5 LEA R12, P1, R14, R0, 0x2 ;  /* 0x000000000e0cd211 */ /* 0x000fc400078210ff */
[----:B------:R-:W-:Y:S02]  /*19390*/  ISETP.GE.AND P3, PT, R2, c[0x0][0x3c8], PT ;  /* 0x0000f20002007a0c */ /* 0x000fe40003f66270 */
[C---:B--2---:R-:W-:Y:S02]  /*193a0*/  @!P6 LEA R10, P2, R5.reuse, R0, 0x2 ;  /* 0x00000000050ae211 */ /* 0x044fe400078410ff */
[----:B------:R-:W-:Y:S02]  /*193b0*/  SHF.R.S32.HI R15, RZ, 0x1f, R15 ;  /* 0x0000001fff0f7819 */ /* 0x000fe4000001140f */
[-C--:B------:R-:W-:Y:S02]  /*193c0*/  @!P6 LEA.HI.X R11, R5, R4.reuse, R18, 0x2, P2 ;  /* 0x00000004050be211 */ /* 0x080fe400010f1412 */
[----:B------:R-:W-:Y:S02]  /*193d0*/  @!P5 LEA.HI.X R13, R14, R4, R15, 0x2, P1 ;  /* 0x000000040e0dd211 */ /* 0x000fe400008f140f */
[----:B------:R-:W-:-:S02]  /*193e0*/  IADD3 R18, R216, 0x48, RZ ;  /* 0x00000048d8127810 */ /* 0x000fc40007ffe0ff */
[----:B------:R-:W-:Y:S01]  /*193f0*/  ISETP.GE.AND P4, PT, R16, c[0x0][0x3c8], PT ;  /* 0x0000f20010007a0c */ /* 0x000fe20003f86270 */
[----:B------:R-:W-:Y:S01]  /*19400*/  @!P5 ST.E.64 [R12.64], R154 ;  /* 0x0000009a0c00d985 */ /* 0x000fe2000c101b06 */
[----:B------:R-:W-:Y:S02]  /*19410*/  SHF.R.S32.HI R3, RZ, 0x1f, R2 ;  /* 0x0000001fff037819 */ /* 0x000fe40000011402 */
[CC--:B------:R-:W-:Y:S01]  /*19420*/  @!P3 LEA R14, P1, R2.reuse, R0.reuse, 0x2 ;  /* 0x00000000020eb211 */ /* 0x0c0fe200078210ff */
[----:B------:R2:W-:Y:S01]  /*19430*/  @!P6 ST.E.64 [R10.64], R38 ;  /* 0x000000260a00e985 */ /* 0x0005e2000c101b06 */
[----:B---3--:R-:W-:Y:S02]  /*19440*/  @!P0 LEA R8, P2, R17, R0, 0x2 ;  /* 0x0000000011088211 */ /* 0x008fe400078410ff */
[----:B------:R-:W-:Y:S02]  /*19450*/  SHF.R.S32.HI R18, RZ, 0x1f, R18 ;  /* 0x0000001fff127819 */ /* 0x000fe40000011412 */
[----:B------:R-:W-:-:S02]  /*19460*/  @!P3 LEA.HI.X R15, R2, R4, R3, 0x2, P1 ;  /* 0x00000004020fb211 */ /* 0x000fc400008f1403 */
[----:B------:R-:W-:Y:S02]  /*19470*/  @!P0 LEA.HI.X R9, R17, R4, R18, 0x2, P2 ;  /* 0x0000000411098211 */ /* 0x000fe400010f1412 */
[C---:B-1----:R-:W-:Y:S02]  /*19480*/  IADD3 R6, R216.reuse, 0x60, RZ ;  /* 0x00000060d8067810 */ /* 0x042fe40007ffe0ff */
[----:B------:R-:W-:Y:S01]  /*19490*/  IADD3 R5, R216, 0x68, RZ ;  /* 0x00000068d8057810 */ /* 0x000fe20007ffe0ff */
[----:B------:R1:W-:Y:S01]  /*194a0*/  @!P0 ST.E.64 [R8.64], R34 ;  /* 0x0000002208008985 */ /* 0x0003e2000c101b06 */
[----:B------:R-:W-:Y:S02]  /*194b0*/  ISETP.GE.AND P3, PT, R6, c[0x0][0x3c8], PT ;  /* 0x0000f20006007a0c */ /* 0x000fe40003f66270 */
[----:B------:R-:W-:Y:S02]  /*194c0*/  ISETP.GE.AND P2, PT, R5, c[0x0][0x3c8], PT ;  /* 0x0000f20005007a0c */ /* 0x000fe40003f46270 */
[----:B------:R-:W-:-:S02]  /*194d0*/  IADD3 R3, R216, 0x70, RZ ;  /* 0x00000070d8037810 */ /* 0x000fc40007ffe0ff */
[----:B------:R-:W-:Y:S02]  /*194e0*/  IADD3 R7, R216, 0x78, RZ ;  /* 0x00000078d8077810 */ /* 0x000fe40007ffe0ff */
[----:B------:R-:W-:Y:S02]  /*194f0*/  ISETP.GE.AND P6, PT, R3, c[0x0][0x3c8], PT ;  /* 0x0000f20003007a0c */ /* 0x000fe40003fc6270 */
[----:B------:R-:W-:Y:S02]  /*19500*/  ISETP.GE.AND P5, PT, R7, c[0x0][0x3c8], PT ;  /* 0x0000f20007007a0c */ /* 0x000fe40003fa6270 */
[----:B--2---:R-:W-:Y:S02]  /*19510*/  SHF.R.S32.HI R11, RZ, 0x1f, R6 ;  /* 0x0000001fff0b7819 */ /* 0x004fe40000011406 */
[----:B------:R-:W-:Y:S02]  /*19520*/  SHF.R.S32.HI R10, RZ, 0x1f, R5 ;  /* 0x0000001fff0a7819 */ /* 0x000fe40000011405 */
[----:B-1----:R-:W-:-:S02]  /*19530*/  SHF.R.S32.HI R9, RZ, 0x1f, R16 ;  /* 0x0000001fff097819 */ /* 0x002fc40000011410 */
[----:B------:R-:W-:-:S04]  /*19540*/  @!P4 LEA R8, P0, R16, R0, 0x2 ;  /* 0x000000001008c211 */ /* 0x000fc800078010ff */
[----:B------:R-:W-:Y:S02]  /*19550*/  @!P4 LEA.HI.X R9, R16, R4, R9, 0x2, P0 ;  /* 0x000000041009c211 */ /* 0x000fe400000f1409 */
[CC--:B------:R-:W-:Y:S02]  /*19560*/  @!P3 LEA R16, P1, R6.reuse, R0.reuse, 0x2 ;  /* 0x000000000610b211 */ /* 0x0c0fe400078210ff */
[C---:B------:R-:W-:Y:S01]  /*19570*/  @!P2 LEA R12, P0, R5.reuse, R0, 0x2 ;  /* 0x00000000050ca211 */ /* 0x040fe200078010ff */
[----:B------:R1:W-:Y:S01]  /*19580*/  @!P4 ST.E.64 [R8.64], R46 ;  /* 0x0000002e0800c985 */ /* 0x0003e2000c101b06 */
[-C--:B------:R-:W-:Y:S02]  /*19590*/  @!P3 LEA.HI.X R17, R6, R4.reuse, R11, 0x2, P1 ;  /* 0x000000040611b211 */ /* 0x080fe400008f140b */
[----:B------:R-:W-:Y:S02]  /*195a0*/  ISETP.GE.AND P1, PT, R2, c[0x0][0x3c8], PT ;  /* 0x0000f20002007a0c */ /* 0x000fe40003f26270 */
[----:B------:R-:W-:-:S02]  /*195b0*/  @!P2 LEA.HI.X R13, R5, R4, R10, 0x2, P0 ;  /* 0x00000004050da211 */ /* 0x000fc400000f140a */
[C---:B------:R-:W-:Y:S02]  /*195c0*/  IADD3 R2, R216.reuse, 0x80, RZ ;  /* 0x00000080d8027810 */ /* 0x040fe40007ffe0ff */
[----:B------:R-:W-:Y:S02]  /*195d0*/  SHF.R.S32.HI R6, RZ, 0x1f, R3 ;  /* 0x0000001fff067819 */ /* 0x000fe40000011403 */
[----:B------:R-:W-:-:S05]  /*195e0*/  IADD3 R5, R216, 0x88, RZ ;  /* 0x00000088d8057810 */ /* 0x000fca0007ffe0ff */
[----:B------:R2:W-:Y:S01]  /*195f0*/  @!P1 ST.E.64 [R14.64], R42 ;  /* 0x0000002a0e009985 */ /* 0x0005e2000c101b06 */
[----:B------:R-:W-:-:S03]  /*19600*/  @!P6 LEA R10, P1, R3, R0, 0x2 ;  /* 0x00000000030ae211 */ /* 0x000fc600078210ff */
[----:B------:R3:W-:Y:S01]  /*19610*/  @!P3 ST.E.64 [R16.64], R54 ;  /* 0x000000361000b985 */ /* 0x0007e2000c101b06 */
[----:B------:R-:W-:Y:S02]  /*19620*/  @!P6 LEA.HI.X R11, R3, R4, R6, 0x2, P1 ;  /* 0x00000004030be211 */ /* 0x000fe400008f1406 */
[----:B------:R-:W-:Y:S01]  /*19630*/  ISETP.GE.AND P3, PT, R2, c[0x0][0x3c8], PT ;  /* 0x0000f20002007a0c */ /* 0x000fe20003f66270 */
[----:B------:R4:W-:Y:S01]  /*19640*/  @!P2 ST.E.64 [R12.64], R50 ;  /* 0x000000320c00a985 */ /* 0x0009e2000c101b06 */
[----:B------:R-:W-:Y:S02]  /*19650*/  ISETP.GE.AND P6, PT, R5, c[0x0][0x3c8], PT ;  /* 0x0000f20005007a0c */ /* 0x000fe40003fc6270 */
[----:B------:R-:W-:Y:S02]  /*19660*/  ISETP.GE.AND P2, PT, R3, c[0x0][0x3c8], PT ;  /* 0x0000f20003007a0c */ /* 0x000fe40003f46270 */
[----:B-1----:R-:W-:Y:S02]  /*19670*/  SHF.R.S32.HI R9, RZ, 0x1f, R7 ;  /* 0x0000001fff097819 */ /* 0x002fe40000011407 */
[----:B------:R-:W-:-:S02]  /*19680*/  @!P5 LEA R8, P0, R7, R0, 0x2 ;  /* 0x000000000708d211 */ /* 0x000fc400078010ff */
[C---:B------:R-:W-:Y:S02]  /*19690*/  IADD3 R6, R216.reuse, 0x98, RZ ;  /* 0x00000098d8067810 */ /* 0x040fe40007ffe0ff */
[----:B------:R-:W-:Y:S02]  /*196a0*/  @!P5 LEA.HI.X R9, R7, R4, R9, 0x2, P0 ;  /* 0x000000040709d211 */ /* 0x000fe400000f1409 */
[C---:B------:R-:W-:Y:S02]  /*196b0*/  IADD3 R7, R216.reuse, 0x90, RZ ;  /* 0x00000090d8077810 */ /* 0x040fe40007ffe0ff */
[----:B------:R-:W-:Y:S01]  /*196c0*/  IADD3 R3, R216, 0xa8, RZ ;  /* 0x000000a8d8037810 */ /* 0x000fe20007ffe0ff */
[----:B------:R1:W-:Y:S01]  /*196d0*/  @!P2 ST.E.64 [R10.64], R62 ;  /* 0x0000003e0a00a985 */ /* 0x0003e2000c101b06 */
[----:B------:R-:W-:-:S03]  /*196e0*/  ISETP.GE.AND P4, PT, R7, c[0x0][0x3c8], PT ;  /* 0x0000f20007007a0c */ /* 0x000fc60003f86270 */
[----:B------:R5:W-:Y:S01]  /*196f0*/  @!P5 ST.E.64 [R8.64], R58 ;  /* 0x0000003a0800d985 */ /* 0x000be2000c101b06 */
[CC--:B--2---:R-:W-:Y:S02]  /*19700*/  @!P3 LEA R14, P1, R2.reuse, R0.reuse, 0x2 ;  /* 0x00000000020eb211 */ /* 0x0c4fe400078210ff */
[----:B---3--:R-:W-:Y:S02]  /*19710*/  SHF.R.S32.HI R16, RZ, 0x1f, R5 ;  /* 0x0000001fff107819 */ /* 0x008fe40000011405 */
[----:B----4-:R-:W-:Y:S02]  /*19720*/  SHF.R.S32.HI R13, RZ, 0x1f, R2 ;  /* 0x0000001fff0d7819 */ /* 0x010fe40000011402 */
[C---:B------:R-:W-:Y:S02]  /*19730*/  @!P6 LEA R12, P0, R5.reuse, R0, 0x2 ;  /* 0x00000000050ce211 */ /* 0x040fe400078010ff */
[-C--:B------:R-:W-:Y:S02]  /*19740*/  @!P3 LEA.HI.X R15, R2, R4.reuse, R13, 0x2, P1 ;  /* 0x00000004020fb211 */ /* 0x080fe400008f140d */
[----:B------:R-:W-:-:S02]  /*19750*/  @!P6 LEA.HI.X R13, R5, R4, R16, 0x2, P0 ;  /* 0x00000004050de211 */ /* 0x000fc400000f1410 */
[----:B------:R-:W-:Y:S02]  /*19760*/  ISETP.GE.AND P3, PT, R6, c[0x0][0x3c8], PT ;  /* 0x0000f20006007a0c */ /* 0x000fe40003f66270 */
[----:B------:R-:W-:Y:S02]  /*19770*/  IADD3 R5, R216, 0xa0, RZ ;  /* 0x000000a0d8057810 */ /* 0x000fe40007ffe0ff */
[----:B------:R-:W-:Y:S02]  /*19780*/  ISETP.GE.AND P1, PT, R3, c[0x0][0x3c8], PT ;  /* 0x0000f20003007a0c */ /* 0x000fe40003f26270 */
[----:B------:R-:W-:Y:S02]  /*19790*/  ISETP.GE.AND P2, PT, R5, c[0x0][0x3c8], PT ;  /* 0x0000f20005007a0c */ /* 0x000fe40003f46270 */
[----:B-1----:R-:W-:Y:S02]  /*197a0*/  SHF.R.S32.HI R11, RZ, 0x1f, R7 ;  /* 0x0000001fff0b7819 */ /* 0x002fe40000011407 */
[----:B------:R-:W-:-:S02]  /*197b0*/  @!P4 LEA R10, P0, R7, R0, 0x2 ;  /* 0x00000000070ac211 */ /* 0x000fc400078010ff */
[----:B-----5:R-:W-:Y:S02]  /*197c0*/  SHF.R.S32.HI R9, RZ, 0x1f, R6 ;  /* 0x0000001fff097819 */ /* 0x020fe40000011406 */
[----:B------:R-:W-:Y:S02]  /*197d0*/  @!P4 LEA.HI.X R11, R7, R4, R11, 0x2, P0 ;  /* 0x00000004070bc211 */ /* 0x000fe400000f140b */
[----:B------:R-:W-:Y:S02]  /*197e0*/  ISETP.GE.AND P0, PT, R2, c[0x0][0x3c8], PT ;  /* 0x0000f20002007a0c */ /* 0x000fe40003f06270 */
[----:B------:R-:W-:Y:S02]  /*197f0*/  @!P3 LEA R8, P5, R6, R0, 0x2 ;  /* 0x000000000608b211 */ /* 0x000fe400078a10ff */
[----:B------:R-:W-:Y:S02]  /*19800*/  IADD3 R7, R216, 0xb0, RZ ;  /* 0x000000b0d8077810 */ /* 0x000fe40007ffe0ff */
[----:B------:R-:W-:-:S02]  /*19810*/  @!P3 LEA.HI.X R9, R6, R4, R9, 0x2, P5 ;  /* 0x000000040609b211 */ /* 0x000fc400028f1409 */
[----:B------:R-:W-:Y:S02]  /*19820*/  IADD3 R6, R216, 0xb8, RZ ;  /* 0x000000b8d8067810 */ /* 0x000fe40007ffe0ff */
[----:B------:R-:W-:Y:S02]  /*19830*/  ISETP.GE.AND P5, PT, R7, c[0x0][0x3c8], PT ;  /* 0x0000f20007007a0c */ /* 0x000fe40003fa6270 */
[----:B------:R-:W-:Y:S01]  /*19840*/  SHF.R.S32.HI R2, RZ, 0x1f, R3 ;  /* 0x0000001fff027819 */ /* 0x000fe20000011403 */
        /* <DEDUP_REMOVED lines=10> */
[----:B---3--:R-:W-:Y:S01]  /*198f0*/  SHF.R.S32.HI R9, RZ, 0x1f, R7 ;  /* 0x0000001fff097819 */ /* 0x008fe20000011407 */
[----:B------:R1:W-:Y:S01]  /*19900*/  @!P2 ST.E.64 [R16.64], R86 ;  /* 0x000000561000a985 */ /* 0x0003e2000c101b06 */
[----:B------:R-:W-:Y:S02]  /*19910*/  @!P5 LEA R12, P4, R7, R0, 0x2 ;  /* 0x00000000070cd211 */ /* 0x000fe400078810ff */
[----:B------:R-:W-:Y:S01]  /*19920*/  IADD3 R3, R216, 0xc0, RZ ;  /* 0x000000c0d8037810 */ /* 0x000fe20007ffe0ff */
[----:B------:R2:W-:Y:S01]  /*19930*/  @!P1 ST.E.64 [R14.64], R82 ;  /* 0x000000520e009985 */ /* 0x0005e2000c101b06 */
[----:B------:R-:W-:-:S02]  /*19940*/  SHF.R.S32.HI R5, RZ, 0x1f, R6 ;  /* 0x0000001fff057819 */ /* 0x000fc40000011406 */
        /* <DEDUP_REMOVED lines=56> */
.L_x_1487:
[----:B------:R-:W2:Y:S04]  /*19cd0*/  LDL.LU R0, [R1+0x18] ;  /* 0x0000180001007983 */ /* 0x000ea80000300800 */
[----:B------:R-:W3:Y:S01]  /*19ce0*/  LDL R7, [R1+0x4] ;  /* 0x0000040001077983 */ /* 0x000ee20000100800 */
        /* <DEDUP_REMOVED lines=10> */
[----:B---3--:R-:W-:-:S05]  /*19d90*/  @P1 LEA.HI.X R3, R217, c[0x0][0x50c], R7, 0x2, P0 ;  /* 0x00014300d9031a11 */ /* 0x008fca00000f1407 */
        /* <DEDUP_REMOVED lines=8> */
.L_x_1508:
        /* <DEDUP_REMOVED lines=12> */
[----:B------:R-:W2:Y:S04]  /*19ee0*/  LDL R2, [R1] ;  /* 0x0000000001027983 */ /* 0x000ea80000100800 */
        /* <DEDUP_REMOVED lines=21> */
[--C-:B------:R-:W-:Y:S01]  /*1a040*/  IMAD.MOV R2, RZ, RZ, -R0.reuse ;  /* 0x000000ffff027224 */ /* 0x100fe200078e0a00 */
[----:B------:R-:W-:Y:S01]  /*1a050*/  IADD3 R3, R3, R8, RZ ;  /* 0x0000000803037210 */ /* 0x000fe20007ffe0ff */
[-C--:B-----5:R-:W-:Y:S02]  /*1a060*/  IMAD R8, R15, R7.reuse, RZ ;  /* 0x000000070f087224 */ /* 0x0a0fe400078e02ff */
        /* <DEDUP_REMOVED lines=20> */
.L_x_1510:
[----:B------:R-:W-:Y:S05]  /*1a1b0*/  BSYNC B0 ;  /* 0x0000000000007941 */ /* 0x000fea0003800000 */
.L_x_1509:
[----:B------:R-:W-:-:S13]  /*1a1c0*/  ISETP.GT.AND P0, PT, R18, 0x1, PT ;  /* 0x000000011200780c */ /* 0x000fda0003f04270 */
[----:B------:R-:W-:Y:S05]  /*1a1d0*/  @P0 BRA `(.L_x_1502) ;  /* 0x0000088000000947 */ /* 0x000fea0003800000 */
[----:B------:R-:W2:Y:S04]  /*1a1e0*/  LDL.LU R7, [R1] ;  /* 0x0000000001077983 */ /* 0x000ea80000300800 */
[----:B------:R-:W3:Y:S01]  /*1a1f0*/  LDL.LU R8, [R1+0x14] ;  /* 0x0000140001087983 */ /* 0x000ee20000300800 */
[----:B------:R-:W-:Y:S01]  /*1a200*/  MOV R2, c[0x0][0x4e8] ;  /* 0x00013a0000027a02 */ /* 0x000fe20000000f00 */
[----:B-1----:R-:W-:Y:S01]  /*1a210*/  IMAD R0, R17, c[0x0][0x3a0], RZ ;  /* 0x0000e80011007a24 */ /* 0x002fe200078e02ff */
[----:B------:R-:W-:Y:S01]  /*1a220*/  LEA R4, R215, R205, 0x5 ;  /* 0x000000cdd7047211 */ /* 0x000fe200078e28ff */
[----:B------:R-:W-:Y:S01]  /*1a230*/  IMAD R5, R20, c[0x0][0x3f0], RZ ;  /* 0x0000fc0014057a24 */ /* 0x000fe200078e02ff */
[----:B------:R-:W-:Y:S01]  /*1a240*/  ISETP.NE.AND P0, PT, R2, 0x1, PT ;  /* 0x000000010200780c */ /* 0x000fe20003f05270 */
[----:B------:R-:W-:-:S04]  /*1a250*/  IMAD.WIDE.U32 R2, R6, c[0x0][0x3a0], RZ ;  /* 0x0000e80006027a25 */ /* 0x000fc800078e00ff */
[----:B------:R-:W-:-:S05]  /*1a260*/  IMAD R6, R6, c[0x0][0x3a4], R0 ;  /* 0x0000e90006067a24 */ /* 0x000fca00078e0200 */
[----:B------:R-:W-:-:S05]  /*1a270*/  IADD3 R3, R3, R6, RZ ;  /* 0x0000000603037210 */ /* 0x000fca0007ffe0ff */
[----:B--2---:R-:W-:Y:S01]  /*1a280*/  IMAD.WIDE.U32 R2, R7, c[0x0][0x3e8], R2 ;  /* 0x0000fa0007027a25 */ /* 0x004fe200078e0002 */
[----:B---3--:R-:W-:-:S03]  /*1a290*/  LEA R4, R8, R4, 0x7 ;  /* 0x0000000408047211 */ /* 0x008fc600078e38ff */
[----:B------:R-:W-:Y:S01]  /*1a2a0*/  IMAD R3, R7, c[0x0][0x3ec], R3 ;  /* 0x0000fb0007037a24 */ /* 0x000fe200078e0203 */
[----:B------:R-:W-:Y:S01]  /*1a2b0*/  LEA R15, R8, R205, 0x7 ;  /* 0x000000cd080f7211 */ /* 0x000fe200078e38ff */
[----:B------:R-:W-:Y:S01]  /*1a2c0*/  IMAD R7, R12, c[0x0][0x3f4], R5 ;  /* 0x0000fd000c077a24 */ /* 0x000fe200078e0205 */
[----:B------:R-:W-:Y:S01]  /*1a2d0*/  MOV R0, R4 ;  /* 0x0000000400007202 */ /* 0x000fe20000000f00 */
[----:B------:R-:W-:-:S04]  /*1a2e0*/  @P0 IMAD.HI.U32 R6, R4, c[0x0][0x4ec], RZ ;  /* 0x00013b0004060a27 */ /* 0x000fc800078e00ff */
[----:B------:R-:W-:Y:S01]  /*1a2f0*/  IMAD.WIDE.U32 R2, R12, c[0x0][0x3f0], R2 ;  /* 0x0000fc000c027a25 */ /* 0x000fe200078e0002 */
[----:B------:R-:W-:-:S04]  /*1a300*/  @P0 SHF.R.U32.HI R0, RZ, c[0x0][0x4f0], R6 ;  /* 0x00013c00ff000a19 */ /* 0x000fc80000011606 */
[----:B------:R-:W-:Y:S02]  /*1a310*/  SHF.R.S32.HI R6, RZ, 0x1f, R0 ;  /* 0x0000001fff067819 */ /* 0x000fe40000011400 */
[----:B------:R-:W-:Y:S02]  /*1a320*/  IADD3 R5, -R0, RZ, RZ ;  /* 0x000000ff00057210 */ /* 0x000fe40007ffe1ff */
[----:B------:R-:W-:Y:S01]  /*1a330*/  IADD3 R3, R3, R7, RZ ;  /* 0x0000000703037210 */ /* 0x000fe20007ffe0ff */
[----:B------:R-:W-:Y:S02]  /*1a340*/  IMAD R6, R6, c[0x0][0x3e0], RZ ;  /* 0x0000f80006067a24 */ /* 0x000fe400078e02ff */
        /* <DEDUP_REMOVED lines=13> */
.L_x_1562:
[----:B------:R-:W-:Y:S05]  /*1a420*/  BRA.DIV ~URZ, `(.L_x_1512) ;  /* 0x000020127f007947 */ /* 0x000fea000b800000 */
[----:B------:R3:W4:Y:S02]  /*1a430*/  SHFL.IDX PT, R0, R16, RZ, 0x181f ;  /* 0x00181fff10007589 */ /* 0x00072400000e0000 */
.L_x_1563:
        /* <DEDUP_REMOVED lines=26> */
.L_x_1514:
[----:B------:R-:W-:Y:S05]  /*1a5e0*/  BSYNC B0 ;  /* 0x0000000000007941 */ /* 0x000fea0003800000 */
.L_x_1513:
[----:B------:R-:W-:Y:S05]  /*1a5f0*/  BRA.DIV ~URZ, `(.L_x_1515) ;  /* 0x00001ea27f007947 */ /* 0x000fea000b800000 */
[----:B--2---:R2:W1:Y:S04]  /*1a600*/  SHFL.IDX PT, R12, R13, 0x1, 0x181f ;  /* 0x00381f000d0c7f89 */ /* 0x00446800000e0000 */
[----:B----4-:R2:W4:Y:S02]  /*1a610*/  SHFL.IDX PT, R0, R16, 0x1, 0x181f ;  /* 0x00381f0010007f89 */ /* 0x01052400000e0000 */
.L_x_1564:
        /* <DEDUP_REMOVED lines=20> */
.L_x_1517:
[----:B------:R-:W-:Y:S05]  /*1a760*/  BSYNC B0 ;  /* 0x0000000000007941 */ /* 0x000fea0003800000 */
.L_x_1516:
[----:B------:R-:W-:Y:S05]  /*1a770*/  BRA.DIV ~URZ, `(.L_x_1518) ;  /* 0x00001de27f007947 */ /* 0x000fea000b800000 */
[----:B-1----:R1:W2:Y:S02]  /*1a780*/  SHFL.IDX PT, R12, R13, 0x2, 0x181f ;  /* 0x00581f000d0c7f89 */ /* 0x0022a400000e0000 */
.L_x_1565:
[----:B------:R-:W-:Y:S05]  /*1a790*/  BRA.DIV ~URZ, `(.L_x_1519) ;  /* 0x00001e327f007947 */ /* 0x000fea000b800000 */
[----:B----4-:R4:W1:Y:S02]  /*1a7a0*/  SHFL.IDX PT, R0, R16, 0x2, 0x181f ;  /* 0x00581f0010007f89 */ /* 0x01086400000e0000 */
.L_x_1566:
        /* <DEDUP_REMOVED lines=20> */
.L_x_1521:
[----:B------:R-:W-:Y:S05]  /*1a8f0*/  BSYNC B0 ;  /* 0x0000000000007941 */ /* 0x000fea0003800000 */
.L_x_1520:
[----:B------:R-:W-:Y:S05]  /*1a900*/  BRA.DIV ~URZ, `(.L_x_1522) ;  /* 0x00001d227f007947 */ /* 0x000fea000b800000 */
[----:B--2---:R2:W3:Y:S04]  /*1a910*/  SHFL.IDX PT, R12, R13, 0x3, 0x181f ;  /* 0x00781f000d0c7f89 */ /* 0x0044e800000e0000 */
[----:B-1----:R2:W1:Y:S02]  /*1a920*/  SHFL.IDX PT, R0, R16, 0x3, 0x181f ;  /* 0x00781f0010007f89 */ /* 0x00246400000e0000 */
.L_x_1567:
        /* <DEDUP_REMOVED lines=19> */
.L_x_1502:
[----:B------:R-:W-:Y:S05]  /*1aa60*/  BSYNC B1 ;  /* 0x0000000000017941 */ /* 0x000fea0003800000 */
.L_x_1486:
        /* <DEDUP_REMOVED lines=11> */
[----:B--2-4-:R-:W-:-:S04]  /*1ab20*/  LOP3.LUT R13, R0, 0x1f, RZ, 0xc0, !PT ;  /* 0x0000001f000d7812 */ /* 0x014fc800078ec0ff */
[----:B------:R-:W-:Y:S01]  /*1ab30*/  ISETP.NE.AND P6, PT, R13, 0x1f, PT ;  /* 0x0000001f0d00780c */ /* 0x000fe20003fc5270 */
[----:B------:R-:W-:Y:S10]  /*1ab40*/  BRA.DIV ~URZ, `(.L_x_1524) ;  /* 0x00001ba27f007947 */ /* 0x000ff4000b800000 */
[----:B------:R1:W2:Y:S02]  /*1ab50*/  SHFL.IDX PT, R9, R114, RZ, 0x1f ;  /* 0x00001fff72097589 */ /* 0x0002a400000e0000 */
.L_x_1568:
[----:B------:R-:W-:Y:S05]  /*1ab60*/  BRA.DIV ~URZ, `(.L_x_1525) ;  /* 0x00001bf27f007947 */ /* 0x000fea000b800000 */
[----:B------:R4:W1:Y:S02]  /*1ab70*/  SHFL.IDX PT, R8, R114, 0x1, 0x1f ;  /* 0x00201f0072087f89 */ /* 0x00086400000e0000 */
.L_x_1569:
[----:B------:R-:W5:Y:S01]  /*1ab80*/  LDL R0, [R1+0x1c] ;  /* 0x00001c0001007983 */ /* 0x000f620000100800 */
[----:B------:R-:W-:Y:S02]  /*1ab90*/  IMAD.MOV.U32 R6, RZ, RZ, RZ ;  /* 0x000000ffff067224 */ /* 0x000fe400078e00ff */
[----:B-----5:R-:W-:-:S05]  /*1aba0*/  IMAD.IADD R0, R0, 0x1, R13 ;  /* 0x0000000100007824 */ /* 0x020fca00078e020d */
        /* <DEDUP_REMOVED lines=15> */
[----:B------:R3:W4:Y:S02]  /*1aca0*/  SHFL.UP PT, R4, R0, 0x1, RZ ;  /* 0x0420000000047989 */ /* 0x00072400000e00ff */
.L_x_1570:
[----:B----4-:R-:W-:-:S04]  /*1acb0*/  SEL R4, R4, RZ, P5 ;  /* 0x000000ff04047207 */ /* 0x010fc80002800000 */
[----:B---3--:R-:W-:Y:S01]  /*1acc0*/  IADD3 R0, R0, R4, RZ ;  /* 0x0000000400007210 */ /* 0x008fe20007ffe0ff */
[----:B------:R-:W-:Y:S05]  /*1acd0*/  BRA.DIV ~URZ, `(.L_x_1527) ;  /* 0x00001b327f007947 */ /* 0x000fea000b800000 */
        /* <DEDUP_REMOVED lines=12> */
[----:B------:R3:W4:Y:S02]  /*1ada0*/  SHFL.IDX PT, R0, R4, 0x1f, 0x1f ;  /* 0x03e01f0004007f89 */ /* 0x00072400000e0000 */
.L_x_1571:
[----:B----4-:R-:W-:Y:S01]  /*1adb0*/  IMAD R0, R0, c[0x0][0x538], RZ ;  /* 0x00014e0000007a24 */ /* 0x010fe200078e02ff */
[----:B------:R-:W-:Y:S04]  /*1adc0*/  BSSY B1, `(.L_x_1528) ;  /* 0x0000084000017945 */ /* 0x000fe80003800000 */
[----:B-1----:R-:W-:-:S04]  /*1add0*/  IADD3 R8, R0, R8, RZ ;  /* 0x0000000800087210 */ /* 0x002fc80007ffe0ff */
[----:B--2---:R-:W-:-:S13]  /*1ade0*/  ISETP.GT.AND P0, PT, R8, R9, PT ;  /* 0x000000090800720c */ /* 0x004fda0003f04270 */
[----:B------:R-:W-:Y:S05]  /*1adf0*/  @P0 BRA `(.L_x_1529) ;  /* 0x0000025000000947 */ /* 0x000fea0003800000 */
.L_x_1533:
[----:B------:R-:W2:Y:S02]  /*1ae00*/  LDL.LU R0, [R1+0x1c] ;  /* 0x00001c0001007983 */ /* 0x000ea40000300800 */
[----:B--2---:R-:W-:-:S04]  /*1ae10*/  IADD3 R0, R0, 0x1f, RZ ;  /* 0x0000001f00007810 */ /* 0x004fc80007ffe0ff */
[----:B------:R-:W-:-:S13]  /*1ae20*/  ISETP.GE.AND P0, PT, R0, c[0x0][0x53c], PT ;  /* 0x00014f0000007a0c */ /* 0x000fda0003f06270 */
[----:B------:R-:W-:Y:S05]  /*1ae30*/  @P0 BRA `(.L_x_1530) ;  /* 0x0000077000000947 */ /* 0x000fea0003800000 */
[----:B------:R1:W-:Y:S01]  /*1ae40*/  STL [R1+0x1c], R0 ;  /* 0x00001c0001007387 */ /* 0x0003e20000100800 */
[----:B------:R-:W-:Y:S01]  /*1ae50*/  CS2R R6, SRZ ;  /* 0x0000000000067805 */ /* 0x000fe2000001ff00 */
[----:B-1----:R-:W-:-:S04]  /*1ae60*/  IADD3 R0, R0, R13, RZ ;  /* 0x0000000d00007210 */ /* 0x002fc80007ffe0ff */
[----:B------:R-:W-:-:S13]  /*1ae70*/  ISETP.GE.OR P0, PT, R0, c[0x0][0x53c], !P6 ;  /* 0x00014f0000007a0c */ /* 0x000fda0007706670 */
[----:B---3--:R-:W-:Y:S02]  /*1ae80*/  @!P0 MOV R4, 0x4 ;  /* 0x0000000400048802 */ /* 0x008fe40000000f00 */
        /* <DEDUP_REMOVED lines=8> */
.L_x_1572:
        /* <DEDUP_REMOVED lines=16> */
.L_x_1573:
[----:B--2---:R-:W-:-:S05]  /*1b010*/  IMAD R0, R0, c[0x0][0x538], RZ ;  /* 0x00014e0000007a24 */ /* 0x004fca00078e02ff */
[----:B------:R-:W-:-:S04]  /*1b020*/  IADD3 R8, R0, R8, RZ ;  /* 0x0000000800087210 */ /* 0x000fc80007ffe0ff */
[----:B------:R-:W-:-:S13]  /*1b030*/  ISETP.GT.AND P0, PT, R8, R9, PT ;  /* 0x000000090800720c */ /* 0x000fda0003f04270 */
[----:B-1----:R-:W-:Y:S05]  /*1b040*/  @!P0 BRA `(.L_x_1533) ;  /* 0xfffffdb000008947 */ /* 0x002fea000383ffff */
.L_x_1529:
[----:B------:R-:W-:-:S05]  /*1b050*/  IADD3 R10, -R0, R8, RZ ;  /* 0x00000008000a7210 */ /* 0x000fca0007ffe1ff */
[----:B------:R-:W-:-:S05]  /*1b060*/  IMAD R0, R4, c[0x0][0x538], R10 ;  /* 0x00014e0004007a24 */ /* 0x000fca00078e020a */
[----:B------:R-:W-:Y:S01]  /*1b070*/  ISETP.GT.AND P0, PT, R0, R9, PT ;  /* 0x000000090000720c */ /* 0x000fe20003f04270 */
[----:B------:R-:W-:-:S12]  /*1b080*/  BRA.DIV ~URZ, `(.L_x_1534) ;  /* 0x00001b127f007947 */ /* 0x000fd8000b800000 */
[----:B------:R-:W-:-:S04]  /*1b090*/  VOTE.ANY R8, PT, !P0 ;  /* 0x0000000000087806 */ /* 0x000fc800040e0100 */
.L_x_1574:
[----:B------:R1:W2:Y:S01]  /*1b0a0*/  POPC R11, R8 ;  /* 0x00000008000b7309 */ /* 0x0002a20000000000 */
[----:B------:R-:W-:Y:S05]  /*1b0b0*/  BRA.DIV ~URZ, `(.L_x_1535) ;  /* 0x00001b327f007947 */ /* 0x000fea000b800000 */
[----:B--2---:R2:W4:Y:S04]  /*1b0c0*/  SHFL.IDX PT, R6, R6, R11, 0x1f ;  /* 0x00001f0b06067589 */ /* 0x00452800000e0000 */
[----:B------:R2:W1:Y:S02]  /*1b0d0*/  SHFL.IDX PT, R7, R7, R11, 0x1f ;  /* 0x00001f0b07077589 */ /* 0x00046400000e0000 */
.L_x_1575:
[----:B------:R-:W-:Y:S01]  /*1b0e0*/  ISETP.NE.AND P0, PT, R8, RZ, PT ;  /* 0x000000ff0800720c */ /* 0x000fe20003f05270 */
[----:B------:R-:W-:-:S12]  /*1b0f0*/  BSSY B0, `(.L_x_1536) ;  /* 0x0000005000007945 */ /* 0x000fd80003800000 */
[----:B------:R-:W-:Y:S05]  /*1b100*/  @!P0 BRA `(.L_x_1537) ;  /* 0x0000003000008947 */ /* 0x000fea0003800000 */
[----:B------:R-:W-:Y:S01]  /*1b110*/  IADD3 R3, R11, -0x1, RZ ;  /* 0xffffffff0b037810 */ /* 0x000fe20007ffe0ff */
[----:B------:R-:W-:Y:S05]  /*1b120*/  BRA.DIV ~URZ, `(.L_x_1538) ;  /* 0x00001b927f007947 */ /* 0x000fea000b800000 */
[----:B------:R2:W3:Y:S02]  /*1b130*/  SHFL.IDX PT, R12, R4, R3, 0x1f ;  /* 0x00001f03040c7589 */ /* 0x0004e400000e0000 */
.L_x_1537:
[----:B------:R-:W-:Y:S05]  /*1b140*/  BSYNC B0 ;  /* 0x0000000000007941 */ /* 0x000fea0003800000 */
.L_x_1536:
[----:B---3--:R-:W-:Y:S01]  /*1b150*/  IMAD R5, R12, c[0x0][0x538], R10 ;  /* 0x00014e000c057a24 */ /* 0x008fe200078e020a */
[----:B--2-4-:R-:W-:-:S03]  /*1b160*/  IABS R4, R6 ;  /* 0x0000000600047213 */ /* 0x014fc60000000000 */
[----:B-1----:R-:W-:Y:S01]  /*1b170*/  IMAD.IADD R8, R9, 0x1, -R5 ;  /* 0x0000000109087824 */ /* 0x002fe200078e0a05 */
[----:B------:R1:W-:Y:S01]  /*1b180*/  STL [R1+0x10], R5 ;  /* 0x0000100501007387 */ /* 0x0003e20000100800 */
[----:B------:R-:W2:Y:S03]  /*1b190*/  I2F.RP R2, R4 ;  /* 0x0000000400027306 */ /* 0x000ea60000209400 */
[----:B------:R-:W3:Y:S05]  /*1b1a0*/  LDL.LU R14, [R1+0x1c] ;  /* 0x00001c00010e7983 */ /* 0x000eea0000300800 */
[----:B--2---:R-:W2:Y:S02]  /*1b1b0*/  MUFU.RCP R2, R2 ;  /* 0x0000000200027308 */ /* 0x004ea40000001000 */
[----:B--2---:R-:W-:-:S06]  /*1b1c0*/  IADD3 R2, R2, 0xffffffe, RZ ;  /* 0x0ffffffe02027810 */ /* 0x004fcc0007ffe0ff */
[----:B------:R2:W4:Y:S02]  /*1b1d0*/  F2I.FTZ.U32.TRUNC.NTZ R3, R2 ;  /* 0x0000000200037305 */ /* 0x000524000021f000 */
[----:B--2---:R-:W-:Y:S01]  /*1b1e0*/  IABS R2, R7 ;  /* 0x0000000700027213 */ /* 0x004fe20000000000 */
[----:B----4-:R-:W-:-:S03]  /*1b1f0*/  IMAD.MOV R0, RZ, RZ, -R3 ;  /* 0x000000ffff007224 */ /* 0x010fc600078e0a03 */
[----:B-1----:R-:W-:Y:S01]  /*1b200*/  MOV R5, R2 ;  /* 0x0000000200057202 */ /* 0x002fe20000000f00 */
[----:B------:R-:W-:Y:S01]  /*1b210*/  IMAD.MOV.U32 R10, RZ, RZ, R0 ;  /* 0x000000ffff0a7224 */ /* 0x000fe200078e0000 */
[----:B------:R-:W-:Y:S01]  /*1b220*/  IABS R0, R6 ;  /* 0x0000000600007213 */ /* 0x000fe20000000000 */
[----:B------:R-:W-:Y:S01]  /*1b230*/  IMAD.MOV.U32 R2, RZ, RZ, RZ ;  /* 0x000000ffff027224 */ /* 0x000fe200078e00ff */
[----:B------:R-:W1:Y:S01]  /*1b240*/  I2F.RP R12, R5 ;  /* 0x00000005000c7306 */ /* 0x000e620000209400 */
[----:B------:R-:W-:Y:S01]  /*1b250*/  IMAD R9, R10, R4, RZ ;  /* 0x000000040a097224 */ /* 0x000fe200078e02ff */
[----:B------:R-:W-:Y:S01]  /*1b260*/  IABS R10, R8 ;  /* 0x00000008000a7213 */ /* 0x000fe20000000000 */
[----:B------:R-:W-:Y:S02]  /*1b270*/  IMAD.MOV R0, RZ, RZ, -R0 ;  /* 0x000000ffff007224 */ /* 0x000fe400078e0a00 */
[----:B------:R-:W-:-:S04]  /*1b280*/  IMAD.HI.U32 R9, R3, R9, R2 ;  /* 0x0000000903097227 */ /* 0x000fc800078e0002 */
[----:B------:R-:W-:Y:S01]  /*1b290*/  IMAD.MOV.U32 R2, RZ, RZ, R10 ;  /* 0x000000ffff027224 */ /* 0x000fe200078e000a */
[----:B------:R-:W-:-:S03]  /*1b2a0*/  MOV R3, R0 ;  /* 0x0000000000037202 */ /* 0x000fc60000000f00 */
[----:B------:R-:W-:-:S04]  /*1b2b0*/  IMAD.HI.U32 R0, R9, R2, RZ ;  /* 0x0000000209007227 */ /* 0x000fc800078e00ff */
[----:B------:R-:W-:Y:S02]  /*1b2c0*/  IMAD R2, R0, R3, R2 ;  /* 0x0000000300027224 */ /* 0x000fe400078e0202 */
[----:B-1----:R-:W1:Y:S03]  /*1b2d0*/  MUFU.RCP R3, R12 ;  /* 0x0000000c00037308 */ /* 0x002e660000001000 */
[----:B------:R-:W-:Y:S02]  /*1b2e0*/  ISETP.GT.U32.AND P0, PT, R4, R2, PT ;  /* 0x000000020400720c */ /* 0x000fe40003f04070 */
[----:B-1----:R-:W-:-:S11]  /*1b2f0*/  IADD3 R3, R3, 0xffffffe, RZ ;  /* 0x0ffffffe03037810 */ /* 0x002fd60007ffe0ff */
[----:B------:R-:W-:Y:S01]  /*1b300*/  @!P0 IMAD.IADD R2, R2, 0x1, -R4 ;  /* 0x0000000102028824 */ /* 0x000fe200078e0a04 */
[----:B------:R-:W1:Y:S04]  /*1b310*/  F2I.FTZ.U32.TRUNC.NTZ R3, R3 ;  /* 0x0000000300037305 */ /* 0x000e68000021f000 */
[----:B------:R-:W-:Y:S02]  /*1b320*/  ISETP.GE.U32.AND P2, PT, R2, R4, PT ;  /* 0x000000040200720c */ /* 0x000fe40003f46070 */
[----:B------:R-:W-:Y:S02]  /*1b330*/  LOP3.LUT R2, R8, R6, RZ, 0x3c, !PT ;  /* 0x0000000608027212 */ /* 0x000fe400078e3cff */
[----:B------:R-:W-:Y:S02]  /*1b340*/  @!P0 IADD3 R0, R0, 0x1, RZ ;  /* 0x0000000100008810 */ /* 0x000fe40007ffe0ff */
[----:B------:R-:W-:-:S02]  /*1b350*/  ISETP.GE.AND P1, PT, R2, RZ, PT ;  /* 0x000000ff0200720c */ /* 0x000fc40003f26270 */
[----:B------:R-:W-:Y:S01]  /*1b360*/  ISETP.NE.AND P0, PT, R6, RZ, PT ;  /* 0x000000ff0600720c */ /* 0x000fe20003f05270 */
[----:B-1----:R-:W-:-:S04]  /*1b370*/  IMAD.MOV R2, RZ, RZ, -R3 ;  /* 0x000000ffff027224 */ /* 0x002fc800078e0a03 */
[----:B------:R-:W-:Y:S02]  /*1b380*/  @P2 IADD3 R0, R0, 0x1, RZ ;  /* 0x0000000100002810 */ /* 0x000fe40007ffe0ff */
[----:B------:R-:W-:Y:S02]  /*1b390*/  MOV R4, R2 ;  /* 0x0000000200047202 */ /* 0x000fe40000000f00 */
[----:B------:R-:W-:Y:S02]  /*1b3a0*/  IABS R2, R7 ;  /* 0x0000000700027213 */ /* 0x000fe40000000000 */
[----:B------:R-:W-:Y:S02]  /*1b3b0*/  @!P1 IMAD.MOV R0, RZ, RZ, -R0 ;  /* 0x000000ffff009224 */ /* 0x000fe400078e0a00 */
        /* <DEDUP_REMOVED lines=31> */
.L_x_1530:
[----:B------:R-:W-:Y:S01]  /*1b5b0*/  MOV R0, c[0x0][0x53c] ;  /* 0x00014f0000007a02 */ /* 0x000fe20000000f00 */
[----:B------:R1:W-:Y:S04]  /*1b5c0*/  STL [R1+0x10], R9 ;  /* 0x0000100901007387 */ /* 0x0003e80000100800 */
[----:B------:R1:W-:Y:S04]  /*1b5d0*/  STL [R1+0x14], RZ ;  /* 0x000014ff01007387 */ /* 0x0003e80000100800 */
[----:B------:R1:W-:Y:S04]  /*1b5e0*/  STL [R1+0x18], RZ ;  /* 0x000018ff01007387 */ /* 0x0003e80000100800 */
[----:B------:R1:W-:Y:S02]  /*1b5f0*/  STL [R1+0x1c], R0 ;  /* 0x00001c0001007387 */ /* 0x0003e40000100800 */
.L_x_1539:
[----:B------:R-:W-:Y:S05]  /*1b600*/  BSYNC B1 ;  /* 0x0000000000017941 */ /* 0x000fea0003800000 */
.L_x_1528:
[----:B---3--:R-:W2:Y:S04]  /*1b610*/  LDL R4, [R1+0x10] ;  /* 0x0000100001047983 */ /* 0x008ea80000100800 */
        /* <DEDUP_REMOVED lines=8> */
.L_x_1523:
[----:B-1----:R-:W4:Y:S02]  /*1b6a0*/  LDL R0, [R1+0x1c] ;  /* 0x00001c0001007983 */ /* 0x002f240000100800 */
[----:B----4-:R-:W-:-:S13]  /*1b6b0*/  ISETP.GE.AND P0, PT, R0, c[0x0][0x53c], PT ;  /* 0x00014f0000007a0c */ /* 0x010fda0003f06270 */
[----:B--23--:R-:W-:Y:S01]  /*1b6c0*/  @P0 CALL.REL.NOINC `(.L_x_1540) ;  /* 0x0000001000000944 */ /* 0x00cfe20003c00000 */
[----:B------:R-:W-:Y:S05]  /*1b6d0*/  BRA `(.L_x_1541) ;  /* 0xfffe606000007947 */ /* 0x000fea000383ffff */
.L_x_1540:
[----:B------:R-:W-:Y:S05]  /*1b6e0*/  EXIT ;  /* 0x000000000000794d */ /* 0x000fea0003800000 */
.L_x_1354:
[----:B------:R-:W-:Y:S01]  /*1b6f0*/  IMAD.MOV.U32 R0, RZ, RZ, R5 ;  /* 0x000000ffff007224 */ /* 0x000fe200078e0005 */
[----:B------:R-:W-:Y:S02]  /*1b700*/  MOV R2, 0x1 ;  /* 0x0000000100027802 */ /* 0x000fe40000000f00 */
[----:B------:R-:W-:Y:S02]  /*1b710*/  MOV R3, 0x1b730 ;  /* 0x0001b73000037802 */ /* 0x000fe40000000f00 */
[----:B------:R-:W-:Y:S05]  /*1b720*/  CALL.REL.NOINC `($__internal_32_$__cuda_sm70_shflsync_up_p) ;  /* 0x0000169000007944 */ /* 0x000fea0003c00000 */
[----:B------:R-:W-:Y:S01]  /*1b730*/  MOV R0, R4 ;  /* 0x0000000400007202 */ /* 0x000fe20000000f00 */
[----:B------:R-:W-:Y:S05]  /*1b740*/  BRA `(.L_x_1542) ;  /* 0xfffe4d2000007947 */ /* 0x000fea000383ffff */
.L_x_1355:
[----:B------:R-:W-:Y:S01]  /*1b750*/  IMAD.MOV.U32 R0, RZ, RZ, R5 ;  /* 0x000000ffff007224 */ /* 0x000fe200078e0005 */
[----:B------:R-:W-:Y:S02]  /*1b760*/  MOV R2, 0x2 ;  /* 0x0000000200027802 */ /* 0x000fe40000000f00 */
[----:B------:R-:W-:Y:S02]  /*1b770*/  MOV R3, 0x1b790 ;  /* 0x0001b79000037802 */ /* 0x000fe40000000f00 */
[----:B------:R-:W-:Y:S05]  /*1b780*/  CALL.REL.NOINC `($__internal_32_$__cuda_sm70_shflsync_up_p) ;  /* 0x0000163000007944 */ /* 0x000fea0003c00000 */
[----:B------:R-:W-:Y:S01]  /*1b790*/  SEL R0, R4, RZ, P4 ;  /* 0x000000ff04007207 */ /* 0x000fe20002000000 */
[----:B------:R-:W-:Y:S01]  /*1b7a0*/  IMAD.MOV.U32 R2, RZ, RZ, 0x4 ;  /* 0x00000004ff027424 */ /* 0x000fe200078e00ff */
[----:B------:R-:W-:-:S03]  /*1b7b0*/  MOV R3, 0x1b7e0 ;  /* 0x0001b7e000037802 */ /* 0x000fc60000000f00 */
[----:B------:R-:W-:Y:S02]  /*1b7c0*/  IMAD.IADD R0, R5, 0x1, R0 ;  /* 0x0000000105007824 */ /* 0x000fe400078e0200 */
        /* <DEDUP_REMOVED lines=14> */
[----:B------:R-:W-:Y:S01]  /*1b8b0*/  IMAD.IADD R4, R0, 0x1, R4 ;  /* 0x0000000100047824 */ /* 0x000fe200078e0204 */
[----:B------:R-:W-:-:S03]  /*1b8c0*/  MOV R0, 0x1f ;  /* 0x0000001f00007802 */ /* 0x000fc60000000f00 */
[----:B------:R-:W-:Y:S02]  /*1b8d0*/  IMAD.MOV.U32 R5, RZ, RZ, R4 ;  /* 0x000000ffff057224 */ /* 0x000fe400078e0004 */
[----:B------:R-:W-:Y:S05]  /*1b8e0*/  CALL.REL.NOINC `($__internal_31_$__cuda_sm70_shflsync_idx_p) ;  /* 0x0000148000007944 */ /* 0x000fea0003c00000 */
[----:B------:R-:W-:Y:S05]  /*1b8f0*/  BRA `(.L_x_1543) ;  /* 0xfffe4c7000007947 */ /* 0x000fea000383ffff */
.L_x_1357:
[----:B------:R-:W-:Y:S02]  /*1b900*/  SEL R0, RZ, 0x1, P0 ;  /* 0x00000001ff007807 */ /* 0x000fe40000000000 */
[----:B------:R-:W-:Y:S02]  /*1b910*/  MOV R2, 0x1b930 ;  /* 0x0001b93000027802 */ /* 0x000fe40000000f00 */
[----:B------:R-:W-:Y:S05]  /*1b920*/  CALL.REL.NOINC `($__internal_33_$__cuda_sm70_votesync_ballot) ;  /* 0x0000150000007944 */ /* 0x000fea0003c00000 */
[----:B------:R-:W-:Y:S01]  /*1b930*/  MOV R6, R0 ;  /* 0x0000000000067202 */ /* 0x000fe20000000f00 */
[----:B------:R-:W-:Y:S05]  /*1b940*/  BRA `(.L_x_1544) ;  /* 0xfffe4cb000007947 */ /* 0x000fea000383ffff */
.L_x_1358:
[----:B------:R-:W-:Y:S01]  /*1b950*/  IMAD.MOV.U32 R5, RZ, RZ, R8 ;  /* 0x000000ffff057224 */ /* 0x000fe200078e0008 */
[----:B--2---:R-:W-:Y:S01]  /*1b960*/  MOV R3, R13 ;  /* 0x0000000d00037202 */ /* 0x004fe20000000f00 */
[----:B------:R-:W-:Y:S01]  /*1b970*/  IMAD.MOV.U32 R0, RZ, RZ, 0x1f ;  /* 0x0000001fff007424 */ /* 0x000fe200078e00ff */
[----:B------:R-:W-:Y:S02]  /*1b980*/  MOV R2, 0x1b9a0 ;  /* 0x0001b9a000027802 */ /* 0x000fe40000000f00 */
[----:B-1----:R-:W-:Y:S05]  /*1b990*/  CALL.REL.NOINC `($__internal_31_$__cuda_sm70_shflsync_idx_p) ;  /* 0x000013d000007944 */ /* 0x002fea0003c00000 */
[----:B------:R-:W-:Y:S01]  /*1b9a0*/  IMAD.MOV.U32 R11, RZ, RZ, R0 ;  /* 0x000000ffff0b7224 */ /* 0x000fe200078e0000 */
[----:B------:R-:W-:Y:S01]  /*1b9b0*/  MOV R5, R7 ;  /* 0x0000000700057202 */ /* 0x000fe20000000f00 */
[----:B------:R-:W-:Y:S01]  /*1b9c0*/  IMAD.MOV.U32 R7, RZ, RZ, RZ ;  /* 0x000000ffff077224 */ /* 0x000fe200078e00ff */
[----:B------:R-:W-:Y:S01]  /*1b9d0*/  MOV R3, R13 ;  /* 0x0000000d00037202 */ /* 0x000fe20000000f00 */
[----:B------:R-:W-:Y:S01]  /*1b9e0*/  IMAD.MOV.U32 R0, RZ, RZ, 0x1f ;  /* 0x0000001fff007424 */ /* 0x000fe200078e00ff */
[----:B------:R-:W-:-:S02]  /*1b9f0*/  MOV R2, 0x1ba10 ;  /* 0x0001ba1000027802 */ /* 0x000fc40000000f00 */
[----:B------:R-:W-:Y:S05]  /*1ba00*/  CALL.REL.NOINC `($__internal_31_$__cuda_sm70_shflsync_idx_p) ;  /* 0x0000136000007944 */ /* 0x000fea0003c00000 */
[----:B------:R-:W-:Y:S01]  /*1ba10*/  MOV R10, R0 ;  /* 0x00000000000a7202 */ /* 0x000fe20000000f00 */
[----:B------:R-:W-:Y:S05]  /*1ba20*/  BRA `(.L_x_1545) ;  /* 0xfffe4c2000007947 */ /* 0x000fea000383ffff */
.L_x_1361:
[----:B------:R-:W-:Y:S01]  /*1ba30*/  IMAD.MOV.U32 R5, RZ, RZ, R4 ;  /* 0x000000ffff057224 */ /* 0x000fe200078e0004 */
[----:B------:R-:W-:-:S02]  /*1ba40*/  MOV R0, 0x1f ;  /* 0x0000001f00007802 */ /* 0x000fc40000000f00 */
[----:B------:R-:W-:Y:S02]  /*1ba50*/  MOV R2, 0x1ba70 ;  /* 0x0001ba7000027802 */ /* 0x000fe40000000f00 */
[----:B-1----:R-:W-:Y:S05]  /*1ba60*/  CALL.REL.NOINC `($__internal_31_$__cuda_sm70_shflsync_idx_p) ;  /* 0x0000130000007944 */ /* 0x002fea0003c00000 */
[----:B------:R-:W-:Y:S01]  /*1ba70*/  MOV R7, R0 ;  /* 0x0000000000077202 */ /* 0x000fe20000000f00 */
[----:B------:R-:W-:Y:S05]  /*1ba80*/  BRA `(.L_x_1360) ;  /* 0xfffe4c2000007947 */ /* 0x000fea000383ffff */
.L_x_1413:
[----:B------:R-:W-:Y:S01]  /*1ba90*/  IMAD.MOV.U32 R5, RZ, RZ, R13 ;  /* 0x000000ffff057224 */ /* 0x000fe200078e000d */
[----:B------:R-:W-:Y:S01]  /*1baa0*/  MOV R3, RZ ;  /* 0x000000ff00037202 */ /* 0x000fe20000000f00 */
[----:B------:R-:W-:Y:S01]  /*1bab0*/  IMAD.MOV.U32 R0, RZ, RZ, 0x181f ;  /* 0x0000181fff007424 */ /* 0x000fe200078e00ff */
[----:B------:R-:W-:Y:S02]  /*1bac0*/  MOV R2, 0x1bae0 ;  /* 0x0001bae000027802 */ /* 0x000fe40000000f00 */
[----:B-----5:R-:W-:Y:S05]  /*1bad0*/  CALL.REL.NOINC `($__internal_31_$__cuda_sm70_shflsync_idx_p) ;  /* 0x0000129000007944 */ /* 0x020fea0003c00000 */
[----:B------:R-:W-:Y:S01]  /*1bae0*/  MOV R10, R0 ;  /* 0x00000000000a7202 */ /* 0x000fe20000000f00 */
[----:B------:R-:W-:Y:S05]  /*1baf0*/  BRA `(.L_x_1546) ;  /* 0xfffedae000007947 */ /* 0x000fea000383ffff */
.L_x_1414:
[----:B------:R-:W-:Y:S01]  /*1bb00*/  IMAD.MOV.U32 R5, RZ, RZ, R15 ;  /* 0x000000ffff057224 */ /* 0x000fe200078e000f */
[----:B------:R-:W-:Y:S01]  /*1bb10*/  MOV R3, RZ ;  /* 0x000000ff00037202 */ /* 0x000fe20000000f00 */
[----:B------:R-:W-:Y:S01]  /*1bb20*/  IMAD.MOV.U32 R0, RZ, RZ, 0x181f ;  /* 0x0000181fff007424 */ /* 0x000fe200078e00ff */
[----:B------:R-:W-:Y:S02]  /*1bb30*/  MOV R2, 0x1bb50 ;  /* 0x0001bb5000027802 */ /* 0x000fe40000000f00 */
[----:B-12--5:R-:W-:Y:S05]  /*1bb40*/  CALL.REL.NOINC `($__internal_31_$__cuda_sm70_shflsync_idx_p) ;  /* 0x0000122000007944 */ /* 0x026fea0003c00000 */
[----:B------:R-:W-:Y:S05]  /*1bb50*/  BRA `(.L_x_1547) ;  /* 0xfffedaa000007947 */ /* 0x000fea000383ffff */
.L_x_1417:
[----:B--2---:R-:W-:Y:S01]  /*1bb60*/  IMAD.MOV.U32 R5, RZ, RZ, R13 ;  /* 0x000000ffff057224 */ /* 0x004fe200078e000d */
[----:B------:R-:W-:Y:S01]  /*1bb70*/  MOV R3, 0x1 ;  /* 0x0000000100037802 */ /* 0x000fe20000000f00 */
[----:B----4-:R-:W-:Y:S01]  /*1bb80*/  IMAD.MOV.U32 R0, RZ, RZ, 0x181f ;  /* 0x0000181fff007424 */ /* 0x010fe200078e00ff */
[----:B------:R-:W-:-:S02]  /*1bb90*/  MOV R2, 0x1bbb0 ;  /* 0x0001bbb000027802 */ /* 0x000fc40000000f00 */
[----:B-1-3-5:R-:W-:Y:S05]  /*1bba0*/  CALL.REL.NOINC `($__internal_31_$__cuda_sm70_shflsync_idx_p) ;  /* 0x000011c000007944 */ /* 0x02afea0003c00000 */
[----:B------:R-:W-:Y:S01]  /*1bbb0*/  IMAD.MOV.U32 R10, RZ, RZ, R0 ;  /* 0x000000ffff0a7224 */ /* 0x000fe200078e0000 */
[----:B------:R-:W-:Y:S01]  /*1bbc0*/  MOV R3, 0x1 ;  /* 0x0000000100037802 */ /* 0x000fe20000000f00 */
[----:B------:R-:W-:Y:S01]  /*1bbd0*/  IMAD.MOV.U32 R5, RZ, RZ, R15 ;  /* 0x000000ffff057224 */ /* 0x000fe200078e000f */
[----:B------:R-:W-:-:S02]  /*1bbe0*/  MOV R0, 0x181f ;  /* 0x0000181f00007802 */ /* 0x000fc40000000f00 */
[----:B------:R-:W-:Y:S02]  /*1bbf0*/  MOV R2, 0x1bc10 ;  /* 0x0001bc1000027802 */ /* 0x000fe40000000f00 */
[----:B------:R-:W-:Y:S05]  /*1bc00*/  CALL.REL.NOINC `($__internal_31_$__cuda_sm70_shflsync_idx_p) ;  /* 0x0000116000007944 */ /* 0x000fea0003c00000 */
[----:B------:R-:W-:Y:S05]  /*1bc10*/  BRA `(.L_x_1548) ;  /* 0xfffedbb000007947 */ /* 0x000fea000383ffff */
.L_x_1420:
[----:B-1----:R-:W-:Y:S01]  /*1bc20*/  IMAD.MOV.U32 R5, RZ, RZ, R13 ;  /* 0x000000ffff057224 */ /* 0x002fe200078e000d */
[----:B------:R-:W-:Y:S01]  /*1bc30*/  MOV R3, 0x2 ;  /* 0x0000000200037802 */ /* 0x000fe20000000f00 */
[----:B----4-:R-:W-:Y:S01]  /*1bc40*/  IMAD.MOV.U32 R0, RZ, RZ, 0x181f ;  /* 0x0000181fff007424 */ /* 0x010fe200078e00ff */
[----:B------:R-:W-:Y:S02]  /*1bc50*/  MOV R2, 0x1bc70 ;  /* 0x0001bc7000027802 */ /* 0x000fe40000000f00 */
[----:B--23-5:R-:W-:Y:S05]  /*1bc60*/  CALL.REL.NOINC `($__internal_31_$__cuda_sm70_shflsync_idx_p) ;  /* 0x0000110000007944 */ /* 0x02cfea0003c00000 */
[----:B------:R-:W-:Y:S01]  /*1bc70*/  MOV R10, R0 ;  /* 0x00000000000a7202 */ /* 0x000fe20000000f00 */
[----:B------:R-:W-:Y:S05]  /*1bc80*/  BRA `(.L_x_1549) ;  /* 0xfffedca000007947 */ /* 0x000fea000383ffff */
.L_x_1421:
[----:B------:R-:W-:Y:S01]  /*1bc90*/  IMAD.MOV.U32 R5, RZ, RZ, R15 ;  /* 0x000000ffff057224 */ /* 0x000fe200078e000f */
[----:B------:R-:W-:Y:S01]  /*1bca0*/  MOV R3, 0x2 ;  /* 0x0000000200037802 */ /* 0x000fe20000000f00 */
[----:B----4-:R-:W-:Y:S01]  /*1bcb0*/  IMAD.MOV.U32 R0, RZ, RZ, 0x181f ;  /* 0x0000181fff007424 */ /* 0x010fe200078e00ff */
[----:B------:R-:W-:Y:S02]  /*1bcc0*/  MOV R2, 0x1bce0 ;  /* 0x0001bce000027802 */ /* 0x000fe40000000f00 */
[----:B-123-5:R-:W-:Y:S05]  /*1bcd0*/  CALL.REL.NOINC `($__internal_31_$__cuda_sm70_shflsync_idx_p) ;  /* 0x0000109000007944 */ /* 0x02efea0003c00000 */
[----:B------:R-:W-:Y:S05]  /*1bce0*/  BRA `(.L_x_1550) ;  /* 0xfffedc6000007947 */ /* 0x000fea000383ffff */
.L_x_1424:
[----:B-1----:R-:W-:Y:S01]  /*1bcf0*/  IMAD.MOV.U32 R5, RZ, RZ, R13 ;  /* 0x000000ffff057224 */ /* 0x002fe200078e000d */
[----:B------:R-:W-:Y:S01]  /*1bd00*/  MOV R3, 0x3 ;  /* 0x0000000300037802 */ /* 0x000fe20000000f00 */
[----:B------:R-:W-:Y:S01]  /*1bd10*/  IMAD.MOV.U32 R0, RZ, RZ, 0x181f ;  /* 0x0000181fff007424 */ /* 0x000fe200078e00ff */
[----:B------:R-:W-:-:S02]  /*1bd20*/  MOV R2, 0x1bd40 ;  /* 0x0001bd4000027802 */ /* 0x000fc40000000f00 */
[----:B--2345:R-:W-:Y:S05]  /*1bd30*/  CALL.REL.NOINC `($__internal_31_$__cuda_sm70_shflsync_idx_p) ;  /* 0x0000103000007944 */ /* 0x03cfea0003c00000 */
[----:B------:R-:W-:Y:S01]  /*1bd40*/  IMAD.MOV.U32 R10, RZ, RZ, R0 ;  /* 0x000000ffff0a7224 */ /* 0x000fe200078e0000 */
[----:B------:R-:W-:Y:S01]  /*1bd50*/  MOV R3, 0x3 ;  /* 0x0000000300037802 */ /* 0x000fe20000000f00 */
[----:B------:R-:W-:Y:S01]  /*1bd60*/  IMAD.MOV.U32 R5, RZ, RZ, R15 ;  /* 0x000000ffff057224 */ /* 0x000fe200078e000f */
[----:B------:R-:W-:-:S02]  /*1bd70*/  MOV R0, 0x181f ;  /* 0x0000181f00007802 */ /* 0x000fc40000000f00 */
[----:B------:R-:W-:Y:S02]  /*1bd80*/  MOV R2, 0x1bda0 ;  /* 0x0001bda000027802 */ /* 0x000fe40000000f00 */
[----:B------:R-:W-:Y:S05]  /*1bd90*/  CALL.REL.NOINC `($__internal_31_$__cuda_sm70_shflsync_idx_p) ;  /* 0x00000fd000007944 */ /* 0x000fea0003c00000 */
[----:B------:R-:W-:Y:S05]  /*1bda0*/  BRA `(.L_x_1551) ;  /* 0xfffedd1000007947 */ /* 0x000fea000383ffff */
.L_x_1483:
[----:B------:R-:W-:Y:S01]  /*1bdb0*/  IMAD.MOV.U32 R2, RZ, RZ, R203 ;  /* 0x000000ffff027224 */ /* 0x000fe200078e00cb */
[----:B------:R-:W-:Y:S01]  /*1bdc0*/  MOV R7, 0x1f ;  /* 0x0000001f00077802 */ /* 0x000fe20000000f00 */
[----:B------:R-:W-:Y:S01]  /*1bdd0*/  IMAD.MOV.U32 R5, RZ, RZ, 0x2 ;  /* 0x00000002ff057424 */ /* 0x000fe200078e00ff */
[----:B------:R-:W-:Y:S02]  /*1bde0*/  MOV R6, 0xffffffff ;  /* 0xffffffff00067802 */ /* 0x000fe40000000f00 */
[----:B------:R-:W-:Y:S02]  /*1bdf0*/  MOV R3, 0x1be10 ;  /* 0x0001be1000037802 */ /* 0x000fe40000000f00 */
[----:B------:R-:W-:Y:S05]  /*1be00*/  CALL.REL.NOINC `($__internal_30_$__cuda_sm70_shflsync_bfly_p) ;  /* 0x00000f1000007944 */ /* 0x000fea0003c00000 */
[----:B------:R-:W-:Y:S01]  /*1be10*/  FADD.FTZ R0, R203, R5 ;  /* 0x00000005cb007221 */ /* 0x000fe20000010000 */
[----:B------:R-:W-:Y:S02]  /*1be20*/  MOV R5, 0x1 ;  /* 0x0000000100057802 */ /* 0x000fe40000000f00 */
[----:B------:R-:W-:Y:S02]  /*1be30*/  MOV R3, 0x1be60 ;  /* 0x0001be6000037802 */ /* 0x000fe40000000f00 */
[----:B------:R-:W-:-:S02]  /*1be40*/  MOV R2, R0 ;  /* 0x0000000000027202 */ /* 0x000fc40000000f00 */
[----:B------:R-:W-:Y:S05]  /*1be50*/  CALL.REL.NOINC `($__internal_30_$__cuda_sm70_shflsync_bfly_p) ;  /* 0x00000ec000007944 */ /* 0x000fea0003c00000 */
[----:B------:R-:W-:Y:S01]  /*1be60*/  FADD.FTZ R0, R0, R5 ;  /* 0x0000000500007221 */ /* 0x000fe20000010000 */
[----:B------:R-:W-:-:S02]  /*1be70*/  MOV R2, R204 ;  /* 0x000000cc00027202 */ /* 0x000fc40000000f00 */
[----:B------:R-:W-:Y:S02]  /*1be80*/  MOV R5, 0x2 ;  /* 0x0000000200057802 */ /* 0x000fe40000000f00 */
[----:B------:R-:W-:Y:S02]  /*1be90*/  MOV R3, 0x1beb0 ;  /* 0x0001beb000037802 */ /* 0x000fe40000000f00 */
[----:B------:R-:W-:Y:S05]  /*1bea0*/  CALL.REL.NOINC `($__internal_30_$__cuda_sm70_shflsync_bfly_p) ;  /* 0x00000e7000007944 */ /* 0x000fea0003c00000 */
[----:B------:R-:W-:Y:S01]  /*1beb0*/  FADD.FTZ R4, R204, R5 ;  /* 0x00000005cc047221 */ /* 0x000fe20000010000 */
[----:B------:R-:W-:Y:S02]  /*1bec0*/  MOV R5, 0x1 ;  /* 0x0000000100057802 */ /* 0x000fe40000000f00 */
[----:B------:R-:W-:Y:S02]  /*1bed0*/  MOV R3, 0x1bf00 ;  /* 0x0001bf0000037802 */ /* 0x000fe40000000f00 */
[----:B------:R-:W-:Y:S02]  /*1bee0*/  MOV R2, R4 ;  /* 0x0000000400027202 */ /* 0x000fe40000000f00 */
[----:B------:R-:W-:Y:S05]  /*1bef0*/  CALL.REL.NOINC `($__internal_30_$__cuda_sm70_shflsync_bfly_p) ;  /* 0x00000e2000007944 */ /* 0x000fea0003c00000 */
[----:B------:R-:W-:Y:S01]  /*1bf00*/  MOV R3, R5 ;  /* 0x0000000500037202 */ /* 0x000fe20000000f00 */
[----:B------:R-:W-:Y:S05]  /*1bf10*/  BRA `(.L_x_1552) ;  /* 0xffff9e7000007947 */ /* 0x000fea000383ffff */
.L_x_1490:
[----:B--234-:R-:W-:Y:S01]  /*1bf20*/  IMAD.MOV.U32 R5, RZ, RZ, R15 ;  /* 0x000000ffff057224 */ /* 0x01cfe200078e000f */
[----:B------:R-:W-:Y:S01]  /*1bf30*/  MOV R3, RZ ;  /* 0x000000ff00037202 */ /* 0x000fe20000000f00 */
[----:B------:R-:W-:Y:S01]  /*1bf40*/  IMAD.MOV.U32 R0, RZ, RZ, 0x181f ;  /* 0x0000181fff007424 */ /* 0x000fe200078e00ff */
[----:B------:R-:W-:-:S02]  /*1bf50*/  MOV R2, 0x1bf70 ;  /* 0x0001bf7000027802 */ /* 0x000fc40000000f00 */
[----:B-1----:R-:W-:Y:S05]  /*1bf60*/  CALL.REL.NOINC `($__internal_31_$__cuda_sm70_shflsync_idx_p) ;  /* 0x00000e0000007944 */ /* 0x002fea0003c00000 */
[----:B------:R-:W-:Y:S01]  /*1bf70*/  MOV R12, R0 ;  /* 0x00000000000c7202 */ /* 0x000fe20000000f00 */
[----:B------:R-:W-:Y:S05]  /*1bf80*/  BRA `(.L_x_1553) ;  /* 0xffffbaa000007947 */ /* 0x000fea000383ffff */
.L_x_1491:
[----:B------:R-:W-:Y:S01]  /*1bf90*/  IMAD.MOV.U32 R5, RZ, RZ, R16 ;  /* 0x000000ffff057224 */ /* 0x000fe200078e0010 */
[----:B------:R-:W-:Y:S01]  /*1bfa0*/  MOV R3, RZ ;  /* 0x000000ff00037202 */ /* 0x000fe20000000f00 */
[----:B------:R-:W-:Y:S01]  /*1bfb0*/  IMAD.MOV.U32 R0, RZ, RZ, 0x181f ;  /* 0x0000181fff007424 */ /* 0x000fe200078e00ff */
[----:B------:R-:W-:-:S02]  /*1bfc0*/  MOV R2, 0x1bfe0 ;  /* 0x0001bfe000027802 */ /* 0x000fc40000000f00 */
[----:B-123--:R-:W-:Y:S05]  /*1bfd0*/  CALL.REL.NOINC `($__internal_31_$__cuda_sm70_shflsync_idx_p) ;  /* 0x00000d9000007944 */ /* 0x00efea0003c00000 */
[----:B------:R-:W-:Y:S05]  /*1bfe0*/  BRA `(.L_x_1554) ;  /* 0xffffba6000007947 */ /* 0x000fea000383ffff */
.L_x_1494:
[----:B------:R-:W-:Y:S01]  /*1bff0*/  IMAD.MOV.U32 R5, RZ, RZ, R15 ;  /* 0x000000ffff057224 */ /* 0x000fe200078e000f */
[----:B--2---:R-:W-:Y:S01]  /*1c000*/  MOV R3, 0x1 ;  /* 0x0000000100037802 */ /* 0x004fe20000000f00 */
[----:B------:R-:W-:Y:S01]  /*1c010*/  IMAD.MOV.U32 R0, RZ, RZ, 0x181f ;  /* 0x0000181fff007424 */ /* 0x000fe200078e00ff */
[----:B------:R-:W-:-:S02]  /*1c020*/  MOV R2, 0x1c040 ;  /* 0x0001c04000027802 */ /* 0x000fc40000000f00 */
[----:B-1-34-:R-:W-:Y:S05]  /*1c030*/  CALL.REL.NOINC `($__internal_31_$__cuda_sm70_shflsync_idx_p) ;  /* 0x00000d3000007944 */ /* 0x01afea0003c00000 */
[----:B------:R-:W-:Y:S01]  /*1c040*/  IMAD.MOV.U32 R12, RZ, RZ, R0 ;  /* 0x000000ffff0c7224 */ /* 0x000fe200078e0000 */
[----:B------:R-:W-:Y:S01]  /*1c050*/  MOV R3, 0x1 ;  /* 0x0000000100037802 */ /* 0x000fe20000000f00 */
[----:B------:R-:W-:Y:S01]  /*1c060*/  IMAD.MOV.U32 R5, RZ, RZ, R16 ;  /* 0x000000ffff057224 */ /* 0x000fe200078e0010 */
[----:B------:R-:W-:-:S02]  /*1c070*/  MOV R0, 0x181f ;  /* 0x0000181f00007802 */ /* 0x000fc40000000f00 */
[----:B------:R-:W-:Y:S02]  /*1c080*/  MOV R2, 0x1c0a0 ;  /* 0x0001c0a000027802 */ /* 0x000fe40000000f00 */
[----:B------:R-:W-:Y:S05]  /*1c090*/  CALL.REL.NOINC `($__internal_31_$__cuda_sm70_shflsync_idx_p) ;  /* 0x00000cd000007944 */ /* 0x000fea0003c00000 */
[----:B------:R-:W-:Y:S05]  /*1c0a0*/  BRA `(.L_x_1555) ;  /* 0xffffbb7000007947 */ /* 0x000fea000383ffff */
.L_x_1497:
[----:B------:R-:W-:Y:S01]  /*1c0b0*/  IMAD.MOV.U32 R5, RZ, RZ, R15 ;  /* 0x000000ffff057224 */ /* 0x000fe200078e000f */
[----:B--2---:R-:W-:Y:S01]  /*1c0c0*/  MOV R3, 0x2 ;  /* 0x0000000200037802 */ /* 0x004fe20000000f00 */
[----:B------:R-:W-:Y:S01]  /*1c0d0*/  IMAD.MOV.U32 R0, RZ, RZ, 0x181f ;  /* 0x0000181fff007424 */ /* 0x000fe200078e00ff */
[----:B------:R-:W-:Y:S02]  /*1c0e0*/  MOV R2, 0x1c100 ;  /* 0x0001c10000027802 */ /* 0x000fe40000000f00 */
[----:B-1-34-:R-:W-:Y:S05]  /*1c0f0*/  CALL.REL.NOINC `($__internal_31_$__cuda_sm70_shflsync_idx_p) ;  /* 0x00000c7000007944 */ /* 0x01afea0003c00000 */
[----:B------:R-:W-:Y:S01]  /*1c100*/  MOV R12, R0 ;  /* 0x00000000000c7202 */ /* 0x000fe20000000f00 */
[----:B------:R-:W-:Y:S05]  /*1c110*/  BRA `(.L_x_1556) ;  /* 0xffffbc7000007947 */ /* 0x000fea000383ffff */
.L_x_1498:
[----:B------:R-:W-:Y:S01]  /*1c120*/  IMAD.MOV.U32 R5, RZ, RZ, R16 ;  /* 0x000000ffff057224 */ /* 0x000fe200078e0010 */
[----:B--2---:R-:W-:Y:S01]  /*1c130*/  MOV R3, 0x2 ;  /* 0x0000000200037802 */ /* 0x004fe20000000f00 */
[----:B------:R-:W-:Y:S01]  /*1c140*/  IMAD.MOV.U32 R0, RZ, RZ, 0x181f ;  /* 0x0000181fff007424 */ /* 0x000fe200078e00ff */
[----:B------:R-:W-:Y:S02]  /*1c150*/  MOV R2, 0x1c170 ;  /* 0x0001c17000027802 */ /* 0x000fe40000000f00 */
[----:B-1-34-:R-:W-:Y:S05]  /*1c160*/  CALL.REL.NOINC `($__internal_31_$__cuda_sm70_shflsync_idx_p) ;  /* 0x00000c0000007944 */ /* 0x01afea0003c00000 */
[----:B------:R-:W-:Y:S05]  /*1c170*/  BRA `(.L_x_1557) ;  /* 0xffffbc3000007947 */ /* 0x000fea000383ffff */
.L_x_1501:
[----:B------:R-:W-:Y:S01]  /*1c180*/  IMAD.MOV.U32 R5, RZ, RZ, R15 ;  /* 0x000000ffff057224 */ /* 0x000fe200078e000f */
[----:B---3--:R-:W-:Y:S01]  /*1c190*/  MOV R3, 0x3 ;  /* 0x0000000300037802 */ /* 0x008fe20000000f00 */
[----:B----4-:R-:W-:Y:S01]  /*1c1a0*/  IMAD.MOV.U32 R0, RZ, RZ, 0x181f ;  /* 0x0000181fff007424 */ /* 0x010fe200078e00ff */
[----:B------:R-:W-:-:S02]  /*1c1b0*/  MOV R2, 0x1c1d0 ;  /* 0x0001c1d000027802 */ /* 0x000fc40000000f00 */
[----:B-12---:R-:W-:Y:S05]  /*1c1c0*/  CALL.REL.NOINC `($__internal_31_$__cuda_sm70_shflsync_idx_p) ;  /* 0x00000ba000007944 */ /* 0x006fea0003c00000 */
[----:B------:R-:W-:Y:S01]  /*1c1d0*/  IMAD.MOV.U32 R10, RZ, RZ, R0 ;  /* 0x000000ffff0a7224 */ /* 0x000fe200078e0000 */
[----:B------:R-:W-:Y:S01]  /*1c1e0*/  MOV R3, 0x3 ;  /* 0x0000000300037802 */ /* 0x000fe20000000f00 */
[----:B------:R-:W-:Y:S01]  /*1c1f0*/  IMAD.MOV.U32 R5, RZ, RZ, R16 ;  /* 0x000000ffff057224 */ /* 0x000fe200078e0010 */
[----:B------:R-:W-:-:S02]  /*1c200*/  MOV R0, 0x181f ;  /* 0x0000181f00007802 */ /* 0x000fc40000000f00 */
[----:B------:R-:W-:Y:S02]  /*1c210*/  MOV R2, 0x1c230 ;  /* 0x0001c23000027802 */ /* 0x000fe40000000f00 */
[----:B------:R-:W-:Y:S05]  /*1c220*/  CALL.REL.NOINC `($__internal_31_$__cuda_sm70_shflsync_idx_p) ;  /* 0x00000b4000007944 */ /* 0x000fea0003c00000 */
[----:B------:R-:W-:Y:S05]  /*1c230*/  BRA `(.L_x_1558) ;  /* 0xffffbcf000007947 */ /* 0x000fea000383ffff */
.L_x_1503:
[----:B------:R-:W-:Y:S01]  /*1c240*/  IMAD.MOV.U32 R5, RZ, RZ, R16 ;  /* 0x000000ffff057224 */ /* 0x000fe200078e0010 */
[----:B------:R-:W-:Y:S01]  /*1c250*/  MOV R3, RZ ;  /* 0x000000ff00037202 */ /* 0x000fe20000000f00 */
[----:B------:R-:W-:Y:S01]  /*1c260*/  IMAD.MOV.U32 R0, RZ, RZ, 0x1c1f ;  /* 0x00001c1fff007424 */ /* 0x000fe200078e00ff */
[----:B------:R-:W-:Y:S02]  /*1c270*/  MOV R2, 0x1c290 ;  /* 0x0001c29000027802 */ /* 0x000fe40000000f00 */
[----:B------:R-:W-:Y:S05]  /*1c280*/  CALL.REL.NOINC `($__internal_31_$__cuda_sm70_shflsync_idx_p) ;  /* 0x00000ae000007944 */ /* 0x000fea0003c00000 */
[----:B------:R-:W-:Y:S01]  /*1c290*/  MOV R4, R0 ;  /* 0x0000000000047202 */ /* 0x000fe20000000f00 */
[----:B------:R-:W-:Y:S05]  /*1c2a0*/  BRA `(.L_x_1559) ;  /* 0xffffc00000007947 */ /* 0x000fea000383ffff */
.L_x_1504:
[----:B------:R-:W-:Y:S01]  /*1c2b0*/  IMAD.MOV.U32 R5, RZ, RZ, R17 ;  /* 0x000000ffff057224 */ /* 0x000fe200078e0011 */
[----:B------:R-:W-:Y:S01]  /*1c2c0*/  MOV R3, RZ ;  /* 0x000000ff00037202 */ /* 0x000fe20000000f00 */
[----:B------:R-:W-:Y:S01]  /*1c2d0*/  IMAD.MOV.U32 R0, RZ, RZ, 0x1c1f ;  /* 0x00001c1fff007424 */ /* 0x000fe200078e00ff */
[----:B------:R-:W-:Y:S02]  /*1c2e0*/  MOV R2, 0x1c300 ;  /* 0x0001c30000027802 */ /* 0x000fe40000000f00 */
[----:B-12---:R-:W-:Y:S05]  /*1c2f0*/  CALL.REL.NOINC `($__internal_31_$__cuda_sm70_shflsync_idx_p) ;  /* 0x00000a7000007944 */ /* 0x006fea0003c00000 */
[----:B------:R-:W-:Y:S05]  /*1c300*/  BRA `(.L_x_1560) ;  /* 0xffffbfc000007947 */ /* 0x000fea000383ffff */
.L_x_1507:
[----:B------:R-:W-:Y:S01]  /*1c310*/  IMAD.MOV.U32 R5, RZ, RZ, R16 ;  /* 0x000000ffff057224 */ /* 0x000fe200078e0010 */
[----:B------:R-:W-:Y:S01]  /*1c320*/  MOV R3, 0x1 ;  /* 0x0000000100037802 */ /* 0x000fe20000000f00 */
[----:B----4-:R-:W-:Y:S01]  /*1c330*/  IMAD.MOV.U32 R0, RZ, RZ, 0x1c1f ;  /* 0x00001c1fff007424 */ /* 0x010fe200078e00ff */
[----:B------:R-:W-:-:S02]  /*1c340*/  MOV R2, 0x1c360 ;  /* 0x0001c36000027802 */ /* 0x000fc40000000f00 */
[----:B-123--:R-:W-:Y:S05]  /*1c350*/  CALL.REL.NOINC `($__internal_31_$__cuda_sm70_shflsync_idx_p) ;  /* 0x00000a1000007944 */ /* 0x00efea0003c00000 */
[----:B------:R-:W-:Y:S01]  /*1c360*/  IMAD.MOV.U32 R4, RZ, RZ, R0 ;  /* 0x000000ffff047224 */ /* 0x000fe200078e0000 */
[----:B------:R-:W-:Y:S01]  /*1c370*/  MOV R3, 0x1 ;  /* 0x0000000100037802 */ /* 0x000fe20000000f00 */
[----:B------:R-:W-:Y:S01]  /*1c380*/  IMAD.MOV.U32 R5, RZ, RZ, R17 ;  /* 0x000000ffff057224 */ /* 0x000fe200078e0011 */
[----:B------:R-:W-:-:S02]  /*1c390*/  MOV R0, 0x1c1f ;  /* 0x00001c1f00007802 */ /* 0x000fc40000000f00 */
[----:B------:R-:W-:Y:S02]  /*1c3a0*/  MOV R2, 0x1c3c0 ;  /* 0x0001c3c000027802 */ /* 0x000fe40000000f00 */
[----:B------:R-:W-:Y:S05]  /*1c3b0*/  CALL.REL.NOINC `($__internal_31_$__cuda_sm70_shflsync_idx_p) ;  /* 0x000009b000007944 */ /* 0x000fea0003c00000 */
[----:B------:R-:W-:Y:S05]  /*1c3c0*/  BRA `(.L_x_1561) ;  /* 0xffffcbf000007947 */ /* 0x000fea000383ffff */
.L_x_1511:
[----:B------:R-:W-:Y:S01]  /*1c3d0*/  IMAD.MOV.U32 R5, RZ, RZ, R13 ;  /* 0x000000ffff057224 */ /* 0x000fe200078e000d */
[----:B------:R-:W-:Y:S01]  /*1c3e0*/  MOV R3, RZ ;  /* 0x000000ff00037202 */ /* 0x000fe20000000f00 */
[----:B------:R-:W-:Y:S01]  /*1c3f0*/  IMAD.MOV.U32 R0, RZ, RZ, 0x181f ;  /* 0x0000181fff007424 */ /* 0x000fe200078e00ff */
[----:B------:R-:W-:Y:S02]  /*1c400*/  MOV R2, 0x1c420 ;  /* 0x0001c42000027802 */ /* 0x000fe40000000f00 */
[----:B------:R-:W-:Y:S05]  /*1c410*/  CALL.REL.NOINC `($__internal_31_$__cuda_sm70_shflsync_idx_p) ;  /* 0x0000095000007944 */ /* 0x000fea0003c00000 */
[----:B------:R-:W-:Y:S01]  /*1c420*/  MOV R12, R0 ;  /* 0x00000000000c7202 */ /* 0x000fe20000000f00 */
[----:B------:R-:W-:Y:S05]  /*1c430*/  BRA `(.L_x_1562) ;  /* 0xffffdfe000007947 */ /* 0x000fea000383ffff */
.L_x_1512:
[----:B------:R-:W-:Y:S01]  /*1c440*/  IMAD.MOV.U32 R5, RZ, RZ, R16 ;  /* 0x000000ffff057224 */ /* 0x000fe200078e0010 */
[----:B------:R-:W-:Y:S01]  /*1c450*/  MOV R3, RZ ;  /* 0x000000ff00037202 */ /* 0x000fe20000000f00 */
[----:B------:R-:W-:Y:S01]  /*1c460*/  IMAD.MOV.U32 R0, RZ, RZ, 0x181f ;  /* 0x0000181fff007424 */ /* 0x000fe200078e00ff */
[----:B------:R-:W-:Y:S02]  /*1c470*/  MOV R2, 0x1c490 ;  /* 0x0001c49000027802 */ /* 0x000fe40000000f00 */
[----:B-12---:R-:W-:Y:S05]  /*1c480*/  CALL.REL.NOINC `($__internal_31_$__cuda_sm70_shflsync_idx_p) ;  /* 0x000008e000007944 */ /* 0x006fea0003c00000 */
[----:B------:R-:W-:Y:S05]  /*1c490*/  BRA `(.L_x_1563) ;  /* 0xffffdfa000007947 */ /* 0x000fea000383ffff */
.L_x_1515:
[----:B------:R-:W-:Y:S01]  /*1c4a0*/  IMAD.MOV.U32 R5, RZ, RZ, R13 ;  /* 0x000000ffff057224 */ /* 0x000fe200078e000d */
[----:B--2---:R-:W-:Y:S01]  /*1c4b0*/  MOV R3, 0x1 ;  /* 0x0000000100037802 */ /* 0x004fe20000000f00 */
[----:B----4-:R-:W-:Y:S01]  /*1c4c0*/  IMAD.MOV.U32 R0, RZ, RZ, 0x181f ;  /* 0x0000181fff007424 */ /* 0x010fe200078e00ff */
[----:B------:R-:W-:-:S02]  /*1c4d0*/  MOV R2, 0x1c4f0 ;  /* 0x0001c4f000027802 */ /* 0x000fc40000000f00 */
[----:B-1-3--:R-:W-:Y:S05]  /*1c4e0*/  CALL.REL.NOINC `($__internal_31_$__cuda_sm70_shflsync_idx_p) ;  /* 0x0000088000007944 */ /* 0x00afea0003c00000 */
[----:B------:R-:W-:Y:S01]  /*1c4f0*/  IMAD.MOV.U32 R12, RZ, RZ, R0 ;  /* 0x000000ffff0c7224 */ /* 0x000fe200078e0000 */
[----:B------:R-:W-:Y:S01]  /*1c500*/  MOV R3, 0x1 ;  /* 0x0000000100037802 */ /* 0x000fe20000000f00 */
[----:B------:R-:W-:Y:S01]  /*1c510*/  IMAD.MOV.U32 R5, RZ, RZ, R16 ;  /* 0x000000ffff057224 */ /* 0x000fe200078e0010 */
[----:B------:R-:W-:-:S02]  /*1c520*/  MOV R0, 0x181f ;  /* 0x0000181f00007802 */ /* 0x000fc40000000f00 */
[----:B------:R-:W-:Y:S02]  /*1c530*/  MOV R2, 0x1c550 ;  /* 0x0001c55000027802 */ /* 0x000fe40000000f00 */
[----:B------:R-:W-:Y:S05]  /*1c540*/  CALL.REL.NOINC `($__internal_31_$__cuda_sm70_shflsync_idx_p) ;  /* 0x0000082000007944 */ /* 0x000fea0003c00000 */
[----:B------:R-:W-:Y:S05]  /*1c550*/  BRA `(.L_x_1564) ;  /* 0xffffe0c000007947 */ /* 0x000fea000383ffff */
.L_x_1518:
[----:B------:R-:W-:Y:S01]  /*1c560*/  IMAD.MOV.U32 R5, RZ, RZ, R13 ;  /* 0x000000ffff057224 */ /* 0x000fe200078e000d */
[----:B-1----:R-:W-:Y:S01]  /*1c570*/  MOV R3, 0x2 ;  /* 0x0000000200037802 */ /* 0x002fe20000000f00 */
[----:B----4-:R-:W-:Y:S01]  /*1c580*/  IMAD.MOV.U32 R0, RZ, RZ, 0x181f ;  /* 0x0000181fff007424 */ /* 0x010fe200078e00ff */
[----:B------:R-:W-:Y:S02]  /*1c590*/  MOV R2, 0x1c5b0 ;  /* 0x0001c5b000027802 */ /* 0x000fe40000000f00 */
[----:B--23--:R-:W-:Y:S05]  /*1c5a0*/  CALL.REL.NOINC `($__internal_31_$__cuda_sm70_shflsync_idx_p) ;  /* 0x000007c000007944 */ /* 0x00cfea0003c00000 */
[----:B------:R-:W-:Y:S01]  /*1c5b0*/  MOV R12, R0 ;  /* 0x00000000000c7202 */ /* 0x000fe20000000f00 */
[----:B------:R-:W-:Y:S05]  /*1c5c0*/  BRA `(.L_x_1565) ;  /* 0xffffe1c000007947 */ /* 0x000fea000383ffff */
.L_x_1519:
[----:B------:R-:W-:Y:S01]  /*1c5d0*/  IMAD.MOV.U32 R5, RZ, RZ, R16 ;  /* 0x000000ffff057224 */ /* 0x000fe200078e0010 */
[----:B------:R-:W-:Y:S01]  /*1c5e0*/  MOV R3, 0x2 ;  /* 0x0000000200037802 */ /* 0x000fe20000000f00 */
[----:B----4-:R-:W-:Y:S01]  /*1c5f0*/  IMAD.MOV.U32 R0, RZ, RZ, 0x181f ;  /* 0x0000181fff007424 */ /* 0x010fe200078e00ff */
[----:B------:R-:W-:Y:S02]  /*1c600*/  MOV R2, 0x1c620 ;  /* 0x0001c62000027802 */ /* 0x000fe40000000f00 */
[----:B-123--:R-:W-:Y:S05]  /*1c610*/  CALL.REL.NOINC `($__internal_31_$__cuda_sm70_shflsync_idx_p) ;  /* 0x0000075000007944 */ /* 0x00efea0003c00000 */
[----:B------:R-:W-:Y:S05]  /*1c620*/  BRA `(.L_x_1566) ;  /* 0xffffe18000007947 */ /* 0x000fea000383ffff */
.L_x_1522:
[----:B------:R-:W-:Y:S01]  /*1c630*/  IMAD.MOV.U32 R5, RZ, RZ, R13 ;  /* 0x000000ffff057224 */ /* 0x000fe200078e000d */
[----:B-1----:R-:W-:Y:S01]  /*1c640*/  MOV R3, 0x3 ;  /* 0x0000000300037802 */ /* 0x002fe20000000f00 */
[----:B------:R-:W-:Y:S01]  /*1c650*/  IMAD.MOV.U32 R0, RZ, RZ, 0x181f ;  /* 0x0000181fff007424 */ /* 0x000fe200078e00ff */
[----:B------:R-:W-:-:S02]  /*1c660*/  MOV R2, 0x1c680 ;  /* 0x0001c68000027802 */ /* 0x000fc40000000f00 */
[----:B--234-:R-:W-:Y:S05]  /*1c670*/  CALL.REL.NOINC `($__internal_31_$__cuda_sm70_shflsync_idx_p) ;  /* 0x000006f000007944 */ /* 0x01cfea0003c00000 */
[----:B------:R-:W-:Y:S01]  /*1c680*/  IMAD.MOV.U32 R12, RZ, RZ, R0 ;  /* 0x000000ffff0c7224 */ /* 0x000fe200078e0000 */
[----:B------:R-:W-:Y:S01]  /*1c690*/  MOV R3, 0x3 ;  /* 0x0000000300037802 */ /* 0x000fe20000000f00 */
[----:B------:R-:W-:Y:S01]  /*1c6a0*/  IMAD.MOV.U32 R5, RZ, RZ, R16 ;  /* 0x000000ffff057224 */ /* 0x000fe200078e0010 */
[----:B------:R-:W-:-:S02]  /*1c6b0*/  MOV R0, 0x181f ;  /* 0x0000181f00007802 */ /* 0x000fc40000000f00 */
[----:B------:R-:W-:Y:S02]  /*1c6c0*/  MOV R2, 0x1c6e0 ;  /* 0x0001c6e000027802 */ /* 0x000fe40000000f00 */
[----:B------:R-:W-:Y:S05]  /*1c6d0*/  CALL.REL.NOINC `($__internal_31_$__cuda_sm70_shflsync_idx_p) ;  /* 0x0000069000007944 */ /* 0x000fea0003c00000 */
[----:B------:R-:W-:Y:S05]  /*1c6e0*/  BRA `(.L_x_1567) ;  /* 0xffffe24000007947 */ /* 0x000fea000383ffff */
.L_x_1524:
[----:B------:R-:W-:Y:S01]  /*1c6f0*/  IMAD.MOV.U32 R5, RZ, RZ, R114 ;  /* 0x000000ffff057224 */ /* 0x000fe200078e0072 */
[----:B------:R-:W-:Y:S01]  /*1c700*/  MOV R3, RZ ;  /* 0x000000ff00037202 */ /* 0x000fe20000000f00 */
[----:B------:R-:W-:Y:S01]  /*1c710*/  IMAD.MOV.U32 R0, RZ, RZ, 0x1f ;  /* 0x0000001fff007424 */ /* 0x000fe200078e00ff */
[----:B------:R-:W-:Y:S02]  /*1c720*/  MOV R2, 0x1c740 ;  /* 0x0001c74000027802 */ /* 0x000fe40000000f00 */
[----:B---3--:R-:W-:Y:S05]  /*1c730*/  CALL.REL.NOINC `($__internal_31_$__cuda_sm70_shflsync_idx_p) ;  /* 0x0000063000007944 */ /* 0x008fea0003c00000 */
[----:B------:R-:W-:Y:S01]  /*1c740*/  MOV R9, R0 ;  /* 0x0000000000097202 */ /* 0x000fe20000000f00 */
[----:B------:R-:W-:Y:S05]  /*1c750*/  BRA `(.L_x_1568) ;  /* 0xffffe40000007947 */ /* 0x000fea000383ffff */
.L_x_1525:
[----:B------:R-:W-:Y:S01]  /*1c760*/  IMAD.MOV.U32 R5, RZ, RZ, R114 ;  /* 0x000000ffff057224 */ /* 0x000fe200078e0072 */
[----:B------:R-:W-:Y:S01]  /*1c770*/  MOV R3, 0x1 ;  /* 0x0000000100037802 */ /* 0x000fe20000000f00 */
[----:B------:R-:W-:Y:S01]  /*1c780*/  IMAD.MOV.U32 R0, RZ, RZ, 0x1f ;  /* 0x0000001fff007424 */ /* 0x000fe200078e00ff */
[----:B------:R-:W-:Y:S02]  /*1c790*/  MOV R2, 0x1c7b0 ;  /* 0x0001c7b000027802 */ /* 0x000fe40000000f00 */
[----:B-123--:R-:W-:Y:S05]  /*1c7a0*/  CALL.REL.NOINC `($__internal_31_$__cuda_sm70_shflsync_idx_p) ;  /* 0x000005c000007944 */ /* 0x00efea0003c00000 */
[----:B------:R-:W-:Y:S01]  /*1c7b0*/  MOV R8, R0 ;  /* 0x0000000000087202 */ /* 0x000fe20000000f00 */
[----:B------:R-:W-:Y:S05]  /*1c7c0*/  BRA `(.L_x_1569) ;  /* 0xffffe3b000007947 */ /* 0x000fea000383ffff */
.L_x_1526:
[----:B------:R-:W-:Y:S02]  /*1c7d0*/  MOV R2, 0x1 ;  /* 0x0000000100027802 */ /* 0x000fe40000000f00 */
[----:B------:R-:W-:-:S02]  /*1c7e0*/  MOV R3, 0x1c800 ;  /* 0x0001c80000037802 */ /* 0x000fc40000000f00 */
[----:B-12-4-:R-:W-:Y:S05]  /*1c7f0*/  CALL.REL.NOINC `($__internal_32_$__cuda_sm70_shflsync_up_p) ;  /* 0x000005c000007944 */ /* 0x016fea0003c00000 */
[----:B------:R-:W-:Y:S05]  /*1c800*/  BRA `(.L_x_1570) ;  /* 0xffffe4a000007947 */ /* 0x000fea000383ffff */
.L_x_1527:
[----:B------:R-:W-:Y:S02]  /*1c810*/  MOV R2, 0x2 ;  /* 0x0000000200027802 */ /* 0x000fe40000000f00 */
[----:B------:R-:W-:-:S02]  /*1c820*/  MOV R3, 0x1c840 ;  /* 0x0001c84000037802 */ /* 0x000fc40000000f00 */
[----:B-12---:R-:W-:Y:S05]  /*1c830*/  CALL.REL.NOINC `($__internal_32_$__cuda_sm70_shflsync_up_p) ;  /* 0x0000058000007944 */ /* 0x006fea0003c00000 */
        /* <DEDUP_REMOVED lines=23> */
.L_x_1531:
[----:B------:R-:W-:Y:S02]  /*1c9b0*/  MOV R2, 0x1 ;  /* 0x0000000100027802 */ /* 0x000fe40000000f00 */
[----:B------:R-:W-:Y:S02]  /*1c9c0*/  MOV R3, 0x1c9e0 ;  /* 0x0001c9e000037802 */ /* 0x000fe40000000f00 */
[----:B------:R-:W-:Y:S05]  /*1c9d0*/  CALL.REL.NOINC `($__internal_32_$__cuda_sm70_shflsync_up_p) ;  /* 0x000003e000007944 */ /* 0x000fea0003c00000 */
[----:B------:R-:W-:Y:S01]  /*1c9e0*/  MOV R2, R4 ;  /* 0x0000000400027202 */ /* 0x000fe20000000f00 */
[----:B------:R-:W-:Y:S05]  /*1c9f0*/  BRA `(.L_x_1572) ;  /* 0xffffe51000007947 */ /* 0x000fea000383ffff */
.L_x_1532:
        /* <DEDUP_REMOVED lines=26> */
.L_x_1534:
[----:B------:R-:W-:Y:S02]  /*1cba0*/  SEL R0, RZ, 0x1, P0 ;  /* 0x00000001ff007807 */ /* 0x000fe40000000000 */
[----:B------:R-:W-:Y:S02]  /*1cbb0*/  MOV R2, 0x1cbd0 ;  /* 0x0001cbd000027802 */ /* 0x000fe40000000f00 */
[----:B---3--:R-:W-:Y:S05]  /*1cbc0*/  CALL.REL.NOINC `($__internal_33_$__cuda_sm70_votesync_ballot) ;  /* 0x0000026000007944 */ /* 0x008fea0003c00000 */
[----:B------:R-:W-:Y:S01]  /*1cbd0*/  MOV R8, R0 ;  /* 0x0000000000087202 */ /* 0x000fe20000000f00 */
[----:B------:R-:W-:Y:S05]  /*1cbe0*/  BRA `(.L_x_1574) ;  /* 0xffffe4b000007947 */ /* 0x000fea000383ffff */
.L_x_1535:
[----:B------:R-:W-:Y:S01]  /*1cbf0*/  IMAD.MOV.U32 R5, RZ, RZ, R6 ;  /* 0x000000ffff057224 */ /* 0x000fe200078e0006 */
[----:B--2---:R-:W-:Y:S01]  /*1cc00*/  MOV R3, R11 ;  /* 0x0000000b00037202 */ /* 0x004fe20000000f00 */
[----:B------:R-:W-:Y:S01]  /*1cc10*/  IMAD.MOV.U32 R0, RZ, RZ, 0x1f ;  /* 0x0000001fff007424 */ /* 0x000fe200078e00ff */
[----:B------:R-:W-:Y:S02]  /*1cc20*/  MOV R2, 0x1cc40 ;  /* 0x0001cc4000027802 */ /* 0x000fe40000000f00 */
[----:B-1-3--:R-:W-:Y:S05]  /*1cc30*/  CALL.REL.NOINC `($__internal_31_$__cuda_sm70_shflsync_idx_p) ;  /* 0x0000013000007944 */ /* 0x00afea0003c00000 */
[----:B------:R-:W-:Y:S01]  /*1cc40*/  IMAD.MOV.U32 R6, RZ, RZ, R0 ;  /* 0x000000ffff067224 */ /* 0x000fe200078e0000 */
[----:B------:R-:W-:Y:S01]  /*1cc50*/  MOV R3, R11 ;  /* 0x0000000b00037202 */ /* 0x000fe20000000f00 */
[----:B------:R-:W-:Y:S01]  /*1cc60*/  IMAD.MOV.U32 R5, RZ, RZ, R7 ;  /* 0x000000ffff057224 */ /* 0x000fe200078e0007 */
[----:B------:R-:W-:Y:S02]  /*1cc70*/  MOV R0, 0x1f ;  /* 0x0000001f00007802 */ /* 0x000fe40000000f00 */
[----:B------:R-:W-:-:S02]  /*1cc80*/  MOV R2, 0x1cca0 ;  /* 0x0001cca000027802 */ /* 0x000fc40000000f00 */
[----:B------:R-:W-:Y:S05]  /*1cc90*/  CALL.REL.NOINC `($__internal_31_$__cuda_sm70_shflsync_idx_p) ;  /* 0x000000d000007944 */ /* 0x000fea0003c00000 */
[----:B------:R-:W-:Y:S01]  /*1cca0*/  MOV R7, R0 ;  /* 0x0000000000077202 */ /* 0x000fe20000000f00 */
[----:B------:R-:W-:Y:S05]  /*1ccb0*/  BRA `(.L_x_1575) ;  /* 0xffffe42000007947 */ /* 0x000fea000383ffff */
.L_x_1538:
[----:B------:R-:W-:Y:S01]  /*1ccc0*/  IMAD.MOV.U32 R5, RZ, RZ, R4 ;  /* 0x000000ffff057224 */ /* 0x000fe200078e0004 */
[----:B------:R-:W-:-:S02]  /*1ccd0*/  MOV R0, 0x1f ;  /* 0x0000001f00007802 */ /* 0x000fc40000000f00 */
[----:B------:R-:W-:Y:S02]  /*1cce0*/  MOV R2, 0x1cd00 ;  /* 0x0001cd0000027802 */ /* 0x000fe40000000f00 */
[----:B-1234-:R-:W-:Y:S05]  /*1ccf0*/  CALL.REL.NOINC `($__internal_31_$__cuda_sm70_shflsync_idx_p) ;  /* 0x0000007000007944 */ /* 0x01efea0003c00000 */
[----:B------:R-:W-:Y:S01]  /*1cd00*/  MOV R12, R0 ;  /* 0x00000000000c7202 */ /* 0x000fe20000000f00 */
[----:B------:R-:W-:Y:S05]  /*1cd10*/  BRA `(.L_x_1537) ;  /* 0xffffe42000007947 */ /* 0x000fea000383ffff */
        .weak           $__internal_30_$__cuda_sm70_shflsync_bfly_p
        .type           $__internal_30_$__cuda_sm70_shflsync_bfly_p,@function
        .size           $__internal_30_$__cuda_sm70_shflsync_bfly_p,($__internal_31_$__cuda_sm70_shflsync_idx_p - $__internal_30_$__cuda_sm70_shflsync_bfly_p)
$__internal_30_$__cuda_sm70_shflsync_bfly_p:
[----:B------:R-:W-:Y:S04]  /*1cd20*/  WARPSYNC R6 ;  /* 0x0000000600007348 */ /* 0x000fe80003800000 */
[----:B------:R1:W2:Y:S02]  /*1cd30*/  SHFL.BFLY PT, R5, R2, R5, R7 ;  /* 0x0c00000502057389 */ /* 0x0002a400000e0007 */
[----:B-1----:R-:W-:Y:S02]  /*1cd40*/  MOV R2, R3 ;  /* 0x0000000300027202 */ /* 0x002fe40000000f00 */
[----:B------:R-:W-:-:S04]  /*1cd50*/  MOV R3, 0x0 ;  /* 0x0000000000037802 */ /* 0x000fc80000000f00 */
[----:B--2---:R-:W-:Y:S05]  /*1cd60*/  RET.REL.NODEC R2 `(_ZN7cutlass13device_kernelIN5flash19enable_sm80_to_sm89INS1_16FlashAttnFwdSm80INS1_25CollectiveMainloopFwdSm80ILi8ELi1ELb0EN4cute5tupleIJNS5_1CILi128EEENS7_ILi48EEENS7_ILi256EEEEEELi256ENS_6half_tEfNS_4arch4Sm80ELb0ELb0ELb1ELb1ELb0ELb1ELb1ELb1EEENS1_21CollectiveEpilogueFwdINS6_IJS8_SA_S9_EEENS6_IJNS7_ILi1EEESI_SI_EEESC_SE_Li256ELb1ELb1ELb1ELb0EEENS1_36VarlenDynamicPersistentTileSchedulerILi128ELi48ELi256ELi256ELb1ELb1ELb0ELb0ELb1ELb1EEEEEEEEEvNT_6ParamsE) ;  /* 0xfffe329002007950 */ /* 0x004fea0003c3ffff */
        .weak           $__internal_31_$__cuda_sm70_shflsync_idx_p
        .type           $__internal_31_$__cuda_sm70_shflsync_idx_p,@function
        .size           $__internal_31_$__cuda_sm70_shflsync_idx_p,($__internal_32_$__cuda_sm70_shflsync_up_p - $__internal_31_$__cuda_sm70_shflsync_idx_p)
$__internal_31_$__cuda_sm70_shflsync_idx_p:
[----:B------:R-:W-:-:S04]  /*1cd70*/  MOV R115, 0xffffffff ;  /* 0xffffffff00737802 */ /* 0x000fc80000000f00 */
[----:B------:R-:W-:Y:S04]  /*1cd80*/  WARPSYNC R115 ;  /* 0x0000007300007348 */ /* 0x000fe80003800000 */
[----:B------:R1:W2:Y:S02]  /*1cd90*/  SHFL.IDX PT, R0, R5, R3, R0 ;  /* 0x0000000305007389 */ /* 0x0002a400000e0000 */
[----:B-1----:R-:W-:-:S04]  /*1cda0*/  MOV R3, 0x0 ;  /* 0x0000000000037802 */ /* 0x002fc80000000f00 */
[----:B--2---:R-:W-:Y:S05]  /*1cdb0*/  RET.REL.NODEC R2 `(_ZN7cutlass13device_kernelIN5flash19enable_sm80_to_sm89INS1_16FlashAttnFwdSm80INS1_25CollectiveMainloopFwdSm80ILi8ELi1ELb0EN4cute5tupleIJNS5_1CILi128EEENS7_ILi48EEENS7_ILi256EEEEEELi256ENS_6half_tEfNS_4arch4Sm80ELb0ELb0ELb1ELb1ELb0ELb1ELb1ELb1EEENS1_21CollectiveEpilogueFwdINS6_IJS8_SA_S9_EEENS6_IJNS7_ILi1EEESI_SI_EEESC_SE_Li256ELb1ELb1ELb1ELb0EEENS1_36VarlenDynamicPersistentTileSchedulerILi128ELi48ELi256ELi256ELb1ELb1ELb0ELb0ELb1ELb1EEEEEEEEEvNT_6ParamsE) ;  /* 0xfffe324002007950 */ /* 0x004fea0003c3ffff */
        .weak           $__internal_32_$__cuda_sm70_shflsync_up_p
        .type           $__internal_32_$__cuda_sm70_shflsync_up_p,@function
        .size           $__internal_32_$__cuda_sm70_shflsync_up_p,($__internal_33_$__cuda_sm70_votesync_ballot - $__internal_32_$__cuda_sm70_shflsync_up_p)
$__internal_32_$__cuda_sm70_shflsync_up_p:
[----:B------:R-:W-:Y:S02]  /*1cdc0*/  IMAD.MOV.U32 R4, RZ, RZ, RZ ;  /* 0x000000ffff047224 */ /* 0x000fe400078e00ff */
[----:B------:R-:W-:-:S04]  /*1cdd0*/  IMAD.MOV.U32 R10, RZ, RZ, -0x1 ;  /* 0xffffffffff0a7424 */ /* 0x000fc800078e00ff */
[----:B------:R-:W-:Y:S04]  /*1cde0*/  WARPSYNC R10 ;  /* 0x0000000a00007348 */ /* 0x000fe80003800000 */
[----:B------:R1:W2:Y:S02]  /*1cdf0*/  SHFL.UP PT, R4, R0, R2, R4 ;  /* 0x0400000200047389 */ /* 0x0002a400000e0004 */
[----:B-1----:R-:W-:Y:S02]  /*1ce00*/  MOV R2, R3 ;  /* 0x0000000300027202 */ /* 0x002fe40000000f00 */
[----:B------:R-:W-:-:S04]  /*1ce10*/  MOV R3, 0x0 ;  /* 0x0000000000037802 */ /* 0x000fc80000000f00 */
[----:B--2---:R-:W-:Y:S05]  /*1ce20*/  RET.REL.NODEC R2 `(_ZN7cutlass13device_kernelIN5flash19enable_sm80_to_sm89INS1_16FlashAttnFwdSm80INS1_25CollectiveMainloopFwdSm80ILi8ELi1ELb0EN4cute5tupleIJNS5_1CILi128EEENS7_ILi48EEENS7_ILi256EEEEEELi256ENS_6half_tEfNS_4arch4Sm80ELb0ELb0ELb1ELb1ELb0ELb1ELb1ELb1EEENS1_21CollectiveEpilogueFwdINS6_IJS8_SA_S9_EEENS6_IJNS7_ILi1EEESI_SI_EEESC_SE_Li256ELb1ELb1ELb1ELb0EEENS1_36VarlenDynamicPersistentTileSchedulerILi128ELi48ELi256ELi256ELb1ELb1ELb0ELb0ELb1ELb1EEEEEEEEEvNT_6ParamsE) ;  /* 0xfffe31d002007950 */ /* 0x004fea0003c3ffff */
        .weak           $__internal_33_$__cuda_sm70_votesync_ballot
        .type           $__internal_33_$__cuda_sm70_votesync_ballot,@function
        .size           $__internal_33_$__cuda_sm70_votesync_ballot,(.L_x_5182 - $__internal_33_$__cuda_sm70_votesync_ballot)
$__internal_33_$__cuda_sm70_votesync_ballot:
[----:B------:R-:W-:Y:S01]  /*1ce30*/  ISETP.NE.U32.AND P0, PT, R0, 0x1, PT ;  /* 0x000000010000780c */ /* 0x000fe20003f05070 */
[----:B------:R-:W-:-:S04]  /*1ce40*/  IMAD.MOV.U32 R3, RZ, RZ, -0x1 ;  /* 0xffffffffff037424 */ /* 0x000fc800078e00ff */
[----:B------:R-:W-:Y:S08]  /*1ce50*/  WARPSYNC R3 ;  /* 0x0000000300007348 */ /* 0x000ff00003800000 */
[----:B------:R-:W-:-:S04]  /*1ce60*/  VOTE.ANY R0, PT, !P0 ;  /* 0x0000000000007806 */ /* 0x000fc800040e0100 */
[----:B------:R-:W-:Y:S01]  /*1ce70*/  LOP3.LUT R0, R0, R3, RZ, 0xc0, !PT ;  /* 0x0000000300007212 */ /* 0x000fe200078ec0ff */
[----:B------:R-:W-:-:S04]  /*1ce80*/  IMAD.MOV.U32 R3, RZ, RZ, 0x0 ;  /* 0x00000000ff037424 */ /* 0x000fc800078e00ff */
[----:B------:R-:W-:Y:S05]  /*1ce90*/  RET.REL.NODEC R2 `(_ZN7cutlass13device_kernelIN5flash19enable_sm80_to_sm89INS1_16FlashAttnFwdSm80INS1_25CollectiveMainloopFwdSm80ILi8ELi1ELb0EN4cute5tupleIJNS5_1CILi128EEENS7_ILi48EEENS7_ILi256EEEEEELi256ENS_6half_tEfNS_4arch4Sm80ELb0ELb0ELb1ELb1ELb0ELb1ELb1ELb1EEENS1_21CollectiveEpilogueFwdINS6_IJS8_SA_S9_EEENS6_IJNS7_ILi1EEESI_SI_EEESC_SE_Li256ELb1ELb1ELb1ELb0EEENS1_36VarlenDynamicPersistentTileSchedulerILi128ELi48ELi256ELi256ELb1ELb1ELb0ELb0ELb1ELb1EEEEEEEEEvNT_6ParamsE) ;  /* 0xfffe316002007950 */ /* 0x000fea0003c3ffff */
.L_x_1576:
        /* <DEDUP_REMOVED lines=14> */
.L_x_5182:


//--------------------- .text._ZN7cutlass13device_kernelIN5flash19enable_sm80_to_sm89INS1_16FlashAttnFwdSm80INS1_25CollectiveMainloopFwdSm80ILi8ELi1ELb0EN4cute5tupleIJNS5_1CILi128EEENS7_ILi64EEENS7_ILi256EEEEEELi256ENS_6half_tEfNS_4arch4Sm80ELb0ELb1ELb1ELb0ELb0ELb0ELb1ELb1EEENS1_21CollectiveEpilogueFwdINS6_IJS8_SA_S9_EEENS6_IJNS7_ILi1EEESI_SI_EEESC_SE_Li256ELb0ELb1ELb1ELb0EEENS1_19SingleTileSchedulerILb0ELb1ELb1ELi128EEEEEEEEEvNT_6ParamsE --------------------------
	.section	.text._ZN7cutlass13device_kernelIN5flash19enable_sm80_to_sm89INS1_16FlashAttnFwdSm80INS1_25CollectiveMainloopFwdSm80ILi8ELi1ELb0EN4cute5tupleIJNS5_1CILi128EEENS7_ILi64EEENS7_ILi256EEEEEELi256ENS_6half_tEfNS_4arch4Sm80ELb0ELb1ELb1ELb0ELb0ELb0ELb1ELb1EEENS1_21CollectiveEpilogueFwdINS6_IJS8_SA_S9_EEENS6_IJNS7_ILi1EEESI_SI_EEESC_SE_Li256ELb0ELb1ELb1ELb0EEENS1_19SingleTileSchedulerILb0ELb1ELb1ELi128EEEEEEEEEvNT_6ParamsE,"ax",@progbits
	.sectioninfo	@"SHI_REGISTERS=255"
	.align	128
.text._ZN7cutlass13device_kernelIN5flash19enable_sm80_to_sm89INS1_16FlashAttnFwdSm80INS1_25CollectiveMainloopFwdSm80ILi8ELi1ELb0EN4cute5tupleIJNS5_1CILi128EEENS7_ILi64EEENS7_ILi256EEEEEELi256ENS_6half_tEfNS_4arch4Sm80ELb0ELb1ELb1ELb0ELb0ELb0ELb1ELb1EEENS1_21CollectiveEpilogueFwdINS6_IJS8_SA_S9_EEENS6_IJNS7_ILi1EEESI_SI_EEESC_SE_Li256ELb0ELb1ELb1ELb0EEENS1_19SingleTileSchedulerILb0ELb1ELb1ELi128EEEEEEEEEvNT_6ParamsE:
        .type           _ZN7cutlass13device_kernelIN5flash19enable_sm80_to_sm89INS1_16FlashAttnFwdSm80INS1_25CollectiveMainloopFwdSm80ILi8ELi1ELb0EN4cute5tupleIJNS5_1CILi128EEENS7_ILi64EEENS7_ILi256EEEEEELi256ENS_6half_tEfNS_4arch4Sm80ELb0ELb1ELb1ELb0ELb0ELb0ELb1ELb1EEENS1_21CollectiveEpilogueFwdINS6_IJS8_SA_S9_EEENS6_IJNS7_ILi1EEESI_SI_EEESC_SE_Li256ELb0ELb1ELb1ELb0EEENS1_19SingleTileSchedulerILb0ELb1ELb1ELi128EEEEEEEEEvNT_6ParamsE,@function
        .size           _ZN7cutlass13device_kernelIN5flash19enable_sm80_to_sm89INS1_16FlashAttnFwdSm80INS1_25CollectiveMainloopFwdSm80ILi8ELi1ELb0EN4cute5tupleIJNS5_1CILi128EEENS7_ILi64EEENS7_ILi256EEEEEELi256ENS_6half_tEfNS_4arch4Sm80ELb0ELb1ELb1ELb0ELb0ELb0ELb1ELb1EEENS1_21CollectiveEpilogueFwdINS6_IJS8_SA_S9_EEENS6_IJNS7_ILi1EEESI_SI_EEESC_SE_Li256ELb0ELb1ELb1ELb0EEENS1_19SingleTileSchedulerILb0ELb1ELb1ELi128EEEEEEEEEvNT_6ParamsE,(.L_x_5187 - _ZN7cutlass13device_kernelIN5flash19enable_sm80_to_sm89INS1_16FlashAttnFwdSm80INS1_25CollectiveMainloopFwdSm80ILi8ELi1ELb0EN4cute5tupleIJNS5_1CILi128EEENS7_ILi64EEENS7_ILi256EEEEEELi256ENS_6half_tEfNS_4arch4Sm80ELb0ELb1ELb1ELb0ELb0ELb0ELb1ELb1EEENS1_21CollectiveEpilogueFwdINS6_IJS8_SA_S9_EEENS6_IJNS7_ILi1EEESI_SI_EEESC_SE_Li256ELb0ELb1ELb1ELb0EEENS1_19SingleTileSchedulerILb0ELb1ELb1ELi128EEEEEEEEEvNT_6ParamsE)
        .other          _ZN7cutlass13device_kernelIN5flash19enable_sm80_to_sm89INS1_16FlashAttnFwdSm80INS1_25CollectiveMainloopFwdSm80ILi8ELi1ELb0EN4cute5tupleIJNS5_1CILi128EEENS7_ILi64EEENS7_ILi256EEEEEELi256ENS_6half_tEfNS_4arch4Sm80ELb0ELb1ELb1ELb0ELb0ELb0ELb1ELb1EEENS1_21CollectiveEpilogueFwdINS6_IJS8_SA_S9_EEENS6_IJNS7_ILi1EEESI_SI_EEESC_SE_Li256ELb0ELb1ELb1ELb0EEENS1_19SingleTileSchedulerILb0ELb1ELb1ELi128EEEEEEEEEvNT_6ParamsE,@"STO_CUDA_ENTRY STV_DEFAULT"
_ZN7cutlass13device_kernelIN5flash19enable_sm80_to_sm89INS1_16FlashAttnFwdSm80INS1_25CollectiveMainloopFwdSm80ILi8ELi1ELb0EN4cute5tupleIJNS5_1CILi128EEENS7_ILi64EEENS7_ILi256EEEEEELi256ENS_6half_tEfNS_4arch4Sm80ELb0ELb1ELb1ELb0ELb0ELb0ELb1ELb1EEENS1_21CollectiveEpilogueFwdINS6_IJS8_SA_S9_EEENS6_IJNS7_ILi1EEESI_SI_EEESC_SE_Li256ELb0ELb1ELb1ELb0EEENS1_19SingleTileSchedulerILb0ELb1ELb1ELi128EEEEEEEEEvNT_6ParamsE:
        /* <DEDUP_REMOVED lines=18> */
.L_x_1577:
[----:B---3--:R-:W-:Y:S02]  /*0120*/  ULDC.64 UR4, c[0x0][0x550] ;  /* 0x0001540000047ab9 */ /* 0x008fe40000000a00 */
[----:B------:R-:W-:Y:S02]  /*0130*/  UISETP.NE.AND UP0, UPT, UR4, 0x1, UPT ;  /* 0x000000010400788c */ /* 0x000fe4000bf05270 */
[----:B------:R-:W-:-:S02]  /*0140*/  UIMAD.WIDE.U32 UR8, UR6, UR5, URZ ;  /* 0x00000005060872a5 */ /* 0x000fc4000f8e003f */
[----:B------:R-:W-:Y:S02]  /*0150*/  ULDC UR4, c[0x0][0x558] ;  /* 0x0001560000047ab9 */ /* 0x000fe40000000800 */
[----:B------:R-:W-:-:S05]  /*0160*/  UMOV UR10, UR6 ;  /* 0x00000006000a7c82 */ /* 0x000fca0008000000 */
[----:B------:R-:W-:-:S03]  /*0170*/  @UP0 USHF.R.U32.HI UR10, URZ, UR4, UR9 ;  /* 0x000000043f0a0299 */ /* 0x000fc60008011609 */
.L_x_1578:
        /* <DEDUP_REMOVED lines=14> */
[----:B------:R-:W-:Y:S02]  /*0260*/  UIADD3 UR13, UR11, -UR13, URZ ;  /* 0x8000000d0b0d7290 */ /* 0x000fe4000fffe03f */
[----:B------:R-:W-:Y:S02]  /*0270*/  ULDC UR5, c[0x0][0x1d0] ;  /* 0x0000740000057ab9 */ /* 0x000fe40000000800 */
[----:B-1----:R-:W-:-:S04]  /*0280*/  USHF.L.U32 UR9, UR8, 0x7, URZ ;  /* 0x0000000708097899 */ /* 0x002fc8000800063f */
[----:B------:R-:W-:-:S04]  /*0290*/  @UP2 UIADD3 UR14, UR9, 0x7f, URZ ;  /* 0x0000007f090e2890 */ /* 0x000fc8000fffe03f */
[----:B------:R-:W-:Y:S02]  /*02a0*/  UIMAD.WIDE.U32 UR14, UR14, UR6, URZ ;  /* 0x000000060e0e72a5 */ /* 0x000fe4000f8e003f */
[----:B------:R-:W-:Y:S02]  /*02b0*/  UIADD3 UR6, UR9, 0x7f, URZ ;  /* 0x0000007f09067890 */ /* 0x000fe4000fffe03f */
[----:B------:R-:W-:-:S04]  /*02c0*/  @UP2 USHF.R.U32.HI UR6, URZ, UR7, UR15 ;  /* 0x000000073f062299 */ /* 0x000fc8000801160f */
        /* <DEDUP_REMOVED lines=14> */
.L_x_1580:
[----:B------:R-:W-:Y:S02]  /*03b0*/  ULDC UR4, c[0x0][0x32c] ;  /* 0x0000cb0000047ab9 */ /* 0x000fe40000000800 */
[----:B------:R-:W-:-:S03]  /*03c0*/  UISETP.NE.AND UP0, UPT, UR11, UR4, UPT ;  /* 0x000000040b00728c */ /* 0x000fc6000bf05270 */
[----:B------:R-:W-:Y:S02]  /*03d0*/  ULDC.64 UR4, c[0x0][0x330] ;  /* 0x0000cc0000047ab9 */ /* 0x000fe40000000a00 */
[----:B------:R-:W-:-:S06]  /*03e0*/  UIMAD.WIDE.U32 UR14, UR7, UR4, URZ ;  /* 0x00000004070e72a5 */ /* 0x000fcc000f8e003f */
[----:B------:R-:W-:Y:S02]  /*03f0*/  @UP0 USHF.R.U32.HI UR7, URZ, UR5, UR15 ;  /* 0x000000053f070299 */ /* 0x000fe4000801160f */
.L_x_1581:
[----:B------:R-:W-:Y:S02]  /*0400*/  ULDC UR4, c[0x0][0x32c] ;  /* 0x0000cb0000047ab9 */ /* 0x000fe40000000800 */
[----:B------:R-:W-:-:S04]  /*0410*/  UIMAD UR4, UR7, UR4, UR4 ;  /* 0x00000004070472a4 */ /* 0x000fc8000f8e0204 */
[----:B------:R-:W-:-:S04]  /*0420*/  UISETP.LT.AND UP0, UPT, UR6, UR4, UPT ;  /* 0x000000040600728c */ /* 0x000fc8000bf01270 */
[----:B------:R-:W-:-:S03]  /*0430*/  USEL UR6, UR6, UR4, UP0 ;  /* 0x0000000406067287 */ /* 0x000fc60008000000 */
.L_x_1579:
[----:B------:R-:W-:Y:S01]  /*0440*/  ULDC.64 UR4, c[0x0][0x2c8] ;  /* 0x0000b20000047ab9 */ /* 0x000fe20000000a00 */
[----:B------:R-:W-:Y:S01]  /*0450*/  PLOP3.LUT P0, PT, PT, PT, UP1, 0x40, 0x0 ;  /* 0x000000000000781c */ /* 0x000fe20003f0e818 */
[----:B------:R-:W-:Y:S02]  /*0460*/  UMOV UR7, 0x3f ;  /* 0x0000003f00077882 */ /* 0x000fe40000000000 */
[----:B------:R-:W-:Y:S02]  /*0470*/  ULDC UR11, c[0x0][0x1d0] ;  /* 0x00007400000b7ab9 */ /* 0x000fe40000000800 */
[----:B------:R-:W-:Y:S02]  /*0480*/  UIMAD.WIDE.U32 UR14, UR9, UR4, URZ ;  /* 0x00000004090e72a5 */ /* 0x000fe4000f8e003f */
[----:B------:R-:W-:Y:S02]  /*0490*/  UIADD3 UR6, UR6, 0x3f, URZ ;  /* 0x0000003f06067890 */ /* 0x000fe4000fffe03f */
[----:B------:R-:W-:-:S02]  /*04a0*/  UIADD3 UR7, UR7, UR11, URZ ;  /* 0x0000000b07077290 */ /* 0x000fc4000fffe03f */
[----:B------:R-:W-:Y:S02]  /*04b0*/  UMOV UR4, UR9 ;  /* 0x0000000900047c82 */ /* 0x000fe40008000000 */
[----:B------:R-:W-:Y:S02]  /*04c0*/  @UP2 USHF.R.U32.HI UR4, URZ, UR5, UR15 ;  /* 0x000000053f042299 */ /* 0x000fe4000801160f */
[----:B------:R-:W-:Y:S02]  /*04d0*/  ULDC UR13, c[0x0][0x168] ;  /* 0x00005a00000d7ab9 */ /* 0x000fe40000000800 */
[----:B------:R-:W-:Y:S02]  /*04e0*/  USHF.R.S32.HI UR15, URZ, 0x1f, UR6 ;  /* 0x0000001f3f0f7899 */ /* 0x000fe40008011406 */
[----:B------:R-:W-:Y:S02]  /*04f0*/  USHF.R.S32.HI UR14, URZ, 0x1f, UR7 ;  /* 0x0000001f3f0e7899 */ /* 0x000fe40008011407 */
[----:B------:R-:W-:-:S02]  /*0500*/  UIADD3 UR11, UR11, -UR13, URZ ;  /* 0x8000000d0b0b7290 */ /* 0x000fc4000fffe03f */
[----:B------:R-:W-:Y:S02]  /*0510*/  ULEA.HI UR6, UR15, UR6, URZ, 0x6 ;  /* 0x000000060f067291 */ /* 0x000fe4000f8f303f */
[----:B------:R-:W-:Y:S02]  /*0520*/  ULEA.HI UR14, UR14, UR7, URZ, 0x6 ;  /* 0x000000070e0e7291 */ /* 0x000fe4000f8f303f */
[----:B------:R-:W-:Y:S02]  /*0530*/  UIADD3 UR4, UR11, UR4, URZ ;  /* 0x000000040b047290 */ /* 0x000fe4000fffe03f */
[----:B------:R-:W-:Y:S02]  /*0540*/  ULDC UR5, c[0x0][0x324] ;  /* 0x0000c90000057ab9 */ /* 0x000fe40000000800 */
[----:B------:R-:W-:Y:S02]  /*0550*/  USHF.R.S32.HI UR6, URZ, 0x6, UR6 ;  /* 0x000000063f067899 */ /* 0x000fe40008011406 */
[----:B------:R-:W-:-:S02]  /*0560*/  USHF.R.S32.HI UR14, URZ, 0x6, UR14 ;  /* 0x000000063f0e7899 */ /* 0x000fc4000801140e */
[----:B------:R-:W-:Y:S02]  /*0570*/  UIADD3 UR5, UR4, -UR5, URZ ;  /* 0x8000000504057290 */ /* 0x000fe4000fffe03f */
[----:B------:R-:W-:-:S04]  /*0580*/  UISETP.LT.AND UP0, UPT, UR14, UR6, UPT ;  /* 0x000000060e00728c */ /* 0x000fc8000bf01270 */
[----:B------:R-:W-:Y:S01]  /*0590*/  USEL UR6, UR14, UR6, UP0 ;  /* 0x000000060e067287 */ /* 0x000fe20008000000 */
[----:B------:R-:W-:Y:S01]  /*05a0*/  MOV R2, UR5 ;  /* 0x0000000500027c02 */ /* 0x000fe20008000f00 */
[----:B------:R-:W-:Y:S05]  /*05b0*/  @P0 BRA `(.L_x_1582) ;  /* 0x0000010000000947 */ /* 0x000fea0003800000 */
[----:B------:R-:W-:-:S04]  /*05c0*/  MOV R0, UR4 ;  /* 0x0000000400007c02 */ /* 0x000fc80008000f00 */
        /* <DEDUP_REMOVED lines=9> */
.L_x_1583:
[----:B------:R-:W-:-:S04]  /*0660*/  MOV R3, c[0x0][0x32c] ;  /* 0x0000cb0000037a02 */ /* 0x000fc80000000f00 */
[----:B------:R-:W-:-:S13]  /*0670*/  ISETP.NE.AND P0, PT, R3, 0x1, PT ;  /* 0x000000010300780c */ /* 0x000fda0003f05270 */
[----:B------:R-:W-:-:S05]  /*0680*/  @P0 IMAD.HI.U32 R3, R0, c[0x0][0x330], RZ ;  /* 0x0000cc0000030a27 */ /* 0x000fca00078e00ff */
[----:B------:R-:W-:-:S05]  /*0690*/  @P0 SHF.R.U32.HI R0, RZ, c[0x0][0x334], R3 ;  /* 0x0000cd00ff000a19 */ /* 0x000fca0000011603 */
.L_x_1584:
[----:B------:R-:W-:-:S05]  /*06a0*/  IMAD R0, R0, c[0x0][0x32c], RZ ;  /* 0x0000cb0000007a24 */ /* 0x000fca00078e02ff */
[----:B------:R-:W-:-:S04]  /*06b0*/  IMNMX R2, R2, R0, !PT ;  /* 0x0000000002027217 */ /* 0x000fc80007800200 */
.L_x_1582:
[----:B------:R-:W-:Y:S01]  /*06c0*/  SHF.R.S32.HI R0, RZ, 0x1f, R2 ;  /* 0x0000001fff007819 */ /* 0x000fe20000011402 */
[----:B------:R-:W-:Y:S02]  /*06d0*/  USHF.R.U32.HI UR5, URZ, 0x10, UR12 ;  /* 0x000000103f057899 */ /* 0x000fe4000801160c */
[----:B------:R-:W-:Y:S01]  /*06e0*/  ULDC UR4, c[0x0][0x338] ;  /* 0x0000ce0000047ab9 */ /* 0x000fe20000000800 */
[----:B------:R-:W-:Y:S01]  /*06f0*/  LEA.HI R0, R0, R2, RZ, 0x6 ;  /* 0x0000000200007211 */ /* 0x000fe200078f30ff */
[----:B------:R-:W-:-:S03]  /*0700*/  UISETP.NE.AND UP0, UPT, UR5, URZ, UPT ;  /* 0x0000003f0500728c */ /* 0x000fc6000bf05270 */
[----:B------:R-:W-:Y:S01]  /*0710*/  SHF.R.S32.HI R0, RZ, 0x6, R0 ;  /* 0x00000006ff007819 */ /* 0x000fe20000011400 */
[----:B------:R-:W-:-:S03]  /*0720*/  USEL UR4, UR5, UR4, UP0 ;  /* 0x0000000405047287 */ /* 0x000fc60008000000 */
[----:B------:R-:W-:Y:S01]  /*0730*/  IMNMX R9, RZ, R0, !PT ;  /* 0x00000000ff097217 */ /* 0x000fe20007800200 */
[----:B------:R-:W-:-:S03]  /*0740*/  IMAD.MOV.U32 R0, RZ, RZ, RZ ;  /* 0x000000ffff007224 */ /* 0x000fc600078e00ff */
[----:B------:R-:W-:-:S13]  /*0750*/  ISETP.LT.AND P0, PT, R9, UR6, PT ;  /* 0x0000000609007c0c */ /* 0x000fda000bf01270 */
[----:B------:R-:W-:Y:S05]  /*0760*/  @!P0 BRA `(.L_x_1585) ;  /* 0x000001f000008947 */ /* 0x000fea0003800000 */
[----:B------:R-:W-:Y:S01]  /*0770*/  IMAD.U32 R5, RZ, RZ, UR4 ;  /* 0x00000004ff057e24 */ /* 0x000fe2000f8e00ff */
[----:B------:R-:W-:-:S04]  /*0780*/  UIADD3 UR5, UR4, -0x1, UR6 ;  /* 0xffffffff04057890 */ /* 0x000fc8000fffe006 */
[----:B------:R-:W-:Y:S02]  /*0790*/  IABS R0, R5 ;  /* 0x0000000500007213 */ /* 0x000fe40000000000 */
[----:B------:R-:W-:-:S03]  /*07a0*/  IADD3 R8, -R9, UR5, RZ ;  /* 0x0000000509087c10 */ /* 0x000fc6000fffe1ff */
        /* <DEDUP_REMOVED lines=11> */
[----:B------:R-:W-:-:S04]  /*0860*/  IMAD.MOV R6, RZ, RZ, -R0 ;  /* 0x000000ffff067224 */ /* 0x000fc800078e0a00 */
        /* <DEDUP_REMOVED lines=9> */
[----:B------:R-:W-:Y:S02]  /*0900*/  LOP3.LUT R2, R8, UR4, RZ, 0x3c, !PT ;  /* 0x0000000408027c12 */ /* 0x000fe4000f8e3cff */
[----:B------:R-:W-:Y:S02]  /*0910*/  ISETP.NE.AND P1, PT, RZ, UR4, PT ;  /* 0x00000004ff007c0c */ /* 0x000fe4000bf25270 */
[----:B------:R-:W-:-:S07]  /*0920*/  ISETP.GE.AND P0, PT, R2, RZ, PT ;  /* 0x000000ff0200720c */ /* 0x000fce0003f06270 */
[----:B------:R-:W-:-:S06]  /*0930*/  @P2 IADD3 R0, R0, 0x1, RZ ;  /* 0x0000000100002810 */ /* 0x000fcc0007ffe0ff */
[----:B------:R-:W-:Y:S01]  /*0940*/  @!P0 IMAD.MOV R0, RZ, RZ, -R0 ;  /* 0x000000ffff008224 */ /* 0x000fe200078e0a00 */
[----:B------:R-:W-:Y:S02]  /*0950*/  @!P1 LOP3.LUT R0, RZ, UR4, RZ, 0x33, !PT ;  /* 0x00000004ff009c12 */ /* 0x000fe4000f8e33ff */
.L_x_1585:
[----:B------:R-:W-:Y:S01]  /*0960*/  ULOP3.LUT UR12, UR12, 0xffff, URZ, 0xc0, !UPT ;  /* 0x0000ffff0c0c7892 */ /* 0x000fe2000f8ec03f */
[----:B------:R-:W-:Y:S01]  /*0970*/  PLOP3.LUT P2, PT, PT, PT, PT, 0x80, 0x0 ;  /* 0x000000000000781c */ /* 0x000fe20003f4f070 */
[----:B------:R-:W-:Y:S01]  /*0980*/  IMAD.MOV.U32 R18, RZ, RZ, RZ ;  /* 0x000000ffff127224 */ /* 0x000fe200078e00ff */
[----:B------:R-:W-:Y:S01]  /*0990*/  MOV R17, RZ ;  /* 0x000000ff00117202 */ /* 0x000fe20000000f00 */
[----:B------:R-:W-:Y:S01]  /*09a0*/  CS2R R116, SRZ ;  /* 0x0000000000747805 */ /* 0x000fe2000001ff00 */
[----:B------:R-:W-:Y:S01]  /*09b0*/  CS2R R114, SRZ ;  /* 0x0000000000727805 */ /* 0x000fe2000001ff00 */
[----:B------:R-:W-:Y:S01]  /*09c0*/  IMAD R231, R0, UR12, R9 ;  /* 0x0000000c00e77c24 */ /* 0x000fe2000f8e0209 */
[----:B------:R-:W-:Y:S01]  /*09d0*/  ULDC.64 UR12, c[0x0][0x118] ;  /* 0x00004600000c7ab9 */ /* 0x000fe20000000a00 */
[----:B------:R-:W-:Y:S01]  /*09e0*/  CS2R R112, SRZ ;  /* 0x0000000000707805 */ /* 0x000fe2000001ff00 */
[----:B------:R-:W-:Y:S01]  /*09f0*/  CS2R R110, SRZ ;  /* 0x00000000006e7805 */ /* 0x000fe2000001ff00 */
[----:B------:R-:W-:Y:S01]  /*0a00*/  IMAD.IADD R0, R231, 0x1, R0 ;  /* 0x00000001e7007824 */ /* 0x000fe200078e0200 */
[----:B------:R-:W-:Y:S01]  /*0a10*/  CS2R R108, SRZ ;  /* 0x00000000006c7805 */ /* 0x000fe2000001ff00 */
[----:B------:R-:W-:Y:S01]  /*0a20*/  CS2R R106, SRZ ;  /* 0x00000000006a7805 */ /* 0x000fe2000001ff00 */
[----:B------:R-:W-:Y:S01]  /*0a30*/  CS2R R104, SRZ ;  /* 0x0000000000687805 */ /* 0x000fe2000001ff00 */
[----:B------:R-:W-:Y:S01]  /*0a40*/  CS2R R102, SRZ ;  /* 0x0000000000667805 */ /* 0x000fe2000001ff00 */
[----:B------:R-:W-:Y:S01]  /*0a50*/  IMNMX R172, R0, UR6, PT ;  /* 0x0000000600ac7c17 */ /* 0x000fe2000b800200 */
        /* <DEDUP_REMOVED lines=59> */
[----:B------:R-:W-:Y:S01]  /*0e10*/  USHF.R.S32.HI UR14, URZ, 0x1f, UR10 ;  /* 0x0000001f3f0e7899 */ /* 0x000fe2000801140a */
[----:B------:R-:W-:Y:S01]  /*0e20*/  SHF.R.S32.HI R124, RZ, 0x1f, R132 ;  /* 0x0000001fff7c7819 */ /* 0x000fe20000011484 */
[----:B------:R-:W-:Y:S01]  /*0e30*/  ULDC.64 UR4, c[0x0][0x1b8] ;  /* 0x00006e0000047ab9 */ /* 0x000fe20000000a00 */
[----:B------:R-:W-:-:S13]  /*0e40*/  ISETP.NE.AND.EX P4, PT, RZ, c[0x0][0x344], PT, P4 ;  /* 0x0000d100ff007a0c */ /* 0x000fda0003f85340 */
[----:B------:R-:W-:-:S04]  /*0e50*/  @P4 IMAD.MOV.U32 R2, RZ, RZ, 0x4 ;  /* 0x00000004ff024424 */ /* 0x000fc800078e00ff */
[----:B------:R-:W-:-:S05]  /*0e60*/  @P4 IMAD.WIDE R2, R26, R2, c[0x0][0x340] ;  /* 0x0000d0001a024625 */ /* 0x000fca00078e0202 */
[----:B------:R1:W2:Y:S01]  /*0e70*/  @P4 LDG.E R16, [R2.64] ;  /* 0x0000000c02104981 */ /* 0x0002a2000c1e1900 */
[----:B------:R-:W-:Y:S01]  /*0e80*/  UIMAD UR6, UR14, UR4, URZ ;  /* 0x000000040e0672a4 */ /* 0x000fe2000f8e023f */
[----:B------:R-:W-:Y:S01]  /*0e90*/  PLOP3.LUT P1, PT, PT, PT, UP2, 0x80, 0x0 ;  /* 0x000000000000781c */ /* 0x000fe20003f2f028 */
[----:B------:R-:W-:Y:S01]  /*0ea0*/  UIMAD.WIDE.U32 UR16, UR10, UR4, URZ ;  /* 0x000000040a1072a5 */ /* 0x000fe2000f8e003f */
[----:B------:R-:W-:Y:S01]  /*0eb0*/  PLOP3.LUT P0, PT, PT, PT, UP2, 0x80, 0x0 ;  /* 0x000000000000781c */ /* 0x000fe20003f0f028 */
[----:B------:R-:W-:Y:S01]  /*0ec0*/  UIMAD UR5, UR10, UR5, UR6 ;  /* 0x000000050a0572a4 */ /* 0x000fe2000f8e0206 */
[----:B------:R-:W-:Y:S01]  /*0ed0*/  SHF.R.S32.HI R17, RZ, 0x1f, R26 ;  /* 0x0000001fff117819 */ /* 0x000fe2000001141a */
[----:B------:R-:W-:Y:S01]  /*0ee0*/  ULDC UR4, c[0x0][0x2c4] ;  /* 0x0000b10000047ab9 */ /* 0x000fe20000000800 */
[----:B------:R-:W-:Y:S01]  /*0ef0*/  LEA.HI R9, R124, R132, RZ, 0x4 ;  /* 0x000000847c097211 */ /* 0x000fe200078f20ff */
[----:B------:R-:W-:Y:S01]  /*0f00*/  UIADD3 UR5, UR17, UR5, URZ ;  /* 0x0000000511057290 */ /* 0x000fe2000fffe03f */
[----:B------:R-:W-:Y:S01]  /*0f10*/  BSSY B0, `(.L_x_1587) ;  /* 0x00000b1000007945 */ /* 0x000fe20003800000 */
[----:B------:R-:W-:Y:S01]  /*0f20*/  IMAD R5, R17, c[0x0][0x1c0], RZ ;  /* 0x0000700011057a24 */ /* 0x000fe200078e02ff */
[----:B------:R-:W-:Y:S01]  /*0f30*/  SHF.R.S32.HI R8, RZ, 0x4, R9 ;  /* 0x00000004ff087819 */ /* 0x000fe20000011409 */
[----:B------:R-:W-:-:S02]  /*0f40*/  ULDC UR15, c[0x0][0x168] ;  /* 0x00005a00000f7ab9 */ /* 0x000fc40000000800 */
[----:B------:R-:W-:Y:S01]  /*0f50*/  IMAD R5, R26, c[0x0][0x1c4], R5 ;  /* 0x000071001a057a24 */ /* 0x000fe200078e0205 */
[----:B------:R-:W-:Y:S01]  /*0f60*/  LEA.HI R7, R9, R8, RZ, 0x1 ;  /* 0x0000000809077211 */ /* 0x000fe200078f08ff */
[----:B------:R-:W-:Y:S02]  /*0f70*/  UIMAD UR15, UR4, UR15, URZ ;  /* 0x0000000f040f72a4 */ /* 0x000fe4000f8e023f */
[----:B------:R-:W-:Y:S02]  /*0f80*/  ULDC.64 UR6, c[0x0][0x1e8] ;  /* 0x00007a0000067ab9 */ /* 0x000fe40000000a00 */
[----:B------:R-:W-:Y:S01]  /*0f90*/  UIMAD UR6, UR14, UR6, URZ ;  /* 0x000000060e0672a4 */ /* 0x000fe2000f8e023f */
[----:B-1----:R-:W-:Y:S01]  /*0fa0*/  LEA.HI R2, R124, R132, RZ, 0x3 ;  /* 0x000000847c027211 */ /* 0x002fe200078f18ff */
[----:B------:R-:W-:Y:S02]  /*0fb0*/  IMAD.U32 R3, RZ, RZ, UR17 ;  /* 0x00000011ff037e24 */ /* 0x000fe4000f8e00ff */
[----:B------:R-:W-:Y:S01]  /*0fc0*/  UIMAD UR6, UR10, UR7, UR6 ;  /* 0x000000070a0672a4 */ /* 0x000fe2000f8e0206 */
[----:B------:R-:W-:Y:S01]  /*0fd0*/  IMAD.U32 R3, RZ, RZ, UR5 ;  /* 0x00000005ff037e24 */ /* 0x000fe2000f8e00ff */
[----:B------:R-:W-:Y:S01]  /*0fe0*/  LOP3.LUT R0, R2, 0xfffffff8, RZ, 0xc0, !PT ;  /* 0xfffffff802007812 */ /* 0x000fe200078ec0ff */
[----:B------:R-:W-:Y:S01]  /*0ff0*/  ULDC.64 UR4, c[0x0][0x210] ;  /* 0x0000840000047ab9 */ /* 0x000fe20000000a00 */
[----:B------:R-:W-:Y:S01]  /*1000*/  SHF.R.S32.HI R22, RZ, 0x3, R2 ;  /* 0x00000003ff167819 */ /* 0x000fe20000011402 */
[----:B------:R-:W-:Y:S01]  /*1010*/  IMAD.U32 R2, RZ, RZ, UR16 ;  /* 0x00000010ff027e24 */ /* 0x000fe2000f8e00ff */
[----:B------:R-:W-:Y:S01]  /*1020*/  UIMAD UR4, UR14, UR4, URZ ;  /* 0x000000040e0472a4 */ /* 0x000fe2000f8e023f */
[----:B------:R-:W-:Y:S01]  /*1030*/  IMAD.IADD R23, R132, 0x1, -R0 ;  /* 0x0000000184177824 */ /* 0x000fe200078e0a00 */
[----:B------:R-:W-:Y:S01]  /*1040*/  IADD3 R28, R22, UR9, RZ ;  /* 0x00000009161c7c10 */ /* 0x000fe2000fffe0ff */
[----:B------:R-:W-:Y:S01]  /*1050*/  IMAD.WIDE.U32 R2, R26, c[0x0][0x1c0], R2 ;  /* 0x000070001a027a25 */ /* 0x000fe200078e0002 */
[----:B------:R-:W-:-:S03]  /*1060*/  UIMAD UR4, UR10, UR5, UR4 ;  /* 0x000000050a0472a4 */ /* 0x000fc6000f8e0204 */
[----:B------:R-:W-:Y:S02]  /*1070*/  IMAD R4, R23, 0x20, R22 ;  /* 0x0000002017047824 */ /* 0x000fe400078e0216 */
[----:B------:R-:W-:Y:S02]  /*1080*/  IMAD.IADD R3, R3, 0x1, R5 ;  /* 0x0000000103037824 */ /* 0x000fe400078e0205 */
[C---:B------:R-:W-:Y:S01]  /*1090*/  IMAD.SHL.U32 R10, R23.reuse, 0x8, RZ ;  /* 0x00000008170a7824 */ /* 0x040fe200078e00ff */
[----:B------:R-:W-:Y:S01]  /*10a0*/  IADD3 R4, R4, UR9, RZ ;  /* 0x0000000904047c10 */ /* 0x000fe2000fffe0ff */
[----:B------:R-:W-:-:S03]  /*10b0*/  IMAD.SHL.U32 R19, R23, 0x8, RZ ;  /* 0x0000000817137824 */ /* 0x000fc600078e00ff */
[----:B------:R-:W-:Y:S01]  /*10c0*/  SHF.R.S32.HI R11, RZ, 0x1f, R10 ;  /* 0x0000001fff0b7819 */ /* 0x000fe2000001140a */
[----:B------:R-:W-:Y:S01]  /*10d0*/  @P1 IMAD.HI.U32 R6, R4, c[0x0][0x2c8], RZ ;  /* 0x0000b20004061a27 */ /* 0x000fe200078e00ff */
[----:B------:R-:W-:Y:S02]  /*10e0*/  ISETP.GE.AND P1, PT, R28, UR15, PT ;  /* 0x0000000f1c007c0c */ /* 0x000fe4000bf26270 */
[----:B------:R-:W-:Y:S01]  /*10f0*/  IADD3 R20, R19, 0xc0, RZ ;  /* 0x000000c013147810 */ /* 0x000fe20007ffe0ff */
[----:B------:R-:W-:Y:S01]  /*1100*/  IMAD.MOV.U32 R0, RZ, RZ, R4 ;  /* 0x000000ffff007224 */ /* 0x000fe200078e0004 */
[----:B------:R-:W-:Y:S02]  /*1110*/  @P0 SHF.R.U32.HI R0, RZ, c[0x0][0x2cc], R6 ;  /* 0x0000b300ff000a19 */ /* 0x000fe40000011606 */
[----:B------:R-:W-:Y:S02]  /*1120*/  LOP3.LUT R6, R7, 0xfffffffe, RZ, 0xc0, !PT ;  /* 0xfffffffe07067812 */ /* 0x000fe400078ec0ff */
[----:B------:R-:W-:Y:S01]  /*1130*/  ISETP.GE.AND P5, PT, R20, c[0x0][0x198], PT ;  /* 0x0000660014007a0c */ /* 0x000fe20003fa6270 */
[----:B------:R-:W-:Y:S01]  /*1140*/  IMAD.MOV R5, RZ, RZ, -R0 ;  /* 0x000000ffff057224 */ /* 0x000fe200078e0a00 */
[----:B------:R-:W-:Y:S01]  /*1150*/  IADD3 R18, R10, 0x40, RZ ;  /* 0x000000400a127810 */ /* 0x000fe20007ffe0ff */
[----:B------:R-:W-:Y:S01]  /*1160*/  IMAD.IADD R29, R8, 0x1, -R6 ;  /* 0x00000001081d7824 */ /* 0x000fe200078e0a06 */
[----:B------:R-:W-:Y:S01]  /*1170*/  SHF.R.S32.HI R6, RZ, 0x1f, R0 ;  /* 0x0000001fff067819 */ /* 0x000fe20000011400 */
[----:B------:R-:W-:Y:S01]  /*1180*/  IMAD R5, R5, c[0x0][0x2c4], R4 ;  /* 0x0000b10005057a24 */ /* 0x000fe200078e0204 */
[----:B------:R-:W-:Y:S01]  /*1190*/  IADD3 R8, R28, 0x20, RZ ;  /* 0x000000201c087810 */ /* 0x000fe20007ffe0ff */
[----:B------:R-:W-:Y:S01]  /*11a0*/  IMAD.SHL.U32 R4, R22, 0x40, RZ ;  /* 0x0000004016047824 */ /* 0x000fe200078e00ff */
[----:B------:R-:W-:Y:S01]  /*11b0*/  @!P1 SHF.R.S32.HI R13, RZ, 0x1f, R20 ;  /* 0x0000001fff0d9819 */ /* 0x000fe20000011414 */
[----:B------:R-:W-:Y:S01]  /*11c0*/  IMAD R6, R6, c[0x0][0x1b0], RZ ;  /* 0x00006c0006067a24 */ /* 0x000fe200078e02ff */
[----:B------:R-:W-:Y:S01]  /*11d0*/  ISETP.GE.AND P0, PT, R8, UR15, PT ;  /* 0x0000000f08007c0c */ /* 0x000fe2000bf06270 */
[----:B------:R-:W-:Y:S01]  /*11e0*/  IMAD.WIDE.U32 R2, R0, c[0x0][0x1b0], R2 ;  /* 0x00006c0000027a25 */ /* 0x000fe200078e0002 */
[----:B------:R-:W-:-:S02]  /*11f0*/  LOP3.LUT R4, R4, 0x1c0, RZ, 0xc0, !PT ;  /* 0x000001c004047812 */ /* 0x000fc400078ec0ff */
[----:B------:R-:W-:Y:S01]  /*1200*/  @!P1 LEA.HI R20, R13, R20, RZ, 0x3 ;  /* 0x000000140d149211 */ /* 0x000fe200078f18ff */
[----:B------:R-:W-:Y:S01]  /*1210*/  IMAD R0, R0, c[0x0][0x1b4], R6 ;  /* 0x00006d0000007a24 */ /* 0x000fe200078e0206 */
[----:B------:R-:W-:Y:S02]  /*1220*/  LOP3.LUT R7, R4, 0x38, R10, 0xf8, !PT ;  /* 0x0000003804077812 */ /* 0x000fe400078ef80a */
[----:B------:R-:W-:Y:S01]  /*1230*/  SHF.R.U32.HI R4, RZ, 0x3, R4 ;  /* 0x00000003ff047819 */ /* 0x000fe20000011604 */
[----:B------:R-:W-:Y:S01]  /*1240*/  IMAD.IADD R3, R3, 0x1, R0 ;  /* 0x0000000103037824 */ /* 0x000fe200078e0200 */
[----:B------:R-:W-:Y:S02]  /*1250*/  IADD3 R6, R10, 0x80, RZ ;  /* 0x000000800a067810 */ /* 0x000fe40007ffe0ff */
[----:B------:R-:W-:Y:S01]  /*1260*/  LOP3.LUT R7, R7, R4, RZ, 0x3c, !PT ;  /* 0x0000000407077212 */ /* 0x000fe200078e3cff */
[----:B------:R-:W-:Y:S01]  /*1270*/  IMAD.WIDE.U32 R2, R5, c[0x0][0x1a8], R2 ;  /* 0x00006a0005027a25 */ /* 0x000fe200078e0002 */
[----:B------:R-:W-:-:S02]  /*1280*/  SHF.R.S32.HI R4, RZ, 0x1f, R5 ;  /* 0x0000001fff047819 */ /* 0x000fc40000011405 */
[----:B------:R-:W-:Y:S02]  /*1290*/  ISETP.GE.AND P2, PT, R6, c[0x0][0x1d4], PT ;  /* 0x0000750006007a0c */ /* 0x000fe40003f46270 */
[----:B------:R-:W-:Y:S01]  /*12a0*/  LEA.HI R6, R124, R132, RZ, 0x6 ;  /* 0x000000847c067211 */ /* 0x000fe200078f30ff */
[----:B------:R-:W-:Y:S01]  /*12b0*/  IMAD R0, R4, c[0x0][0x1a8], RZ ;  /* 0x00006a0004007a24 */ /* 0x000fe200078e02ff */
[----:B------:R-:W-:Y:S02]  /*12c0*/  LEA R27, P3, R2, c[0x0][0x160], 0x1 ;  /* 0x00005800021b7a11 */ /* 0x000fe400078608ff */
[----:B------:R-:W-:Y:S01]  /*12d0*/  @!P1 LOP3.LUT R20, R20, 0xfffffff8, RZ, 0xc0, !PT ;  /* 0xfffffff814149812 */ /* 0x000fe200078ec0ff */
[----:B------:R-:W-:Y:S01]  /*12e0*/  IMAD.SHL.U32 R4, R6, 0x8, RZ ;  /* 0x0000000806047824 */ /* 0x000fe200078e00ff */
[----:B------:R-:W-:Y:S01]  /*12f0*/  IADD3 R6, R19, 0x80, RZ ;  /* 0x0000008013067810 */ /* 0x000fe20007ffe0ff */
[----:B------:R-:W-:-:S03]  /*1300*/  IMAD R0, R5, c[0x0][0x1ac], R0 ;  /* 0x00006b0005007a24 */ /* 0x000fc600078e0200 */
[----:B------:R-:W-:Y:S01]  /*1310*/  LOP3.LUT R225, R7, 0xfffffe00, R4, 0xf8, !PT ;  /* 0xfffffe0007e17812 */ /* 0x000fe200078ef804 */
[----:B------:R-:W-:Y:S01]  /*1320*/  IMAD.IADD R0, R3, 0x1, R0 ;  /* 0x0000000103007824 */ /* 0x000fe200078e0200 */
[----:B------:R-:W-:Y:S02]  /*1330*/  LOP3.LUT R4, R9, 0xfffffff0, RZ, 0xc0, !PT ;  /* 0xfffffff009047812 */ /* 0x000fe400078ec0ff */
[----:B------:R-:W-:Y:S02]  /*1340*/  SHF.R.S32.HI R7, RZ, 0x1f, R22 ;  /* 0x0000001fff077819 */ /* 0x000fe40000011416 */
[----:B------:R-:W-:Y:S01]  /*1350*/  LEA.HI.X R25, R2, c[0x0][0x164], R0, 0x1, P3 ;  /* 0x0000590002197a11 */ /* 0x000fe200018f0c00 */
[----:B------:R-:W-:Y:S01]  /*1360*/  IMAD.IADD R8, R132, 0x1, -R4 ;  /* 0x0000000184087824 */ /* 0x000fe200078e0a04 */
[----:B------:R-:W-:Y:S01]  /*1370*/  @!P1 SHF.R.S32.HI R5, RZ, 0x1f, R6 ;  /* 0x0000001fff059819 */ /* 0x000fe20000011406 */
[----:B------:R-:W-:Y:S01]  /*1380*/  IMAD R0, R7, c[0x0][0x1e0], RZ ;  /* 0x0000780007007a24 */ /* 0x000fe200078e02ff */
[----:B------:R-:W-:Y:S01]  /*1390*/  ISETP.GE.AND P6, PT, R6, c[0x0][0x198], PT ;  /* 0x0000660006007a0c */ /* 0x000fe20003fc6270 */
[----:B------:R-:W-:Y:S01]  /*13a0*/  SHFL.IDX PT, R3, R25, RZ, 0x181f ;  /* 0x00181fff19037589 */ /* 0x000fe200000e0000 */
[----:B------:R-:W-:Y:S01]  /*13b0*/  SHF.R.S32.HI R2, RZ, 0x1f, R8 ;  /* 0x0000001fff027819 */ /* 0x000fe20000011408 */
[----:B------:R-:W-:Y:S01]  /*13c0*/  IMAD R0, R22, c[0x0][0x1e4], R0 ;  /* 0x0000790016007a24 */ /* 0x000fe200078e0200 */
[----:B------:R-:W-:Y:S01]  /*13d0*/  @!P1 LEA.HI R15, R5, R6, RZ, 0x3 ;  /* 0x00000006050f9211 */ /* 0x000fe200078f18ff */
[----:B------:R-:W-:Y:S01]  /*13e0*/  IMAD R6, R7, c[0x0][0x208], RZ ;  /* 0x0000820007067a24 */ /* 0x000fe200078e02ff */
[----:B------:R-:W-:Y:S01]  /*13f0*/  LEA.HI R24, R2, R8, RZ, 0x3 ;  /* 0x0000000802187211 */ /* 0x000fe200078f18ff */
[----:B------:R-:W-:Y:S01]  /*1400*/  IMAD.WIDE.U32 R4, R22, c[0x0][0x1e0], R10 ;  /* 0x0000780016047a25 */ /* 0x000fe200078e000a */
[----:B------:R-:W1:Y:S02]  /*1410*/  SHFL.IDX PT, R2, R27, RZ, 0x181f ;  /* 0x00181fff1b027589 */ /* 0x000e6400000e0000 */
[----:B------:R-:W-:Y:S01]  /*1420*/  LOP3.LUT R14, R24, 0xfffffff8, RZ, 0xc0, !PT ;  /* 0xfffffff8180e7812 */ /* 0x000fe200078ec0ff */
[----:B------:R-:W-:-:S02]  /*1430*/  IMAD R12, R22, c[0x0][0x20c], R6 ;  /* 0x00008300160c7a24 */ /* 0x000fc400078e0206 */
[----:B------:R-:W-:-:S04]  /*1440*/  IMAD.WIDE.U32 R6, R22, c[0x0][0x208], R10 ;  /* 0x0000820016067a25 */ /* 0x000fc800078e000a */
[----:B------:R-:W-:Y:S02]  /*1450*/  IMAD.IADD R9, R5, 0x1, R0 ;  /* 0x0000000105097824 */ /* 0x000fe400078e0200 */
[----:B------:R-:W-:Y:S01]  /*1460*/  IMAD.IADD R21, R8, 0x1, -R14 ;  /* 0x0000000108157824 */ /* 0x000fe200078e0a0e */
[----:B------:R-:W-:Y:S01]  /*1470*/  @!P1 LOP3.LUT R14, R15, 0xfffffff8, RZ, 0xc0, !PT ;  /* 0xfffffff80f0e9812 */ /* 0x000fe200078ec0ff */
[----:B------:R-:W-:Y:S02]  /*1480*/  IMAD.IADD R5, R7, 0x1, R12 ;  /* 0x0000000107057824 */ /* 0x000fe400078e020c */
[----:B------:R-:W-:Y:S02]  /*1490*/  IMAD.MOV.U32 R8, RZ, RZ, R4 ;  /* 0x000000ffff087224 */ /* 0x000fe400078e0004 */
[----:B------:R-:W-:Y:S02]  /*14a0*/  IMAD.U32 R12, RZ, RZ, UR10 ;  /* 0x0000000aff0c7e24 */ /* 0x000fe4000f8e00ff */
[----:B------:R-:W-:-:S02]  /*14b0*/  IMAD.U32 R0, RZ, RZ, UR10 ;  /* 0x0000000aff007e24 */ /* 0x000fc4000f8e00ff */
[----:B------:R-:W-:Y:S02]  /*14c0*/  IMAD.MOV.U32 R4, RZ, RZ, R6 ;  /* 0x000000ffff047224 */ /* 0x000fe400078e0006 */
[----:B------:R-:W-:-:S04]  /*14d0*/  IMAD.WIDE.U32 R12, R12, c[0x0][0x1e8], R8 ;  /* 0x00007a000c0c7a25 */ /* 0x000fc800078e0008 */
[----:B------:R-:W-:Y:S01]  /*14e0*/  IMAD.WIDE.U32 R8, R0, c[0x0][0x210], R4 ;  /* 0x0000840000087a25 */ /* 0x000fe200078e0004 */
[C---:B-1----:R-:W-:Y:S02]  /*14f0*/  @!P1 LEA R4, P3, R19.reuse, R2, 0x1 ;  /* 0x0000000213049211 */ /* 0x042fe400078608ff */
[----:B------:R-:W-:Y:S01]  /*1500*/  @!P1 SHF.R.S32.HI R0, RZ, 0x1f, R18 ;  /* 0x0000001fff009819 */ /* 0x000fe20000011412 */
[----:B------:R-:W-:Y:S01]  /*1510*/  @!P1 IMAD.WIDE R14, R14, 0x2, R2 ;  /* 0x000000020e0e9825 */ /* 0x000fe200078e0202 */
[C---:B------:R-:W-:Y:S02]  /*1520*/  @!P1 LEA.HI.X R5, R19.reuse, R3, R11, 0x1, P3 ;  /* 0x0000000313059211 */ /* 0x040fe400018f0c0b */
[----:B------:R-:W-:Y:S02]  /*1530*/  ISETP.GE.AND P3, PT, R19, c[0x0][0x198], PT ;  /* 0x0000660013007a0c */ /* 0x000fe40003f66270 */
[----:B------:R-:W-:Y:S02]  /*1540*/  @!P1 LEA.HI R0, R0, R18, RZ, 0x3 ;  /* 0x0000001200009211 */ /* 0x000fe400078f18ff */
[----:B------:R-:W-:-:S02]  /*1550*/  IADD3 R13, R13, UR6, RZ ;  /* 0x000000060d0d7c10 */ /* 0x000fc4000fffe0ff */
[--C-:B--2---:R-:W-:Y:S01]  /*1560*/  @P4 SHF.R.S32.HI R7, RZ, 0x1f, R16.reuse ;  /* 0x0000001fff074819 */ /* 0x104fe20000011410 */
[----:B------:R-:W-:Y:S01]  /*1570*/  @P4 IMAD.MOV.U32 R6, RZ, RZ, R16 ;  /* 0x000000ffff064224 */ /* 0x000fe200078e0010 */
[----:B------:R-:W-:Y:S01]  /*1580*/  @!P1 LOP3.LUT R16, R0, 0xfffffff8, RZ, 0xc0, !PT ;  /* 0xfffffff800109812 */ /* 0x000fe200078ec0ff */
[----:B------:R-:W-:Y:S02]  /*1590*/  @!P4 IMAD.MOV.U32 R6, RZ, RZ, R26 ;  /* 0x000000ffff06c224 */ /* 0x000fe400078e001a */
[----:B------:R-:W-:Y:S01]  /*15a0*/  @!P4 IMAD.MOV.U32 R7, RZ, RZ, R17 ;  /* 0x000000ffff07c224 */ /* 0x000fe200078e0011 */
[----:B------:R-:W-:Y:S01]  /*15b0*/  ISETP.GE.AND P4, PT, R19, c[0x0][0x198], PT ;  /* 0x0000660013007a0c */ /* 0x000fe20003f86270 */
[----:B------:R-:W-:Y:S01]  /*15c0*/  @!P1 IMAD.SHL.U32 R0, R225, 0x2, RZ ;  /* 0x00000002e1009824 */ /* 0x000fe200078e00ff */
[----:B------:R-:W-:Y:S01]  /*15d0*/  ISETP.GE.AND P4, PT, R18, c[0x0][0x198], PT ;  /* 0x0000660012007a0c */ /* 0x000fe20003f86270 */
[----:B------:R-:W-:-:S03]  /*15e0*/  @!P1 IMAD.WIDE R16, R16, 0x2, R2 ;  /* 0x0000000210109825 */ /* 0x000fc600078e0202 */
[----:B------:R-:W-:Y:S01]  /*15f0*/  @!PT LDS RZ, [RZ] ;  /* 0x00000000fffff984 */ /* 0x000fe20000000800 */
[----:B------:R1:W-:Y:S01]  /*1600*/  @!P1 LDGSTS.E.BYPASS.LTC128B.128 [R0+0x10100], [R4.64], !P3 ;  /* 0x1010000004009fae */ /* 0x0003e2000d901d4c */
[----:B------:R-:W-:Y:S01]  /*1610*/  @!P1 IMAD.WIDE R2, R20, 0x2, R2 ;  /* 0x0000000214029825 */ /* 0x000fe200078e0202 */
[----:B------:R-:W-:Y:S02]  /*1620*/  P2R R26, PR, RZ, 0x10 ;  /* 0x00000010ff1a7803 */ /* 0x000fe40000000000 */
[----:B------:R-:W-:Y:S01]  /*1630*/  ISETP.GE.AND P3, PT, R18, c[0x0][0x1d4], PT ;  /* 0x0000750012007a0c */ /* 0x000fe20003f66270 */
[----:B------:R-:W-:-:S04]  /*1640*/  IMAD.WIDE.U32 R34, R6, c[0x0][0x1f0], R12 ;  /* 0x00007c0006227a25 */ /* 0x000fc800078e000c */
[----:B------:R2:W-:Y:S01]  /*1650*/  @!P1 LDGSTS.E.BYPASS.LTC128B.128 [R0+0x14100], [R16.64], !P4 ;  /* 0x1410000010009fae */ /* 0x0005e2000e101d4c */
[----:B------:R-:W-:-:S03]  /*1660*/  ISETP.GE.AND P4, PT, R10, c[0x0][0x1d4], PT ;  /* 0x000075000a007a0c */ /* 0x000fc60003f86270 */
[----:B------:R3:W-:Y:S04]  /*1670*/  @!P1 LDGSTS.E.BYPASS.LTC128B.128 [R0+0x18100], [R14.64], !P6 ;  /* 0x181000000e009fae */ /* 0x0007e8000f101d4c */
[----:B------:R4:W-:Y:S01]  /*1680*/  @!P1 LDGSTS.E.BYPASS.LTC128B.128 [R0+0x1c100], [R2.64], !P5 ;  /* 0x1c10000002009fae */ /* 0x0009e2000e901d4c */
[----:B------:R-:W-:-:S03]  /*1690*/  LOP3.LUT P1, RZ, R21, 0x2, RZ, 0xc0, !PT ;  /* 0x0000000215ff7812 */ /* 0x000fc6000782c0ff */
[----:B------:R4:W-:Y:S01]  /*16a0*/  STL.64 [R1+0x38], R34 ;  /* 0x0000382201007387 */ /* 0x0009e20000100a00 */
[----:B-1----:R-:W-:Y:S02]  /*16b0*/  IMAD.SHL.U32 R4, R21, 0x40, RZ ;  /* 0x0000004015047824 */ /* 0x002fe400078e00ff */
[----:B------:R-:W-:Y:S02]  /*16c0*/  IMAD R5, R7, c[0x0][0x1f0], RZ ;  /* 0x00007c0007057a24 */ /* 0x000fe400078e02ff */
[----:B--2---:R-:W-:Y:S02]  /*16d0*/  IMAD.MOV.U32 R16, RZ, RZ, 0x20 ;  /* 0x00000020ff107424 */ /* 0x004fe400078e00ff */
[----:B---3--:R-:W-:Y:S02]  /*16e0*/  IMAD R14, R6, c[0x0][0x1f4], R5 ;  /* 0x00007d00060e7a24 */ /* 0x008fe400078e0205 */
[----:B------:R-:W-:Y:S02]  /*16f0*/  IMAD.SHL.U32 R5, R24, 0x40, RZ ;  /* 0x0000004018057824 */ /* 0x000fe400078e00ff */
[----:B----4-:R-:W-:Y:S01]  /*1700*/  IMAD.SHL.U32 R2, R29, 0x8, RZ ;  /* 0x000000081d027824 */ /* 0x010fe200078e00ff */
[----:B------:R-:W-:Y:S01]  /*1710*/  LOP3.LUT R0, R4, 0x1c0, RZ, 0xc0, !PT ;  /* 0x000001c004007812 */ /* 0x000fe200078ec0ff */
[----:B------:R-:W-:Y:S01]  /*1720*/  IMAD.IADD R37, R35, 0x1, R14 ;  /* 0x0000000123257824 */ /* 0x000fe200078e020e */
[----:B------:R-:W-:Y:S01]  /*1730*/  IADD3 R3, R9, UR4, RZ ;  /* 0x0000000409037c10 */ /* 0x000fe2000fffe0ff */
[----:B------:R-:W-:Y:S01]  /*1740*/  IMAD.MOV.U32 R4, RZ, RZ, 0x10 ;  /* 0x00000010ff047424 */ /* 0x000fe200078e00ff */
[----:B------:R-:W-:Y:S01]  /*1750*/  LOP3.LUT R2, R0, 0x8, R2, 0xf8, !PT ;  /* 0x0000000800027812 */ /* 0x000fe200078ef802 */
[----:B------:R1:W2:Y:S01]  /*1760*/  SHFL.IDX PT, R9, R25, 0x1, 0x181f ;  /* 0x00381f0019097f89 */ /* 0x0002a200000e0000 */
[----:B------:R-:W-:-:S02]  /*1770*/  SHF.R.U32.HI R0, RZ, 0x3, R0 ;  /* 0x00000003ff007819 */ /* 0x000fc40000011600 */
[----:B------:R-:W-:Y:S02]  /*1780*/  SEL R4, R4, 0xfffffff0, !P1 ;  /* 0xfffffff004047807 */ /* 0x000fe40004800000 */
[----:B------:R-:W-:Y:S01]  /*1790*/  LOP3.LUT R15, R2, R0, RZ, 0x3c, !PT ;  /* 0x00000000020f7212 */ /* 0x000fe200078e3cff */
[----:B------:R-:W-:Y:S01]  /*17a0*/  IMAD R0, R7, c[0x0][0x218], RZ ;  /* 0x0000860007007a24 */ /* 0x000fe200078e02ff */
[----:B------:R-:W-:Y:S01]  /*17b0*/  LOP3.LUT P1, RZ, R21, 0x4, RZ, 0xc0, !PT ;  /* 0x0000000415ff7812 */ /* 0x000fe2000782c0ff */
[----:B------:R-:W-:Y:S01]  /*17c0*/  IMAD.MOV.U32 R2, RZ, RZ, R8 ;  /* 0x000000ffff027224 */ /* 0x000fe200078e0008 */
[----:B------:R-:W-:Y:S01]  /*17d0*/  LOP3.LUT R5, R15, 0xfffffe00, R5, 0xf8, !PT ;  /* 0xfffffe000f057812 */ /* 0x000fe200078ef805 */
[----:B------:R-:W-:Y:S01]  /*17e0*/  IMAD R7, R6, c[0x0][0x21c], R0 ;  /* 0x0000870006077a24 */ /* 0x000fe200078e0200 */
[----:B------:R-:W-:Y:S01]  /*17f0*/  IADD3 R0, R10, 0xc0, RZ ;  /* 0x000000c00a007810 */ /* 0x000fe20007ffe0ff */
[----:B------:R-:W-:Y:S01]  /*1800*/  IMAD.WIDE.U32 R32, R6, c[0x0][0x218], R2 ;  /* 0x0000860006207a25 */ /* 0x000fe200078e0002 */
[----:B------:R1:W3:Y:S01]  /*1810*/  SHFL.IDX PT, R8, R27, 0x1, 0x181f ;  /* 0x00381f001b087f89 */ /* 0x0002e200000e0000 */
[----:B------:R-:W-:-:S02]  /*1820*/  SEL R2, R16, 0xffffffe0, !P1 ;  /* 0xffffffe010027807 */ /* 0x000fc40004800000 */
[----:B------:R-:W-:Y:S01]  /*1830*/  IMAD.IADD R31, R33, 0x1, R7 ;  /* 0x00000001211f7824 */ /* 0x000fe200078e0207 */
[----:B------:R1:W-:Y:S01]  /*1840*/  STL.64 [R1+0x40], R32 ;  /* 0x0000402001007387 */ /* 0x0003e20000100a00 */
[----:B------:R-:W-:-:S03]  /*1850*/  ISETP.GE.AND P1, PT, R0, c[0x0][0x1d4], PT ;  /* 0x0000750000007a0c */ /* 0x000fc60003f26270 */
[----:B------:R1:W-:Y:S04]  /*1860*/  STL [R1+0x34], R37 ;  /* 0x0000342501007387 */ /* 0x0003e80000100800 */
[----:B------:R1:W-:Y:S01]  /*1870*/  STL [R1+0x2c], R31 ;  /* 0x00002c1f01007387 */ /* 0x0003e20000100800 */
[----:B------:R-:W-:Y:S05]  /*1880*/  @P0 BRA `(.L_x_1588) ;  /* 0x0000019000000947 */ /* 0x000fea0003800000 */
[C---:B--2---:R-:W-:Y:S02]  /*1890*/  IADD3 R3, R19.reuse, 0x80, RZ ;  /* 0x0000008013037810 */ /* 0x044fe40007ffe0ff */
[C---:B------:R-:W-:Y:S02]  /*18a0*/  IADD3 R0, R19.reuse, 0xc0, RZ ;  /* 0x000000c013007810 */ /* 0x040fe40007ffe0ff */
[----:B---3--:R-:W-:Y:S02]  /*18b0*/  LEA R6, P0, R19, R8, 0x1 ;  /* 0x0000000813067211 */ /* 0x008fe400078008ff */
[----:B------:R-:W-:-:S02]  /*18c0*/  SHF.R.S32.HI R14, RZ, 0x1f, R18 ;  /* 0x0000001fff0e7819 */ /* 0x000fc40000011412 */
[----:B------:R-:W-:Y:S02]  /*18d0*/  SHF.R.S32.HI R12, RZ, 0x1f, R3 ;  /* 0x0000001fff0c7819 */ /* 0x000fe40000011403 */
[----:B------:R-:W-:Y:S02]  /*18e0*/  SHF.R.S32.HI R13, RZ, 0x1f, R0 ;  /* 0x0000001fff0d7819 */ /* 0x000fe40000011400 */
[----:B------:R-:W-:Y:S02]  /*18f0*/  P2R R17, PR, RZ, 0x2 ;  /* 0x00000002ff117803 */ /* 0x000fe40000000000 */
[C---:B------:R-:W-:Y:S02]  /*1900*/  LEA.HI.X R7, R19.reuse, R9, R11, 0x1, P0 ;  /* 0x0000000913077211 */ /* 0x040fe400000f0c0b */
[----:B------:R-:W-:Y:S02]  /*1910*/  LEA.HI R14, R14, R18, RZ, 0x3 ;  /* 0x000000120e0e7211 */ /* 0x000fe400078f18ff */
[----:B------:R-:W-:-:S02]  /*1920*/  ISETP.GE.AND P1, PT, R19, c[0x0][0x198], PT ;  /* 0x0000660013007a0c */ /* 0x000fc40003f26270 */
[----:B------:R-:W-:Y:S02]  /*1930*/  ISETP.NE.AND P0, PT, R26, RZ, PT ;  /* 0x000000ff1a00720c */ /* 0x000fe40003f05270 */
[----:B------:R-:W-:Y:S02]  /*1940*/  LEA.HI R3, R12, R3, RZ, 0x3 ;  /* 0x000000030c037211 */ /* 0x000fe400078f18ff */
[----:B------:R-:W-:Y:S02]  /*1950*/  LEA.HI R0, R13, R0, RZ, 0x3 ;  /* 0x000000000d007211 */ /* 0x000fe400078f18ff */
[----:B------:R-:W-:Y:S02]  /*1960*/  LOP3.LUT R14, R14, 0xfffffff8, RZ, 0xc0, !PT ;  /* 0xfffffff80e0e7812 */ /* 0x000fe400078ec0ff */
[----:B------:R-:W-:Y:S02]  /*1970*/  LOP3.LUT R3, R3, 0xfffffff8, RZ, 0xc0, !PT ;  /* 0xfffffff803037812 */ /* 0x000fe400078ec0ff */
[----:B------:R-:W-:Y:S01]  /*1980*/  LOP3.LUT R16, R0, 0xfffffff8, RZ, 0xc0, !PT ;  /* 0xfffffff800107812 */ /* 0x000fe200078ec0ff */
[----:B------:R-:W-:-:S02]  /*1990*/  IMAD.SHL.U32 R0, R225, 0x2, RZ ;  /* 0x00000002e1007824 */ /* 0x000fc400078e00ff */
[----:B------:R-:W-:-:S03]  /*19a0*/  IMAD.WIDE R14, R14, 0x2, R8 ;  /* 0x000000020e0e7825 */ /* 0x000fc600078e0208 */
[----:B------:R2:W-:Y:S01]  /*19b0*/  LDGSTS.E.BYPASS.LTC128B.128 [R0+0x11100], [R6.64], !P1 ;  /* 0x1110000006007fae */ /* 0x0005e2000c901d4c */
[--C-:B------:R-:W-:Y:S01]  /*19c0*/  IMAD.WIDE R12, R3, 0x2, R8.reuse ;  /* 0x00000002030c7825 */ /* 0x100fe200078e0208 */
[----:B------:R-:W-:Y:S02]  /*19d0*/  ISETP.NE.AND P1, PT, R17, RZ, PT ;  /* 0x000000ff1100720c */ /* 0x000fe40003f25270 */
[----:B------:R2:W-:Y:S01]  /*19e0*/  LDGSTS.E.BYPASS.LTC128B.128 [R0+0x15100], [R14.64], !P0 ;  /* 0x151000000e007fae */ /* 0x0005e2000c101d4c */
[----:B------:R-:W-:-:S03]  /*19f0*/  IMAD.WIDE R8, R16, 0x2, R8 ;  /* 0x0000000210087825 */ /* 0x000fc600078e0208 */
[----:B------:R2:W-:Y:S04]  /*1a00*/  LDGSTS.E.BYPASS.LTC128B.128 [R0+0x19100], [R12.64], !P6 ;  /* 0x191000000c007fae */ /* 0x0005e8000f101d4c */
[----:B------:R2:W-:Y:S03]  /*1a10*/  LDGSTS.E.BYPASS.LTC128B.128 [R0+0x1d100], [R8.64], !P5 ;  /* 0x1d10000008007fae */ /* 0x0005e6000e901d4c */
.L_x_1588:
[----:B--2---:R-:W-:Y:S05]  /*1a20*/  BSYNC B0 ;  /* 0x0000000000007941 */ /* 0x004fea0003800000 */
.L_x_1587:
[----:B------:R-:W-:Y:S01]  /*1a30*/  IADD3 R0, R28, 0x40, RZ ;  /* 0x000000401c007810 */ /* 0x000fe20007ffe0ff */
[----:B------:R2:W4:Y:S01]  /*1a40*/  SHFL.IDX PT, R7, R25, 0x2, 0x181f ;  /* 0x00581f0019077f89 */ /* 0x00052200000e0000 */
[----:B------:R-:W-:Y:S02]  /*1a50*/  BSSY B0, `(.L_x_1589) ;  /* 0x000001e000007945 */ /* 0x000fe40003800000 */
[----:B------:R-:W-:Y:S01]  /*1a60*/  ISETP.GE.AND P0, PT, R0, UR15, PT ;  /* 0x0000000f00007c0c */ /* 0x000fe2000bf06270 */
[----:B------:R2:W1:-:S12]  /*1a70*/  SHFL.IDX PT, R6, R27, 0x2, 0x181f ;  /* 0x00581f001b067f89 */ /* 0x00045800000e0000 */
[----:B------:R-:W-:Y:S05]  /*1a80*/  @P0 BRA `(.L_x_1590) ;  /* 0x000001a000000947 */ /* 0x000fea0003800000 */
[C---:B------:R-:W-:Y:S02]  /*1a90*/  IADD3 R3, R19.reuse, 0x80, RZ ;  /* 0x0000008013037810 */ /* 0x040fe40007ffe0ff */
[C---:B------:R-:W-:Y:S02]  /*1aa0*/  IADD3 R0, R19.reuse, 0xc0, RZ ;  /* 0x000000c013007810 */ /* 0x040fe40007ffe0ff */
[----:B-1-3--:R-:W-:Y:S02]  /*1ab0*/  LEA R8, P0, R19, R6, 0x1 ;  /* 0x0000000613087211 */ /* 0x00afe400078008ff */
[----:B------:R-:W-:Y:S02]  /*1ac0*/  SHF.R.S32.HI R14, RZ, 0x1f, R18 ;  /* 0x0000001fff0e7819 */ /* 0x000fe40000011412 */
[----:B------:R-:W-:Y:S02]  /*1ad0*/  SHF.R.S32.HI R12, RZ, 0x1f, R3 ;  /* 0x0000001fff0c7819 */ /* 0x000fe40000011403 */
[----:B------:R-:W-:-:S02]  /*1ae0*/  SHF.R.S32.HI R13, RZ, 0x1f, R0 ;  /* 0x0000001fff0d7819 */ /* 0x000fc40000011400 */
[----:B------:R-:W-:Y:S02]  /*1af0*/  P2R R17, PR, RZ, 0x2 ;  /* 0x00000002ff117803 */ /* 0x000fe40000000000 */
[C---:B----4-:R-:W-:Y:S02]  /*1b00*/  LEA.HI.X R9, R19.reuse, R7, R11, 0x1, P0 ;  /* 0x0000000713097211 */ /* 0x050fe400000f0c0b */
[----:B------:R-:W-:Y:S02]  /*1b10*/  LEA.HI R14, R14, R18, RZ, 0x3 ;  /* 0x000000120e0e7211 */ /* 0x000fe400078f18ff */
[----:B------:R-:W-:Y:S02]  /*1b20*/  ISETP.GE.AND P1, PT, R19, c[0x0][0x198], PT ;  /* 0x0000660013007a0c */ /* 0x000fe40003f26270 */
[----:B------:R-:W-:Y:S02]  /*1b30*/  ISETP.NE.AND P0, PT, R26, RZ, PT ;  /* 0x000000ff1a00720c */ /* 0x000fe40003f05270 */
[----:B------:R-:W-:-:S02]  /*1b40*/  LEA.HI R3, R12, R3, RZ, 0x3 ;  /* 0x000000030c037211 */ /* 0x000fc400078f18ff */
[----:B------:R-:W-:Y:S02]  /*1b50*/  LEA.HI R0, R13, R0, RZ, 0x3 ;  /* 0x000000000d007211 */ /* 0x000fe400078f18ff */
[----:B------:R-:W-:Y:S02]  /*1b60*/  LOP3.LUT R14, R14, 0xfffffff8, RZ, 0xc0, !PT ;  /* 0xfffffff80e0e7812 */ /* 0x000fe400078ec0ff */
[----:B------:R-:W-:Y:S02]  /*1b70*/  LOP3.LUT R3, R3, 0xfffffff8, RZ, 0xc0, !PT ;  /* 0xfffffff803037812 */ /* 0x000fe400078ec0ff */
[----:B------:R-:W-:Y:S01]  /*1b80*/  LOP3.LUT R16, R0, 0xfffffff8, RZ, 0xc0, !PT ;  /* 0xfffffff800107812 */ /* 0x000fe200078ec0ff */
[----:B------:R-:W-:Y:S02]  /*1b90*/  IMAD.SHL.U32 R0, R225, 0x2, RZ ;  /* 0x00000002e1007824 */ /* 0x000fe400078e00ff */
[----:B------:R-:W-:-:S03]  /*1ba0*/  IMAD.WIDE R14, R14, 0x2, R6 ;  /* 0x000000020e0e7825 */ /* 0x000fc600078e0206 */
[----:B------:R-:W-:Y:S01]  /*1bb0*/  @!PT LDS RZ, [RZ] ;  /* 0x00000000fffff984 */ /* 0x000fe20000000800 */
[----:B------:R1:W-:Y:S01]  /*1bc0*/  LDGSTS.E.BYPASS.LTC128B.128 [R0+0x12100], [R8.64], !P1 ;  /* 0x1210000008007fae */ /* 0x0003e2000c901d4c */
[--C-:B------:R-:W-:Y:S01]  /*1bd0*/  IMAD.WIDE R12, R3, 0x2, R6.reuse ;  /* 0x00000002030c7825 */ /* 0x100fe200078e0206 */
[----:B------:R-:W-:Y:S02]  /*1be0*/  ISETP.NE.AND P1, PT, R17, RZ, PT ;  /* 0x000000ff1100720c */ /* 0x000fe40003f25270 */
[----:B------:R1:W-:Y:S01]  /*1bf0*/  LDGSTS.E.BYPASS.LTC128B.128 [R0+0x16100], [R14.64], !P0 ;  /* 0x161000000e007fae */ /* 0x0003e2000c101d4c */
[----:B------:R-:W-:-:S03]  /*1c00*/  IMAD.WIDE R6, R16, 0x2, R6 ;  /* 0x0000000210067825 */ /* 0x000fc600078e0206 */
[----:B------:R1:W-:Y:S04]  /*1c10*/  LDGSTS.E.BYPASS.LTC128B.128 [R0+0x1a100], [R12.64], !P6 ;  /* 0x1a1000000c007fae */ /* 0x0003e8000f101d4c */
[----:B------:R1:W-:Y:S03]  /*1c20*/  LDGSTS.E.BYPASS.LTC128B.128 [R0+0x1e100], [R6.64], !P5 ;  /* 0x1e10000006007fae */ /* 0x0003e6000e901d4c */
.L_x_1590:
[----:B------:R-:W-:Y:S05]  /*1c30*/  BSYNC B0 ;  /* 0x0000000000007941 */ /* 0x000fea0003800000 */
.L_x_1589:
[----:B-1----:R-:W-:Y:S01]  /*1c40*/  IADD3 R0, R28, 0x60, RZ ;  /* 0x000000601c007810 */ /* 0x002fe20007ffe0ff */
[----:B------:R-:W-:Y:S01]  /*1c50*/  IMAD.MOV.U32 R13, RZ, RZ, c[0x0][0x1e0] ;  /* 0x00007800ff0d7624 */ /* 0x000fe200078e00ff */
[----:B----4-:R1:W4:Y:S01]  /*1c60*/  SHFL.IDX PT, R7, R25, 0x3, 0x181f ;  /* 0x00781f0019077f89 */ /* 0x01032200000e0000 */
[----:B------:R-:W-:Y:S01]  /*1c70*/  IMAD.MOV.U32 R17, RZ, RZ, 0x6 ;  /* 0x00000006ff117424 */ /* 0x000fe200078e00ff */
[----:B------:R-:W-:Y:S01]  /*1c80*/  ISETP.GE.AND P0, PT, R0, UR15, PT ;  /* 0x0000000f00007c0c */ /* 0x000fe2000bf06270 */
[----:B------:R-:W-:Y:S01]  /*1c90*/  BSSY B0, `(.L_x_1591) ;  /* 0x0000020000007945 */ /* 0x000fe20003800000 */
[----:B------:R1:W2:Y:S01]  /*1ca0*/  SHFL.IDX PT, R6, R27, 0x3, 0x181f ;  /* 0x00781f001b067f89 */ /* 0x0002a200000e0000 */
[----:B------:R-:W-:Y:S01]  /*1cb0*/  IADD3 R104, R172, -0x1, RZ ;  /* 0xffffffffac687810 */ /* 0x000fe20007ffe0ff */
[C---:B------:R-:W-:Y:S01]  /*1cc0*/  IMAD.SHL.U32 R126, R13.reuse, 0x40, RZ ;  /* 0x000000400d7e7824 */ /* 0x040fe200078e00ff */
[----:B------:R-:W-:-:S08]  /*1cd0*/  SHF.L.U64.HI R125, R13, R17, c[0x0][0x1e4] ;  /* 0x000079000d7d7619 */ /* 0x000fd00000010211 */
[----:B------:R-:W-:Y:S05]  /*1ce0*/  @P0 BRA `(.L_x_1592) ;  /* 0x000001a000000947 */ /* 0x000fea0003800000 */
[----:B------:R-:W-:Y:S01]  /*1cf0*/  P2R R0, PR, RZ, 0x2 ;  /* 0x00000002ff007803 */ /* 0x000fe20000000000 */
[----:B------:R-:W-:Y:S01]  /*1d00*/  IMAD.SHL.U32 R12, R225, 0x2, RZ ;  /* 0x00000002e10c7824 */ /* 0x000fe200078e00ff */
[C---:B------:R-:W-:Y:S02]  /*1d10*/  ISETP.GE.AND P1, PT, R19.reuse, c[0x0][0x198], PT ;  /* 0x0000660013007a0c */ /* 0x040fe40003f26270 */
[C---:B--23--:R-:W-:Y:S02]  /*1d20*/  LEA R8, P0, R19.reuse, R6, 0x1 ;  /* 0x0000000613087211 */ /* 0x04cfe400078008ff */
[C---:B------:R-:W-:Y:S02]  /*1d30*/  IADD3 R3, R19.reuse, 0xc0, RZ ;  /* 0x000000c013037810 */ /* 0x040fe40007ffe0ff */
[----:B----4-:R-:W-:Y:S02]  /*1d40*/  LEA.HI.X R9, R19, R7, R11, 0x1, P0 ;  /* 0x0000000713097211 */ /* 0x010fe400000f0c0b */
[----:B------:R-:W-:-:S02]  /*1d50*/  SHF.R.S32.HI R10, RZ, 0x1f, R3 ;  /* 0x0000001fff0a7819 */ /* 0x000fc40000011403 */
[----:B------:R-:W-:Y:S02]  /*1d60*/  ISETP.NE.AND P0, PT, R26, RZ, PT ;  /* 0x000000ff1a00720c */ /* 0x000fe40003f05270 */
[----:B------:R-:W-:Y:S01]  /*1d70*/  LEA.HI R3, R10, R3, RZ, 0x3 ;  /* 0x000000030a037211 */ /* 0x000fe200078f18ff */
[----:B------:R-:W-:Y:S01]  /*1d80*/  @!PT LDS RZ, [RZ] ;  /* 0x00000000fffff984 */ /* 0x000fe20000000800 */
[----:B------:R2:W-:Y:S01]  /*1d90*/  LDGSTS.E.BYPASS.LTC128B.128 [R12+0x13100], [R8.64], !P1 ;  /* 0x13100000080c7fae */ /* 0x0005e2000c901d4c */
[----:B------:R-:W-:Y:S02]  /*1da0*/  ISETP.NE.AND P1, PT, R0, RZ, PT ;  /* 0x000000ff0000720c */ /* 0x000fe40003f25270 */
[----:B------:R-:W-:Y:S02]  /*1db0*/  SHF.R.S32.HI R0, RZ, 0x1f, R18 ;  /* 0x0000001fff007819 */ /* 0x000fe40000011412 */
[----:B------:R-:W-:Y:S02]  /*1dc0*/  LOP3.LUT R3, R3, 0xfffffff8, RZ, 0xc0, !PT ;  /* 0xfffffff803037812 */ /* 0x000fe400078ec0ff */
[----:B------:R-:W-:-:S04]  /*1dd0*/  LEA.HI R0, R0, R18, RZ, 0x3 ;  /* 0x0000001200007211 */ /* 0x000fc800078f18ff */
[----:B------:R-:W-:-:S05]  /*1de0*/  LOP3.LUT R0, R0, 0xfffffff8, RZ, 0xc0, !PT ;  /* 0xfffffff800007812 */ /* 0x000fca00078ec0ff */
        /* <DEDUP_REMOVED lines=10> */
.L_x_1592:
[----:B------:R-:W-:Y:S05]  /*1e90*/  BSYNC B0 ;  /* 0x0000000000007941 */ /* 0x000fea0003800000 */
.L_x_1591:
[----:B------:R-:W-:Y:S01]  /*1ea0*/  IMAD.SHL.U32 R105, R104, 0x40, RZ ;  /* 0x0000004068697824 */ /* 0x000fe200078e00ff */
[----:B---3--:R-:W-:Y:S01]  /*1eb0*/  SHF.R.S32.HI R10, RZ, 0x1f, R104 ;  /* 0x0000001fff0a7819 */ /* 0x008fe20000011468 */
[----:B------:R-:W-:Y:S01]  /*1ec0*/  IMAD.MOV.U32 R130, RZ, RZ, R36 ;  /* 0x000000ffff827224 */ /* 0x000fe200078e0024 */
[----:B------:R-:W0:Y:S01]  /*1ed0*/  LDGDEPBAR ;  /* 0x00000000000079af */ /* 0x000e220000000000 */
[----:B------:R-:W-:Y:S01]  /*1ee0*/  IMAD.MOV.U32 R131, RZ, RZ, R37 ;  /* 0x000000ffff837224 */ /* 0x000fe200078e0025 */
[----:B------:R-:W-:Y:S01]  /*1ef0*/  IADD3 R0, -R105, c[0x0][0x1d0], -R22 ;  /* 0x0000740069007a10 */ /* 0x000fe20007ffe916 */
[----:B------:R-:W-:Y:S01]  /*1f00*/  IMAD R3, R125, R104, RZ ;  /* 0x000000687d037224 */ /* 0x000fe200078e02ff */
[----:B------:R-:W-:Y:S01]  /*1f10*/  SEL R16, RZ, 0x1, P4 ;  /* 0x00000001ff107807 */ /* 0x000fe20002000000 */
[----:B------:R-:W-:Y:S01]  /*1f20*/  IMAD.MOV.U32 R130, RZ, RZ, R34 ;  /* 0x000000ffff827224 */ /* 0x000fe200078e0022 */
[C---:B------:R-:W-:Y:S01]  /*1f30*/  ISETP.GE.AND P6, PT, R0.reuse, 0x1, PT ;  /* 0x000000010000780c */ /* 0x040fe20003fc6270 */
[----:B------:R-:W-:Y:S01]  /*1f40*/  IMAD.SHL.U32 R127, R13, 0x20, RZ ;  /* 0x000000200d7f7824 */ /* 0x000fe200078e00ff */
[----:B------:R-:W-:Y:S01]  /*1f50*/  ISETP.GE.AND P5, PT, R0, 0x21, PT ;  /* 0x000000210000780c */ /* 0x000fe20003fa6270 */
[-C--:B------:R-:W-:Y:S01]  /*1f60*/  IMAD R0, R10, R126.reuse, R3 ;  /* 0x0000007e0a007224 */ /* 0x080fe200078e0203 */
[----:B------:R-:W-:Y:S01]  /*1f70*/  SEL R15, RZ, 0x2, P3 ;  /* 0x00000002ff0f7807 */ /* 0x000fe20001800000 */
[----:B--2-4-:R-:W-:Y:S01]  /*1f80*/  IMAD.WIDE.U32 R6, R104, R126, R130 ;  /* 0x0000007e68067225 */ /* 0x014fe200078e0082 */
[----:B------:R-:W-:Y:S01]  /*1f90*/  SEL R14, RZ, 0x4, P2 ;  /* 0x00000004ff0e7807 */ /* 0x000fe20001000000 */
[----:B------:R-:W-:Y:S01]  /*1fa0*/  STL.64 [R1+0x30], R130 ;  /* 0x0000308201007387 */ /* 0x000fe20000100a00 */
[----:B------:R-:W-:Y:S01]  /*1fb0*/  LEA.HI R107, R124, R132, RZ, 0x5 ;  /* 0x000000847c6b7211 */ /* 0x000fe200078f28ff */
[----:B------:R-:W-:Y:S01]  /*1fc0*/  IMAD.IADD R0, R7, 0x1, R0 ;  /* 0x0000000107007824 */ /* 0x000fe200078e0200 */
[----:B------:R-:W-:Y:S01]  /*1fd0*/  IADD3 R14, R14, R15, R16 ;  /* 0x0000000f0e0e7210 */ /* 0x000fe20007ffe010 */
[----:B------:R-:W-:Y:S01]  /*1fe0*/  IMAD.MOV.U32 R3, RZ, RZ, 0x5 ;  /* 0x00000005ff037424 */ /* 0x000fe200078e00ff */
[----:B------:R-:W-:Y:S01]  /*1ff0*/  SHF.R.S32.HI R106, RZ, 0x5, R107 ;  /* 0x00000005ff6a7819 */ /* 0x000fe2000001146b */
[----:B------:R-:W-:Y:S01]  /*2000*/  IMAD.SHL.U32 R225, R225, 0x2, RZ ;  /* 0x00000002e1e17824 */ /* 0x000fe200078e00ff */
[----:B------:R-:W-:Y:S01]  /*2010*/  BAR.SYNC.DEFER_BLOCKING 0x0 ;  /* 0x0000000000007b1d */ /* 0x000fe20000010000 */
[----:B------:R-:W-:Y:S01]  /*2020*/  @P6 LEA R8, P0, R6, c[0x0][0x1c8], 0x1 ;  /* 0x0000720006086a11 */ /* 0x000fe200078008ff */
[----:B------:R-:W-:Y:S01]  /*2030*/  IMAD.SHL.U32 R11, R23, 0x40, RZ ;  /* 0x00000040170b7824 */ /* 0x000fe200078e00ff */
[----:B------:R-:W-:Y:S01]  /*2040*/  SHF.L.U64.HI R128, R13, R3, c[0x0][0x1e4] ;  /* 0x000079000d807619 */ /* 0x000fe20000010203 */
[----:B------:R-:W-:Y:S01]  /*2050*/  IMAD R3, R10, c[0x0][0x208], RZ ;  /* 0x000082000a037a24 */ /* 0x000fe200078e02ff */
[--C-:B------:R-:W-:Y:S01]  /*2060*/  @P6 LEA.HI.X R9, R6, c[0x0][0x1cc], R0.reuse, 0x1, P0 ;  /* 0x0000730006096a11 */ /* 0x100fe200000f0c00 */
[----:B------:R-:W-:Y:S01]  /*2070*/  IMAD.SHL.U32 R13, R22, 0x8, RZ ;  /* 0x00000008160d7824 */ /* 0x000fe200078e00ff */
[----:B------:R-:W-:Y:S01]  /*2080*/  @P5 IADD3 R7, P0, R127, R6, RZ ;  /* 0x000000067f075210 */ /* 0x000fe20007f1e0ff */
[----:B------:R-:W-:Y:S01]  /*2090*/  IMAD R3, R104, c[0x0][0x20c], R3 ;  /* 0x0000830068037a24 */ /* 0x000fe200078e0203 */
[----:B------:R-:W-:Y:S01]  /*20a0*/  P2R R19, PR, RZ, 0x8 ;  /* 0x00000008ff137803 */ /* 0x000fe20000000000 */
[----:B------:R-:W-:Y:S01]  /*20b0*/  STL [R1+0x50], R128 ;  /* 0x0000508001007387 */ /* 0x000fe20000100800 */
[----:B------:R-:W-:Y:S01]  /*20c0*/  ULDC UR6, c[0x0][0x324] ;  /* 0x0000c90000067ab9 */ /* 0x000fe20000000800 */
[----:B------:R-:W-:Y:S01]  /*20d0*/  @P5 IMAD.X R0, R128, 0x1, R0, P0 ;  /* 0x0000000180005824 */ /* 0x000fe200000e0600 */
[----:B------:R-:W-:Y:S01]  /*20e0*/  @P5 LEA R6, P0, R7, c[0x0][0x1c8], 0x1 ;  /* 0x0000720007065a11 */ /* 0x000fe200078008ff */
[----:B------:R-:W-:-:S03]  /*20f0*/  ULOP3.LUT UR6, URZ, UR6, URZ, 0x33, !UPT ;  /* 0x000000063f067292 */ /* 0x000fc6000f8e333f */
[----:B------:R-:W-:Y:S02]  /*2100*/  @P5 LEA.HI.X R7, R7, c[0x0][0x1cc], R0, 0x1, P0 ;  /* 0x0000730007075a11 */ /* 0x000fe400000f0c00 */
[----:B------:R-:W-:Y:S01]  /*2110*/  LOP3.LUT R0, R11, 0x1c0, RZ, 0xc0, !PT ;  /* 0x000001c00b007812 */ /* 0x000fe200078ec0ff */
[----:B------:R-:W-:-:S03]  /*2120*/  IMAD.WIDE.U32 R10, R104, c[0x0][0x208], RZ ;  /* 0x00008200680a7a25 */ /* 0x000fc600078e00ff */
[----:B------:R-:W-:Y:S01]  /*2130*/  LOP3.LUT R13, R0, 0x8, R13, 0xf8, !PT ;  /* 0x00000008000d7812 */ /* 0x000fe200078ef80d */
[----:B------:R-:W-:Y:S01]  /*2140*/  @!PT LDS RZ, [RZ] ;  /* 0x00000000fffff984 */ /* 0x000fe20000000800 */
[----:B------:R-:W-:Y:S01]  /*2150*/  @!PT LDS RZ, [RZ] ;  /* 0x00000000fffff984 */ /* 0x000fe20000000800 */
[----:B------:R-:W-:Y:S01]  /*2160*/  @!PT LDS RZ, [RZ] ;  /* 0x00000000fffff984 */ /* 0x000fe20000000800 */
[----:B------:R2:W-:Y:S01]  /*2170*/  @P6 LDGSTS.E.BYPASS.LTC128B.128 [R225+0x8100], [R8.64], !P4 ;  /* 0x0810000008e16fae */ /* 0x0005e2000e101d4c */
[----:B------:R-:W-:Y:S01]  /*2180*/  SHF.R.U32.HI R0, RZ, 0x3, R0 ;  /* 0x00000003ff007819 */ /* 0x000fe20000011600 */
[----:B------:R-:W-:Y:S01]  /*2190*/  IMAD.IADD R3, R11, 0x1, R3 ;  /* 0x000000010b037824 */ /* 0x000fe200078e0203 */
[C---:B------:R-:W-:Y:S01]  /*21a0*/  LEA R12, P0, R10.reuse, R32, 0x6 ;  /* 0x000000200a0c7211 */ /* 0x040fe200078030ff */
[----:B------:R2:W-:Y:S01]  /*21b0*/  @P6 LDGSTS.E.BYPASS.LTC128B.128 [R225+0xa100], [R8.64+0x80], !P3 ;  /* 0x0a10008008e16fae */ /* 0x0005e2000d901d4c */
[----:B------:R-:W-:Y:S02]  /*21c0*/  LOP3.LUT R0, R13, R0, RZ, 0x3c, !PT ;  /* 0x000000000d007212 */ /* 0x000fe400078e3cff */
[----:B------:R-:W-:Y:S01]  /*21d0*/  LEA.HI.X R10, R10, R31, R3, 0x6, P0 ;  /* 0x0000001f0a0a7211 */ /* 0x000fe200000f3403 */
[----:B------:R2:W-:Y:S01]  /*21e0*/  @P6 LDGSTS.E.BYPASS.LTC128B.128 [R225+0xc100], [R8.64+0x100], !P2 ;  /* 0x0c10010008e16fae */ /* 0x0005e2000d101d4c */
[----:B------:R-:W-:Y:S01]  /*21f0*/  SEL R3, RZ, 0x8, P1 ;  /* 0x00000008ff037807 */ /* 0x000fe20000800000 */
[----:B------:R-:W-:-:S02]  /*2200*/  IMAD R0, R29, 0x200, R0 ;  /* 0x000002001d007824 */ /* 0x000fc400078e0200 */
[----:B------:R2:W-:Y:S02]  /*2210*/  @P6 LDGSTS.E.BYPASS.LTC128B.128 [R225+0xe100], [R8.64+0x180], !P1 ;  /* 0x0e10018008e16fae */ /* 0x0005e4000c901d4c */
[----:B------:R-:W-:Y:S02]  /*2220*/  IMAD.IADD R18, R14, 0x1, R3 ;  /* 0x000000010e127824 */ /* 0x000fe400078e0203 */
[----:B------:R3:W-:Y:S01]  /*2230*/  @P5 LDGSTS.E.BYPASS.LTC128B.128 [R225+0x9100], [R6.64], !P4 ;  /* 0x0910000006e15fae */ /* 0x0007e2000e101d4c */
[----:B------:R-:W-:Y:S02]  /*2240*/  IMAD.SHL.U32 R196, R0, 0x2, RZ ;  /* 0x0000000200c47824 */ /* 0x000fe400078e00ff */
[----:B------:R-:W-:Y:S01]  /*2250*/  IMAD.MOV.U32 R3, RZ, RZ, c[0x0][0x208] ;  /* 0x00008200ff037624 */ /* 0x000fe200078e00ff */
[----:B------:R3:W-:Y:S01]  /*2260*/  @P5 LDGSTS.E.BYPASS.LTC128B.128 [R225+0xb100], [R6.64+0x80], !P3 ;  /* 0x0b10008006e15fae */ /* 0x0007e2000d901d4c */
[----:B------:R-:W-:Y:S02]  /*2270*/  LOP3.LUT P6, RZ, R18, 0x2, RZ, 0xc0, !PT ;  /* 0x0000000212ff7812 */ /* 0x000fe400078cc0ff */
[----:B------:R-:W-:Y:S01]  /*2280*/  IMAD.SHL.U32 R15, R3, 0x40, RZ ;  /* 0x00000040030f7824 */ /* 0x000fe200078e00ff */
[----:B------:R3:W-:Y:S01]  /*2290*/  @P5 LDGSTS.E.BYPASS.LTC128B.128 [R225+0xd100], [R6.64+0x100], !P2 ;  /* 0x0d10010006e15fae */ /* 0x0007e2000d101d4c */
[----:B------:R-:W-:-:S02]  /*22a0*/  IADD3 R0, R196, 0x8100, RZ ;  /* 0x00008100c4007810 */ /* 0x000fc40007ffe0ff */
[----:B------:R-:W-:Y:S01]  /*22b0*/  SHF.L.U64.HI R13, R3, R17, c[0x0][0x20c] ;  /* 0x00008300030d7619 */ /* 0x000fe20000010211 */
[----:B------:R3:W-:Y:S01]  /*22c0*/  @P5 LDGSTS.E.BYPASS.LTC128B.128 [R225+0xf100], [R6.64+0x180], !P1 ;  /* 0x0f10018006e15fae */ /* 0x0007e2000c901d4c */
[----:B------:R-:W-:Y:S02]  /*22d0*/  LOP3.LUT P5, RZ, R23, 0x2, RZ, 0xc0, !PT ;  /* 0x0000000217ff7812 */ /* 0x000fe400078ac0ff */
[----:B------:R-:W-:Y:S01]  /*22e0*/  IADD3 R3, -R22, c[0x0][0x1d0], -R105 ;  /* 0x0000740016037a10 */ /* 0x000fe20007ffe969 */
[----:B------:R-:W0:Y:S01]  /*22f0*/  LDGDEPBAR ;  /* 0x00000000000079af */ /* 0x000e220000000000 */
[----:B------:R-:W-:-:S09]  /*2300*/  IADD3 R207, R196, 0x8120, RZ ;  /* 0x00008120c4cf7810 */ /* 0x000fd20007ffe0ff */
[----:B------:R-:W-:Y:S01]  /*2310*/  @P5 IADD3 R207, R0, -0x20, RZ ;  /* 0xffffffe000cf5810 */ /* 0x000fe20007ffe0ff */
[----:B------:R-:W-:Y:S01]  /*2320*/  IMAD R0, R106, 0x400, R5 ;  /* 0x000004006a007824 */ /* 0x000fe200078e0205 */
[----:B------:R-:W-:Y:S02]  /*2330*/  ISETP.LT.OR P5, PT, R3, 0x1, P4 ;  /* 0x000000010300780c */ /* 0x000fe400027a1670 */
[C---:B------:R-:W-:Y:S01]  /*2340*/  IADD3 R222, R207.reuse, 0x800, RZ ;  /* 0x00000800cfde7810 */ /* 0x040fe20007ffe0ff */
[----:B------:R-:W-:Y:S01]  /*2350*/  IMAD.SHL.U32 R203, R0, 0x2, RZ ;  /* 0x0000000200cb7824 */ /* 0x000fe200078e00ff */
[C---:B------:R-:W-:Y:S01]  /*2360*/  IADD3 R221, R207.reuse, 0x1000, RZ ;  /* 0x00001000cfdd7810 */ /* 0x040fe20007ffe0ff */
[----:B------:R-:W-:Y:S01]  /*2370*/  IMAD.MOV.U32 R0, RZ, RZ, 0x40 ;  /* 0x00000040ff007424 */ /* 0x000fe200078e00ff */
[C---:B------:R-:W-:Y:S01]  /*2380*/  IADD3 R220, R207.reuse, 0x1800, RZ ;  /* 0x00001800cfdc7810 */ /* 0x040fe20007ffe0ff */
[--C-:B------:R-:W-:Y:S01]  /*2390*/  IMAD R204, R4, 0x2, R203.reuse ;  /* 0x0000000204cc7824 */ /* 0x100fe200078e02cb */
[C---:B------:R-:W-:Y:S01]  /*23a0*/  IADD3 R219, R207.reuse, 0x2000, RZ ;  /* 0x00002000cfdb7810 */ /* 0x040fe20007ffe0ff */
[C---:B------:R-:W-:Y:S01]  /*23b0*/  IMAD R206, R2.reuse, 0x2, R203 ;  /* 0x0000000202ce7824 */ /* 0x040fe200078e02cb */
[----:B------:R-:W-:Y:S01]  /*23c0*/  IADD3 R218, R207, 0x2800, RZ ;  /* 0x00002800cfda7810 */ /* 0x000fe20007ffe0ff */
[----:B------:R-:W-:Y:S01]  /*23d0*/  IMAD R205, R2, 0x2, R204 ;  /* 0x0000000202cd7824 */ /* 0x000fe200078e02cc */
[----:B------:R-:W-:-:S04]  /*23e0*/  DEPBAR.LE SB0, 0x1 ;  /* 0x000080400000791a */ /* 0x000fc80000000000 */
[----:B------:R-:W-:-:S04]  /*23f0*/  DEPBAR.LE SB0, 0x0 ;  /* 0x000080000000791a */ /* 0x000fc80000000000 */
[----:B------:R-:W-:Y:S01]  /*2400*/  BAR.SYNC.DEFER_BLOCKING 0x0 ;  /* 0x0000000000007b1d */ /* 0x000fe20000010000 */
[C---:B---3--:R-:W-:Y:S02]  /*2410*/  LEA R6, P0, R12.reuse, c[0x0][0x1f8], 0x1 ;  /* 0x00007e000c067a11 */ /* 0x048fe400078008ff */
[----:B------:R-:W-:Y:S02]  /*2420*/  IADD3 R217, R207, 0x3000, RZ ;  /* 0x00003000cfd97810 */ /* 0x000fe40007ffe0ff */
[----:B------:R-:W-:Y:S02]  /*2430*/  LEA.HI.X R7, R12, c[0x0][0x1fc], R10, 0x1, P0 ;  /* 0x00007f000c077a11 */ /* 0x000fe400000f0c0a */
[----:B------:R-:W-:Y:S02]  /*2440*/  IADD3 R16, P0, R15, R6, RZ ;  /* 0x000000060f107210 */ /* 0x000fe40007f1e0ff */
[C---:B------:R-:W-:Y:S02]  /*2450*/  IADD3 R216, R207.reuse, 0x3800, RZ ;  /* 0x00003800cfd87810 */ /* 0x040fe40007ffe0ff */
[----:B------:R-:W-:Y:S01]  /*2460*/  IADD3 R215, R207, 0x4000, RZ ;  /* 0x00004000cfd77810 */ /* 0x000fe20007ffe0ff */
[----:B------:R-:W-:Y:S01]  /*2470*/  IMAD.X R17, R13, 0x1, R7, P0 ;  /* 0x000000010d117824 */ /* 0x000fe200000e0607 */
[----:B------:R-:W-:-:S02]  /*2480*/  ISETP.LT.OR P0, PT, R3, 0x1, !P6 ;  /* 0x000000010300780c */ /* 0x000fc40007701670 */
[----:B------:R-:W-:Y:S02]  /*2490*/  ISETP.LT.OR P6, PT, R3, 0x21, !P6 ;  /* 0x000000210300780c */ /* 0x000fe400077c1670 */
[C---:B------:R-:W-:Y:S02]  /*24a0*/  IADD3 R214, R207.reuse, 0x4800, RZ ;  /* 0x00004800cfd67810 */ /* 0x040fe40007ffe0ff */
[C---:B------:R-:W-:Y:S02]  /*24b0*/  IADD3 R213, R207.reuse, 0x5000, RZ ;  /* 0x00005000cfd57810 */ /* 0x040fe40007ffe0ff */
[C---:B------:R-:W-:Y:S02]  /*24c0*/  IADD3 R212, R207.reuse, 0x5800, RZ ;  /* 0x00005800cfd47810 */ /* 0x040fe40007ffe0ff */
[C---:B------:R-:W-:Y:S01]  /*24d0*/  IADD3 R211, R207.reuse, 0x6000, RZ ;  /* 0x00006000cfd37810 */ /* 0x040fe20007ffe0ff */
[----:B------:R-:W-:Y:S01]  /*24e0*/  LDSM.16.M88.4 R32, [R196+0x8100] ;  /* 0x00810000c420783b */ /* 0x000fe20000000200 */
[----:B------:R-:W-:-:S02]  /*24f0*/  IADD3 R210, R207, 0x6800, RZ ;  /* 0x00006800cfd27810 */ /* 0x000fc40007ffe0ff */
[C---:B------:R-:W-:Y:S01]  /*2500*/  IADD3 R209, R207.reuse, 0x7000, RZ ;  /* 0x00007000cfd17810 */ /* 0x040fe20007ffe0ff */
[----:B------:R-:W-:Y:S01]  /*2510*/  LDSM.16.M88.4 R28, [R196+0x8900] ;  /* 0x00890000c41c783b */ /* 0x000fe20000000200 */
[----:B------:R-:W-:-:S03]  /*2520*/  IADD3 R208, R207, 0x7800, RZ ;  /* 0x00007800cfd07810 */ /* 0x000fc60007ffe0ff */
[----:B------:R-:W-:Y:S04]  /*2530*/  LDSM.16.M88.4 R40, [R196+0x9100] ;  /* 0x00910000c428783b */ /* 0x000fe80000000200 */
[----:B------:R-:W-:Y:S04]  /*2540*/  LDSM.16.M88.4 R56, [R196+0x9900] ;  /* 0x00990000c438783b */ /* 0x000fe80000000200 */
[----:B------:R-:W-:Y:S04]  /*2550*/  LDSM.16.M88.4 R48, [R207] ;  /* 0x00000000cf30783b */ /* 0x000fe80000000200 */
[----:B------:R-:W-:Y:S04]  /*2560*/  LDSM.16.M88.4 R52, [R207+0x800] ;  /* 0x00080000cf34783b */ /* 0x000fe80000000200 */
[----:B------:R-:W-:Y:S04]  /*2570*/  LDSM.16.M88.4 R76, [R207+0x1000] ;  /* 0x00100000cf4c783b */ /* 0x000fe80000000200 */
[----:B------:R-:W-:Y:S04]  /*2580*/  LDSM.16.M88.4 R92, [R207+0x1800] ;  /* 0x00180000cf5c783b */ /* 0x000fe80000000200 */
[----:B------:R-:W3:Y:S04]  /*2590*/  LDSM.16.M88.4 R12, [R203+0x10100] ;  /* 0x01010000cb0c783b */ /* 0x000ee80000000200 */
[----:B--2---:R-:W2:Y:S04]  /*25a0*/  LDSM.16.M88.4 R8, [R204+0x10100] ;  /* 0x01010000cc08783b */ /* 0x004ea80000000200 */
[----:B------:R-:W-:Y:S01]  /*25b0*/  @!PT LDS RZ, [RZ] ;  /* 0x00000000fffff984 */ /* 0x000fe20000000800 */
[----:B------:R-:W-:Y:S01]  /*25c0*/  @!PT LDS RZ, [RZ] ;  /* 0x00000000fffff984 */ /* 0x000fe20000000800 */
[----:B------:R-:W-:Y:S01]  /*25d0*/  @!PT LDS RZ, [RZ] ;  /* 0x00000000fffff984 */ /* 0x000fe20000000800 */
[----:B------:R4:W-:Y:S01]  /*25e0*/  LDGSTS.E.BYPASS.LTC128B.128 [R225+0x100], [R6.64], !P5 ;  /* 0x0010000006e17fae */ /* 0x0009e2000e901d4c */
[----:B------:R-:W-:-:S03]  /*25f0*/  LOP3.LUT P5, RZ, R18, 0x4, RZ, 0xc0, !PT ;  /* 0x0000000412ff7812 */ /* 0x000fc600078ac0ff */
[----:B------:R4:W-:Y:S01]  /*2600*/  LDGSTS.E.BYPASS.LTC128B.128 [R225+0x2100], [R6.64+0x80], !P0 ;  /* 0x0210008006e17fae */ /* 0x0009e2000c101d4c */
[C---:B------:R-:W-:Y:S02]  /*2610*/  ISETP.LT.OR P0, PT, R3.reuse, 0x1, !P5 ;  /* 0x000000010300780c */ /* 0x040fe40006f01670 */
[----:B------:R-:W-:-:S11]  /*2620*/  ISETP.LT.OR P5, PT, R3, 0x21, !P5 ;  /* 0x000000210300780c */ /* 0x000fd60006fa1670 */
[----:B------:R4:W-:Y:S01]  /*2630*/  LDGSTS.E.BYPASS.LTC128B.128 [R225+0x4100], [R6.64+0x100], !P0 ;  /* 0x0410010006e17fae */ /* 0x0009e2000c101d4c */
[----:B------:R-:W-:-:S04]  /*2640*/  LOP3.LUT P0, RZ, R23, 0x4, RZ, 0xc0, !PT ;  /* 0x0000000417ff7812 */ /* 0x000fc8000780c0ff */
[----:B------:R-:W-:Y:S02]  /*2650*/  SEL R0, R0, 0xffffffc0, !P0 ;  /* 0xffffffc000007807 */ /* 0x000fe40004000000 */
[----:B------:R-:W-:-:S03]  /*2660*/  LOP3.LUT P0, RZ, R18, 0x8, RZ, 0xc0, !PT ;  /* 0x0000000812ff7812 */ /* 0x000fc6000780c0ff */
[----:B------:R-:W-:Y:S01]  /*2670*/  IMAD.IADD R202, R196, 0x1, R0 ;  /* 0x00000001c4ca7824 */ /* 0x000fe200078e0200 */
[C---:B------:R-:W-:Y:S01]  /*2680*/  ISETP.LT.OR P3, PT, R3.reuse, 0x1, !P0 ;  /* 0x000000010300780c */ /* 0x040fe20004761670 */
[----:B------:R-:W-:Y:S01]  /*2690*/  IMAD.IADD R201, R0, 0x1, R207 ;  /* 0x0000000100c97824 */ /* 0x000fe200078e02cf */
[C---:B------:R-:W-:Y:S01]  /*26a0*/  ISETP.LT.OR P0, PT, R3.reuse, 0x21, !P0 ;  /* 0x000000210300780c */ /* 0x040fe20004701670 */
[C---:B-1-3--:R-:W-:Y:S08]  /*26b0*/  HMMA.16816.F32 R24, R12.reuse, R32, RZ ;  /* 0x000000200c18723c */ /* 0x04aff000000018ff */
[----:B------:R-:W-:Y:S02]  /*26c0*/  HMMA.16816.F32 R36, R12, R30, RZ ;  /* 0x0000001e0c24723c */ /* 0x000fe400000018ff */
[----:B------:R4:W-:Y:S01]  /*26d0*/  LDGSTS.E.BYPASS.LTC128B.128 [R225+0x6100], [R6.64+0x180], !P3 ;  /* 0x0610018006e17fae */ /* 0x0009e2000d901d4c */
[----:B------:R-:W-:-:S05]  /*26e0*/  ISETP.LT.OR P3, PT, R3, 0x21, P4 ;  /* 0x000000210300780c */ /* 0x000fca0002761670 */
[----:B------:R-:W-:Y:S08]  /*26f0*/  HMMA.16816.F32 R44, R12, R56, RZ ;  /* 0x000000380c2c723c */ /* 0x000ff000000018ff */
[----:B------:R1:W-:Y:S01]  /*2700*/  LDGSTS.E.BYPASS.LTC128B.128 [R225+0x1100], [R16.64], !P3 ;  /* 0x0110000010e17fae */ /* 0x0003e2000d901d4c */
[----:B------:R-:W-:Y:S01]  /*2710*/  ISETP.NE.AND P3, PT, R19, RZ, PT ;  /* 0x000000ff1300720c */ /* 0x000fe20003f65270 */
[----:B--2---:R-:W-:Y:S02]  /*2720*/  HMMA.16816.F32 R24, R8, R48, R24 ;  /* 0x000000300818723c */ /* 0x004fe40000001818 */
[----:B------:R1:W-:Y:S01]  /*2730*/  LDGSTS.E.BYPASS.LTC128B.128 [R225+0x3100], [R16.64+0x80], !P6 ;  /* 0x0310008010e17fae */ /* 0x0003e2000f101d4c */
[----:B------:R-:W-:-:S03]  /*2740*/  ISETP.GT.AND P6, PT, R104, R231, PT ;  /* 0x000000e76800720c */ /* 0x000fc60003fc4270 */
[----:B------:R1:W-:Y:S01]  /*2750*/  LDGSTS.E.BYPASS.LTC128B.128 [R225+0x5100], [R16.64+0x100], !P5 ;  /* 0x0510010010e17fae */ /* 0x0003e2000e901d4c */
[----:B------:R-:W-:Y:S01]  /*2760*/  PLOP3.LUT P5, PT, PT, PT, UP2, 0x80, 0x0 ;  /* 0x000000000000781c */ /* 0x000fe20003faf028 */
[----:B------:R-:W-:Y:S02]  /*2770*/  HMMA.16816.F32 R56, R12, R58, RZ ;  /* 0x0000003a0c38723c */ /* 0x000fe400000018ff */
[----:B------:R1:W-:Y:S04]  /*2780*/  LDGSTS.E.BYPASS.LTC128B.128 [R225+0x7100], [R16.64+0x180], !P0 ;  /* 0x0710018010e17fae */ /* 0x0003e8000c101d4c */
[----:B------:R-:W-:Y:S04]  /*2790*/  LDSM.16.M88.4 R20, [R206+0x10100] ;  /* 0x01010000ce14783b */ /* 0x000fe80000000200 */
[----:B------:R-:W2:Y:S04]  /*27a0*/  LDSM.16.M88.4 R68, [R202+0x8100] ;  /* 0x00810000ca44783b */ /* 0x000ea80000000200 */
[----:B------:R-:W3:Y:S04]  /*27b0*/  LDSM.16.M88.4 R72, [R202+0x8900] ;  /* 0x00890000ca48783b */ /* 0x000ee80000000200 */
[----:B------:R-:W-:Y:S04]  /*27c0*/  LDSM.16.M88.4 R100, [R201] ;  /* 0x00000000c964783b */ /* 0x000fe80000000200 */
[----:B------:R-:W-:Y:S02]  /*27d0*/  LDSM.16.M88.4 R80, [R202+0x9100] ;  /* 0x00910000ca50783b */ /* 0x000fe40000000200 */
[----:B------:R-:W-:Y:S02]  /*27e0*/  HMMA.16816.F32 R56, R8, R94, R56 ;  /* 0x0000005e0838723c */ /* 0x000fe40000001838 */
[----:B------:R-:W-:Y:S04]  /*27f0*/  LDSM.16.M88.4 R88, [R202+0x9900] ;  /* 0x00990000ca58783b */ /* 0x000fe80000000200 */
[----:B------:R-:W-:Y:S02]  /*2800*/  LDSM.16.M88.4 R84, [R201+0x800] ;  /* 0x00080000c954783b */ /* 0x000fe40000000200 */
[----:B-1----:R-:W-:Y:S02]  /*2810*/  HMMA.16816.F32 R16, R12, R28, RZ ;  /* 0x0000001c0c10723c */ /* 0x002fe400000018ff */
[----:B------:R-:W1:Y:S04]  /*2820*/  LDSM.16.M88.4 R28, [R205+0x10100] ;  /* 0x01010000cd1c783b */ /* 0x000e680000000200 */
[----:B------:R-:W-:Y:S04]  /*2830*/  LDSM.16.M88.4 R112, [R196+0xa100] ;  /* 0x00a10000c470783b */ /* 0x000fe80000000200 */
[----:B------:R-:W-:Y:S04]  /*2840*/  LDSM.16.M88.4 R96, [R201+0x1800] ;  /* 0x00180000c960783b */ /* 0x000fe80000000200 */
[----:B------:R-:W-:Y:S01]  /*2850*/  LDSM.16.M88.4 R116, [R207+0x2000] ;  /* 0x00200000cf74783b */ /* 0x000fe20000000200 */
[----:B--2---:R-:W-:Y:S03]  /*2860*/  HMMA.16816.F32 R60, R20, R68, R24 ;  /* 0x00000044143c723c */ /* 0x004fe60000001818 */
[----:B------:R-:W-:Y:S04]  /*2870*/  LDSM.16.M88.4 R108, [R202+0xa100] ;  /* 0x00a10000ca6c783b */ /* 0x000fe80000000200 */
[----:B------:R-:W-:Y:S02]  /*2880*/  LDSM.16.M88.4 R120, [R207+0x4000] ;  /* 0x00400000cf78783b */ /* 0x000fe40000000200 */
[----:B------:R-:W-:Y:S02]  /*2890*/  HMMA.16816.F32 R64, R8, R52, R16 ;  /* 0x000000340840723c */ /* 0x000fe40000001810 */
[----:B------:R-:W0:Y:S06]  /*28a0*/  LDGDEPBAR ;  /* 0x00000000000079af */ /* 0x000e2c0000000000 */
[C---:B------:R-:W-:Y:S01]  /*28b0*/  HMMA.16816.F32 R24, R12.reuse, R34, RZ ;  /* 0x000000220c18723c */ /* 0x040fe200000018ff */
[----:B------:R-:W2:Y:S07]  /*28c0*/  LDSM.16.M88.4 R32, [R203+0x14100] ;  /* 0x01410000cb20783b */ /* 0x000eae0000000200 */
[C---:B------:R-:W-:Y:S08]  /*28d0*/  HMMA.16816.F32 R16, R12.reuse, R40, RZ ;  /* 0x000000280c10723c */ /* 0x040ff000000018ff */
[----:B------:R-:W-:Y:S08]  /*28e0*/  HMMA.16816.F32 R40, R12, R42, RZ ;  /* 0x0000002a0c28723c */ /* 0x000ff000000018ff */
[C---:B------:R-:W-:Y:S08]  /*28f0*/  HMMA.16816.F32 R52, R8.reuse, R54, R36 ;  /* 0x000000360834723c */ /* 0x040ff00000001824 */
[C---:B------:R-:W-:Y:S01]  /*2900*/  HMMA.16816.F32 R36, R8.reuse, R50, R24 ;  /* 0x000000320824723c */ /* 0x040fe20000001818 */
[----:B------:R-:W-:Y:S07]  /*2910*/  LDSM.16.M88.4 R24, [R204+0x14100] ;  /* 0x01410000cc18783b */ /* 0x000fee0000000200 */
[C---:B------:R-:W-:Y:S08]  /*2920*/  HMMA.16816.F32 R16, R8.reuse, R76, R16 ;  /* 0x0000004c0810723c */ /* 0x040ff00000001810 */
[C---:B------:R-:W-:Y:S01]  /*2930*/  HMMA.16816.F32 R12, R8.reuse, R78, R40 ;  /* 0x0000004e080c723c */ /* 0x040fe20000001828 */
[----:B------:R-:W5:Y:S07]  /*2940*/  LDSM.16.M88.4 R76, [R201+0x1000] ;  /* 0x00100000c94c783b */ /* 0x000f6e0000000200 */
[----:B------:R-:W-:Y:S01]  /*2950*/  HMMA.16816.F32 R40, R8, R92, R44 ;  /* 0x0000005c0828723c */ /* 0x000fe2000000182c */
[----:B------:R-:W-:Y:S07]  /*2960*/  LDSM.16.M88.4 R92, [R196+0xb900] ;  /* 0x00b90000c45c783b */ /* 0x000fee0000000200 */
[----:B---3--:R-:W-:Y:S01]  /*2970*/  HMMA.16816.F32 R44, R20, R72, R64 ;  /* 0x00000048142c723c */ /* 0x008fe20000001840 */
[----:B------:R-:W-:Y:S07]  /*2980*/  LDSM.16.M88.4 R64, [R196+0xb100] ;  /* 0x00b10000c440783b */ /* 0x000fee0000000200 */
[----:B-1----:R-:W-:Y:S08]  /*2990*/  HMMA.16816.F32 R60, R28, R100, R60 ;  /* 0x000000641c3c723c */ /* 0x002ff0000000183c */
[C---:B------:R-:W-:Y:S01]  /*29a0*/  HMMA.16816.F32 R52, R20.reuse, R74, R52 ;  /* 0x0000004a1434723c */ /* 0x040fe20000001834 */
[----:B------:R-:W1:Y:S07]  /*29b0*/  LDSM.16.M88.4 R72, [R196+0xa900] ;  /* 0x00a90000c448783b */ /* 0x000e6e0000000200 */
[C---:B------:R-:W-:Y:S01]  /*29c0*/  HMMA.16816.F32 R48, R20.reuse, R70, R36 ;  /* 0x000000461430723c */ /* 0x040fe20000001824 */
[----:B------:R-:W-:Y:S07]  /*29d0*/  LDSM.16.M88.4 R68, [R207+0x3000] ;  /* 0x00300000cf44783b */ /* 0x000fee0000000200 */
[C---:B------:R-:W-:Y:S01]  /*29e0*/  HMMA.16816.F32 R36, R20.reuse, R80, R16 ;  /* 0x000000501424723c */ /* 0x040fe20000001810 */
[----:B------:R-:W-:Y:S07]  /*29f0*/  LDSM.16.M88.4 R16, [R206+0x14100] ;  /* 0x01410000ce10783b */ /* 0x000fee0000000200 */
[C---:B------:R-:W-:Y:S01]  /*2a00*/  HMMA.16816.F32 R12, R20.reuse, R82, R12 ;  /* 0x00000052140c723c */ /* 0x040fe2000000180c */
[----:B------:R-:W3:Y:S07]  /*2a10*/  LDSM.16.M88.4 R80, [R207+0x2800] ;  /* 0x00280000cf50783b */ /* 0x000eee0000000200 */
[----:B------:R-:W-:Y:S08]  /*2a20*/  HMMA.16816.F32 R8, R20, R88, R40 ;  /* 0x000000581408723c */ /* 0x000ff00000001828 */
[----:B------:R-:W-:Y:S08]  /*2a30*/  HMMA.16816.F32 R40, R28, R84, R44 ;  /* 0x000000541c28723c */ /* 0x000ff0000000182c */
[----:B--2---:R-:W-:Y:S08]  /*2a40*/  HMMA.16816.F32 R44, R32, R112, R60 ;  /* 0x00000070202c723c */ /* 0x004ff0000000183c */
[----:B------:R-:W-:Y:S01]  /*2a50*/  HMMA.16816.F32 R52, R28, R86, R52 ;  /* 0x000000561c34723c */ /* 0x000fe20000001834 */
[----:B------:R-:W2:Y:S07]  /*2a60*/  LDSM.16.M88.4 R84, [R207+0x3800] ;  /* 0x00380000cf54783b */ /* 0x000eae0000000200 */
[----:B------:R-:W-:Y:S01]  /*2a70*/  HMMA.16816.F32 R60, R20, R90, R56 ;  /* 0x0000005a143c723c */ /* 0x000fe20000001838 */
[----:B------:R-:W-:Y:S07]  /*2a80*/  LDSM.16.M88.4 R88, [R202+0xb900] ;  /* 0x00b90000ca58783b */ /* 0x000fee0000000200 */
[C---:B------:R-:W-:Y:S01]  /*2a90*/  HMMA.16816.F32 R56, R28.reuse, R102, R48 ;  /* 0x000000661c38723c */ /* 0x040fe20000001830 */
[----:B------:R-:W-:Y:S07]  /*2aa0*/  LDSM.16.M88.4 R100, [R201+0x2000] ;  /* 0x00200000c964783b */ /* 0x000fee0000000200 */
[C---:B-----5:R-:W-:Y:S08]  /*2ab0*/  HMMA.16816.F32 R48, R28.reuse, R76, R36 ;  /* 0x0000004c1c30723c */ /* 0x060ff00000001824 */
[C---:B------:R-:W-:Y:S01]  /*2ac0*/  HMMA.16816.F32 R36, R28.reuse, R78, R12 ;  /* 0x0000004e1c24723c */ /* 0x040fe2000000180c */
[----:B------:R-:W-:Y:S04]  /*2ad0*/  LDSM.16.M88.4 R12, [R205+0x14100] ;  /* 0x01410000cd0c783b */ /* 0x000fe80000000200 */
[----:B------:R-:W-:Y:S03]  /*2ae0*/  LDSM.16.M88.4 R76, [R201+0x2800] ;  /* 0x00280000c94c783b */ /* 0x000fe60000000200 */
[----:B------:R-:W-:Y:S08]  /*2af0*/  HMMA.16816.F32 R8, R28, R96, R8 ;  /* 0x000000601c08723c */ /* 0x000ff00000001808 */
[----:B-1----:R-:W-:Y:S08]  /*2b00*/  HMMA.16816.F32 R20, R32, R72, R40 ;  /* 0x000000482014723c */ /* 0x002ff00000001828 */
[----:B------:R-:W-:Y:S08]  /*2b10*/  HMMA.16816.F32 R40, R24, R116, R44 ;  /* 0x000000741828723c */ /* 0x000ff0000000182c */
[----:B------:R-:W-:Y:S01]  /*2b20*/  HMMA.16816.F32 R52, R32, R74, R52 ;  /* 0x0000004a2034723c */ /* 0x000fe20000001834 */
[----:B------:R-:W1:Y:S07]  /*2b30*/  LDSM.16.M88.4 R72, [R202+0xa900] ;  /* 0x00a90000ca48783b */ /* 0x000e6e0000000200 */
[----:B------:R-:W-:Y:S01]  /*2b40*/  HMMA.16816.F32 R60, R28, R98, R60 ;  /* 0x000000621c3c723c */ /* 0x000fe2000000183c */
[----:B------:R-:W-:Y:S07]  /*2b50*/  LDSM.16.M88.4 R96, [R196+0xc100] ;  /* 0x00c10000c460783b */ /* 0x000fee0000000200 */
[C---:B------:R-:W-:Y:S01]  /*2b60*/  HMMA.16816.F32 R56, R32.reuse, R114, R56 ;  /* 0x000000722038723c */ /* 0x040fe20000001838 */
[----:B------:R-:W-:Y:S07]  /*2b70*/  LDSM.16.M88.4 R112, [R196+0xe100] ;  /* 0x00e10000c470783b */ /* 0x000fee0000000200 */
[C---:B------:R-:W-:Y:S08]  /*2b80*/  HMMA.16816.F32 R48, R32.reuse, R64, R48 ;  /* 0x000000402030723c */ /* 0x040ff00000001830 */
[C---:B------:R-:W-:Y:S01]  /*2b90*/  HMMA.16816.F32 R44, R32.reuse, R66, R36 ;  /* 0x00000042202c723c */ /* 0x040fe20000001824 */
[----:B------:R-:W5:Y:S07]  /*2ba0*/  LDSM.16.M88.4 R64, [R202+0xb100] ;  /* 0x00b10000ca40783b */ /* 0x000f6e0000000200 */
[----:B------:R-:W-:Y:S01]  /*2bb0*/  HMMA.16816.F32 R36, R32, R92, R8 ;  /* 0x0000005c2024723c */ /* 0x000fe20000001808 */
[----:B------:R-:W1:Y:S07]  /*2bc0*/  LDSM.16.M88.4 R8, [R203+0x18100] ;  /* 0x01810000cb08783b */ /* 0x000e6e0000000200 */
[----:B---3--:R-:W-:Y:S08]  /*2bd0*/  HMMA.16816.F32 R20, R24, R80, R20 ;  /* 0x000000501814723c */ /* 0x008ff00000001814 */
[----:B------:R-:W-:Y:S08]  /*2be0*/  HMMA.16816.F32 R28, R16, R108, R40 ;  /* 0x0000006c101c723c */ /* 0x000ff00000001828 */
[----:B------:R-:W-:Y:S01]  /*2bf0*/  HMMA.16816.F32 R52, R24, R82, R52 ;  /* 0x000000521834723c */ /* 0x000fe20000001834 */
[----:B------:R-:W-:Y:S07]  /*2c00*/  LDSM.16.M88.4 R80, [R201+0x3800] ;  /* 0x00380000c950783b */ /* 0x000fee0000000200 */
[----:B------:R-:W-:Y:S01]  /*2c10*/  HMMA.16816.F32 R60, R32, R94, R60 ;  /* 0x0000005e203c723c */ /* 0x000fe2000000183c */
[----:B------:R-:W-:Y:S04]  /*2c20*/  LDSM.16.M88.4 R32, [R204+0x18100] ;  /* 0x01810000cc20783b */ /* 0x000fe80000000200 */
[----:B------:R-:W-:Y:S03]  /*2c30*/  LDSM.16.M88.4 R92, [R202+0xc100] ;  /* 0x00c10000ca5c783b */ /* 0x000fe60000000200 */
[C---:B------:R-:W-:Y:S01]  /*2c40*/  HMMA.16816.F32 R56, R24.reuse, R118, R56 ;  /* 0x000000761838723c */ /* 0x040fe20000001838 */
[----:B------:R-:W-:Y:S07]  /*2c50*/  LDSM.16.M88.4 R116, [R201+0x4000] ;  /* 0x00400000c974783b */ /* 0x000fee0000000200 */
[C---:B------:R-:W-:Y:S08]  /*2c60*/  HMMA.16816.F32 R48, R24.reuse, R68, R48 ;  /* 0x000000441830723c */ /* 0x040ff00000001830 */
[C---:B------:R-:W-:Y:S01]  /*2c70*/  HMMA.16816.F32 R40, R24.reuse, R70, R44 ;  /* 0x000000461828723c */ /* 0x040fe2000000182c */
[----:B------:R-:W3:Y:S07]  /*2c80*/  LDSM.16.M88.4 R68, [R201+0x3000] ;  /* 0x00300000c944783b */ /* 0x000eee0000000200 */
[----:B--2---:R-:W-:Y:S08]  /*2c90*/  HMMA.16816.F32 R36, R24, R84, R36 ;  /* 0x000000541824723c */ /* 0x004ff00000001824 */
        /* <DEDUP_REMOVED lines=8> */
[C---:B-----5:R-:W-:Y:S01]  /*2d20*/  HMMA.16816.F32 R44, R16.reuse, R64, R48 ;  /* 0x00000040102c723c */ /* 0x060fe20000001830 */
[----:B------:R-:W2:Y:S07]  /*2d30*/  LDSM.16.M88.4 R48, [R196+0xd100] ;  /* 0x00d10000c430783b */ /* 0x000eae0000000200 */
[C---:B------:R-:W-:Y:S01]  /*2d40*/  HMMA.16816.F32 R40, R16.reuse, R66, R40 ;  /* 0x000000421028723c */ /* 0x040fe20000001828 */
[----:B------:R-:W-:Y:S07]  /*2d50*/  LDSM.16.M88.4 R64, [R202+0xd100] ;  /* 0x00d10000ca40783b */ /* 0x000fee0000000200 */
[----:B------:R-:W-:Y:S08]  /*2d60*/  HMMA.16816.F32 R36, R16, R88, R36 ;  /* 0x000000581024723c */ /* 0x000ff00000001824 */
[----:B------:R-:W-:Y:S08]  /*2d70*/  HMMA.16816.F32 R20, R12, R76, R20 ;  /* 0x0000004c0c14723c */ /* 0x000ff00000001814 */
[----:B------:R-:W-:Y:S01]  /*2d80*/  HMMA.16816.F32 R24, R8, R96, R28 ;  /* 0x000000600818723c */ /* 0x000fe2000000181c */
[----:B------:R-:W-:Y:S07]  /*2d90*/  LDSM.16.M88.4 R28, [R206+0x18100] ;  /* 0x01810000ce1c783b */ /* 0x000fee0000000200 */
[----:B------:R-:W-:Y:S01]  /*2da0*/  HMMA.16816.F32 R52, R12, R78, R52 ;  /* 0x0000004e0c34723c */ /* 0x000fe20000001834 */
[----:B------:R-:W5:Y:S07]  /*2db0*/  LDSM.16.M88.4 R76, [R207+0x4800] ;  /* 0x00480000cf4c783b */ /* 0x000f6e0000000200 */
[----:B------:R-:W-:Y:S01]  /*2dc0*/  HMMA.16816.F32 R60, R16, R90, R60 ;  /* 0x0000005a103c723c */ /* 0x000fe2000000183c */
[----:B------:R-:W-:Y:S07]  /*2dd0*/  LDSM.16.M88.4 R88, [R207+0x5800] ;  /* 0x00580000cf58783b */ /* 0x000fee0000000200 */
[C---:B------:R-:W-:Y:S01]  /*2de0*/  HMMA.16816.F32 R56, R12.reuse, R102, R56 ;  /* 0x000000660c38723c */ /* 0x040fe20000001838 */
[----:B------:R-:W-:Y:S07]  /*2df0*/  LDSM.16.M88.4 R100, [R202+0xe100] ;  /* 0x00e10000ca64783b */ /* 0x000fee0000000200 */
[C---:B---3--:R-:W-:Y:S08]  /*2e00*/  HMMA.16816.F32 R44, R12.reuse, R68, R44 ;  /* 0x000000440c2c723c */ /* 0x048ff0000000182c */
[C---:B------:R-:W-:Y:S01]  /*2e10*/  HMMA.16816.F32 R40, R12.reuse, R70, R40 ;  /* 0x000000460c28723c */ /* 0x040fe20000001828 */
[----:B------:R-:W3:Y:S07]  /*2e20*/  LDSM.16.M88.4 R68, [R207+0x5000] ;  /* 0x00500000cf44783b */ /* 0x000eee0000000200 */
[----:B------:R-:W-:Y:S08]  /*2e30*/  HMMA.16816.F32 R36, R12, R80, R36 ;  /* 0x000000500c24723c */ /* 0x000ff00000001824 */
[----:B-1----:R-:W-:Y:S08]  /*2e40*/  HMMA.16816.F32 R16, R8, R72, R20 ;  /* 0x000000480810723c */ /* 0x002ff00000001814 */
[----:B------:R-:W-:Y:S01]  /*2e50*/  HMMA.16816.F32 R20, R32, R120, R24 ;  /* 0x000000782014723c */ /* 0x000fe20000001818 */
[----:B------:R-:W-:Y:S07]  /*2e60*/  LDSM.16.M88.4 R24, [R205+0x18100] ;  /* 0x01810000cd18783b */ /* 0x000fee0000000200 */
[----:B------:R-:W-:Y:S01]  /*2e70*/  HMMA.16816.F32 R52, R8, R74, R52 ;  /* 0x0000004a0834723c */ /* 0x000fe20000001834 */
[----:B------:R-:W1:Y:S07]  /*2e80*/  LDSM.16.M88.4 R72, [R202+0xc900] ;  /* 0x00c90000ca48783b */ /* 0x000e6e0000000200 */
[----:B------:R-:W-:Y:S01]  /*2e90*/  HMMA.16816.F32 R60, R12, R82, R60 ;  /* 0x000000520c3c723c */ /* 0x000fe2000000183c */
[----:B------:R-:W1:Y:S07]  /*2ea0*/  LDSM.16.M88.4 R80, [R202+0xd900] ;  /* 0x00d90000ca50783b */ /* 0x000e6e0000000200 */
[C---:B------:R-:W-:Y:S01]  /*2eb0*/  HMMA.16816.F32 R56, R8.reuse, R98, R56 ;  /* 0x000000620838723c */ /* 0x040fe20000001838 */
[----:B------:R-:W-:Y:S07]  /*2ec0*/  LDSM.16.M88.4 R96, [R201+0x5800] ;  /* 0x00580000c960783b */ /* 0x000fee0000000200 */
[C---:B--2---:R-:W-:Y:S08]  /*2ed0*/  HMMA.16816.F32 R44, R8.reuse, R48, R44 ;  /* 0x00000030082c723c */ /* 0x044ff0000000182c */
[C---:B------:R-:W-:Y:S08]  /*2ee0*/  HMMA.16816.F32 R40, R8.reuse, R50, R40 ;  /* 0x000000320828723c */ /* 0x040ff00000001828 */
[----:B------:R-:W-:Y:S08]  /*2ef0*/  HMMA.16816.F32 R36, R8, R84, R36 ;  /* 0x000000540824723c */ /* 0x000ff00000001824 */
[----:B-----5:R-:W-:Y:S08]  /*2f00*/  HMMA.16816.F32 R12, R32, R76, R16 ;  /* 0x0000004c200c723c */ /* 0x020ff00000001810 */
[----:B------:R-:W-:Y:S01]  /*2f10*/  HMMA.16816.F32 R16, R28, R92, R20 ;  /* 0x0000005c1c10723c */ /* 0x000fe20000001814 */
[----:B------:R-:W-:Y:S07]  /*2f20*/  LDSM.16.M88.4 R20, [R203+0x1c100] ;  /* 0x01c10000cb14783b */ /* 0x000fee0000000200 */
[----:B------:R-:W-:Y:S01]  /*2f30*/  HMMA.16816.F32 R52, R32, R78, R52 ;  /* 0x0000004e2034723c */ /* 0x000fe20000001834 */
[----:B------:R-:W2:Y:S07]  /*2f40*/  LDSM.16.M88.4 R76, [R201+0x4800] ;  /* 0x00480000c94c783b */ /* 0x000eae0000000200 */
[----:B------:R-:W-:Y:S01]  /*2f50*/  HMMA.16816.F32 R60, R8, R86, R60 ;  /* 0x00000056083c723c */ /* 0x000fe2000000183c */
[----:B------:R-:W-:Y:S07]  /*2f60*/  LDSM.16.M88.4 R84, [R207+0x7800] ;  /* 0x00780000cf54783b */ /* 0x000fee0000000200 */
[C---:B------:R-:W-:Y:S08]  /*2f70*/  HMMA.16816.F32 R56, R32.reuse, R122, R56 ;  /* 0x0000007a2038723c */ /* 0x040ff00000001838 */
[C---:B---3--:R-:W-:Y:S08]  /*2f80*/  HMMA.16816.F32 R44, R32.reuse, R68, R44 ;  /* 0x00000044202c723c */ /* 0x048ff0000000182c */
[C---:B------:R-:W-:Y:S01]  /*2f90*/  HMMA.16816.F32 R40, R32.reuse, R70, R40 ;  /* 0x000000462028723c */ /* 0x040fe20000001828 */
[----:B------:R-:W3:Y:S07]  /*2fa0*/  LDSM.16.M88.4 R68, [R201+0x5000] ;  /* 0x00500000c944783b */ /* 0x000eee0000000200 */
[----:B------:R-:W-:Y:S08]  /*2fb0*/  HMMA.16816.F32 R36, R32, R88, R36 ;  /* 0x000000582024723c */ /* 0x000ff00000001824 */
[----:B-1----:R-:W-:Y:S01]  /*2fc0*/  HMMA.16816.F32 R8, R28, R72, R12 ;  /* 0x000000481c08723c */ /* 0x002fe2000000180c */
[----:B------:R-:W-:Y:S07]  /*2fd0*/  LDSM.16.M88.4 R12, [R204+0x1c100] ;  /* 0x01c10000cc0c783b */ /* 0x000fee0000000200 */
        /* <DEDUP_REMOVED lines=10> */
[----:B------:R-:W-:Y:S08]  /*3080*/  HMMA.16816.F32 R40, R28, R80, R36 ;  /* 0x000000501c28723c */ /* 0x000ff00000001824 */
[----:B--2---:R-:W-:Y:S01]  /*3090*/  HMMA.16816.F32 R36, R24, R76, R8 ;  /* 0x0000004c1824723c */ /* 0x004fe20000001808 */
[----:B------:R-:W2:Y:S07]  /*30a0*/  LDSM.16.M88.4 R8, [R206+0x1c100] ;  /* 0x01c10000ce08783b */ /* 0x000eae0000000200 */
[----:B------:R-:W-:Y:S08]  /*30b0*/  HMMA.16816.F32 R16, R20, R112, R16 ;  /* 0x000000701410723c */ /* 0x000ff00000001810 */
[----:B------:R-:W-:Y:S01]  /*30c0*/  HMMA.16816.F32 R32, R24, R78, R52 ;  /* 0x0000004e1820723c */ /* 0x000fe20000001834 */
[----:B------:R-:W-:Y:S07]  /*30d0*/  LDSM.16.M88.4 R76, [R207+0x7000] ;  /* 0x00700000cf4c783b */ /* 0x000fee0000000200 */
[----:B------:R-:W-:Y:S01]  /*30e0*/  HMMA.16816.F32 R60, R28, R82, R60 ;  /* 0x000000521c3c723c */ /* 0x000fe2000000183c */
[----:B------:R-:W2:Y:S07]  /*30f0*/  LDSM.16.M88.4 R80, [R202+0xe900] ;  /* 0x00e90000ca50783b */ /* 0x000eae0000000200 */
[C---:B------:R-:W-:Y:S01]  /*3100*/  HMMA.16816.F32 R56, R24.reuse, R118, R56 ;  /* 0x000000761838723c */ /* 0x040fe20000001838 */
[----:B------:R-:W-:Y:S07]  /*3110*/  LDSM.16.M88.4 R116, [R201+0x6000] ;  /* 0x00600000c974783b */ /* 0x000fee0000000200 */
[C---:B---3--:R-:W-:Y:S08]  /*3120*/  HMMA.16816.F32 R52, R24.reuse, R68, R48 ;  /* 0x000000441834723c */ /* 0x048ff00000001830 */
[C---:B------:R-:W-:Y:S01]  /*3130*/  HMMA.16816.F32 R48, R24.reuse, R70, R44 ;  /* 0x000000461830723c */ /* 0x040fe2000000182c */
[----:B------:R-:W-:Y:S07]  /*3140*/  LDSM.16.M88.4 R68, [R201+0x6800] ;  /* 0x00680000c944783b */ /* 0x000fee0000000200 */
[----:B------:R-:W-:Y:S08]  /*3150*/  HMMA.16816.F32 R44, R24, R96, R40 ;  /* 0x00000060182c723c */ /* 0x000ff00000001828 */
[----:B-1----:R-:W-:Y:S08]  /*3160*/  HMMA.16816.F32 R40, R20, R72, R36 ;  /* 0x000000481428723c */ /* 0x002ff00000001824 */
[----:B------:R-:W-:Y:S01]  /*3170*/  HMMA.16816.F32 R36, R12, R108, R16 ;  /* 0x0000006c0c24723c */ /* 0x000fe20000001810 */
[----:B------:R-:W1:Y:S07]  /*3180*/  LDSM.16.M88.4 R16, [R205+0x1c100] ;  /* 0x01c10000cd10783b */ /* 0x000e6e0000000200 */
[----:B------:R-:W-:Y:S01]  /*3190*/  HMMA.16816.F32 R28, R20, R74, R32 ;  /* 0x0000004a141c723c */ /* 0x000fe20000001820 */
[----:B------:R-:W3:Y:S07]  /*31a0*/  LDSM.16.M88.4 R72, [R202+0xf900] ;  /* 0x00f90000ca48783b */ /* 0x000eee0000000200 */
[----:B------:R-:W-:Y:S08]  /*31b0*/  HMMA.16816.F32 R24, R24, R98, R60 ;  /* 0x000000621818723c */ /* 0x000ff0000000183c */
[C---:B------:R-:W-:Y:S08]  /*31c0*/  HMMA.16816.F32 R60, R20.reuse, R114, R56 ;  /* 0x00000072143c723c */ /* 0x040ff00000001838 */
[C---:B-----5:R-:W-:Y:S08]  /*31d0*/  HMMA.16816.F32 R56, R20.reuse, R64, R52 ;  /* 0x000000401438723c */ /* 0x060ff00000001834 */
[C---:B------:R-:W-:Y:S01]  /*31e0*/  HMMA.16816.F32 R52, R20.reuse, R66, R48 ;  /* 0x000000421434723c */ /* 0x040fe20000001830 */
[----:B------:R-:W5:Y:S07]  /*31f0*/  LDSM.16.M88.4 R64, [R202+0xf100] ;  /* 0x00f10000ca40783b */ /* 0x000f6e0000000200 */
[----:B------:R-:W-:Y:S08]  /*3200*/  HMMA.16816.F32 R48, R20, R92, R44 ;  /* 0x0000005c1430723c */ /* 0x000ff0000000182c */
[----:B------:R-:W-:Y:S08]  /*3210*/  HMMA.16816.F32 R44, R12, R88, R40 ;  /* 0x000000580c2c723c */ /* 0x000ff00000001828 */
[----:B--2---:R-:W-:Y:S08]  /*3220*/  HMMA.16816.F32 R36, R8, R100, R36 ;  /* 0x000000640824723c */ /* 0x004ff00000001824 */
[----:B------:R-:W-:Y:S08]  /*3230*/  HMMA.16816.F32 R32, R12, R90, R28 ;  /* 0x0000005a0c20723c */ /* 0x000ff0000000181c */
[----:B------:R-:W-:Y:S08]  /*3240*/  HMMA.16816.F32 R44, R8, R80, R44 ;  /* 0x00000050082c723c */ /* 0x000ff0000000182c */
[----:B------:R-:W-:Y:S08]  /*3250*/  HMMA.16816.F32 R20, R20, R94, R24 ;  /* 0x0000005e1414723c */ /* 0x000ff00000001818 */
[----:B------:R-:W-:Y:S08]  /*3260*/  HMMA.16816.F32 R24, R12, R76, R56 ;  /* 0x0000004c0c18723c */ /* 0x000ff00000001838 */
[----:B-1----:R-:W-:Y:S01]  /*3270*/  HMMA.16816.F32 R56, R16, R116, R36 ;  /* 0x000000741038723c */ /* 0x002fe20000001824 */
[----:B------:R-:W-:Y:S07]  /*3280*/  LDSM.16.M88.4 R36, [R201+0x7800] ;  /* 0x00780000c924783b */ /* 0x000fee0000000200 */
[----:B------:R-:W-:Y:S08]  /*3290*/  HMMA.16816.F32 R32, R8, R82, R32 ;  /* 0x000000520820723c */ /* 0x000ff00000001820 */
[C---:B------:R-:W-:Y:S08]  /*32a0*/  HMMA.16816.F32 R28, R12.reuse, R110, R60 ;  /* 0x0000006e0c1c723c */ /* 0x040ff0000000183c */
[----:B------:R-:W-:Y:S01]  /*32b0*/  HMMA.16816.F32 R48, R12, R84, R48 ;  /* 0x000000540c30723c */ /* 0x000fe20000001830 */
[----:B------:R-:W-:-:S07]  /*32c0*/  FMUL.FTZ R0, R56, c[0x0][0x320] ;  /* 0x0000c80038007a20 */ /* 0x000fce0000410000 */
[----:B------:R-:W-:Y:S01]  /*32d0*/  HMMA.16816.F32 R40, R12, R78, R52 ;  /* 0x0000004e0c28723c */ /* 0x000fe20000001834 */
[----:B------:R-:W1:Y:S01]  /*32e0*/  LDSM.16.M88.4 R52, [R201+0x7000] ;  /* 0x00700000c934783b */ /* 0x000e620000000200 */
[----:B------:R-:W-:-:S06]  /*32f0*/  DEPBAR.LE SB0, 0x0 ;  /* 0x000080000000791a */ /* 0x000fcc0000000000 */
[----:B------:R-:W-:Y:S08]  /*3300*/  HMMA.16816.F32 R44, R16, R68, R44 ;  /* 0x00000044102c723c */ /* 0x000ff0000000182c */
[----:B------:R-:W-:Y:S08]  /*3310*/  HMMA.16816.F32 R12, R12, R86, R20 ;  /* 0x000000560c0c723c */ /* 0x000ff00000001814 */
[----:B------:R-:W-:Y:S08]  /*3320*/  HMMA.16816.F32 R32, R16, R70, R32 ;  /* 0x000000461020723c */ /* 0x000ff00000001820 */
[----:B------:R-:W-:Y:S01]  /*3330*/  HMMA.16816.F32 R60, R8, R102, R28 ;  /* 0x00000066083c723c */ /* 0x000fe2000000181c */
[----:B----4-:R-:W-:-:S07]  /*3340*/  FMUL.FTZ R7, R45, c[0x0][0x320] ;  /* 0x0000c8002d077a20 */ /* 0x010fce0000410000 */
[C---:B---3--:R-:W-:Y:S01]  /*3350*/  HMMA.16816.F32 R28, R8.reuse, R72, R48 ;  /* 0x00000048081c723c */ /* 0x048fe20000001830 */
[----:B------:R2:W3:Y:S07]  /*3360*/  MUFU.TANH R51, R0 ;  /* 0x0000000000337308 */ /* 0x0004ee0000002400 */
[C---:B-----5:R-:W-:Y:S01]  /*3370*/  HMMA.16816.F32 R20, R8.reuse, R64, R24 ;  /* 0x000000400814723c */ /* 0x060fe20000001818 */
[----:B------:R4:W1:Y:S07]  /*3380*/  MUFU.TANH R49, R7 ;  /* 0x0000000700317308 */ /* 0x00086e0000002400 */
[----:B------:R-:W-:Y:S01]  /*3390*/  HMMA.16816.F32 R24, R8, R66, R40 ;  /* 0x000000420818723c */ /* 0x000fe20000001828 */
[----:B--2---:R-:W-:-:S04]  /*33a0*/  FMUL.FTZ R0, R57, c[0x0][0x320] ;  /* 0x0000c80039007a20 */ /* 0x004fc80000410000 */
[----:B------:R2:W2:Y:S03]  /*33b0*/  MUFU.TANH R50, R0 ;  /* 0x0000000000327308 */ /* 0x0004a60000002400 */
[----:B------:R-:W-:Y:S01]  /*33c0*/  HMMA.16816.F32 R12, R8, R74, R12 ;  /* 0x0000004a080c723c */ /* 0x000fe2000000180c */
[----:B----4-:R-:W-:-:S04]  /*33d0*/  LEA.HI R7, R124, R132, RZ, 0x2 ;  /* 0x000000847c077211 */ /* 0x010fc800078f10ff */
[----:B------:R-:W-:Y:S02]  /*33e0*/  LOP3.LUT R7, R7, 0xfffffffc, RZ, 0xc0, !PT ;  /* 0xfffffffc07077812 */ /* 0x000fe400078ec0ff */
[----:B------:R-:W-:Y:S01]  /*33f0*/  SHF.R.S32.HI R11, RZ, 0x1f, R106 ;  /* 0x0000001fff0b7819 */ /* 0x000fe2000001146a */
[C---:B-1----:R-:W-:Y:S01]  /*3400*/  HMMA.16816.F32 R40, R16.reuse, R52, R20 ;  /* 0x000000341028723c */ /* 0x042fe20000001814 */
[----:B------:R-:W-:Y:S02]  /*3410*/  FMUL.FTZ R10, R33, c[0x0][0x320] ;  /* 0x0000c800210a7a20 */ /* 0x000fe40000410000 */
[----:B--2---:R-:W-:Y:S02]  /*3420*/  FMUL.FTZ R0, R58, c[0x0][0x320] ;  /* 0x0000c8003a007a20 */ /* 0x004fe40000410000 */
[----:B------:R-:W1:Y:S03]  /*3430*/  MUFU.TANH R45, R10 ;  /* 0x0000000a002d7308 */ /* 0x000e660000002400 */
[C---:B------:R-:W-:Y:S05]  /*3440*/  HMMA.16816.F32 R52, R16.reuse, R54, R24 ;  /* 0x000000361034723c */ /* 0x040fea0000001818 */
[----:B------:R2:W4:Y:S03]  /*3450*/  MUFU.TANH R57, R0 ;  /* 0x0000000000397308 */ /* 0x0005260000002400 */
[----:B------:R-:W-:Y:S01]  /*3460*/  HMMA.16816.F32 R28, R16, R36, R28 ;  /* 0x00000024101c723c */ /* 0x000fe2000000181c */
[----:B--2---:R-:W-:-:S04]  /*3470*/  @P6 IADD3 R0, R172, -0x2, RZ ;  /* 0xfffffffeac006810 */ /* 0x004fc80007ffe0ff */
[----:B------:R-:W-:Y:S01]  /*3480*/  @P6 SHF.R.S32.HI R6, RZ, 0x1f, R0 ;  /* 0x0000001fff066819 */ /* 0x000fe20000011400 */
[----:B------:R-:W-:Y:S02]  /*3490*/  @P6 IMAD R3, R125, R0, RZ ;  /* 0x000000007d036224 */ /* 0x000fe400078e02ff */
[----:B------:R-:W-:Y:S01]  /*34a0*/  @P6 IMAD.WIDE.U32 R8, R0, R126, R130 ;  /* 0x0000007e00086225 */ /* 0x000fe200078e0082 */
[----:B------:R-:W-:-:S03]  /*34b0*/  LOP3.LUT R0, R107, 0xffffffe0, RZ, 0xc0, !PT ;  /* 0xffffffe06b007812 */ /* 0x000fc600078ec0ff */
[----:B------:R-:W-:Y:S02]  /*34c0*/  @P6 IMAD R3, R6, R126, R3 ;  /* 0x0000007e06036224 */ /* 0x000fe400078e0203 */
[----:B------:R-:W-:Y:S02]  /*34d0*/  FMUL.FTZ R6, R32, c[0x0][0x320] ;  /* 0x0000c80020067a20 */ /* 0x000fe40000410000 */
[----:B------:R-:W-:Y:S02]  /*34e0*/  @P6 IMAD.IADD R3, R9, 0x1, R3 ;  /* 0x0000000109036824 */ /* 0x000fe400078e0203 */
[----:B------:R2:W1:Y:S01]  /*34f0*/  MUFU.TANH R48, R6 ;  /* 0x0000000600307308 */ /* 0x0004620000002400 */
[C---:B------:R-:W-:Y:S02]  /*3500*/  IMAD.IADD R9, R132.reuse, 0x1, -R7 ;  /* 0x0000000184097824 */ /* 0x040fe400078e0a07 */
[----:B------:R-:W-:-:S05]  /*3510*/  IMAD.IADD R0, R132, 0x1, -R0 ;  /* 0x0000000184007824 */ /* 0x000fca00078e0a00 */
[----:B------:R-:W-:Y:S01]  /*3520*/  SHF.R.S32.HI R20, RZ, 0x1f, R0 ;  /* 0x0000001fff147819 */ /* 0x000fe20000011400 */
[----:B------:R-:W-:Y:S01]  /*3530*/  BAR.SYNC.DEFER_BLOCKING 0x0 ;  /* 0x0000000000007b1d */ /* 0x000fe20000010000 */
[----:B--2---:R-:W-:-:S04]  /*3540*/  @P6 LEA R6, P0, R8, c[0x0][0x1c8], 0x1 ;  /* 0x0000720008066a11 */ /* 0x004fc800078008ff */
[----:B------:R-:W-:Y:S02]  /*3550*/  @P6 LEA.HI.X R7, R8, c[0x0][0x1cc], R3, 0x1, P0 ;  /* 0x0000730008076a11 */ /* 0x000fe400000f0c03 */
[----:B------:R-:W-:Y:S01]  /*3560*/  LEA.HI R8, R11, R106, RZ, 0x3 ;  /* 0x0000006a0b087211 */ /* 0x000fe200078f18ff */
[----:B------:R-:W-:Y:S01]  /*3570*/  FMUL.FTZ R11, R40, c[0x0][0x320] ;  /* 0x0000c800280b7a20 */ /* 0x000fe20000410000 */
[----:B------:R-:W-:Y:S02]  /*3580*/  LEA.HI R3, R9, R9, RZ, 0x1 ;  /* 0x0000000909037211 */ /* 0x000fe400078f08ff */
[----:B------:R-:W-:Y:S01]  /*3590*/  LOP3.LUT R10, R8, 0xffffff8, RZ, 0xc0, !PT ;  /* 0x0ffffff8080a7812 */ /* 0x000fe200078ec0ff */
[----:B------:R2:W1:Y:S01]  /*35a0*/  MUFU.TANH R40, R11 ;  /* 0x0000000b00287308 */ /* 0x0004620000002400 */
[----:B------:R-:W-:Y:S02]  /*35b0*/  LOP3.LUT R8, R3, 0x1ffffffe, RZ, 0xc0, !PT ;  /* 0x1ffffffe03087812 */ /* 0x000fe400078ec0ff */
[----:B------:R-:W-:Y:S01]  /*35c0*/  LEA.HI R3, R20, R0, RZ, 0x2 ;  /* 0x0000000014037211 */ /* 0x000fe200078f10ff */
[----:B------:R-:W-:Y:S01]  /*35d0*/  IMAD.IADD R10, R106, 0x1, -R10 ;  /* 0x000000016a0a7824 */ /* 0x000fe200078e0a0a */
[----:B------:R-:W-:Y:S01]  /*35e0*/  HMMA.16816.F32 R20, R16, R38, R12 ;  /* 0x000000261014723c */ /* 0x000fe2000000180c */
[----:B------:R-:W-:Y:S01]  /*35f0*/  IMAD.IADD R9, R9, 0x1, -R8 ;  /* 0x0000000109097824 */ /* 0x000fe200078e0a08 */
[----:B------:R-:W-:Y:S01]  /*3600*/  LEA.HI.SX32 R8, R3, UR9, 0x1e ;  /* 0x0000000903087c11 */ /* 0x000fe2000f8ff2ff */
[----:B------:R-:W-:Y:S01]  /*3610*/  @!PT LDS RZ, [RZ] ;  /* 0x00000000fffff984 */ /* 0x000fe20000000800 */
[----:B------:R-:W-:Y:S01]  /*3620*/  @!PT LDS RZ, [RZ] ;  /* 0x00000000fffff984 */ /* 0x000fe20000000800 */
[----:B------:R-:W-:Y:S01]  /*3630*/  @!PT LDS RZ, [RZ] ;  /* 0x00000000fffff984 */ /* 0x000fe20000000800 */
[----:B------:R5:W-:Y:S01]  /*3640*/  @P6 LDGSTS.E.BYPASS.LTC128B.128 [R225+0x8100], [R6.64], !P4 ;  /* 0x0810000006e16fae */ /* 0x000be2000e101d4c */
[----:B------:R-:W-:-:S03]  /*3650*/  PLOP3.LUT P0, PT, PT, PT, UP2, 0x80, 0x0 ;  /* 0x000000000000781c */ /* 0x000fc60003f0f028 */
[----:B------:R-:W-:Y:S01]  /*3660*/  IMAD R8, R10, 0x10, R8 ;  /* 0x000000100a087824 */ /* 0x000fe200078e0208 */
[----:B------:R-:W-:Y:S01]  /*3670*/  HMMA.16816.F32 R16, R16, R118, R60 ;  /* 0x000000761010723c */ /* 0x000fe2000000183c */
[----:B------:R-:W-:Y:S01]  /*3680*/  FMUL.FTZ R10, R53, c[0x0][0x320] ;  /* 0x0000c800350a7a20 */ /* 0x000fe20000410000 */
[----:B------:R5:W-:Y:S01]  /*3690*/  @P6 LDGSTS.E.BYPASS.LTC128B.128 [R225+0xa100], [R6.64+0x80], !P3 ;  /* 0x0a10008006e16fae */ /* 0x000be2000d901d4c */
[----:B------:R-:W-:Y:S01]  /*36a0*/  IMAD R56, R9, 0x8, R8 ;  /* 0x0000000809387824 */ /* 0x000fe200078e0208 */
[----:B------:R-:W-:Y:S01]  /*36b0*/  LOP3.LUT R8, R3, 0x7ffffffc, RZ, 0xc0, !PT ;  /* 0x7ffffffc03087812 */ /* 0x000fe200078ec0ff */
[----:B--2---:R-:W-:Y:S01]  /*36c0*/  FMUL.FTZ R11, R41, c[0x0][0x320] ;  /* 0x0000c800290b7a20 */ /* 0x004fe20000410000 */
[----:B------:R2:W1:Y:S01]  /*36d0*/  MUFU.TANH R37, R10 ;  /* 0x0000000a00257308 */ /* 0x0004620000002400 */
[----:B------:R-:W-:Y:S01]  /*36e0*/  @P5 IMAD.HI.U32 R3, R56, c[0x0][0x2c8], RZ ;  /* 0x0000b20038035a27 */ /* 0x000fe200078e00ff */
[----:B------:R5:W-:Y:S03]  /*36f0*/  @P6 LDGSTS.E.BYPASS.LTC128B.128 [R225+0xc100], [R6.64+0x100], !P2 ;  /* 0x0c10010006e16fae */ /* 0x000be6000d101d4c */
[----:B------:R-:W-:Y:S01]  /*3700*/  FMUL.FTZ R9, R28, c[0x0][0x320] ;  /* 0x0000c8001c097a20 */ /* 0x000fe20000410000 */
[----:B------:R5:W-:Y:S01]  /*3710*/  @P6 LDGSTS.E.BYPASS.LTC128B.128 [R225+0xe100], [R6.64+0x180], !P1 ;  /* 0x0e10018006e16fae */ /* 0x000be2000c901d4c */
[----:B------:R-:W-:Y:S01]  /*3720*/  IMAD.MOV.U32 R53, RZ, RZ, 0x1 ;  /* 0x00000001ff357424 */ /* 0x000fe200078e00ff */
[----:B------:R1:W1:Y:S02]  /*3730*/  MUFU.TANH R39, R11 ;  /* 0x0000000b00277308 */ /* 0x0002640000002400 */
[----:B------:R-:W-:Y:S01]  /*3740*/  STL [R1+0x4c], R56 ;  /* 0x00004c3801007387 */ /* 0x000fe20000100800 */
[----:B--2---:R-:W-:-:S05]  /*3750*/  IMAD.IADD R10, R0, 0x1, -R8 ;  /* 0x00000001000a7824 */ /* 0x004fca00078e0a08 */
[----:B------:R2:W2:Y:S01]  /*3760*/  MUFU.TANH R36, R9 ;  /* 0x0000000900247308 */ /* 0x0004a20000002400 */
[----:B------:R-:W-:Y:S02]  /*3770*/  FMUL.FTZ R0, R29, c[0x0][0x320] ;  /* 0x0000c8001d007a20 */ /* 0x000fe40000410000 */
[----:B------:R-:W-:Y:S02]  /*3780*/  IMAD.SHL.U32 R41, R10, 0x2, RZ ;  /* 0x000000020a297824 */ /* 0x000fe400078e00ff */
[----:B-1----:R-:W-:Y:S01]  /*3790*/  IMAD.MOV.U32 R11, RZ, RZ, R56 ;  /* 0x000000ffff0b7224 */ /* 0x002fe200078e0038 */
[----:B------:R-:W-:Y:S02]  /*37a0*/  @P0 SHF.R.U32.HI R11, RZ, c[0x0][0x2cc], R3 ;  /* 0x0000b300ff0b0a19 */ /* 0x000fe40000011603 */
[----:B------:R1:W1:Y:S01]  /*37b0*/  MUFU.TANH R29, R0 ;  /* 0x00000000001d7308 */ /* 0x0002620000002400 */
[----:B------:R-:W-:Y:S01]  /*37c0*/  @P6 LEA R8, P0, R127, R6, 0x1 ;  /* 0x000000067f086211 */ /* 0x000fe200078008ff */
[----:B------:R-:W-:Y:S01]  /*37d0*/  FMUL.FTZ R3, R17, c[0x0][0x320] ;  /* 0x0000c80011037a20 */ /* 0x000fe20000410000 */
[----:B------:R-:W-:Y:S01]  /*37e0*/  STL [R1+0x24], R41 ;  /* 0x0000242901007387 */ /* 0x000fe20000100800 */
[----:B------:R-:W-:-:S03]  /*37f0*/  IADD3 R10, -R41, c[0x0][0x1d0], -R105 ;  /* 0x00007400290a7a10 */ /* 0x000fc60007ffe969 */
[----:B-----5:R-:W5:Y:S01]  /*3800*/  SHFL.IDX PT, R6, R11, RZ, 0x1c1f ;  /* 0x001c1fff0b067589 */ /* 0x020f6200000e0000 */
[----:B--2---:R-:W-:Y:S01]  /*3810*/  @P6 LEA.HI.X R9, R127, R7, R128, 0x1, P0 ;  /* 0x000000077f096211 */ /* 0x004fe200000f0c80 */
[----:B------:R2:W2:Y:S01]  /*3820*/  MUFU.TANH R13, R3 ;  /* 0x00000003000d7308 */ /* 0x0004a20000002400 */
[----:B------:R-:W-:-:S03]  /*3830*/  PLOP3.LUT P0, PT, PT, PT, UP1, 0x40, 0x0 ;  /* 0x000000000000781c */ /* 0x000fc60003f0e818 */
[----:B------:R3:W-:Y:S01]  /*3840*/  @P6 LDGSTS.E.BYPASS.LTC128B.128 [R225+0x9100], [R8.64], !P4 ;  /* 0x0910000008e16fae */ /* 0x0007e2000e101d4c */
[----:B-1----:R-:W-:-:S03]  /*3850*/  FMUL.FTZ R0, R20, c[0x0][0x320] ;  /* 0x0000c80014007a20 */ /* 0x002fc60000410000 */
[----:B------:R3:W-:Y:S01]  /*3860*/  @P6 LDGSTS.E.BYPASS.LTC128B.128 [R225+0xb100], [R8.64+0x80], !P3 ;  /* 0x0b10008008e16fae */ /* 0x0007e2000d901d4c */
[----:B------:R1:W1:Y:S03]  /*3870*/  MUFU.TANH R28, R0 ;  /* 0x00000000001c7308 */ /* 0x0002660000002400 */
[----:B------:R3:W-:Y:S01]  /*3880*/  @P6 LDGSTS.E.BYPASS.LTC128B.128 [R225+0xd100], [R8.64+0x100], !P2 ;  /* 0x0d10010008e16fae */ /* 0x0007e2000d101d4c */
[----:B--2---:R-:W-:-:S03]  /*3890*/  FMUL.FTZ R3, R16, c[0x0][0x320] ;  /* 0x0000c80010037a20 */ /* 0x004fc60000410000 */
[----:B------:R3:W-:Y:S01]  /*38a0*/  @P6 LDGSTS.E.BYPASS.LTC128B.128 [R225+0xf100], [R8.64+0x180], !P1 ;  /* 0x0f10018008e16fae */ /* 0x0007e2000c901d4c */
[----:B------:R2:W2:Y:S03]  /*38b0*/  MUFU.TANH R12, R3 ;  /* 0x00000003000c7308 */ /* 0x0004a60000002400 */
[----:B------:R-:W0:Y:S01]  /*38c0*/  LDGDEPBAR ;  /* 0x00000000000079af */ /* 0x000e220000000000 */
[----:B-1----:R-:W-:-:S04]  /*38d0*/  FMUL.FTZ R0, R21, c[0x0][0x320] ;  /* 0x0000c80015007a20 */ /* 0x002fc80000410000 */
[----:B------:R1:W1:Y:S01]  /*38e0*/  MUFU.TANH R27, R0 ;  /* 0x00000000001b7308 */ /* 0x0002620000002400 */
[----:B--2---:R-:W-:-:S07]  /*38f0*/  FMUL.FTZ R3, R52, c[0x0][0x320] ;  /* 0x0000c80034037a20 */ /* 0x004fce0000410000 */
[----:B------:R-:W2:Y:S01]  /*3900*/  MUFU.TANH R15, R3 ;  /* 0x00000003000f7308 */ /* 0x000ea20000002400 */
[----:B-1----:R-:W-:-:S07]  /*3910*/  FMUL.FTZ R0, R44, c[0x0][0x320] ;  /* 0x0000c8002c007a20 */ /* 0x002fce0000410000 */
[----:B------:R1:W1:Y:S02]  /*3920*/  MUFU.TANH R20, R0 ;  /* 0x0000000000147308 */ /* 0x0002640000002400 */
[----:B-1----:R-:W-:-:S04]  /*3930*/  IADD3 R0, -R105, c[0x0][0x1d0], R53 ;  /* 0x0000740069007a10 */ /* 0x002fc80007ffe135 */
[----:B------:R-:W-:-:S04]  /*3940*/  IADD3 R0, R0, -c[0x0][0x168], -R41 ;  /* 0x80005a0000007a10 */ /* 0x000fc80007ffe829 */
[C---:B---3--:R-:W-:Y:S02]  /*3950*/  IADD3 R8, R0.reuse, c[0x0][0x328], RZ ;  /* 0x0000ca0000087a10 */ /* 0x048fe40007ffe0ff */
[----:B------:R-:W-:-:S03]  /*3960*/  IADD3 R9, R0, UR6, RZ ;  /* 0x0000000600097c10 */ /* 0x000fc6000fffe0ff */
[--C-:B-----5:R-:W-:Y:S02]  /*3970*/  IMAD.IADD R3, R8, 0x1, R6.reuse ;  /* 0x0000000108037824 */ /* 0x120fe400078e0206 */
[----:B------:R-:W-:-:S03]  /*3980*/  IMAD.IADD R0, R9, 0x1, R6 ;  /* 0x0000000109007824 */ /* 0x000fc600078e0206 */
[----:B------:R-:W-:Y:S01]  /*3990*/  IMNMX R3, R3, R10, PT ;  /* 0x0000000a03037217 */ /* 0x000fe20003800200 */
[----:B------:R-:W-:Y:S05]  /*39a0*/  @P0 BRA `(.L_x_1593) ;  /* 0x0000014000000947 */ /* 0x000fea0003800000 */
[----:B--2-4-:R-:W-:Y:S01]  /*39b0*/  IADD3 R6, R6, c[0x0][0x1d0], RZ ;  /* 0x0000740006067a10 */ /* 0x014fe20007ffe0ff */
[----:B------:R-:W-:Y:S03]  /*39c0*/  BSSY B0, `(.L_x_1594) ;  /* 0x000000d000007945 */ /* 0x000fe60003800000 */
[----:B------:R-:W-:-:S04]  /*39d0*/  IADD3 R6, R6, -c[0x0][0x168], RZ ;  /* 0x80005a0006067a10 */ /* 0x000fc80007ffe0ff */
[----:B------:R-:W-:-:S13]  /*39e0*/  ISETP.GT.AND P0, PT, R6, -0x1, PT ;  /* 0xffffffff0600780c */ /* 0x000fda0003f04270 */
[----:B------:R-:W-:Y:S05]  /*39f0*/  @P0 BRA `(.L_x_1595) ;  /* 0x0000006000000947 */ /* 0x000fea0003800000 */
[----:B------:R-:W-:Y:S02]  /*3a00*/  ISETP.NE.AND P0, PT, R53, c[0x0][0x32c], PT ;  /* 0x0000cb0035007a0c */ /* 0x000fe40003f05270 */
[----:B------:R-:W-:-:S11]  /*3a10*/  LOP3.LUT R6, RZ, R6, RZ, 0x33, !PT ;  /* 0x00000006ff067212 */ /* 0x000fd600078e33ff */
[----:B------:R-:W-:-:S05]  /*3a20*/  @P0 IMAD.HI.U32 R7, R6, c[0x0][0x330], RZ ;  /* 0x0000cc0006070a27 */ /* 0x000fca00078e00ff */
[----:B------:R-:W-:-:S04]  /*3a30*/  @P0 SHF.R.U32.HI R6, RZ, c[0x0][0x334], R7 ;  /* 0x0000cd00ff060a19 */ /* 0x000fc80000011607 */
[----:B------:R-:W-:Y:S01]  /*3a40*/  LOP3.LUT R6, RZ, R6, RZ, 0x33, !PT ;  /* 0x00000006ff067212 */ /* 0x000fe200078e33ff */
[----:B------:R-:W-:Y:S05]  /*3a50*/  BRA `(.L_x_1596) ;  /* 0x0000003000007947 */ /* 0x000fea0003800000 */
.L_x_1595:
[----:B------:R-:W-:-:S13]  /*3a60*/  ISETP.NE.AND P0, PT, R53, c[0x0][0x32c], PT ;  /* 0x0000cb0035007a0c */ /* 0x000fda0003f05270 */
[----:B------:R-:W-:-:S05]  /*3a70*/  @P0 IMAD.HI.U32 R7, R6, c[0x0][0x330], RZ ;  /* 0x0000cc0006070a27 */ /* 0x000fca00078e00ff */
[----:B------:R-:W-:Y:S02]  /*3a80*/  @P0 SHF.R.U32.HI R6, RZ, c[0x0][0x334], R7 ;  /* 0x0000cd00ff060a19 */ /* 0x000fe40000011607 */
.L_x_1596:
[----:B------:R-:W-:Y:S05]  /*3a90*/  BSYNC B0 ;  /* 0x0000000000007941 */ /* 0x000fea0003800000 */
.L_x_1594:
[----:B------:R-:W-:-:S04]  /*3aa0*/  IMAD R6, R6, c[0x0][0x32c], -R105 ;  /* 0x0000cb0006067a24 */ /* 0x000fc800078e0a69 */
[----:B------:R-:W-:-:S05]  /*3ab0*/  IMAD.IADD R6, R6, 0x1, -R41 ;  /* 0x0000000106067824 */ /* 0x000fca00078e0a29 */
[----:B------:R-:W-:Y:S02]  /*3ac0*/  IADD3 R7, R6, c[0x0][0x32c], RZ ;  /* 0x0000cb0006077a10 */ /* 0x000fe40007ffe0ff */
[----:B------:R-:W-:Y:S02]  /*3ad0*/  IMNMX R0, R0, R6, !PT ;  /* 0x0000000600007217 */ /* 0x000fe40007800200 */
[----:B------:R-:W-:Y:S02]  /*3ae0*/  IMNMX R3, R3, R7, PT ;  /* 0x0000000703037217 */ /* 0x000fe40003800200 */
.L_x_1593:
[----:B--2-4-:R-:W-:Y:S01]  /*3af0*/  ISETP.GT.AND P0, PT, R172, RZ, PT ;  /* 0x000000ffac00720c */ /* 0x014fe20003f04270 */
[----:B------:R-:W-:Y:S02]  /*3b00*/  FMUL.FTZ R6, R18, c[0x0][0x320] ;  /* 0x0000c80012067a20 */ /* 0x000fe40000410000 */
[----:B------:R-:W-:Y:S01]  /*3b10*/  FMUL.FTZ R7, R42, c[0x0][0x320] ;  /* 0x0000c8002a077a20 */ /* 0x000fe20000410000 */
[C---:B------:R-:W-:Y:S01]  /*3b20*/  ISETP.GT.AND P5, PT, R0.reuse, RZ, P0 ;  /* 0x000000ff0000720c */ /* 0x040fe200007a4270 */
[----:B------:R1:W2:Y:S01]  /*3b30*/  MUFU.TANH R21, R6 ;  /* 0x0000000600157308 */ /* 0x0002a20000002400 */
[----:B------:R-:W-:-:S02]  /*3b40*/  ISETP.GT.AND P6, PT, R0, 0x1, P0 ;  /* 0x000000010000780c */ /* 0x000fc400007c4270 */
[C---:B------:R-:W-:Y:S02]  /*3b50*/  ISETP.LT.OR P5, PT, R3.reuse, 0x1, P5 ;  /* 0x000000010300780c */ /* 0x040fe40002fa1670 */
[----:B------:R-:W-:Y:S02]  /*3b60*/  ISETP.LT.OR P6, PT, R3, 0x2, P6 ;  /* 0x000000020300780c */ /* 0x000fe400037c1670 */
[----:B------:R-:W-:Y:S02]  /*3b70*/  FSEL R16, R51, -INF , !P5 ;  /* 0xff80000033107808 */ /* 0x000fe40006800000 */
[----:B------:R-:W-:Y:S02]  /*3b80*/  ISETP.GT.AND P5, PT, R0, 0x8, P0 ;  /* 0x000000080000780c */ /* 0x000fe400007a4270 */
[----:B------:R-:W-:Y:S02]  /*3b90*/  FSEL R17, R50, -INF , !P6 ;  /* 0xff80000032117808 */ /* 0x000fe40007000000 */
[----:B------:R-:W-:-:S02]  /*3ba0*/  ISETP.LT.OR P5, PT, R3, 0x9, P5 ;  /* 0x000000090300780c */ /* 0x000fc40002fa1670 */
[----:B------:R-:W-:Y:S01]  /*3bb0*/  ISETP.GT.AND P6, PT, R0, 0x9, P0 ;  /* 0x000000090000780c */ /* 0x000fe200007c4270 */
[----:B-1----:R-:W-:Y:S01]  /*3bc0*/  FMUL.FTZ R6, R54, c[0x0][0x320] ;  /* 0x0000c80036067a20 */ /* 0x002fe20000410000 */
[----:B------:R-:W-:Y:S02]  /*3bd0*/  FSEL R18, R12, -INF , !P5 ;  /* 0xff8000000c127808 */ /* 0x000fe40006800000 */
[----:B------:R-:W-:Y:S01]  /*3be0*/  ISETP.GT.AND P5, PT, R0, 0x10, P0 ;  /* 0x000000100000780c */ /* 0x000fe200007a4270 */
[----:B------:R1:W3:Y:S01]  /*3bf0*/  MUFU.TANH R33, R6 ;  /* 0x0000000600217308 */ /* 0x0002e20000002400 */
[C---:B------:R-:W-:Y:S02]  /*3c00*/  ISETP.LT.OR P6, PT, R3.reuse, 0xa, P6 ;  /* 0x0000000a0300780c */ /* 0x040fe400037c1670 */
[----:B------:R-:W-:-:S04]  /*3c10*/  ISETP.LT.OR P5, PT, R3, 0x11, P5 ;  /* 0x000000110300780c */ /* 0x000fc80002fa1670 */
[----:B------:R-:W-:Y:S02]  /*3c20*/  FSEL R60, R20, -INF , !P5 ;  /* 0xff800000143c7808 */ /* 0x000fe40006800000 */
[----:B------:R-:W-:-:S04]  /*3c30*/  ISETP.GT.AND P5, PT, R0, 0x18, P0 ;  /* 0x000000180000780c */ /* 0x000fc800007a4270 */
[----:B------:R-:W-:Y:S01]  /*3c40*/  ISETP.LT.OR P5, PT, R3, 0x19, P5 ;  /* 0x000000190300780c */ /* 0x000fe20002fa1670 */
[----:B-1----:R-:W-:-:S03]  /*3c50*/  FMUL.FTZ R6, R55, c[0x0][0x320] ;  /* 0x0000c80037067a20 */ /* 0x002fc60000410000 */
[----:B------:R-:W-:Y:S02]  /*3c60*/  FSEL R61, R48, -INF , !P5 ;  /* 0xff800000303d7808 */ /* 0x000fe40006800000 */
[----:B------:R-:W-:Y:S01]  /*3c70*/  ISETP.GT.AND P5, PT, R0, 0x20, P0 ;  /* 0x000000200000780c */ /* 0x000fe200007a4270 */
[----:B------:R1:W4:Y:S03]  /*3c80*/  MUFU.TANH R38, R6 ;  /* 0x0000000600267308 */ /* 0x0003260000002400 */
[----:B------:R-:W-:-:S04]  /*3c90*/  ISETP.LT.OR P5, PT, R3, 0x21, P5 ;  /* 0x000000210300780c */ /* 0x000fc80002fa1670 */
[----:B------:R-:W-:Y:S02]  /*3ca0*/  FSEL R157, R40, -INF , !P5 ;  /* 0xff800000289d7808 */ /* 0x000fe40006800000 */
[----:B------:R-:W-:-:S04]  /*3cb0*/  ISETP.GT.AND P5, PT, R0, 0x28, P0 ;  /* 0x000000280000780c */ /* 0x000fc800007a4270 */
[----:B------:R-:W-:Y:S01]  /*3cc0*/  ISETP.LT.OR P5, PT, R3, 0x29, P5 ;  /* 0x000000290300780c */ /* 0x000fe20002fa1670 */
[----:B-1----:R-:W-:Y:S01]  /*3cd0*/  FMUL.FTZ R6, R19, c[0x0][0x320] ;  /* 0x0000c80013067a20 */ /* 0x002fe20000410000 */
[----:B------:R-:W-:Y:S02]  /*3ce0*/  FSEL R19, R13, -INF , !P6 ;  /* 0xff8000000d137808 */ /* 0x000fe40007000000 */
[C---:B------:R-:W-:Y:S01]  /*3cf0*/  ISETP.GT.AND P6, PT, R0.reuse, 0x11, P0 ;  /* 0x000000110000780c */ /* 0x040fe200007c4270 */
[----:B------:R1:W1:Y:S01]  /*3d00*/  MUFU.TANH R24, R6 ;  /* 0x0000000600187308 */ /* 0x0002620000002400 */
[----:B------:R-:W-:Y:S02]  /*3d10*/  FSEL R159, R15, -INF , !P5 ;  /* 0xff8000000f9f7808 */ /* 0x000fe40006800000 */
[----:B------:R-:W-:Y:S02]  /*3d20*/  ISETP.LT.OR P6, PT, R3, 0x12, P6 ;  /* 0x000000120300780c */ /* 0x000fe400037c1670 */
[----:B------:R-:W-:-:S02]  /*3d30*/  ISETP.GT.AND P5, PT, R0, 0x30, P0 ;  /* 0x000000300000780c */ /* 0x000fc400007a4270 */
[----:B------:R-:W-:Y:S01]  /*3d40*/  FSEL R62, R49, -INF , !P6 ;  /* 0xff800000313e7808 */ /* 0x000fe20007000000 */
[----:B------:R5:W2:Y:S01]  /*3d50*/  MUFU.TANH R13, R7 ;  /* 0x00000007000d7308 */ /* 0x000aa20000002400 */
[----:B------:R-:W-:Y:S02]  /*3d60*/  ISETP.GT.AND P6, PT, R0, 0x19, P0 ;  /* 0x000000190000780c */ /* 0x000fe400007c4270 */
[C---:B------:R-:W-:Y:S02]  /*3d70*/  ISETP.LT.OR P5, PT, R3.reuse, 0x31, P5 ;  /* 0x000000310300780c */ /* 0x040fe40002fa1670 */
[----:B------:R-:W-:Y:S02]  /*3d80*/  ISETP.LT.OR P6, PT, R3, 0x1a, P6 ;  /* 0x0000001a0300780c */ /* 0x000fe400037c1670 */
[----:B------:R-:W-:Y:S01]  /*3d90*/  FSEL R227, R36, -INF , !P5 ;  /* 0xff80000024e37808 */ /* 0x000fe20006800000 */
[----:B-1----:R-:W-:Y:S01]  /*3da0*/  FMUL.FTZ R6, R34, c[0x0][0x320] ;  /* 0x0000c80022067a20 */ /* 0x002fe20000410000 */
[----:B------:R-:W-:-:S02]  /*3db0*/  FSEL R63, R45, -INF , !P6 ;  /* 0xff8000002d3f7808 */ /* 0x000fc40007000000 */
[C---:B------:R-:W-:Y:S01]  /*3dc0*/  ISETP.GT.AND P6, PT, R0.reuse, 0x21, P0 ;  /* 0x000000210000780c */ /* 0x040fe200007c4270 */
[----:B------:R1:W1:Y:S01]  /*3dd0*/  MUFU.TANH R26, R6 ;  /* 0x00000006001a7308 */ /* 0x0002620000002400 */
[C---:B------:R-:W-:Y:S02]  /*3de0*/  ISETP.GT.AND P5, PT, R0.reuse, 0x38, P0 ;  /* 0x000000380000780c */ /* 0x040fe400007a4270 */
[----:B------:R-:W-:Y:S01]  /*3df0*/  ISETP.LT.OR P6, PT, R3, 0x22, P6 ;  /* 0x000000220300780c */ /* 0x000fe200037c1670 */
[----:B-----5:R-:W-:Y:S01]  /*3e00*/  FMUL.FTZ R7, R43, c[0x0][0x320] ;  /* 0x0000c8002b077a20 */ /* 0x020fe20000410000 */
[----:B------:R-:W-:Y:S02]  /*3e10*/  ISETP.LT.OR P5, PT, R3, 0x39, P5 ;  /* 0x000000390300780c */ /* 0x000fe40002fa1670 */
[----:B------:R-:W-:Y:S01]  /*3e20*/  FSEL R158, R39, -INF , !P6 ;  /* 0xff800000279e7808 */ /* 0x000fe20007000000 */
[----:B------:R-:W2:Y:S01]  /*3e30*/  MUFU.TANH R15, R7 ;  /* 0x00000007000f7308 */ /* 0x000ea20000002400 */
[----:B------:R-:W-:-:S02]  /*3e40*/  ISETP.GT.AND P6, PT, R0, 0x29, P0 ;  /* 0x000000290000780c */ /* 0x000fc400007c4270 */
[----:B------:R-:W-:Y:S02]  /*3e50*/  FSEL R228, R28, -INF , !P5 ;  /* 0xff8000001ce47808 */ /* 0x000fe40006800000 */
[----:B------:R-:W-:Y:S02]  /*3e60*/  ISETP.LT.OR P6, PT, R3, 0x2a, P6 ;  /* 0x0000002a0300780c */ /* 0x000fe400037c1670 */
[----:B------:R-:W-:Y:S01]  /*3e70*/  PLOP3.LUT P5, PT, PT, PT, UP1, 0x40, 0x0 ;  /* 0x000000000000781c */ /* 0x000fe20003fae818 */
[----:B-1----:R-:W-:Y:S01]  /*3e80*/  FMUL.FTZ R6, R30, c[0x0][0x320] ;  /* 0x0000c8001e067a20 */ /* 0x002fe20000410000 */
[----:B------:R-:W-:Y:S02]  /*3e90*/  FSEL R168, R37, -INF , !P6 ;  /* 0xff80000025a87808 */ /* 0x000fe40007000000 */
[----:B------:R-:W-:Y:S01]  /*3ea0*/  ISETP.GT.AND P6, PT, R0, 0x31, P0 ;  /* 0x000000310000780c */ /* 0x000fe200007c4270 */
[----:B------:R1:W1:Y:S03]  /*3eb0*/  MUFU.TANH R32, R6 ;  /* 0x0000000600207308 */ /* 0x0002660000002400 */
[----:B------:R-:W-:-:S04]  /*3ec0*/  ISETP.LT.OR P6, PT, R3, 0x32, P6 ;  /* 0x000000320300780c */ /* 0x000fc800037c1670 */
[----:B------:R-:W-:Y:S02]  /*3ed0*/  FSEL R229, R29, -INF , !P6 ;  /* 0xff8000001de57808 */ /* 0x000fe40007000000 */
[----:B------:R-:W-:Y:S01]  /*3ee0*/  ISETP.GT.AND P6, PT, R0, 0x39, P0 ;  /* 0x000000390000780c */ /* 0x000fe200007c4270 */
[----:B------:R-:W-:-:S03]  /*3ef0*/  FMUL.FTZ R0, R59, c[0x0][0x320] ;  /* 0x0000c8003b007a20 */ /* 0x000fc60000410000 */
[----:B------:R-:W-:Y:S01]  /*3f00*/  ISETP.LT.OR P6, PT, R3, 0x3a, P6 ;  /* 0x0000003a0300780c */ /* 0x000fe200037c1670 */
[----:B-1----:R-:W-:-:S03]  /*3f10*/  FMUL.FTZ R6, R31, c[0x0][0x320] ;  /* 0x0000c8001f067a20 */ /* 0x002fc60000410000 */
[----:B------:R-:W-:Y:S01]  /*3f20*/  FSEL R230, R27, -INF , !P6 ;  /* 0xff8000001be67808 */ /* 0x000fe20007000000 */
        /* <DEDUP_REMOVED lines=11> */
[----:B-1----:R1:W5:Y:S06]  /*3fe0*/  SHFL.IDX PT, R6, R11, 0x1, 0x1c1f ;  /* 0x003c1f000b067f89 */ /* 0x00236c00000e0000 */
[----:B-1----:R1:W1:Y:S01]  /*3ff0*/  MUFU.TANH R11, R0 ;  /* 0x00000000000b7308 */ /* 0x0022620000002400 */
[----:B-----5:R-:W-:-:S05]  /*4000*/  IMAD.IADD R3, R8, 0x1, R6 ;  /* 0x0000000108037824 */ /* 0x020fca00078e0206 */
[----:B------:R-:W-:Y:S01]  /*4010*/  IMNMX R3, R3, R10, PT ;  /* 0x0000000a03037217 */ /* 0x000fe20003800200 */
[----:B-1----:R-:W-:Y:S01]  /*4020*/  IMAD.IADD R0, R9, 0x1, R6 ;  /* 0x0000000109007824 */ /* 0x002fe200078e0206 */
[----:B------:R-:W-:Y:S05]  /*4030*/  @P5 BRA `(.L_x_1597) ;  /* 0x0000014000005947 */ /* 0x000fea0003800000 */
[----:B--234-:R-:W-:Y:S01]  /*4040*/  IADD3 R6, R6, c[0x0][0x1d0], RZ ;  /* 0x0000740006067a10 */ /* 0x01cfe20007ffe0ff */
        /* <DEDUP_REMOVED lines=10> */
.L_x_1599:
[----:B------:R-:W-:-:S13]  /*40f0*/  ISETP.NE.AND P5, PT, R53, c[0x0][0x32c], PT ;  /* 0x0000cb0035007a0c */ /* 0x000fda0003fa5270 */
[----:B------:R-:W-:-:S05]  /*4100*/  @P5 IMAD.HI.U32 R7, R6, c[0x0][0x330], RZ ;  /* 0x0000cc0006075a27 */ /* 0x000fca00078e00ff */
[----:B------:R-:W-:Y:S02]  /*4110*/  @P5 SHF.R.U32.HI R6, RZ, c[0x0][0x334], R7 ;  /* 0x0000cd00ff065a19 */ /* 0x000fe40000011607 */
.L_x_1600:
[----:B------:R-:W-:Y:S05]  /*4120*/  BSYNC B0 ;  /* 0x0000000000007941 */ /* 0x000fea0003800000 */
.L_x_1598:
[----:B------:R-:W-:-:S04]  /*4130*/  IMAD R6, R6, c[0x0][0x32c], -R105 ;  /* 0x0000cb0006067a24 */ /* 0x000fc800078e0a69 */
[----:B------:R-:W-:-:S05]  /*4140*/  IMAD.IADD R6, R6, 0x1, -R41 ;  /* 0x0000000106067824 */ /* 0x000fca00078e0a29 */
[----:B------:R-:W-:Y:S02]  /*4150*/  IADD3 R7, R6, c[0x0][0x32c], RZ ;  /* 0x0000cb0006077a10 */ /* 0x000fe40007ffe0ff */
[----:B------:R-:W-:Y:S02]  /*4160*/  IMNMX R0, R0, R6, !PT ;  /* 0x0000000600007217 */ /* 0x000fe40007800200 */
[----:B------:R-:W-:Y:S02]  /*4170*/  IMNMX R3, R3, R7, PT ;  /* 0x0000000703037217 */ /* 0x000fe40003800200 */
.L_x_1597:
[----:B--234-:R-:W-:Y:S01]  /*4180*/  ISETP.GT.AND P6, PT, R0, 0x8, P0 ;  /* 0x000000080000780c */ /* 0x01cfe200007c4270 */
[----:B------:R-:W-:Y:S01]  /*4190*/  IMAD.SHL.U32 R197, R5, 0x2, RZ ;  /* 0x0000000205c57824 */ /* 0x000fe200078e00ff */
[----:B------:R-:W-:Y:S01]  /*41a0*/  FMNMX.FTZ R132, R16, R17, !PT ;  /* 0x0000001110847209 */ /* 0x000fe20007810000 */
[----:B------:R-:W-:Y:S01]  /*41b0*/  @UP2 USHF.L.U32 UR8, UR8, 0x7, URZ ;  /* 0x0000000708082899 */ /* 0x000fe2000800063f */
[----:B------:R-:W-:Y:S01]  /*41c0*/  ISETP.LT.OR P6, PT, R3, 0x9, P6 ;  /* 0x000000090300780c */ /* 0x000fe200037c1670 */
[----:B------:R-:W-:Y:S01]  /*41d0*/  IMAD R200, R2, 0x2, R197 ;  /* 0x0000000202c87824 */ /* 0x000fe200078e02c5 */
[C---:B------:R-:W-:Y:S01]  /*41e0*/  ISETP.GT.AND P5, PT, R0.reuse, 0x1, P0 ;  /* 0x000000010000780c */ /* 0x040fe200007a4270 */
[----:B------:R-:W-:Y:S01]  /*41f0*/  LDSM.16.MT88.4 R40, [R197+0x100] ;  /* 0x00010000c528783b */ /* 0x000fe20000004200 */
[----:B------:R-:W-:Y:S01]  /*4200*/  FSEL R10, R21, -INF , !P6 ;  /* 0xff800000150a7808 */ /* 0x000fe20007000000 */
[----:B------:R-:W-:Y:S01]  /*4210*/  ULDC.64 UR4, c[0x0][0x2c8] ;  /* 0x0000b20000047ab9 */ /* 0x000fe20000000a00 */
[----:B------:R-:W-:Y:S01]  /*4220*/  ISETP.GT.AND P6, PT, R0, 0x10, P0 ;  /* 0x000000100000780c */ /* 0x000fe200007c4270 */
[----:B------:R-:W-:Y:S01]  /*4230*/  LDSM.16.MT88.4 R52, [R197+0x4100] ;  /* 0x00410000c534783b */ /* 0x000fe20000004200 */
[----:B------:R-:W-:Y:S01]  /*4240*/  FMNMX.FTZ R132, R18, R132, !PT ;  /* 0x0000008412847209 */ /* 0x000fe20007810000 */
[----:B------:R-:W-:Y:S01]  /*4250*/  UIMAD.WIDE.U32 UR14, UR8, UR4, URZ ;  /* 0x00000004080e72a5 */ /* 0x000fe2000f8e003f */
[C---:B------:R-:W-:Y:S01]  /*4260*/  ISETP.LT.OR P5, PT, R3.reuse, 0x2, P5 ;  /* 0x000000020300780c */ /* 0x040fe20002fa1670 */
[----:B------:R-:W-:Y:S01]  /*4270*/  LDSM.16.MT88.4 R44, [R200+0x4100] ;  /* 0x00410000c82c783b */ /* 0x000fe20000004200 */
[----:B------:R-:W-:-:S02]  /*4280*/  ISETP.LT.OR P6, PT, R3, 0x11, P6 ;  /* 0x000000110300780c */ /* 0x000fc400037c1670 */
[----:B------:R-:W-:Y:S02]  /*4290*/  FMNMX.FTZ R132, R19, R132, !PT ;  /* 0x0000008413847209 */ /* 0x000fe40007810000 */
[----:B------:R-:W-:Y:S01]  /*42a0*/  FSEL R11, R11, -INF , !P5 ;  /* 0xff8000000b0b7808 */ /* 0x000fe20006800000 */
[----:B------:R-:W-:Y:S01]  /*42b0*/  @UP2 UMOV UR7, UR15 ;  /* 0x0000000f00072c82 */ /* 0x000fe20008000000 */
[----:B------:R-:W-:Y:S01]  /*42c0*/  ISETP.GT.AND P5, PT, R0, 0x9, P0 ;  /* 0x000000090000780c */ /* 0x000fe200007a4270 */
[----:B------:R-:W-:Y:S01]  /*42d0*/  @UP2 USHF.R.U32.HI UR9, URZ, UR5, UR7 ;  /* 0x000000053f092299 */ /* 0x000fe20008011607 */
[----:B------:R-:W-:Y:S02]  /*42e0*/  FSEL R59, R14, -INF , !P6 ;  /* 0xff8000000e3b7808 */ /* 0x000fe40007000000 */
[----:B------:R-:W-:Y:S01]  /*42f0*/  FMNMX.FTZ R132, R60, R132, !PT ;  /* 0x000000843c847209 */ /* 0x000fe20007810000 */
[----:B------:R-:W-:Y:S01]  /*4300*/  UIADD3 UR9, UR11, UR9, URZ ;  /* 0x000000090b097290 */ /* 0x000fe2000fffe03f */
[----:B------:R-:W-:Y:S01]  /*4310*/  ISETP.GT.AND P6, PT, R0, RZ, P0 ;  /* 0x000000ff0000720c */ /* 0x000fe200007c4270 */
[----:B------:R-:W-:Y:S01]  /*4320*/  ULDC UR7, c[0x0][0x328] ;  /* 0x0000ca0000077ab9 */ /* 0x000fe20000000800 */
[----:B------:R-:W-:Y:S01]  /*4330*/  ISETP.LT.OR P5, PT, R3, 0xa, P5 ;  /* 0x0000000a0300780c */ /* 0x000fe20002fa1670 */
[----:B------:R-:W-:Y:S01]  /*4340*/  UIADD3 UR7, UR9, UR7, URZ ;  /* 0x0000000709077290 */ /* 0x000fe2000fffe03f */
[----:B------:R-:W-:-:S02]  /*4350*/  FMNMX.FTZ R132, R62, R132, !PT ;  /* 0x000000843e847209 */ /* 0x000fc40007810000 */
[----:B------:R-:W-:Y:S02]  /*4360*/  ISETP.LT.OR P6, PT, R3, 0x1, P6 ;  /* 0x000000010300780c */ /* 0x000fe400037c1670 */
[----:B------:R-:W-:Y:S02]  /*4370*/  FSEL R24, R24, -INF , !P5 ;  /* 0xff80000018187808 */ /* 0x000fe40006800000 */
[----:B------:R-:W-:Y:S02]  /*4380*/  ISETP.GT.AND P5, PT, R0, 0x11, P0 ;  /* 0x000000110000780c */ /* 0x000fe400007a4270 */
[----:B------:R-:W-:Y:S02]  /*4390*/  FMNMX.FTZ R132, R61, R132, !PT ;  /* 0x000000843d847209 */ /* 0x000fe40007810000 */
[----:B------:R-:W-:Y:S02]  /*43a0*/  FSEL R9, R57, -INF , !P6 ;  /* 0xff80000039097808 */ /* 0x000fe40007000000 */
[----:B------:R-:W-:-:S02]  /*43b0*/  ISETP.LT.OR P5, PT, R3, 0x12, P5 ;  /* 0x000000120300780c */ /* 0x000fc40002fa1670 */
[----:B------:R-:W-:Y:S02]  /*43c0*/  FMNMX.FTZ R132, R63, R132, !PT ;  /* 0x000000843f847209 */ /* 0x000fe40007810000 */
[----:B------:R-:W-:Y:S02]  /*43d0*/  FMNMX.FTZ R6, R9, R11, !PT ;  /* 0x0000000b09067209 */ /* 0x000fe40007810000 */
[----:B------:R-:W-:Y:S02]  /*43e0*/  FSEL R56, R12, -INF , !P5 ;  /* 0xff8000000c387808 */ /* 0x000fe40006800000 */
[----:B------:R-:W-:Y:S02]  /*43f0*/  FMNMX.FTZ R132, R157, R132, !PT ;  /* 0x000000849d847209 */ /* 0x000fe40007810000 */
[----:B------:R-:W-:Y:S02]  /*4400*/  ISETP.GT.AND P5, PT, R0, 0x18, P0 ;  /* 0x000000180000780c */ /* 0x000fe400007a4270 */
[----:B------:R-:W-:-:S02]  /*4410*/  FMNMX.FTZ R6, R10, R6, !PT ;  /* 0x000000060a067209 */ /* 0x000fc40007810000 */
[----:B------:R-:W-:Y:S02]  /*4420*/  FMNMX.FTZ R132, R158, R132, !PT ;  /* 0x000000849e847209 */ /* 0x000fe40007810000 */
[----:B------:R-:W-:Y:S02]  /*4430*/  ISETP.LT.OR P5, PT, R3, 0x19, P5 ;  /* 0x000000190300780c */ /* 0x000fe40002fa1670 */
[----:B------:R-:W-:Y:S02]  /*4440*/  FMNMX.FTZ R6, R24, R6, !PT ;  /* 0x0000000618067209 */ /* 0x000fe40007810000 */
[----:B------:R-:W-:Y:S02]  /*4450*/  ISETP.GT.AND P6, PT, R0, 0x19, P0 ;  /* 0x000000190000780c */ /* 0x000fe400007c4270 */
[----:B------:R-:W-:Y:S02]  /*4460*/  FMNMX.FTZ R132, R159, R132, !PT ;  /* 0x000000849f847209 */ /* 0x000fe40007810000 */
[----:B------:R-:W-:-:S02]  /*4470*/  FSEL R58, R26, -INF , !P5 ;  /* 0xff8000001a3a7808 */ /* 0x000fc40006800000 */
[----:B------:R-:W-:Y:S02]  /*4480*/  FMNMX.FTZ R6, R59, R6, !PT ;  /* 0x000000063b067209 */ /* 0x000fe40007810000 */
[----:B------:R-:W-:Y:S02]  /*4490*/  ISETP.GT.AND P5, PT, R0, 0x20, P0 ;  /* 0x000000200000780c */ /* 0x000fe400007a4270 */
[C---:B------:R-:W-:Y:S02]  /*44a0*/  ISETP.LT.OR P6, PT, R3.reuse, 0x1a, P6 ;  /* 0x0000001a0300780c */ /* 0x040fe400037c1670 */
[----:B------:R-:W-:Y:S02]  /*44b0*/  FMNMX.FTZ R132, R168, R132, !PT ;  /* 0x00000084a8847209 */ /* 0x000fe40007810000 */
[----:B------:R-:W-:Y:S02]  /*44c0*/  FMNMX.FTZ R6, R56, R6, !PT ;  /* 0x0000000638067209 */ /* 0x000fe40007810000 */
[----:B------:R-:W-:-:S02]  /*44d0*/  ISETP.LT.OR P5, PT, R3, 0x21, P5 ;  /* 0x000000210300780c */ /* 0x000fc40002fa1670 */
[----:B------:R-:W-:Y:S02]  /*44e0*/  FSEL R57, R25, -INF , !P6 ;  /* 0xff80000019397808 */ /* 0x000fe40007000000 */
[----:B------:R-:W-:Y:S02]  /*44f0*/  ISETP.GT.AND P6, PT, R0, 0x21, P0 ;  /* 0x000000210000780c */ /* 0x000fe400007c4270 */
[----:B------:R-:W-:Y:S02]  /*4500*/  FMNMX.FTZ R132, R227, R132, !PT ;  /* 0x00000084e3847209 */ /* 0x000fe40007810000 */
[----:B------:R-:W-:Y:S02]  /*4510*/  FMNMX.FTZ R6, R58, R6, !PT ;  /* 0x000000063a067209 */ /* 0x000fe40007810000 */
[----:B------:R-:W-:Y:S02]  /*4520*/  FSEL R133, R13, -INF , !P5 ;  /* 0xff8000000d857808 */ /* 0x000fe40006800000 */
[----:B------:R-:W-:-:S02]  /*4530*/  ISETP.GT.AND P5, PT, R0, 0x28, P0 ;  /* 0x000000280000780c */ /* 0x000fc400007a4270 */
[----:B------:R-:W-:Y:S02]  /*4540*/  ISETP.LT.OR P6, PT, R3, 0x22, P6 ;  /* 0x000000220300780c */ /* 0x000fe400037c1670 */
[----:B------:R-:W-:Y:S02]  /*4550*/  FMNMX.FTZ R132, R229, R132, !PT ;  /* 0x00000084e5847209 */ /* 0x000fe40007810000 */
[----:B------:R-:W-:Y:S02]  /*4560*/  FMNMX.FTZ R6, R57, R6, !PT ;  /* 0x0000000639067209 */ /* 0x000fe40007810000 */
[----:B------:R-:W-:Y:S02]  /*4570*/  ISETP.LT.OR P5, PT, R3, 0x29, P5 ;  /* 0x000000290300780c */ /* 0x000fe40002fa1670 */
[----:B------:R-:W-:Y:S02]  /*4580*/  FSEL R134, R15, -INF , !P6 ;  /* 0xff8000000f867808 */ /* 0x000fe40007000000 */
[----:B------:R-:W-:-:S02]  /*4590*/  ISETP.GT.AND P6, PT, R0, 0x29, P0 ;  /* 0x000000290000780c */ /* 0x000fc400007c4270 */
[----:B------:R-:W-:Y:S02]  /*45a0*/  FMNMX.FTZ R132, R228, R132, !PT ;  /* 0x00000084e4847209 */ /* 0x000fe40007810000 */
[----:B------:R-:W-:Y:S02]  /*45b0*/  FMNMX.FTZ R6, R133, R6, !PT ;  /* 0x0000000685067209 */ /* 0x000fe40007810000 */
[----:B------:R-:W-:Y:S02]  /*45c0*/  FSEL R156, R33, -INF , !P5 ;  /* 0xff800000219c7808 */ /* 0x000fe40006800000 */
[----:B------:R-:W-:Y:S02]  /*45d0*/  ISETP.GT.AND P5, PT, R0, 0x30, P0 ;  /* 0x000000300000780c */ /* 0x000fe400007a4270 */
[----:B------:R-:W-:Y:S02]  /*45e0*/  ISETP.LT.OR P6, PT, R3, 0x2a, P6 ;  /* 0x0000002a0300780c */ /* 0x000fe400037c1670 */
[----:B------:R-:W-:-:S02]  /*45f0*/  FMNMX.FTZ R132, R230, R132, !PT ;  /* 0x00000084e6847209 */ /* 0x000fc40007810000 */
[----:B------:R-:W-:Y:S02]  /*4600*/  FMNMX.FTZ R6, R134, R6, !PT ;  /* 0x0000000686067209 */ /* 0x000fe40007810000 */
[----:B------:R-:W-:Y:S01]  /*4610*/  ISETP.LT.OR P5, PT, R3, 0x31, P5 ;  /* 0x000000310300780c */ /* 0x000fe20002fa1670 */
[----:B------:R-:W1:Y:S01]  /*4620*/  SHFL.BFLY PT, R7, R132, 0x2, 0x1f ;  /* 0x0c401f0084077f89 */ /* 0x000e6200000e0000 */
[----:B------:R-:W-:Y:S02]  /*4630*/  FSEL R135, R38, -INF , !P6 ;  /* 0xff80000026877808 */ /* 0x000fe40007000000 */
[----:B------:R-:W-:Y:S02]  /*4640*/  ISETP.GT.AND P6, PT, R0, 0x31, P0 ;  /* 0x000000310000780c */ /* 0x000fe400007c4270 */
[----:B------:R-:W-:Y:S02]  /*4650*/  FMNMX.FTZ R6, R156, R6, !PT ;  /* 0x000000069c067209 */ /* 0x000fe40007810000 */
[----:B------:R-:W-:-:S02]  /*4660*/  FSEL R169, R32, -INF , !P5 ;  /* 0xff80000020a97808 */ /* 0x000fc40006800000 */
[C---:B------:R-:W-:Y:S01]  /*4670*/  ISETP.GT.AND P5, PT, R0.reuse, 0x38, P0 ;  /* 0x000000380000780c */ /* 0x040fe200007a4270 */
[----:B------:R-:W-:Y:S01]  /*4680*/  LDSM.16.MT88.4 R32, [R197+0x2100] ;  /* 0x00210000c520783b */ /* 0x000fe20000004200 */
[----:B------:R-:W-:Y:S02]  /*4690*/  ISETP.LT.OR P6, PT, R3, 0x32, P6 ;  /* 0x000000320300780c */ /* 0x000fe400037c1670 */
[----:B------:R-:W-:Y:S02]  /*46a0*/  FMNMX.FTZ R6, R135, R6, !PT ;  /* 0x0000000687067209 */ /* 0x000fe40007810000 */
[----:B------:R-:W-:Y:S02]  /*46b0*/  ISETP.GT.AND P0, PT, R0, 0x39, P0 ;  /* 0x000000390000780c */ /* 0x000fe40000704270 */
[----:B------:R-:W-:Y:S02]  /*46c0*/  ISETP.LT.OR P5, PT, R3, 0x39, P5 ;  /* 0x000000390300780c */ /* 0x000fe40002fa1670 */
[----:B------:R-:W-:-:S02]  /*46d0*/  FSEL R170, R30, -INF , !P6 ;  /* 0xff8000001eaa7808 */ /* 0x000fc40007000000 */
[----:B------:R-:W-:Y:S02]  /*46e0*/  FMNMX.FTZ R0, R169, R6, !PT ;  /* 0x00000006a9007209 */ /* 0x000fe40007810000 */
[----:B------:R-:W-:Y:S02]  /*46f0*/  ISETP.LT.OR P0, PT, R3, 0x3a, P0 ;  /* 0x0000003a0300780c */ /* 0x000fe40000701670 */
[----:B------:R-:W-:Y:S02]  /*4700*/  FSEL R226, R22, -INF , !P5 ;  /* 0xff80000016e27808 */ /* 0x000fe40006800000 */
[----:B------:R-:W-:Y:S02]  /*4710*/  FMNMX.FTZ R0, R170, R0, !PT ;  /* 0x00000000aa007209 */ /* 0x000fe40007810000 */
[----:B------:R-:W-:Y:S02]  /*4720*/  FSEL R171, R20, -INF , !P0 ;  /* 0xff80000014ab7808 */ /* 0x000fe40004000000 */
[----:B------:R-:W-:-:S02]  /*4730*/  FMNMX.FTZ R0, R226, R0, !PT ;  /* 0x00000000e2007209 */ /* 0x000fc40007810000 */
[----:B-1----:R-:W-:Y:S02]  /*4740*/  FMNMX.FTZ R132, R132, R7, !PT ;  /* 0x0000000784847209 */ /* 0x002fe40007810000 */
[----:B------:R-:W-:Y:S02]  /*4750*/  FMNMX.FTZ R0, R171, R0, !PT ;  /* 0x00000000ab007209 */ /* 0x000fe40007810000 */
[----:B------:R-:W-:Y:S01]  /*4760*/  LEA R198, R4, R197, 0x1 ;  /* 0x000000c504c67211 */ /* 0x000fe200078e08ff */
[----:B------:R-:W1:Y:S03]  /*4770*/  SHFL.BFLY PT, R6, R132, 0x1, 0x1f ;  /* 0x0c201f0084067f89 */ /* 0x000e6600000e0000 */
[----:B------:R-:W-:Y:S01]  /*4780*/  LEA R199, R2, R198, 0x1 ;  /* 0x000000c602c77211 */ /* 0x000fe200078e08ff */
[----:B------:R-:W2:Y:S04]  /*4790*/  SHFL.BFLY PT, R3, R0, 0x2, 0x1f ;  /* 0x0c401f0000037f89 */ /* 0x000ea800000e0000 */
[----:B------:R-:W-:Y:S04]  /*47a0*/  LDSM.16.MT88.4 R12, [R199+0x100] ;  /* 0x00010000c70c783b */ /* 0x000fe80000004200 */
[----:B------:R-:W-:Y:S04]  /*47b0*/  LDSM.16.MT88.4 R28, [R198+0x2100] ;  /* 0x00210000c61c783b */ /* 0x000fe80000004200 */
[----:B------:R-:W-:Y:S04]  /*47c0*/  LDSM.16.MT88.4 R36, [R199+0x2100] ;  /* 0x00210000c724783b */ /* 0x000fe80000004200 */
[----:B------:R-:W-:Y:S01]  /*47d0*/  LDSM.16.MT88.4 R48, [R198+0x4100] ;  /* 0x00410000c630783b */ /* 0x000fe20000004200 */
[----:B-1----:R-:W-:-:S02]  /*47e0*/  FMNMX.FTZ R132, R132, R6, !PT ;  /* 0x0000000684847209 */ /* 0x002fc40007810000 */
[----:B--2---:R-:W-:-:S03]  /*47f0*/  FMNMX.FTZ R0, R0, R3, !PT ;  /* 0x0000000300007209 */ /* 0x004fc60007810000 */
[C---:B------:R-:W-:Y:S01]  /*4800*/  FMUL.FTZ R8, R132.reuse, c[0x0][0x2d0] ;  /* 0x0000b40084087a20 */ /* 0x040fe20000410000 */
[----:B------:R-:W-:Y:S01]  /*4810*/  FSETP.NEU.FTZ.AND P0, PT, R132, -INF , PT ;  /* 0xff8000008400780b */ /* 0x000fe20003f1d000 */
[----:B------:R-:W1:Y:S03]  /*4820*/  SHFL.BFLY PT, R6, R0, 0x1, 0x1f ;  /* 0x0c201f0000067f89 */ /* 0x000e6600000e0000 */
[----:B------:R-:W-:-:S05]  /*4830*/  FSEL R8, R8, RZ, P0 ;  /* 0x000000ff08087208 */ /* 0x000fca0000000000 */
[----:B------:R-:W-:-:S04]  /*4840*/  FFMA.FTZ R3, R16, c[0x0][0x2d0], -R8 ;  /* 0x0000b40010037a23 */ /* 0x000fc80000010808 */
[----:B------:R2:W-:Y:S02]  /*4850*/  MUFU.EX2 R187, R3 ;  /* 0x0000000300bb7308 */ /* 0x0005e40000000800 */
[----:B--2---:R-:W-:-:S06]  /*4860*/  FFMA.FTZ R3, R17, c[0x0][0x2d0], -R8 ;  /* 0x0000b40011037a23 */ /* 0x004fcc0000010808 */
[----:B------:R1:W-:Y:S02]  /*4870*/  MUFU.EX2 R23, R3 ;  /* 0x0000000300177308 */ /* 0x0003e40000000800 */
[----:B-1----:R-:W-:Y:S01]  /*4880*/  FMNMX.FTZ R3, R0, R6, !PT ;  /* 0x0000000600037209 */ /* 0x002fe20007810000 */
[--C-:B------:R-:W-:Y:S02]  /*4890*/  FFMA.FTZ R0, R18, c[0x0][0x2d0], -R8.reuse ;  /* 0x0000b40012007a23 */ /* 0x100fe40000010808 */
[----:B------:R-:W-:Y:S01]  /*48a0*/  FFMA.FTZ R6, R19, c[0x0][0x2d0], -R8 ;  /* 0x0000b40013067a23 */ /* 0x000fe20000010808 */
[C---:B------:R-:W-:Y:S02]  /*48b0*/  FSETP.NEU.FTZ.AND P0, PT, R3.reuse, -INF , PT ;  /* 0xff8000000300780b */ /* 0x040fe40003f1d000 */
[----:B------:R1:W2:Y:S01]  /*48c0*/  MUFU.EX2 R27, R0 ;  /* 0x00000000001b7308 */ /* 0x0002a20000000800 */
[----:B------:R-:W-:Y:S07]  /*48d0*/  LDSM.16.MT88.4 R16, [R200+0x100] ;  /* 0x00010000c810783b */ /* 0x000fee0000004200 */
[----:B------:R3:W4:Y:S01]  /*48e0*/  MUFU.EX2 R175, R6 ;  /* 0x0000000600af7308 */ /* 0x0007220000000800 */
[----:B-1----:R-:W-:-:S05]  /*48f0*/  FMUL.FTZ R0, R3, c[0x0][0x2d0] ;  /* 0x0000b40003007a20 */ /* 0x002fca0000410000 */
[----:B------:R-:W-:Y:S02]  /*4900*/  FSEL R0, R0, RZ, P0 ;  /* 0x000000ff00007208 */ /* 0x000fe40000000000 */
[----:B------:R-:W-:-:S03]  /*4910*/  PLOP3.LUT P0, PT, PT, PT, UP1, 0x40, 0x0 ;  /* 0x000000000000781c */ /* 0x000fc60003f0e818 */
[--C-:B---3--:R-:W-:Y:S02]  /*4920*/  FFMA.FTZ R6, R9, c[0x0][0x2d0], -R0.reuse ;  /* 0x0000b40009067a23 */ /* 0x108fe40000010800 */
[--C-:B------:R-:W-:Y:S02]  /*4930*/  FFMA.FTZ R5, R11, c[0x0][0x2d0], -R0.reuse ;  /* 0x0000b4000b057a23 */ /* 0x100fe40000010800 */
[--C-:B------:R-:W-:Y:S01]  /*4940*/  FFMA.FTZ R4, R10, c[0x0][0x2d0], -R0.reuse ;  /* 0x0000b4000a047a23 */ /* 0x100fe20000010800 */
[----:B------:R4:W-:Y:S01]  /*4950*/  MUFU.EX2 R9, R6 ;  /* 0x0000000600097308 */ /* 0x0009e20000000800 */
[----:B------:R-:W-:Y:S02]  /*4960*/  FFMA.FTZ R2, R24, c[0x0][0x2d0], -R0 ;  /* 0x0000b40018027a23 */ /* 0x000fe40000010800 */
[----:B--2---:R-:W-:Y:S02]  /*4970*/  IMAD.MOV.U32 R11, RZ, RZ, R27 ;  /* 0x000000ffff0b7224 */ /* 0x004fe400078e001b */
[----:B------:R-:W-:Y:S01]  /*4980*/  IMAD.MOV.U32 R10, RZ, RZ, R23 ;  /* 0x000000ffff0a7224 */ /* 0x000fe200078e0017 */
[----:B------:R-:W-:Y:S02]  /*4990*/  LDSM.16.MT88.4 R24, [R200+0x2100] ;  /* 0x00210000c818783b */ /* 0x000fe40000004200 */
[----:B------:R-:W1:Y:S02]  /*49a0*/  MUFU.EX2 R236, R5 ;  /* 0x0000000500ec7308 */ /* 0x000e640000000800 */
[----:B------:R-:W2:Y:S06]  /*49b0*/  LDSM.16.MT88.4 R20, [R198+0x100] ;  /* 0x00010000c614783b */ /* 0x000eac0000004200 */
[----:B------:R3:W-:Y:S01]  /*49c0*/  MUFU.EX2 R174, R4 ;  /* 0x0000000400ae7308 */ /* 0x0007e20000000800 */
[----:B----4-:R-:W-:-:S07]  /*49d0*/  F2FP.PACK_AB R6, R175, R11 ;  /* 0x0000000baf06723e */ /* 0x010fce00000000ff */
[----:B------:R-:W4:Y:S01]  /*49e0*/  MUFU.EX2 R184, R2 ;  /* 0x0000000200b87308 */ /* 0x000f220000000800 */
[----:B-1----:R-:W-:Y:S02]  /*49f0*/  F2FP.PACK_AB R5, R236, R9 ;  /* 0x00000009ec05723e */ /* 0x002fe400000000ff */
[----:B---3--:R-:W-:Y:S02]  /*4a00*/  F2FP.PACK_AB R4, R10, R187 ;  /* 0x000000bb0a04723e */ /* 0x008fe400000000ff */
[----:B----4-:R-:W-:Y:S01]  /*4a10*/  F2FP.PACK_AB R7, R184, R174 ;  /* 0x000000aeb807723e */ /* 0x010fe200000000ff */
[----:B------:R-:W-:-:S04]  /*4a20*/  FFMA.FTZ R2, R60, c[0x0][0x2d0], -R8 ;  /* 0x0000b4003c027a23 */ /* 0x000fc80000010808 */
[----:B------:R1:W-:Y:S02]  /*4a30*/  MUFU.EX2 R185, R2 ;  /* 0x0000000200b97308 */ /* 0x0003e40000000800 */
[C---:B------:R-:W-:Y:S08]  /*4a40*/  HMMA.16816.F32 R104, R4.reuse, R12, RZ ;  /* 0x0000000c0468723c */ /* 0x040ff000000018ff */
[----:B------:R-:W-:Y:S01]  /*4a50*/  HMMA.16816.F32 R80, R4, R14, RZ ;  /* 0x0000000e0450723c */ /* 0x000fe200000018ff */
[----:B------:R-:W3:Y:S01]  /*4a60*/  LDSM.16.MT88.4 R12, [R199+0x4100] ;  /* 0x00410000c70c783b */ /* 0x000ee20000004200 */
[----:B-1----:R-:W-:-:S06]  /*4a70*/  FFMA.FTZ R2, R62, c[0x0][0x2d0], -R8 ;  /* 0x0000b4003e027a23 */ /* 0x002fcc0000010808 */
[C---:B--2---:R-:W-:Y:S01]  /*4a80*/  HMMA.16816.F32 R112, R4.reuse, R20, RZ ;  /* 0x000000140470723c */ /* 0x044fe200000018ff */
[----:B------:R1:W2:Y:S07]  /*4a90*/  MUFU.EX2 R165, R2 ;  /* 0x0000000200a57308 */ /* 0x0002ae0000000800 */
[C---:B------:R-:W-:Y:S01]  /*4aa0*/  HMMA.16816.F32 R84, R4.reuse, R22, RZ ;  /* 0x000000160454723c */ /* 0x040fe200000018ff */
[----:B------:R-:W-:Y:S07]  /*4ab0*/  LDSM.16.MT88.4 R20, [R200+0x6100] ;  /* 0x00610000c814783b */ /* 0x000fee0000004200 */
[----:B------:R-:W-:Y:S01]  /*4ac0*/  HMMA.16816.F32 R108, R4, R16, RZ ;  /* 0x00000010046c723c */ /* 0x000fe200000018ff */
[----:B-1----:R-:W-:-:S04]  /*4ad0*/  FFMA.FTZ R2, R61, c[0x0][0x2d0], -R8 ;  /* 0x0000b4003d027a23 */ /* 0x002fc80000010808 */
[----:B------:R1:W-:Y:S03]  /*4ae0*/  MUFU.EX2 R164, R2 ;  /* 0x0000000200a47308 */ /* 0x0003e60000000800 */
[C---:B------:R-:W-:Y:S01]  /*4af0*/  HMMA.16816.F32 R124, R4.reuse, R18, RZ ;  /* 0x00000012047c723c */ /* 0x040fe200000018ff */
[----:B------:R-:W4:Y:S07]  /*4b00*/  LDSM.16.MT88.4 R16, [R197+0x6100] ;  /* 0x00610000c510783b */ /* 0x000f2e0000004200 */
[----:B------:R-:W-:Y:S01]  /*4b10*/  HMMA.16816.F32 R100, R4, R24, RZ ;  /* 0x000000180464723c */ /* 0x000fe200000018ff */
[----:B-1----:R-:W-:-:S07]  /*4b20*/  FFMA.FTZ R2, R63, c[0x0][0x2d0], -R8 ;  /* 0x0000b4003f027a23 */ /* 0x002fce0000010808 */
[C---:B------:R-:W-:Y:S01]  /*4b30*/  HMMA.16816.F32 R68, R4.reuse, R26, RZ ;  /* 0x0000001a0444723c */ /* 0x040fe200000018ff */
[----:B------:R-:W1:Y:S01]  /*4b40*/  LDSM.16.MT88.4 R24, [R198+0x6100] ;  /* 0x00610000c618783b */ /* 0x000e620000004200 */
[----:B------:R5:W1:Y:S06]  /*4b50*/  MUFU.EX2 R167, R2 ;  /* 0x0000000200a77308 */ /* 0x000a6c0000000800 */
[C---:B---3--:R-:W-:Y:S08]  /*4b60*/  HMMA.16816.F32 R140, R4.reuse, R12, RZ ;  /* 0x0000000c048c723c */ /* 0x048ff000000018ff */
[----:B------:R-:W-:Y:S01]  /*4b70*/  HMMA.16816.F32 R136, R4, R14, RZ ;  /* 0x0000000e0488723c */ /* 0x000fe200000018ff */
[----:B------:R-:W3:Y:S01]  /*4b80*/  LDSM.16.MT88.4 R12, [R199+0x6100] ;  /* 0x00610000c70c783b */ /* 0x000ee20000004200 */
[----:B-----5:R-:W-:-:S04]  /*4b90*/  FFMA.FTZ R2, R59, c[0x0][0x2d0], -R0 ;  /* 0x0000b4003b027a23 */ /* 0x020fc80000010800 */
[----:B------:R5:W-:Y:S02]  /*4ba0*/  MUFU.EX2 R173, R2 ;  /* 0x0000000200ad7308 */ /* 0x000be40000000800 */
[C---:B------:R-:W-:Y:S08]  /*4bb0*/  HMMA.16816.F32 R64, R4.reuse, R32, RZ ;  /* 0x000000200440723c */ /* 0x040ff000000018ff */
[----:B------:R-:W-:Y:S01]  /*4bc0*/  HMMA.16816.F32 R76, R4, R34, RZ ;  /* 0x00000022044c723c */ /* 0x000fe200000018ff */
[----:B------:R-:W1:Y:S01]  /*4bd0*/  LDSM.16.MT88.4 R32, [R197+0x900] ;  /* 0x00090000c520783b */ /* 0x000e620000004200 */
[----:B-----5:R-:W-:-:S06]  /*4be0*/  FFMA.FTZ R2, R56, c[0x0][0x2d0], -R0 ;  /* 0x0000b40038027a23 */ /* 0x020fcc0000010800 */
[C---:B------:R-:W-:Y:S01]  /*4bf0*/  HMMA.16816.F32 R116, R4.reuse, R40, RZ ;  /* 0x000000280474723c */ /* 0x040fe200000018ff */
[----:B------:R5:W1:Y:S07]  /*4c00*/  MUFU.EX2 R186, R2 ;  /* 0x0000000200ba7308 */ /* 0x000a6e0000000800 */
[C---:B------:R-:W-:Y:S08]  /*4c10*/  HMMA.16816.F32 R128, R4.reuse, R42, RZ ;  /* 0x0000002a0480723c */ /* 0x040ff000000018ff */
[----:B------:R-:W-:Y:S01]  /*4c20*/  HMMA.16816.F32 R40, R4, R28, RZ ;  /* 0x0000001c0428723c */ /* 0x000fe200000018ff */
[----:B-----5:R-:W-:-:S04]  /*4c30*/  FFMA.FTZ R2, R58, c[0x0][0x2d0], -R0 ;  /* 0x0000b4003a027a23 */ /* 0x020fc80000010800 */
[----:B------:R5:W-:Y:S03]  /*4c40*/  MUFU.EX2 R166, R2 ;  /* 0x0000000200a67308 */ /* 0x000be60000000800 */
[C---:B------:R-:W-:Y:S01]  /*4c50*/  HMMA.16816.F32 R72, R4.reuse, R30, RZ ;  /* 0x0000001e0448723c */ /* 0x040fe200000018ff */
[----:B------:R-:W1:Y:S07]  /*4c60*/  LDSM.16.MT88.4 R28, [R198+0x900] ;  /* 0x00090000c61c783b */ /* 0x000e6e0000004200 */
[----:B------:R-:W-:Y:S01]  /*4c70*/  HMMA.16816.F32 R96, R4, R36, RZ ;  /* 0x000000240460723c */ /* 0x000fe200000018ff */
[----:B-----5:R-:W-:-:S07]  /*4c80*/  FFMA.FTZ R2, R57, c[0x0][0x2d0], -R0 ;  /* 0x0000b40039027a23 */ /* 0x020fce0000010800 */
[C---:B------:R-:W-:Y:S01]  /*4c90*/  HMMA.16816.F32 R120, R4.reuse, R38, RZ ;  /* 0x000000260478723c */ /* 0x040fe200000018ff */
[----:B------:R-:W5:Y:S07]  /*4ca0*/  MUFU.EX2 R252, R2 ;  /* 0x0000000200fc7308 */ /* 0x000f6e0000000800 */
[C---:B------:R-:W-:Y:S08]  /*4cb0*/  HMMA.16816.F32 R92, R4.reuse, R52, RZ ;  /* 0x00000034045c723c */ /* 0x040ff000000018ff */
[C---:B------:R-:W-:Y:S08]  /*4cc0*/  HMMA.16816.F32 R88, R4.reuse, R48, RZ ;  /* 0x000000300458723c */ /* 0x040ff000000018ff */
[C---:B------:R-:W-:Y:S08]  /*4cd0*/  HMMA.16816.F32 R36, R4.reuse, R44, RZ ;  /* 0x0000002c0424723c */ /* 0x040ff000000018ff */
[C---:B------:R-:W-:Y:S08]  /*4ce0*/  HMMA.16816.F32 R52, R4.reuse, R54, RZ ;  /* 0x000000360434723c */ /* 0x040ff000000018ff */
[C---:B------:R-:W-:Y:S08]  /*4cf0*/  HMMA.16816.F32 R48, R4.reuse, R50, RZ ;  /* 0x000000320430723c */ /* 0x040ff000000018ff */
[C---:B------:R-:W-:Y:S08]  /*4d00*/  HMMA.16816.F32 R44, R4.reuse, R46, RZ ;  /* 0x0000002e042c723c */ /* 0x040ff000000018ff */
[C---:B----4-:R-:W-:Y:S08]  /*4d10*/  HMMA.16816.F32 R144, R4.reuse, R16, RZ ;  /* 0x000000100490723c */ /* 0x050ff000000018ff */
[C---:B------:R-:W-:Y:S01]  /*4d20*/  HMMA.16816.F32 R60, R4.reuse, R18, RZ ;  /* 0x00000012043c723c */ /* 0x040fe200000018ff */
[----:B------:R-:W-:Y:S07]  /*4d30*/  LDSM.16.MT88.4 R16, [R199+0x900] ;  /* 0x00090000c710783b */ /* 0x000fee0000004200 */
[C---:B-1----:R-:W-:Y:S08]  /*4d40*/  HMMA.16816.F32 R148, R4.reuse, R24, RZ ;  /* 0x000000180494723c */ /* 0x042ff000000018ff */
[C---:B------:R-:W-:Y:S01]  /*4d50*/  HMMA.16816.F32 R152, R4.reuse, R26, RZ ;  /* 0x0000001a0498723c */ /* 0x040fe200000018ff */
[----:B------:R-:W-:Y:S07]  /*4d60*/  LDSM.16.MT88.4 R24, [R198+0x2900] ;  /* 0x00290000c618783b */ /* 0x000fee0000004200 */
[C---:B------:R-:W-:Y:S08]  /*4d70*/  HMMA.16816.F32 R160, R4.reuse, R20, RZ ;  /* 0x0000001404a0723c */ /* 0x040ff000000018ff */
[C---:B------:R-:W-:Y:S01]  /*4d80*/  HMMA.16816.F32 R56, R4.reuse, R22, RZ ;  /* 0x000000160438723c */ /* 0x040fe200000018ff */
[----:B------:R-:W1:Y:S07]  /*4d90*/  LDSM.16.MT88.4 R20, [R200+0x900] ;  /* 0x00090000c814783b */ /* 0x000e6e0000004200 */
[C---:B---3--:R-:W-:Y:S08]  /*4da0*/  HMMA.16816.F32 R180, R4.reuse, R12, RZ ;  /* 0x0000000c04b4723c */ /* 0x048ff000000018ff */
[----:B------:R-:W-:Y:S01]  /*4db0*/  HMMA.16816.F32 R248, R4, R14, RZ ;  /* 0x0000000e04f8723c */ /* 0x000fe200000018ff */
[----:B------:R-:W3:Y:S06]  /*4dc0*/  LDSM.16.MT88.4 R12, [R197+0x2900] ;  /* 0x00290000c50c783b */ /* 0x000eec0000004200 */
[----:B--2---:R-:W-:-:S02]  /*4dd0*/  F2FP.PACK_AB R4, R165, R185 ;  /* 0x000000b9a504723e */ /* 0x004fc400000000ff */
[----:B------:R-:W-:Y:S02]  /*4de0*/  F2FP.PACK_AB R6, R167, R164 ;  /* 0x000000a4a706723e */ /* 0x000fe400000000ff */
[----:B------:R-:W-:Y:S02]  /*4df0*/  F2FP.PACK_AB R5, R186, R173 ;  /* 0x000000adba05723e */ /* 0x000fe400000000ff */
[----:B-----5:R-:W-:-:S07]  /*4e00*/  F2FP.PACK_AB R7, R252, R166 ;  /* 0x000000a6fc07723e */ /* 0x020fce00000000ff */
[C---:B------:R-:W-:Y:S08]  /*4e10*/  HMMA.16816.F32 R188, R4.reuse, R32, R116 ;  /* 0x0000002004bc723c */ /* 0x040ff00000001874 */
[C---:B------:R-:W-:Y:S08]  /*4e20*/  HMMA.16816.F32 R232, R4.reuse, R28, R112 ;  /* 0x0000001c04e8723c */ /* 0x040ff00000001870 */
[C---:B------:R-:W-:Y:S08]  /*4e30*/  HMMA.16816.F32 R32, R4.reuse, R34, R128 ;  /* 0x000000220420723c */ /* 0x040ff00000001880 */
[----:B------:R-:W-:Y:S01]  /*4e40*/  IMAD.MOV.U32 R179, RZ, RZ, R190 ;  /* 0x000000ffffb37224 */ /* 0x000fe200078e00be */
[----:B------:R-:W-:Y:S01]  /*4e50*/  MOV R177, R189 ;  /* 0x000000bd00b17202 */ /* 0x000fe20000000f00 */
[----:B------:R-:W-:Y:S01]  /*4e60*/  IMAD.MOV.U32 R178, RZ, RZ, R191 ;  /* 0x000000ffffb27224 */ /* 0x000fe200078e00bf */
[----:B-1----:R-:W-:Y:S01]  /*4e70*/  HMMA.16816.F32 R192, R4, R20, R108 ;  /* 0x0000001404c0723c */ /* 0x002fe2000000186c */
[----:B------:R-:W-:-:S07]  /*4e80*/  IMAD.MOV.U32 R176, RZ, RZ, R188 ;  /* 0x000000ffffb07224 */ /* 0x000fce00078e00bc */
[C---:B------:R-:W-:Y:S01]  /*4e90*/  HMMA.16816.F32 R188, R4.reuse, R30, R84 ;  /* 0x0000001e04bc723c */ /* 0x040fe20000001854 */
[----:B------:R-:W1:Y:S04]  /*4ea0*/  LDSM.16.MT88.4 R28, [R200+0x2900] ;  /* 0x00290000c81c783b */ /* 0x000e680000004200 */
[----:B------:R-:W-:Y:S01]  /*4eb0*/  IMAD.MOV.U32 R128, RZ, RZ, R35 ;  /* 0x000000ffff807224 */ /* 0x000fe200078e0023 */
[----:B------:R-:W-:Y:S01]  /*4ec0*/  MOV R224, R32 ;  /* 0x0000002000e07202 */ /* 0x000fe20000000f00 */
[----:B------:R-:W-:Y:S01]  /*4ed0*/  IMAD.MOV.U32 R223, RZ, RZ, R33 ;  /* 0x000000ffffdf7224 */ /* 0x000fe200078e0021 */
[C---:B------:R-:W-:Y:S01]  /*4ee0*/  HMMA.16816.F32 R244, R4.reuse, R22, R124 ;  /* 0x0000001604f4723c */ /* 0x040fe2000000187c */
[----:B------:R-:W-:Y:S01]  /*4ef0*/  IMAD.MOV.U32 R2, RZ, RZ, R34 ;  /* 0x000000ffff027224 */ /* 0x000fe200078e0022 */
[----:B------:R-:W-:Y:S04]  /*4f00*/  LDSM.16.MT88.4 R20, [R197+0x4900] ;  /* 0x00490000c514783b */ /* 0x000fe80000004200 */
[----:B------:R-:W2:Y:S02]  /*4f10*/  LDSM.16.MT88.4 R32, [R199+0x2900] ;  /* 0x00290000c720783b */ /* 0x000ea40000004200 */
[C---:B------:R-:W-:Y:S08]  /*4f20*/  HMMA.16816.F32 R124, R4.reuse, R16, R104 ;  /* 0x00000010047c723c */ /* 0x040ff00000001868 */
[C---:B------:R-:W-:Y:S01]  /*4f30*/  HMMA.16816.F32 R104, R4.reuse, R18, R80 ;  /* 0x000000120468723c */ /* 0x040fe20000001850 */
[----:B------:R-:W4:Y:S06]  /*4f40*/  LDSM.16.MT88.4 R16, [R198+0x4900] ;  /* 0x00490000c610783b */ /* 0x000f2c0000004200 */
[----:B------:R-:W-:Y:S01]  /*4f50*/  IMAD.MOV.U32 R81, RZ, RZ, R187 ;  /* 0x000000ffff517224 */ /* 0x000fe200078e00bb */
[----:B---3--:R-:W-:Y:S01]  /*4f60*/  HMMA.16816.F32 R108, R4, R12, R64 ;  /* 0x0000000c046c723c */ /* 0x008fe20000001840 */
[----:B------:R-:W-:Y:S01]  /*4f70*/  IMAD.MOV.U32 R80, RZ, RZ, R186 ;  /* 0x000000ffff507224 */ /* 0x000fe200078e00ba */
[----:B------:R-:W-:-:S02]  /*4f80*/  MOV R83, R179 ;  /* 0x000000b300537202 */ /* 0x000fc40000000f00 */
[----:B------:R-:W-:-:S04]  /*4f90*/  MOV R82, R236 ;  /* 0x000000ec00527202 */ /* 0x000fc80000000f00 */
[C---:B------:R-:W-:Y:S01]  /*4fa0*/  HMMA.16816.F32 R112, R4.reuse, R14, R76 ;  /* 0x0000000e0470723c */ /* 0x040fe2000000184c */
[----:B------:R-:W3:Y:S07]  /*4fb0*/  LDSM.16.MT88.4 R12, [R200+0x4900] ;  /* 0x00490000c80c783b */ /* 0x000eee0000004200 */
[C---:B-1----:R-:W-:Y:S07]  /*4fc0*/  HMMA.16816.F32 R84, R4.reuse, R28, R100 ;  /* 0x0000001c0454723c */ /* 0x042fee0000001864 */
[----:B------:R-:W-:Y:S01]  /*4fd0*/  IMAD.MOV.U32 R101, RZ, RZ, R185 ;  /* 0x000000ffff657224 */ /* 0x000fe200078e00b9 */
[----:B------:R-:W-:Y:S01]  /*4fe0*/  HMMA.16816.F32 R116, R4, R24, R40 ;  /* 0x000000180474723c */ /* 0x000fe20000001828 */
[----:B------:R-:W-:Y:S01]  /*4ff0*/  IMAD.MOV.U32 R100, RZ, RZ, R184 ;  /* 0x000000ffff647224 */ /* 0x000fe200078e00b8 */
[----:B------:R-:W-:Y:S01]  /*5000*/  MOV R103, R82 ;  /* 0x0000005200677202 */ /* 0x000fe20000000f00 */
[----:B------:R-:W-:-:S05]  /*5010*/  IMAD.MOV.U32 R102, RZ, RZ, R81 ;  /* 0x000000ffff667224 */ /* 0x000fca00078e0051 */
[C---:B------:R-:W-:Y:S01]  /*5020*/  HMMA.16816.F32 R240, R4.reuse, R26, R72 ;  /* 0x0000001a04f0723c */ /* 0x040fe20000001848 */
[----:B------:R-:W1:Y:S07]  /*5030*/  LDSM.16.MT88.4 R24, [R199+0x4900] ;  /* 0x00490000c718783b */ /* 0x000e6e0000004200 */
[----:B------:R-:W-:Y:S01]  /*5040*/  MOV R43, R86 ;  /* 0x00000056002b7202 */ /* 0x000fe20000000f00 */
[----:B------:R-:W-:Y:S01]  /*5050*/  IMAD.MOV.U32 R41, RZ, RZ, R85 ;  /* 0x000000ffff297224 */ /* 0x000fe200078e0055 */
[----:B------:R-:W-:Y:S01]  /*5060*/  MOV R40, R84 ;  /* 0x0000005400287202 */ /* 0x000fe20000000f00 */
[----:B------:R-:W-:Y:S01]  /*5070*/  IMAD.MOV.U32 R84, RZ, RZ, R178 ;  /* 0x000000ffff547224 */ /* 0x000fe200078e00b2 */
[----:B------:R-:W-:Y:S01]  /*5080*/  MOV R85, R177 ;  /* 0x000000b100557202 */ /* 0x000fe20000000f00 */
[----:B------:R-:W-:Y:S01]  /*5090*/  IMAD.MOV.U32 R86, RZ, RZ, R176 ;  /* 0x000000ffff567224 */ /* 0x000fe200078e00b0 */
[----:B--2---:R-:W-:Y:S01]  /*50a0*/  HMMA.16816.F32 R184, R4, R32, R96 ;  /* 0x0000002004b8723c */ /* 0x004fe20000001860 */
[----:B------:R-:W-:-:S02]  /*50b0*/  IMAD.MOV.U32 R42, RZ, RZ, R87 ;  /* 0x000000ffff2a7224 */ /* 0x000fc400078e0057 */
[----:B------:R-:W-:-:S04]  /*50c0*/  IMAD.MOV.U32 R87, RZ, RZ, R128 ;  /* 0x000000ffff577224 */ /* 0x000fc800078e0080 */
[----:B------:R-:W-:Y:S01]  /*50d0*/  IMAD.MOV.U32 R99, RZ, RZ, R175 ;  /* 0x000000ffff637224 */ /* 0x000fe200078e00af */
[----:B------:R-:W-:Y:S01]  /*50e0*/  HMMA.16816.F32 R176, R4, R34, R120 ;  /* 0x0000002204b0723c */ /* 0x000fe20000001878 */
[----:B------:R-:W-:Y:S01]  /*50f0*/  MOV R98, R174 ;  /* 0x000000ae00627202 */ /* 0x000fe20000000f00 */
[----:B------:R-:W-:Y:S01]  /*5100*/  IMAD.MOV.U32 R97, RZ, RZ, R173 ;  /* 0x000000ffff617224 */ /* 0x000fe200078e00ad */
[----:B------:R-:W-:Y:S01]  /*5110*/  LDSM.16.MT88.4 R32, [R199+0x6900] ;  /* 0x00690000c720783b */ /* 0x000fe20000004200 */
[----:B------:R-:W-:-:S03]  /*5120*/  IMAD.MOV.U32 R96, RZ, RZ, R167 ;  /* 0x000000ffff607224 */ /* 0x000fc600078e00a7 */
[----:B------:R-:W-:Y:S01]  /*5130*/  MOV R123, R172 ;  /* 0x000000ac007b7202 */ /* 0x000fe20000000f00 */
[----:B------:R-:W-:Y:S01]  /*5140*/  IMAD.MOV.U32 R122, RZ, RZ, R166 ;  /* 0x000000ffff7a7224 */ /* 0x000fe200078e00a6 */
[----:B------:R-:W-:Y:S01]  /*5150*/  MOV R120, R164 ;  /* 0x000000a400787202 */ /* 0x000fe20000000f00 */
[----:B------:R-:W-:Y:S01]  /*5160*/  IMAD.MOV.U32 R121, RZ, RZ, R165 ;  /* 0x000000ffff797224 */ /* 0x000fe200078e00a5 */
[C---:B------:R-:W-:Y:S08]  /*5170*/  HMMA.16816.F32 R172, R4.reuse, R20, R92 ;  /* 0x0000001404ac723c */ /* 0x040ff0000000185c */
[C---:B------:R-:W-:Y:S01]  /*5180*/  HMMA.16816.F32 R164, R4.reuse, R22, R52 ;  /* 0x0000001604a4723c */ /* 0x040fe20000001834 */
[----:B------:R-:W2:Y:S07]  /*5190*/  LDSM.16.MT88.4 R20, [R198+0x6900] ;  /* 0x00690000c614783b */ /* 0x000eae0000004200 */
[C---:B------:R-:W-:Y:S01]  /*51a0*/  HMMA.16816.F32 R236, R4.reuse, R30, R68 ;  /* 0x0000001e04ec723c */ /* 0x040fe20000001844 */
[----:B------:R-:W5:Y:S07]  /*51b0*/  LDSM.16.MT88.4 R28, [R197+0x6900] ;  /* 0x00690000c51c783b */ /* 0x000f6e0000004200 */
[C---:B----4-:R-:W-:Y:S07]  /*51c0*/  HMMA.16816.F32 R128, R4.reuse, R16, R88 ;  /* 0x000000100480723c */ /* 0x050fee0000001858 */
[----:B------:R-:W-:Y:S01]  /*51d0*/  IMAD.MOV.U32 R17, RZ, RZ, R80 ;  /* 0x000000ffff117224 */ /* 0x000fe200078e0050 */
[C---:B---3--:R-:W-:Y:S07]  /*51e0*/  HMMA.16816.F32 R88, R4.reuse, R12, R36 ;  /* 0x0000000c0458723c */ /* 0x048fee0000001824 */
[----:B------:R-:W-:Y:S01]  /*51f0*/  IMAD.MOV.U32 R36, RZ, RZ, R83 ;  /* 0x000000ffff247224 */ /* 0x000fe200078e0053 */
[----:B------:R-:W-:Y:S01]  /*5200*/  HMMA.16816.F32 R72, R4, R14, R44 ;  /* 0x0000000e0448723c */ /* 0x000fe2000000182c */
[----:B------:R-:W3:Y:S01]  /*5210*/  LDSM.16.MT88.4 R12, [R200+0x6900] ;  /* 0x00690000c80c783b */ /* 0x000ee20000004200 */
[----:B------:R-:W-:Y:S01]  /*5220*/  MOV R37, R84 ;  /* 0x0000005400257202 */ /* 0x000fe20000000f00 */
[----:B------:R-:W-:Y:S01]  /*5230*/  IMAD.MOV.U32 R38, RZ, RZ, R40 ;  /* 0x000000ffff267224 */ /* 0x000fe200078e0028 */
[----:B------:R-:W-:-:S03]  /*5240*/  MOV R39, R41 ;  /* 0x0000002900277202 */ /* 0x000fc60000000f00 */
[----:B------:R-:W-:Y:S01]  /*5250*/  IMAD.MOV.U32 R46, RZ, RZ, R85 ;  /* 0x000000ffff2e7224 */ /* 0x000fe200078e0055 */
[----:B-1----:R-:W-:Y:S01]  /*5260*/  HMMA.16816.F32 R52, R4, R24, R140 ;  /* 0x000000180434723c */ /* 0x002fe2000000188c */
[----:B------:R-:W-:Y:S01]  /*5270*/  IMAD.MOV.U32 R45, RZ, RZ, R86 ;  /* 0x000000ffff2d7224 */ /* 0x000fe200078e0056 */
[----:B------:R-:W-:-:S05]  /*5280*/  MOV R44, R87 ;  /* 0x00000057002c7202 */ /* 0x000fca0000000f00 */
[----:B------:R-:W-:Y:S01]  /*5290*/  MOV R143, R2 ;  /* 0x00000002008f7202 */ /* 0x000fe20000000f00 */
[----:B------:R-:W-:Y:S01]  /*52a0*/  FFMA.FTZ R2, R157, c[0x0][0x2d0], -R8 ;  /* 0x0000b4009d027a23 */ /* 0x000fe20000010808 */
[C---:B--2---:R-:W-:Y:S01]  /*52b0*/  HMMA.16816.F32 R64, R4.reuse, R20, R148 ;  /* 0x000000140440723c */ /* 0x044fe20000001894 */
[----:B------:R-:W-:Y:S02]  /*52c0*/  IMAD.MOV.U32 R141, RZ, RZ, R224 ;  /* 0x000000ffff8d7224 */ /* 0x000fe400078e00e0 */
[----:B------:R1:W-:Y:S01]  /*52d0*/  MUFU.EX2 R47, R2 ;  /* 0x00000002002f7308 */ /* 0x0003e20000000800 */
[----:B------:R-:W-:Y:S02]  /*52e0*/  IMAD.MOV.U32 R142, RZ, RZ, R223 ;  /* 0x000000ffff8e7224 */ /* 0x000fe400078e00df */
[----:B------:R-:W-:Y:S01]  /*52f0*/  IMAD.MOV.U32 R157, RZ, RZ, R38 ;  /* 0x000000ffff9d7224 */ /* 0x000fe200078e0026 */
[----:B------:R-:W-:Y:S01]  /*5300*/  MOV R149, R121 ;  /* 0x0000007900957202 */ /* 0x000fe20000000f00 */
[----:B------:R-:W-:Y:S01]  /*5310*/  HMMA.16816.F32 R80, R4, R26, R136 ;  /* 0x0000001a0450723c */ /* 0x000fe20000001888 */
[----:B------:R-:W2:Y:S01]  /*5320*/  LDSM.16.MT88.4 R24, [R197+0x1100] ;  /* 0x00110000c518783b */ /* 0x000ea20000004200 */
[----:B------:R-:W-:-:S05]  /*5330*/  IMAD.MOV.U32 R150, RZ, RZ, R97 ;  /* 0x000000ffff967224 */ /* 0x000fca00078e0061 */
[----:B------:R-:W-:Y:S01]  /*5340*/  IMAD.MOV.U32 R138, RZ, RZ, R36 ;  /* 0x000000ffff8a7224 */ /* 0x000fe200078e0024 */
[C---:B-----5:R-:W-:Y:S01]  /*5350*/  HMMA.16816.F32 R76, R4.reuse, R30, R60 ;  /* 0x0000001e044c723c */ /* 0x060fe2000000183c */
[----:B------:R-:W-:Y:S01]  /*5360*/  MOV R139, R37 ;  /* 0x00000025008b7202 */ /* 0x000fe20000000f00 */
[----:B------:R-:W-:Y:S01]  /*5370*/  IMAD.MOV.U32 R36, RZ, RZ, R39 ;  /* 0x000000ffff247224 */ /* 0x000fe200078e0027 */
[----:B------:R-:W-:Y:S01]  /*5380*/  MOV R39, R17 ;  /* 0x0000001100277202 */ /* 0x000fe20000000f00 */
[----:B-1----:R-:W-:Y:S01]  /*5390*/  FFMA.FTZ R2, R158, c[0x0][0x2d0], -R8 ;  /* 0x0000b4009e027a23 */ /* 0x002fe20000010808 */
[----:B------:R-:W-:Y:S01]  /*53a0*/  MOV R136, R45 ;  /* 0x0000002d00887202 */ /* 0x000fe20000000f00 */
[----:B------:R-:W-:Y:S02]  /*53b0*/  IMAD.MOV.U32 R137, RZ, RZ, R46 ;  /* 0x000000ffff897224 */ /* 0x000fe400078e002e */
[----:B------:R1:W4:Y:S01]  /*53c0*/  MUFU.EX2 R16, R2 ;  /* 0x0000000200107308 */ /* 0x0003220000000800 */
[----:B---3--:R-:W-:Y:S01]  /*53d0*/  HMMA.16816.F32 R60, R4, R12, R160 ;  /* 0x0000000c043c723c */ /* 0x008fe200000018a0 */
[----:B------:R-:W-:-:S02]  /*53e0*/  IMAD.MOV.U32 R148, RZ, RZ, R39 ;  /* 0x000000ffff947224 */ /* 0x000fc400078e0027 */
[----:B------:R-:W-:-:S05]  /*53f0*/  IMAD.MOV.U32 R158, RZ, RZ, R100 ;  /* 0x000000ffff9e7224 */ /* 0x000fca00078e0064 */
[----:B------:R-:W-:Y:S01]  /*5400*/  HMMA.16816.F32 R84, R4, R14, R56 ;  /* 0x0000000e0454723c */ /* 0x000fe20000001838 */
[----:B------:R-:W3:Y:S01]  /*5410*/  LDSM.16.MT88.4 R12, [R197+0x3100] ;  /* 0x00310000c50c783b */ /* 0x000ee20000004200 */
[----:B-1----:R-:W-:-:S06]  /*5420*/  FFMA.FTZ R2, R159, c[0x0][0x2d0], -R8 ;  /* 0x0000b4009f027a23 */ /* 0x002fcc0000010808 */
[C---:B------:R-:W-:Y:S01]  /*5430*/  HMMA.16816.F32 R92, R4.reuse, R18, R48 ;  /* 0x00000012045c723c */ /* 0x040fe20000001830 */
[----:B------:R-:W-:Y:S01]  /*5440*/  IMAD.MOV.U32 R159, RZ, RZ, R101 ;  /* 0x000000ffff9f7224 */ /* 0x000fe200078e0065 */
[----:B------:R1:W5:Y:S05]  /*5450*/  MUFU.EX2 R140, R2 ;  /* 0x00000002008c7308 */ /* 0x00036a0000000800 */
[----:B------:R-:W-:Y:S01]  /*5460*/  IMAD.MOV.U32 R18, RZ, RZ, R43 ;  /* 0x000000ffff127224 */ /* 0x000fe200078e002b */
[----:B------:R-:W-:Y:S01]  /*5470*/  HMMA.16816.F32 R56, R4, R32, R180 ;  /* 0x000000200438723c */ /* 0x000fe200000018b4 */
[----:B------:R-:W-:Y:S02]  /*5480*/  IMAD.MOV.U32 R19, RZ, RZ, R42 ;  /* 0x000000ffff137224 */ /* 0x000fe400078e002a */
[----:B------:R-:W-:Y:S01]  /*5490*/  LDSM.16.MT88.4 R40, [R200+0x1100] ;  /* 0x00110000c828783b */ /* 0x000fe20000004200 */
[----:B------:R-:W-:Y:S01]  /*54a0*/  MOV R37, R18 ;  /* 0x0000001200257202 */ /* 0x000fe20000000f00 */
[----:B------:R-:W-:-:S02]  /*54b0*/  IMAD.MOV.U32 R38, RZ, RZ, R19 ;  /* 0x000000ffff267224 */ /* 0x000fc400078e0013 */
[----:B----4-:R-:W-:Y:S01]  /*54c0*/  IMAD.MOV.U32 R180, RZ, RZ, R16 ;  /* 0x000000ffffb47224 */ /* 0x010fe200078e0010 */
[C---:B------:R-:W-:Y:S01]  /*54d0*/  HMMA.16816.F32 R68, R4.reuse, R28, R144 ;  /* 0x0000001c0444723c */ /* 0x040fe20000001890 */
[----:B------:R-:W-:Y:S01]  /*54e0*/  LDSM.16.MT88.4 R16, [R199+0x1100] ;  /* 0x00110000c710783b */ /* 0x000fe20000004200 */
[----:B------:R-:W-:Y:S01]  /*54f0*/  IMAD.MOV.U32 R183, RZ, RZ, R122 ;  /* 0x000000ffffb77224 */ /* 0x000fe200078e007a */
[----:B------:R-:W-:Y:S01]  /*5500*/  MOV R181, R96 ;  /* 0x0000006000b57202 */ /* 0x000fe20000000f00 */
[----:B-1----:R-:W-:Y:S01]  /*5510*/  FFMA.FTZ R2, R168, c[0x0][0x2d0], -R8 ;  /* 0x0000b400a8027a23 */ /* 0x002fe20000010808 */
[----:B------:R-:W-:Y:S01]  /*5520*/  LDSM.16.MT88.4 R28, [R200+0x3100] ;  /* 0x00310000c81c783b */ /* 0x000fe20000004200 */
[----:B------:R-:W-:Y:S02]  /*5530*/  IMAD.MOV.U32 R168, RZ, RZ, R120 ;  /* 0x000000ffffa87224 */ /* 0x000fe400078e0078 */
[----:B------:R1:W4:Y:S01]  /*5540*/  MUFU.EX2 R151, R2 ;  /* 0x0000000200977308 */ /* 0x0003220000000800 */
[----:B------:R-:W-:Y:S01]  /*5550*/  HMMA.16816.F32 R48, R4, R22, R152 ;  /* 0x000000160430723c */ /* 0x000fe20000001898 */
[----:B------:R-:W-:Y:S01]  /*5560*/  LDSM.16.MT88.4 R20, [R198+0x1100] ;  /* 0x00110000c614783b */ /* 0x000fe20000004200 */
[----:B------:R-:W-:-:S02]  /*5570*/  IMAD.MOV.U32 R182, RZ, RZ, R123 ;  /* 0x000000ffffb67224 */ /* 0x000fc400078e007b */
[----:B-1----:R-:W-:-:S04]  /*5580*/  FFMA.FTZ R2, R133, c[0x0][0x2d0], -R0 ;  /* 0x0000b40085027a23 */ /* 0x002fc80000010800 */
[----:B------:R1:W-:Y:S02]  /*5590*/  MUFU.EX2 R224, R2 ;  /* 0x0000000200e07308 */ /* 0x0003e40000000800 */
[----:B-1----:R-:W-:-:S06]  /*55a0*/  FFMA.FTZ R2, R134, c[0x0][0x2d0], -R0 ;  /* 0x0000b40086027a23 */ /* 0x002fcc0000010800 */
[----:B------:R1:W1:Y:S02]  /*55b0*/  MUFU.EX2 R223, R2 ;  /* 0x0000000200df7308 */ /* 0x0002640000000800 */
[----:B-1----:R-:W-:Y:S02]  /*55c0*/  FFMA.FTZ R2, R156, c[0x0][0x2d0], -R0 ;  /* 0x0000b4009c027a23 */ /* 0x002fe40000010800 */
[----:B-----5:R-:W-:-:S04]  /*55d0*/  IMAD.MOV.U32 R156, RZ, RZ, R140 ;  /* 0x000000ffff9c7224 */ /* 0x020fc800078e008c */
[----:B------:R1:W-:Y:S01]  /*55e0*/  MUFU.EX2 R134, R2 ;  /* 0x0000000200867308 */ /* 0x0003e20000000800 */
[----:B------:R-:W-:Y:S01]  /*55f0*/  IMAD.MOV.U32 R140, RZ, RZ, R141 ;  /* 0x000000ffff8c7224 */ /* 0x000fe200078e008d */
[----:B------:R-:W-:Y:S01]  /*5600*/  MOV R141, R142 ;  /* 0x0000008e008d7202 */ /* 0x000fe20000000f00 */
[----:B------:R-:W-:Y:S02]  /*5610*/  IMAD.MOV.U32 R142, RZ, RZ, R143 ;  /* 0x000000ffff8e7224 */ /* 0x000fe400078e008f */
[----:B------:R-:W-:Y:S02]  /*5620*/  IMAD.MOV.U32 R143, RZ, RZ, R44 ;  /* 0x000000ffff8f7224 */ /* 0x000fe400078e002c */
[----:B-1----:R-:W-:-:S04]  /*5630*/  FFMA.FTZ R2, R135, c[0x0][0x2d0], -R0 ;  /* 0x0000b40087027a23 */ /* 0x002fc80000010800 */
[----:B------:R1:W5:Y:S02]  /*5640*/  MUFU.EX2 R133, R2 ;  /* 0x0000000200857308 */ /* 0x0003640000000800 */
[----:B-1----:R-:W-:Y:S02]  /*5650*/  IMAD.MOV.U32 R2, RZ, RZ, R47 ;  /* 0x000000ffff027224 */ /* 0x002fe400078e002f */
[----:B------:R-:W-:Y:S01]  /*5660*/  HMMA.16816.F32 R44, R4, R34, R248 ;  /* 0x00000022042c723c */ /* 0x000fe200000018f8 */
[----:B------:R-:W1:Y:S06]  /*5670*/  LDSM.16.MT88.4 R32, [R198+0x3100] ;  /* 0x00310000c620783b */ /* 0x000e6c0000004200 */
[----:B------:R-:W-:Y:S01]  /*5680*/  MOV R249, R36 ;  /* 0x0000002400f97202 */ /* 0x000fe20000000f00 */
[----:B------:R-:W-:Y:S01]  /*5690*/  IMAD.MOV.U32 R250, RZ, RZ, R37 ;  /* 0x000000fffffa7224 */ /* 0x000fe200078e0025 */
[----:B------:R-:W-:Y:S01]  /*56a0*/  F2FP.PACK_AB R4, R180, R2 ;  /* 0x00000002b404723e */ /* 0x000fe200000000ff */
[----:B------:R-:W-:Y:S01]  /*56b0*/  IMAD.MOV.U32 R251, RZ, RZ, R38 ;  /* 0x000000fffffb7224 */ /* 0x000fe200078e0026 */
[----:B----4-:R-:W-:Y:S01]  /*56c0*/  F2FP.PACK_AB R6, R151, R156 ;  /* 0x0000009c9706723e */ /* 0x010fe200000000ff */
[----:B------:R-:W4:Y:S01]  /*56d0*/  LDSM.16.MT88.4 R36, [R199+0x3100] ;  /* 0x00310000c724783b */ /* 0x000f220000004200 */
[----:B------:R-:W-:Y:S01]  /*56e0*/  F2FP.PACK_AB R5, R223, R224 ;  /* 0x000000e0df05723e */ /* 0x000fe200000000ff */
[----:B------:R-:W-:Y:S01]  /*56f0*/  IMAD.MOV.U32 R248, RZ, RZ, R157 ;  /* 0x000000fffff87224 */ /* 0x000fe200078e009d */
[----:B-----5:R-:W-:-:S02]  /*5700*/  F2FP.PACK_AB R7, R133, R134 ;  /* 0x000000868507723e */ /* 0x020fc400000000ff */
[----:B------:R-:W-:-:S05]  /*5710*/  MOV R157, R99 ;  /* 0x00000063009d7202 */ /* 0x000fca0000000f00 */
[C---:B--2---:R-:W-:Y:S08]  /*5720*/  HMMA.16816.F32 R136, R4.reuse, R24, R136 ;  /* 0x000000180488723c */ /* 0x044ff00000001888 */
[C---:B------:R-:W-:Y:S07]  /*5730*/  HMMA.16816.F32 R24, R4.reuse, R26, R140 ;  /* 0x0000001a0418723c */ /* 0x040fee000000188c */
[----:B------:R-:W-:Y:S01]  /*5740*/  IMAD.MOV.U32 R143, RZ, RZ, R98 ;  /* 0x000000ffff8f7224 */ /* 0x000fe200078e0062 */
[C---:B---3--:R-:W-:Y:S08]  /*5750*/  HMMA.16816.F32 R108, R4.reuse, R12, R108 ;  /* 0x0000000c046c723c */ /* 0x048ff0000000186c */
[C---:B------:R-:W-:Y:S01]  /*5760*/  HMMA.16816.F32 R112, R4.reuse, R14, R112 ;  /* 0x0000000e0470723c */ /* 0x040fe20000001870 */
[----:B------:R-:W2:Y:S07]  /*5770*/  LDSM.16.MT88.4 R12, [R200+0x5100] ;  /* 0x00510000c80c783b */ /* 0x000eae0000004200 */
[----:B-1----:R-:W-:Y:S01]  /*5780*/  HMMA.16816.F32 R116, R4, R32, R116 ;  /* 0x000000200474723c */ /* 0x002fe20000001874 */
[----:B------:R-:W-:Y:S01]  /*5790*/  MOV R142, R24 ;  /* 0x00000018008e7202 */ /* 0x000fe20000000f00 */
[----:B------:R-:W-:Y:S01]  /*57a0*/  IMAD.MOV.U32 R141, RZ, RZ, R25 ;  /* 0x000000ffff8d7224 */ /* 0x000fe200078e0019 */
[----:B------:R-:W-:Y:S01]  /*57b0*/  MOV R135, R27 ;  /* 0x0000001b00877202 */ /* 0x000fe20000000f00 */
[----:B------:R-:W-:-:S02]  /*57c0*/  IMAD.MOV.U32 R140, RZ, RZ, R26 ;  /* 0x000000ffff8c7224 */ /* 0x000fc400078e001a */
[----:B------:R-:W1:Y:S02]  /*57d0*/  LDSM.16.MT88.4 R24, [R197+0x5100] ;  /* 0x00510000c518783b */ /* 0x000e640000004200 */
[C---:B------:R-:W-:Y:S08]  /*57e0*/  HMMA.16816.F32 R120, R4.reuse, R34, R240 ;  /* 0x000000220478723c */ /* 0x040ff000000018f0 */
[C---:B------:R-:W-:Y:S08]  /*57f0*/  HMMA.16816.F32 R160, R4.reuse, R16, R124 ;  /* 0x0000001004a0723c */ /* 0x040ff0000000187c */
[C---:B----4-:R-:W-:Y:S07]  /*5800*/  HMMA.16816.F32 R32, R4.reuse, R38, R176 ;  /* 0x000000260420723c */ /* 0x050fee00000018b0 */
[----:B------:R-:W-:Y:S01]  /*5810*/  IMAD.MOV.U32 R39, RZ, RZ, R2 ;  /* 0x000000ffff277224 */ /* 0x000fe200078e0002 */
[----:B------:R-:W-:Y:S01]  /*5820*/  HMMA.16816.F32 R124, R4, R28, R248 ;  /* 0x0000001c047c723c */ /* 0x000fe200000018f8 */
[----:B------:R-:W-:Y:S01]  /*5830*/  FFMA.FTZ R2, R227, c[0x0][0x2d0], -R8 ;  /* 0x0000b400e3027a23 */ /* 0x000fe20000010808 */
[----:B------:R-:W-:Y:S01]  /*5840*/  MOV R176, R180 ;  /* 0x000000b400b07202 */ /* 0x000fe20000000f00 */
[----:B------:R-:W-:Y:S01]  /*5850*/  IMAD.MOV.U32 R177, RZ, RZ, R181 ;  /* 0x000000ffffb17224 */ /* 0x000fe200078e00b5 */
[----:B------:R-:W-:Y:S01]  /*5860*/  MOV R179, R183 ;  /* 0x000000b700b37202 */ /* 0x000fe20000000f00 */
[----:B------:R3:W4:Y:S01]  /*5870*/  MUFU.EX2 R38, R2 ;  /* 0x0000000200267308 */ /* 0x0007220000000800 */
[----:B------:R-:W-:-:S02]  /*5880*/  IMAD.MOV.U32 R178, RZ, RZ, R182 ;  /* 0x000000ffffb27224 */ /* 0x000fc400078e00b6 */
[C---:B------:R-:W-:Y:S01]  /*5890*/  HMMA.16816.F32 R236, R4.reuse, R30, R236 ;  /* 0x0000001e04ec723c */ /* 0x040fe200000018ec */
[----:B------:R-:W5:Y:S07]  /*58a0*/  LDSM.16.MT88.4 R28, [R197+0x7100] ;  /* 0x00710000c51c783b */ /* 0x000f6e0000004200 */
[----:B------:R-:W-:Y:S01]  /*58b0*/  HMMA.16816.F32 R144, R4, R20, R232 ;  /* 0x000000140490723c */ /* 0x000fe200000018e8 */
[----:B---3--:R-:W-:-:S06]  /*58c0*/  FFMA.FTZ R2, R229, c[0x0][0x2d0], -R8 ;  /* 0x0000b400e5027a23 */ /* 0x008fcc0000010808 */
[----:B------:R-:W-:Y:S01]  /*58d0*/  MOV R234, R102 ;  /* 0x0000006600ea7202 */ /* 0x000fe20000000f00 */
[C---:B------:R-:W-:Y:S01]  /*58e0*/  HMMA.16816.F32 R96, R4.reuse, R22, R188 ;  /* 0x000000160460723c */ /* 0x040fe200000018bc */
[----:B------:R-:W3:Y:S01]  /*58f0*/  LDSM.16.MT88.4 R20, [R199+0x5100] ;  /* 0x00510000c714783b */ /* 0x000ee20000004200 */
[----:B------:R-:W-:Y:S01]  /*5900*/  IMAD.MOV.U32 R235, RZ, RZ, R103 ;  /* 0x000000ffffeb7224 */ /* 0x000fe200078e0067 */
[----:B------:R1:W1:Y:S05]  /*5910*/  MUFU.EX2 R229, R2 ;  /* 0x0000000200e57308 */ /* 0x00026a0000000800 */
[C---:B------:R-:W-:Y:S01]  /*5920*/  HMMA.16816.F32 R104, R4.reuse, R18, R104 ;  /* 0x000000120468723c */ /* 0x040fe20000001868 */
[----:B------:R-:W3:Y:S07]  /*5930*/  LDSM.16.MT88.4 R16, [R198+0x5100] ;  /* 0x00510000c610783b */ /* 0x000eee0000004200 */
[----:B------:R-:W-:Y:S01]  /*5940*/  HMMA.16816.F32 R248, R4, R36, R184 ;  /* 0x0000002404f8723c */ /* 0x000fe200000018b8 */
[----:B-1----:R-:W-:-:S06]  /*5950*/  FFMA.FTZ R2, R228, c[0x0][0x2d0], -R8 ;  /* 0x0000b400e4027a23 */ /* 0x002fcc0000010808 */
[----:B------:R-:W-:Y:S01]  /*5960*/  MOV R37, R234 ;  /* 0x000000ea00257202 */ /* 0x000fe20000000f00 */
[C---:B--2---:R-:W-:Y:S01]  /*5970*/  HMMA.16816.F32 R188, R4.reuse, R12, R88 ;  /* 0x0000000c04bc723c */ /* 0x044fe20000001858 */
[----:B------:R-:W-:Y:S01]  /*5980*/  IMAD.MOV.U32 R36, RZ, RZ, R235 ;  /* 0x000000ffff247224 */ /* 0x000fe200078e00eb */
[----:B------:R1:W-:Y:S05]  /*5990*/  MUFU.EX2 R227, R2 ;  /* 0x0000000200e37308 */ /* 0x0003ea0000000800 */
[----:B------:R-:W-:Y:S01]  /*59a0*/  IMAD.MOV.U32 R91, RZ, RZ, R10 ;  /* 0x000000ffff5b7224 */ /* 0x000fe200078e000a */
[----:B------:R-:W-:Y:S01]  /*59b0*/  HMMA.16816.F32 R184, R4, R14, R72 ;  /* 0x0000000e04b8723c */ /* 0x000fe20000001848 */
[----:B------:R-:W2:Y:S01]  /*59c0*/  LDSM.16.MT88.4 R12, [R199+0x7100] ;  /* 0x00710000c70c783b */ /* 0x000ea20000004200 */
[----:B------:R-:W-:Y:S01]  /*59d0*/  MOV R90, R177 ;  /* 0x000000b1005a7202 */ /* 0x000fe20000000f00 */
[----:B------:R-:W-:-:S02]  /*59e0*/  IMAD.MOV.U32 R89, RZ, RZ, R178 ;  /* 0x000000ffff597224 */ /* 0x000fc400078e00b2 */
[----:B------:R-:W-:Y:S02]  /*59f0*/  IMAD.MOV.U32 R88, RZ, RZ, R179 ;  /* 0x000000ffff587224 */ /* 0x000fe400078e00b3 */
[----:B------:R-:W-:Y:S01]  /*5a00*/  IMAD.MOV.U32 R73, RZ, RZ, R148 ;  /* 0x000000ffff497224 */ /* 0x000fe200078e0094 */
[C---:B------:R-:W-:Y:S01]  /*5a10*/  HMMA.16816.F32 R152, R4.reuse, R40, R192 ;  /* 0x000000280498723c */ /* 0x040fe200000018c0 */
[----:B------:R-:W-:Y:S01]  /*5a20*/  MOV R72, R149 ;  /* 0x0000009500487202 */ /* 0x000fe20000000f00 */
[----:B-1----:R-:W-:Y:S01]  /*5a30*/  FFMA.FTZ R2, R230, c[0x0][0x2d0], -R8 ;  /* 0x0000b400e6027a23 */ /* 0x002fe20000010808 */
[----:B------:R-:W-:Y:S01]  /*5a40*/  MOV R75, R156 ;  /* 0x0000009c004b7202 */ /* 0x000fe20000000f00 */
[----:B----4-:R-:W-:Y:S02]  /*5a50*/  IMAD.MOV.U32 R230, RZ, RZ, R38 ;  /* 0x000000ffffe67224 */ /* 0x010fe400078e0026 */
[----:B------:R-:W-:Y:S02]  /*5a60*/  IMAD.MOV.U32 R38, RZ, RZ, R176 ;  /* 0x000000ffff267224 */ /* 0x000fe400078e00b0 */
[----:B------:R-:W-:Y:S01]  /*5a70*/  HMMA.16816.F32 R100, R4, R42, R244 ;  /* 0x0000002a0464723c */ /* 0x000fe200000018f4 */
[----:B------:R-:W-:-:S02]  /*5a80*/  IMAD.MOV.U32 R41, RZ, RZ, R35 ;  /* 0x000000ffff297224 */ /* 0x000fc400078e0023 */
[----:B------:R-:W-:Y:S02]  /*5a90*/  IMAD.MOV.U32 R40, RZ, RZ, R32 ;  /* 0x000000ffff287224 */ /* 0x000fe400078e0020 */
[----:B------:R-:W-:Y:S02]  /*5aa0*/  IMAD.MOV.U32 R74, RZ, RZ, R168 ;  /* 0x000000ffff4a7224 */ /* 0x000fe400078e00a8 */
[----:B------:R-:W-:Y:S01]  /*5ab0*/  IMAD.MOV.U32 R43, RZ, RZ, R33 ;  /* 0x000000ffff2b7224 */ /* 0x000fe200078e0021 */
[----:B------:R-:W-:Y:S01]  /*5ac0*/  MOV R42, R34 ;  /* 0x00000022002a7202 */ /* 0x000fe20000000f00 */
[C---:B------:R-:W-:Y:S01]  /*5ad0*/  HMMA.16816.F32 R244, R4.reuse, R24, R172 ;  /* 0x0000001804f4723c */ /* 0x040fe200000018ac */
[----:B------:R-:W1:Y:S07]  /*5ae0*/  LDSM.16.MT88.4 R32, [R198+0x7100] ;  /* 0x00710000c620783b */ /* 0x000e6e0000004200 */
[C---:B------:R-:W-:Y:S01]  /*5af0*/  HMMA.16816.F32 R232, R4.reuse, R26, R164 ;  /* 0x0000001a04e8723c */ /* 0x040fe200000018a4 */
[----:B------:R-:W-:Y:S07]  /*5b00*/  LDSM.16.MT88.4 R164, [R199+0x1900] ;  /* 0x00190000c7a4783b */ /* 0x000fee0000004200 */
[C---:B-----5:R-:W-:Y:S07]  /*5b10*/  HMMA.16816.F32 R24, R4.reuse, R28, R68 ;  /* 0x0000001c0418723c */ /* 0x060fee0000001844 */
[----:B------:R-:W-:Y:S01]  /*5b20*/  MOV R68, R11 ;  /* 0x0000000b00447202 */ /* 0x000fe20000000f00 */
[----:B---3--:R-:W-:Y:S01]  /*5b30*/  HMMA.16816.F32 R180, R4, R22, R80 ;  /* 0x0000001604b4723c */ /* 0x008fe20000001850 */
[----:B------:R-:W-:Y:S01]  /*5b40*/  IMAD.MOV.U32 R71, RZ, RZ, R43 ;  /* 0x000000ffff477224 */ /* 0x000fe200078e002b */
[----:B------:R-:W-:Y:S01]  /*5b50*/  MOV R70, R40 ;  /* 0x0000002800467202 */ /* 0x000fe20000000f00 */
[----:B------:R-:W-:-:S02]  /*5b60*/  IMAD.MOV.U32 R69, RZ, RZ, R9 ;  /* 0x000000ffff457224 */ /* 0x000fc400078e0009 */
[----:B------:R-:W-:Y:S02]  /*5b70*/  IMAD.MOV.U32 R228, RZ, RZ, R71 ;  /* 0x000000ffffe47224 */ /* 0x000fe400078e0047 */
[----:B------:R-:W-:Y:S01]  /*5b80*/  MOV R82, R143 ;  /* 0x0000008f00527202 */ /* 0x000fe20000000f00 */
[C---:B------:R-:W-:Y:S01]  /*5b90*/  HMMA.16816.F32 R28, R4.reuse, R30, R76 ;  /* 0x0000001e041c723c */ /* 0x040fe2000000184c */
[----:B------:R-:W-:Y:S01]  /*5ba0*/  MOV R80, R42 ;  /* 0x0000002a00507202 */ /* 0x000fe20000000f00 */
[----:B------:R-:W-:Y:S02]  /*5bb0*/  IMAD.MOV.U32 R81, RZ, RZ, R41 ;  /* 0x000000ffff517224 */ /* 0x000fe400078e0029 */
[----:B------:R-:W-:Y:S01]  /*5bc0*/  LDSM.16.MT88.4 R40, [R197+0x3900] ;  /* 0x00390000c528783b */ /* 0x000fe20000004200 */
[----:B------:R-:W-:Y:S02]  /*5bd0*/  IMAD.MOV.U32 R83, RZ, RZ, R157 ;  /* 0x000000ffff537224 */ /* 0x000fe400078e009d */
[----:B------:R-:W-:Y:S01]  /*5be0*/  IMAD.MOV.U32 R76, RZ, RZ, R142 ;  /* 0x000000ffff4c7224 */ /* 0x000fe200078e008e */
[----:B------:R-:W-:Y:S01]  /*5bf0*/  MOV R77, R141 ;  /* 0x0000008d004d7202 */ /* 0x000fe20000000f00 */
[----:B------:R-:W-:Y:S01]  /*5c00*/  IMAD.MOV.U32 R78, RZ, RZ, R140 ;  /* 0x000000ffff4e7224 */ /* 0x000fe200078e008c */
[----:B------:R-:W-:Y:S01]  /*5c10*/  MOV R79, R135 ;  /* 0x00000087004f7202 */ /* 0x000fe20000000f00 */
[----:B------:R-:W-:Y:S01]  /*5c20*/  LDSM.16.MT88.4 R140, [R197+0x1900] ;  /* 0x00190000c58c783b */ /* 0x000fe20000004200 */
[----:B------:R3:W4:Y:S01]  /*5c30*/  MUFU.EX2 R135, R2 ;  /* 0x0000000200877308 */ /* 0x0007220000000800 */
[----:B------:R-:W-:Y:S01]  /*5c40*/  HMMA.16816.F32 R240, R4, R16, R128 ;  /* 0x0000001004f0723c */ /* 0x000fe20000001880 */
[----:B------:R-:W-:-:S06]  /*5c50*/  IMAD.MOV.U32 R71, RZ, RZ, R83 ;  /* 0x000000ffff477224 */ /* 0x000fcc00078e0053 */
[----:B------:R-:W-:Y:S01]  /*5c60*/  F2FP.PACK_AB R128, R229, R230 ;  /* 0x000000e6e580723e */ /* 0x000fe200000000ff */
[----:B------:R-:W-:Y:S01]  /*5c70*/  HMMA.16816.F32 R192, R4, R18, R92 ;  /* 0x0000001204c0723c */ /* 0x000fe2000000185c */
[----:B------:R-:W5:Y:S01]  /*5c80*/  LDSM.16.MT88.4 R16, [R200+0x7100] ;  /* 0x00710000c810783b */ /* 0x000f620000004200 */
[----:B---3--:R-:W-:-:S06]  /*5c90*/  FFMA.FTZ R2, R169, c[0x0][0x2d0], -R0 ;  /* 0x0000b400a9027a23 */ /* 0x008fcc0000010800 */
[C---:B--2---:R-:W-:Y:S01]  /*5ca0*/  HMMA.16816.F32 R176, R4.reuse, R12, R56 ;  /* 0x0000000c04b0723c */ /* 0x044fe20000001838 */
[----:B------:R-:W-:Y:S01]  /*5cb0*/  LDSM.16.MT88.4 R56, [R200+0x3900] ;  /* 0x00390000c838783b */ /* 0x000fe20000004200 */
[----:B----4-:R-:W-:Y:S01]  /*5cc0*/  F2FP.PACK_AB R130, R135, R227 ;  /* 0x000000e38782723e */ /* 0x010fe200000000ff */
[----:B------:R2:W-:Y:S05]  /*5cd0*/  MUFU.EX2 R11, R2 ;  /* 0x00000002000b7308 */ /* 0x0005ea0000000800 */
[C---:B------:R-:W-:Y:S07]  /*5ce0*/  HMMA.16816.F32 R92, R4.reuse, R20, R52 ;  /* 0x00000014045c723c */ /* 0x040fee0000001834 */
[----:B------:R-:W-:Y:S01]  /*5cf0*/  IMAD.MOV.U32 R55, RZ, RZ, R150 ;  /* 0x000000ffff377224 */ /* 0x000fe200078e0096 */
[----:B-1----:R-:W-:Y:S01]  /*5d00*/  HMMA.16816.F32 R20, R4, R32, R64 ;  /* 0x000000200414723c */ /* 0x002fe20000001840 */
[----:B------:R-:W1:Y:S01]  /*5d10*/  LDSM.16.MT88.4 R64, [R199+0x3900] ;  /* 0x00390000c740783b */ /* 0x000e620000004200 */
[----:B------:R-:W-:Y:S01]  /*5d20*/  IMAD.MOV.U32 R54, RZ, RZ, R151 ;  /* 0x000000ffff367224 */ /* 0x000fe200078e0097 */
[----:B------:R-:W-:Y:S01]  /*5d30*/  MOV R53, R159 ;  /* 0x0000009f00357202 */ /* 0x000fe20000000f00 */
[----:B--2---:R-:W-:Y:S01]  /*5d40*/  FFMA.FTZ R2, R170, c[0x0][0x2d0], -R0 ;  /* 0x0000b400aa027a23 */ /* 0x004fe20000010800 */
[----:B------:R-:W-:Y:S01]  /*5d50*/  LDSM.16.MT88.4 R148, [R198+0x1900] ;  /* 0x00190000c694783b */ /* 0x000fe20000004200 */
[----:B------:R-:W-:-:S02]  /*5d60*/  IMAD.MOV.U32 R52, RZ, RZ, R158 ;  /* 0x000000ffff347224 */ /* 0x000fc400078e009e */
[----:B------:R2:W3:Y:S01]  /*5d70*/  MUFU.EX2 R10, R2 ;  /* 0x00000002000a7308 */ /* 0x0004e20000000800 */
[C---:B------:R-:W-:Y:S01]  /*5d80*/  HMMA.16816.F32 R32, R4.reuse, R34, R48 ;  /* 0x000000220420723c */ /* 0x040fe20000001830 */
[----:B------:R-:W4:Y:S01]  /*5d90*/  LDSM.16.MT88.4 R48, [R198+0x3900] ;  /* 0x00390000c630783b */ /* 0x000f220000004200 */
[----:B------:R-:W-:Y:S02]  /*5da0*/  IMAD.MOV.U32 R83, RZ, RZ, R55 ;  /* 0x000000ffff537224 */ /* 0x000fe400078e0037 */
[----:B------:R-:W-:Y:S01]  /*5db0*/  IMAD.MOV.U32 R55, RZ, RZ, R75 ;  /* 0x000000ffff377224 */ /* 0x000fe200078e004b */
[----:B------:R-:W1:Y:S01]  /*5dc0*/  LDSM.16.MT88.4 R156, [R200+0x1900] ;  /* 0x00190000c89c783b */ /* 0x000e620000004200 */
[----:B------:R-:W-:Y:S02]  /*5dd0*/  IMAD.MOV.U32 R75, RZ, RZ, R38 ;  /* 0x000000ffff4b7224 */ /* 0x000fe400078e0026 */
[----:B-----5:R-:W-:Y:S01]  /*5de0*/  HMMA.16816.F32 R172, R4, R16, R60 ;  /* 0x0000001004ac723c */ /* 0x020fe2000000183c */
[--C-:B--2---:R-:W-:Y:S01]  /*5df0*/  FFMA.FTZ R2, R226, c[0x0][0x2d0], -R0.reuse ;  /* 0x0000b400e2027a23 */ /* 0x104fe20000010800 */
[----:B---3--:R-:W-:Y:S01]  /*5e00*/  F2FP.PACK_AB R129, R10, R11 ;  /* 0x0000000b0a81723e */ /* 0x008fe200000000ff */
[----:B------:R-:W-:-:S02]  /*5e10*/  FFMA.FTZ R0, R171, c[0x0][0x2d0], -R0 ;  /* 0x0000b400ab007a23 */ /* 0x000fc40000010800 */
[----:B------:R-:W-:Y:S03]  /*5e20*/  MUFU.EX2 R9, R2 ;  /* 0x0000000200097308 */ /* 0x000fe60000000800 */
[C---:B------:R-:W-:Y:S05]  /*5e30*/  HMMA.16816.F32 R168, R4.reuse, R18, R84 ;  /* 0x0000001204a8723c */ /* 0x040fea0000001854 */
[----:B------:R-:W2:Y:S03]  /*5e40*/  MUFU.EX2 R8, R0 ;  /* 0x0000000000087308 */ /* 0x000ea60000000800 */
[----:B------:R-:W-:Y:S01]  /*5e50*/  HMMA.16816.F32 R16, R4, R14, R44 ;  /* 0x0000000e0410723c */ /* 0x000fe2000000182c */
[----:B------:R-:W-:-:S02]  /*5e60*/  MOV R84, R71 ;  /* 0x0000004700547202 */ /* 0x000fc40000000f00 */
[----:B------:R-:W-:-:S04]  /*5e70*/  MOV R87, R83 ;  /* 0x0000005300577202 */ /* 0x000fc80000000f00 */
[----:B------:R-:W-:Y:S02]  /*5e80*/  MOV R5, R228 ;  /* 0x000000e400057202 */ /* 0x000fe40000000f00 */
[----:B--2---:R-:W-:-:S07]  /*5e90*/  F2FP.PACK_AB R131, R8, R9 ;  /* 0x000000090883723e */ /* 0x004fce00000000ff */
[C---:B------:R-:W-:Y:S08]  /*5ea0*/  HMMA.16816.F32 R136, R128.reuse, R140, R136 ;  /* 0x0000008c8088723c */ /* 0x040ff00000001888 */
[C---:B------:R-:W-:Y:S07]  /*5eb0*/  HMMA.16816.F32 R140, R128.reuse, R142, R76 ;  /* 0x0000008e808c723c */ /* 0x040fee000000184c */
        /* <DEDUP_REMOVED lines=20> */
[C---:B-1----:R-:W-:Y:S01]  /*6000*/  HMMA.16816.F32 R60, R128.reuse, R64, R248 ;  /* 0x00000040803c723c */ /* 0x042fe200000018f8 */
[----:B------:R-:W-:Y:S01]  /*6010*/  MOV R72, R88 ;  /* 0x0000005800487202 */ /* 0x000fe20000000f00 */
[----:B------:R-:W-:Y:S01]  /*6020*/  IMAD.MOV.U32 R76, RZ, RZ, R52 ;  /* 0x000000ffff4c7224 */ /* 0x000fe200078e0034 */
[----:B------:R-:W-:Y:S01]  /*6030*/  MOV R88, R39 ;  /* 0x0000002700587202 */ /* 0x000fe20000000f00 */
[----:B------:R-:W-:Y:S01]  /*6040*/  IMAD.MOV.U32 R2, RZ, RZ, R90 ;  /* 0x000000ffff027224 */ /* 0x000fe200078e005a */
[----:B------:R-:W-:Y:S01]  /*6050*/  MOV R0, R78 ;  /* 0x0000004e00007202 */ /* 0x000fe20000000f00 */
[----:B------:R-:W-:Y:S01]  /*6060*/  IMAD.MOV.U32 R78, RZ, RZ, R54 ;  /* 0x000000ffff4e7224 */ /* 0x000fe200078e0036 */
[----:B------:R-:W-:Y:S01]  /*6070*/  MOV R79, R55 ;  /* 0x00000037004f7202 */ /* 0x000fe20000000f00 */
[C---:B------:R-:W-:Y:S01]  /*6080*/  HMMA.16816.F32 R36, R128.reuse, R40, R108 ;  /* 0x000000288024723c */ /* 0x040fe2000000186c */
        /* <DEDUP_REMOVED lines=11> */
[----:B------:R-:W-:Y:S01]  /*6140*/  FADD.FTZ R2, R2, R109 ;  /* 0x0000006d02027221 */ /* 0x000fe20000010000 */
[----:B------:R-:W-:Y:S01]  /*6150*/  MOV R70, R75 ;  /* 0x0000004b00467202 */ /* 0x000fe20000000f00 */
[----:B------:R-:W-:Y:S01]  /*6160*/  FADD.FTZ R0, R0, R110 ;  /* 0x0000006e00007221 */ /* 0x000fe20000010000 */
[----:B------:R-:W1:Y:S01]  /*6170*/  LDSM.16.MT88.4 R72, [R197+0x5900] ;  /* 0x00590000c548783b */ /* 0x000e620000004200 */
[----:B------:R-:W-:Y:S01]  /*6180*/  FADD.FTZ R2, R111, R2 ;  /* 0x000000026f027221 */ /* 0x000fe20000010000 */
[----:B------:R-:W-:Y:S01]  /*6190*/  MOV R4, R86 ;  /* 0x0000005600047202 */ /* 0x000fe20000000f00 */
[----:B------:R-:W-:Y:S01]  /*61a0*/  HMMA.16816.F32 R52, R128, R56, R124 ;  /* 0x000000388034723c */ /* 0x000fe2000000187c */
[----:B------:R-:W-:Y:S01]  /*61b0*/  IMAD.MOV.U32 R71, RZ, RZ, R88 ;  /* 0x000000ffff477224 */ /* 0x000fe200078e0058 */
[----:B------:R-:W2:Y:S01]  /*61c0*/  LDSM.16.MT88.4 R80, [R198+0x5900] ;  /* 0x00590000c650783b */ /* 0x000ea20000004200 */
[----:B------:R-:W-:-:S02]  /*61d0*/  IMAD.MOV.U32 R6, RZ, RZ, R70 ;  /* 0x000000ffff067224 */ /* 0x000fc400078e0046 */
[----:B------:R-:W-:Y:S01]  /*61e0*/  IMAD.MOV.U32 R7, RZ, RZ, R79 ;  /* 0x000000ffff077224 */ /* 0x000fe200078e004f */
[----:B------:R-:W3:Y:S01]  /*61f0*/  LDSM.16.MT88.4 R88, [R200+0x5900] ;  /* 0x00590000c858783b */ /* 0x000ee20000004200 */
[----:B------:R-:W-:Y:S01]  /*6200*/  MOV R124, R84 ;  /* 0x00000054007c7202 */ /* 0x000fe20000000f00 */
[C---:B------:R-:W-:Y:S01]  /*6210*/  HMMA.16816.F32 R56, R128.reuse, R58, R236 ;  /* 0x0000003a8038723c */ /* 0x040fe200000018ec */
[----:B------:R-:W-:Y:S01]  /*6220*/  IMAD.MOV.U32 R125, RZ, RZ, R85 ;  /* 0x000000ffff7d7224 */ /* 0x000fe200078e0055 */
[----:B------:R-:W-:Y:S01]  /*6230*/  MOV R126, R228 ;  /* 0x000000e4007e7202 */ /* 0x000fe20000000f00 */
[----:B------:R-:W-:Y:S01]  /*6240*/  IMAD.MOV.U32 R228, RZ, RZ, R68 ;  /* 0x000000ffffe47224 */ /* 0x000fe200078e0044 */
[----:B------:R-:W-:Y:S01]  /*6250*/  MOV R127, R69 ;  /* 0x00000045007f7202 */ /* 0x000fe20000000f00 */
[----:B------:R-:W-:Y:S01]  /*6260*/  FADD.FTZ R2, R124, R2 ;  /* 0x000000027c027221 */ /* 0x000fe20000010000 */
[----:B------:R-:W-:Y:S01]  /*6270*/  MOV R5, R71 ;  /* 0x0000004700057202 */ /* 0x000fe20000000f00 */
[----:B------:R-:W-:Y:S01]  /*6280*/  IMAD.MOV.U32 R239, RZ, RZ, R13 ;  /* 0x000000ffffef7224 */ /* 0x000fe200078e000d */
[----:B----4-:R-:W-:Y:S01]  /*6290*/  HMMA.16816.F32 R44, R128, R48, R116 ;  /* 0x00000030802c723c */ /* 0x010fe20000001874 */
[----:B------:R-:W-:Y:S01]  /*62a0*/  FADD.FTZ R4, R4, R2 ;  /* 0x0000000204047221 */ /* 0x000fe20000010000 */
[----:B------:R-:W-:Y:S01]  /*62b0*/  LDSM.16.MT88.4 R12, [R199+0x7900] ;  /* 0x00790000c70c783b */ /* 0x000fe20000004200 */
[----:B------:R-:W-:-:S04]  /*62c0*/  FADD.FTZ R0, R239, R0 ;  /* 0x00000000ef007221 */ /* 0x000fc80000010000 */
[----:B------:R-:W-:Y:S01]  /*62d0*/  IMAD.MOV.U32 R116, RZ, RZ, R87 ;  /* 0x000000ffff747224 */ /* 0x000fe200078e0057 */
[C---:B------:R-:W-:Y:S01]  /*62e0*/  HMMA.16816.F32 R144, R128.reuse, R148, R144 ;  /* 0x000000948090723c */ /* 0x040fe20000001890 */
[----:B------:R-:W-:Y:S01]  /*62f0*/  FADD.FTZ R0, R125, R0 ;  /* 0x000000007d007221 */ /* 0x000fe20000010000 */
[----:B------:R-:W-:Y:S01]  /*6300*/  MOV R117, R76 ;  /* 0x0000004c00757202 */ /* 0x000fe20000000f00 */
[----:B------:R-:W-:Y:S01]  /*6310*/  IMAD.MOV.U32 R118, RZ, RZ, R77 ;  /* 0x000000ffff767224 */ /* 0x000fe200078e004d */
[----:B------:R-:W-:Y:S01]  /*6320*/  MOV R119, R78 ;  /* 0x0000004e00777202 */ /* 0x000fe20000000f00 */
[----:B------:R-:W-:Y:S02]  /*6330*/  FADD.FTZ R2, R116, R0 ;  /* 0x0000000074027221 */ /* 0x000fe40000010000 */
[----:B------:R-:W-:Y:S01]  /*6340*/  FADD.FTZ R0, R117, R4 ;  /* 0x0000000475007221 */ /* 0x000fe20000010000 */
[----:B------:R-:W-:Y:S01]  /*6350*/  HMMA.16816.F32 R160, R128, R164, R160 ;  /* 0x000000a480a0723c */ /* 0x000fe200000018a0 */
[----:B------:R-:W-:-:S02]  /*6360*/  FADD.FTZ R2, R118, R2 ;  /* 0x0000000276027221 */ /* 0x000fc40000010000 */
[----:B------:R-:W-:Y:S02]  /*6370*/  FADD.FTZ R0, R119, R0 ;  /* 0x0000000077007221 */ /* 0x000fe40000010000 */
[----:B------:R-:W-:Y:S02]  /*6380*/  FADD.FTZ R2, R126, R2 ;  /* 0x000000027e027221 */ /* 0x000fe40000010000 */
[----:B------:R-:W-:Y:S01]  /*6390*/  FADD.FTZ R0, R127, R0 ;  /* 0x000000007f007221 */ /* 0x000fe20000010000 */
[----:B------:R-:W-:Y:S01]  /*63a0*/  HMMA.16816.F32 R148, R128, R150, R96 ;  /* 0x000000968094723c */ /* 0x000fe20000001860 */
[----:B------:R-:W4:Y:S01]  /*63b0*/  LDSM.16.MT88.4 R96, [R199+0x5900] ;  /* 0x00590000c760783b */ /* 0x000f220000004200 */
[----:B------:R-:W-:Y:S02]  /*63c0*/  FADD.FTZ R2, R252, R2 ;  /* 0x00000002fc027221 */ /* 0x000fe40000010000 */
[----:B------:R-:W-:Y:S02]  /*63d0*/  FADD.FTZ R0, R5, R0 ;  /* 0x0000000005007221 */ /* 0x000fe40000010000 */
[----:B------:R-:W-:-:S02]  /*63e0*/  FADD.FTZ R2, R224, R2 ;  /* 0x00000002e0027221 */ /* 0x000fc40000010000 */
[C---:B------:R-:W-:Y:S01]  /*63f0*/  HMMA.16816.F32 R164, R128.reuse, R166, R104 ;  /* 0x000000a680a4723c */ /* 0x040fe20000001868 */
[----:B------:R-:W5:Y:S01]  /*6400*/  LDSM.16.MT88.4 R104, [R197+0x7900] ;  /* 0x00790000c568783b */ /* 0x000f620000004200 */
[----:B------:R-:W-:Y:S02]  /*6410*/  FADD.FTZ R0, R6, R0 ;  /* 0x0000000006007221 */ /* 0x000fe40000010000 */
[----:B------:R-:W-:Y:S01]  /*6420*/  FADD.FTZ R2, R223, R2 ;  /* 0x00000002df027221 */ /* 0x000fe20000010000 */
[----:B------:R-:W-:Y:S01]  /*6430*/  IADD3 R223, R228, -0x2, RZ ;  /* 0xfffffffee4df7810 */ /* 0x000fe20007ffe0ff */
[----:B------:R-:W-:Y:S02]  /*6440*/  FADD.FTZ R0, R7, R0 ;  /* 0x0000000007007221 */ /* 0x000fe40000010000 */
[----:B------:R-:W-:Y:S01]  /*6450*/  HMMA.16816.F32 R40, R128, R42, R112 ;  /* 0x0000002a8028723c */ /* 0x000fe20000001870 */
[----:B------:R-:W2:Y:S01]  /*6460*/  LDSM.16.MT88.4 R112, [R198+0x7900] ;  /* 0x00790000c670783b */ /* 0x000ea20000004200 */
[----:B------:R-:W-:-:S02]  /*6470*/  FADD.FTZ R2, R134, R2 ;  /* 0x0000000286027221 */ /* 0x000fc40000010000 */
[----:B------:R-:W-:Y:S02]  /*6480*/  FADD.FTZ R0, R226, R0 ;  /* 0x00000000e2007221 */ /* 0x000fe40000010000 */
[----:B------:R-:W-:Y:S02]  /*6490*/  FADD.FTZ R4, R133, R2 ;  /* 0x0000000285047221 */ /* 0x000fe40000010000 */
[----:B------:R-:W-:Y:S01]  /*64a0*/  HMMA.16816.F32 R48, R128, R50, R120 ;  /* 0x000000328030723c */ /* 0x000fe20000001878 */
[----:B------:R-:W3:Y:S01]  /*64b0*/  LDSM.16.MT88.4 R120, [R200+0x7900] ;  /* 0x00790000c878783b */ /* 0x000ee20000004200 */
[----:B------:R-:W-:Y:S02]  /*64c0*/  FADD.FTZ R2, R230, R0 ;  /* 0x00000000e6027221 */ /* 0x000fe40000010000 */
[----:B------:R-:W-:Y:S02]  /*64d0*/  FADD.FTZ R0, R11, R4 ;  /* 0x000000040b007221 */ /* 0x000fe40000010000 */
[----:B------:R-:W-:-:S02]  /*64e0*/  FADD.FTZ R248, R229, R2 ;  /* 0x00000002e5f87221 */ /* 0x000fc40000010000 */
[----:B------:R-:W-:Y:S01]  /*64f0*/  FADD.FTZ R0, R10, R0 ;  /* 0x000000000a007221 */ /* 0x000fe20000010000 */
[C---:B------:R-:W-:Y:S01]  /*6500*/  HMMA.16816.F32 R152, R128.reuse, R156, R152 ;  /* 0x0000009c8098723c */ /* 0x040fe20000001898 */
[----:B------:R-:W-:Y:S02]  /*6510*/  FADD.FTZ R248, R227, R248 ;  /* 0x000000f8e3f87221 */ /* 0x000fe40000010000 */
[----:B------:R-:W-:Y:S02]  /*6520*/  FADD.FTZ R0, R9, R0 ;  /* 0x0000000009007221 */ /* 0x000fe40000010000 */
[----:B------:R-:W-:Y:S02]  /*6530*/  FADD.FTZ R248, R135, R248 ;  /* 0x000000f887f87221 */ /* 0x000fe40000010000 */
[----:B------:R-:W-:Y:S01]  /*6540*/  FADD.FTZ R249, R8, R0 ;  /* 0x0000000008f97221 */ /* 0x000fe20000010000 */
[C---:B------:R-:W-:Y:S08]  /*6550*/  HMMA.16816.F32 R156, R128.reuse, R158, R100 ;  /* 0x0000009e809c723c */ /* 0x040ff00000001864 */
[C---:B-1----:R-:W-:Y:S08]  /*6560*/  HMMA.16816.F32 R68, R128.reuse, R72, R244 ;  /* 0x000000488044723c */ /* 0x042ff000000018f4 */
[C---:B--2---:R-:W-:Y:S08]  /*6570*/  HMMA.16816.F32 R76, R128.reuse, R80, R240 ;  /* 0x00000050804c723c */ /* 0x044ff000000018f0 */
[C---:B---3--:R-:W-:Y:S08]  /*6580*/  HMMA.16816.F32 R84, R128.reuse, R88, R188 ;  /* 0x000000588054723c */ /* 0x048ff000000018bc */
[C---:B----4-:R-:W-:Y:S08]  /*6590*/  HMMA.16816.F32 R92, R128.reuse, R96, R92 ;  /* 0x00000060805c723c */ /* 0x050ff0000000185c */
[C---:B-----5:R-:W-:Y:S08]  /*65a0*/  HMMA.16816.F32 R100, R128.reuse, R104, R24 ;  /* 0x000000688064723c */ /* 0x060ff00000001818 */
[C---:B------:R-:W-:Y:S08]  /*65b0*/  HMMA.16816.F32 R108, R128.reuse, R112, R20 ;  /* 0x00000070806c723c */ /* 0x040ff00000001814 */
        /* <DEDUP_REMOVED lines=10> */
[----:B------:R-:W-:Y:S07]  /*6660*/  @P0 BRA `(.L_x_1601) ;  /* 0x0000013000000947 */ /* 0x000fee0003800000 */
[----:B------:R-:W-:Y:S01]  /*6670*/  ISETP.LT.AND P0, PT, RZ, UR9, PT ;  /* 0x00000009ff007c0c */ /* 0x000fe2000bf01270 */
[----:B------:R-:W-:Y:S01]  /*6680*/  UIADD3 UR4, UR9, -0x1, URZ ;  /* 0xffffffff09047890 */ /* 0x000fe2000fffe03f */
[----:B------:R-:W-:-:S05]  /*6690*/  IMAD.MOV.U32 R228, RZ, RZ, 0x1 ;  /* 0x00000001ffe47424 */ /* 0x000fca00078e00ff */
[----:B------:R-:W-:-:S06]  /*66a0*/  MOV R0, UR4 ;  /* 0x0000000400007c02 */ /* 0x000fcc0008000f00 */
[----:B------:R-:W-:Y:S05]  /*66b0*/  @P0 BRA `(.L_x_1602) ;  /* 0x0000006000000947 */ /* 0x000fea0003800000 */
[----:B------:R-:W-:Y:S01]  /*66c0*/  ISETP.NE.AND P0, PT, R228, c[0x0][0x32c], PT ;  /* 0x0000cb00e4007a0c */ /* 0x000fe20003f05270 */
[----:B------:R-:W-:-:S12]  /*66d0*/  IMAD R0, RZ, RZ, -UR9 ;  /* 0x80000009ff007e24 */ /* 0x000fd8000f8e02ff */
[----:B------:R-:W-:-:S05]  /*66e0*/  @P0 IMAD.HI.U32 R2, R0, c[0x0][0x330], RZ ;  /* 0x0000cc0000020a27 */ /* 0x000fca00078e00ff */
[----:B------:R-:W-:-:S04]  /*66f0*/  @P0 SHF.R.U32.HI R0, RZ, c[0x0][0x334], R2 ;  /* 0x0000cd00ff000a19 */ /* 0x000fc80000011602 */
[----:B------:R-:W-:Y:S01]  /*6700*/  LOP3.LUT R0, RZ, R0, RZ, 0x33, !PT ;  /* 0x00000000ff007212 */ /* 0x000fe200078e33ff */
[----:B------:R-:W-:Y:S05]  /*6710*/  BRA `(.L_x_1603) ;  /* 0x0000003000007947 */ /* 0x000fea0003800000 */
.L_x_1602:
[----:B------:R-:W-:-:S13]  /*6720*/  ISETP.NE.AND P0, PT, R228, c[0x0][0x32c], PT ;  /* 0x0000cb00e4007a0c */ /* 0x000fda0003f05270 */
[----:B------:R-:W-:-:S05]  /*6730*/  @P0 IMAD.HI.U32 R2, R0, c[0x0][0x330], RZ ;  /* 0x0000cc0000020a27 */ /* 0x000fca00078e00ff */
[----:B------:R-:W-:Y:S02]  /*6740*/  @P0 SHF.R.U32.HI R0, RZ, c[0x0][0x334], R2 ;  /* 0x0000cd00ff000a19 */ /* 0x000fe40000011602 */
.L_x_1603:
[----:B------:R-:W-:-:S05]  /*6750*/  MOV R2, c[0x0][0x32c] ;  /* 0x0000cb0000027a02 */ /* 0x000fca0000000f00 */
[----:B------:R-:W-:-:S04]  /*6760*/  IMAD R0, R0, R2, c[0x0][0x32c] ;  /* 0x0000cb0000007624 */ /* 0x000fc800078e0202 */
[----:B------:R-:W1:Y:S02]  /*6770*/  R2UR UR4, R0 ;  /* 0x00000000000473c2 */ /* 0x000e6400000e0000 */
[----:B-1----:R-:W-:-:S04]  /*6780*/  UISETP.LT.AND UP0, UPT, UR7, UR4, UPT ;  /* 0x000000040700728c */ /* 0x002fc8000bf01270 */
[----:B------:R-:W-:-:S03]  /*6790*/  USEL UR7, UR7, UR4, UP0 ;  /* 0x0000000407077287 */ /* 0x000fc60008000000 */
.L_x_1601:
[----:B------:R-:W1:Y:S01]  /*67a0*/  R2UR UR4, R231 ;  /* 0x00000000e70473c2 */ /* 0x000e6200000e0000 */
[----:B------:R-:W-:-:S04]  /*67b0*/  USHF.R.S32.HI UR5, URZ, 0x1f, UR7 ;  /* 0x0000001f3f057899 */ /* 0x000fc80008011407 */
[----:B------:R-:W-:-:S04]  /*67c0*/  ULEA.HI UR5, UR5, UR7, URZ, 0x6 ;  /* 0x0000000705057291 */ /* 0x000fc8000f8f303f */
[----:B------:R-:W-:-:S04]  /*67d0*/  USHF.R.S32.HI UR5, URZ, 0x6, UR5 ;  /* 0x000000063f057899 */ /* 0x000fc80008011405 */
[----:B-1----:R-:W-:-:S04]  /*67e0*/  UISETP.LT.AND UP0, UPT, UR4, UR5, UPT ;  /* 0x000000050400728c */ /* 0x002fc8000bf01270 */
[----:B------:R-:W-:-:S06]  /*67f0*/  USEL UR4, UR4, UR5, !UP0 ;  /* 0x0000000504047287 */ /* 0x000fcc000c000000 */
[----:B------:R-:W-:-:S13]  /*6800*/  ISETP.GE.AND P0, PT, R223, UR4, PT ;  /* 0x00000004df007c0c */ /* 0x000fda000bf06270 */
[----:B------:R-:W-:Y:S05]  /*6810*/  @!P0 BRA `(.L_x_1604) ;  /* 0x000043e000008947 */ /* 0x000fea0003800000 */
[----:B------:R-:W2:Y:S04]  /*6820*/  LDL R0, [R1+0x4c] ;  /* 0x00004c0001007983 */ /* 0x000ea80000100800 */
[----:B------:R-:W3:Y:S04]  /*6830*/  LDL.64 R10, [R1+0x40] ;  /* 0x00004000010a7983 */ /* 0x000ee80000100a00 */
[----:B------:R-:W4:Y:S04]  /*6840*/  LDL.64 R8, [R1+0x28] ;  /* 0x0000280001087983 */ /* 0x000f280000100a00 */
[----:B------:R-:W5:Y:S04]  /*6850*/  LDL.64 R6, [R1+0x38] ;  /* 0x0000380001067983 */ /* 0x000f680000100a00 */
[----:B------:R-:W5:Y:S01]  /*6860*/  LDL.64 R4, [R1+0x30] ;  /* 0x0000300001047983 */ /* 0x000f620000100a00 */
[----:B------:R-:W-:Y:S01]  /*6870*/  PLOP3.LUT P0, PT, PT, PT, UP2, 0x80, 0x0 ;  /* 0x000000000000781c */ /* 0x000fe20003f0f028 */
[----:B------:R-:W-:Y:S01]  /*6880*/  IMAD.MOV.U32 R133, RZ, RZ, R132 ;  /* 0x000000ffff857224 */ /* 0x000fe200078e0084 */
[----:B------:R-:W-:Y:S01]  /*6890*/  MOV R134, R3 ;  /* 0x0000000300867202 */ /* 0x000fe20000000f00 */
[----:B------:R-:W-:-:S10]  /*68a0*/  IMAD.MOV.U32 R224, RZ, RZ, R223 ;  /* 0x000000ffffe07224 */ /* 0x000fd400078e00df */
[----:B--2---:R-:W-:Y:S01]  /*68b0*/  @P0 IMAD.HI.U32 R0, R0, c[0x0][0x2c8], RZ ;  /* 0x0000b20000000a27 */ /* 0x004fe200078e00ff */
[----:B------:R-:W-:Y:S02]  /*68c0*/  PLOP3.LUT P0, PT, PT, PT, UP2, 0x80, 0x0 ;  /* 0x000000000000781c */ /* 0x000fe40003f0f028 */
[C---:B---3--:R-:W-:Y:S02]  /*68d0*/  IADD3 R2, P6, R10.reuse, 0x40, RZ ;  /* 0x000000400a027810 */ /* 0x048fe40007fde0ff */
[----:B------:R-:W-:-:S03]  /*68e0*/  IADD3 R252, P5, R10, 0x80, RZ ;  /* 0x000000800afc7810 */ /* 0x000fc60007fbe0ff */
[----:B------:R1:W-:Y:S02]  /*68f0*/  STL [R1+0x4], R2 ;  /* 0x0000040201007387 */ /* 0x0003e40000100800 */
[----:B----4-:R-:W-:Y:S01]  /*6900*/  IMAD.X R251, RZ, RZ, R9, P5 ;  /* 0x000000fffffb7224 */ /* 0x010fe200028e0609 */
[----:B-----5:R-:W-:-:S03]  /*6910*/  IADD3 R246, P5, R6, 0x40, RZ ;  /* 0x0000004006f67810 */ /* 0x020fc60007fbe0ff */
[----:B------:R-:W-:Y:S02]  /*6920*/  @P0 SHF.R.U32.HI R0, RZ, c[0x0][0x2cc], R0 ;  /* 0x0000b300ff000a19 */ /* 0x000fe40000011600 */
[----:B------:R-:W-:Y:S01]  /*6930*/  IMAD.X R245, RZ, RZ, R5, P5 ;  /* 0x000000fffff57224 */ /* 0x000fe200028e0605 */
[----:B------:R-:W-:-:S05]  /*6940*/  IADD3 R242, P5, R6, 0xc0, RZ ;  /* 0x000000c006f27810 */ /* 0x000fca0007fbe0ff */
[----:B------:R-:W-:Y:S02]  /*6950*/  IMAD.X R241, RZ, RZ, R5, P5 ;  /* 0x000000fffff17224 */ /* 0x000fe400028e0605 */
[----:B-1----:R-:W-:Y:S01]  /*6960*/  IMAD.X R2, RZ, RZ, R9, P6 ;  /* 0x000000ffff027224 */ /* 0x002fe200030e0609 */
[----:B------:R-:W-:-:S04]  /*6970*/  IADD3 R250, P6, R10, 0xc0, RZ ;  /* 0x000000c00afa7810 */ /* 0x000fc80007fde0ff */
[----:B------:R1:W-:Y:S01]  /*6980*/  STL [R1], R2 ;  /* 0x0000000201007387 */ /* 0x0003e20000100800 */
[----:B------:R-:W-:Y:S01]  /*6990*/  IMAD.X R247, RZ, RZ, R9, P6 ;  /* 0x000000fffff77224 */ /* 0x000fe200030e0609 */
[----:B------:R-:W-:Y:S02]  /*69a0*/  IADD3 R244, P6, R6, 0x80, RZ ;  /* 0x0000008006f47810 */ /* 0x000fe40007fde0ff */
[----:B------:R1:W-:Y:S02]  /*69b0*/  @P0 STL [R1+0x8], R0 ;  /* 0x0000080001000387 */ /* 0x0003e40000100800 */
[----:B------:R-:W-:Y:S02]  /*69c0*/  IADD3.X R243, RZ, R5, RZ, P6, !PT ;  /* 0x00000005fff37210 */ /* 0x000fe400037fe4ff */
.L_x_1613:
[----:B------:R-:W2:Y:S01]  /*69d0*/  LDL.64 R232, [R1+0x40] ;  /* 0x0000400001e87983 */ /* 0x000ea20000100a00 */
[----:B------:R-:W-:Y:S05]  /*69e0*/  DEPBAR.LE SB0, 0x0 ;  /* 0x000080000000791a */ /* 0x000fea0000000000 */
[----:B------:R-:W-:Y:S01]  /*69f0*/  BAR.SYNC.DEFER_BLOCKING 0x0 ;  /* 0x0000000000007b1d */ /* 0x000fe20000010000 */
[----:B------:R-:W-:Y:S01]  /*6a00*/  ISETP.GT.AND P6, PT, R231, R224, PT ;  /* 0x000000e0e700720c */ /* 0x000fe20003fc4270 */
[----:B------:R-:W-:Y:S02]  /*6a10*/  IMAD.MOV.U32 R229, RZ, RZ, c[0x0][0x208] ;  /* 0x00008200ffe57624 */ /* 0x000fe400078e00ff */
[----:B------:R-:W-:Y:S10]  /*6a20*/  IMAD.MOV.U32 R230, RZ, RZ, c[0x0][0x20c] ;  /* 0x00008300ffe67624 */ /* 0x000ff400078e00ff */
[----:B-1----:R-:W-:Y:S01]  /*6a30*/  @!P6 SHF.R.S32.HI R0, RZ, 0x1f, R224 ;  /* 0x0000001fff00e819 */ /* 0x002fe200000114e0 */
[----:B------:R-:W-:Y:S04]  /*6a40*/  @!P6 IMAD.WIDE.U32 R2, R224, c[0x0][0x208], RZ ;  /* 0x00008200e002ea25 */ /* 0x000fe800078e00ff */
[----:B------:R-:W-:Y:S04]  /*6a50*/  @!P6 IMAD R0, R0, c[0x0][0x208], RZ ;  /* 0x000082000000ea24 */ /* 0x000fe800078e02ff */
[----:B------:R-:W-:Y:S01]  /*6a60*/  @!P6 IMAD R20, R224, c[0x0][0x20c], R0 ;  /* 0x00008300e014ea24 */ /* 0x000fe200078e0200 */
[----:B------:R-:W3:Y:S01]  /*6a70*/  LDL.64 R226, [R1+0x28] ;  /* 0x0000280001e27983 */ /* 0x000ee20000100a00 */
[C---:B------:R-:W-:Y:S02]  /*6a80*/  @!P6 IMAD.SHL.U32 R0, R2.reuse, 0x40, RZ ;  /* 0x000000400200e824 */ /* 0x040fe400078e00ff */
[----:B------:R-:W-:Y:S03]  /*6a90*/  @!P6 IMAD.IADD R28, R3, 0x1, R20 ;  /* 0x00000001031ce824 */ /* 0x000fe600078e0214 */
[----:B------:R-:W4:Y:S02]  /*6aa0*/  LDL R228, [R1+0x4] ;  /* 0x0000040001e47983 */ /* 0x000f240000100800 */
[----:B------:R-:W-:Y:S04]  /*6ab0*/  @!P6 SHF.L.U64.HI R2, R2, 0x6, R28 ;  /* 0x000000060202e819 */ /* 0x000fe8000001021c */
[----:B------:R-:W5:Y:S06]  /*6ac0*/  LDL R223, [R1] ;  /* 0x0000000001df7983 */ /* 0x000f6c0000100800 */
[----:B------:R-:W-:Y:S06]  /*6ad0*/  LDSM.16.M88.4 R32, [R203+0x10100] ;  /* 0x01010000cb20783b */ /* 0x000fec0000000200 */
[----:B------:R-:W1:Y:S06]  /*6ae0*/  LDSM.16.M88.4 R8, [R196+0x8100] ;  /* 0x00810000c408783b */ /* 0x000e6c0000000200 */
[----:B------:R-:W1:Y:S06]  /*6af0*/  LDSM.16.M88.4 R16, [R196+0x8900] ;  /* 0x00890000c410783b */ /* 0x000e6c0000000200 */
[----:B------:R-:W1:Y:S06]  /*6b00*/  LDSM.16.M88.4 R24, [R196+0x9100] ;  /* 0x00910000c418783b */ /* 0x000e6c0000000200 */
[----:B------:R-:W2:Y:S06]  /*6b10*/  LDSM.16.M88.4 R168, [R196+0x9900] ;  /* 0x00990000c4a8783b */ /* 0x000eac0000000200 */
[----:B------:R-:W-:Y:S06]  /*6b20*/  LDSM.16.M88.4 R172, [R204+0x10100] ;  /* 0x01010000ccac783b */ /* 0x000fec0000000200 */
[----:B------:R-:W2:Y:S06]  /*6b30*/  LDSM.16.M88.4 R176, [R207] ;  /* 0x00000000cfb0783b */ /* 0x000eac0000000200 */
[----:B------:R-:W2:Y:S01]  /*6b40*/  LDSM.16.M88.4 R180, [R222] ;  /* 0x00000000deb4783b */ /* 0x000ea20000000200 */
[C---:B-1----:R-:W-:Y:S05]  /*6b50*/  HMMA.16816.F32 R4, R32.reuse, R8, RZ ;  /* 0x000000082004723c */ /* 0x042fea00000018ff */
[----:B------:R-:W1:Y:S03]  /*6b60*/  LDSM.16.M88.4 R184, [R221] ;  /* 0x00000000ddb8783b */ /* 0x000e660000000200 */
[C---:B------:R-:W-:Y:S03]  /*6b70*/  HMMA.16816.F32 R8, R32.reuse, R10, RZ ;  /* 0x0000000a2008723c */ /* 0x040fe600000018ff */
[----:B------:R-:W1:Y:S05]  /*6b80*/  LDSM.16.M88.4 R188, [R220] ;  /* 0x00000000dcbc783b */ /* 0x000e6a0000000200 */
[C---:B------:R-:W-:Y:S08]  /*6b90*/  HMMA.16816.F32 R12, R32.reuse, R16, RZ ;  /* 0x00000010200c723c */ /* 0x040ff000000018ff */
[C---:B------:R-:W-:Y:S08]  /*6ba0*/  HMMA.16816.F32 R16, R32.reuse, R18, RZ ;  /* 0x000000122010723c */ /* 0x040ff000000018ff */
[C---:B------:R-:W-:Y:S08]  /*6bb0*/  HMMA.16816.F32 R20, R32.reuse, R24, RZ ;  /* 0x000000182014723c */ /* 0x040ff000000018ff */
[C---:B------:R-:W-:Y:S01]  /*6bc0*/  HMMA.16816.F32 R24, R32.reuse, R26, RZ ;  /* 0x0000001a2018723c */ /* 0x040fe200000018ff */
[----:B--2---:R-:W-:Y:S04]  /*6bd0*/  @!P6 IADD3 R3, P5, R0, R232, RZ ;  /* 0x000000e80003e210 */ /* 0x004fe80007fbe0ff */
[C---:B------:R-:W-:Y:S01]  /*6be0*/  @!P6 LEA R192, P0, R3.reuse, c[0x0][0x1f8], 0x1 ;  /* 0x00007e0003c0ea11 */ /* 0x040fe200078008ff */
[----:B---3--:R-:W-:Y:S06]  /*6bf0*/  @!P6 IMAD.X R28, R2, 0x1, R227, P5 ;  /* 0x00000001021ce824 */ /* 0x008fec00028e06e3 */
[----:B------:R-:W-:Y:S02]  /*6c00*/  @!P6 LEA.HI.X R193, R3, c[0x0][0x1fc], R28, 0x1, P0 ;  /* 0x00007f0003c1ea11 */ /* 0x000fe400000f0c1c */
[C---:B------:R-:W-:Y:S01]  /*6c10*/  HMMA.16816.F32 R28, R32.reuse, R168, RZ ;  /* 0x000000a8201c723c */ /* 0x040fe200000018ff */
[----:B----4-:R-:W-:Y:S02]  /*6c20*/  @!P6 IADD3 R3, P0, R0, R228, RZ ;  /* 0x000000e40003e210 */ /* 0x010fe40007f1e0ff */
[----:B------:R-:W-:Y:S01]  /*6c30*/  @!PT LDS RZ, [RZ] ;  /* 0x00000000fffff984 */ /* 0x000fe20000000800 */
[----:B------:R-:W-:Y:S01]  /*6c40*/  @!PT LDS RZ, [RZ] ;  /* 0x00000000fffff984 */ /* 0x000fe20000000800 */
[----:B------:R-:W-:Y:S01]  /*6c50*/  @!PT LDS RZ, [RZ] ;  /* 0x00000000fffff984 */ /* 0x000fe20000000800 */
[----:B------:R2:W-:Y:S02]  /*6c60*/  @!P6 LDGSTS.E.BYPASS.LTC128B.128 [R225+0x100], [R192.64], !P4 ;  /* 0x00100000c0e1efae */ /* 0x0005e4000e101d4c */
[C---:B------:R-:W-:Y:S01]  /*6c70*/  @!P6 LEA R194, P5, R3.reuse, c[0x0][0x1f8], 0x1 ;  /* 0x00007e0003c2ea11 */ /* 0x040fe200078a08ff */
[----:B-----5:R-:W-:Y:S01]  /*6c80*/  @!P6 IMAD.X R135, R2, 0x1, R223, P0 ;  /* 0x000000010287e824 */ /* 0x020fe200000e06df */
[----:B------:R-:W-:Y:S01]  /*6c90*/  @!P6 IADD3 R132, P0, R0, R252, RZ ;  /* 0x000000fc0084e210 */ /* 0x000fe20007f1e0ff */
[----:B------:R-:W-:Y:S04]  /*6ca0*/  HMMA.16816.F32 R32, R32, R170, RZ ;  /* 0x000000aa2020723c */ /* 0x000fe800000018ff */
[----:B------:R-:W-:Y:S01]  /*6cb0*/  @!P6 LEA.HI.X R195, R3, c[0x0][0x1fc], R135, 0x1, P5 ;  /* 0x00007f0003c3ea11 */ /* 0x000fe200028f0c87 */
[----:B------:R-:W-:Y:S01]  /*6cc0*/  @!P6 IMAD.X R169, R2, 0x1, R251, P0 ;  /* 0x0000000102a9e824 */ /* 0x000fe200000e06fb */
[C---:B------:R-:W-:Y:S02]  /*6cd0*/  @!P6 LEA R168, P0, R132.reuse, c[0x0][0x1f8], 0x1 ;  /* 0x00007e0084a8ea11 */ /* 0x040fe400078008ff */
[C---:B------:R-:W-:Y:S01]  /*6ce0*/  HMMA.16816.F32 R4, R172.reuse, R176, R4 ;  /* 0x000000b0ac04723c */ /* 0x040fe20000001804 */
[----:B------:R3:W-:Y:S04]  /*6cf0*/  @!P6 LDGSTS.E.BYPASS.LTC128B.128 [R225+0x2100], [R194.64], !P3 ;  /* 0x02100000c2e1efae */ /* 0x0007e8000d901d4c */
[----:B------:R-:W-:Y:S02]  /*6d00*/  @!P6 LEA.HI.X R169, R132, c[0x0][0x1fc], R169, 0x1, P0 ;  /* 0x00007f0084a9ea11 */ /* 0x000fe400000f0ca9 */
[----:B------:R-:W-:Y:S01]  /*6d10*/  @!P6 IADD3 R3, P5, R0, R250, RZ ;  /* 0x000000fa0003e210 */ /* 0x000fe20007fbe0ff */
[C---:B------:R-:W-:Y:S02]  /*6d20*/  HMMA.16816.F32 R8, R172.reuse, R178, R8 ;  /* 0x000000b2ac08723c */ /* 0x040fe40000001808 */
[----:B------:R4:W-:Y:S02]  /*6d30*/  @!P6 LDGSTS.E.BYPASS.LTC128B.128 [R225+0x4100], [R168.64], !P2 ;  /* 0x04100000a8e1efae */ /* 0x0009e4000d101d4c */
[----:B------:R-:W-:Y:S01]  /*6d40*/  @!P6 IMAD.X R135, R2, 0x1, R247, P5 ;  /* 0x000000010287e824 */ /* 0x000fe200028e06f7 */
[----:B------:R-:W-:Y:S02]  /*6d50*/  @!P6 LEA R0, P0, R229, R0, 0x5 ;  /* 0x00000000e500e211 */ /* 0x000fe400078028ff */
[C---:B--2---:R-:W-:Y:S01]  /*6d60*/  @!P6 LEA R192, P5, R3.reuse, c[0x0][0x1f8], 0x1 ;  /* 0x00007e0003c0ea11 */ /* 0x044fe200078a08ff */
[C---:B------:R-:W-:Y:S04]  /*6d70*/  HMMA.16816.F32 R12, R172.reuse, R180, R12 ;  /* 0x000000b4ac0c723c */ /* 0x040fe8000000180c */
[----:B------:R-:W-:Y:S02]  /*6d80*/  @!P6 LEA.HI.X R193, R3, c[0x0][0x1fc], R135, 0x1, P5 ;  /* 0x00007f0003c1ea11 */ /* 0x000fe400028f0c87 */
[----:B------:R-:W-:Y:S01]  /*6d90*/  @!P6 LEA.HI.X R2, R229, R2, R230, 0x5, P0 ;  /* 0x00000002e502e211 */ /* 0x000fe200000f2ce6 */
[----:B------:R-:W-:Y:S01]  /*6da0*/  IMAD.MOV.U32 R230, RZ, RZ, 0x5 ;  /* 0x00000005ffe67424 */ /* 0x000fe200078e00ff */
[C---:B------:R-:W-:Y:S01]  /*6db0*/  HMMA.16816.F32 R16, R172.reuse, R182, R16 ;  /* 0x000000b6ac10723c */ /* 0x040fe20000001810 */
[----:B------:R3:W-:Y:S03]  /*6dc0*/  @!P6 LDGSTS.E.BYPASS.LTC128B.128 [R225+0x6100], [R192.64], !P1 ;  /* 0x06100000c0e1efae */ /* 0x0007e6000c901d4c */
[C---:B------:R-:W-:Y:S02]  /*6dd0*/  @!P6 IADD3 R132, P5, R0.reuse, R232, RZ ;  /* 0x000000e80084e210 */ /* 0x040fe40007fbe0ff */
[----:B------:R-:W-:Y:S02]  /*6de0*/  @!P6 IADD3 R3, P0, R0, R228, RZ ;  /* 0x000000e40003e210 */ /* 0x000fe40007f1e0ff */
[C---:B-1----:R-:W-:Y:S01]  /*6df0*/  HMMA.16816.F32 R20, R172.reuse, R184, R20 ;  /* 0x000000b8ac14723c */ /* 0x042fe20000001814 */
[----:B------:R-:W2:Y:S03]  /*6e00*/  LDL.64 R228, [R1+0x38] ;  /* 0x0000380001e47983 */ /* 0x000ea60000100a00 */
[----:B------:R-:W-:Y:S01]  /*6e10*/  @!P6 IMAD.X R135, R2, 0x1, R227, P5 ;  /* 0x000000010287e824 */ /* 0x000fe200028e06e3 */
[----:B------:R-:W-:Y:S01]  /*6e20*/  @!P6 LEA R176, P5, R132, c[0x0][0x1f8], 0x1 ;  /* 0x00007e0084b0ea11 */ /* 0x000fe200078a08ff */
[----:B----4-:R-:W-:Y:S01]  /*6e30*/  @!P6 IMAD.X R168, R2, 0x1, R223, P0 ;  /* 0x0000000102a8e824 */ /* 0x010fe200000e06df */
[C---:B------:R-:W-:Y:S01]  /*6e40*/  @!P6 LEA R170, P0, R3.reuse, c[0x0][0x1f8], 0x1 ;  /* 0x00007e0003aaea11 */ /* 0x040fe200078008ff */
[C---:B------:R-:W-:Y:S01]  /*6e50*/  HMMA.16816.F32 R24, R172.reuse, R186, R24 ;  /* 0x000000baac18723c */ /* 0x040fe20000001818 */
[----:B------:R-:W4:Y:S03]  /*6e60*/  LDL.64 R226, [R1+0x30] ;  /* 0x0000300001e27983 */ /* 0x000f260000100a00 */
[----:B------:R-:W-:Y:S01]  /*6e70*/  @!P6 LEA.HI.X R177, R132, c[0x0][0x1fc], R135, 0x1, P5 ;  /* 0x00007f0084b1ea11 */ /* 0x000fe200028f0c87 */
[----:B------:R-:W-:Y:S01]  /*6e80*/  IMAD.MOV.U32 R223, RZ, RZ, c[0x0][0x1e0] ;  /* 0x00007800ffdf7624 */ /* 0x000fe200078e00ff */
[----:B------:R-:W-:Y:S02]  /*6e90*/  @!P6 IADD3 R132, P5, R0, R252, RZ ;  /* 0x000000fc0084e210 */ /* 0x000fe40007fbe0ff */
[C---:B------:R-:W-:Y:S01]  /*6ea0*/  HMMA.16816.F32 R28, R172.reuse, R188, R28 ;  /* 0x000000bcac1c723c */ /* 0x040fe2000000181c */
[----:B------:R1:W-:Y:S03]  /*6eb0*/  @!P6 LDGSTS.E.BYPASS.LTC128B.128 [R225+0x1100], [R176.64], !P4 ;  /* 0x01100000b0e1efae */ /* 0x0003e6000e101d4c */
[----:B------:R-:W-:Y:S02]  /*6ec0*/  @!P6 LEA.HI.X R171, R3, c[0x0][0x1fc], R168, 0x1, P0 ;  /* 0x00007f0003abea11 */ /* 0x000fe400000f0ca8 */
[----:B------:R-:W-:Y:S02]  /*6ed0*/  @!P6 IADD3.X R135, R2, R251, RZ, P5, !PT ;  /* 0x000000fb0287e210 */ /* 0x000fe40002ffe4ff */
[----:B------:R-:W-:Y:S01]  /*6ee0*/  HMMA.16816.F32 R32, R172, R190, R32 ;  /* 0x000000beac20723c */ /* 0x000fe20000001820 */
[----:B------:R5:W-:Y:S03]  /*6ef0*/  @!P6 LDGSTS.E.BYPASS.LTC128B.128 [R225+0x3100], [R170.64], !P3 ;  /* 0x03100000aae1efae */ /* 0x000be6000d901d4c */
[----:B------:R-:W-:Y:S02]  /*6f00*/  @!P6 LEA R168, P5, R132, c[0x0][0x1f8], 0x1 ;  /* 0x00007e0084a8ea11 */ /* 0x000fe400078a08ff */
[----:B------:R-:W-:Y:S02]  /*6f10*/  @!P6 IADD3 R0, P0, R0, R250, RZ ;  /* 0x000000fa0000e210 */ /* 0x000fe40007f1e0ff */
[----:B------:R-:W-:Y:S04]  /*6f20*/  @!P6 LEA.HI.X R169, R132, c[0x0][0x1fc], R135, 0x1, P5 ;  /* 0x00007f0084a9ea11 */ /* 0x000fe800028f0c87 */
[----:B------:R-:W-:Y:S01]  /*6f30*/  @!P6 IMAD.X R3, R2, 0x1, R247, P0 ;  /* 0x000000010203e824 */ /* 0x000fe200000e06f7 */
[----:B------:R5:W-:Y:S01]  /*6f40*/  @!P6 LDGSTS.E.BYPASS.LTC128B.128 [R225+0x5100], [R168.64], !P2 ;  /* 0x05100000a8e1efae */ /* 0x000be2000d101d4c */
[C---:B------:R-:W-:Y:S02]  /*6f50*/  @!P6 LEA R2, P0, R0.reuse, c[0x0][0x1f8], 0x1 ;  /* 0x00007e000002ea11 */ /* 0x040fe400078008ff */
[----:B------:R-:W-:Y:S02]  /*6f60*/  SHF.L.U32 R223, R223, 0x5, RZ ;  /* 0x00000005dfdf7819 */ /* 0x000fe400000006ff */
[----:B------:R-:W-:Y:S05]  /*6f70*/  @!P6 LEA.HI.X R3, R0, c[0x0][0x1fc], R3, 0x1, P0 ;  /* 0x00007f000003ea11 */ /* 0x000fea00000f0c03 */
[----:B------:R5:W-:Y:S01]  /*6f80*/  @!P6 LDGSTS.E.BYPASS.LTC128B.128 [R225+0x7100], [R2.64], !P1 ;  /* 0x0710000002e1efae */ /* 0x000be2000c901d4c */
[C---:B------:R-:W-:Y:S05]  /*6f90*/  ISETP.GT.AND P6, PT, R224.reuse, R231, PT ;  /* 0x000000e7e000720c */ /* 0x040fea0003fc4270 */
[----:B-1----:R-:W-:Y:S06]  /*6fa0*/  LDSM.16.M88.4 R176, [R202+0x8100] ;  /* 0x00810000cab0783b */ /* 0x002fec0000000200 */
[----:B---3--:R-:W-:Y:S02]  /*6fb0*/  LDSM.16.M88.4 R192, [R202+0x8900] ;  /* 0x00890000cac0783b */ /* 0x008fe40000000200 */
[----:B------:R-:W-:Y:S04]  /*6fc0*/  @P6 IADD3 R0, R224, -0x1, RZ ;  /* 0xffffffffe0006810 */ /* 0x000fe80007ffe0ff */
[----:B-----5:R-:W1:Y:S06]  /*6fd0*/  LDSM.16.M88.4 R168, [R206+0x10100] ;  /* 0x01010000cea8783b */ /* 0x020e6c0000000200 */
[----:B------:R-:W3:Y:S01]  /*6fe0*/  LDSM.16.M88.4 R180, [R202+0x9100] ;  /* 0x00910000cab4783b */ /* 0x000ee20000000200 */
[----:B------:R-:W-:Y:S05]  /*6ff0*/  @P6 IMAD.WIDE.U32 R2, R0, c[0x0][0x1e0], RZ ;  /* 0x0000780000026a25 */ /* 0x000fea00078e00ff */
[----:B------:R-:W0:Y:S06]  /*7000*/  LDGDEPBAR ;  /* 0x00000000000079af */ /* 0x000e2c0000000000 */
[----:B------:R-:W5:Y:S06]  /*7010*/  LDSM.16.M88.4 R184, [R202+0x9900] ;  /* 0x00990000cab8783b */ /* 0x000f6c0000000200 */
[----:B------:R-:W-:Y:S06]  /*7020*/  LDSM.16.M88.4 R172, [R205+0x10100] ;  /* 0x01010000cdac783b */ /* 0x000fec0000000200 */
[----:B------:R-:W-:Y:S01]  /*7030*/  LDSM.16.M88.4 R188, [R201+0x800] ;  /* 0x00080000c9bc783b */ /* 0x000fe20000000200 */
[C---:B-1----:R-:W-:Y:S08]  /*7040*/  HMMA.16816.F32 R4, R168.reuse, R176, R4 ;  /* 0x000000b0a804723c */ /* 0x042ff00000001804 */
[C---:B------:R-:W-:Y:S01]  /*7050*/  HMMA.16816.F32 R8, R168.reuse, R178, R8 ;  /* 0x000000b2a808723c */ /* 0x040fe20000001808 */
[----:B------:R-:W1:Y:S07]  /*7060*/  LDSM.16.M88.4 R176, [R201] ;  /* 0x00000000c9b0783b */ /* 0x000e6e0000000200 */
[C---:B------:R-:W-:Y:S08]  /*7070*/  HMMA.16816.F32 R12, R168.reuse, R192, R12 ;  /* 0x000000c0a80c723c */ /* 0x040ff0000000180c */
[C---:B------:R-:W-:Y:S01]  /*7080*/  HMMA.16816.F32 R16, R168.reuse, R194, R16 ;  /* 0x000000c2a810723c */ /* 0x040fe20000001810 */
[----:B------:R-:W1:Y:S07]  /*7090*/  LDSM.16.M88.4 R192, [R201+0x1000] ;  /* 0x00100000c9c0783b */ /* 0x000e6e0000000200 */
[C---:B---3--:R-:W-:Y:S08]  /*70a0*/  HMMA.16816.F32 R20, R168.reuse, R180, R20 ;  /* 0x000000b4a814723c */ /* 0x048ff00000001814 */
[C---:B------:R-:W-:Y:S01]  /*70b0*/  HMMA.16816.F32 R24, R168.reuse, R182, R24 ;  /* 0x000000b6a818723c */ /* 0x040fe20000001818 */
[----:B------:R-:W3:Y:S07]  /*70c0*/  LDSM.16.M88.4 R180, [R201+0x1800] ;  /* 0x00180000c9b4783b */ /* 0x000eee0000000200 */
[C---:B-----5:R-:W-:Y:S08]  /*70d0*/  HMMA.16816.F32 R28, R168.reuse, R184, R28 ;  /* 0x000000b8a81c723c */ /* 0x060ff0000000181c */
[----:B------:R-:W-:Y:S01]  /*70e0*/  HMMA.16816.F32 R32, R168, R186, R32 ;  /* 0x000000baa820723c */ /* 0x000fe20000001820 */
[----:B------:R-:W-:Y:S06]  /*70f0*/  LDSM.16.M88.4 R168, [R203+0x14100] ;  /* 0x01410000cba8783b */ /* 0x000fec0000000200 */
[----:B------:R-:W5:Y:S01]  /*7100*/  LDSM.16.M88.4 R184, [R196+0xa100] ;  /* 0x00a10000c4b8783b */ /* 0x000f620000000200 */
        /* <DEDUP_REMOVED lines=8> */
[----:B------:R-:W-:Y:S07]  /*7190*/  LDSM.16.M88.4 R192, [R219] ;  /* 0x00000000dbc0783b */ /* 0x000fee0000000200 */
[C---:B---3--:R-:W-:Y:S08]  /*71a0*/  HMMA.16816.F32 R28, R172.reuse, R180, R28 ;  /* 0x000000b4ac1c723c */ /* 0x048ff0000000181c */
[----:B------:R-:W-:Y:S01]  /*71b0*/  HMMA.16816.F32 R32, R172, R182, R32 ;  /* 0x000000b6ac20723c */ /* 0x000fe20000001820 */
[----:B------:R-:W3:Y:S06]  /*71c0*/  LDSM.16.M88.4 R172, [R196+0xb900] ;  /* 0x00b90000c4ac783b */ /* 0x000eec0000000200 */
[----:B------:R-:W3:Y:S01]  /*71d0*/  LDSM.16.M88.4 R180, [R204+0x14100] ;  /* 0x01410000ccb4783b */ /* 0x000ee20000000200 */
[C---:B-----5:R-:W-:Y:S08]  /*71e0*/  HMMA.16816.F32 R4, R168.reuse, R184, R4 ;  /* 0x000000b8a804723c */ /* 0x060ff00000001804 */
[C---:B------:R-:W-:Y:S01]  /*71f0*/  HMMA.16816.F32 R8, R168.reuse, R186, R8 ;  /* 0x000000baa808723c */ /* 0x040fe20000001808 */
[----:B------:R-:W5:Y:S07]  /*7200*/  LDSM.16.M88.4 R184, [R218] ;  /* 0x00000000dab8783b */ /* 0x000f6e0000000200 */
[C---:B-1----:R-:W-:Y:S08]  /*7210*/  HMMA.16816.F32 R12, R168.reuse, R176, R12 ;  /* 0x000000b0a80c723c */ /* 0x042ff0000000180c */
[C---:B------:R-:W-:Y:S01]  /*7220*/  HMMA.16816.F32 R16, R168.reuse, R178, R16 ;  /* 0x000000b2a810723c */ /* 0x040fe20000001810 */
[----:B------:R-:W-:Y:S07]  /*7230*/  LDSM.16.M88.4 R176, [R206+0x14100] ;  /* 0x01410000ceb0783b */ /* 0x000fee0000000200 */
[C---:B------:R-:W-:Y:S08]  /*7240*/  HMMA.16816.F32 R20, R168.reuse, R188, R20 ;  /* 0x000000bca814723c */ /* 0x040ff00000001814 */
[C---:B------:R-:W-:Y:S01]  /*7250*/  HMMA.16816.F32 R24, R168.reuse, R190, R24 ;  /* 0x000000bea818723c */ /* 0x040fe20000001818 */
[----:B------:R-:W-:Y:S07]  /*7260*/  LDSM.16.M88.4 R188, [R202+0xa100] ;  /* 0x00a10000cabc783b */ /* 0x000fee0000000200 */
[C---:B---3--:R-:W-:Y:S08]  /*7270*/  HMMA.16816.F32 R28, R168.reuse, R172, R28 ;  /* 0x000000aca81c723c */ /* 0x048ff0000000181c */
[----:B------:R-:W-:Y:S01]  /*7280*/  HMMA.16816.F32 R32, R168, R174, R32 ;  /* 0x000000aea820723c */ /* 0x000fe20000001820 */
[----:B------:R-:W1:Y:S06]  /*7290*/  LDSM.16.M88.4 R168, [R217] ;  /* 0x00000000d9a8783b */ /* 0x000e6c0000000200 */
[----:B------:R-:W3:Y:S01]  /*72a0*/  LDSM.16.M88.4 R172, [R216] ;  /* 0x00000000d8ac783b */ /* 0x000ee20000000200 */
[C---:B------:R-:W-:Y:S08]  /*72b0*/  HMMA.16816.F32 R4, R180.reuse, R192, R4 ;  /* 0x000000c0b404723c */ /* 0x040ff00000001804 */
[C---:B------:R-:W-:Y:S01]  /*72c0*/  HMMA.16816.F32 R8, R180.reuse, R194, R8 ;  /* 0x000000c2b408723c */ /* 0x040fe20000001808 */
[----:B------:R-:W2:Y:S07]  /*72d0*/  LDSM.16.M88.4 R192, [R202+0xa900] ;  /* 0x00a90000cac0783b */ /* 0x000eae0000000200 */
[C---:B-----5:R-:W-:Y:S08]  /*72e0*/  HMMA.16816.F32 R12, R180.reuse, R184, R12 ;  /* 0x000000b8b40c723c */ /* 0x060ff0000000180c */
[C---:B------:R-:W-:Y:S01]  /*72f0*/  HMMA.16816.F32 R16, R180.reuse, R186, R16 ;  /* 0x000000bab410723c */ /* 0x040fe20000001810 */
[----:B------:R-:W5:Y:S07]  /*7300*/  LDSM.16.M88.4 R184, [R202+0xb100] ;  /* 0x00b10000cab8783b */ /* 0x000f6e0000000200 */
[C---:B-1----:R-:W-:Y:S08]  /*7310*/  HMMA.16816.F32 R20, R180.reuse, R168, R20 ;  /* 0x000000a8b414723c */ /* 0x042ff00000001814 */
[C---:B------:R-:W-:Y:S01]  /*7320*/  HMMA.16816.F32 R24, R180.reuse, R170, R24 ;  /* 0x000000aab418723c */ /* 0x040fe20000001818 */
[----:B------:R-:W1:Y:S07]  /*7330*/  LDSM.16.M88.4 R168, [R202+0xb900] ;  /* 0x00b90000caa8783b */ /* 0x000e6e0000000200 */
[C---:B---3--:R-:W-:Y:S08]  /*7340*/  HMMA.16816.F32 R28, R180.reuse, R172, R28 ;  /* 0x000000acb41c723c */ /* 0x048ff0000000181c */
[----:B------:R-:W-:Y:S01]  /*7350*/  HMMA.16816.F32 R32, R180, R174, R32 ;  /* 0x000000aeb420723c */ /* 0x000fe20000001820 */
[----:B------:R-:W-:Y:S06]  /*7360*/  LDSM.16.M88.4 R172, [R205+0x14100] ;  /* 0x01410000cdac783b */ /* 0x000fec0000000200 */
[----:B------:R-:W3:Y:S01]  /*7370*/  LDSM.16.M88.4 R180, [R201+0x2000] ;  /* 0x00200000c9b4783b */ /* 0x000ee20000000200 */
[C---:B------:R-:W-:Y:S08]  /*7380*/  HMMA.16816.F32 R4, R176.reuse, R188, R4 ;  /* 0x000000bcb004723c */ /* 0x040ff00000001804 */
[C---:B------:R-:W-:Y:S01]  /*7390*/  HMMA.16816.F32 R8, R176.reuse, R190, R8 ;  /* 0x000000beb008723c */ /* 0x040fe20000001808 */
[----:B------:R-:W3:Y:S07]  /*73a0*/  LDSM.16.M88.4 R188, [R201+0x2800] ;  /* 0x00280000c9bc783b */ /* 0x000eee0000000200 */
[C---:B--2---:R-:W-:Y:S08]  /*73b0*/  HMMA.16816.F32 R12, R176.reuse, R192, R12 ;  /* 0x000000c0b00c723c */ /* 0x044ff0000000180c */
[C---:B------:R-:W-:Y:S01]  /*73c0*/  HMMA.16816.F32 R16, R176.reuse, R194, R16 ;  /* 0x000000c2b010723c */ /* 0x040fe20000001810 */
[----:B------:R-:W2:Y:S07]  /*73d0*/  LDSM.16.M88.4 R192, [R201+0x3000] ;  /* 0x00300000c9c0783b */ /* 0x000eae0000000200 */
[C---:B-----5:R-:W-:Y:S08]  /*73e0*/  HMMA.16816.F32 R20, R176.reuse, R184, R20 ;  /* 0x000000b8b014723c */ /* 0x060ff00000001814 */
[C---:B------:R-:W-:Y:S01]  /*73f0*/  HMMA.16816.F32 R24, R176.reuse, R186, R24 ;  /* 0x000000bab018723c */ /* 0x040fe20000001818 */
[----:B------:R-:W5:Y:S07]  /*7400*/  LDSM.16.M88.4 R184, [R201+0x3800] ;  /* 0x00380000c9b8783b */ /* 0x000f6e0000000200 */
[C---:B-1----:R-:W-:Y:S08]  /*7410*/  HMMA.16816.F32 R28, R176.reuse, R168, R28 ;  /* 0x000000a8b01c723c */ /* 0x042ff0000000181c */
[----:B------:R-:W-:Y:S01]  /*7420*/  HMMA.16816.F32 R32, R176, R170, R32 ;  /* 0x000000aab020723c */ /* 0x000fe20000001820 */
[----:B------:R-:W-:Y:S06]  /*7430*/  LDSM.16.M88.4 R168, [R203+0x18100] ;  /* 0x01810000cba8783b */ /* 0x000fec0000000200 */
[----:B------:R-:W1:Y:S01]  /*7440*/  LDSM.16.M88.4 R176, [R196+0xc100] ;  /* 0x00c10000c4b0783b */ /* 0x000e620000000200 */
[C---:B---3--:R-:W-:Y:S08]  /*7450*/  HMMA.16816.F32 R4, R172.reuse, R180, R4 ;  /* 0x000000b4ac04723c */ /* 0x048ff00000001804 */
[C---:B------:R-:W-:Y:S01]  /*7460*/  HMMA.16816.F32 R8, R172.reuse, R182, R8 ;  /* 0x000000b6ac08723c */ /* 0x040fe20000001808 */
[----:B------:R-:W3:Y:S07]  /*7470*/  LDSM.16.M88.4 R180, [R196+0xc900] ;  /* 0x00c90000c4b4783b */ /* 0x000eee0000000200 */
[C---:B------:R-:W-:Y:S08]  /*7480*/  HMMA.16816.F32 R12, R172.reuse, R188, R12 ;  /* 0x000000bcac0c723c */ /* 0x040ff0000000180c */
[C---:B------:R-:W-:Y:S01]  /*7490*/  HMMA.16816.F32 R16, R172.reuse, R190, R16 ;  /* 0x000000beac10723c */ /* 0x040fe20000001810 */
[----:B------:R-:W3:Y:S07]  /*74a0*/  LDSM.16.M88.4 R188, [R196+0xd100] ;  /* 0x00d10000c4bc783b */ /* 0x000eee0000000200 */
[C---:B--2---:R-:W-:Y:S08]  /*74b0*/  HMMA.16816.F32 R20, R172.reuse, R192, R20 ;  /* 0x000000c0ac14723c */ /* 0x044ff00000001814 */
[C---:B------:R-:W-:Y:S01]  /*74c0*/  HMMA.16816.F32 R24, R172.reuse, R194, R24 ;  /* 0x000000c2ac18723c */ /* 0x040fe20000001818 */
[----:B------:R-:W2:Y:S07]  /*74d0*/  LDSM.16.M88.4 R192, [R196+0xd900] ;  /* 0x00d90000c4c0783b */ /* 0x000eae0000000200 */
[C---:B-----5:R-:W-:Y:S08]  /*74e0*/  HMMA.16816.F32 R28, R172.reuse, R184, R28 ;  /* 0x000000b8ac1c723c */ /* 0x060ff0000000181c */
[----:B------:R-:W-:Y:S01]  /*74f0*/  HMMA.16816.F32 R32, R172, R186, R32 ;  /* 0x000000baac20723c */ /* 0x000fe20000001820 */
[----:B------:R-:W-:Y:S06]  /*7500*/  LDSM.16.M88.4 R172, [R204+0x18100] ;  /* 0x01810000ccac783b */ /* 0x000fec0000000200 */
[----:B------:R-:W5:Y:S01]  /*7510*/  LDSM.16.M88.4 R184, [R215] ;  /* 0x00000000d7b8783b */ /* 0x000f620000000200 */
[C---:B-1----:R-:W-:Y:S08]  /*7520*/  HMMA.16816.F32 R4, R168.reuse, R176, R4 ;  /* 0x000000b0a804723c */ /* 0x042ff00000001804 */
[C---:B------:R-:W-:Y:S01]  /*7530*/  HMMA.16816.F32 R8, R168.reuse, R178, R8 ;  /* 0x000000b2a808723c */ /* 0x040fe20000001808 */
[----:B------:R-:W1:Y:S07]  /*7540*/  LDSM.16.M88.4 R176, [R214] ;  /* 0x00000000d6b0783b */ /* 0x000e6e0000000200 */
[C---:B---3--:R-:W-:Y:S08]  /*7550*/  HMMA.16816.F32 R12, R168.reuse, R180, R12 ;  /* 0x000000b4a80c723c */ /* 0x048ff0000000180c */
[C---:B------:R-:W-:Y:S01]  /*7560*/  HMMA.16816.F32 R16, R168.reuse, R182, R16 ;  /* 0x000000b6a810723c */ /* 0x040fe20000001810 */
[----:B------:R-:W3:Y:S07]  /*7570*/  LDSM.16.M88.4 R180, [R213] ;  /* 0x00000000d5b4783b */ /* 0x000eee0000000200 */
[C---:B------:R-:W-:Y:S08]  /*7580*/  HMMA.16816.F32 R20, R168.reuse, R188, R20 ;  /* 0x000000bca814723c */ /* 0x040ff00000001814 */
[C---:B------:R-:W-:Y:S01]  /*7590*/  HMMA.16816.F32 R24, R168.reuse, R190, R24 ;  /* 0x000000bea818723c */ /* 0x040fe20000001818 */
[----:B------:R-:W-:Y:S07]  /*75a0*/  LDSM.16.M88.4 R188, [R206+0x18100] ;  /* 0x01810000cebc783b */ /* 0x000fee0000000200 */
[C---:B--2---:R-:W-:Y:S08]  /*75b0*/  HMMA.16816.F32 R28, R168.reuse, R192, R28 ;  /* 0x000000c0a81c723c */ /* 0x044ff0000000181c */
[----:B------:R-:W-:Y:S01]  /*75c0*/  HMMA.16816.F32 R32, R168, R194, R32 ;  /* 0x000000c2a820723c */ /* 0x000fe20000001820 */
[----:B------:R-:W2:Y:S06]  /*75d0*/  LDSM.16.M88.4 R168, [R212] ;  /* 0x00000000d4a8783b */ /* 0x000eac0000000200 */
[----:B------:R-:W2:Y:S01]  /*75e0*/  LDSM.16.M88.4 R192, [R202+0xc100] ;  /* 0x00c10000cac0783b */ /* 0x000ea20000000200 */
[C---:B-----5:R-:W-:Y:S08]  /*75f0*/  HMMA.16816.F32 R4, R172.reuse, R184, R4 ;  /* 0x000000b8ac04723c */ /* 0x060ff00000001804 */
[C---:B------:R-:W-:Y:S01]  /*7600*/  HMMA.16816.F32 R8, R172.reuse, R186, R8 ;  /* 0x000000baac08723c */ /* 0x040fe20000001808 */
[----:B------:R-:W5:Y:S07]  /*7610*/  LDSM.16.M88.4 R184, [R202+0xc900] ;  /* 0x00c90000cab8783b */ /* 0x000f6e0000000200 */
[C---:B-1----:R-:W-:Y:S08]  /*7620*/  HMMA.16816.F32 R12, R172.reuse, R176, R12 ;  /* 0x000000b0ac0c723c */ /* 0x042ff0000000180c */
[C---:B------:R-:W-:Y:S01]  /*7630*/  HMMA.16816.F32 R16, R172.reuse, R178, R16 ;  /* 0x000000b2ac10723c */ /* 0x040fe20000001810 */
[----:B------:R-:W-:Y:S07]  /*7640*/  LDSM.16.M88.4 R176, [R205+0x18100] ;  /* 0x01810000cdb0783b */ /* 0x000fee0000000200 */
[C---:B---3--:R-:W-:Y:S08]  /*7650*/  HMMA.16816.F32 R20, R172.reuse, R180, R20 ;  /* 0x000000b4ac14723c */ /* 0x048ff00000001814 */
[C---:B------:R-:W-:Y:S01]  /*7660*/  HMMA.16816.F32 R24, R172.reuse, R182, R24 ;  /* 0x000000b6ac18723c */ /* 0x040fe20000001818 */
[----:B------:R-:W-:Y:S07]  /*7670*/  LDSM.16.M88.4 R180, [R201+0x4000] ;  /* 0x00400000c9b4783b */ /* 0x000fee0000000200 */
[C---:B--2---:R-:W-:Y:S08]  /*7680*/  HMMA.16816.F32 R28, R172.reuse, R168, R28 ;  /* 0x000000a8ac1c723c */ /* 0x044ff0000000181c */
[----:B------:R-:W-:Y:S01]  /*7690*/  HMMA.16816.F32 R32, R172, R170, R32 ;  /* 0x000000aaac20723c */ /* 0x000fe20000001820 */
[----:B------:R-:W1:Y:S06]  /*76a0*/  LDSM.16.M88.4 R168, [R202+0xd100] ;  /* 0x00d10000caa8783b */ /* 0x000e6c0000000200 */
[----:B------:R-:W2:Y:S01]  /*76b0*/  LDSM.16.M88.4 R172, [R202+0xd900] ;  /* 0x00d90000caac783b */ /* 0x000ea20000000200 */
[C---:B------:R-:W-:Y:S08]  /*76c0*/  HMMA.16816.F32 R4, R188.reuse, R192, R4 ;  /* 0x000000c0bc04723c */ /* 0x040ff00000001804 */
[C---:B------:R-:W-:Y:S01]  /*76d0*/  HMMA.16816.F32 R8, R188.reuse, R194, R8 ;  /* 0x000000c2bc08723c */ /* 0x040fe20000001808 */
[----:B------:R-:W3:Y:S07]  /*76e0*/  LDSM.16.M88.4 R192, [R201+0x4800] ;  /* 0x00480000c9c0783b */ /* 0x000eee0000000200 */
[C---:B-----5:R-:W-:Y:S08]  /*76f0*/  HMMA.16816.F32 R12, R188.reuse, R184, R12 ;  /* 0x000000b8bc0c723c */ /* 0x060ff0000000180c */
[C---:B------:R-:W-:Y:S01]  /*7700*/  HMMA.16816.F32 R16, R188.reuse, R186, R16 ;  /* 0x000000babc10723c */ /* 0x040fe20000001810 */
[----:B------:R-:W5:Y:S07]  /*7710*/  LDSM.16.M88.4 R184, [R201+0x5000] ;  /* 0x00500000c9b8783b */ /* 0x000f6e0000000200 */
[C---:B-1----:R-:W-:Y:S08]  /*7720*/  HMMA.16816.F32 R20, R188.reuse, R168, R20 ;  /* 0x000000a8bc14723c */ /* 0x042ff00000001814 */
[C---:B------:R-:W-:Y:S01]  /*7730*/  HMMA.16816.F32 R24, R188.reuse, R170, R24 ;  /* 0x000000aabc18723c */ /* 0x040fe20000001818 */
[----:B------:R-:W1:Y:S07]  /*7740*/  LDSM.16.M88.4 R168, [R201+0x5800] ;  /* 0x00580000c9a8783b */ /* 0x000e6e0000000200 */
[C---:B--2---:R-:W-:Y:S08]  /*7750*/  HMMA.16816.F32 R28, R188.reuse, R172, R28 ;  /* 0x000000acbc1c723c */ /* 0x044ff0000000181c */
[----:B------:R-:W-:Y:S01]  /*7760*/  HMMA.16816.F32 R32, R188, R174, R32 ;  /* 0x000000aebc20723c */ /* 0x000fe20000001820 */
[----:B------:R-:W-:Y:S06]  /*7770*/  LDSM.16.M88.4 R172, [R203+0x1c100] ;  /* 0x01c10000cbac783b */ /* 0x000fec0000000200 */
[----:B------:R-:W-:Y:S01]  /*7780*/  LDSM.16.M88.4 R188, [R196+0xe900] ;  /* 0x00e90000c4bc783b */ /* 0x000fe20000000200 */
[C---:B------:R-:W-:Y:S08]  /*7790*/  HMMA.16816.F32 R4, R176.reuse, R180, R4 ;  /* 0x000000b4b004723c */ /* 0x040ff00000001804 */
[C---:B------:R-:W-:Y:S01]  /*77a0*/  HMMA.16816.F32 R8, R176.reuse, R182, R8 ;  /* 0x000000b6b008723c */ /* 0x040fe20000001808 */
[----:B------:R-:W2:Y:S07]  /*77b0*/  LDSM.16.M88.4 R180, [R196+0xe100] ;  /* 0x00e10000c4b4783b */ /* 0x000eae0000000200 */
[C---:B---3--:R-:W-:Y:S08]  /*77c0*/  HMMA.16816.F32 R12, R176.reuse, R192, R12 ;  /* 0x000000c0b00c723c */ /* 0x048ff0000000180c */
[C---:B------:R-:W-:Y:S01]  /*77d0*/  HMMA.16816.F32 R16, R176.reuse, R194, R16 ;  /* 0x000000c2b010723c */ /* 0x040fe20000001810 */
[----:B------:R-:W3:Y:S07]  /*77e0*/  LDSM.16.M88.4 R192, [R196+0xf100] ;  /* 0x00f10000c4c0783b */ /* 0x000eee0000000200 */
[C---:B-----5:R-:W-:Y:S08]  /*77f0*/  HMMA.16816.F32 R20, R176.reuse, R184, R20 ;  /* 0x000000b8b014723c */ /* 0x060ff00000001814 */
[C---:B------:R-:W-:Y:S01]  /*7800*/  HMMA.16816.F32 R24, R176.reuse, R186, R24 ;  /* 0x000000bab018723c */ /* 0x040fe20000001818 */
[----:B------:R-:W5:Y:S07]  /*7810*/  LDSM.16.M88.4 R184, [R196+0xf900] ;  /* 0x00f90000c4b8783b */ /* 0x000f6e0000000200 */
[C---:B-1----:R-:W-:Y:S08]  /*7820*/  HMMA.16816.F32 R28, R176.reuse, R168, R28 ;  /* 0x000000a8b01c723c */ /* 0x042ff0000000181c */
[----:B------:R-:W-:Y:S01]  /*7830*/  HMMA.16816.F32 R32, R176, R170, R32 ;  /* 0x000000aab020723c */ /* 0x000fe20000001820 */
[----:B------:R-:W-:Y:S06]  /*7840*/  LDSM.16.M88.4 R168, [R204+0x1c100] ;  /* 0x01c10000cca8783b */ /* 0x000fec0000000200 */
[----:B------:R-:W1:Y:S01]  /*7850*/  LDSM.16.M88.4 R176, [R211] ;  /* 0x00000000d3b0783b */ /* 0x000e620000000200 */
[C---:B--2---:R-:W-:Y:S08]  /*7860*/  HMMA.16816.F32 R4, R172.reuse, R180, R4 ;  /* 0x000000b4ac04723c */ /* 0x044ff00000001804 */
[C---:B------:R-:W-:Y:S01]  /*7870*/  HMMA.16816.F32 R8, R172.reuse, R182, R8 ;  /* 0x000000b6ac08723c */ /* 0x040fe20000001808 */
[----:B------:R-:W2:Y:S07]  /*7880*/  LDSM.16.M88.4 R180, [R210] ;  /* 0x00000000d2b4783b */ /* 0x000eae0000000200 */
[C---:B------:R-:W-:Y:S08]  /*7890*/  HMMA.16816.F32 R12, R172.reuse, R188, R12 ;  /* 0x000000bcac0c723c */ /* 0x040ff0000000180c */
[C---:B------:R-:W-:Y:S01]  /*78a0*/  HMMA.16816.F32 R16, R172.reuse, R190, R16 ;  /* 0x000000beac10723c */ /* 0x040fe20000001810 */
[----:B------:R-:W2:Y:S07]  /*78b0*/  LDSM.16.M88.4 R188, [R209] ;  /* 0x00000000d1bc783b */ /* 0x000eae0000000200 */
[C---:B---3--:R-:W-:Y:S08]  /*78c0*/  HMMA.16816.F32 R20, R172.reuse, R192, R20 ;  /* 0x000000c0ac14723c */ /* 0x048ff00000001814 */
[C---:B------:R-:W-:Y:S01]  /*78d0*/  HMMA.16816.F32 R24, R172.reuse, R194, R24 ;  /* 0x000000c2ac18723c */ /* 0x040fe20000001818 */
[----:B------:R-:W3:Y:S07]  /*78e0*/  LDSM.16.M88.4 R192, [R208] ;  /* 0x00000000d0c0783b */ /* 0x000eee0000000200 */
[C---:B-----5:R-:W-:Y:S08]  /*78f0*/  HMMA.16816.F32 R28, R172.reuse, R184, R28 ;  /* 0x000000b8ac1c723c */ /* 0x060ff0000000181c */
[----:B------:R-:W-:Y:S01]  /*7900*/  HMMA.16816.F32 R32, R172, R186, R32 ;  /* 0x000000baac20723c */ /* 0x000fe20000001820 */
[----:B------:R-:W-:Y:S06]  /*7910*/  LDSM.16.M88.4 R172, [R206+0x1c100] ;  /* 0x01c10000ceac783b */ /* 0x000fec0000000200 */
[----:B------:R-:W5:Y:S01]  /*7920*/  LDSM.16.M88.4 R184, [R202+0xe100] ;  /* 0x00e10000cab8783b */ /* 0x000f620000000200 */
[C---:B-1----:R-:W-:Y:S08]  /*7930*/  HMMA.16816.F32 R4, R168.reuse, R176, R4 ;  /* 0x000000b0a804723c */ /* 0x042ff00000001804 */
[C---:B------:R-:W-:Y:S01]  /*7940*/  HMMA.16816.F32 R8, R168.reuse, R178, R8 ;  /* 0x000000b2a808723c */ /* 0x040fe20000001808 */
[----:B------:R-:W1:Y:S07]  /*7950*/  LDSM.16.M88.4 R176, [R202+0xe900] ;  /* 0x00e90000cab0783b */ /* 0x000e6e0000000200 */
[C---:B--2---:R-:W-:Y:S08]  /*7960*/  HMMA.16816.F32 R12, R168.reuse, R180, R12 ;  /* 0x000000b4a80c723c */ /* 0x044ff0000000180c */
[C---:B------:R-:W-:Y:S01]  /*7970*/  HMMA.16816.F32 R16, R168.reuse, R182, R16 ;  /* 0x000000b6a810723c */ /* 0x040fe20000001810 */
[----:B------:R-:W2:Y:S07]  /*7980*/  LDSM.16.M88.4 R180, [R202+0xf100] ;  /* 0x00f10000cab4783b */ /* 0x000eae0000000200 */
[C---:B------:R-:W-:Y:S08]  /*7990*/  HMMA.16816.F32 R20, R168.reuse, R188, R20 ;  /* 0x000000bca814723c */ /* 0x040ff00000001814 */
[C---:B------:R-:W-:Y:S01]  /*79a0*/  HMMA.16816.F32 R24, R168.reuse, R190, R24 ;  /* 0x000000bea818723c */ /* 0x040fe20000001818 */
[----:B------:R-:W-:Y:S07]  /*79b0*/  LDSM.16.M88.4 R188, [R205+0x1c100] ;  /* 0x01c10000cdbc783b */ /* 0x000fee0000000200 */
[C---:B---3--:R-:W-:Y:S08]  /*79c0*/  HMMA.16816.F32 R28, R168.reuse, R192, R28 ;  /* 0x000000c0a81c723c */ /* 0x048ff0000000181c */
[----:B------:R-:W-:Y:S01]  /*79d0*/  HMMA.16816.F32 R32, R168, R194, R32 ;  /* 0x000000c2a820723c */ /* 0x000fe20000001820 */
[----:B------:R-:W3:Y:S06]  /*79e0*/  LDSM.16.M88.4 R168, [R202+0xf900] ;  /* 0x00f90000caa8783b */ /* 0x000eec0000000200 */
[----:B------:R-:W3:Y:S01]  /*79f0*/  LDSM.16.M88.4 R192, [R201+0x6000] ;  /* 0x00600000c9c0783b */ /* 0x000ee20000000200 */
[C---:B-----5:R-:W-:Y:S08]  /*7a00*/  HMMA.16816.F32 R4, R172.reuse, R184, R4 ;  /* 0x000000b8ac04723c */ /* 0x060ff00000001804 */
[C---:B------:R-:W-:Y:S08]  /*7a10*/  HMMA.16816.F32 R8, R172.reuse, R186, R8 ;  /* 0x000000baac08723c */ /* 0x040ff00000001808 */
[C---:B-1----:R-:W-:Y:S08]  /*7a20*/  HMMA.16816.F32 R12, R172.reuse, R176, R12 ;  /* 0x000000b0ac0c723c */ /* 0x042ff0000000180c */
[C---:B------:R-:W-:Y:S08]  /*7a30*/  HMMA.16816.F32 R16, R172.reuse, R178, R16 ;  /* 0x000000b2ac10723c */ /* 0x040ff00000001810 */
[C---:B--2---:R-:W-:Y:S08]  /*7a40*/  HMMA.16816.F32 R20, R172.reuse, R180, R20 ;  /* 0x000000b4ac14723c */ /* 0x044ff00000001814 */
[C---:B------:R-:W-:Y:S08]  /*7a50*/  HMMA.16816.F32 R24, R172.reuse, R182, R24 ;  /* 0x000000b6ac18723c */ /* 0x040ff00000001818 */
[C---:B---3--:R-:W-:Y:S08]  /*7a60*/  HMMA.16816.F32 R28, R172.reuse, R168, R28 ;  /* 0x000000a8ac1c723c */ /* 0x048ff0000000181c */
[----:B------:R-:W-:Y:S01]  /*7a70*/  HMMA.16816.F32 R32, R172, R170, R32 ;  /* 0x000000aaac20723c */ /* 0x000fe20000001820 */
[----:B------:R-:W1:Y:S07]  /*7a80*/  LDSM.16.M88.4 R168, [R201+0x6800] ;  /* 0x00680000c9a8783b */ /* 0x000e6e0000000200 */
[C---:B------:R-:W-:Y:S08]  /*7a90*/  HMMA.16816.F32 R4, R188.reuse, R192, R4 ;  /* 0x000000c0bc04723c */ /* 0x040ff00000001804 */
[C---:B------:R-:W-:Y:S11]  /*7aa0*/  HMMA.16816.F32 R8, R188.reuse, R194, R8 ;  /* 0x000000c2bc08723c */ /* 0x040ff60000001808 */
[----:B------:R-:W-:Y:S05]  /*7ab0*/  @!UPT UIADD3 URZ, URZ, URZ, URZ ;  /* 0x0000003f3f3ff290 */ /* 0x000fea000fffe03f */
[----:B------:R-:W-:Y:S02]  /*7ac0*/  FMUL.FTZ R4, R4, c[0x0][0x320] ;  /* 0x0000c80004047a20 */ /* 0x000fe40000410000 */
[----:B------:R-:W-:Y:S02]  /*7ad0*/  FMUL.FTZ R5, R5, c[0x0][0x320] ;  /* 0x0000c80005057a20 */ /* 0x000fe40000410000 */
[----:B------:R-:W2:Y:S01]  /*7ae0*/  MUFU.TANH R180, R4 ;  /* 0x0000000400b47308 */ /* 0x000ea20000002400 */
[----:B------:R-:W-:Y:S02]  /*7af0*/  FMUL.FTZ R6, R6, c[0x0][0x320] ;  /* 0x0000c80006067a20 */ /* 0x000fe40000410000 */
[----:B------:R-:W-:Y:S02]  /*7b00*/  FMUL.FTZ R7, R7, c[0x0][0x320] ;  /* 0x0000c80007077a20 */ /* 0x000fe40000410000 */
[----:B------:R-:W-:Y:S01]  /*7b10*/  FMUL.FTZ R8, R8, c[0x0][0x320] ;  /* 0x0000c80008087a20 */ /* 0x000fe20000410000 */
[C---:B-1----:R-:W-:Y:S03]  /*7b20*/  HMMA.16816.F32 R12, R188.reuse, R168, R12 ;  /* 0x000000a8bc0c723c */ /* 0x042fe6000000180c */
[----:B------:R-:W-:Y:S01]  /*7b30*/  FMUL.FTZ R9, R9, c[0x0][0x320] ;  /* 0x0000c80009097a20 */ /* 0x000fe20000410000 */
[----:B------:R-:W1:Y:S01]  /*7b40*/  MUFU.TANH R179, R5 ;  /* 0x0000000500b37308 */ /* 0x000e620000002400 */
[----:B------:R-:W-:Y:S02]  /*7b50*/  FMUL.FTZ R10, R10, c[0x0][0x320] ;  /* 0x0000c8000a0a7a20 */ /* 0x000fe40000410000 */
[----:B------:R-:W-:Y:S01]  /*7b60*/  FMUL.FTZ R11, R11, c[0x0][0x320] ;  /* 0x0000c8000b0b7a20 */ /* 0x000fe20000410000 */
[C---:B------:R-:W-:Y:S06]  /*7b70*/  HMMA.16816.F32 R16, R188.reuse, R170, R16 ;  /* 0x000000aabc10723c */ /* 0x040fec0000001810 */
[----:B------:R-:W3:Y:S10]  /*7b80*/  MUFU.TANH R192, R6 ;  /* 0x0000000600c07308 */ /* 0x000ef40000002400 */
[----:B------:R5:W1:Y:S01]  /*7b90*/  MUFU.TANH R193, R7 ;  /* 0x0000000700c17308 */ /* 0x000a620000002400 */
[----:B------:R-:W-:Y:S02]  /*7ba0*/  FMUL.FTZ R14, R14, c[0x0][0x320] ;  /* 0x0000c8000e0e7a20 */ /* 0x000fe40000410000 */
[----:B------:R-:W-:Y:S02]  /*7bb0*/  FMUL.FTZ R15, R15, c[0x0][0x320] ;  /* 0x0000c8000f0f7a20 */ /* 0x000fe40000410000 */
[----:B------:R-:W-:Y:S02]  /*7bc0*/  FMUL.FTZ R12, R12, c[0x0][0x320] ;  /* 0x0000c8000c0c7a20 */ /* 0x000fe40000410000 */
[----:B------:R-:W-:Y:S02]  /*7bd0*/  FMUL.FTZ R13, R13, c[0x0][0x320] ;  /* 0x0000c8000d0d7a20 */ /* 0x000fe40000410000 */
[----:B------:R-:W-:Y:S01]  /*7be0*/  FMUL.FTZ R16, R16, c[0x0][0x320] ;  /* 0x0000c80010107a20 */ /* 0x000fe20000410000 */
[----:B------:R-:W1:Y:S01]  /*7bf0*/  MUFU.TANH R184, R14 ;  /* 0x0000000e00b87308 */ /* 0x000e620000002400 */
[----:B------:R-:W-:Y:S02]  /*7c00*/  FMUL.FTZ R18, R18, c[0x0][0x320] ;  /* 0x0000c80012127a20 */ /* 0x000fe40000410000 */
[----:B------:R-:W-:Y:S02]  /*7c10*/  FMUL.FTZ R17, R17, c[0x0][0x320] ;  /* 0x0000c80011117a20 */ /* 0x000fe40000410000 */
[----:B------:R-:W-:Y:S05]  /*7c20*/  FMUL.FTZ R19, R19, c[0x0][0x320] ;  /* 0x0000c80013137a20 */ /* 0x000fea0000410000 */
[----:B------:R-:W1:Y:S01]  /*7c30*/  MUFU.TANH R177, R8 ;  /* 0x0000000800b17308 */ /* 0x000e620000002400 */
[----:B-----5:R-:W5:Y:S09]  /*7c40*/  LDSM.16.M88.4 R4, [R201+0x7000] ;  /* 0x00700000c904783b */ /* 0x020f720000000200 */
[----:B------:R-:W1:Y:S10]  /*7c50*/  MUFU.TANH R171, R16 ;  /* 0x0000001000ab7308 */ /* 0x000e740000002400 */
[----:B------:R-:W1:Y:S10]  /*7c60*/  MUFU.TANH R176, R9 ;  /* 0x0000000900b07308 */ /* 0x000e740000002400 */
[----:B------:R-:W1:Y:S10]  /*7c70*/  MUFU.TANH R182, R18 ;  /* 0x0000001200b67308 */ /* 0x000e740000002400 */
[----:B------:R-:W1:Y:S01]  /*7c80*/  MUFU.TANH R186, R10 ;  /* 0x0000000a00ba7308 */ /* 0x000e620000002400 */
[C---:B-----5:R-:W-:Y:S09]  /*7c90*/  HMMA.16816.F32 R20, R188.reuse, R4, R20 ;  /* 0x00000004bc14723c */ /* 0x060ff20000001814 */
[----:B------:R-:W1:Y:S03]  /*7ca0*/  MUFU.TANH R170, R17 ;  /* 0x0000001100aa7308 */ /* 0x000e660000002400 */
[----:B------:R-:W-:Y:S01]  /*7cb0*/  @P6 SHF.R.S32.HI R4, RZ, 0x1f, R0 ;  /* 0x0000001fff046819 */ /* 0x000fe20000011400 */
[C---:B------:R-:W-:Y:S04]  /*7cc0*/  HMMA.16816.F32 R24, R188.reuse, R6, R24 ;  /* 0x00000006bc18723c */ /* 0x040fe80000001818 */
[----:B------:R-:W-:Y:S02]  /*7cd0*/  @P6 IMAD R4, R4, c[0x0][0x1e0], RZ ;  /* 0x0000780004046a24 */ /* 0x000fe400078e02ff */
[----:B------:R5:W1:Y:S02]  /*7ce0*/  MUFU.TANH R187, R11 ;  /* 0x0000000b00bb7308 */ /* 0x000a640000002400 */
[----:B------:R-:W-:Y:S04]  /*7cf0*/  @P6 IMAD R4, R0, c[0x0][0x1e4], R4 ;  /* 0x0000790000046a24 */ /* 0x000fe800078e0204 */
[----:B------:R-:W-:Y:S02]  /*7d00*/  @P6 IMAD.SHL.U32 R0, R2, 0x40, RZ ;  /* 0x0000004002006824 */ /* 0x000fe400078e00ff */
[----:B------:R-:W-:Y:S02]  /*7d10*/  @P6 IMAD.IADD R3, R3, 0x1, R4 ;  /* 0x0000000103036824 */ /* 0x000fe400078e0204 */
[----:B------:R-:W-:Y:S01]  /*7d20*/  FMUL.FTZ R20, R20, c[0x0][0x320] ;  /* 0x0000c80014147a20 */ /* 0x000fe20000410000 */
[----:B------:R-:W-:Y:S01]  /*7d30*/  @P6 IADD3 R4, P0, R0, R228, RZ ;  /* 0x000000e400046210 */ /* 0x000fe20007f1e0ff */
[----:B------:R-:W1:Y:S01]  /*7d40*/  MUFU.TANH R183, R19 ;  /* 0x0000001300b77308 */ /* 0x000e620000002400 */
[----:B------:R-:W-:Y:S01]  /*7d50*/  FMUL.FTZ R21, R21, c[0x0][0x320] ;  /* 0x0000c80015157a20 */ /* 0x000fe20000410000 */
[----:B------:R-:W-:Y:S01]  /*7d60*/  @P6 SHF.L.U64.HI R2, R2, 0x6, R3 ;  /* 0x0000000602026819 */ /* 0x000fe20000010203 */
[----:B------:R-:W-:Y:S02]  /*7d70*/  FMUL.FTZ R23, R23, c[0x0][0x320] ;  /* 0x0000c80017177a20 */ /* 0x000fe40000410000 */
[----:B------:R-:W-:Y:S02]  /*7d80*/  FMUL.FTZ R22, R22, c[0x0][0x320] ;  /* 0x0000c80016167a20 */ /* 0x000fe40000410000 */
[----:B----4-:R-:W-:Y:S01]  /*7d90*/  @P6 IMAD.X R5, R2, 0x1, R227, P0 ;  /* 0x0000000102056824 */ /* 0x010fe200000e06e3 */
[----:B------:R-:W-:Y:S01]  /*7da0*/  @P6 IADD3 R3, P0, R0, R246, RZ ;  /* 0x000000f600036210 */ /* 0x000fe20007f1e0ff */
[----:B------:R-:W-:Y:S01]  /*7db0*/  FMUL.FTZ R24, R24, c[0x0][0x320] ;  /* 0x0000c80018187a20 */ /* 0x000fe20000410000 */
[----:B------:R4:W1:Y:S01]  /*7dc0*/  MUFU.TANH R169, R20 ;  /* 0x0000001400a97308 */ /* 0x0008620000002400 */
[----:B------:R-:W-:Y:S02]  /*7dd0*/  FMUL.FTZ R26, R26, c[0x0][0x320] ;  /* 0x0000c8001a1a7a20 */ /* 0x000fe40000410000 */
[----:B------:R-:W-:Y:S01]  /*7de0*/  FMUL.FTZ R27, R27, c[0x0][0x320] ;  /* 0x0000c8001b1b7a20 */ /* 0x000fe20000410000 */
[----:B-----5:R-:W5:Y:S01]  /*7df0*/  LDSM.16.M88.4 R8, [R201+0x7800] ;  /* 0x00780000c908783b */ /* 0x020f620000000200 */
[----:B------:R-:W-:Y:S04]  /*7e00*/  DEPBAR.LE SB0, 0x0 ;  /* 0x000080000000791a */ /* 0x000fe80000000000 */
[----:B------:R-:W-:Y:S01]  /*7e10*/  FMUL.FTZ R25, R25, c[0x0][0x320] ;  /* 0x0000c80019197a20 */ /* 0x000fe20000410000 */
[----:B------:R1:W1:Y:S01]  /*7e20*/  MUFU.TANH R168, R21 ;  /* 0x0000001500a87308 */ /* 0x0002620000002400 */
[----:B------:R-:W-:Y:S09]  /*7e30*/  BAR.SYNC.DEFER_BLOCKING 0x0 ;  /* 0x0000000000007b1d */ /* 0x000ff20000010000 */
[----:B------:R2:W2:Y:S01]  /*7e40*/  MUFU.TANH R185, R15 ;  /* 0x0000000f00b97308 */ /* 0x0004a20000002400 */
[C---:B----4-:R-:W-:Y:S09]  /*7e50*/  @P6 LEA R20, P5, R4.reuse, c[0x0][0x1c8], 0x1 ;  /* 0x0000720004146a11 */ /* 0x050ff200078a08ff */
[----:B------:R-:W4:Y:S01]  /*7e60*/  MUFU.TANH R173, R12 ;  /* 0x0000000c00ad7308 */ /* 0x000f220000002400 */
[----:B-1----:R-:W-:Y:S01]  /*7e70*/  @P6 LEA.HI.X R21, R4, c[0x0][0x1cc], R5, 0x1, P5 ;  /* 0x0000730004156a11 */ /* 0x002fe200028f0c05 */
[----:B------:R-:W-:Y:S01]  /*7e80*/  @P6 IMAD.X R5, R2, 0x1, R245, P0 ;  /* 0x0000000102056824 */ /* 0x000fe200000e06f5 */
[----:B------:R-:W-:Y:S02]  /*7e90*/  @P6 IADD3 R4, P5, R0, R244, RZ ;  /* 0x000000f400046210 */ /* 0x000fe40007fbe0ff */
[C---:B------:R-:W-:Y:S01]  /*7ea0*/  @P6 LEA R16, P0, R3.reuse, c[0x0][0x1c8], 0x1 ;  /* 0x0000720003106a11 */ /* 0x040fe200078008ff */
[----:B------:R-:W-:Y:S01]  /*7eb0*/  @!PT LDS RZ, [RZ] ;  /* 0x00000000fffff984 */ /* 0x000fe20000000800 */
[----:B------:R-:W-:Y:S01]  /*7ec0*/  @!PT LDS RZ, [RZ] ;  /* 0x00000000fffff984 */ /* 0x000fe20000000800 */
[----:B------:R-:W-:Y:S01]  /*7ed0*/  @!PT LDS RZ, [RZ] ;  /* 0x00000000fffff984 */ /* 0x000fe20000000800 */
[----:B------:R1:W-:Y:S04]  /*7ee0*/  @P6 LDGSTS.E.BYPASS.LTC128B.128 [R225+0x8100], [R20.64], !P4 ;  /* 0x0810000014e16fae */ /* 0x0003e8000e101d4c */
[----:B------:R-:W1:Y:S01]  /*7ef0*/  MUFU.TANH R172, R13 ;  /* 0x0000000d00ac7308 */ /* 0x000e620000002400 */
[----:B------:R-:W-:Y:S01]  /*7f00*/  @P6 IMAD.X R6, R2, 0x1, R243, P5 ;  /* 0x0000000102066824 */ /* 0x000fe200028e06f3 */
[C---:B------:R-:W-:Y:S02]  /*7f10*/  @P6 LEA R18, P5, R4.reuse, c[0x0][0x1c8], 0x1 ;  /* 0x0000720004126a11 */ /* 0x040fe400078a08ff */
[----:B------:R-:W-:Y:S01]  /*7f20*/  @P6 LEA.HI.X R17, R3, c[0x0][0x1cc], R5, 0x1, P0 ;  /* 0x0000730003116a11 */ /* 0x000fe200000f0c05 */
[C---:B-----5:R-:W-:Y:S04]  /*7f30*/  HMMA.16816.F32 R28, R188.reuse, R8, R28 ;  /* 0x00000008bc1c723c */ /* 0x060fe8000000181c */
[----:B------:R2:W-:Y:S01]  /*7f40*/  @P6 LDGSTS.E.BYPASS.LTC128B.128 [R225+0xa100], [R16.64], !P3 ;  /* 0x0a10000010e16fae */ /* 0x0005e2000d901d4c */
[----:B------:R1:W1:Y:S01]  /*7f50*/  MUFU.TANH R181, R23 ;  /* 0x0000001700b57308 */ /* 0x0002620000002400 */
[----:B------:R-:W-:Y:S02]  /*7f60*/  @P6 LEA.HI.X R19, R4, c[0x0][0x1cc], R6, 0x1, P5 ;  /* 0x0000730004136a11 */ /* 0x000fe400028f0c06 */
[----:B------:R-:W-:Y:S01]  /*7f70*/  @P6 IADD3 R5, P0, R0, R242, RZ ;  /* 0x000000f200056210 */ /* 0x000fe20007f1e0ff */
[----:B------:R-:W-:Y:S02]  /*7f80*/  HMMA.16816.F32 R32, R188, R10, R32 ;  /* 0x0000000abc20723c */ /* 0x000fe40000001820 */
[----:B------:R3:W-:Y:S01]  /*7f90*/  @P6 LDGSTS.E.BYPASS.LTC128B.128 [R225+0xc100], [R18.64], !P2 ;  /* 0x0c10000012e16fae */ /* 0x0007e2000d101d4c */
[----:B------:R-:W-:Y:S01]  /*7fa0*/  @P6 IADD3 R0, P5, R223, R0, RZ ;  /* 0x00000000df006210 */ /* 0x000fe20007fbe0ff */
[----:B------:R-:W-:Y:S02]  /*7fb0*/  IMAD.MOV.U32 R223, RZ, RZ, c[0x0][0x1e0] ;  /* 0x00007800ffdf7624 */ /* 0x000fe400078e00ff */
[----:B------:R3:W3:Y:S01]  /*7fc0*/  MUFU.TANH R132, R24 ;  /* 0x0000001800847308 */ /* 0x0006e20000002400 */
[----:B------:R-:W-:Y:S01]  /*7fd0*/  @P6 IMAD.X R4, R2, 0x1, R241, P0 ;  /* 0x0000000102046824 */ /* 0x000fe200000e06f1 */
[----:B------:R-:W-:Y:S04]  /*7fe0*/  @P6 LEA R14, P0, R5, c[0x0][0x1c8], 0x1 ;  /* 0x00007200050e6a11 */ /* 0x000fe800078008ff */
[----:B------:R-:W-:Y:S02]  /*7ff0*/  SHF.L.U64.HI R223, R223, R230, c[0x0][0x1e4] ;  /* 0x00007900dfdf7619 */ /* 0x000fe400000102e6 */
[----:B--2---:R-:W-:Y:S02]  /*8000*/  @P6 LEA.HI.X R15, R5, c[0x0][0x1cc], R4, 0x1, P0 ;  /* 0x00007300050f6a11 */ /* 0x004fe400000f0c04 */
[----:B------:R2:W2:Y:S01]  /*8010*/  MUFU.TANH R178, R22 ;  /* 0x0000001600b27308 */ /* 0x0004a20000002400 */
[----:B------:R-:W-:Y:S01]  /*8020*/  @P6 IMAD.X R2, R223, 0x1, R2, P5 ;  /* 0x00000001df026824 */ /* 0x000fe200028e0602 */
[C---:B------:R-:W-:Y:S01]  /*8030*/  @P6 IADD3 R3, P5, R0.reuse, R228, RZ ;  /* 0x000000e400036210 */ /* 0x040fe20007fbe0ff */
[----:B------:R4:W-:Y:S01]  /*8040*/  @P6 LDGSTS.E.BYPASS.LTC128B.128 [R225+0xe100], [R14.64], !P1 ;  /* 0x0e1000000ee16fae */ /* 0x0009e2000c901d4c */
[----:B------:R-:W-:Y:S01]  /*8050*/  @P6 IADD3 R4, P0, R0, R246, RZ ;  /* 0x000000f600046210 */ /* 0x000fe20007f1e0ff */
[----:B-1----:R-:W-:Y:S02]  /*8060*/  FMUL.FTZ R23, R29, c[0x0][0x320] ;  /* 0x0000c8001d177a20 */ /* 0x002fe40000410000 */
[C---:B------:R-:W-:Y:S01]  /*8070*/  @P6 IMAD.X R5, R2.reuse, 0x1, R227, P5 ;  /* 0x0000000102056824 */ /* 0x040fe200028e06e3 */
[C---:B------:R-:W-:Y:S01]  /*8080*/  @P6 LEA R12, P5, R3.reuse, c[0x0][0x1c8], 0x1 ;  /* 0x00007200030c6a11 */ /* 0x040fe200078a08ff */
[----:B------:R-:W-:Y:S01]  /*8090*/  @P6 IMAD.X R6, R2, 0x1, R245, P0 ;  /* 0x0000000102066824 */ /* 0x000fe200000e06f5 */
[----:B------:R1:W1:Y:S01]  /*80a0*/  MUFU.TANH R175, R26 ;  /* 0x0000001a00af7308 */ /* 0x0002620000002400 */
[----:B------:R-:W-:Y:S01]  /*80b0*/  @P6 LEA R10, P0, R4, c[0x0][0x1c8], 0x1 ;  /* 0x00007200040a6a11 */ /* 0x000fe200078008ff */
[----:B------:R-:W5:Y:S01]  /*80c0*/  LDL R29, [R1+0x8] ;  /* 0x00000800011d7983 */ /* 0x000f620000100800 */
[----:B------:R-:W-:Y:S01]  /*80d0*/  @P6 LEA.HI.X R13, R3, c[0x0][0x1cc], R5, 0x1, P5 ;  /* 0x00007300030d6a11 */ /* 0x000fe200028f0c05 */
[----:B---3--:R-:W-:Y:S01]  /*80e0*/  FMUL.FTZ R24, R28, c[0x0][0x320] ;  /* 0x0000c8001c187a20 */ /* 0x008fe20000410000 */
[----:B------:R-:W-:Y:S01]  /*80f0*/  @P6 IADD3 R3, P5, R0, R244, RZ ;  /* 0x000000f400036210 */ /* 0x000fe20007fbe0ff */
[----:B------:R-:W-:Y:S01]  /*8100*/  FMUL.FTZ R33, R33, c[0x0][0x320] ;  /* 0x0000c80021217a20 */ /* 0x000fe20000410000 */
[----:B------:R-:W-:Y:S01]  /*8110*/  @P6 LEA.HI.X R11, R4, c[0x0][0x1cc], R6, 0x1, P0 ;  /* 0x00007300040b6a11 */ /* 0x000fe200000f0c06 */
[----:B------:R-:W3:Y:S01]  /*8120*/  LDL R28, [R1+0x24] ;  /* 0x00002400011c7983 */ /* 0x000ee20000100800 */
[----:B------:R-:W-:Y:S01]  /*8130*/  @P6 IADD3.X R4, R2, R243, RZ, P5, !PT ;  /* 0x000000f302046210 */ /* 0x000fe20002ffe4ff */
[----:B------:R1:W1:Y:S01]  /*8140*/  MUFU.TANH R174, R27 ;  /* 0x0000001b00ae7308 */ /* 0x0002620000002400 */
[----:B------:R-:W-:Y:S01]  /*8150*/  @P6 LEA R8, P5, R3, c[0x0][0x1c8], 0x1 ;  /* 0x0000720003086a11 */ /* 0x000fe200078a08ff */
[----:B------:R-:W-:Y:S01]  /*8160*/  FMUL.FTZ R35, R35, c[0x0][0x320] ;  /* 0x0000c80023237a20 */ /* 0x000fe20000410000 */
[----:B------:R-:W-:Y:S01]  /*8170*/  @P6 IADD3 R0, P0, R0, R242, RZ ;  /* 0x000000f200006210 */ /* 0x000fe20007f1e0ff */
[----:B------:R3:W-:Y:S01]  /*8180*/  @P6 LDGSTS.E.BYPASS.LTC128B.128 [R225+0x9100], [R12.64], !P4 ;  /* 0x091000000ce16fae */ /* 0x0007e2000e101d4c */
[----:B------:R-:W-:Y:S01]  /*8190*/  @P6 LEA.HI.X R9, R3, c[0x0][0x1cc], R4, 0x1, P5 ;  /* 0x0000730003096a11 */ /* 0x000fe200028f0c04 */
[----:B--2---:R-:W-:Y:S02]  /*81a0*/  FMUL.FTZ R22, R32, c[0x0][0x320] ;  /* 0x0000c80020167a20 */ /* 0x004fe40000410000 */
[----:B------:R-:W-:Y:S01]  /*81b0*/  @P6 IMAD.X R2, R2, 0x1, R241, P0 ;  /* 0x0000000102026824 */ /* 0x000fe200000e06f1 */
[----:B------:R-:W-:Y:S01]  /*81c0*/  @P6 LEA R6, P0, R0, c[0x0][0x1c8], 0x1 ;  /* 0x0000720000066a11 */ /* 0x000fe200078008ff */
[----:B------:R-:W2:Y:S01]  /*81d0*/  MUFU.TANH R25, R25 ;  /* 0x0000001900197308 */ /* 0x000ea20000002400 */
[----:B------:R2:W5:Y:S01]  /*81e0*/  LDL R4, [R1+0x4c] ;  /* 0x00004c0001047983 */ /* 0x0005620000100800 */
[----:B----4-:R-:W-:Y:S01]  /*81f0*/  FMUL.FTZ R14, R34, c[0x0][0x320] ;  /* 0x0000c800220e7a20 */ /* 0x010fe20000410000 */
[----:B------:R-:W-:Y:S01]  /*8200*/  @P6 LEA.HI.X R7, R0, c[0x0][0x1cc], R2, 0x1, P0 ;  /* 0x0000730000076a11 */ /* 0x000fe200000f0c02 */
[----:B-1----:R-:W-:Y:S01]  /*8210*/  FMUL.FTZ R26, R31, c[0x0][0x320] ;  /* 0x0000c8001f1a7a20 */ /* 0x002fe20000410000 */
[----:B------:R-:W-:Y:S01]  /*8220*/  PLOP3.LUT P0, PT, PT, PT, UP2, 0x80, 0x0 ;  /* 0x000000000000781c */ /* 0x000fe20003f0f028 */
[----:B------:R-:W-:Y:S01]  /*8230*/  IMAD.SHL.U32 R5, R224, 0x40, RZ ;  /* 0x00000040e0057824 */ /* 0x000fe200078e00ff */
[----:B------:R1:W-:Y:S03]  /*8240*/  @P6 LDGSTS.E.BYPASS.LTC128B.128 [R225+0xb100], [R10.64], !P3 ;  /* 0x0b1000000ae16fae */ /* 0x0003e6000d901d4c */
[----:B------:R-:W4:Y:S03]  /*8250*/  MUFU.TANH R24, R24 ;  /* 0x0000001800187308 */ /* 0x000f260000002400 */
[----:B------:R1:W-:Y:S01]  /*8260*/  @P6 LDGSTS.E.BYPASS.LTC128B.128 [R225+0xd100], [R8.64], !P2 ;  /* 0x0d10000008e16fae */ /* 0x0003e2000d101d4c */
[----:B------:R-:W-:Y:S05]  /*8270*/  FMUL.FTZ R27, R30, c[0x0][0x320] ;  /* 0x0000c8001e1b7a20 */ /* 0x000fea0000410000 */
[----:B------:R1:W-:Y:S01]  /*8280*/  @P6 LDGSTS.E.BYPASS.LTC128B.128 [R225+0xf100], [R6.64], !P1 ;  /* 0x0f10000006e16fae */ /* 0x0003e2000c901d4c */
[----:B------:R-:W1:Y:S05]  /*8290*/  MUFU.TANH R23, R23 ;  /* 0x0000001700177308 */ /* 0x000e6a0000002400 */
[----:B------:R-:W0:Y:S05]  /*82a0*/  LDGDEPBAR ;  /* 0x00000000000079af */ /* 0x000e2a0000000000 */
[----:B------:R-:W1:Y:S10]  /*82b0*/  MUFU.TANH R27, R27 ;  /* 0x0000001b001b7308 */ /* 0x000e740000002400 */
[----:B------:R-:W1:Y:S10]  /*82c0*/  MUFU.TANH R26, R26 ;  /* 0x0000001a001a7308 */ /* 0x000e740000002400 */
[----:B------:R-:W1:Y:S10]  /*82d0*/  MUFU.TANH R22, R22 ;  /* 0x0000001600167308 */ /* 0x000e740000002400 */
[----:B------:R1:W1:Y:S10]  /*82e0*/  MUFU.TANH R16, R33 ;  /* 0x0000002100107308 */ /* 0x0002740000002400 */
[----:B------:R-:W1:Y:S10]  /*82f0*/  MUFU.TANH R14, R14 ;  /* 0x0000000e000e7308 */ /* 0x000e740000002400 */
[----:B------:R1:W1:Y:S01]  /*8300*/  MUFU.TANH R135, R35 ;  /* 0x0000002300877308 */ /* 0x0002620000002400 */
[----:B---3--:R-:W-:Y:S04]  /*8310*/  IADD3 R0, -R28, 0x1, -R5 ;  /* 0x000000011c007810 */ /* 0x008fe80007ffe905 */
[----:B------:R-:W-:Y:S04]  /*8320*/  IADD3 R0, R0, c[0x0][0x1d0], RZ ;  /* 0x0000740000007a10 */ /* 0x000fe80007ffe0ff */
[----:B------:R-:W-:Y:S04]  /*8330*/  IADD3 R0, R0, -c[0x0][0x168], RZ ;  /* 0x80005a0000007a10 */ /* 0x000fe80007ffe0ff */
[C---:B-1----:R-:W-:Y:S01]  /*8340*/  IADD3 R7, R0.reuse, c[0x0][0x328], RZ ;  /* 0x0000ca0000077a10 */ /* 0x042fe20007ffe0ff */
[----:B-----5:R-:W-:Y:S01]  /*8350*/  @P0 IMAD.MOV.U32 R4, RZ, RZ, R29 ;  /* 0x000000ffff040224 */ /* 0x020fe200078e001d */
[----:B------:R-:W-:Y:S02]  /*8360*/  PLOP3.LUT P0, PT, PT, PT, UP1, 0x40, 0x0 ;  /* 0x000000000000781c */ /* 0x000fe40003f0e818 */
[----:B------:R-:W-:Y:S02]  /*8370*/  IADD3 R6, R0, UR6, RZ ;  /* 0x0000000600067c10 */ /* 0x000fe4000fffe0ff */
[----:B------:R-:W1:Y:S02]  /*8380*/  SHFL.IDX PT, R3, R4, RZ, 0x1c1f ;  /* 0x001c1fff04037589 */ /* 0x000e6400000e0000 */
[--C-:B-1----:R-:W-:Y:S02]  /*8390*/  IMAD.IADD R2, R7, 0x1, R3.reuse ;  /* 0x0000000107027824 */ /* 0x102fe400078e0203 */
[----:B------:R-:W-:Y:S05]  /*83a0*/  IMAD.IADD R0, R6, 0x1, R3 ;  /* 0x0000000106007824 */ /* 0x000fea00078e0203 */
[----:B------:R-:W-:-:S05]  /*83b0*/  @P0 BRA `(.L_x_1605) ;  /* 0x0000019000000947 */ /* 0x000fca0003800000 */
[----:B--2-4-:R-:W-:Y:S01]  /*83c0*/  IADD3 R3, R3, c[0x0][0x1d0], RZ ;  /* 0x0000740003037a10 */ /* 0x014fe20007ffe0ff */
        /* <DEDUP_REMOVED lines=13> */
.L_x_1607:
[----:B------:R-:W-:Y:S04]  /*84a0*/  MOV R8, c[0x0][0x32c] ;  /* 0x0000cb0000087a02 */ /* 0x000fe80000000f00 */
[----:B------:R-:W-:Y:S11]  /*84b0*/  ISETP.NE.AND P0, PT, R8, 0x1, PT ;  /* 0x000000010800780c */ /* 0x000ff60003f05270 */
[----:B------:R-:W-:Y:S02]  /*84c0*/  @!UPT UIADD3 URZ, URZ, URZ, URZ ;  /* 0x0000003f3f3ff290 */ /* 0x000fe4000fffe03f */
[----:B------:R-:W-:Y:S05]  /*84d0*/  @P0 IMAD.HI.U32 R8, R3, c[0x0][0x330], RZ ;  /* 0x0000cc0003080a27 */ /* 0x000fea00078e00ff */
[----:B------:R-:W-:Y:S02]  /*84e0*/  @P0 SHF.R.U32.HI R3, RZ, c[0x0][0x334], R8 ;  /* 0x0000cd00ff030a19 */ /* 0x000fe40000011608 */
.L_x_1608:
[----:B------:R-:W-:Y:S05]  /*84f0*/  BSYNC B0 ;  /* 0x0000000000007941 */ /* 0x000fea0003800000 */
.L_x_1606:
[----:B------:R-:W-:Y:S04]  /*8500*/  IMAD R3, R3, c[0x0][0x32c], -R5 ;  /* 0x0000cb0003037a24 */ /* 0x000fe800078e0a05 */
[----:B------:R-:W-:Y:S05]  /*8510*/  IMAD.IADD R3, R3, 0x1, -R28 ;  /* 0x0000000103037824 */ /* 0x000fea00078e0a1c */
[----:B------:R-:W-:Y:S02]  /*8520*/  IADD3 R8, R3, c[0x0][0x32c], RZ ;  /* 0x0000cb0003087a10 */ /* 0x000fe40007ffe0ff */
[----:B------:R-:W-:Y:S02]  /*8530*/  IMNMX R0, R0, R3, !PT ;  /* 0x0000000300007217 */ /* 0x000fe40007800200 */
[----:B------:R-:W-:Y:S02]  /*8540*/  IMNMX R2, R2, R8, PT ;  /* 0x0000000802027217 */ /* 0x000fe40003800200 */
.L_x_1605:
[----:B--2-4-:R-:W-:Y:S01]  /*8550*/  ISETP.GT.AND P0, PT, R224, -0x1, PT ;  /* 0xffffffffe000780c */ /* 0x014fe20003f04270 */
[----:B------:R-:W1:Y:S03]  /*8560*/  SHFL.IDX PT, R3, R4, 0x1, 0x1c1f ;  /* 0x003c1f0004037f89 */ /* 0x000e6600000e0000 */
[C---:B------:R-:W-:Y:S02]  /*8570*/  ISETP.GT.AND P5, PT, R0.reuse, RZ, P0 ;  /* 0x000000ff0000720c */ /* 0x040fe400007a4270 */
[----:B------:R-:W-:Y:S02]  /*8580*/  ISETP.GT.AND P6, PT, R0, 0x1, P0 ;  /* 0x000000010000780c */ /* 0x000fe400007c4270 */
[C---:B------:R-:W-:Y:S02]  /*8590*/  ISETP.LT.OR P5, PT, R2.reuse, 0x1, P5 ;  /* 0x000000010200780c */ /* 0x040fe40002fa1670 */
[----:B------:R-:W-:Y:S02]  /*85a0*/  ISETP.LT.OR P6, PT, R2, 0x2, P6 ;  /* 0x000000020200780c */ /* 0x000fe400037c1670 */
[----:B------:R-:W-:Y:S02]  /*85b0*/  FSEL R8, R180, -INF , !P5 ;  /* 0xff800000b4087808 */ /* 0x000fe40006800000 */
[----:B------:R-:W-:Y:S02]  /*85c0*/  ISETP.GT.AND P5, PT, R0, 0x8, P0 ;  /* 0x000000080000780c */ /* 0x000fe400007a4270 */
[----:B------:R-:W-:Y:S02]  /*85d0*/  FSEL R10, R179, -INF , !P6 ;  /* 0xff800000b30a7808 */ /* 0x000fe40007000000 */
[----:B------:R-:W-:Y:S02]  /*85e0*/  ISETP.LT.OR P5, PT, R2, 0x9, P5 ;  /* 0x000000090200780c */ /* 0x000fe40002fa1670 */
[C---:B------:R-:W-:Y:S02]  /*85f0*/  ISETP.GT.AND P6, PT, R0.reuse, 0x9, P0 ;  /* 0x000000090000780c */ /* 0x040fe400007c4270 */
[----:B------:R-:W-:Y:S02]  /*8600*/  FSEL R9, R177, -INF , !P5 ;  /* 0xff800000b1097808 */ /* 0x000fe40006800000 */
[----:B------:R-:W-:Y:S02]  /*8610*/  ISETP.GT.AND P5, PT, R0, 0x10, P0 ;  /* 0x000000100000780c */ /* 0x000fe400007a4270 */
[C---:B------:R-:W-:Y:S02]  /*8620*/  ISETP.LT.OR P6, PT, R2.reuse, 0xa, P6 ;  /* 0x0000000a0200780c */ /* 0x040fe400037c1670 */
[----:B------:R-:W-:Y:S02]  /*8630*/  ISETP.LT.OR P5, PT, R2, 0x11, P5 ;  /* 0x000000110200780c */ /* 0x000fe40002fa1670 */
[----:B------:R-:W-:Y:S02]  /*8640*/  FSEL R11, R176, -INF , !P6 ;  /* 0xff800000b00b7808 */ /* 0x000fe40007000000 */
[----:B------:R-:W-:Y:S02]  /*8650*/  FSEL R173, R173, -INF , !P5 ;  /* 0xff800000adad7808 */ /* 0x000fe40006800000 */
[C---:B------:R-:W-:Y:S02]  /*8660*/  ISETP.GT.AND P5, PT, R0.reuse, 0x18, P0 ;  /* 0x000000180000780c */ /* 0x040fe400007a4270 */
        /* <DEDUP_REMOVED lines=13> */
[----:B------:R-:W-:Y:S02]  /*8740*/  ISETP.GT.AND P6, PT, R0, 0x21, P0 ;  /* 0x000000210000780c */ /* 0x000fe400007c4270 */
        /* <DEDUP_REMOVED lines=13> */
[----:B------:R-:W-:Y:S02]  /*8820*/  PLOP3.LUT P5, PT, PT, PT, UP1, 0x40, 0x0 ;  /* 0x000000000000781c */ /* 0x000fe40003fae818 */
[----:B------:R-:W-:Y:S04]  /*8830*/  ISETP.LT.OR P6, PT, R2, 0x32, P6 ;  /* 0x000000320200780c */ /* 0x000fe800037c1670 */
[----:B------:R-:W-:Y:S02]  /*8840*/  FSEL R195, R23, -INF , !P6 ;  /* 0xff80000017c37808 */ /* 0x000fe40007000000 */
[----:B------:R-:W-:Y:S01]  /*8850*/  ISETP.GT.AND P6, PT, R0, 0x39, P0 ;  /* 0x000000390000780c */ /* 0x000fe200007c4270 */
[--C-:B-1----:R-:W-:Y:S03]  /*8860*/  IMAD.IADD R0, R6, 0x1, R3.reuse ;  /* 0x0000000106007824 */ /* 0x102fe600078e0203 */
[----:B------:R-:W-:Y:S01]  /*8870*/  ISETP.LT.OR P6, PT, R2, 0x3a, P6 ;  /* 0x0000003a0200780c */ /* 0x000fe200037c1670 */
[----:B------:R-:W-:Y:S03]  /*8880*/  IMAD.IADD R2, R7, 0x1, R3 ;  /* 0x0000000107027824 */ /* 0x000fe600078e0203 */
[----:B------:R-:W-:Y:S01]  /*8890*/  FSEL R226, R16, -INF , !P6 ;  /* 0xff80000010e27808 */ /* 0x000fe20007000000 */
        /* <DEDUP_REMOVED lines=15> */
.L_x_1611:
[----:B------:R-:W-:Y:S04]  /*8990*/  MOV R4, c[0x0][0x32c] ;  /* 0x0000cb0000047a02 */ /* 0x000fe80000000f00 */
[----:B------:R-:W-:Y:S11]  /*89a0*/  ISETP.NE.AND P5, PT, R4, 0x1, PT ;  /* 0x000000010400780c */ /* 0x000ff60003fa5270 */
[----:B------:R-:W-:Y:S02]  /*89b0*/  @!UPT UIADD3 URZ, URZ, URZ, URZ ;  /* 0x0000003f3f3ff290 */ /* 0x000fe4000fffe03f */
[----:B------:R-:W-:Y:S05]  /*89c0*/  @P5 IMAD.HI.U32 R4, R3, c[0x0][0x330], RZ ;  /* 0x0000cc0003045a27 */ /* 0x000fea00078e00ff */
[----:B------:R-:W-:Y:S02]  /*89d0*/  @P5 SHF.R.U32.HI R3, RZ, c[0x0][0x334], R4 ;  /* 0x0000cd00ff035a19 */ /* 0x000fe40000011604 */
.L_x_1612:
[----:B------:R-:W-:Y:S05]  /*89e0*/  BSYNC B0 ;  /* 0x0000000000007941 */ /* 0x000fea0003800000 */
.L_x_1610:
[----:B------:R-:W-:Y:S04]  /*89f0*/  IMAD R5, R3, c[0x0][0x32c], -R5 ;  /* 0x0000cb0003057a24 */ /* 0x000fe800078e0a05 */
[----:B------:R-:W-:Y:S05]  /*8a00*/  IMAD.IADD R5, R5, 0x1, -R28 ;  /* 0x0000000105057824 */ /* 0x000fea00078e0a1c */
[----:B------:R-:W-:Y:S02]  /*8a10*/  IADD3 R3, R5, c[0x0][0x32c], RZ ;  /* 0x0000cb0005037a10 */ /* 0x000fe40007ffe0ff */
[----:B------:R-:W-:Y:S02]  /*8a20*/  IMNMX R0, R0, R5, !PT ;  /* 0x0000000500007217 */ /* 0x000fe40007800200 */
[----:B------:R-:W-:Y:S02]  /*8a30*/  IMNMX R2, R2, R3, PT ;  /* 0x0000000302027217 */ /* 0x000fe40003800200 */
.L_x_1609:
[----:B------:R-:W-:Y:S01]  /*8a40*/  FMNMX.FTZ R3, R8, R133, !PT ;  /* 0x0000008508037209 */ /* 0x000fe20007810000 */
[----:B------:R-:W-:Y:S01]  /*8a50*/  LDSM.16.MT88.4 R20, [R198+0x100] ;  /* 0x00010000c614783b */ /* 0x000fe20000004200 */
[----:B------:R-:W-:Y:S02]  /*8a60*/  ISETP.GT.AND P5, PT, R0, RZ, P0 ;  /* 0x000000ff0000720c */ /* 0x000fe400007a4270 */
[----:B------:R-:W-:Y:S02]  /*8a70*/  FMNMX.FTZ R3, R10, R3, !PT ;  /* 0x000000030a037209 */ /* 0x000fe40007810000 */
[----:B------:R-:W-:Y:S02]  /*8a80*/  ISETP.GT.AND P6, PT, R0, 0x1, P0 ;  /* 0x000000010000780c */ /* 0x000fe400007c4270 */
[----:B------:R-:W-:Y:S01]  /*8a90*/  FMNMX.FTZ R3, R9, R3, !PT ;  /* 0x0000000309037209 */ /* 0x000fe20007810000 */
[----:B------:R-:W-:Y:S01]  /*8aa0*/  LDSM.16.MT88.4 R28, [R200+0x100] ;  /* 0x00010000c81c783b */ /* 0x000fe20000004200 */
[----:B------:R-:W-:Y:S02]  /*8ab0*/  ISETP.LT.OR P5, PT, R2, 0x1, P5 ;  /* 0x000000010200780c */ /* 0x000fe40002fa1670 */
[----:B------:R-:W-:Y:S02]  /*8ac0*/  FMNMX.FTZ R3, R11, R3, !PT ;  /* 0x000000030b037209 */ /* 0x000fe40007810000 */
[----:B------:R-:W-:Y:S02]  /*8ad0*/  FSEL R4, R192, -INF , !P5 ;  /* 0xff800000c0047808 */ /* 0x000fe40006800000 */
[----:B------:R-:W-:Y:S02]  /*8ae0*/  FMNMX.FTZ R3, R173, R3, !PT ;  /* 0x00000003ad037209 */ /* 0x000fe40007810000 */
[----:B------:R-:W-:Y:S02]  /*8af0*/  ISETP.GT.AND P5, PT, R0, 0x8, P0 ;  /* 0x000000080000780c */ /* 0x000fe400007a4270 */
[----:B------:R-:W-:Y:S02]  /*8b00*/  FMNMX.FTZ R3, R176, R3, !PT ;  /* 0x00000003b0037209 */ /* 0x000fe40007810000 */
[C---:B------:R-:W-:Y:S02]  /*8b10*/  ISETP.LT.OR P6, PT, R2.reuse, 0x2, P6 ;  /* 0x000000020200780c */ /* 0x040fe400037c1670 */
[----:B------:R-:W-:Y:S02]  /*8b20*/  FMNMX.FTZ R3, R177, R3, !PT ;  /* 0x00000003b1037209 */ /* 0x000fe40007810000 */
[----:B------:R-:W-:Y:S02]  /*8b30*/  ISETP.LT.OR P5, PT, R2, 0x9, P5 ;  /* 0x000000090200780c */ /* 0x000fe40002fa1670 */
[----:B------:R-:W-:Y:S02]  /*8b40*/  FSEL R6, R193, -INF , !P6 ;  /* 0xff800000c1067808 */ /* 0x000fe40007000000 */
[----:B------:R-:W-:Y:S02]  /*8b50*/  ISETP.GT.AND P6, PT, R0, 0x9, P0 ;  /* 0x000000090000780c */ /* 0x000fe400007c4270 */
[----:B------:R-:W-:Y:S02]  /*8b60*/  FMNMX.FTZ R12, R4, R134, !PT ;  /* 0x00000086040c7209 */ /* 0x000fe40007810000 */
[----:B------:R-:W-:Y:S02]  /*8b70*/  FMNMX.FTZ R3, R179, R3, !PT ;  /* 0x00000003b3037209 */ /* 0x000fe40007810000 */
[----:B------:R-:W-:Y:S02]  /*8b80*/  FSEL R5, R186, -INF , !P5 ;  /* 0xff800000ba057808 */ /* 0x000fe40006800000 */
[----:B------:R-:W-:Y:S02]  /*8b90*/  ISETP.GT.AND P5, PT, R0, 0x10, P0 ;  /* 0x000000100000780c */ /* 0x000fe400007a4270 */
[----:B------:R-:W-:Y:S02]  /*8ba0*/  ISETP.LT.OR P6, PT, R2, 0xa, P6 ;  /* 0x0000000a0200780c */ /* 0x000fe400037c1670 */
[----:B------:R-:W-:Y:S02]  /*8bb0*/  FMNMX.FTZ R12, R6, R12, !PT ;  /* 0x0000000c060c7209 */ /* 0x000fe40007810000 */
        /* <DEDUP_REMOVED lines=8> */
[C---:B------:R-:W-:Y:S02]  /*8c40*/  ISETP.LT.OR P6, PT, R2.reuse, 0x12, P6 ;  /* 0x000000120200780c */ /* 0x040fe400037c1670 */
        /* <DEDUP_REMOVED lines=28> */
[----:B------:R-:W-:Y:S01]  /*8e10*/  ISETP.GT.AND P5, PT, R0, 0x30, P0 ;  /* 0x000000300000780c */ /* 0x000fe200007a4270 */
        /* <DEDUP_REMOVED lines=10> */
[----:B------:R-:W-:Y:S02]  /*8ec0*/  ISETP.LT.OR P6, PT, R2, 0x32, P6 ;  /* 0x000000320200780c */ /* 0x000fe400037c1670 */
[----:B------:R-:W-:Y:S02]  /*8ed0*/  ISETP.GT.AND P0, PT, R0, 0x39, P0 ;  /* 0x000000390000780c */ /* 0x000fe40000704270 */
[----:B------:R-:W-:Y:S02]  /*8ee0*/  FMNMX.FTZ R0, R187, R12, !PT ;  /* 0x0000000cbb007209 */ /* 0x000fe40007810000 */
[----:B------:R-:W-:Y:S02]  /*8ef0*/  ISETP.LT.OR P5, PT, R2, 0x39, P5 ;  /* 0x000000390200780c */ /* 0x000fe40002fa1670 */
[----:B------:R-:W-:Y:S02]  /*8f00*/  FSEL R191, R26, -INF , !P6 ;  /* 0xff8000001abf7808 */ /* 0x000fe40007000000 */
[----:B------:R-:W-:Y:S02]  /*8f10*/  FSEL R192, R14, -INF , !P5 ;  /* 0xff8000000ec07808 */ /* 0x000fe40006800000 */
[----:B------:R-:W-:Y:S02]  /*8f20*/  ISETP.LT.OR P0, PT, R2, 0x3a, P0 ;  /* 0x0000003a0200780c */ /* 0x000fe40000701670 */
[----:B------:R-:W-:Y:S02]  /*8f30*/  FMNMX.FTZ R0, R191, R0, !PT ;  /* 0x00000000bf007209 */ /* 0x000fe40007810000 */
[----:B------:R-:W-:Y:S02]  /*8f40*/  FSEL R135, R135, -INF , !P0 ;  /* 0xff80000087877808 */ /* 0x000fe40004000000 */
[----:B------:R-:W-:Y:S02]  /*8f50*/  FMNMX.FTZ R0, R192, R0, !PT ;  /* 0x00000000c0007209 */ /* 0x000fe40007810000 */
[----:B-1----:R-:W-:Y:S02]  /*8f60*/  FMNMX.FTZ R3, R3, R13, !PT ;  /* 0x0000000d03037209 */ /* 0x002fe40007810000 */
[----:B------:R-:W-:Y:S01]  /*8f70*/  FMNMX.FTZ R0, R135, R0, !PT ;  /* 0x0000000087007209 */ /* 0x000fe20007810000 */
[----:B------:R-:W-:Y:S08]  /*8f80*/  LDSM.16.MT88.4 R12, [R197+0x100] ;  /* 0x00010000c50c783b */ /* 0x000ff00000004200 */
[----:B------:R-:W1:Y:S08]  /*8f90*/  SHFL.BFLY PT, R2, R0, 0x2, 0x1f ;  /* 0x0c401f0000027f89 */ /* 0x000e7000000e0000 */
[----:B------:R-:W2:Y:S01]  /*8fa0*/  SHFL.BFLY PT, R132, R3, 0x1, 0x1f ;  /* 0x0c201f0003847f89 */ /* 0x000ea200000e0000 */
[----:B-1----:R-:W-:Y:S02]  /*8fb0*/  FMNMX.FTZ R2, R0, R2, !PT ;  /* 0x0000000200027209 */ /* 0x002fe40007810000 */
[----:B--2---:R-:W-:Y:S05]  /*8fc0*/  FMNMX.FTZ R132, R3, R132, !PT ;  /* 0x0000008403847209 */ /* 0x004fea0007810000 */
[----:B------:R-:W1:Y:S01]  /*8fd0*/  SHFL.BFLY PT, R3, R2, 0x1, 0x1f ;  /* 0x0c201f0002037f89 */ /* 0x000e6200000e0000 */
[C---:B------:R-:W-:Y:S01]  /*8fe0*/  FSETP.NEU.FTZ.AND P0, PT, R132.reuse, -INF , PT ;  /* 0xff8000008400780b */ /* 0x040fe20003f1d000 */
[C---:B------:R-:W-:Y:S03]  /*8ff0*/  FMUL.FTZ R172, R132.reuse, c[0x0][0x2d0] ;  /* 0x0000b40084ac7a20 */ /* 0x040fe60000410000 */
[----:B------:R-:W-:Y:S02]  /*9000*/  FSEL R0, R132, RZ, P0 ;  /* 0x000000ff84007208 */ /* 0x000fe40000000000 */
[----:B------:R-:W-:Y:S03]  /*9010*/  FSEL R172, R172, RZ, P0 ;  /* 0x000000ffacac7208 */ /* 0x000fe60000000000 */
[----:B------:R-:W-:Y:S02]  /*9020*/  FADD.FTZ R0, -R0, R133 ;  /* 0x0000008500007221 */ /* 0x000fe40000010100 */
[--C-:B------:R-:W-:Y:S02]  /*9030*/  FFMA.FTZ R8, R8, c[0x0][0x2d0], -R172.reuse ;  /* 0x0000b40008087a23 */ /* 0x100fe400000108ac */
[----:B------:R-:W-:Y:S02]  /*9040*/  FMUL.FTZ R0, R0, c[0x0][0x2d0] ;  /* 0x0000b40000007a20 */ /* 0x000fe40000410000 */
[--C-:B------:R-:W-:Y:S01]  /*9050*/  FFMA.FTZ R10, R10, c[0x0][0x2d0], -R172.reuse ;  /* 0x0000b4000a0a7a23 */ /* 0x100fe200000108ac */
[----:B------:R-:W-:Y:S01]  /*9060*/  MUFU.EX2 R237, R8 ;  /* 0x0000000800ed7308 */ /* 0x000fe20000000800 */
[--C-:B------:R-:W-:Y:S02]  /*9070*/  FFMA.FTZ R9, R9, c[0x0][0x2d0], -R172.reuse ;  /* 0x0000b40009097a23 */ /* 0x100fe400000108ac */
[----:B------:R-:W-:Y:S01]  /*9080*/  FFMA.FTZ R11, R11, c[0x0][0x2d0], -R172 ;  /* 0x0000b4000b0b7a23 */ /* 0x000fe200000108ac */
[----:B-1----:R-:W-:Y:S06]  /*9090*/  FMNMX.FTZ R3, R2, R3, !PT ;  /* 0x0000000302037209 */ /* 0x002fec0007810000 */
[----:B------:R1:W2:Y:S01]  /*90a0*/  MUFU.EX2 R2, R0 ;  /* 0x0000000000027308 */ /* 0x0002a20000000800 */
[C---:B------:R-:W-:Y:S01]  /*90b0*/  FSETP.NEU.FTZ.AND P0, PT, R3.reuse, -INF , PT ;  /* 0xff8000000300780b */ /* 0x040fe20003f1d000 */
[----:B------:R-:W-:Y:S05]  /*90c0*/  FMUL.FTZ R133, R3, c[0x0][0x2d0] ;  /* 0x0000b40003857a20 */ /* 0x000fea0000410000 */
[----:B------:R-:W-:Y:S03]  /*90d0*/  FSEL R133, R133, RZ, P0 ;  /* 0x000000ff85857208 */ /* 0x000fe60000000000 */
[----:B------:R-:W3:Y:S02]  /*90e0*/  MUFU.EX2 R240, R10 ;  /* 0x0000000a00f07308 */ /* 0x000ee40000000800 */
[--C-:B------:R-:W-:Y:S02]  /*90f0*/  FFMA.FTZ R4, R4, c[0x0][0x2d0], -R133.reuse ;  /* 0x0000b40004047a23 */ /* 0x100fe40000010885 */
[--C-:B------:R-:W-:Y:S02]  /*9100*/  FFMA.FTZ R6, R6, c[0x0][0x2d0], -R133.reuse ;  /* 0x0000b40006067a23 */ /* 0x100fe40000010885 */
[--C-:B------:R-:W-:Y:S02]  /*9110*/  FFMA.FTZ R5, R5, c[0x0][0x2d0], -R133.reuse ;  /* 0x0000b40005057a23 */ /* 0x100fe40000010885 */
[--C-:B------:R-:W-:Y:S02]  /*9120*/  FFMA.FTZ R7, R7, c[0x0][0x2d0], -R133.reuse ;  /* 0x0000b40007077a23 */ /* 0x100fe40000010885 */
[----:B------:R4:W-:Y:S01]  /*9130*/  MUFU.EX2 R239, R9 ;  /* 0x0000000900ef7308 */ /* 0x0009e20000000800 */
[----:B-1----:R-:W-:Y:S01]  /*9140*/  FSEL R0, R3, RZ, P0 ;  /* 0x000000ff03007208 */ /* 0x002fe20000000000 */
[----:B--2---:R-:W-:Y:S01]  /*9150*/  FMUL.FTZ R8, R2, R140 ;  /* 0x0000008c02087220 */ /* 0x004fe20000410000 */
[----:B------:R-:W-:Y:S01]  /*9160*/  ISETP.GT.AND P0, PT, R224, UR4, PT ;  /* 0x00000004e0007c0c */ /* 0x000fe2000bf04270 */
[----:B------:R-:W-:Y:S02]  /*9170*/  FMUL.FTZ R16, R2, R148 ;  /* 0x0000009402107220 */ /* 0x000fe40000410000 */
[----:B------:R-:W-:Y:S04]  /*9180*/  FADD.FTZ R0, -R0, R134 ;  /* 0x0000008600007221 */ /* 0x000fe80000010100 */
[----:B------:R-:W1:Y:S01]  /*9190*/  MUFU.EX2 R238, R11 ;  /* 0x0000000b00ee7308 */ /* 0x000e620000000800 */
[----:B------:R-:W-:Y:S02]  /*91a0*/  FMUL.FTZ R17, R2, R149 ;  /* 0x0000009502117220 */ /* 0x000fe40000410000 */
[----:B------:R-:W-:Y:S01]  /*91b0*/  FMUL.FTZ R0, R0, c[0x0][0x2d0] ;  /* 0x0000b40000007a20 */ /* 0x000fe20000410000 */
[----:B---3--:R-:W-:Y:S01]  /*91c0*/  F2FP.PACK_AB R168, R240, R237 ;  /* 0x000000edf0a8723e */ /* 0x008fe200000000ff */
[C---:B------:R-:W-:Y:S02]  /*91d0*/  FMUL.FTZ R24, R2.reuse, R156 ;  /* 0x0000009c02187220 */ /* 0x040fe40000410000 */
[C---:B------:R-:W-:Y:S02]  /*91e0*/  FMUL.FTZ R25, R2.reuse, R157 ;  /* 0x0000009d02197220 */ /* 0x040fe40000410000 */
[C---:B------:R-:W-:Y:S01]  /*91f0*/  FMUL.FTZ R32, R2.reuse, R164 ;  /* 0x000000a402207220 */ /* 0x040fe20000410000 */
[----:B------:R2:W-:Y:S01]  /*9200*/  MUFU.EX2 R229, R4 ;  /* 0x0000000400e57308 */ /* 0x0005e20000000800 */
[C---:B------:R-:W-:Y:S02]  /*9210*/  FMUL.FTZ R33, R2.reuse, R165 ;  /* 0x000000a502217220 */ /* 0x040fe40000410000 */
[C---:B------:R-:W-:Y:S02]  /*9220*/  FMUL.FTZ R36, R2.reuse, R36 ;  /* 0x0000002402247220 */ /* 0x040fe40000410000 */
[C---:B----4-:R-:W-:Y:S02]  /*9230*/  FMUL.FTZ R9, R2.reuse, R141 ;  /* 0x0000008d02097220 */ /* 0x050fe40000410000 */
[C---:B------:R-:W-:Y:S02]  /*9240*/  FMUL.FTZ R37, R2.reuse, R37 ;  /* 0x0000002502257220 */ /* 0x040fe40000410000 */
[C---:B------:R-:W-:Y:S01]  /*9250*/  FMUL.FTZ R40, R2.reuse, R40 ;  /* 0x0000002802287220 */ /* 0x040fe20000410000 */
[----:B------:R-:W3:Y:S01]  /*9260*/  MUFU.EX2 R228, R6 ;  /* 0x0000000600e47308 */ /* 0x000ee20000000800 */
[C---:B------:R-:W-:Y:S02]  /*9270*/  FMUL.FTZ R41, R2.reuse, R41 ;  /* 0x0000002902297220 */ /* 0x040fe40000410000 */
[----:B------:R-:W-:Y:S01]  /*9280*/  FMUL.FTZ R44, R2, R44 ;  /* 0x0000002c022c7220 */ /* 0x000fe20000410000 */
[----:B-1----:R-:W-:Y:S01]  /*9290*/  F2FP.PACK_AB R170, R238, R239 ;  /* 0x000000efeeaa723e */ /* 0x002fe200000000ff */
[C---:B------:R-:W-:Y:S02]  /*92a0*/  FMUL.FTZ R45, R2.reuse, R45 ;  /* 0x0000002d022d7220 */ /* 0x040fe40000410000 */
[C---:B------:R-:W-:Y:S02]  /*92b0*/  FMUL.FTZ R48, R2.reuse, R48 ;  /* 0x0000003002307220 */ /* 0x040fe40000410000 */
[C---:B------:R-:W-:Y:S01]  /*92c0*/  FMUL.FTZ R49, R2.reuse, R49 ;  /* 0x0000003102317220 */ /* 0x040fe20000410000 */
[----:B------:R1:W-:Y:S01]  /*92d0*/  MUFU.EX2 R227, R5 ;  /* 0x0000000500e37308 */ /* 0x0003e20000000800 */
[C---:B------:R-:W-:Y:S02]  /*92e0*/  FMUL.FTZ R52, R2.reuse, R52 ;  /* 0x0000003402347220 */ /* 0x040fe40000410000 */
[C---:B------:R-:W-:Y:S02]  /*92f0*/  FMUL.FTZ R53, R2.reuse, R53 ;  /* 0x0000003502357220 */ /* 0x040fe40000410000 */
[C---:B--2---:R-:W-:Y:S02]  /*9300*/  FMUL.FTZ R4, R2.reuse, R136 ;  /* 0x0000008802047220 */ /* 0x044fe40000410000 */
[C---:B------:R-:W-:Y:S02]  /*9310*/  FMUL.FTZ R56, R2.reuse, R56 ;  /* 0x0000003802387220 */ /* 0x040fe40000410000 */
[C---:B------:R-:W-:Y:S01]  /*9320*/  FMUL.FTZ R57, R2.reuse, R57 ;  /* 0x0000003902397220 */ /* 0x040fe20000410000 */
[----:B------:R-:W2:Y:S01]  /*9330*/  MUFU.EX2 R193, R7 ;  /* 0x0000000700c17308 */ /* 0x000ea20000000800 */
[C---:B------:R-:W-:Y:S02]  /*9340*/  FMUL.FTZ R60, R2.reuse, R60 ;  /* 0x0000003c023c7220 */ /* 0x040fe40000410000 */
[----:B------:R-:W-:Y:S01]  /*9350*/  FMUL.FTZ R61, R2, R61 ;  /* 0x0000003d023d7220 */ /* 0x000fe20000410000 */
[----:B---3--:R-:W-:Y:S01]  /*9360*/  F2FP.PACK_AB R169, R228, R229 ;  /* 0x000000e5e4a9723e */ /* 0x008fe200000000ff */
[C---:B------:R-:W-:Y:S02]  /*9370*/  FMUL.FTZ R64, R2.reuse, R64 ;  /* 0x0000004002407220 */ /* 0x040fe40000410000 */
[C---:B------:R-:W-:Y:S02]  /*9380*/  FMUL.FTZ R65, R2.reuse, R65 ;  /* 0x0000004102417220 */ /* 0x040fe40000410000 */
[C---:B------:R-:W-:Y:S01]  /*9390*/  FMUL.FTZ R68, R2.reuse, R68 ;  /* 0x0000004402447220 */ /* 0x040fe20000410000 */
[----:B------:R-:W3:Y:S01]  /*93a0*/  MUFU.EX2 R0, R0 ;  /* 0x0000000000007308 */ /* 0x000ee20000000800 */
[C---:B------:R-:W-:Y:S02]  /*93b0*/  FMUL.FTZ R69, R2.reuse, R69 ;  /* 0x0000004502457220 */ /* 0x040fe40000410000 */
[C---:B------:R-:W-:Y:S02]  /*93c0*/  FMUL.FTZ R72, R2.reuse, R72 ;  /* 0x0000004802487220 */ /* 0x040fe40000410000 */
[C---:B-1----:R-:W-:Y:S02]  /*93d0*/  FMUL.FTZ R5, R2.reuse, R137 ;  /* 0x0000008902057220 */ /* 0x042fe40000410000 */
[C---:B------:R-:W-:Y:S02]  /*93e0*/  FMUL.FTZ R73, R2.reuse, R73 ;  /* 0x0000004902497220 */ /* 0x040fe40000410000 */
[C---:B------:R-:W-:Y:S02]  /*93f0*/  FMUL.FTZ R76, R2.reuse, R76 ;  /* 0x0000004c024c7220 */ /* 0x040fe40000410000 */
[C---:B------:R-:W-:Y:S02]  /*9400*/  FMUL.FTZ R77, R2.reuse, R77 ;  /* 0x0000004d024d7220 */ /* 0x040fe40000410000 */
[C---:B------:R-:W-:Y:S01]  /*9410*/  FMUL.FTZ R80, R2.reuse, R80 ;  /* 0x0000005002507220 */ /* 0x040fe20000410000 */
[----:B--2---:R-:W-:Y:S01]  /*9420*/  F2FP.PACK_AB R171, R193, R227 ;  /* 0x000000e3c1ab723e */ /* 0x004fe200000000ff */
[C---:B------:R-:W-:Y:S02]  /*9430*/  FMUL.FTZ R81, R2.reuse, R81 ;  /* 0x0000005102517220 */ /* 0x040fe40000410000 */
[C---:B------:R-:W-:Y:S02]  /*9440*/  FMUL.FTZ R84, R2.reuse, R84 ;  /* 0x0000005402547220 */ /* 0x040fe40000410000 */
[C---:B------:R-:W-:Y:S02]  /*9450*/  FMUL.FTZ R85, R2.reuse, R85 ;  /* 0x0000005502557220 */ /* 0x040fe40000410000 */
[C---:B------:R-:W-:Y:S02]  /*9460*/  FMUL.FTZ R88, R2.reuse, R88 ;  /* 0x0000005802587220 */ /* 0x040fe40000410000 */
[----:B------:R-:W-:Y:S02]  /*9470*/  FMUL.FTZ R89, R2, R89 ;  /* 0x0000005902597220 */ /* 0x000fe40000410000 */
[C---:B---3--:R-:W-:Y:S02]  /*9480*/  FMUL.FTZ R6, R0.reuse, R138 ;  /* 0x0000008a00067220 */ /* 0x048fe40000410000 */
[C---:B------:R-:W-:Y:S02]  /*9490*/  FMUL.FTZ R7, R0.reuse, R139 ;  /* 0x0000008b00077220 */ /* 0x040fe40000410000 */
[----:B------:R-:W1:Y:S01]  /*94a0*/  LDSM.16.MT88.4 R136, [R199+0x100] ;  /* 0x00010000c788783b */ /* 0x000e620000004200 */
[C---:B------:R-:W-:Y:S02]  /*94b0*/  FMUL.FTZ R10, R0.reuse, R142 ;  /* 0x0000008e000a7220 */ /* 0x040fe40000410000 */
[C---:B------:R-:W-:Y:S02]  /*94c0*/  FMUL.FTZ R11, R0.reuse, R143 ;  /* 0x0000008f000b7220 */ /* 0x040fe40000410000 */
[C---:B------:R-:W-:Y:S03]  /*94d0*/  HMMA.16816.F32 R4, R168.reuse, R12, R4 ;  /* 0x0000000ca804723c */ /* 0x040fe60000001804 */
[----:B------:R-:W2:Y:S02]  /*94e0*/  LDSM.16.MT88.4 R140, [R197+0x2100] ;  /* 0x00210000c58c783b */ /* 0x000ea40000004200 */
        /* <DEDUP_REMOVED lines=14> */
[----:B------:R-:W-:Y:S01]  /*95d0*/  FMUL.FTZ R38, R0, R38 ;  /* 0x0000002600267220 */ /* 0x000fe20000410000 */
[----:B------:R-:W-:Y:S01]  /*95e0*/  LDSM.16.MT88.4 R156, [R197+0x2900] ;  /* 0x00290000c59c783b */ /* 0x000fe20000004200 */
[C---:B------:R-:W-:Y:S01]  /*95f0*/  FMUL.FTZ R20, R2.reuse, R152 ;  /* 0x0000009802147220 */ /* 0x040fe20000410000 */
[C---:B------:R-:W-:Y:S04]  /*9600*/  HMMA.16816.F32 R16, R168.reuse, R22, R16 ;  /* 0x00000016a810723c */ /* 0x040fe80000001810 */
[----:B------:R-:W-:Y:S02]  /*9610*/  FMUL.FTZ R21, R2, R153 ;  /* 0x0000009902157220 */ /* 0x000fe40000410000 */
[--C-:B------:R-:W-:Y:S01]  /*9620*/  FFMA.FTZ R134, R173, c[0x0][0x2d0], -R172.reuse ;  /* 0x0000b400ad867a23 */ /* 0x100fe200000108ac */
[----:B------:R-:W-:Y:S01]  /*9630*/  LDSM.16.MT88.4 R164, [R199+0x1900] ;  /* 0x00190000c7a4783b */ /* 0x000fe20000004200 */
[C---:B------:R-:W-:Y:S02]  /*9640*/  FMUL.FTZ R22, R0.reuse, R154 ;  /* 0x0000009a00167220 */ /* 0x040fe40000410000 */
[----:B------:R4:W-:Y:S02]  /*9650*/  MUFU.EX2 R236, R134 ;  /* 0x0000008600ec7308 */ /* 0x0009e40000000800 */
[C---:B------:R-:W-:Y:S02]  /*9660*/  FMUL.FTZ R23, R0.reuse, R155 ;  /* 0x0000009b00177220 */ /* 0x040fe40000410000 */
[C---:B------:R-:W-:Y:S01]  /*9670*/  FMUL.FTZ R39, R0.reuse, R39 ;  /* 0x0000002700277220 */ /* 0x040fe20000410000 */
[----:B------:R-:W-:Y:S01]  /*9680*/  LDSM.16.MT88.4 R152, [R199+0x900] ;  /* 0x00090000c798783b */ /* 0x000fe20000004200 */
[C---:B------:R-:W-:Y:S02]  /*9690*/  FMUL.FTZ R42, R0.reuse, R42 ;  /* 0x0000002a002a7220 */ /* 0x040fe40000410000 */
[C---:B------:R-:W-:Y:S01]  /*96a0*/  FMUL.FTZ R43, R0.reuse, R43 ;  /* 0x0000002b002b7220 */ /* 0x040fe20000410000 */
[C---:B------:R-:W-:Y:S03]  /*96b0*/  HMMA.16816.F32 R20, R168.reuse, R28, R20 ;  /* 0x0000001ca814723c */ /* 0x040fe60000001814 */
[C---:B------:R-:W-:Y:S02]  /*96c0*/  FMUL.FTZ R46, R0.reuse, R46 ;  /* 0x0000002e002e7220 */ /* 0x040fe40000410000 */
[----:B------:R-:W-:Y:S02]  /*96d0*/  FMUL.FTZ R47, R0, R47 ;  /* 0x0000002f002f7220 */ /* 0x000fe40000410000 */
[C---:B------:R-:W-:Y:S01]  /*96e0*/  FMUL.FTZ R28, R2.reuse, R160 ;  /* 0x000000a0021c7220 */ /* 0x040fe20000410000 */
[C---:B------:R-:W-:Y:S04]  /*96f0*/  HMMA.16816.F32 R24, R168.reuse, R30, R24 ;  /* 0x0000001ea818723c */ /* 0x040fe80000001818 */
[----:B------:R-:W-:Y:S02]  /*9700*/  FMUL.FTZ R29, R2, R161 ;  /* 0x000000a1021d7220 */ /* 0x000fe40000410000 */
[C---:B------:R-:W-:Y:S02]  /*9710*/  FMUL.FTZ R50, R0.reuse, R50 ;  /* 0x0000003200327220 */ /* 0x040fe40000410000 */
[C---:B------:R-:W-:Y:S04]  /*9720*/  FMUL.FTZ R30, R0.reuse, R162 ;  /* 0x000000a2001e7220 */ /* 0x040fe80000410000 */
[C---:B------:R-:W-:Y:S02]  /*9730*/  FMUL.FTZ R31, R0.reuse, R163 ;  /* 0x000000a3001f7220 */ /* 0x040fe40000410000 */
[----:B------:R-:W-:Y:S01]  /*9740*/  LDSM.16.MT88.4 R160, [R200+0x1900] ;  /* 0x00190000c8a0783b */ /* 0x000fe20000004200 */
[C---:B------:R-:W-:Y:S02]  /*9750*/  FMUL.FTZ R51, R0.reuse, R51 ;  /* 0x0000003300337220 */ /* 0x040fe40000410000 */
[C---:B------:R-:W-:Y:S02]  /*9760*/  FMUL.FTZ R54, R0.reuse, R54 ;  /* 0x0000003600367220 */ /* 0x040fe40000410000 */
[C---:B-1----:R-:W-:Y:S03]  /*9770*/  HMMA.16816.F32 R28, R168.reuse, R136, R28 ;  /* 0x00000088a81c723c */ /* 0x042fe6000000181c */
[C---:B------:R-:W-:Y:S02]  /*9780*/  FMUL.FTZ R55, R0.reuse, R55 ;  /* 0x0000003700377220 */ /* 0x040fe40000410000 */
[C---:B------:R-:W-:Y:S02]  /*9790*/  FMUL.FTZ R58, R0.reuse, R58 ;  /* 0x0000003a003a7220 */ /* 0x040fe40000410000 */
[----:B------:R-:W-:Y:S01]  /*97a0*/  FMUL.FTZ R59, R0, R59 ;  /* 0x0000003b003b7220 */ /* 0x000fe20000410000 */
[C---:B------:R-:W-:Y:S01]  /*97b0*/  HMMA.16816.F32 R32, R168.reuse, R138, R32 ;  /* 0x0000008aa820723c */ /* 0x040fe20000001820 */
[----:B------:R-:W1:Y:S03]  /*97c0*/  LDSM.16.MT88.4 R136, [R200+0x2100] ;  /* 0x00210000c888783b */ /* 0x000e660000004200 */
[--C-:B----4-:R-:W-:Y:S02]  /*97d0*/  FFMA.FTZ R134, R176, c[0x0][0x2d0], -R172.reuse ;  /* 0x0000b400b0867a23 */ /* 0x110fe400000108ac */
[C---:B------:R-:W-:Y:S02]  /*97e0*/  FMUL.FTZ R62, R0.reuse, R62 ;  /* 0x0000003e003e7220 */ /* 0x040fe40000410000 */
[C---:B--2---:R-:W-:Y:S01]  /*97f0*/  HMMA.16816.F32 R36, R168.reuse, R140, R36 ;  /* 0x0000008ca824723c */ /* 0x044fe20000001824 */
[----:B------:R2:W4:Y:S03]  /*9800*/  MUFU.EX2 R235, R134 ;  /* 0x0000008600eb7308 */ /* 0x0005260000000800 */
[C---:B------:R-:W-:Y:S02]  /*9810*/  FMUL.FTZ R63, R0.reuse, R63 ;  /* 0x0000003f003f7220 */ /* 0x040fe40000410000 */
[C---:B------:R-:W-:Y:S02]  /*9820*/  FMUL.FTZ R66, R0.reuse, R66 ;  /* 0x0000004200427220 */ /* 0x040fe40000410000 */
[C---:B------:R-:W-:Y:S01]  /*9830*/  HMMA.16816.F32 R40, R168.reuse, R142, R40 ;  /* 0x0000008ea828723c */ /* 0x040fe20000001828 */
[----:B------:R-:W5:Y:S03]  /*9840*/  LDSM.16.MT88.4 R140, [R199+0x2100] ;  /* 0x00210000c78c783b */ /* 0x000f660000004200 */
[C---:B------:R-:W-:Y:S02]  /*9850*/  FMUL.FTZ R67, R0.reuse, R67 ;  /* 0x0000004300437220 */ /* 0x040fe40000410000 */
[C---:B------:R-:W-:Y:S02]  /*9860*/  FMUL.FTZ R70, R0.reuse, R70 ;  /* 0x0000004600467220 */ /* 0x040fe40000410000 */
[C---:B---3--:R-:W-:Y:S04]  /*9870*/  HMMA.16816.F32 R44, R168.reuse, R144, R44 ;  /* 0x00000090a82c723c */ /* 0x048fe8000000182c */
[C---:B------:R-:W-:Y:S02]  /*9880*/  FMUL.FTZ R71, R0.reuse, R71 ;  /* 0x0000004700477220 */ /* 0x040fe40000410000 */
[C---:B------:R-:W-:Y:S02]  /*9890*/  FMUL.FTZ R74, R0.reuse, R74 ;  /* 0x0000004a004a7220 */ /* 0x040fe40000410000 */
[C---:B------:R-:W-:Y:S01]  /*98a0*/  HMMA.16816.F32 R48, R168.reuse, R146, R48 ;  /* 0x00000092a830723c */ /* 0x040fe20000001830 */
[----:B------:R-:W3:Y:S03]  /*98b0*/  LDSM.16.MT88.4 R144, [R197+0x4100] ;  /* 0x00410000c590783b */ /* 0x000ee60000004200 */
[--C-:B--2---:R-:W-:Y:S02]  /*98c0*/  FFMA.FTZ R134, R177, c[0x0][0x2d0], -R172.reuse ;  /* 0x0000b400b1867a23 */ /* 0x104fe400000108ac */
[C---:B------:R-:W-:Y:S02]  /*98d0*/  FMUL.FTZ R75, R0.reuse, R75 ;  /* 0x0000004b004b7220 */ /* 0x040fe40000410000 */
[----:B------:R2:W-:Y:S01]  /*98e0*/  MUFU.EX2 R234, R134 ;  /* 0x0000008600ea7308 */ /* 0x0005e20000000800 */
[C---:B-1----:R-:W-:Y:S03]  /*98f0*/  HMMA.16816.F32 R52, R168.reuse, R136, R52 ;  /* 0x00000088a834723c */ /* 0x042fe60000001834 */
[C---:B------:R-:W-:Y:S02]  /*9900*/  FMUL.FTZ R78, R0.reuse, R78 ;  /* 0x0000004e004e7220 */ /* 0x040fe40000410000 */
[C---:B------:R-:W-:Y:S02]  /*9910*/  FMUL.FTZ R79, R0.reuse, R79 ;  /* 0x0000004f004f7220 */ /* 0x040fe40000410000 */
[C---:B------:R-:W-:Y:S01]  /*9920*/  FMUL.FTZ R82, R0.reuse, R82 ;  /* 0x0000005200527220 */ /* 0x040fe20000410000 */
[C---:B------:R-:W-:Y:S01]  /*9930*/  HMMA.16816.F32 R56, R168.reuse, R138, R56 ;  /* 0x0000008aa838723c */ /* 0x040fe20000001838 */
[----:B------:R-:W1:Y:S03]  /*9940*/  LDSM.16.MT88.4 R136, [R198+0x4100] ;  /* 0x00410000c688783b */ /* 0x000e660000004200 */
[C---:B------:R-:W-:Y:S02]  /*9950*/  FMUL.FTZ R83, R0.reuse, R83 ;  /* 0x0000005300537220 */ /* 0x040fe40000410000 */
[C---:B------:R-:W-:Y:S02]  /*9960*/  FMUL.FTZ R86, R0.reuse, R86 ;  /* 0x0000005600567220 */ /* 0x040fe40000410000 */
[C---:B-----5:R-:W-:Y:S04]  /*9970*/  HMMA.16816.F32 R60, R168.reuse, R140, R60 ;  /* 0x0000008ca83c723c */ /* 0x060fe8000000183c */
[C---:B------:R-:W-:Y:S02]  /*9980*/  FMUL.FTZ R87, R0.reuse, R87 ;  /* 0x0000005700577220 */ /* 0x040fe40000410000 */
[C---:B------:R-:W-:Y:S02]  /*9990*/  FMUL.FTZ R90, R0.reuse, R90 ;  /* 0x0000005a005a7220 */ /* 0x040fe40000410000 */
[C---:B------:R-:W-:Y:S01]  /*99a0*/  HMMA.16816.F32 R64, R168.reuse, R142, R64 ;  /* 0x0000008ea840723c */ /* 0x040fe20000001840 */
[----:B------:R-:W5:Y:S03]  /*99b0*/  LDSM.16.MT88.4 R140, [R200+0x4100] ;  /* 0x00410000c88c783b */ /* 0x000f660000004200 */
[--C-:B--2---:R-:W-:Y:S02]  /*99c0*/  FFMA.FTZ R134, R179, c[0x0][0x2d0], -R172.reuse ;  /* 0x0000b400b3867a23 */ /* 0x104fe400000108ac */
[----:B------:R-:W-:Y:S02]  /*99d0*/  FMUL.FTZ R91, R0, R91 ;  /* 0x0000005b005b7220 */ /* 0x000fe40000410000 */
[C---:B---3--:R-:W-:Y:S01]  /*99e0*/  HMMA.16816.F32 R68, R168.reuse, R144, R68 ;  /* 0x00000090a844723c */ /* 0x048fe20000001844 */
[----:B------:R2:W-:Y:S03]  /*99f0*/  MUFU.EX2 R233, R134 ;  /* 0x0000008600e97308 */ /* 0x0005e60000000800 */
        /* <DEDUP_REMOVED lines=13> */
[--C-:B--2---:R-:W-:Y:S02]  /*9ad0*/  FFMA.FTZ R134, R184, c[0x0][0x2d0], -R133.reuse ;  /* 0x0000b400b8867a23 */ /* 0x104fe40000010885 */
[C---:B------:R-:W-:Y:S02]  /*9ae0*/  FMUL.FTZ R100, R2.reuse, R100 ;  /* 0x0000006402647220 */ /* 0x040fe40000410000 */
[C---:B-----5:R-:W-:Y:S01]  /*9af0*/  HMMA.16816.F32 R84, R168.reuse, R140, R84 ;  /* 0x0000008ca854723c */ /* 0x060fe20000001854 */
[----:B------:R2:W-:Y:S03]  /*9b00*/  MUFU.EX2 R186, R134 ;  /* 0x0000008600ba7308 */ /* 0x0005e60000000800 */
[----:B------:R-:W-:Y:S02]  /*9b10*/  FMUL.FTZ R101, R2, R101 ;  /* 0x0000006502657220 */ /* 0x000fe40000410000 */
[C---:B------:R-:W-:Y:S02]  /*9b20*/  FMUL.FTZ R102, R0.reuse, R102 ;  /* 0x0000006600667220 */ /* 0x040fe40000410000 */
[C---:B------:R-:W-:Y:S01]  /*9b30*/  HMMA.16816.F32 R88, R168.reuse, R142, R88 ;  /* 0x0000008ea858723c */ /* 0x040fe20000001858 */
[----:B------:R-:W5:Y:S03]  /*9b40*/  LDSM.16.MT88.4 R140, [R198+0x6100] ;  /* 0x00610000c68c783b */ /* 0x000f660000004200 */
[----:B------:R-:W-:Y:S02]  /*9b50*/  FMUL.FTZ R103, R0, R103 ;  /* 0x0000006700677220 */ /* 0x000fe40000410000 */
[C---:B------:R-:W-:Y:S02]  /*9b60*/  FMUL.FTZ R104, R2.reuse, R104 ;  /* 0x0000006802687220 */ /* 0x040fe40000410000 */
[C---:B---3--:R-:W-:Y:S04]  /*9b70*/  HMMA.16816.F32 R92, R168.reuse, R144, R92 ;  /* 0x00000090a85c723c */ /* 0x048fe8000000185c */
[----:B------:R-:W-:Y:S02]  /*9b80*/  FMUL.FTZ R105, R2, R105 ;  /* 0x0000006902697220 */ /* 0x000fe40000410000 */
[C---:B------:R-:W-:Y:S02]  /*9b90*/  FMUL.FTZ R106, R0.reuse, R106 ;  /* 0x0000006a006a7220 */ /* 0x040fe40000410000 */
[C---:B------:R-:W-:Y:S01]  /*9ba0*/  HMMA.16816.F32 R96, R168.reuse, R146, R96 ;  /* 0x00000092a860723c */ /* 0x040fe20000001860 */
[----:B------:R-:W3:Y:S03]  /*9bb0*/  LDSM.16.MT88.4 R144, [R200+0x6100] ;  /* 0x00610000c890783b */ /* 0x000ee60000004200 */
[--C-:B--2---:R-:W-:Y:S02]  /*9bc0*/  FFMA.FTZ R134, R185, c[0x0][0x2d0], -R133.reuse ;  /* 0x0000b400b9867a23 */ /* 0x104fe40000010885 */
[----:B------:R-:W-:Y:S02]  /*9bd0*/  FMUL.FTZ R107, R0, R107 ;  /* 0x0000006b006b7220 */ /* 0x000fe40000410000 */
[----:B------:R2:W2:Y:S01]  /*9be0*/  MUFU.EX2 R184, R134 ;  /* 0x0000008600b87308 */ /* 0x0004a20000000800 */
        /* <DEDUP_REMOVED lines=8> */
[----:B------:R-:W-:Y:S03]  /*9c70*/  FMUL.FTZ R113, R2, R113 ;  /* 0x0000007102717220 */ /* 0x000fe60000410000 */
[C---:B-----5:R-:W-:Y:S03]  /*9c80*/  HMMA.16816.F32 R108, R168.reuse, R140, R108 ;  /* 0x0000008ca86c723c */ /* 0x060fe6000000186c */
[----:B------:R-:W-:Y:S02]  /*9c90*/  FMUL.FTZ R114, R0, R114 ;  /* 0x0000007200727220 */ /* 0x000fe40000410000 */
[--C-:B--2---:R-:W-:Y:S02]  /*9ca0*/  FFMA.FTZ R134, R182, c[0x0][0x2d0], -R133.reuse ;  /* 0x0000b400b6867a23 */ /* 0x104fe40000010885 */
[----:B------:R-:W-:Y:S02]  /*9cb0*/  FMUL.FTZ R115, R0, R115 ;  /* 0x0000007300737220 */ /* 0x000fe40000410000 */
[----:B------:R2:W-:Y:S03]  /*9cc0*/  MUFU.EX2 R182, R134 ;  /* 0x0000008600b67308 */ /* 0x0005e60000000800 */
[C---:B------:R-:W-:Y:S02]  /*9cd0*/  FMUL.FTZ R116, R2.reuse, R116 ;  /* 0x0000007402747220 */ /* 0x040fe40000410000 */
[C---:B------:R-:W-:Y:S01]  /*9ce0*/  HMMA.16816.F32 R112, R168.reuse, R142, R112 ;  /* 0x0000008ea870723c */ /* 0x040fe20000001870 */
[----:B------:R-:W5:Y:S02]  /*9cf0*/  LDSM.16.MT88.4 R140, [R197+0x900] ;  /* 0x00090000c58c783b */ /* 0x000f640000004200 */
[----:B------:R-:W-:Y:S02]  /*9d00*/  FMUL.FTZ R117, R2, R117 ;  /* 0x0000007502757220 */ /* 0x000fe40000410000 */
[C---:B------:R-:W-:Y:S02]  /*9d10*/  FMUL.FTZ R118, R0.reuse, R118 ;  /* 0x0000007600767220 */ /* 0x040fe40000410000 */
[----:B------:R-:W-:Y:S02]  /*9d20*/  FMUL.FTZ R119, R0, R119 ;  /* 0x0000007700777220 */ /* 0x000fe40000410000 */
[C---:B------:R-:W-:Y:S03]  /*9d30*/  FMUL.FTZ R120, R2.reuse, R120 ;  /* 0x0000007802787220 */ /* 0x040fe60000410000 */
[----:B------:R-:W-:Y:S02]  /*9d40*/  FMUL.FTZ R121, R2, R121 ;  /* 0x0000007902797220 */ /* 0x000fe40000410000 */
[C---:B---3--:R-:W-:Y:S03]  /*9d50*/  HMMA.16816.F32 R116, R168.reuse, R144, R116 ;  /* 0x00000090a874723c */ /* 0x048fe60000001874 */
[C---:B------:R-:W-:Y:S02]  /*9d60*/  FMUL.FTZ R122, R0.reuse, R122 ;  /* 0x0000007a007a7220 */ /* 0x040fe40000410000 */
[----:B------:R-:W-:Y:S02]  /*9d70*/  FMUL.FTZ R123, R0, R123 ;  /* 0x0000007b007b7220 */ /* 0x000fe40000410000 */
[--C-:B--2---:R-:W-:Y:S02]  /*9d80*/  FFMA.FTZ R134, R183, c[0x0][0x2d0], -R133.reuse ;  /* 0x0000b400b7867a23 */ /* 0x104fe40000010885 */
[C---:B------:R-:W-:Y:S02]  /*9d90*/  FMUL.FTZ R124, R2.reuse, R124 ;  /* 0x0000007c027c7220 */ /* 0x040fe40000410000 */
[----:B------:R2:W3:Y:S01]  /*9da0*/  MUFU.EX2 R179, R134 ;  /* 0x0000008600b37308 */ /* 0x0004e20000000800 */
[C---:B------:R-:W-:Y:S01]  /*9db0*/  HMMA.16816.F32 R120, R168.reuse, R146, R120 ;  /* 0x00000092a878723c */ /* 0x040fe20000001878 */
[----:B------:R-:W5:Y:S02]  /*9dc0*/  LDSM.16.MT88.4 R144, [R198+0x900] ;  /* 0x00090000c690783b */ /* 0x000f640000004200 */
[----:B------:R-:W-:Y:S02]  /*9dd0*/  FMUL.FTZ R125, R2, R125 ;  /* 0x0000007d027d7220 */ /* 0x000fe40000410000 */
[C---:B------:R-:W-:Y:S02]  /*9de0*/  FMUL.FTZ R126, R0.reuse, R126 ;  /* 0x0000007e007e7220 */ /* 0x040fe40000410000 */
[----:B------:R-:W-:Y:S02]  /*9df0*/  FMUL.FTZ R127, R0, R127 ;  /* 0x0000007f007f7220 */ /* 0x000fe40000410000 */
[C---:B------:R-:W-:Y:S03]  /*9e00*/  FMUL.FTZ R128, R2.reuse, R128 ;  /* 0x0000008002807220 */ /* 0x040fe60000410000 */
[----:B------:R-:W-:Y:S02]  /*9e10*/  FMUL.FTZ R129, R2, R129 ;  /* 0x0000008102817220 */ /* 0x000fe40000410000 */
[C---:B-1----:R-:W-:Y:S03]  /*9e20*/  HMMA.16816.F32 R124, R168.reuse, R136, R124 ;  /* 0x00000088a87c723c */ /* 0x042fe6000000187c */
[C---:B------:R-:W-:Y:S02]  /*9e30*/  FMUL.FTZ R130, R0.reuse, R130 ;  /* 0x0000008200827220 */ /* 0x040fe40000410000 */
[----:B------:R-:W-:Y:S02]  /*9e40*/  FMUL.FTZ R131, R0, R131 ;  /* 0x0000008300837220 */ /* 0x000fe40000410000 */
[----:B----4-:R-:W-:Y:S02]  /*9e50*/  F2FP.PACK_AB R136, R235, R236 ;  /* 0x000000eceb88723e */ /* 0x010fe400000000ff */
[----:B------:R-:W-:Y:S03]  /*9e60*/  F2FP.PACK_AB R137, R184, R186 ;  /* 0x000000bab889723e */ /* 0x000fe600000000ff */
[----:B------:R-:W-:Y:S03]  /*9e70*/  HMMA.16816.F32 R128, R168, R138, R128 ;  /* 0x0000008aa880723c */ /* 0x000fe60000001880 */
[--C-:B--2---:R-:W-:Y:S04]  /*9e80*/  FFMA.FTZ R134, R180, c[0x0][0x2d0], -R172.reuse ;  /* 0x0000b400b4867a23 */ /* 0x104fe800000108ac */
[----:B------:R-:W-:Y:S01]  /*9e90*/  F2FP.PACK_AB R138, R233, R234 ;  /* 0x000000eae98a723e */ /* 0x000fe200000000ff */
[----:B------:R1:W-:Y:S01]  /*9ea0*/  MUFU.EX2 R232, R134 ;  /* 0x0000008600e87308 */ /* 0x0003e20000000800 */
[----:B---3--:R-:W-:Y:S07]  /*9eb0*/  F2FP.PACK_AB R139, R179, R182 ;  /* 0x000000b6b38b723e */ /* 0x008fee00000000ff */
[C---:B-----5:R-:W-:Y:S08]  /*9ec0*/  HMMA.16816.F32 R4, R136.reuse, R140, R4 ;  /* 0x0000008c8804723c */ /* 0x060ff00000001804 */
[C---:B------:R-:W-:Y:S01]  /*9ed0*/  HMMA.16816.F32 R8, R136.reuse, R142, R8 ;  /* 0x0000008e8808723c */ /* 0x040fe20000001808 */
[----:B------:R-:W2:Y:S07]  /*9ee0*/  LDSM.16.MT88.4 R140, [R198+0x2900] ;  /* 0x00290000c68c783b */ /* 0x000eae0000004200 */
[C---:B------:R-:W-:Y:S04]  /*9ef0*/  HMMA.16816.F32 R12, R136.reuse, R144, R12 ;  /* 0x00000090880c723c */ /* 0x040fe8000000180c */
[--C-:B-1----:R-:W-:Y:S04]  /*9f00*/  FFMA.FTZ R134, R188, c[0x0][0x2d0], -R172.reuse ;  /* 0x0000b400bc867a23 */ /* 0x102fe800000108ac */
[C---:B------:R-:W-:Y:S01]  /*9f10*/  HMMA.16816.F32 R16, R136.reuse, R146, R16 ;  /* 0x000000928810723c */ /* 0x040fe20000001810 */
[----:B------:R-:W1:Y:S01]  /*9f20*/  LDSM.16.MT88.4 R144, [R200+0x2900] ;  /* 0x00290000c890783b */ /* 0x000e620000004200 */
[----:B------:R3:W4:Y:S06]  /*9f30*/  MUFU.EX2 R230, R134 ;  /* 0x0000008600e67308 */ /* 0x00072c0000000800 */
[C---:B------:R-:W-:Y:S08]  /*9f40*/  HMMA.16816.F32 R20, R136.reuse, R148, R20 ;  /* 0x000000948814723c */ /* 0x040ff00000001814 */
[C---:B------:R-:W-:Y:S01]  /*9f50*/  HMMA.16816.F32 R24, R136.reuse, R150, R24 ;  /* 0x000000968818723c */ /* 0x040fe20000001818 */
[----:B------:R-:W5:Y:S07]  /*9f60*/  LDSM.16.MT88.4 R148, [R199+0x2900] ;  /* 0x00290000c794783b */ /* 0x000f6e0000004200 */
[C---:B------:R-:W-:Y:S04]  /*9f70*/  HMMA.16816.F32 R28, R136.reuse, R152, R28 ;  /* 0x00000098881c723c */ /* 0x040fe8000000181c */
[--C-:B---3--:R-:W-:Y:S04]  /*9f80*/  FFMA.FTZ R134, R189, c[0x0][0x2d0], -R172.reuse ;  /* 0x0000b400bd867a23 */ /* 0x108fe800000108ac */
[C---:B------:R-:W-:Y:S01]  /*9f90*/  HMMA.16816.F32 R32, R136.reuse, R154, R32 ;  /* 0x0000009a8820723c */ /* 0x040fe20000001820 */
[----:B------:R-:W3:Y:S01]  /*9fa0*/  LDSM.16.MT88.4 R152, [R197+0x4900] ;  /* 0x00490000c598783b */ /* 0x000ee20000004200 */
[----:B------:R1:W-:Y:S06]  /*9fb0*/  MUFU.EX2 R188, R134 ;  /* 0x0000008600bc7308 */ /* 0x0003ec0000000800 */
[C---:B------:R-:W-:Y:S08]  /*9fc0*/  HMMA.16816.F32 R36, R136.reuse, R156, R36 ;  /* 0x0000009c8824723c */ /* 0x040ff00000001824 */
[C---:B------:R-:W-:Y:S01]  /*9fd0*/  HMMA.16816.F32 R40, R136.reuse, R158, R40 ;  /* 0x0000009e8828723c */ /* 0x040fe20000001828 */
[----:B------:R-:W3:Y:S07]  /*9fe0*/  LDSM.16.MT88.4 R156, [R198+0x4900] ;  /* 0x00490000c69c783b */ /* 0x000eee0000004200 */
[C---:B--2---:R-:W-:Y:S04]  /*9ff0*/  HMMA.16816.F32 R44, R136.reuse, R140, R44 ;  /* 0x0000008c882c723c */ /* 0x044fe8000000182c */
[--C-:B-1----:R-:W-:Y:S04]  /*a000*/  FFMA.FTZ R134, R190, c[0x0][0x2d0], -R172.reuse ;  /* 0x0000b400be867a23 */ /* 0x102fe800000108ac */
[C---:B------:R-:W-:Y:S01]  /*a010*/  HMMA.16816.F32 R48, R136.reuse, R142, R48 ;  /* 0x0000008e8830723c */ /* 0x040fe20000001830 */
[----:B------:R-:W1:Y:S01]  /*a020*/  LDSM.16.MT88.4 R140, [R200+0x4900] ;  /* 0x00490000c88c783b */ /* 0x000e620000004200 */
[----:B------:R2:W1:Y:S06]  /*a030*/  MUFU.EX2 R185, R134 ;  /* 0x0000008600b97308 */ /* 0x00046c0000000800 */
[C---:B------:R-:W-:Y:S08]  /*a040*/  HMMA.16816.F32 R52, R136.reuse, R144, R52 ;  /* 0x000000908834723c */ /* 0x040ff00000001834 */
[C---:B------:R-:W-:Y:S01]  /*a050*/  HMMA.16816.F32 R56, R136.reuse, R146, R56 ;  /* 0x000000928838723c */ /* 0x040fe20000001838 */
[----:B------:R-:W1:Y:S07]  /*a060*/  LDSM.16.MT88.4 R144, [R199+0x4900] ;  /* 0x00490000c790783b */ /* 0x000e6e0000004200 */
[C---:B-----5:R-:W-:Y:S04]  /*a070*/  HMMA.16816.F32 R60, R136.reuse, R148, R60 ;  /* 0x00000094883c723c */ /* 0x060fe8000000183c */
[--C-:B--2---:R-:W-:Y:S04]  /*a080*/  FFMA.FTZ R134, R181, c[0x0][0x2d0], -R133.reuse ;  /* 0x0000b400b5867a23 */ /* 0x104fe80000010885 */
[C---:B------:R-:W-:Y:S01]  /*a090*/  HMMA.16816.F32 R64, R136.reuse, R150, R64 ;  /* 0x000000968840723c */ /* 0x040fe20000001840 */
[----:B------:R-:W2:Y:S01]  /*a0a0*/  LDSM.16.MT88.4 R148, [R197+0x6900] ;  /* 0x00690000c594783b */ /* 0x000ea20000004200 */
[----:B------:R5:W-:Y:S06]  /*a0b0*/  MUFU.EX2 R176, R134 ;  /* 0x0000008600b07308 */ /* 0x000bec0000000800 */
[C---:B---3--:R-:W-:Y:S08]  /*a0c0*/  HMMA.16816.F32 R68, R136.reuse, R152, R68 ;  /* 0x000000988844723c */ /* 0x048ff00000001844 */
[C---:B------:R-:W-:Y:S01]  /*a0d0*/  HMMA.16816.F32 R72, R136.reuse, R154, R72 ;  /* 0x0000009a8848723c */ /* 0x040fe20000001848 */
[----:B------:R-:W3:Y:S07]  /*a0e0*/  LDSM.16.MT88.4 R152, [R198+0x6900] ;  /* 0x00690000c698783b */ /* 0x000eee0000004200 */
[C---:B------:R-:W-:Y:S04]  /*a0f0*/  HMMA.16816.F32 R76, R136.reuse, R156, R76 ;  /* 0x0000009c884c723c */ /* 0x040fe8000000184c */
[--C-:B-----5:R-:W-:Y:S03]  /*a100*/  FFMA.FTZ R134, R175, c[0x0][0x2d0], -R133.reuse ;  /* 0x0000b400af867a23 */ /* 0x120fe60000010885 */
[--C-:B------:R-:W-:Y:S01]  /*a110*/  FFMA.FTZ R156, R178, c[0x0][0x2d0], -R133.reuse ;  /* 0x0000b400b29c7a23 */ /* 0x100fe20000010885 */
[C---:B------:R-:W-:Y:S01]  /*a120*/  HMMA.16816.F32 R80, R136.reuse, R158, R80 ;  /* 0x0000009e8850723c */ /* 0x040fe20000001850 */
[----:B------:R5:W-:Y:S07]  /*a130*/  MUFU.EX2 R175, R134 ;  /* 0x0000008600af7308 */ /* 0x000bee0000000800 */
[C---:B-1----:R-:W-:Y:S03]  /*a140*/  HMMA.16816.F32 R84, R136.reuse, R140, R84 ;  /* 0x0000008c8854723c */ /* 0x042fe60000001854 */
[----:B------:R1:W1:Y:S05]  /*a150*/  MUFU.EX2 R177, R156 ;  /* 0x0000009c00b17308 */ /* 0x00026a0000000800 */
[C---:B------:R-:W-:Y:S01]  /*a160*/  HMMA.16816.F32 R88, R136.reuse, R142, R88 ;  /* 0x0000008e8858723c */ /* 0x040fe20000001858 */
[----:B------:R-:W4:Y:S07]  /*a170*/  LDSM.16.MT88.4 R140, [R200+0x6900] ;  /* 0x00690000c88c783b */ /* 0x000f2e0000004200 */
[C---:B------:R-:W-:Y:S04]  /*a180*/  HMMA.16816.F32 R92, R136.reuse, R144, R92 ;  /* 0x00000090885c723c */ /* 0x040fe8000000185c */
[--C-:B-----5:R-:W-:Y:S04]  /*a190*/  FFMA.FTZ R134, R174, c[0x0][0x2d0], -R133.reuse ;  /* 0x0000b400ae867a23 */ /* 0x120fe80000010885 */
[C---:B------:R-:W-:Y:S01]  /*a1a0*/  HMMA.16816.F32 R96, R136.reuse, R146, R96 ;  /* 0x000000928860723c */ /* 0x040fe20000001860 */
[----:B------:R-:W5:Y:S01]  /*a1b0*/  LDSM.16.MT88.4 R144, [R199+0x6900] ;  /* 0x00690000c790783b */ /* 0x000f620000004200 */
[----:B------:R4:W4:Y:S06]  /*a1c0*/  MUFU.EX2 R174, R134 ;  /* 0x0000008600ae7308 */ /* 0x00092c0000000800 */
[C---:B--2---:R-:W-:Y:S01]  /*a1d0*/  HMMA.16816.F32 R100, R136.reuse, R148, R100 ;  /* 0x000000948864723c */ /* 0x044fe20000001864 */
[----:B-1----:R-:W-:Y:S07]  /*a1e0*/  LDSM.16.MT88.4 R156, [R200+0x1100] ;  /* 0x00110000c89c783b */ /* 0x002fee0000004200 */
[C---:B------:R-:W-:Y:S01]  /*a1f0*/  HMMA.16816.F32 R104, R136.reuse, R150, R104 ;  /* 0x000000968868723c */ /* 0x040fe20000001868 */
[----:B------:R-:W1:Y:S07]  /*a200*/  LDSM.16.MT88.4 R148, [R197+0x1100] ;  /* 0x00110000c594783b */ /* 0x000e6e0000004200 */
[C---:B---3--:R-:W-:Y:S04]  /*a210*/  HMMA.16816.F32 R108, R136.reuse, R152, R108 ;  /* 0x00000098886c723c */ /* 0x048fe8000000186c */
[--C-:B----4-:R-:W-:Y:S04]  /*a220*/  FFMA.FTZ R134, R194, c[0x0][0x2d0], -R172.reuse ;  /* 0x0000b400c2867a23 */ /* 0x110fe800000108ac */
[C---:B------:R-:W-:Y:S01]  /*a230*/  HMMA.16816.F32 R112, R136.reuse, R154, R112 ;  /* 0x0000009a8870723c */ /* 0x040fe20000001870 */
[----:B------:R-:W2:Y:S01]  /*a240*/  LDSM.16.MT88.4 R152, [R198+0x1100] ;  /* 0x00110000c698783b */ /* 0x000ea20000004200 */
[----:B------:R3:W-:Y:S06]  /*a250*/  MUFU.EX2 R183, R134 ;  /* 0x0000008600b77308 */ /* 0x0007ec0000000800 */
[C---:B------:R-:W-:Y:S08]  /*a260*/  HMMA.16816.F32 R116, R136.reuse, R140, R116 ;  /* 0x0000008c8874723c */ /* 0x040ff00000001874 */
[C---:B------:R-:W-:Y:S01]  /*a270*/  HMMA.16816.F32 R120, R136.reuse, R142, R120 ;  /* 0x0000008e8878723c */ /* 0x040fe20000001878 */
[----:B------:R-:W4:Y:S07]  /*a280*/  LDSM.16.MT88.4 R140, [R199+0x1100] ;  /* 0x00110000c78c783b */ /* 0x000f2e0000004200 */
[C---:B-----5:R-:W-:Y:S04]  /*a290*/  HMMA.16816.F32 R124, R136.reuse, R144, R124 ;  /* 0x00000090887c723c */ /* 0x060fe8000000187c */
[--C-:B---3--:R-:W-:Y:S04]  /*a2a0*/  FFMA.FTZ R134, R195, c[0x0][0x2d0], -R172.reuse ;  /* 0x0000b400c3867a23 */ /* 0x108fe800000108ac */
[----:B------:R-:W-:Y:S01]  /*a2b0*/  HMMA.16816.F32 R128, R136, R146, R128 ;  /* 0x000000928880723c */ /* 0x000fe20000001880 */
[----:B------:R-:W3:Y:S01]  /*a2c0*/  LDSM.16.MT88.4 R144, [R197+0x3100] ;  /* 0x00310000c590783b */ /* 0x000ee20000004200 */
[----:B------:R-:W5:Y:S05]  /*a2d0*/  MUFU.EX2 R181, R134 ;  /* 0x0000008600b57308 */ /* 0x000f6a0000000800 */
[----:B------:R-:W-:Y:S02]  /*a2e0*/  F2FP.PACK_AB R136, R230, R232 ;  /* 0x000000e8e688723e */ /* 0x000fe400000000ff */
[----:B------:R-:W-:Y:S03]  /*a2f0*/  F2FP.PACK_AB R138, R185, R188 ;  /* 0x000000bcb98a723e */ /* 0x000fe600000000ff */
[----:B------:R-:W-:Y:S02]  /*a300*/  F2FP.PACK_AB R137, R176, R177 ;  /* 0x000000b1b089723e */ /* 0x000fe400000000ff */
[----:B------:R-:W-:Y:S07]  /*a310*/  F2FP.PACK_AB R139, R174, R175 ;  /* 0x000000afae8b723e */ /* 0x000fee00000000ff */
[C---:B-1----:R-:W-:Y:S03]  /*a320*/  HMMA.16816.F32 R4, R136.reuse, R148, R4 ;  /* 0x000000948804723c */ /* 0x042fe60000001804 */
[----:B-----5:R-:W-:Y:S01]  /*a330*/  F2FP.PACK_AB R168, R181, R183 ;  /* 0x000000b7b5a8723e */ /* 0x020fe200000000ff */
[--C-:B------:R-:W-:Y:S01]  /*a340*/  FFMA.FTZ R134, R223, c[0x0][0x2d0], -R172.reuse ;  /* 0x0000b400df867a23 */ /* 0x100fe200000108ac */
[----:B------:R-:W-:Y:S03]  /*a350*/  IADD3 R223, R224, -0x1, RZ ;  /* 0xffffffffe0df7810 */ /* 0x000fe60007ffe0ff */
[C---:B------:R-:W-:Y:S01]  /*a360*/  HMMA.16816.F32 R8, R136.reuse, R150, R8 ;  /* 0x000000968808723c */ /* 0x040fe20000001808 */
[----:B------:R-:W1:Y:S01]  /*a370*/  LDSM.16.MT88.4 R148, [R198+0x3100] ;  /* 0x00310000c694783b */ /* 0x000e620000004200 */
[----:B------:R5:W-:Y:S02]  /*a380*/  MUFU.EX2 R180, R134 ;  /* 0x0000008600b47308 */ /* 0x000be40000000800 */
[----:B------:R-:W-:Y:S01]  /*a390*/  FFMA.FTZ R172, R226, c[0x0][0x2d0], -R172 ;  /* 0x0000b400e2ac7a23 */ /* 0x000fe200000108ac */
[----:B------:R-:W-:Y:S03]  /*a3a0*/  MOV R224, R223 ;  /* 0x000000df00e07202 */ /* 0x000fe60000000f00 */
[C---:B--2---:R-:W-:Y:S04]  /*a3b0*/  HMMA.16816.F32 R12, R136.reuse, R152, R12 ;  /* 0x00000098880c723c */ /* 0x044fe8000000180c */
[----:B------:R-:W2:Y:S04]  /*a3c0*/  MUFU.EX2 R178, R172 ;  /* 0x000000ac00b27308 */ /* 0x000ea80000000800 */
[C---:B------:R-:W-:Y:S01]  /*a3d0*/  HMMA.16816.F32 R16, R136.reuse, R154, R16 ;  /* 0x0000009a8810723c */ /* 0x040fe20000001810 */
[----:B------:R-:W1:Y:S07]  /*a3e0*/  LDSM.16.MT88.4 R152, [R200+0x3100] ;  /* 0x00310000c898783b */ /* 0x000e6e0000004200 */
[C---:B------:R-:W-:Y:S04]  /*a3f0*/  HMMA.16816.F32 R20, R136.reuse, R156, R20 ;  /* 0x0000009c8814723c */ /* 0x040fe80000001814 */
[--C-:B-----5:R-:W-:Y:S04]  /*a400*/  FFMA.FTZ R134, R187, c[0x0][0x2d0], -R133.reuse ;  /* 0x0000b400bb867a23 */ /* 0x120fe80000010885 */
[C---:B------:R-:W-:Y:S01]  /*a410*/  HMMA.16816.F32 R24, R136.reuse, R158, R24 ;  /* 0x0000009e8818723c */ /* 0x040fe20000001818 */
[----:B------:R-:W-:Y:S01]  /*a420*/  LDSM.16.MT88.4 R156, [R197+0x5100] ;  /* 0x00510000c59c783b */ /* 0x000fe20000004200 */
[----:B------:R5:W-:Y:S02]  /*a430*/  MUFU.EX2 R173, R134 ;  /* 0x0000008600ad7308 */ /* 0x000be40000000800 */
[----:B--2---:R-:W-:Y:S04]  /*a440*/  F2FP.PACK_AB R170, R178, R180 ;  /* 0x000000b4b2aa723e */ /* 0x004fe800000000ff */
[C---:B----4-:R-:W-:Y:S08]  /*a450*/  HMMA.16816.F32 R28, R136.reuse, R140, R28 ;  /* 0x0000008c881c723c */ /* 0x050ff0000000181c */
[C---:B------:R-:W-:Y:S01]  /*a460*/  HMMA.16816.F32 R32, R136.reuse, R142, R32 ;  /* 0x0000008e8820723c */ /* 0x040fe20000001820 */
[----:B------:R-:W2:Y:S07]  /*a470*/  LDSM.16.MT88.4 R140, [R199+0x3100] ;  /* 0x00310000c78c783b */ /* 0x000eae0000004200 */
[C---:B---3--:R-:W-:Y:S04]  /*a480*/  HMMA.16816.F32 R36, R136.reuse, R144, R36 ;  /* 0x000000908824723c */ /* 0x048fe80000001824 */
[--C-:B-----5:R-:W-:Y:S04]  /*a490*/  FFMA.FTZ R134, R191, c[0x0][0x2d0], -R133.reuse ;  /* 0x0000b400bf867a23 */ /* 0x120fe80000010885 */
[C---:B------:R-:W-:Y:S01]  /*a4a0*/  HMMA.16816.F32 R40, R136.reuse, R146, R40 ;  /* 0x000000928828723c */ /* 0x040fe20000001828 */
[----:B------:R-:W3:Y:S01]  /*a4b0*/  LDSM.16.MT88.4 R144, [R198+0x5100] ;  /* 0x00510000c690783b */ /* 0x000ee20000004200 */
[----:B------:R-:W4:Y:S06]  /*a4c0*/  MUFU.EX2 R172, R134 ;  /* 0x0000008600ac7308 */ /* 0x000f2c0000000800 */
[C---:B-1----:R-:W-:Y:S08]  /*a4d0*/  HMMA.16816.F32 R44, R136.reuse, R148, R44 ;  /* 0x00000094882c723c */ /* 0x042ff0000000182c */
[C---:B------:R-:W-:Y:S01]  /*a4e0*/  HMMA.16816.F32 R48, R136.reuse, R150, R48 ;  /* 0x000000968830723c */ /* 0x040fe20000001830 */
[----:B------:R-:W1:Y:S07]  /*a4f0*/  LDSM.16.MT88.4 R148, [R200+0x5100] ;  /* 0x00510000c894783b */ /* 0x000e6e0000004200 */
[C---:B------:R-:W-:Y:S04]  /*a500*/  HMMA.16816.F32 R52, R136.reuse, R152, R52 ;  /* 0x000000988834723c */ /* 0x040fe80000001834 */
[----:B----4-:R-:W-:Y:S01]  /*a510*/  F2FP.PACK_AB R169, R172, R173 ;  /* 0x000000adaca9723e */ /* 0x010fe200000000ff */
[--C-:B------:R-:W-:Y:S02]  /*a520*/  FFMA.FTZ R134, R192, c[0x0][0x2d0], -R133.reuse ;  /* 0x0000b400c0867a23 */ /* 0x100fe40000010885 */
[----:B------:R-:W-:Y:S01]  /*a530*/  FFMA.FTZ R133, R135, c[0x0][0x2d0], -R133 ;  /* 0x0000b40087857a23 */ /* 0x000fe20000010885 */
[C---:B------:R-:W-:Y:S01]  /*a540*/  HMMA.16816.F32 R56, R136.reuse, R154, R56 ;  /* 0x0000009a8838723c */ /* 0x040fe20000001838 */
[----:B------:R-:W4:Y:S02]  /*a550*/  LDSM.16.MT88.4 R152, [R199+0x5100] ;  /* 0x00510000c798783b */ /* 0x000f240000004200 */
[----:B------:R-:W-:Y:S05]  /*a560*/  MUFU.EX2 R134, R134 ;  /* 0x0000008600867308 */ /* 0x000fea0000000800 */
[C---:B--2---:R-:W-:Y:S05]  /*a570*/  HMMA.16816.F32 R60, R136.reuse, R140, R60 ;  /* 0x0000008c883c723c */ /* 0x044fea000000183c */
[----:B------:R-:W2:Y:S03]  /*a580*/  MUFU.EX2 R133, R133 ;  /* 0x0000008500857308 */ /* 0x000ea60000000800 */
[C---:B------:R-:W-:Y:S01]  /*a590*/  HMMA.16816.F32 R64, R136.reuse, R142, R64 ;  /* 0x0000008e8840723c */ /* 0x040fe20000001840 */
[----:B------:R-:W5:Y:S07]  /*a5a0*/  LDSM.16.MT88.4 R140, [R197+0x7100] ;  /* 0x00710000c58c783b */ /* 0x000f6e0000004200 */
[C---:B------:R-:W-:Y:S08]  /*a5b0*/  HMMA.16816.F32 R68, R136.reuse, R156, R68 ;  /* 0x0000009c8844723c */ /* 0x040ff00000001844 */
[C---:B------:R-:W-:Y:S01]  /*a5c0*/  HMMA.16816.F32 R72, R136.reuse, R158, R72 ;  /* 0x0000009e8848723c */ /* 0x040fe20000001848 */
[----:B------:R-:W-:Y:S03]  /*a5d0*/  LDSM.16.MT88.4 R156, [R198+0x1900] ;  /* 0x00190000c69c783b */ /* 0x000fe60000004200 */
[----:B--2---:R-:W-:Y:S04]  /*a5e0*/  F2FP.PACK_AB R171, R133, R134 ;  /* 0x0000008685ab723e */ /* 0x004fe800000000ff */
[C---:B---3--:R-:W-:Y:S08]  /*a5f0*/  HMMA.16816.F32 R76, R136.reuse, R144, R76 ;  /* 0x00000090884c723c */ /* 0x048ff0000000184c */
[C---:B------:R-:W-:Y:S01]  /*a600*/  HMMA.16816.F32 R80, R136.reuse, R146, R80 ;  /* 0x000000928850723c */ /* 0x040fe20000001850 */
[----:B------:R-:W2:Y:S07]  /*a610*/  LDSM.16.MT88.4 R144, [R198+0x7100] ;  /* 0x00710000c690783b */ /* 0x000eae0000004200 */
[C---:B-1----:R-:W-:Y:S08]  /*a620*/  HMMA.16816.F32 R84, R136.reuse, R148, R84 ;  /* 0x000000948854723c */ /* 0x042ff00000001854 */
[C---:B------:R-:W-:Y:S01]  /*a630*/  HMMA.16816.F32 R88, R136.reuse, R150, R88 ;  /* 0x000000968858723c */ /* 0x040fe20000001858 */
[----:B------:R-:W1:Y:S07]  /*a640*/  LDSM.16.MT88.4 R148, [R200+0x7100] ;  /* 0x00710000c894783b */ /* 0x000e6e0000004200 */
[C---:B----4-:R-:W-:Y:S08]  /*a650*/  HMMA.16816.F32 R92, R136.reuse, R152, R92 ;  /* 0x00000098885c723c */ /* 0x050ff0000000185c */
[C---:B------:R-:W-:Y:S01]  /*a660*/  HMMA.16816.F32 R96, R136.reuse, R154, R96 ;  /* 0x0000009a8860723c */ /* 0x040fe20000001860 */
[----:B------:R-:W3:Y:S07]  /*a670*/  LDSM.16.MT88.4 R152, [R199+0x7100] ;  /* 0x00710000c798783b */ /* 0x000eee0000004200 */
[C---:B-----5:R-:W-:Y:S08]  /*a680*/  HMMA.16816.F32 R100, R136.reuse, R140, R100 ;  /* 0x0000008c8864723c */ /* 0x060ff00000001864 */
[C---:B------:R-:W-:Y:S01]  /*a690*/  HMMA.16816.F32 R104, R136.reuse, R142, R104 ;  /* 0x0000008e8868723c */ /* 0x040fe20000001868 */
[----:B------:R-:W4:Y:S07]  /*a6a0*/  LDSM.16.MT88.4 R140, [R197+0x1900] ;  /* 0x00190000c58c783b */ /* 0x000f2e0000004200 */
[C---:B--2---:R-:W-:Y:S08]  /*a6b0*/  HMMA.16816.F32 R108, R136.reuse, R144, R108 ;  /* 0x00000090886c723c */ /* 0x044ff0000000186c */
[C---:B------:R-:W-:Y:S08]  /*a6c0*/  HMMA.16816.F32 R112, R136.reuse, R146, R112 ;  /* 0x000000928870723c */ /* 0x040ff00000001870 */
[C---:B-1----:R-:W-:Y:S08]  /*a6d0*/  HMMA.16816.F32 R116, R136.reuse, R148, R116 ;  /* 0x000000948874723c */ /* 0x042ff00000001874 */
[C---:B------:R-:W-:Y:S08]  /*a6e0*/  HMMA.16816.F32 R120, R136.reuse, R150, R120 ;  /* 0x000000968878723c */ /* 0x040ff00000001878 */
[C---:B---3--:R-:W-:Y:S08]  /*a6f0*/  HMMA.16816.F32 R124, R136.reuse, R152, R124 ;  /* 0x00000098887c723c */ /* 0x048ff0000000187c */
[----:B------:R-:W-:Y:S08]  /*a700*/  HMMA.16816.F32 R128, R136, R154, R128 ;  /* 0x0000009a8880723c */ /* 0x000ff00000001880 */
[C---:B----4-:R-:W-:Y:S01]  /*a710*/  HMMA.16816.F32 R136, R168.reuse, R140, R4 ;  /* 0x0000008ca888723c */ /* 0x050fe20000001804 */
[----:B------:R-:W1:Y:S07]  /*a720*/  LDSM.16.MT88.4 R4, [R197+0x3900] ;  /* 0x00390000c504783b */ /* 0x000e6e0000004200 */
[C---:B------:R-:W-:Y:S01]  /*a730*/  HMMA.16816.F32 R140, R168.reuse, R142, R8 ;  /* 0x0000008ea88c723c */ /* 0x040fe20000001808 */
[----:B------:R-:W2:Y:S07]  /*a740*/  LDSM.16.MT88.4 R8, [R198+0x3900] ;  /* 0x00390000c608783b */ /* 0x000eae0000004200 */
[C---:B------:R-:W-:Y:S01]  /*a750*/  HMMA.16816.F32 R144, R168.reuse, R156, R12 ;  /* 0x0000009ca890723c */ /* 0x040fe2000000180c */
[----:B------:R-:W3:Y:S07]  /*a760*/  LDSM.16.MT88.4 R12, [R200+0x3900] ;  /* 0x00390000c80c783b */ /* 0x000eee0000004200 */
[C---:B------:R-:W-:Y:S01]  /*a770*/  HMMA.16816.F32 R148, R168.reuse, R158, R16 ;  /* 0x0000009ea894723c */ /* 0x040fe20000001810 */
[----:B------:R-:W4:Y:S07]  /*a780*/  LDSM.16.MT88.4 R16, [R199+0x3900] ;  /* 0x00390000c710783b */ /* 0x000f2e0000004200 */
[C---:B------:R-:W-:Y:S01]  /*a790*/  HMMA.16816.F32 R152, R168.reuse, R160, R20 ;  /* 0x000000a0a898723c */ /* 0x040fe20000001814 */
[----:B------:R-:W5:Y:S07]  /*a7a0*/  LDSM.16.MT88.4 R20, [R197+0x5900] ;  /* 0x00590000c514783b */ /* 0x000f6e0000004200 */
[C---:B------:R-:W-:Y:S01]  /*a7b0*/  HMMA.16816.F32 R156, R168.reuse, R162, R24 ;  /* 0x000000a2a89c723c */ /* 0x040fe20000001818 */
[----:B------:R-:W-:Y:S07]  /*a7c0*/  LDSM.16.MT88.4 R24, [R197+0x7900] ;  /* 0x00790000c518783b */ /* 0x000fee0000004200 */
        /* <DEDUP_REMOVED lines=14> */
[C---:B-----5:R-:W-:Y:S08]  /*a8b0*/  HMMA.16816.F32 R68, R168.reuse, R20, R68 ;  /* 0x00000014a844723c */ /* 0x060ff00000001844 */
[C---:B------:R-:W-:Y:S01]  /*a8c0*/  HMMA.16816.F32 R72, R168.reuse, R22, R72 ;  /* 0x00000016a848723c */ /* 0x040fe20000001848 */
[----:B------:R-:W5:Y:S07]  /*a8d0*/  LDSM.16.MT88.4 R20, [R200+0x7900] ;  /* 0x00790000c814783b */ /* 0x000f6e0000004200 */
[C---:B-1----:R-:W-:Y:S08]  /*a8e0*/  HMMA.16816.F32 R76, R168.reuse, R4, R76 ;  /* 0x00000004a84c723c */ /* 0x042ff0000000184c */
[C---:B------:R-:W-:Y:S01]  /*a8f0*/  HMMA.16816.F32 R80, R168.reuse, R6, R80 ;  /* 0x00000006a850723c */ /* 0x040fe20000001850 */
[----:B------:R-:W1:Y:S07]  /*a900*/  LDSM.16.MT88.4 R4, [R199+0x7900] ;  /* 0x00790000c704783b */ /* 0x000e6e0000004200 */
[C---:B--2---:R-:W-:Y:S07]  /*a910*/  HMMA.16816.F32 R84, R168.reuse, R8, R84 ;  /* 0x00000008a854723c */ /* 0x044fee0000001854 */
[----:B------:R-:W-:Y:S01]  /*a920*/  FFMA.FTZ R8, R2, R248, R237 ;  /* 0x000000f802087223 */ /* 0x000fe200000100ed */
[C---:B------:R-:W-:Y:S04]  /*a930*/  HMMA.16816.F32 R88, R168.reuse, R10, R88 ;  /* 0x0000000aa858723c */ /* 0x040fe80000001858 */
[----:B------:R-:W-:Y:S02]  /*a940*/  FFMA.FTZ R2, R0, R249, R229 ;  /* 0x000000f900027223 */ /* 0x000fe400000100e5 */
[----:B------:R-:W-:Y:S02]  /*a950*/  FADD.FTZ R0, R240, R8 ;  /* 0x00000008f0007221 */ /* 0x000fe40000010000 */
[C---:B---3--:R-:W-:Y:S04]  /*a960*/  HMMA.16816.F32 R92, R168.reuse, R12, R92 ;  /* 0x0000000ca85c723c */ /* 0x048fe8000000185c */
[----:B------:R-:W-:Y:S02]  /*a970*/  FADD.FTZ R2, R228, R2 ;  /* 0x00000002e4027221 */ /* 0x000fe40000010000 */
[----:B------:R-:W-:Y:S02]  /*a980*/  FADD.FTZ R0, R239, R0 ;  /* 0x00000000ef007221 */ /* 0x000fe40000010000 */
[C---:B------:R-:W-:Y:S04]  /*a990*/  HMMA.16816.F32 R96, R168.reuse, R14, R96 ;  /* 0x0000000ea860723c */ /* 0x040fe80000001860 */
        /* <DEDUP_REMOVED lines=14> */
[----:B------:R-:W-:Y:S01]  /*aa80*/  FADD.FTZ R2, R179, R2 ;  /* 0x00000002b3027221 */ /* 0x000fe20000010000 */
[C---:B-----5:R-:W-:Y:S03]  /*aa90*/  HMMA.16816.F32 R116, R168.reuse, R20, R116 ;  /* 0x00000014a874723c */ /* 0x060fe60000001874 */
[----:B------:R-:W-:Y:S02]  /*aaa0*/  FADD.FTZ R0, R232, R0 ;  /* 0x00000000e8007221 */ /* 0x000fe40000010000 */
[----:B------:R-:W-:Y:S02]  /*aab0*/  FADD.FTZ R2, R177, R2 ;  /* 0x00000002b1027221 */ /* 0x000fe40000010000 */
[----:B------:R-:W-:Y:S01]  /*aac0*/  FADD.FTZ R0, R230, R0 ;  /* 0x00000000e6007221 */ /* 0x000fe20000010000 */
[C---:B------:R-:W-:Y:S04]  /*aad0*/  HMMA.16816.F32 R120, R168.reuse, R22, R120 ;  /* 0x00000016a878723c */ /* 0x040fe80000001878 */
[----:B------:R-:W-:Y:S02]  /*aae0*/  FADD.FTZ R2, R176, R2 ;  /* 0x00000002b0027221 */ /* 0x000fe40000010000 */
[----:B------:R-:W-:Y:S02]  /*aaf0*/  FADD.FTZ R0, R188, R0 ;  /* 0x00000000bc007221 */ /* 0x000fe40000010000 */
[----:B------:R-:W-:Y:S01]  /*ab00*/  FADD.FTZ R2, R175, R2 ;  /* 0x00000002af027221 */ /* 0x000fe20000010000 */
[C---:B-1----:R-:W-:Y:S03]  /*ab10*/  HMMA.16816.F32 R124, R168.reuse, R4, R124 ;  /* 0x00000004a87c723c */ /* 0x042fe6000000187c */
[----:B------:R-:W-:Y:S04]  /*ab20*/  FADD.FTZ R0, R185, R0 ;  /* 0x00000000b9007221 */ /* 0x000fe80000010000 */
        /* <DEDUP_REMOVED lines=13> */
.L_x_1604:
[----:B------:R-:W1:Y:S01]  /*ac00*/  S2UR UR8, SR_CTAID.X ;  /* 0x00000000000879c3 */ /* 0x000e620000002500 */
[----:B------:R-:W-:Y:S01]  /*ac10*/  ULDC.64 UR4, c[0x0][0x2c8] ;  /* 0x0000b20000047ab9 */ /* 0x000fe20000000a00 */
[----:B------:R-:W-:Y:S01]  /*ac20*/  PLOP3.LUT P0, PT, PT, PT, UP1, 0x40, 0x0 ;  /* 0x000000000000781c */ /* 0x000fe20003f0e818 */
[----:B------:R-:W-:-:S02]  /*ac30*/  UMOV UR7, 0x1 ;  /* 0x0000000100077882 */ /* 0x000fc40000000000 */
[----:B-1----:R-:W-:-:S04]  /*ac40*/  ULEA UR8, UR8, 0x7f, 0x7 ;  /* 0x0000007f08087891 */ /* 0x002fc8000f8e383f */
[----:B------:R-:W-:-:S03]  /*ac50*/  UIMAD.WIDE.U32 UR14, UR8, UR4, URZ ;  /* 0x00000004080e72a5 */ /* 0x000fc6000f8e003f */
[----:B------:R-:W-:Y:S02]  /*ac60*/  ULDC UR4, c[0x0][0x168] ;  /* 0x00005a0000047ab9 */ /* 0x000fe40000000800 */
[----:B------:R-:W-:Y:S02]  /*ac70*/  UIADD3 UR4, UR7, -UR4, URZ ;  /* 0x8000000407047290 */ /* 0x000fe4000fffe03f */
[----:B------:R-:W-:-:S03]  /*ac80*/  @UP2 USHF.R.U32.HI UR8, URZ, UR5, UR15 ;  /* 0x000000053f082299 */ /* 0x000fc6000801160f */
[----:B------:R-:W-:Y:S02]  /*ac90*/  ULDC UR5, c[0x0][0x1d0] ;  /* 0x0000740000057ab9 */ /* 0x000fe40000000800 */
[----:B------:R-:W-:-:S03]  /*aca0*/  UIADD3 UR5, UR8, UR5, UR4 ;  /* 0x0000000508057290 */ /* 0x000fc6000fffe004 */
[----:B------:R-:W-:Y:S02]  /*acb0*/  ULDC UR4, c[0x0][0x324] ;  /* 0x0000c90000047ab9 */ /* 0x000fe40000000800 */
[----:B------:R-:W-:-:S06]  /*acc0*/  UIADD3 UR4, UR5, -UR4, URZ ;  /* 0x8000000405047290 */ /* 0x000fcc000fffe03f */
        /* <DEDUP_REMOVED lines=12> */
.L_x_1615:
[----:B------:R-:W-:-:S04]  /*ad90*/  MOV R4, c[0x0][0x32c] ;  /* 0x0000cb0000047a02 */ /* 0x000fc80000000f00 */
[----:B------:R-:W-:-:S13]  /*ada0*/  ISETP.NE.AND P0, PT, R4, 0x1, PT ;  /* 0x000000010400780c */ /* 0x000fda0003f05270 */
[----:B------:R-:W-:-:S05]  /*adb0*/  @P0 IMAD.HI.U32 R4, R0, c[0x0][0x330], RZ ;  /* 0x0000cc0000040a27 */ /* 0x000fca00078e00ff */
[----:B------:R-:W-:-:S05]  /*adc0*/  @P0 SHF.R.U32.HI R0, RZ, c[0x0][0x334], R4 ;  /* 0x0000cd00ff000a19 */ /* 0x000fca0000011604 */
.L_x_1616:
[----:B------:R-:W-:-:S05]  /*add0*/  IMAD R0, R0, c[0x0][0x32c], RZ ;  /* 0x0000cb0000007a24 */ /* 0x000fca00078e02ff */
[----:B------:R-:W-:-:S04]  /*ade0*/  IMNMX R2, R2, R0, !PT ;  /* 0x0000000002027217 */ /* 0x000fc80007800200 */
.L_x_1614:
[----:B------:R-:W-:-:S04]  /*adf0*/  IADD3 R2, R2, 0x3f, RZ ;  /* 0x0000003f02027810 */ /* 0x000fc80007ffe0ff */
[----:B------:R-:W-:-:S04]  /*ae00*/  SHF.R.S32.HI R0, RZ, 0x1f, R2 ;  /* 0x0000001fff007819 */ /* 0x000fc80000011402 */
[----:B------:R-:W-:-:S04]  /*ae10*/  LEA.HI R0, R0, R2, RZ, 0x6 ;  /* 0x0000000200007211 */ /* 0x000fc800078f30ff */
[----:B------:R-:W-:-:S04]  /*ae20*/  SHF.R.S32.HI R0, RZ, 0x6, R0 ;  /* 0x00000006ff007819 */ /* 0x000fc80000011400 */
[----:B------:R-:W-:-:S04]  /*ae30*/  IMNMX R4, R231, R0, !PT ;  /* 0x00000000e7047217 */ /* 0x000fc80007800200 */
[----:B------:R-:W-:Y:S01]  /*ae40*/  ISETP.GE.AND P0, PT, R223, R4, PT ;  /* 0x00000004df00720c */ /* 0x000fe20003f06270 */
[----:B------:R1:W-:-:S12]  /*ae50*/  STL [R1+0x48], R4 ;  /* 0x0000480401007387 */ /* 0x0003d80000100800 */
[----:B------:R-:W-:Y:S05]  /*ae60*/  @!P0 BRA `(.L_x_1617) ;  /* 0x0000393000008947 */ /* 0x000fea0003800000 */
[----:B------:R-:W2:Y:S04]  /*ae70*/  LDL.64 R10, [R1+0x40] ;  /* 0x00004000010a7983 */ /* 0x000ea80000100a00 */
[----:B------:R-:W3:Y:S04]  /*ae80*/  LDL.64 R8, [R1+0x28] ;  /* 0x0000280001087983 */ /* 0x000ee80000100a00 */
[----:B------:R-:W4:Y:S04]  /*ae90*/  LDL.64 R6, [R1+0x38] ;  /* 0x0000380001067983 */ /* 0x000f280000100a00 */
[----:B-1----:R-:W5:Y:S01]  /*aea0*/  LDL.64 R4, [R1+0x30] ;  /* 0x0000300001047983 */ /* 0x002f620000100a00 */
[----:B------:R-:W-:Y:S01]  /*aeb0*/  MOV R134, R3 ;  /* 0x0000000300867202 */ /* 0x000fe20000000f00 */
[----:B------:R-:W-:-:S02]  /*aec0*/  IMAD.MOV.U32 R133, RZ, RZ, R132 ;  /* 0x000000ffff857224 */ /* 0x000fc400078e0084 */
[----:B------:R-:W-:Y:S01]  /*aed0*/  IMAD.MOV.U32 R224, RZ, RZ, R223 ;  /* 0x000000ffffe07224 */ /* 0x000fe200078e00df */
[C---:B--2---:R-:W-:Y:S02]  /*aee0*/  IADD3 R2, P6, R10.reuse, 0x40, RZ ;  /* 0x000000400a027810 */ /* 0x044fe40007fde0ff */
[C---:B------:R-:W-:Y:S02]  /*aef0*/  IADD3 R0, P5, R10.reuse, 0x80, RZ ;  /* 0x000000800a007810 */ /* 0x040fe40007fbe0ff */
[----:B------:R-:W-:Y:S01]  /*af00*/  IADD3 R10, P0, R10, 0xc0, RZ ;  /* 0x000000c00a0a7810 */ /* 0x000fe20007f1e0ff */
[----:B------:R3:W-:Y:S04]  /*af10*/  STL [R1+0x20], R2 ;  /* 0x0000200201007387 */ /* 0x0007e80000100800 */
[----:B------:R4:W-:Y:S04]  /*af20*/  STL [R1+0x18], R0 ;  /* 0x0000180001007387 */ /* 0x0009e80000100800 */
[----:B------:R1:W-:Y:S01]  /*af30*/  STL [R1+0x10], R10 ;  /* 0x0000100a01007387 */ /* 0x0003e20000100800 */
[----:B---3--:R-:W-:Y:S01]  /*af40*/  IMAD.X R2, RZ, RZ, R9, P6 ;  /* 0x000000ffff027224 */ /* 0x008fe200030e0609 */
[----:B----4-:R-:W-:-:S04]  /*af50*/  IADD3 R0, P6, R6, 0x40, RZ ;  /* 0x0000004006007810 */ /* 0x010fc80007fde0ff */
[----:B------:R2:W-:Y:S01]  /*af60*/  STL [R1+0x1c], R2 ;  /* 0x00001c0201007387 */ /* 0x0005e20000100800 */
[----:B-1----:R-:W-:-:S03]  /*af70*/  IMAD.X R10, RZ, RZ, R9, P5 ;  /* 0x000000ffff0a7224 */ /* 0x002fc600028e0609 */
[----:B------:R1:W-:Y:S04]  /*af80*/  STL [R1+0x8], R0 ;  /* 0x0000080001007387 */ /* 0x0003e80000100800 */
[----:B------:R-:W-:Y:S01]  /*af90*/  STL [R1+0x14], R10 ;  /* 0x0000140a01007387 */ /* 0x000fe20000100800 */
[----:B--2---:R-:W-:Y:S01]  /*afa0*/  IADD3 R2, P5, R6, 0x80, RZ ;  /* 0x0000008006027810 */ /* 0x004fe20007fbe0ff */
[----:B-1----:R-:W-:-:S04]  /*afb0*/  IMAD.X R0, RZ, RZ, R9, P0 ;  /* 0x000000ffff007224 */ /* 0x002fc800000e0609 */
[----:B------:R-:W-:Y:S04]  /*afc0*/  STL [R1], R2 ;  /* 0x0000000201007387 */ /* 0x000fe80000100800 */
[----:B------:R5:W-:Y:S01]  /*afd0*/  STL [R1+0xc], R0 ;  /* 0x00000c0001007387 */ /* 0x000be20000100800 */
[----:B------:R-:W-:Y:S02]  /*afe0*/  IADD3 R251, P0, R6, 0xc0, RZ ;  /* 0x000000c006fb7810 */ /* 0x000fe40007f1e0ff */
[----:B-----5:R-:W-:-:S05]  /*aff0*/  IADD3.X R0, RZ, R5, RZ, P6, !PT ;  /* 0x00000005ff007210 */ /* 0x020fca00037fe4ff */
[----:B------:R1:W-:Y:S01]  /*b000*/  STL [R1+0x4], R0 ;  /* 0x0000040001007387 */ /* 0x0003e20000100800 */
[----:B------:R-:W-:Y:S01]  /*b010*/  IMAD.X R252, RZ, RZ, R5, P5 ;  /* 0x000000fffffc7224 */ /* 0x000fe200028e0605 */
[----:B------:R-:W-:Y:S02]  /*b020*/  IADD3.X R250, RZ, R5, RZ, P0, !PT ;  /* 0x00000005fffa7210 */ /* 0x000fe400007fe4ff */
.L_x_1618:
[----:B------:R-:W2:Y:S01]  /*b030*/  LDL.64 R236, [R1+0x40] ;  /* 0x0000400001ec7983 */ /* 0x000ea20000100a00 */
[----:B------:R-:W-:Y:S04]  /*b040*/  DEPBAR.LE SB0, 0x0 ;  /* 0x000080000000791a */ /* 0x000fe80000000000 */
[----:B------:R-:W-:Y:S01]  /*b050*/  ISETP.GT.AND P6, PT, R231, R224, PT ;  /* 0x000000e0e700720c */ /* 0x000fe20003fc4270 */
[----:B------:R-:W3:Y:S01]  /*b060*/  LDL.64 R232, [R1+0x28] ;  /* 0x0000280001e87983 */ /* 0x000ee20000100a00 */
[----:B------:R-:W-:Y:S02]  /*b070*/  MOV R234, c[0x0][0x208] ;  /* 0x0000820000ea7a02 */ /* 0x000fe40000000f00 */
[----:B------:R-:W-:Y:S03]  /*b080*/  MOV R235, c[0x0][0x20c] ;  /* 0x0000830000eb7a02 */ /* 0x000fe60000000f00 */
[----:B------:R-:W4:Y:S04]  /*b090*/  LDL R230, [R1+0x20] ;  /* 0x0000200001e67983 */ /* 0x000f280000100800 */
[----:B------:R-:W5:Y:S02]  /*b0a0*/  LDL R229, [R1+0x1c] ;  /* 0x00001c0001e57983 */ /* 0x000f640000100800 */
[----:B-1----:R-:W-:Y:S01]  /*b0b0*/  @!P6 SHF.R.S32.HI R0, RZ, 0x1f, R224 ;  /* 0x0000001fff00e819 */ /* 0x002fe200000114e0 */
[----:B------:R-:W-:Y:S01]  /*b0c0*/  @!P6 IMAD.WIDE.U32 R2, R224, c[0x0][0x208], RZ ;  /* 0x00008200e002ea25 */ /* 0x000fe200078e00ff */
[----:B------:R-:W5:Y:S03]  /*b0d0*/  LDL R228, [R1+0x18] ;  /* 0x0000180001e47983 */ /* 0x000f660000100800 */
[----:B------:R-:W-:Y:S01]  /*b0e0*/  @!P6 IMAD R0, R0, c[0x0][0x208], RZ ;  /* 0x000082000000ea24 */ /* 0x000fe200078e02ff */
[----:B------:R-:W5:Y:S03]  /*b0f0*/  LDL R226, [R1+0x14] ;  /* 0x0000140001e27983 */ /* 0x000f660000100800 */
[----:B------:R-:W-:Y:S01]  /*b100*/  @!P6 IMAD R20, R224, c[0x0][0x20c], R0 ;  /* 0x00008300e014ea24 */ /* 0x000fe200078e0200 */
[----:B------:R-:W5:Y:S01]  /*b110*/  LDL R227, [R1+0x10] ;  /* 0x0000100001e37983 */ /* 0x000f620000100800 */
[C---:B------:R-:W-:Y:S03]  /*b120*/  @!P6 SHF.L.U32 R0, R2.reuse, 0x6, RZ ;  /* 0x000000060200e819 */ /* 0x040fe600000006ff */
[----:B------:R-:W5:Y:S01]  /*b130*/  LDL R223, [R1+0xc] ;  /* 0x00000c0001df7983 */ /* 0x000f620000100800 */
[----:B------:R-:W-:Y:S03]  /*b140*/  @!P6 IADD3 R28, R3, R20, RZ ;  /* 0x00000014031ce210 */ /* 0x000fe60007ffe0ff */
[----:B------:R-:W-:Y:S01]  /*b150*/  BAR.SYNC.DEFER_BLOCKING 0x0 ;  /* 0x0000000000007b1d */ /* 0x000fe20000010000 */
[----:B------:R-:W-:Y:S07]  /*b160*/  @!P6 SHF.L.U64.HI R2, R2, 0x6, R28 ;  /* 0x000000060202e819 */ /* 0x000fee000001021c */
[----:B------:R-:W-:Y:S08]  /*b170*/  LDSM.16.M88.4 R32, [R203+0x10100] ;  /* 0x01010000cb20783b */ /* 0x000ff00000000200 */
[----:B------:R-:W1:Y:S08]  /*b180*/  LDSM.16.M88.4 R8, [R196+0x8100] ;  /* 0x00810000c408783b */ /* 0x000e700000000200 */
[----:B------:R-:W1:Y:S08]  /*b190*/  LDSM.16.M88.4 R16, [R196+0x8900] ;  /* 0x00890000c410783b */ /* 0x000e700000000200 */
[----:B------:R-:W1:Y:S08]  /*b1a0*/  LDSM.16.M88.4 R24, [R196+0x9100] ;  /* 0x00910000c418783b */ /* 0x000e700000000200 */
[----:B------:R-:W2:Y:S08]  /*b1b0*/  LDSM.16.M88.4 R168, [R196+0x9900] ;  /* 0x00990000c4a8783b */ /* 0x000eb00000000200 */
[----:B------:R-:W-:Y:S01]  /*b1c0*/  LDSM.16.M88.4 R172, [R204+0x10100] ;  /* 0x01010000ccac783b */ /* 0x000fe20000000200 */
[C---:B-1----:R-:W-:Y:S07]  /*b1d0*/  HMMA.16816.F32 R4, R32.reuse, R8, RZ ;  /* 0x000000082004723c */ /* 0x042fee00000018ff */
[----:B------:R-:W1:Y:S01]  /*b1e0*/  LDSM.16.M88.4 R176, [R207] ;  /* 0x00000000cfb0783b */ /* 0x000e620000000200 */
[C---:B------:R-:W-:Y:S07]  /*b1f0*/  HMMA.16816.F32 R8, R32.reuse, R10, RZ ;  /* 0x0000000a2008723c */ /* 0x040fee00000018ff */
[----:B------:R-:W1:Y:S01]  /*b200*/  LDSM.16.M88.4 R180, [R222] ;  /* 0x00000000deb4783b */ /* 0x000e620000000200 */
[C---:B------:R-:W-:Y:S07]  /*b210*/  HMMA.16816.F32 R12, R32.reuse, R16, RZ ;  /* 0x00000010200c723c */ /* 0x040fee00000018ff */
[----:B------:R-:W1:Y:S01]  /*b220*/  LDSM.16.M88.4 R184, [R221] ;  /* 0x00000000ddb8783b */ /* 0x000e620000000200 */
[C---:B------:R-:W-:Y:S07]  /*b230*/  HMMA.16816.F32 R16, R32.reuse, R18, RZ ;  /* 0x000000122010723c */ /* 0x040fee00000018ff */
[----:B------:R-:W1:Y:S01]  /*b240*/  LDSM.16.M88.4 R188, [R220] ;  /* 0x00000000dcbc783b */ /* 0x000e620000000200 */
[C---:B------:R-:W-:Y:S08]  /*b250*/  HMMA.16816.F32 R20, R32.reuse, R24, RZ ;  /* 0x000000182014723c */ /* 0x040ff000000018ff */
[C---:B------:R-:W-:Y:S01]  /*b260*/  HMMA.16816.F32 R24, R32.reuse, R26, RZ ;  /* 0x0000001a2018723c */ /* 0x040fe200000018ff */
[----:B--2---:R-:W-:Y:S04]  /*b270*/  @!P6 IADD3 R3, P5, R0, R236, RZ ;  /* 0x000000ec0003e210 */ /* 0x004fe80007fbe0ff */
[C---:B------:R-:W-:Y:S02]  /*b280*/  @!P6 LEA R192, P0, R3.reuse, c[0x0][0x1f8], 0x1 ;  /* 0x00007e0003c0ea11 */ /* 0x040fe400078008ff */
[----:B---3--:R-:W-:Y:S01]  /*b290*/  @!P6 IADD3.X R28, R2, R233, RZ, P5, !PT ;  /* 0x000000e9021ce210 */ /* 0x008fe20002ffe4ff */
[----:B------:R-:W2:Y:S04]  /*b2a0*/  LDL R232, [R1+0x50] ;  /* 0x0000500001e87983 */ /* 0x000ea80000100800 */
[----:B------:R-:W-:Y:S02]  /*b2b0*/  @!P6 LEA.HI.X R193, R3, c[0x0][0x1fc], R28, 0x1, P0 ;  /* 0x00007f0003c1ea11 */ /* 0x000fe400000f0c1c */
[C---:B------:R-:W-:Y:S01]  /*b2c0*/  HMMA.16816.F32 R28, R32.reuse, R168, RZ ;  /* 0x000000a8201c723c */ /* 0x040fe200000018ff */
[----:B----4-:R-:W-:Y:S02]  /*b2d0*/  @!P6 IADD3 R3, P0, R0, R230, RZ ;  /* 0x000000e60003e210 */ /* 0x010fe40007f1e0ff */
[----:B------:R-:W-:Y:S01]  /*b2e0*/  @!PT LDS RZ, [RZ] ;  /* 0x00000000fffff984 */ /* 0x000fe20000000800 */
[----:B------:R-:W-:Y:S01]  /*b2f0*/  @!PT LDS RZ, [RZ] ;  /* 0x00000000fffff984 */ /* 0x000fe20000000800 */
[----:B------:R-:W-:Y:S01]  /*b300*/  @!PT LDS RZ, [RZ] ;  /* 0x00000000fffff984 */ /* 0x000fe20000000800 */
[----:B------:R3:W-:Y:S02]  /*b310*/  @!P6 LDGSTS.E.BYPASS.LTC128B.128 [R225+0x100], [R192.64], !P4 ;  /* 0x00100000c0e1efae */ /* 0x0007e4000e101d4c */
[C---:B------:R-:W-:Y:S02]  /*b320*/  @!P6 LEA R194, P5, R3.reuse, c[0x0][0x1f8], 0x1 ;  /* 0x00007e0003c2ea11 */ /* 0x040fe400078a08ff */
[----:B-----5:R-:W-:Y:S01]  /*b330*/  @!P6 IADD3.X R135, R2, R229, RZ, P0, !PT ;  /* 0x000000e50287e210 */ /* 0x020fe200007fe4ff */
[----:B------:R-:W-:Y:S01]  /*b340*/  HMMA.16816.F32 R32, R32, R170, RZ ;  /* 0x000000aa2020723c */ /* 0x000fe200000018ff */
[----:B------:R-:W-:Y:S03]  /*b350*/  @!P6 IADD3 R132, P0, R0, R228, RZ ;  /* 0x000000e40084e210 */ /* 0x000fe60007f1e0ff */
[----:B------:R-:W-:Y:S02]  /*b360*/  @!P6 LEA.HI.X R195, R3, c[0x0][0x1fc], R135, 0x1, P5 ;  /* 0x00007f0003c3ea11 */ /* 0x000fe400028f0c87 */
[----:B------:R-:W-:Y:S02]  /*b370*/  @!P6 IADD3.X R169, R2, R226, RZ, P0, !PT ;  /* 0x000000e202a9e210 */ /* 0x000fe400007fe4ff */
[C---:B-1----:R-:W-:Y:S01]  /*b380*/  HMMA.16816.F32 R4, R172.reuse, R176, R4 ;  /* 0x000000b0ac04723c */ /* 0x042fe20000001804 */
[----:B------:R1:W-:Y:S04]  /*b390*/  @!P6 LDGSTS.E.BYPASS.LTC128B.128 [R225+0x2100], [R194.64], !P3 ;  /* 0x02100000c2e1efae */ /* 0x0003e8000d901d4c */
[----:B------:R-:W-:Y:S02]  /*b3a0*/  @!P6 LEA R168, P0, R132, c[0x0][0x1f8], 0x1 ;  /* 0x00007e0084a8ea11 */ /* 0x000fe400078008ff */
[----:B------:R-:W-:Y:S01]  /*b3b0*/  @!P6 IADD3 R3, P5, R0, R227, RZ ;  /* 0x000000e30003e210 */ /* 0x000fe20007fbe0ff */
[C---:B------:R-:W-:Y:S04]  /*b3c0*/  HMMA.16816.F32 R8, R172.reuse, R178, R8 ;  /* 0x000000b2ac08723c */ /* 0x040fe80000001808 */
[----:B------:R-:W-:Y:S02]  /*b3d0*/  @!P6 LEA.HI.X R169, R132, c[0x0][0x1fc], R169, 0x1, P0 ;  /* 0x00007f0084a9ea11 */ /* 0x000fe400000f0ca9 */
[----:B------:R-:W-:Y:S02]  /*b3e0*/  @!P6 IADD3.X R135, R2, R223, RZ, P5, !PT ;  /* 0x000000df0287e210 */ /* 0x000fe40002ffe4ff */
[C---:B------:R-:W-:Y:S01]  /*b3f0*/  HMMA.16816.F32 R12, R172.reuse, R180, R12 ;  /* 0x000000b4ac0c723c */ /* 0x040fe2000000180c */
[----:B------:R4:W-:Y:S03]  /*b400*/  @!P6 LDGSTS.E.BYPASS.LTC128B.128 [R225+0x4100], [R168.64], !P2 ;  /* 0x04100000a8e1efae */ /* 0x0009e6000d101d4c */
[C---:B---3--:R-:W-:Y:S02]  /*b410*/  @!P6 LEA R192, P5, R3.reuse, c[0x0][0x1f8], 0x1 ;  /* 0x00007e0003c0ea11 */ /* 0x048fe400078a08ff */
[----:B------:R-:W-:Y:S02]  /*b420*/  @!P6 LEA R0, P0, R234, R0, 0x5 ;  /* 0x00000000ea00e211 */ /* 0x000fe400078028ff */
[C---:B------:R-:W-:Y:S04]  /*b430*/  HMMA.16816.F32 R16, R172.reuse, R182, R16 ;  /* 0x000000b6ac10723c */ /* 0x040fe80000001810 */
[----:B------:R-:W-:Y:S02]  /*b440*/  @!P6 LEA.HI.X R193, R3, c[0x0][0x1fc], R135, 0x1, P5 ;  /* 0x00007f0003c1ea11 */ /* 0x000fe400028f0c87 */
[----:B------:R-:W-:Y:S02]  /*b450*/  @!P6 IADD3 R132, P5, R0, R236, RZ ;  /* 0x000000ec0084e210 */ /* 0x000fe40007fbe0ff */
[C---:B------:R-:W-:Y:S01]  /*b460*/  HMMA.16816.F32 R20, R172.reuse, R184, R20 ;  /* 0x000000b8ac14723c */ /* 0x040fe20000001814 */
[----:B------:R1:W-:Y:S03]  /*b470*/  @!P6 LDGSTS.E.BYPASS.LTC128B.128 [R225+0x6100], [R192.64], !P1 ;  /* 0x06100000c0e1efae */ /* 0x0003e6000c901d4c */
[----:B------:R-:W-:Y:S02]  /*b480*/  @!P6 LEA.HI.X R2, R234, R2, R235, 0x5, P0 ;  /* 0x00000002ea02e211 */ /* 0x000fe400000f2ceb */
[----:B------:R-:W-:Y:S02]  /*b490*/  @!P6 IADD3 R3, P0, R0, R230, RZ ;  /* 0x000000e60003e210 */ /* 0x000fe40007f1e0ff */
[C---:B------:R-:W-:Y:S01]  /*b4a0*/  HMMA.16816.F32 R24, R172.reuse, R186, R24 ;  /* 0x000000baac18723c */ /* 0x040fe20000001818 */
[----:B------:R-:W3:Y:S03]  /*b4b0*/  LDL R230, [R1+0x8] ;  /* 0x0000080001e67983 */ /* 0x000ee60000100800 */
[----:B------:R-:W-:Y:S02]  /*b4c0*/  @!P6 IADD3.X R135, R2, R233, RZ, P5, !PT ;  /* 0x000000e90287e210 */ /* 0x000fe40002ffe4ff */
[C---:B------:R-:W-:Y:S02]  /*b4d0*/  @!P6 LEA R176, P5, R132.reuse, c[0x0][0x1f8], 0x1 ;  /* 0x00007e0084b0ea11 */ /* 0x040fe400078a08ff */
[C---:B------:R-:W-:Y:S04]  /*b4e0*/  HMMA.16816.F32 R28, R172.reuse, R188, R28 ;  /* 0x000000bcac1c723c */ /* 0x040fe8000000181c */
[----:B------:R-:W-:Y:S02]  /*b4f0*/  @!P6 LEA.HI.X R177, R132, c[0x0][0x1fc], R135, 0x1, P5 ;  /* 0x00007f0084b1ea11 */ /* 0x000fe400028f0c87 */
[----:B----4-:R-:W-:Y:S02]  /*b500*/  @!P6 IADD3.X R168, R2, R229, RZ, P0, !PT ;  /* 0x000000e502a8e210 */ /* 0x010fe400007fe4ff */
[----:B------:R-:W-:Y:S01]  /*b510*/  HMMA.16816.F32 R32, R172, R190, R32 ;  /* 0x000000beac20723c */ /* 0x000fe20000001820 */
[----:B------:R4:W-:Y:S03]  /*b520*/  @!P6 LDGSTS.E.BYPASS.LTC128B.128 [R225+0x1100], [R176.64], !P4 ;  /* 0x01100000b0e1efae */ /* 0x0009e6000e101d4c */
[C---:B------:R-:W-:Y:S02]  /*b530*/  @!P6 LEA R170, P0, R3.reuse, c[0x0][0x1f8], 0x1 ;  /* 0x00007e0003aaea11 */ /* 0x040fe400078008ff */
[----:B------:R-:W-:Y:S02]  /*b540*/  @!P6 IADD3 R132, P5, R0, R228, RZ ;  /* 0x000000e40084e210 */ /* 0x000fe40007fbe0ff */
[----:B------:R-:W-:Y:S01]  /*b550*/  @!P6 LEA.HI.X R171, R3, c[0x0][0x1fc], R168, 0x1, P0 ;  /* 0x00007f0003abea11 */ /* 0x000fe200000f0ca8 */
[----:B------:R-:W5:Y:S03]  /*b560*/  LDL R229, [R1+0x4] ;  /* 0x0000040001e57983 */ /* 0x000f660000100800 */
[----:B------:R-:W-:Y:S01]  /*b570*/  @!P6 IADD3.X R135, R2, R226, RZ, P5, !PT ;  /* 0x000000e20287e210 */ /* 0x000fe20002ffe4ff */
[----:B------:R1:W-:Y:S01]  /*b580*/  @!P6 LDGSTS.E.BYPASS.LTC128B.128 [R225+0x3100], [R170.64], !P3 ;  /* 0x03100000aae1efae */ /* 0x0003e2000d901d4c */
[----:B------:R-:W-:Y:S02]  /*b590*/  @!P6 LEA R168, P5, R132, c[0x0][0x1f8], 0x1 ;  /* 0x00007e0084a8ea11 */ /* 0x000fe400078a08ff */
[----:B------:R-:W-:Y:S02]  /*b5a0*/  @!P6 IADD3 R0, P0, R0, R227, RZ ;  /* 0x000000e30000e210 */ /* 0x000fe40007f1e0ff */
[----:B------:R-:W-:Y:S02]  /*b5b0*/  @!P6 LEA.HI.X R169, R132, c[0x0][0x1fc], R135, 0x1, P5 ;  /* 0x00007f0084a9ea11 */ /* 0x000fe400028f0c87 */
[----:B------:R-:W-:Y:S01]  /*b5c0*/  @!P6 IADD3.X R3, R2, R223, RZ, P0, !PT ;  /* 0x000000df0203e210 */ /* 0x000fe200007fe4ff */
[----:B------:R-:W2:Y:S01]  /*b5d0*/  LDL R226, [R1] ;  /* 0x0000000001e27983 */ /* 0x000ea20000100800 */
[----:B------:R-:W-:Y:S02]  /*b5e0*/  @!P6 LEA R2, P0, R0, c[0x0][0x1f8], 0x1 ;  /* 0x00007e000002ea11 */ /* 0x000fe400078008ff */
[----:B------:R-:W-:Y:S01]  /*b5f0*/  IADD3 R223, R224, -0x1, RZ ;  /* 0xffffffffe0df7810 */ /* 0x000fe20007ffe0ff */
[----:B------:R1:W-:Y:S01]  /*b600*/  @!P6 LDGSTS.E.BYPASS.LTC128B.128 [R225+0x5100], [R168.64], !P2 ;  /* 0x05100000a8e1efae */ /* 0x0003e2000d101d4c */
[----:B------:R-:W-:Y:S07]  /*b610*/  @!P6 LEA.HI.X R3, R0, c[0x0][0x1fc], R3, 0x1, P0 ;  /* 0x00007f000003ea11 */ /* 0x000fee00000f0c03 */
[----:B------:R2:W-:Y:S01]  /*b620*/  @!P6 LDGSTS.E.BYPASS.LTC128B.128 [R225+0x7100], [R2.64], !P1 ;  /* 0x0710000002e1efae */ /* 0x0005e2000c901d4c */
[----:B------:R-:W-:Y:S07]  /*b630*/  ISETP.GT.AND P6, PT, R224, R231, PT ;  /* 0x000000e7e000720c */ /* 0x000fee0003fc4270 */
[----:B----4-:R-:W-:Y:S08]  /*b640*/  LDSM.16.M88.4 R176, [R202+0x8100] ;  /* 0x00810000cab0783b */ /* 0x010ff00000000200 */
[----:B-1----:R-:W-:Y:S08]  /*b650*/  LDSM.16.M88.4 R192, [R202+0x8900] ;  /* 0x00890000cac0783b */ /* 0x002ff00000000200 */
[----:B------:R-:W1:Y:S08]  /*b660*/  LDSM.16.M88.4 R168, [R206+0x10100] ;  /* 0x01010000cea8783b */ /* 0x000e700000000200 */
[----:B------:R-:W4:Y:S08]  /*b670*/  LDSM.16.M88.4 R180, [R202+0x9100] ;  /* 0x00910000cab4783b */ /* 0x000f300000000200 */
[----:B------:R-:W0:Y:S08]  /*b680*/  LDGDEPBAR ;  /* 0x00000000000079af */ /* 0x000e300000000000 */
[----:B------:R-:W4:Y:S08]  /*b690*/  LDSM.16.M88.4 R184, [R202+0x9900] ;  /* 0x00990000cab8783b */ /* 0x000f300000000200 */
[----:B------:R-:W-:Y:S01]  /*b6a0*/  LDSM.16.M88.4 R172, [R205+0x10100] ;  /* 0x01010000cdac783b */ /* 0x000fe20000000200 */
[C---:B-1----:R-:W-:Y:S07]  /*b6b0*/  HMMA.16816.F32 R4, R168.reuse, R176, R4 ;  /* 0x000000b0a804723c */ /* 0x042fee0000001804 */
[----:B------:R-:W-:Y:S01]  /*b6c0*/  LDSM.16.M88.4 R188, [R201+0x800] ;  /* 0x00080000c9bc783b */ /* 0x000fe20000000200 */
[C---:B------:R-:W-:Y:S07]  /*b6d0*/  HMMA.16816.F32 R8, R168.reuse, R178, R8 ;  /* 0x000000b2a808723c */ /* 0x040fee0000001808 */
[----:B------:R-:W1:Y:S01]  /*b6e0*/  LDSM.16.M88.4 R176, [R201] ;  /* 0x00000000c9b0783b */ /* 0x000e620000000200 */
[C---:B------:R-:W-:Y:S08]  /*b6f0*/  HMMA.16816.F32 R12, R168.reuse, R192, R12 ;  /* 0x000000c0a80c723c */ /* 0x040ff0000000180c */
[C---:B------:R-:W-:Y:S01]  /*b700*/  HMMA.16816.F32 R16, R168.reuse, R194, R16 ;  /* 0x000000c2a810723c */ /* 0x040fe20000001810 */
[----:B------:R-:W1:Y:S07]  /*b710*/  LDSM.16.M88.4 R192, [R201+0x1000] ;  /* 0x00100000c9c0783b */ /* 0x000e6e0000000200 */
[C---:B----4-:R-:W-:Y:S08]  /*b720*/  HMMA.16816.F32 R20, R168.reuse, R180, R20 ;  /* 0x000000b4a814723c */ /* 0x050ff00000001814 */
[C---:B------:R-:W-:Y:S01]  /*b730*/  HMMA.16816.F32 R24, R168.reuse, R182, R24 ;  /* 0x000000b6a818723c */ /* 0x040fe20000001818 */
[----:B------:R-:W4:Y:S07]  /*b740*/  LDSM.16.M88.4 R180, [R201+0x1800] ;  /* 0x00180000c9b4783b */ /* 0x000f2e0000000200 */
[C---:B------:R-:W-:Y:S08]  /*b750*/  HMMA.16816.F32 R28, R168.reuse, R184, R28 ;  /* 0x000000b8a81c723c */ /* 0x040ff0000000181c */
[----:B------:R-:W-:Y:S01]  /*b760*/  HMMA.16816.F32 R32, R168, R186, R32 ;  /* 0x000000baa820723c */ /* 0x000fe20000001820 */
[----:B------:R-:W-:Y:S07]  /*b770*/  LDSM.16.M88.4 R168, [R203+0x14100] ;  /* 0x01410000cba8783b */ /* 0x000fee0000000200 */
[C---:B-1----:R-:W-:Y:S01]  /*b780*/  HMMA.16816.F32 R4, R172.reuse, R176, R4 ;  /* 0x000000b0ac04723c */ /* 0x042fe20000001804 */
[----:B------:R-:W1:Y:S07]  /*b790*/  LDSM.16.M88.4 R184, [R196+0xa100] ;  /* 0x00a10000c4b8783b */ /* 0x000e6e0000000200 */
        /* <DEDUP_REMOVED lines=8> */
[C---:B----4-:R-:W-:Y:S08]  /*b820*/  HMMA.16816.F32 R28, R172.reuse, R180, R28 ;  /* 0x000000b4ac1c723c */ /* 0x050ff0000000181c */
[----:B------:R-:W-:Y:S01]  /*b830*/  HMMA.16816.F32 R32, R172, R182, R32 ;  /* 0x000000b6ac20723c */ /* 0x000fe20000001820 */
[----:B------:R-:W4:Y:S07]  /*b840*/  LDSM.16.M88.4 R172, [R196+0xb900] ;  /* 0x00b90000c4ac783b */ /* 0x000f2e0000000200 */
[C---:B-1----:R-:W-:Y:S01]  /*b850*/  HMMA.16816.F32 R4, R168.reuse, R184, R4 ;  /* 0x000000b8a804723c */ /* 0x042fe20000001804 */
[----:B------:R-:W1:Y:S07]  /*b860*/  LDSM.16.M88.4 R180, [R204+0x14100] ;  /* 0x01410000ccb4783b */ /* 0x000e6e0000000200 */
[C---:B------:R-:W-:Y:S01]  /*b870*/  HMMA.16816.F32 R8, R168.reuse, R186, R8 ;  /* 0x000000baa808723c */ /* 0x040fe20000001808 */
[----:B------:R-:W1:Y:S07]  /*b880*/  LDSM.16.M88.4 R184, [R218] ;  /* 0x00000000dab8783b */ /* 0x000e6e0000000200 */
[C---:B------:R-:W-:Y:S08]  /*b890*/  HMMA.16816.F32 R12, R168.reuse, R176, R12 ;  /* 0x000000b0a80c723c */ /* 0x040ff0000000180c */
[C---:B------:R-:W-:Y:S01]  /*b8a0*/  HMMA.16816.F32 R16, R168.reuse, R178, R16 ;  /* 0x000000b2a810723c */ /* 0x040fe20000001810 */
[----:B------:R-:W-:Y:S07]  /*b8b0*/  LDSM.16.M88.4 R176, [R206+0x14100] ;  /* 0x01410000ceb0783b */ /* 0x000fee0000000200 */
[C---:B------:R-:W-:Y:S08]  /*b8c0*/  HMMA.16816.F32 R20, R168.reuse, R188, R20 ;  /* 0x000000bca814723c */ /* 0x040ff00000001814 */
[C---:B------:R-:W-:Y:S01]  /*b8d0*/  HMMA.16816.F32 R24, R168.reuse, R190, R24 ;  /* 0x000000bea818723c */ /* 0x040fe20000001818 */
[----:B------:R-:W-:Y:S07]  /*b8e0*/  LDSM.16.M88.4 R188, [R202+0xa100] ;  /* 0x00a10000cabc783b */ /* 0x000fee0000000200 */
[C---:B----4-:R-:W-:Y:S08]  /*b8f0*/  HMMA.16816.F32 R28, R168.reuse, R172, R28 ;  /* 0x000000aca81c723c */ /* 0x050ff0000000181c */
[----:B------:R-:W-:Y:S01]  /*b900*/  HMMA.16816.F32 R32, R168, R174, R32 ;  /* 0x000000aea820723c */ /* 0x000fe20000001820 */
[----:B------:R-:W4:Y:S07]  /*b910*/  LDSM.16.M88.4 R168, [R217] ;  /* 0x00000000d9a8783b */ /* 0x000f2e0000000200 */
[C---:B-1----:R-:W-:Y:S01]  /*b920*/  HMMA.16816.F32 R4, R180.reuse, R192, R4 ;  /* 0x000000c0b404723c */ /* 0x042fe20000001804 */
[----:B------:R-:W1:Y:S07]  /*b930*/  LDSM.16.M88.4 R172, [R216] ;  /* 0x00000000d8ac783b */ /* 0x000e6e0000000200 */
[C---:B------:R-:W-:Y:S01]  /*b940*/  HMMA.16816.F32 R8, R180.reuse, R194, R8 ;  /* 0x000000c2b408723c */ /* 0x040fe20000001808 */
[----:B------:R-:W1:Y:S07]  /*b950*/  LDSM.16.M88.4 R192, [R202+0xa900] ;  /* 0x00a90000cac0783b */ /* 0x000e6e0000000200 */
[C---:B------:R-:W-:Y:S08]  /*b960*/  HMMA.16816.F32 R12, R180.reuse, R184, R12 ;  /* 0x000000b8b40c723c */ /* 0x040ff0000000180c */
[C---:B------:R-:W-:Y:S01]  /*b970*/  HMMA.16816.F32 R16, R180.reuse, R186, R16 ;  /* 0x000000bab410723c */ /* 0x040fe20000001810 */
[----:B------:R-:W2:Y:S07]  /*b980*/  LDSM.16.M88.4 R184, [R202+0xb100] ;  /* 0x00b10000cab8783b */ /* 0x000eae0000000200 */
[C---:B----4-:R-:W-:Y:S08]  /*b990*/  HMMA.16816.F32 R20, R180.reuse, R168, R20 ;  /* 0x000000a8b414723c */ /* 0x050ff00000001814 */
[C---:B------:R-:W-:Y:S01]  /*b9a0*/  HMMA.16816.F32 R24, R180.reuse, R170, R24 ;  /* 0x000000aab418723c */ /* 0x040fe20000001818 */
[----:B------:R-:W4:Y:S07]  /*b9b0*/  LDSM.16.M88.4 R168, [R202+0xb900] ;  /* 0x00b90000caa8783b */ /* 0x000f2e0000000200 */
[C---:B-1----:R-:W-:Y:S08]  /*b9c0*/  HMMA.16816.F32 R28, R180.reuse, R172, R28 ;  /* 0x000000acb41c723c */ /* 0x042ff0000000181c */
[----:B------:R-:W-:Y:S01]  /*b9d0*/  HMMA.16816.F32 R32, R180, R174, R32 ;  /* 0x000000aeb420723c */ /* 0x000fe20000001820 */
[----:B------:R-:W-:Y:S07]  /*b9e0*/  LDSM.16.M88.4 R172, [R205+0x14100] ;  /* 0x01410000cdac783b */ /* 0x000fee0000000200 */
[C---:B------:R-:W-:Y:S01]  /*b9f0*/  HMMA.16816.F32 R4, R176.reuse, R188, R4 ;  /* 0x000000bcb004723c */ /* 0x040fe20000001804 */
[----:B------:R-:W1:Y:S07]  /*ba00*/  LDSM.16.M88.4 R180, [R201+0x2000] ;  /* 0x00200000c9b4783b */ /* 0x000e6e0000000200 */
[C---:B------:R-:W-:Y:S01]  /*ba10*/  HMMA.16816.F32 R8, R176.reuse, R190, R8 ;  /* 0x000000beb008723c */ /* 0x040fe20000001808 */
[----:B------:R-:W1:Y:S07]  /*ba20*/  LDSM.16.M88.4 R188, [R201+0x2800] ;  /* 0x00280000c9bc783b */ /* 0x000e6e0000000200 */
[C---:B------:R-:W-:Y:S08]  /*ba30*/  HMMA.16816.F32 R12, R176.reuse, R192, R12 ;  /* 0x000000c0b00c723c */ /* 0x040ff0000000180c */
[C---:B------:R-:W-:Y:S01]  /*ba40*/  HMMA.16816.F32 R16, R176.reuse, R194, R16 ;  /* 0x000000c2b010723c */ /* 0x040fe20000001810 */
[----:B------:R-:W3:Y:S07]  /*ba50*/  LDSM.16.M88.4 R192, [R201+0x3000] ;  /* 0x00300000c9c0783b */ /* 0x000eee0000000200 */
[C---:B--2---:R-:W-:Y:S08]  /*ba60*/  HMMA.16816.F32 R20, R176.reuse, R184, R20 ;  /* 0x000000b8b014723c */ /* 0x044ff00000001814 */
[C---:B------:R-:W-:Y:S01]  /*ba70*/  HMMA.16816.F32 R24, R176.reuse, R186, R24 ;  /* 0x000000bab018723c */ /* 0x040fe20000001818 */
[----:B------:R-:W2:Y:S07]  /*ba80*/  LDSM.16.M88.4 R184, [R201+0x3800] ;  /* 0x00380000c9b8783b */ /* 0x000eae0000000200 */
[C---:B----4-:R-:W-:Y:S08]  /*ba90*/  HMMA.16816.F32 R28, R176.reuse, R168, R28 ;  /* 0x000000a8b01c723c */ /* 0x050ff0000000181c */
[----:B------:R-:W-:Y:S01]  /*baa0*/  HMMA.16816.F32 R32, R176, R170, R32 ;  /* 0x000000aab020723c */ /* 0x000fe20000001820 */
[----:B------:R-:W-:Y:S07]  /*bab0*/  LDSM.16.M88.4 R168, [R203+0x18100] ;  /* 0x01810000cba8783b */ /* 0x000fee0000000200 */
[C---:B-1----:R-:W-:Y:S01]  /*bac0*/  HMMA.16816.F32 R4, R172.reuse, R180, R4 ;  /* 0x000000b4ac04723c */ /* 0x042fe20000001804 */
[----:B------:R-:W1:Y:S07]  /*bad0*/  LDSM.16.M88.4 R176, [R196+0xc100] ;  /* 0x00c10000c4b0783b */ /* 0x000e6e0000000200 */
[C---:B------:R-:W-:Y:S01]  /*bae0*/  HMMA.16816.F32 R8, R172.reuse, R182, R8 ;  /* 0x000000b6ac08723c */ /* 0x040fe20000001808 */
[----:B------:R-:W4:Y:S07]  /*baf0*/  LDSM.16.M88.4 R180, [R196+0xc900] ;  /* 0x00c90000c4b4783b */ /* 0x000f2e0000000200 */
[C---:B------:R-:W-:Y:S08]  /*bb00*/  HMMA.16816.F32 R12, R172.reuse, R188, R12 ;  /* 0x000000bcac0c723c */ /* 0x040ff0000000180c */
[C---:B------:R-:W-:Y:S01]  /*bb10*/  HMMA.16816.F32 R16, R172.reuse, R190, R16 ;  /* 0x000000beac10723c */ /* 0x040fe20000001810 */
[----:B------:R-:W4:Y:S07]  /*bb20*/  LDSM.16.M88.4 R188, [R196+0xd100] ;  /* 0x00d10000c4bc783b */ /* 0x000f2e0000000200 */
[C---:B---3--:R-:W-:Y:S08]  /*bb30*/  HMMA.16816.F32 R20, R172.reuse, R192, R20 ;  /* 0x000000c0ac14723c */ /* 0x048ff00000001814 */
[C---:B------:R-:W-:Y:S01]  /*bb40*/  HMMA.16816.F32 R24, R172.reuse, R194, R24 ;  /* 0x000000c2ac18723c */ /* 0x040fe20000001818 */
[----:B------:R-:W3:Y:S07]  /*bb50*/  LDSM.16.M88.4 R192, [R196+0xd900] ;  /* 0x00d90000c4c0783b */ /* 0x000eee0000000200 */
[C---:B--2---:R-:W-:Y:S08]  /*bb60*/  HMMA.16816.F32 R28, R172.reuse, R184, R28 ;  /* 0x000000b8ac1c723c */ /* 0x044ff0000000181c */
[----:B------:R-:W-:Y:S01]  /*bb70*/  HMMA.16816.F32 R32, R172, R186, R32 ;  /* 0x000000baac20723c */ /* 0x000fe20000001820 */
[----:B------:R-:W-:Y:S07]  /*bb80*/  LDSM.16.M88.4 R172, [R204+0x18100] ;  /* 0x01810000ccac783b */ /* 0x000fee0000000200 */
[C---:B-1----:R-:W-:Y:S01]  /*bb90*/  HMMA.16816.F32 R4, R168.reuse, R176, R4 ;  /* 0x000000b0a804723c */ /* 0x042fe20000001804 */
[----:B------:R-:W1:Y:S07]  /*bba0*/  LDSM.16.M88.4 R184, [R215] ;  /* 0x00000000d7b8783b */ /* 0x000e6e0000000200 */
[C---:B------:R-:W-:Y:S01]  /*bbb0*/  HMMA.16816.F32 R8, R168.reuse, R178, R8 ;  /* 0x000000b2a808723c */ /* 0x040fe20000001808 */
[----:B------:R-:W2:Y:S07]  /*bbc0*/  LDSM.16.M88.4 R176, [R214] ;  /* 0x00000000d6b0783b */ /* 0x000eae0000000200 */
[C---:B----4-:R-:W-:Y:S08]  /*bbd0*/  HMMA.16816.F32 R12, R168.reuse, R180, R12 ;  /* 0x000000b4a80c723c */ /* 0x050ff0000000180c */
[C---:B------:R-:W-:Y:S01]  /*bbe0*/  HMMA.16816.F32 R16, R168.reuse, R182, R16 ;  /* 0x000000b6a810723c */ /* 0x040fe20000001810 */
[----:B------:R-:W4:Y:S07]  /*bbf0*/  LDSM.16.M88.4 R180, [R213] ;  /* 0x00000000d5b4783b */ /* 0x000f2e0000000200 */
[C---:B------:R-:W-:Y:S08]  /*bc00*/  HMMA.16816.F32 R20, R168.reuse, R188, R20 ;  /* 0x000000bca814723c */ /* 0x040ff00000001814 */
[C---:B------:R-:W-:Y:S01]  /*bc10*/  HMMA.16816.F32 R24, R168.reuse, R190, R24 ;  /* 0x000000bea818723c */ /* 0x040fe20000001818 */
[----:B------:R-:W-:Y:S07]  /*bc20*/  LDSM.16.M88.4 R188, [R206+0x18100] ;  /* 0x01810000cebc783b */ /* 0x000fee0000000200 */
[C---:B---3--:R-:W-:Y:S08]  /*bc30*/  HMMA.16816.F32 R28, R168.reuse, R192, R28 ;  /* 0x000000c0a81c723c */ /* 0x048ff0000000181c */
[----:B------:R-:W-:Y:S01]  /*bc40*/  HMMA.16816.F32 R32, R168, R194, R32 ;  /* 0x000000c2a820723c */ /* 0x000fe20000001820 */
[----:B------:R-:W3:Y:S07]  /*bc50*/  LDSM.16.M88.4 R168, [R212] ;  /* 0x00000000d4a8783b */ /* 0x000eee0000000200 */
[C---:B-1----:R-:W-:Y:S01]  /*bc60*/  HMMA.16816.F32 R4, R172.reuse, R184, R4 ;  /* 0x000000b8ac04723c */ /* 0x042fe20000001804 */
[----:B------:R-:W1:Y:S07]  /*bc70*/  LDSM.16.M88.4 R192, [R202+0xc100] ;  /* 0x00c10000cac0783b */ /* 0x000e6e0000000200 */
[C---:B------:R-:W-:Y:S01]  /*bc80*/  HMMA.16816.F32 R8, R172.reuse, R186, R8 ;  /* 0x000000baac08723c */ /* 0x040fe20000001808 */
[----:B------:R-:W1:Y:S07]  /*bc90*/  LDSM.16.M88.4 R184, [R202+0xc900] ;  /* 0x00c90000cab8783b */ /* 0x000e6e0000000200 */
[C---:B--2---:R-:W-:Y:S08]  /*bca0*/  HMMA.16816.F32 R12, R172.reuse, R176, R12 ;  /* 0x000000b0ac0c723c */ /* 0x044ff0000000180c */
[C---:B------:R-:W-:Y:S01]  /*bcb0*/  HMMA.16816.F32 R16, R172.reuse, R178, R16 ;  /* 0x000000b2ac10723c */ /* 0x040fe20000001810 */
[----:B------:R-:W-:Y:S07]  /*bcc0*/  LDSM.16.M88.4 R176, [R205+0x18100] ;  /* 0x01810000cdb0783b */ /* 0x000fee0000000200 */
[C---:B----4-:R-:W-:Y:S08]  /*bcd0*/  HMMA.16816.F32 R20, R172.reuse, R180, R20 ;  /* 0x000000b4ac14723c */ /* 0x050ff00000001814 */
[C---:B------:R-:W-:Y:S01]  /*bce0*/  HMMA.16816.F32 R24, R172.reuse, R182, R24 ;  /* 0x000000b6ac18723c */ /* 0x040fe20000001818 */
[----:B------:R-:W-:Y:S07]  /*bcf0*/  LDSM.16.M88.4 R180, [R201+0x4000] ;  /* 0x00400000c9b4783b */ /* 0x000fee0000000200 */
[C---:B---3--:R-:W-:Y:S08]  /*bd00*/  HMMA.16816.F32 R28, R172.reuse, R168, R28 ;  /* 0x000000a8ac1c723c */ /* 0x048ff0000000181c */
[----:B------:R-:W-:Y:S01]  /*bd10*/  HMMA.16816.F32 R32, R172, R170, R32 ;  /* 0x000000aaac20723c */ /* 0x000fe20000001820 */
[----:B------:R-:W2:Y:S07]  /*bd20*/  LDSM.16.M88.4 R168, [R202+0xd100] ;  /* 0x00d10000caa8783b */ /* 0x000eae0000000200 */
[C---:B-1----:R-:W-:Y:S01]  /*bd30*/  HMMA.16816.F32 R4, R188.reuse, R192, R4 ;  /* 0x000000c0bc04723c */ /* 0x042fe20000001804 */
[----:B------:R-:W1:Y:S07]  /*bd40*/  LDSM.16.M88.4 R172, [R202+0xd900] ;  /* 0x00d90000caac783b */ /* 0x000e6e0000000200 */
[C---:B------:R-:W-:Y:S01]  /*bd50*/  HMMA.16816.F32 R8, R188.reuse, R194, R8 ;  /* 0x000000c2bc08723c */ /* 0x040fe20000001808 */
[----:B------:R-:W3:Y:S07]  /*bd60*/  LDSM.16.M88.4 R192, [R201+0x4800] ;  /* 0x00480000c9c0783b */ /* 0x000eee0000000200 */
        /* <DEDUP_REMOVED lines=8> */
[----:B------:R-:W-:Y:S07]  /*bdf0*/  LDSM.16.M88.4 R172, [R203+0x1c100] ;  /* 0x01c10000cbac783b */ /* 0x000fee0000000200 */
[C---:B------:R-:W-:Y:S01]  /*be00*/  HMMA.16816.F32 R4, R176.reuse, R180, R4 ;  /* 0x000000b4b004723c */ /* 0x040fe20000001804 */
[----:B------:R-:W-:Y:S07]  /*be10*/  LDSM.16.M88.4 R188, [R196+0xe900] ;  /* 0x00e90000c4bc783b */ /* 0x000fee0000000200 */
[C---:B------:R-:W-:Y:S01]  /*be20*/  HMMA.16816.F32 R8, R176.reuse, R182, R8 ;  /* 0x000000b6b008723c */ /* 0x040fe20000001808 */
[----:B------:R-:W1:Y:S07]  /*be30*/  LDSM.16.M88.4 R180, [R196+0xe100] ;  /* 0x00e10000c4b4783b */ /* 0x000e6e0000000200 */
[C---:B---3--:R-:W-:Y:S08]  /*be40*/  HMMA.16816.F32 R12, R176.reuse, R192, R12 ;  /* 0x000000c0b00c723c */ /* 0x048ff0000000180c */
[C---:B------:R-:W-:Y:S01]  /*be50*/  HMMA.16816.F32 R16, R176.reuse, R194, R16 ;  /* 0x000000c2b010723c */ /* 0x040fe20000001810 */
[----:B------:R-:W3:Y:S07]  /*be60*/  LDSM.16.M88.4 R192, [R196+0xf100] ;  /* 0x00f10000c4c0783b */ /* 0x000eee0000000200 */
[C---:B----4-:R-:W-:Y:S08]  /*be70*/  HMMA.16816.F32 R20, R176.reuse, R184, R20 ;  /* 0x000000b8b014723c */ /* 0x050ff00000001814 */
[C---:B------:R-:W-:Y:S01]  /*be80*/  HMMA.16816.F32 R24, R176.reuse, R186, R24 ;  /* 0x000000bab018723c */ /* 0x040fe20000001818 */
[----:B------:R-:W4:Y:S07]  /*be90*/  LDSM.16.M88.4 R184, [R196+0xf900] ;  /* 0x00f90000c4b8783b */ /* 0x000f2e0000000200 */
[C---:B--2---:R-:W-:Y:S08]  /*bea0*/  HMMA.16816.F32 R28, R176.reuse, R168, R28 ;  /* 0x000000a8b01c723c */ /* 0x044ff0000000181c */
[----:B------:R-:W-:Y:S01]  /*beb0*/  HMMA.16816.F32 R32, R176, R170, R32 ;  /* 0x000000aab020723c */ /* 0x000fe20000001820 */
[----:B------:R-:W-:Y:S07]  /*bec0*/  LDSM.16.M88.4 R168, [R204+0x1c100] ;  /* 0x01c10000cca8783b */ /* 0x000fee0000000200 */
[C---:B-1----:R-:W-:Y:S01]  /*bed0*/  HMMA.16816.F32 R4, R172.reuse, R180, R4 ;  /* 0x000000b4ac04723c */ /* 0x042fe20000001804 */
[----:B------:R-:W1:Y:S07]  /*bee0*/  LDSM.16.M88.4 R176, [R211] ;  /* 0x00000000d3b0783b */ /* 0x000e6e0000000200 */
        /* <DEDUP_REMOVED lines=8> */
[C---:B----4-:R-:W-:Y:S08]  /*bf70*/  HMMA.16816.F32 R28, R172.reuse, R184, R28 ;  /* 0x000000b8ac1c723c */ /* 0x050ff0000000181c */
[----:B------:R-:W-:Y:S01]  /*bf80*/  HMMA.16816.F32 R32, R172, R186, R32 ;  /* 0x000000baac20723c */ /* 0x000fe20000001820 */
[----:B------:R-:W-:Y:S07]  /*bf90*/  LDSM.16.M88.4 R172, [R206+0x1c100] ;  /* 0x01c10000ceac783b */ /* 0x000fee0000000200 */
[C---:B-1----:R-:W-:Y:S01]  /*bfa0*/  HMMA.16816.F32 R4, R168.reuse, R176, R4 ;  /* 0x000000b0a804723c */ /* 0x042fe20000001804 */
[----:B------:R-:W1:Y:S07]  /*bfb0*/  LDSM.16.M88.4 R184, [R202+0xe100] ;  /* 0x00e10000cab8783b */ /* 0x000e6e0000000200 */
[C---:B------:R-:W-:Y:S01]  /*bfc0*/  HMMA.16816.F32 R8, R168.reuse, R178, R8 ;  /* 0x000000b2a808723c */ /* 0x040fe20000001808 */
[----:B------:R-:W4:Y:S07]  /*bfd0*/  LDSM.16.M88.4 R176, [R202+0xe900] ;  /* 0x00e90000cab0783b */ /* 0x000f2e0000000200 */
        /* <DEDUP_REMOVED lines=8> */
[----:B------:R-:W3:Y:S07]  /*c060*/  LDSM.16.M88.4 R168, [R202+0xf900] ;  /* 0x00f90000caa8783b */ /* 0x000eee0000000200 */
[C---:B-1----:R-:W-:Y:S01]  /*c070*/  HMMA.16816.F32 R4, R172.reuse, R184, R4 ;  /* 0x000000b8ac04723c */ /* 0x042fe20000001804 */
[----:B------:R-:W5:Y:S06]  /*c080*/  LDL.64 R184, [R1+0x30] ;  /* 0x0000300001b87983 */ /* 0x000f6c0000100a00 */
[----:B------:R-:W1:Y:S01]  /*c090*/  LDSM.16.M88.4 R192, [R201+0x6000] ;  /* 0x00600000c9c0783b */ /* 0x000e620000000200 */
[C---:B------:R-:W-:Y:S07]  /*c0a0*/  HMMA.16816.F32 R8, R172.reuse, R186, R8 ;  /* 0x000000baac08723c */ /* 0x040fee0000001808 */
[----:B------:R-:W5:Y:S01]  /*c0b0*/  LDL.64 R186, [R1+0x38] ;  /* 0x0000380001ba7983 */ /* 0x000f620000100a00 */
[C---:B----4-:R-:W-:Y:S08]  /*c0c0*/  HMMA.16816.F32 R12, R172.reuse, R176, R12 ;  /* 0x000000b0ac0c723c */ /* 0x050ff0000000180c */
[C---:B------:R-:W-:Y:S08]  /*c0d0*/  HMMA.16816.F32 R16, R172.reuse, R178, R16 ;  /* 0x000000b2ac10723c */ /* 0x040ff00000001810 */
[C---:B--2---:R-:W-:Y:S08]  /*c0e0*/  HMMA.16816.F32 R20, R172.reuse, R180, R20 ;  /* 0x000000b4ac14723c */ /* 0x044ff00000001814 */
[C---:B------:R-:W-:Y:S07]  /*c0f0*/  HMMA.16816.F32 R24, R172.reuse, R182, R24 ;  /* 0x000000b6ac18723c */ /* 0x040fee0000001818 */
[----:B------:R-:W-:Y:S01]  /*c100*/  MOV R183, c[0x0][0x1e0] ;  /* 0x0000780000b77a02 */ /* 0x000fe20000000f00 */
[C---:B---3--:R-:W-:Y:S04]  /*c110*/  HMMA.16816.F32 R28, R172.reuse, R168, R28 ;  /* 0x000000a8ac1c723c */ /* 0x048fe8000000181c */
[----:B------:R-:W-:Y:S04]  /*c120*/  SHF.L.U32 R183, R183, 0x5, RZ ;  /* 0x00000005b7b77819 */ /* 0x000fe800000006ff */
[----:B------:R-:W-:Y:S01]  /*c130*/  HMMA.16816.F32 R32, R172, R170, R32 ;  /* 0x000000aaac20723c */ /* 0x000fe20000001820 */
[----:B------:R-:W2:Y:S07]  /*c140*/  LDSM.16.M88.4 R168, [R201+0x6800] ;  /* 0x00680000c9a8783b */ /* 0x000eae0000000200 */
[C---:B-1----:R-:W-:Y:S08]  /*c150*/  HMMA.16816.F32 R4, R188.reuse, R192, R4 ;  /* 0x000000c0bc04723c */ /* 0x042ff00000001804 */
[C---:B------:R-:W-:Y:S11]  /*c160*/  HMMA.16816.F32 R8, R188.reuse, R194, R8 ;  /* 0x000000c2bc08723c */ /* 0x040ff60000001808 */
[----:B------:R-:W-:Y:S05]  /*c170*/  @!UPT UIADD3 URZ, URZ, URZ, URZ ;  /* 0x0000003f3f3ff290 */ /* 0x000fea000fffe03f */
[----:B------:R-:W-:Y:S02]  /*c180*/  FMUL.FTZ R4, R4, c[0x0][0x320] ;  /* 0x0000c80004047a20 */ /* 0x000fe40000410000 */
[----:B------:R-:W-:Y:S02]  /*c190*/  FMUL.FTZ R5, R5, c[0x0][0x320] ;  /* 0x0000c80005057a20 */ /* 0x000fe40000410000 */
[----:B------:R-:W-:Y:S01]  /*c1a0*/  FMUL.FTZ R6, R6, c[0x0][0x320] ;  /* 0x0000c80006067a20 */ /* 0x000fe20000410000 */
[----:B------:R-:W1:Y:S01]  /*c1b0*/  MUFU.TANH R172, R4 ;  /* 0x0000000400ac7308 */ /* 0x000e620000002400 */
[----:B------:R-:W-:Y:S02]  /*c1c0*/  FMUL.FTZ R7, R7, c[0x0][0x320] ;  /* 0x0000c80007077a20 */ /* 0x000fe40000410000 */
[----:B------:R-:W-:Y:S01]  /*c1d0*/  FMUL.FTZ R8, R8, c[0x0][0x320] ;  /* 0x0000c80008087a20 */ /* 0x000fe20000410000 */
[C---:B--2---:R-:W-:Y:S03]  /*c1e0*/  HMMA.16816.F32 R12, R188.reuse, R168, R12 ;  /* 0x000000a8bc0c723c */ /* 0x044fe6000000180c */
[----:B------:R-:W-:Y:S02]  /*c1f0*/  FMUL.FTZ R9, R9, c[0x0][0x320] ;  /* 0x0000c80009097a20 */ /* 0x000fe40000410000 */
[----:B------:R-:W-:Y:S01]  /*c200*/  FMUL.FTZ R10, R10, c[0x0][0x320] ;  /* 0x0000c8000a0a7a20 */ /* 0x000fe20000410000 */
[----:B------:R-:W2:Y:S01]  /*c210*/  MUFU.TANH R173, R5 ;  /* 0x0000000500ad7308 */ /* 0x000ea20000002400 */
[----:B------:R-:W-:Y:S01]  /*c220*/  FMUL.FTZ R11, R11, c[0x0][0x320] ;  /* 0x0000c8000b0b7a20 */ /* 0x000fe20000410000 */
[C---:B------:R-:W-:Y:S08]  /*c230*/  HMMA.16816.F32 R16, R188.reuse, R170, R16 ;  /* 0x000000aabc10723c */ /* 0x040ff00000001810 */
[----:B------:R-:W3:Y:S01]  /*c240*/  MUFU.TANH R178, R6 ;  /* 0x0000000600b27308 */ /* 0x000ee20000002400 */
[----:B-1----:R-:W-:Y:S07]  /*c250*/  FMNMX.FTZ R0, R172, R133, !PT ;  /* 0x00000085ac007209 */ /* 0x002fee0007810000 */
[----:B------:R-:W-:Y:S02]  /*c260*/  FMUL.FTZ R12, R12, c[0x0][0x320] ;  /* 0x0000c8000c0c7a20 */ /* 0x000fe40000410000 */
[----:B------:R1:W4:Y:S01]  /*c270*/  MUFU.TANH R177, R7 ;  /* 0x0000000700b17308 */ /* 0x0003220000002400 */
[----:B------:R-:W-:Y:S02]  /*c280*/  FMUL.FTZ R13, R13, c[0x0][0x320] ;  /* 0x0000c8000d0d7a20 */ /* 0x000fe40000410000 */
[----:B------:R-:W-:Y:S01]  /*c290*/  FMUL.FTZ R14, R14, c[0x0][0x320] ;  /* 0x0000c8000e0e7a20 */ /* 0x000fe20000410000 */
[----:B--2---:R-:W-:Y:S01]  /*c2a0*/  FMNMX.FTZ R0, R173, R0, !PT ;  /* 0x00000000ad007209 */ /* 0x004fe20007810000 */
[----:B------:R-:W-:Y:S02]  /*c2b0*/  FMUL.FTZ R15, R15, c[0x0][0x320] ;  /* 0x0000c8000f0f7a20 */ /* 0x000fe40000410000 */
[----:B------:R-:W-:Y:S02]  /*c2c0*/  FMUL.FTZ R16, R16, c[0x0][0x320] ;  /* 0x0000c80010107a20 */ /* 0x000fe40000410000 */
[----:B------:R-:W-:Y:S01]  /*c2d0*/  FMUL.FTZ R17, R17, c[0x0][0x320] ;  /* 0x0000c80011117a20 */ /* 0x000fe20000410000 */
[----:B------:R-:W2:Y:S01]  /*c2e0*/  MUFU.TANH R174, R8 ;  /* 0x0000000800ae7308 */ /* 0x000ea20000002400 */
[----:B------:R-:W-:Y:S02]  /*c2f0*/  FMUL.FTZ R18, R18, c[0x0][0x320] ;  /* 0x0000c80012127a20 */ /* 0x000fe40000410000 */
[----:B------:R-:W-:Y:S01]  /*c300*/  FMUL.FTZ R19, R19, c[0x0][0x320] ;  /* 0x0000c80013137a20 */ /* 0x000fe20000410000 */
[----:B---3--:R-:W-:Y:S06]  /*c310*/  FMNMX.FTZ R2, R178, R134, !PT ;  /* 0x00000086b2027209 */ /* 0x008fec0007810000 */
[----:B------:R-:W3:Y:S01]  /*c320*/  MUFU.TANH R169, R9 ;  /* 0x0000000900a97308 */ /* 0x000ee20000002400 */
[----:B-1----:R-:W1:Y:S01]  /*c330*/  LDSM.16.M88.4 R4, [R201+0x7000] ;  /* 0x00700000c904783b */ /* 0x002e620000000200 */
[----:B----4-:R-:W-:Y:S08]  /*c340*/  FMNMX.FTZ R2, R177, R2, !PT ;  /* 0x00000002b1027209 */ /* 0x010ff00007810000 */
[----:B------:R-:W4:Y:S01]  /*c350*/  MUFU.TANH R175, R10 ;  /* 0x0000000a00af7308 */ /* 0x000f220000002400 */
[----:B--2---:R-:W-:Y:S09]  /*c360*/  FMNMX.FTZ R0, R174, R0, !PT ;  /* 0x00000000ae007209 */ /* 0x004ff20007810000 */
[----:B------:R2:W1:Y:S01]  /*c370*/  MUFU.TANH R176, R11 ;  /* 0x0000000b00b07308 */ /* 0x0004620000002400 */
[----:B---3--:R-:W-:Y:S09]  /*c380*/  FMNMX.FTZ R0, R169, R0, !PT ;  /* 0x00000000a9007209 */ /* 0x008ff20007810000 */
[----:B------:R-:W-:Y:S01]  /*c390*/  MUFU.TANH R227, R18 ;  /* 0x0000001200e37308 */ /* 0x000fe20000002400 */
[----:B----4-:R-:W-:Y:S09]  /*c3a0*/  FMNMX.FTZ R2, R175, R2, !PT ;  /* 0x00000002af027209 */ /* 0x010ff20007810000 */
[----:B------:R-:W3:Y:S01]  /*c3b0*/  MUFU.TANH R171, R12 ;  /* 0x0000000c00ab7308 */ /* 0x000ee20000002400 */
[C---:B-1----:R-:W-:Y:S01]  /*c3c0*/  HMMA.16816.F32 R20, R188.reuse, R4, R20 ;  /* 0x00000004bc14723c */ /* 0x042fe20000001814 */
[----:B--2---:R-:W1:Y:S01]  /*c3d0*/  LDSM.16.M88.4 R8, [R201+0x7800] ;  /* 0x00780000c908783b */ /* 0x004e620000000200 */
[----:B------:R-:W-:Y:S07]  /*c3e0*/  DEPBAR.LE SB0, 0x0 ;  /* 0x000080000000791a */ /* 0x000fee0000000000 */
[----:B------:R-:W2:Y:S03]  /*c3f0*/  MUFU.TANH R179, R13 ;  /* 0x0000000d00b37308 */ /* 0x000ea60000002400 */
[----:B------:R-:W-:Y:S01]  /*c400*/  FMNMX.FTZ R2, R176, R2, !PT ;  /* 0x00000002b0027209 */ /* 0x000fe20007810000 */
[C---:B------:R-:W-:Y:S01]  /*c410*/  HMMA.16816.F32 R24, R188.reuse, R6, R24 ;  /* 0x00000006bc18723c */ /* 0x040fe20000001818 */
[----:B------:R-:W-:Y:S04]  /*c420*/  BAR.SYNC.DEFER_BLOCKING 0x0 ;  /* 0x0000000000007b1d */ /* 0x000fe80000010000 */
[----:B---3--:R-:W-:Y:S07]  /*c430*/  FMNMX.FTZ R0, R171, R0, !PT ;  /* 0x00000000ab007209 */ /* 0x008fee0007810000 */
[----:B------:R-:W-:Y:S02]  /*c440*/  FMUL.FTZ R23, R23, c[0x0][0x320] ;  /* 0x0000c80017177a20 */ /* 0x000fe40000410000 */
[----:B------:R-:W-:Y:S02]  /*c450*/  FMUL.FTZ R20, R20, c[0x0][0x320] ;  /* 0x0000c80014147a20 */ /* 0x000fe40000410000 */
[----:B------:R-:W-:Y:S02]  /*c460*/  FMUL.FTZ R22, R22, c[0x0][0x320] ;  /* 0x0000c80016167a20 */ /* 0x000fe40000410000 */
[----:B------:R-:W-:Y:S01]  /*c470*/  FMUL.FTZ R21, R21, c[0x0][0x320] ;  /* 0x0000c80015157a20 */ /* 0x000fe20000410000 */
[----:B--2---:R-:W-:Y:S05]  /*c480*/  FMNMX.FTZ R0, R179, R0, !PT ;  /* 0x00000000b3007209 */ /* 0x004fea0007810000 */
[----:B------:R-:W-:Y:S01]  /*c490*/  FMUL.FTZ R24, R24, c[0x0][0x320] ;  /* 0x0000c80018187a20 */ /* 0x000fe20000410000 */
[----:B------:R-:W2:Y:S01]  /*c4a0*/  MUFU.TANH R180, R14 ;  /* 0x0000000e00b47308 */ /* 0x000ea20000002400 */
[----:B------:R-:W-:Y:S02]  /*c4b0*/  FMUL.FTZ R25, R25, c[0x0][0x320] ;  /* 0x0000c80019197a20 */ /* 0x000fe40000410000 */
[----:B------:R-:W-:Y:S02]  /*c4c0*/  FMUL.FTZ R26, R26, c[0x0][0x320] ;  /* 0x0000c8001a1a7a20 */ /* 0x000fe40000410000 */
[----:B------:R-:W-:Y:S01]  /*c4d0*/  FMUL.FTZ R27, R27, c[0x0][0x320] ;  /* 0x0000c8001b1b7a20 */ /* 0x000fe20000410000 */
[C---:B-1----:R-:W-:Y:S04]  /*c4e0*/  HMMA.16816.F32 R28, R188.reuse, R8, R28 ;  /* 0x00000008bc1c723c */ /* 0x042fe8000000181c */
[----:B------:R-:W1:Y:S03]  /*c4f0*/  MUFU.TANH R182, R16 ;  /* 0x0000001000b67308 */ /* 0x000e660000002400 */
[----:B------:R-:W-:Y:S01]  /*c500*/  @P6 IMAD.WIDE.U32 R8, R223, c[0x0][0x1e0], RZ ;  /* 0x00007800df086a25 */ /* 0x000fe200078e00ff */
[----:B------:R-:W-:Y:S06]  /*c510*/  HMMA.16816.F32 R32, R188, R10, R32 ;  /* 0x0000000abc20723c */ /* 0x000fec0000001820 */
[----:B------:R-:W3:Y:S01]  /*c520*/  MUFU.TANH R181, R15 ;  /* 0x0000000f00b57308 */ /* 0x000ee20000002400 */
[----:B------:R-:W-:Y:S02]  /*c530*/  @P6 SHF.L.U32 R5, R8, 0x6, RZ ;  /* 0x0000000608056819 */ /* 0x000fe400000006ff */
[----:B--2---:R-:W-:Y:S07]  /*c540*/  FMNMX.FTZ R2, R180, R2, !PT ;  /* 0x00000002b4027209 */ /* 0x004fee0007810000 */
[----:B------:R-:W2:Y:S01]  /*c550*/  MUFU.TANH R192, R17 ;  /* 0x0000001100c07308 */ /* 0x000ea20000002400 */
[----:B------:R-:W-:Y:S01]  /*c560*/  FMUL.FTZ R28, R28, c[0x0][0x320] ;  /* 0x0000c8001c1c7a20 */ /* 0x000fe20000410000 */
[----:B-1----:R-:W-:Y:S01]  /*c570*/  FMNMX.FTZ R0, R182, R0, !PT ;  /* 0x00000000b6007209 */ /* 0x002fe20007810000 */
[----:B------:R-:W-:Y:S02]  /*c580*/  FMUL.FTZ R29, R29, c[0x0][0x320] ;  /* 0x0000c8001d1d7a20 */ /* 0x000fe40000410000 */
[----:B------:R-:W-:Y:S02]  /*c590*/  FMUL.FTZ R30, R30, c[0x0][0x320] ;  /* 0x0000c8001e1e7a20 */ /* 0x000fe40000410000 */
[----:B------:R-:W-:Y:S03]  /*c5a0*/  FMUL.FTZ R31, R31, c[0x0][0x320] ;  /* 0x0000c8001f1f7a20 */ /* 0x000fe60000410000 */
[----:B------:R-:W1:Y:S01]  /*c5b0*/  MUFU.TANH R234, R20 ;  /* 0x0000001400ea7308 */ /* 0x000e620000002400 */
[----:B------:R-:W-:Y:S02]  /*c5c0*/  FMUL.FTZ R32, R32, c[0x0][0x320] ;  /* 0x0000c80020207a20 */ /* 0x000fe40000410000 */
[----:B------:R-:W-:Y:S01]  /*c5d0*/  FMUL.FTZ R33, R33, c[0x0][0x320] ;  /* 0x0000c80021217a20 */ /* 0x000fe20000410000 */
[----:B---3--:R-:W-:Y:S01]  /*c5e0*/  FMNMX.FTZ R2, R181, R2, !PT ;  /* 0x00000002b5027209 */ /* 0x008fe20007810000 */
[----:B------:R-:W-:Y:S03]  /*c5f0*/  FMUL.FTZ R34, R34, c[0x0][0x320] ;  /* 0x0000c80022227a20 */ /* 0x000fe60000410000 */
[----:B------:R-:W-:Y:S02]  /*c600*/  FMNMX.FTZ R2, R227, R2, !PT ;  /* 0x00000002e3027209 */ /* 0x000fe40007810000 */
[----:B------:R-:W-:Y:S01]  /*c610*/  MUFU.TANH R235, R21 ;  /* 0x0000001500eb7308 */ /* 0x000fe20000002400 */
[----:B--2---:R-:W-:Y:S09]  /*c620*/  FMNMX.FTZ R0, R192, R0, !PT ;  /* 0x00000000c0007209 */ /* 0x004ff20007810000 */
[----:B------:R-:W2:Y:S01]  /*c630*/  MUFU.TANH R228, R19 ;  /* 0x0000001300e47308 */ /* 0x000ea20000002400 */
[----:B-1----:R-:W-:Y:S09]  /*c640*/  FMNMX.FTZ R0, R234, R0, !PT ;  /* 0x00000000ea007209 */ /* 0x002ff20007810000 */
[----:B------:R-:W1:Y:S10]  /*c650*/  MUFU.TANH R238, R24 ;  /* 0x0000001800ee7308 */ /* 0x000e740000002400 */
[----:B------:R-:W3:Y:S01]  /*c660*/  MUFU.TANH R239, R25 ;  /* 0x0000001900ef7308 */ /* 0x000ee20000002400 */
[----:B--2---:R-:W-:Y:S02]  /*c670*/  FMNMX.FTZ R3, R228, R2, !PT ;  /* 0x00000002e4037209 */ /* 0x004fe40007810000 */
[----:B------:R-:W-:Y:S01]  /*c680*/  FMNMX.FTZ R2, R235, R0, !PT ;  /* 0x00000000eb027209 */ /* 0x000fe20007810000 */
[----:B------:R-:W-:Y:S06]  /*c690*/  FMUL.FTZ R0, R35, c[0x0][0x320] ;  /* 0x0000c80023007a20 */ /* 0x000fec0000410000 */
[----:B------:R-:W2:Y:S01]  /*c6a0*/  MUFU.TANH R242, R28 ;  /* 0x0000001c00f27308 */ /* 0x000ea20000002400 */
[----:B-1----:R-:W-:Y:S02]  /*c6b0*/  FMNMX.FTZ R2, R238, R2, !PT ;  /* 0x00000002ee027209 */ /* 0x002fe40007810000 */
[----:B-----5:R-:W-:Y:S07]  /*c6c0*/  @P6 IADD3 R6, P5, R5, R186, RZ ;  /* 0x000000ba05066210 */ /* 0x020fee0007fbe0ff */
[----:B------:R3:W-:Y:S01]  /*c6d0*/  MUFU.TANH R168, R0 ;  /* 0x0000000000a87308 */ /* 0x0007e20000002400 */
[----:B------:R-:W-:Y:S09]  /*c6e0*/  @P6 LEA R20, P0, R6, c[0x0][0x1c8], 0x1 ;  /* 0x0000720006146a11 */ /* 0x000ff200078008ff */
[----:B------:R-:W1:Y:S10]  /*c6f0*/  MUFU.TANH R243, R29 ;  /* 0x0000001d00f37308 */ /* 0x000e740000002400 */
[----:B------:R-:W4:Y:S01]  /*c700*/  MUFU.TANH R236, R22 ;  /* 0x0000001600ec7308 */ /* 0x000f220000002400 */
[----:B---3--:R-:W-:Y:S04]  /*c710*/  FMNMX.FTZ R0, R239, R2, !PT ;  /* 0x00000002ef007209 */ /* 0x008fe80007810000 */
[----:B--2---:R-:W-:Y:S05]  /*c720*/  FMNMX.FTZ R0, R242, R0, !PT ;  /* 0x00000000f2007209 */ /* 0x004fea0007810000 */
[----:B------:R-:W2:Y:S01]  /*c730*/  MUFU.TANH R237, R23 ;  /* 0x0000001700ed7308 */ /* 0x000ea20000002400 */
[----:B-1----:R-:W-:Y:S09]  /*c740*/  FMNMX.FTZ R0, R243, R0, !PT ;  /* 0x00000000f3007209 */ /* 0x002ff20007810000 */
[----:B------:R-:W1:Y:S01]  /*c750*/  MUFU.TANH R246, R32 ;  /* 0x0000002000f67308 */ /* 0x000e620000002400 */
[----:B----4-:R-:W-:Y:S09]  /*c760*/  FMNMX.FTZ R3, R236, R3, !PT ;  /* 0x00000003ec037209 */ /* 0x010ff20007810000 */
[----:B------:R-:W3:Y:S01]  /*c770*/  MUFU.TANH R240, R26 ;  /* 0x0000001a00f07308 */ /* 0x000ee20000002400 */
[----:B--2---:R-:W-:Y:S09]  /*c780*/  FMNMX.FTZ R3, R237, R3, !PT ;  /* 0x00000003ed037209 */ /* 0x004ff20007810000 */
[----:B------:R-:W2:Y:S01]  /*c790*/  MUFU.TANH R247, R33 ;  /* 0x0000002100f77308 */ /* 0x000ea20000002400 */
[----:B-1----:R-:W-:Y:S09]  /*c7a0*/  FMNMX.FTZ R132, R246, R0, !PT ;  /* 0x00000000f6847209 */ /* 0x002ff20007810000 */
[----:B------:R-:W1:Y:S01]  /*c7b0*/  MUFU.TANH R241, R27 ;  /* 0x0000001b00f17308 */ /* 0x000e620000002400 */
[----:B---3--:R-:W-:Y:S09]  /*c7c0*/  FMNMX.FTZ R2, R240, R3, !PT ;  /* 0x00000003f0027209 */ /* 0x008ff20007810000 */
[----:B------:R-:W3:Y:S01]  /*c7d0*/  MUFU.TANH R244, R30 ;  /* 0x0000001e00f47308 */ /* 0x000ee20000002400 */
[----:B--2---:R-:W-:Y:S05]  /*c7e0*/  FMNMX.FTZ R132, R247, R132, !PT ;  /* 0x00000084f7847209 */ /* 0x004fea0007810000 */
[----:B------:R-:W2:Y:S04]  /*c7f0*/  SHFL.BFLY PT, R3, R132, 0x2, 0x1f ;  /* 0x0c401f0084037f89 */ /* 0x000ea800000e0000 */
[----:B------:R-:W4:Y:S01]  /*c800*/  MUFU.TANH R245, R31 ;  /* 0x0000001f00f57308 */ /* 0x000f220000002400 */
[----:B-1----:R-:W-:Y:S09]  /*c810*/  FMNMX.FTZ R2, R241, R2, !PT ;  /* 0x00000002f1027209 */ /* 0x002ff20007810000 */
[----:B------:R-:W1:Y:S01]  /*c820*/  MUFU.TANH R135, R34 ;  /* 0x0000002200877308 */ /* 0x000e620000002400 */
[----:B---3--:R-:W-:Y:S02]  /*c830*/  FMNMX.FTZ R2, R244, R2, !PT ;  /* 0x00000002f4027209 */ /* 0x008fe40007810000 */
[----:B--2---:R-:W-:Y:S02]  /*c840*/  FMNMX.FTZ R132, R132, R3, !PT ;  /* 0x0000000384847209 */ /* 0x004fe40007810000 */
[----:B----4-:R-:W-:Y:S03]  /*c850*/  FMNMX.FTZ R0, R245, R2, !PT ;  /* 0x00000002f5007209 */ /* 0x010fe60007810000 */
[----:B------:R-:W2:Y:S01]  /*c860*/  SHFL.BFLY PT, R4, R132, 0x1, 0x1f ;  /* 0x0c201f0084047f89 */ /* 0x000ea200000e0000 */
[----:B-1----:R-:W-:Y:S04]  /*c870*/  FMNMX.FTZ R0, R135, R0, !PT ;  /* 0x0000000087007209 */ /* 0x002fe80007810000 */
[----:B------:R-:W-:Y:S05]  /*c880*/  FMNMX.FTZ R0, R168, R0, !PT ;  /* 0x00000000a8007209 */ /* 0x000fea0007810000 */
[----:B------:R-:W1:Y:S01]  /*c890*/  SHFL.BFLY PT, R2, R0, 0x2, 0x1f ;  /* 0x0c401f0000027f89 */ /* 0x000e6200000e0000 */
[----:B--2---:R-:W-:Y:S05]  /*c8a0*/  FMNMX.FTZ R132, R132, R4, !PT ;  /* 0x0000000484847209 */ /* 0x004fea0007810000 */
[----:B------:R-:W-:Y:S04]  /*c8b0*/  FMUL.FTZ R170, R132, c[0x0][0x2d0] ;  /* 0x0000b40084aa7a20 */ /* 0x000fe80000410000 */
[--C-:B------:R-:W-:Y:S02]  /*c8c0*/  FFMA.FTZ R10, R172, c[0x0][0x2d0], -R170.reuse ;  /* 0x0000b400ac0a7a23 */ /* 0x100fe400000108aa */
[----:B------:R-:W-:Y:S02]  /*c8d0*/  FFMA.FTZ R22, R169, c[0x0][0x2d0], -R170 ;  /* 0x0000b400a9167a23 */ /* 0x000fe400000108aa */
[----:B------:R2:W-:Y:S01]  /*c8e0*/  MUFU.EX2 R233, R10 ;  /* 0x0000000a00e97308 */ /* 0x0005e20000000800 */
[----:B-1----:R-:W-:Y:S02]  /*c8f0*/  FMNMX.FTZ R0, R0, R2, !PT ;  /* 0x0000000200007209 */ /* 0x002fe40007810000 */
[----:B------:R-:W-:Y:S03]  /*c900*/  @P6 SHF.R.S32.HI R2, RZ, 0x1f, R223 ;  /* 0x0000001fff026819 */ /* 0x000fe600000114df */
[----:B------:R-:W1:Y:S02]  /*c910*/  SHFL.BFLY PT, R3, R0, 0x1, 0x1f ;  /* 0x0c201f0000037f89 */ /* 0x000e6400000e0000 */
[----:B------:R-:W-:Y:S04]  /*c920*/  @P6 IMAD R2, R2, c[0x0][0x1e0], RZ ;  /* 0x0000780002026a24 */ /* 0x000fe800078e02ff */
[----:B------:R-:W-:Y:S02]  /*c930*/  @P6 IMAD R4, R223, c[0x0][0x1e4], R2 ;  /* 0x00007900df046a24 */ /* 0x000fe400078e0202 */
[----:B------:R-:W-:Y:S03]  /*c940*/  FADD.FTZ R2, -R132, R133 ;  /* 0x0000008584027221 */ /* 0x000fe60000010100 */
[----:B------:R-:W-:Y:S04]  /*c950*/  @P6 IADD3 R4, R9, R4, RZ ;  /* 0x0000000409046210 */ /* 0x000fe80007ffe0ff */
[----:B------:R-:W-:Y:S04]  /*c960*/  @P6 SHF.L.U64.HI R4, R8, 0x6, R4 ;  /* 0x0000000608046819 */ /* 0x000fe80000010204 */
[----:B------:R-:W-:Y:S04]  /*c970*/  @P6 IADD3.X R7, R4, R185, RZ, P5, !PT ;  /* 0x000000b904076210 */ /* 0x000fe80002ffe4ff */
[----:B------:R-:W-:Y:S02]  /*c980*/  @P6 LEA.HI.X R21, R6, c[0x0][0x1cc], R7, 0x1, P0 ;  /* 0x0000730006156a11 */ /* 0x000fe400000f0c07 */
[C---:B------:R-:W-:Y:S02]  /*c990*/  @P6 IADD3 R7, P0, R5.reuse, R230, RZ ;  /* 0x000000e605076210 */ /* 0x040fe40007f1e0ff */
[----:B------:R-:W-:Y:S01]  /*c9a0*/  @P6 IADD3 R6, P5, R5, R226, RZ ;  /* 0x000000e205066210 */ /* 0x000fe20007fbe0ff */
[----:B------:R3:W-:Y:S01]  /*c9b0*/  @P6 LDGSTS.E.BYPASS.LTC128B.128 [R225+0x8100], [R20.64], !P4 ;  /* 0x0810000014e16fae */ /* 0x0007e2000e101d4c */
[C---:B------:R-:W-:Y:S02]  /*c9c0*/  @P6 IADD3.X R8, R4.reuse, R229, RZ, P0, !PT ;  /* 0x000000e504086210 */ /* 0x040fe400007fe4ff */
[C---:B------:R-:W-:Y:S02]  /*c9d0*/  @P6 LEA R16, P0, R7.reuse, c[0x0][0x1c8], 0x1 ;  /* 0x0000720007106a11 */ /* 0x040fe400078008ff */
[----:B------:R-:W-:Y:S02]  /*c9e0*/  @P6 IADD3.X R9, R4, R252, RZ, P5, !PT ;  /* 0x000000fc04096210 */ /* 0x000fe40002ffe4ff */
[C---:B------:R-:W-:Y:S02]  /*c9f0*/  @P6 LEA R14, P5, R6.reuse, c[0x0][0x1c8], 0x1 ;  /* 0x00007200060e6a11 */ /* 0x040fe400078a08ff */
[----:B------:R-:W-:Y:S02]  /*ca00*/  @P6 LEA.HI.X R17, R7, c[0x0][0x1cc], R8, 0x1, P0 ;  /* 0x0000730007116a11 */ /* 0x000fe400000f0c08 */
[----:B------:R-:W-:Y:S01]  /*ca10*/  @P6 LEA.HI.X R15, R6, c[0x0][0x1cc], R9, 0x1, P5 ;  /* 0x00007300060f6a11 */ /* 0x000fe200028f0c09 */
[----:B------:R-:W-:Y:S01]  /*ca20*/  FFMA.FTZ R9, R173, c[0x0][0x2d0], -R170 ;  /* 0x0000b400ad097a23 */ /* 0x000fe200000108aa */
[----:B------:R-:W-:Y:S01]  /*ca30*/  @P6 IADD3 R7, P0, R5, R251, RZ ;  /* 0x000000fb05076210 */ /* 0x000fe20007f1e0ff */
[----:B------:R4:W-:Y:S01]  /*ca40*/  @P6 LDGSTS.E.BYPASS.LTC128B.128 [R225+0xa100], [R16.64], !P3 ;  /* 0x0a10000010e16fae */ /* 0x0009e2000d901d4c */
[----:B------:R-:W-:Y:S02]  /*ca50*/  @P6 IADD3 R5, P5, R183, R5, RZ ;  /* 0x00000005b7056210 */ /* 0x000fe40007fbe0ff */
[----:B------:R-:W-:Y:S02]  /*ca60*/  @P6 IADD3.X R8, R4, R250, RZ, P0, !PT ;  /* 0x000000fa04086210 */ /* 0x000fe400007fe4ff */
[----:B------:R-:W-:Y:S02]  /*ca70*/  @P6 IADD3.X R4, R232, R4, RZ, P5, !PT ;  /* 0x00000004e8046210 */ /* 0x000fe40002ffe4ff */
[----:B------:R5:W-:Y:S01]  /*ca80*/  MUFU.EX2 R232, R9 ;  /* 0x0000000900e87308 */ /* 0x000be20000000800 */
[----:B------:R-:W-:Y:S01]  /*ca90*/  @P6 LEA R12, P0, R7, c[0x0][0x1c8], 0x1 ;  /* 0x00007200070c6a11 */ /* 0x000fe200078008ff */
[----:B------:R3:W-:Y:S01]  /*caa0*/  @P6 LDGSTS.E.BYPASS.LTC128B.128 [R225+0xc100], [R14.64], !P2 ;  /* 0x0c1000000ee16fae */ /* 0x0007e2000d101d4c */
[----:B------:R-:W-:Y:S02]  /*cab0*/  @P6 IADD3 R6, P5, R5, R186, RZ ;  /* 0x000000ba05066210 */ /* 0x000fe40007fbe0ff */
[----:B------:R-:W-:Y:S02]  /*cac0*/  @P6 LEA.HI.X R13, R7, c[0x0][0x1cc], R8, 0x1, P0 ;  /* 0x00007300070d6a11 */ /* 0x000fe400000f0c08 */
[----:B------:R-:W-:Y:S02]  /*cad0*/  @P6 IADD3.X R8, R4, R185, RZ, P5, !PT ;  /* 0x000000b904086210 */ /* 0x000fe40002ffe4ff */
[----:B------:R-:W-:Y:S01]  /*cae0*/  @P6 IADD3 R7, P5, R5, R230, RZ ;  /* 0x000000e605076210 */ /* 0x000fe20007fbe0ff */
[----:B------:R3:W-:Y:S01]  /*caf0*/  @P6 LDGSTS.E.BYPASS.LTC128B.128 [R225+0xe100], [R12.64], !P1 ;  /* 0x0e1000000ce16fae */ /* 0x0007e2000c901d4c */
[----:B--2---:R-:W-:Y:S02]  /*cb00*/  @P6 LEA R10, P0, R6, c[0x0][0x1c8], 0x1 ;  /* 0x00007200060a6a11 */ /* 0x004fe400078008ff */
[----:B-1----:R-:W-:Y:S01]  /*cb10*/  FMNMX.FTZ R3, R0, R3, !PT ;  /* 0x0000000300037209 */ /* 0x002fe20007810000 */
[----:B------:R-:W-:Y:S01]  /*cb20*/  FMUL.FTZ R0, R2, c[0x0][0x2d0] ;  /* 0x0000b40002007a20 */ /* 0x000fe20000410000 */
[----:B------:R-:W-:Y:S02]  /*cb30*/  @P6 LEA.HI.X R11, R6, c[0x0][0x1cc], R8, 0x1, P0 ;  /* 0x00007300060b6a11 */ /* 0x000fe400000f0c08 */
[----:B------:R-:W-:Y:S01]  /*cb40*/  @P6 LEA R8, P0, R7, c[0x0][0x1c8], 0x1 ;  /* 0x0000720007086a11 */ /* 0x000fe200078008ff */
[----:B------:R1:W2:Y:S01]  /*cb50*/  MUFU.EX2 R2, R0 ;  /* 0x0000000000027308 */ /* 0x0002a20000000800 */
[----:B------:R-:W-:Y:S01]  /*cb60*/  @P6 IADD3.X R6, R4, R229, RZ, P5, !PT ;  /* 0x000000e504066210 */ /* 0x000fe20002ffe4ff */
[----:B------:R3:W-:Y:S01]  /*cb70*/  @P6 LDGSTS.E.BYPASS.LTC128B.128 [R225+0x9100], [R10.64], !P4 ;  /* 0x091000000ae16fae */ /* 0x0007e2000e101d4c */
[----:B------:R-:W-:Y:S01]  /*cb80*/  @P6 IADD3 R18, P5, R5, R226, RZ ;  /* 0x000000e205126210 */ /* 0x000fe20007fbe0ff */
[----:B------:R-:W-:Y:S02]  /*cb90*/  FMUL.FTZ R133, R3, c[0x0][0x2d0] ;  /* 0x0000b40003857a20 */ /* 0x000fe40000410000 */
[----:B-----5:R-:W-:Y:S02]  /*cba0*/  FFMA.FTZ R9, R174, c[0x0][0x2d0], -R170 ;  /* 0x0000b400ae097a23 */ /* 0x020fe400000108aa */
[--C-:B----4-:R-:W-:Y:S02]  /*cbb0*/  FFMA.FTZ R16, R177, c[0x0][0x2d0], -R133.reuse ;  /* 0x0000b400b1107a23 */ /* 0x110fe40000010885 */
[----:B------:R4:W-:Y:S01]  /*cbc0*/  MUFU.EX2 R230, R9 ;  /* 0x0000000900e67308 */ /* 0x0009e20000000800 */
[----:B------:R-:W-:Y:S09]  /*cbd0*/  FFMA.FTZ R135, R135, c[0x0][0x2d0], -R133 ;  /* 0x0000b40087877a23 */ /* 0x000ff20000010885 */
[----:B------:R-:W-:Y:S01]  /*cbe0*/  MUFU.EX2 R229, R22 ;  /* 0x0000001600e57308 */ /* 0x000fe20000000800 */
[----:B-1----:R-:W-:Y:S02]  /*cbf0*/  FADD.FTZ R0, -R3, R134 ;  /* 0x0000008603007221 */ /* 0x002fe40000010100 */
[----:B--2---:R-:W-:Y:S02]  /*cc00*/  FMUL.FTZ R17, R2, R149 ;  /* 0x0000009502117220 */ /* 0x004fe40000410000 */
[----:B------:R-:W-:Y:S05]  /*cc10*/  FMUL.FTZ R0, R0, c[0x0][0x2d0] ;  /* 0x0000b40000007a20 */ /* 0x000fea0000410000 */
[----:B------:R1:W-:Y:S01]  /*cc20*/  MUFU.EX2 R187, R16 ;  /* 0x0000001000bb7308 */ /* 0x0003e20000000800 */
[C---:B------:R-:W-:Y:S02]  /*cc30*/  FMUL.FTZ R24, R2.reuse, R156 ;  /* 0x0000009c02187220 */ /* 0x040fe40000410000 */
[C---:B------:R-:W-:Y:S01]  /*cc40*/  FMUL.FTZ R25, R2.reuse, R157 ;  /* 0x0000009d02197220 */ /* 0x040fe20000410000 */
[----:B----4-:R-:W-:Y:S01]  /*cc50*/  @P6 LEA.HI.X R9, R7, c[0x0][0x1cc], R6, 0x1, P0 ;  /* 0x0000730007096a11 */ /* 0x010fe200000f0c06 */
[----:B------:R-:W-:Y:S01]  /*cc60*/  FMUL.FTZ R32, R2, R164 ;  /* 0x000000a402207220 */ /* 0x000fe20000410000 */
[----:B------:R-:W-:Y:S01]  /*cc70*/  @P6 IADD3.X R7, R4, R252, RZ, P5, !PT ;  /* 0x000000fc04076210 */ /* 0x000fe20002ffe4ff */
[----:B------:R-:W-:Y:S01]  /*cc80*/  FMUL.FTZ R33, R2, R165 ;  /* 0x000000a502217220 */ /* 0x000fe20000410000 */
[C---:B------:R-:W-:Y:S01]  /*cc90*/  @P6 LEA R6, P5, R18.reuse, c[0x0][0x1c8], 0x1 ;  /* 0x0000720012066a11 */ /* 0x040fe200078a08ff */
[----:B------:R2:W-:Y:S01]  /*cca0*/  @P6 LDGSTS.E.BYPASS.LTC128B.128 [R225+0xb100], [R8.64], !P3 ;  /* 0x0b10000008e16fae */ /* 0x0005e2000d901d4c */
[----:B------:R-:W-:Y:S01]  /*ccb0*/  @P6 IADD3 R5, P0, R5, R251, RZ ;  /* 0x000000fb05056210 */ /* 0x000fe20007f1e0ff */
[----:B------:R-:W4:Y:S01]  /*ccc0*/  MUFU.EX2 R0, R0 ;  /* 0x0000000000007308 */ /* 0x000f220000000800 */
[----:B------:R-:W-:Y:S01]  /*ccd0*/  @P6 LEA.HI.X R7, R18, c[0x0][0x1cc], R7, 0x1, P5 ;  /* 0x0000730012076a11 */ /* 0x000fe200028f0c07 */
[----:B------:R-:W-:Y:S01]  /*cce0*/  FFMA.FTZ R18, R178, c[0x0][0x2d0], -R133 ;  /* 0x0000b400b2127a23 */ /* 0x000fe20000010885 */
[----:B------:R-:W-:Y:S01]  /*ccf0*/  @P6 IADD3.X R19, R4, R250, RZ, P0, !PT ;  /* 0x000000fa04136210 */ /* 0x000fe200007fe4ff */
[C---:B------:R-:W-:Y:S01]  /*cd00*/  FMUL.FTZ R36, R2.reuse, R36 ;  /* 0x0000002402247220 */ /* 0x040fe20000410000 */
[C---:B------:R-:W-:Y:S01]  /*cd10*/  @P6 LEA R4, P0, R5.reuse, c[0x0][0x1c8], 0x1 ;  /* 0x0000720005046a11 */ /* 0x040fe200078008ff */
[----:B------:R5:W-:Y:S01]  /*cd20*/  @P6 LDGSTS.E.BYPASS.LTC128B.128 [R225+0xd100], [R6.64], !P2 ;  /* 0x0d10000006e16fae */ /* 0x000be2000d101d4c */
[C---:B------:R-:W-:Y:S02]  /*cd30*/  FMUL.FTZ R37, R2.reuse, R37 ;  /* 0x0000002502257220 */ /* 0x040fe40000410000 */
[----:B------:R-:W-:Y:S01]  /*cd40*/  @P6 LEA.HI.X R5, R5, c[0x0][0x1cc], R19, 0x1, P0 ;  /* 0x0000730005056a11 */ /* 0x000fe200000f0c13 */
[----:B------:R5:W5:Y:S01]  /*cd50*/  MUFU.EX2 R189, R18 ;  /* 0x0000001200bd7308 */ /* 0x000b620000000800 */
[C---:B------:R-:W-:Y:S02]  /*cd60*/  FMUL.FTZ R40, R2.reuse, R40 ;  /* 0x0000002802287220 */ /* 0x040fe40000410000 */
[C---:B-1----:R-:W-:Y:S01]  /*cd70*/  FMUL.FTZ R16, R2.reuse, R148 ;  /* 0x0000009402107220 */ /* 0x042fe20000410000 */
[----:B------:R1:W-:Y:S01]  /*cd80*/  @P6 LDGSTS.E.BYPASS.LTC128B.128 [R225+0xf100], [R4.64], !P1 ;  /* 0x0f10000004e16fae */ /* 0x0003e2000c901d4c */
[C---:B------:R-:W-:Y:S02]  /*cd90*/  FMUL.FTZ R41, R2.reuse, R41 ;  /* 0x0000002902297220 */ /* 0x040fe40000410000 */
[C---:B------:R-:W-:Y:S02]  /*cda0*/  FMUL.FTZ R44, R2.reuse, R44 ;  /* 0x0000002c022c7220 */ /* 0x040fe40000410000 */
[C---:B------:R-:W-:Y:S01]  /*cdb0*/  FMUL.FTZ R45, R2.reuse, R45 ;  /* 0x0000002d022d7220 */ /* 0x040fe20000410000 */
[----:B------:R-:W-:Y:S01]  /*cdc0*/  MUFU.EX2 R135, R135 ;  /* 0x0000008700877308 */ /* 0x000fe20000000800 */
[C---:B------:R-:W-:Y:S01]  /*cdd0*/  FMUL.FTZ R48, R2.reuse, R48 ;  /* 0x0000003002307220 */ /* 0x040fe20000410000 */
[----:B---3--:R-:W3:Y:S01]  /*cde0*/  LDSM.16.MT88.4 R12, [R197+0x100] ;  /* 0x00010000c50c783b */ /* 0x008ee20000004200 */
[C---:B------:R-:W-:Y:S02]  /*cdf0*/  FMUL.FTZ R49, R2.reuse, R49 ;  /* 0x0000003102317220 */ /* 0x040fe40000410000 */
[--C-:B--2---:R-:W-:Y:S02]  /*ce00*/  FFMA.FTZ R8, R175, c[0x0][0x2d0], -R133.reuse ;  /* 0x0000b400af087a23 */ /* 0x104fe40000010885 */
[----:B------:R-:W-:Y:S02]  /*ce10*/  FMUL.FTZ R9, R2, R141 ;  /* 0x0000008d02097220 */ /* 0x000fe40000410000 */
[C---:B----4-:R-:W-:Y:S01]  /*ce20*/  FMUL.FTZ R10, R0.reuse, R142 ;  /* 0x0000008e000a7220 */ /* 0x050fe20000410000 */
[----:B------:R2:W-:Y:S01]  /*ce30*/  MUFU.EX2 R186, R8 ;  /* 0x0000000800ba7308 */ /* 0x0005e20000000800 */
[----:B------:R-:W4:Y:S01]  /*ce40*/  LDSM.16.MT88.4 R20, [R198+0x100] ;  /* 0x00010000c614783b */ /* 0x000f220000004200 */
[C---:B------:R-:W-:Y:S02]  /*ce50*/  FMUL.FTZ R11, R0.reuse, R143 ;  /* 0x0000008f000b7220 */ /* 0x040fe40000410000 */
[C---:B-----5:R-:W-:Y:S01]  /*ce60*/  FMUL.FTZ R6, R0.reuse, R138 ;  /* 0x0000008a00067220 */ /* 0x060fe20000410000 */
[----:B------:R-:W-:Y:S01]  /*ce70*/  F2FP.PACK_AB R138, R229, R230 ;  /* 0x000000e6e58a723e */ /* 0x000fe200000000ff */
[C---:B------:R-:W-:Y:S02]  /*ce80*/  FMUL.FTZ R7, R0.reuse, R139 ;  /* 0x0000008b00077220 */ /* 0x040fe40000410000 */
[C---:B------:R-:W-:Y:S01]  /*ce90*/  FMUL.FTZ R18, R0.reuse, R150 ;  /* 0x0000009600127220 */ /* 0x040fe20000410000 */
[----:B------:R-:W5:Y:S01]  /*cea0*/  LDSM.16.MT88.4 R28, [R200+0x100] ;  /* 0x00010000c81c783b */ /* 0x000f620000004200 */
[----:B------:R-:W-:Y:S02]  /*ceb0*/  FMUL.FTZ R19, R0, R151 ;  /* 0x0000009700137220 */ /* 0x000fe40000410000 */
[--C-:B-1----:R-:W-:Y:S02]  /*cec0*/  FFMA.FTZ R4, R176, c[0x0][0x2d0], -R133.reuse ;  /* 0x0000b400b0047a23 */ /* 0x102fe40000010885 */
[----:B------:R-:W-:Y:S01]  /*ced0*/  FMUL.FTZ R5, R2, R137 ;  /* 0x0000008902057220 */ /* 0x000fe20000410000 */
[----:B------:R-:W-:Y:S01]  /*cee0*/  F2FP.PACK_AB R137, R187, R189 ;  /* 0x000000bdbb89723e */ /* 0x000fe200000000ff */
[----:B------:R-:W1:Y:S01]  /*cef0*/  MUFU.EX2 R185, R4 ;  /* 0x0000000400b97308 */ /* 0x000e620000000800 */
[----:B------:R-:W-:Y:S01]  /*cf00*/  LDSM.16.MT88.4 R148, [R198+0x2100] ;  /* 0x00210000c694783b */ /* 0x000fe20000004200 */
[C---:B------:R-:W-:Y:S02]  /*cf10*/  FMUL.FTZ R26, R0.reuse, R158 ;  /* 0x0000009e001a7220 */ /* 0x040fe40000410000 */
[C---:B------:R-:W-:Y:S02]  /*cf20*/  FMUL.FTZ R27, R0.reuse, R159 ;  /* 0x0000009f001b7220 */ /* 0x040fe40000410000 */
[----:B------:R-:W-:Y:S02]  /*cf30*/  FMUL.FTZ R34, R0, R166 ;  /* 0x000000a600227220 */ /* 0x000fe40000410000 */
[----:B--2---:R-:W-:Y:S01]  /*cf40*/  FMUL.FTZ R8, R2, R140 ;  /* 0x0000008c02087220 */ /* 0x004fe20000410000 */
[----:B------:R-:W-:Y:S01]  /*cf50*/  LDSM.16.MT88.4 R156, [R198+0x2900] ;  /* 0x00290000c69c783b */ /* 0x000fe20000004200 */
[C---:B------:R-:W-:Y:S02]  /*cf60*/  FMUL.FTZ R35, R0.reuse, R167 ;  /* 0x000000a700237220 */ /* 0x040fe40000410000 */
[C---:B------:R-:W-:Y:S02]  /*cf70*/  FMUL.FTZ R38, R0.reuse, R38 ;  /* 0x0000002600267220 */ /* 0x040fe40000410000 */
[C---:B------:R-:W-:Y:S02]  /*cf80*/  FMUL.FTZ R39, R0.reuse, R39 ;  /* 0x0000002700277220 */ /* 0x040fe40000410000 */
[C---:B------:R-:W-:Y:S01]  /*cf90*/  FMUL.FTZ R42, R0.reuse, R42 ;  /* 0x0000002a002a7220 */ /* 0x040fe20000410000 */
[----:B------:R-:W2:Y:S01]  /*cfa0*/  LDSM.16.MT88.4 R140, [R199+0x100] ;  /* 0x00010000c78c783b */ /* 0x000ea20000004200 */
[C---:B------:R-:W-:Y:S02]  /*cfb0*/  FMUL.FTZ R43, R0.reuse, R43 ;  /* 0x0000002b002b7220 */ /* 0x040fe40000410000 */
[C---:B------:R-:W-:Y:S02]  /*cfc0*/  FMUL.FTZ R46, R0.reuse, R46 ;  /* 0x0000002e002e7220 */ /* 0x040fe40000410000 */
[----:B------:R-:W-:Y:S01]  /*cfd0*/  FMUL.FTZ R47, R0, R47 ;  /* 0x0000002f002f7220 */ /* 0x000fe20000410000 */
[----:B-1----:R-:W-:Y:S01]  /*cfe0*/  F2FP.PACK_AB R139, R185, R186 ;  /* 0x000000bab98b723e */ /* 0x002fe200000000ff */
[----:B------:R-:W-:Y:S01]  /*cff0*/  FMUL.FTZ R4, R2, R136 ;  /* 0x0000008802047220 */ /* 0x000fe20000410000 */
[----:B------:R-:W-:Y:S01]  /*d000*/  F2FP.PACK_AB R136, R232, R233 ;  /* 0x000000e9e888723e */ /* 0x000fe200000000ff */
[----:B------:R-:W-:Y:S01]  /*d010*/  LDSM.16.MT88.4 R164, [R199+0x1900] ;  /* 0x00190000c7a4783b */ /* 0x000fe20000004200 */
[C---:B------:R-:W-:Y:S02]  /*d020*/  FMUL.FTZ R50, R0.reuse, R50 ;  /* 0x0000003200327220 */ /* 0x040fe40000410000 */
[----:B------:R-:W-:Y:S02]  /*d030*/  FMUL.FTZ R51, R0, R51 ;  /* 0x0000003300337220 */ /* 0x000fe40000410000 */
[C---:B------:R-:W-:Y:S01]  /*d040*/  FMUL.FTZ R52, R2.reuse, R52 ;  /* 0x0000003402347220 */ /* 0x040fe20000410000 */
[C---:B---3--:R-:W-:Y:S02]  /*d050*/  HMMA.16816.F32 R4, R136.reuse, R12, R4 ;  /* 0x0000000c8804723c */ /* 0x048fe40000001804 */
[----:B------:R-:W0:Y:S03]  /*d060*/  LDGDEPBAR ;  /* 0x00000000000079af */ /* 0x000e260000000000 */
[C---:B------:R-:W-:Y:S02]  /*d070*/  FMUL.FTZ R53, R2.reuse, R53 ;  /* 0x0000003502357220 */ /* 0x040fe40000410000 */
[C---:B------:R-:W-:Y:S01]  /*d080*/  FMUL.FTZ R12, R2.reuse, R144 ;  /* 0x00000090020c7220 */ /* 0x040fe20000410000 */
[C---:B------:R-:W-:Y:S04]  /*d090*/  HMMA.16816.F32 R8, R136.reuse, R14, R8 ;  /* 0x0000000e8808723c */ /* 0x040fe80000001808 */
[----:B------:R-:W-:Y:S02]  /*d0a0*/  FMUL.FTZ R13, R2, R145 ;  /* 0x00000091020d7220 */ /* 0x000fe40000410000 */
[--C-:B------:R-:W-:Y:S02]  /*d0b0*/  FFMA.FTZ R134, R171, c[0x0][0x2d0], -R170.reuse ;  /* 0x0000b400ab867a23 */ /* 0x100fe400000108aa */
[C---:B------:R-:W-:Y:S02]  /*d0c0*/  FMUL.FTZ R14, R0.reuse, R146 ;  /* 0x00000092000e7220 */ /* 0x040fe40000410000 */
[----:B------:R1:W-:Y:S02]  /*d0d0*/  MUFU.EX2 R226, R134 ;  /* 0x0000008600e27308 */ /* 0x0003e40000000800 */
[C---:B------:R-:W-:Y:S02]  /*d0e0*/  FMUL.FTZ R15, R0.reuse, R147 ;  /* 0x00000093000f7220 */ /* 0x040fe40000410000 */
[----:B------:R-:W3:Y:S01]  /*d0f0*/  LDSM.16.MT88.4 R144, [R197+0x2100] ;  /* 0x00210000c590783b */ /* 0x000ee20000004200 */
[C---:B------:R-:W-:Y:S02]  /*d100*/  FMUL.FTZ R54, R0.reuse, R54 ;  /* 0x0000003600367220 */ /* 0x040fe40000410000 */
[----:B------:R-:W-:Y:S02]  /*d110*/  FMUL.FTZ R55, R0, R55 ;  /* 0x0000003700377220 */ /* 0x000fe40000410000 */
[C---:B----4-:R-:W-:Y:S03]  /*d120*/  HMMA.16816.F32 R12, R136.reuse, R20, R12 ;  /* 0x00000014880c723c */ /* 0x050fe6000000180c */
[C---:B------:R-:W-:Y:S02]  /*d130*/  FMUL.FTZ R56, R2.reuse, R56 ;  /* 0x0000003802387220 */ /* 0x040fe40000410000 */
[C---:B------:R-:W-:Y:S02]  /*d140*/  FMUL.FTZ R57, R2.reuse, R57 ;  /* 0x0000003902397220 */ /* 0x040fe40000410000 */
[C---:B------:R-:W-:Y:S01]  /*d150*/  FMUL.FTZ R20, R2.reuse, R152 ;  /* 0x0000009802147220 */ /* 0x040fe20000410000 */
[C---:B------:R-:W-:Y:S04]  /*d160*/  HMMA.16816.F32 R16, R136.reuse, R22, R16 ;  /* 0x000000168810723c */ /* 0x040fe80000001810 */
[----:B------:R-:W-:Y:S02]  /*d170*/  FMUL.FTZ R21, R2, R153 ;  /* 0x0000009902157220 */ /* 0x000fe40000410000 */
[C---:B------:R-:W-:Y:S02]  /*d180*/  FMUL.FTZ R58, R0.reuse, R58 ;  /* 0x0000003a003a7220 */ /* 0x040fe40000410000 */
[C---:B------:R-:W-:Y:S04]  /*d190*/  FMUL.FTZ R22, R0.reuse, R154 ;  /* 0x0000009a00167220 */ /* 0x040fe80000410000 */
[C---:B------:R-:W-:Y:S02]  /*d1a0*/  FMUL.FTZ R23, R0.reuse, R155 ;  /* 0x0000009b00177220 */ /* 0x040fe40000410000 */
[----:B------:R-:W-:Y:S01]  /*d1b0*/  LDSM.16.MT88.4 R152, [R200+0x900] ;  /* 0x00090000c898783b */ /* 0x000fe20000004200 */
[----:B------:R-:W-:Y:S02]  /*d1c0*/  FMUL.FTZ R59, R0, R59 ;  /* 0x0000003b003b7220 */ /* 0x000fe40000410000 */
[C---:B------:R-:W-:Y:S02]  /*d1d0*/  FMUL.FTZ R60, R2.reuse, R60 ;  /* 0x0000003c023c7220 */ /* 0x040fe40000410000 */
[C---:B-----5:R-:W-:Y:S03]  /*d1e0*/  HMMA.16816.F32 R20, R136.reuse, R28, R20 ;  /* 0x0000001c8814723c */ /* 0x060fe60000001814 */
[----:B------:R-:W-:Y:S02]  /*d1f0*/  FMUL.FTZ R61, R2, R61 ;  /* 0x0000003d023d7220 */ /* 0x000fe40000410000 */
[----:B------:R-:W-:Y:S02]  /*d200*/  FMUL.FTZ R62, R0, R62 ;  /* 0x0000003e003e7220 */ /* 0x000fe40000410000 */
[C---:B------:R-:W-:Y:S01]  /*d210*/  FMUL.FTZ R28, R2.reuse, R160 ;  /* 0x000000a0021c7220 */ /* 0x040fe20000410000 */
[C---:B------:R-:W-:Y:S04]  /*d220*/  HMMA.16816.F32 R24, R136.reuse, R30, R24 ;  /* 0x0000001e8818723c */ /* 0x040fe80000001818 */
[----:B------:R-:W-:Y:S02]  /*d230*/  FMUL.FTZ R29, R2, R161 ;  /* 0x000000a1021d7220 */ /* 0x000fe40000410000 */
[--C-:B-1----:R-:W-:Y:S02]  /*d240*/  FFMA.FTZ R134, R179, c[0x0][0x2d0], -R170.reuse ;  /* 0x0000b400b3867a23 */ /* 0x102fe400000108aa */
[C---:B------:R-:W-:Y:S02]  /*d250*/  FMUL.FTZ R30, R0.reuse, R162 ;  /* 0x000000a2001e7220 */ /* 0x040fe40000410000 */
[----:B------:R1:W4:Y:S02]  /*d260*/  MUFU.EX2 R195, R134 ;  /* 0x0000008600c37308 */ /* 0x0003240000000800 */
[C---:B------:R-:W-:Y:S02]  /*d270*/  FMUL.FTZ R31, R0.reuse, R163 ;  /* 0x000000a3001f7220 */ /* 0x040fe40000410000 */
[----:B------:R-:W-:Y:S01]  /*d280*/  LDSM.16.MT88.4 R160, [R200+0x1900] ;  /* 0x00190000c8a0783b */ /* 0x000fe20000004200 */
[----:B------:R-:W-:Y:S02]  /*d290*/  FMUL.FTZ R63, R0, R63 ;  /* 0x0000003f003f7220 */ /* 0x000fe40000410000 */
[C---:B------:R-:W-:Y:S02]  /*d2a0*/  FMUL.FTZ R64, R2.reuse, R64 ;  /* 0x0000004002407220 */ /* 0x040fe40000410000 */
        /* <DEDUP_REMOVED lines=15> */
[C---:B------:R-:W-:Y:S04]  /*d3a0*/  HMMA.16816.F32 R44, R136.reuse, R148, R44 ;  /* 0x00000094882c723c */ /* 0x040fe8000000182c */
[--C-:B-1----:R-:W-:Y:S02]  /*d3b0*/  FFMA.FTZ R134, R180, c[0x0][0x2d0], -R133.reuse ;  /* 0x0000b400b4867a23 */ /* 0x102fe40000010885 */
[C---:B------:R-:W-:Y:S02]  /*d3c0*/  FMUL.FTZ R74, R0.reuse, R74 ;  /* 0x0000004a004a7220 */ /* 0x040fe40000410000 */
[C---:B------:R-:W-:Y:S01]  /*d3d0*/  HMMA.16816.F32 R48, R136.reuse, R150, R48 ;  /* 0x000000968830723c */ /* 0x040fe20000001830 */
[----:B------:R-:W1:Y:S01]  /*d3e0*/  LDSM.16.MT88.4 R148, [R197+0x4100] ;  /* 0x00410000c594783b */ /* 0x000e620000004200 */
[----:B------:R5:W-:Y:S02]  /*d3f0*/  MUFU.EX2 R184, R134 ;  /* 0x0000008600b87308 */ /* 0x000be40000000800 */
        /* <DEDUP_REMOVED lines=11> */
[C---:B---3--:R-:W-:Y:S04]  /*d4b0*/  HMMA.16816.F32 R60, R136.reuse, R144, R60 ;  /* 0x00000090883c723c */ /* 0x048fe8000000183c */
[--C-:B-----5:R-:W-:Y:S02]  /*d4c0*/  FFMA.FTZ R134, R181, c[0x0][0x2d0], -R133.reuse ;  /* 0x0000b400b5867a23 */ /* 0x120fe40000010885 */
[----:B------:R-:W-:Y:S02]  /*d4d0*/  FMUL.FTZ R83, R0, R83 ;  /* 0x0000005300537220 */ /* 0x000fe40000410000 */
[C---:B------:R-:W-:Y:S01]  /*d4e0*/  HMMA.16816.F32 R64, R136.reuse, R146, R64 ;  /* 0x000000928840723c */ /* 0x040fe20000001840 */
[----:B------:R3:W5:Y:S01]  /*d4f0*/  MUFU.EX2 R183, R134 ;  /* 0x0000008600b77308 */ /* 0x0007620000000800 */
[----:B------:R-:W4:Y:S02]  /*d500*/  LDSM.16.MT88.4 R144, [R200+0x4100] ;  /* 0x00410000c890783b */ /* 0x000f240000004200 */
[C---:B------:R-:W-:Y:S02]  /*d510*/  FMUL.FTZ R84, R2.reuse, R84 ;  /* 0x0000005402547220 */ /* 0x040fe40000410000 */
[----:B------:R-:W-:Y:S02]  /*d520*/  FMUL.FTZ R85, R2, R85 ;  /* 0x0000005502557220 */ /* 0x000fe40000410000 */
[C---:B-1----:R-:W-:Y:S04]  /*d530*/  HMMA.16816.F32 R68, R136.reuse, R148, R68 ;  /* 0x000000948844723c */ /* 0x042fe80000001844 */
[C---:B------:R-:W-:Y:S02]  /*d540*/  FMUL.FTZ R86, R0.reuse, R86 ;  /* 0x0000005600567220 */ /* 0x040fe40000410000 */
[----:B------:R-:W-:Y:S02]  /*d550*/  FMUL.FTZ R87, R0, R87 ;  /* 0x0000005700577220 */ /* 0x000fe40000410000 */
[C---:B------:R-:W-:Y:S01]  /*d560*/  HMMA.16816.F32 R72, R136.reuse, R150, R72 ;  /* 0x000000968848723c */ /* 0x040fe20000001848 */
[----:B------:R-:W1:Y:S03]  /*d570*/  LDSM.16.MT88.4 R148, [R199+0x4100] ;  /* 0x00410000c794783b */ /* 0x000e660000004200 */
[C---:B------:R-:W-:Y:S02]  /*d580*/  FMUL.FTZ R88, R2.reuse, R88 ;  /* 0x0000005802587220 */ /* 0x040fe40000410000 */
[----:B------:R-:W-:Y:S02]  /*d590*/  FMUL.FTZ R89, R2, R89 ;  /* 0x0000005902597220 */ /* 0x000fe40000410000 */
[----:B------:R-:W-:Y:S01]  /*d5a0*/  FMUL.FTZ R90, R0, R90 ;  /* 0x0000005a005a7220 */ /* 0x000fe20000410000 */
[C---:B--2---:R-:W-:Y:S03]  /*d5b0*/  HMMA.16816.F32 R76, R136.reuse, R140, R76 ;  /* 0x0000008c884c723c */ /* 0x044fe6000000184c */
[--C-:B---3--:R-:W-:Y:S02]  /*d5c0*/  FFMA.FTZ R134, R182, c[0x0][0x2d0], -R170.reuse ;  /* 0x0000b400b6867a23 */ /* 0x108fe400000108aa */
[----:B------:R-:W-:Y:S02]  /*d5d0*/  FMUL.FTZ R91, R0, R91 ;  /* 0x0000005b005b7220 */ /* 0x000fe40000410000 */
[----:B------:R2:W-:Y:S01]  /*d5e0*/  MUFU.EX2 R194, R134 ;  /* 0x0000008600c27308 */ /* 0x0005e20000000800 */
[C---:B------:R-:W-:Y:S01]  /*d5f0*/  HMMA.16816.F32 R80, R136.reuse, R142, R80 ;  /* 0x0000008e8850723c */ /* 0x040fe20000001850 */
[----:B------:R-:W3:Y:S03]  /*d600*/  LDSM.16.MT88.4 R140, [R197+0x6100] ;  /* 0x00610000c58c783b */ /* 0x000ee60000004200 */
        /* <DEDUP_REMOVED lines=9> */
[----:B------:R-:W-:Y:S02]  /*d6a0*/  FMUL.FTZ R98, R0, R98 ;  /* 0x0000006200627220 */ /* 0x000fe40000410000 */
[--C-:B--2---:R-:W-:Y:S02]  /*d6b0*/  FFMA.FTZ R134, R192, c[0x0][0x2d0], -R170.reuse ;  /* 0x0000b400c0867a23 */ /* 0x104fe400000108aa */
[C---:B-1----:R-:W-:Y:S02]  /*d6c0*/  HMMA.16816.F32 R92, R136.reuse, R148, R92 ;  /* 0x00000094885c723c */ /* 0x042fe4000000185c */
[----:B------:R1:W2:Y:S02]  /*d6d0*/  MUFU.EX2 R193, R134 ;  /* 0x0000008600c17308 */ /* 0x0002a40000000800 */
[----:B------:R-:W-:Y:S02]  /*d6e0*/  FMUL.FTZ R99, R0, R99 ;  /* 0x0000006300637220 */ /* 0x000fe40000410000 */
[C---:B------:R-:W-:Y:S02]  /*d6f0*/  FMUL.FTZ R100, R2.reuse, R100 ;  /* 0x0000006402647220 */ /* 0x040fe40000410000 */
[----:B------:R-:W-:Y:S03]  /*d700*/  FMUL.FTZ R101, R2, R101 ;  /* 0x0000006502657220 */ /* 0x000fe60000410000 */
[C---:B------:R-:W-:Y:S01]  /*d710*/  HMMA.16816.F32 R96, R136.reuse, R150, R96 ;  /* 0x000000968860723c */ /* 0x040fe20000001860 */
[----:B------:R-:W2:Y:S02]  /*d720*/  LDSM.16.MT88.4 R148, [R200+0x6100] ;  /* 0x00610000c894783b */ /* 0x000ea40000004200 */
[C---:B------:R-:W-:Y:S02]  /*d730*/  FMUL.FTZ R102, R0.reuse, R102 ;  /* 0x0000006600667220 */ /* 0x040fe40000410000 */
[----:B------:R-:W-:Y:S02]  /*d740*/  FMUL.FTZ R103, R0, R103 ;  /* 0x0000006700677220 */ /* 0x000fe40000410000 */
[C---:B------:R-:W-:Y:S02]  /*d750*/  FMUL.FTZ R104, R2.reuse, R104 ;  /* 0x0000006802687220 */ /* 0x040fe40000410000 */
[----:B------:R-:W-:Y:S03]  /*d760*/  FMUL.FTZ R105, R2, R105 ;  /* 0x0000006902697220 */ /* 0x000fe60000410000 */
[C---:B---3--:R-:W-:Y:S03]  /*d770*/  HMMA.16816.F32 R100, R136.reuse, R140, R100 ;  /* 0x0000008c8864723c */ /* 0x048fe60000001864 */
[C---:B------:R-:W-:Y:S02]  /*d780*/  FMUL.FTZ R106, R0.reuse, R106 ;  /* 0x0000006a006a7220 */ /* 0x040fe40000410000 */
[----:B------:R-:W-:Y:S02]  /*d790*/  FMUL.FTZ R107, R0, R107 ;  /* 0x0000006b006b7220 */ /* 0x000fe40000410000 */
[--C-:B-1----:R-:W-:Y:S02]  /*d7a0*/  FFMA.FTZ R134, R227, c[0x0][0x2d0], -R133.reuse ;  /* 0x0000b400e3867a23 */ /* 0x102fe40000010885 */
[----:B------:R-:W3:Y:S02]  /*d7b0*/  LDL R227, [R1+0x48] ;  /* 0x0000480001e37983 */ /* 0x000ee40000100800 */
[----:B------:R1:W-:Y:S01]  /*d7c0*/  MUFU.EX2 R182, R134 ;  /* 0x0000008600b67308 */ /* 0x0003e20000000800 */
[C---:B------:R-:W-:Y:S01]  /*d7d0*/  HMMA.16816.F32 R104, R136.reuse, R142, R104 ;  /* 0x0000008e8868723c */ /* 0x040fe20000001868 */
[----:B------:R-:W1:Y:S02]  /*d7e0*/  LDSM.16.MT88.4 R140, [R199+0x6100] ;  /* 0x00610000c78c783b */ /* 0x000e640000004200 */
[C---:B------:R-:W-:Y:S02]  /*d7f0*/  FMUL.FTZ R108, R2.reuse, R108 ;  /* 0x0000006c026c7220 */ /* 0x040fe40000410000 */
[----:B------:R-:W-:Y:S02]  /*d800*/  FMUL.FTZ R109, R2, R109 ;  /* 0x0000006d026d7220 */ /* 0x000fe40000410000 */
[C---:B------:R-:W-:Y:S02]  /*d810*/  FMUL.FTZ R110, R0.reuse, R110 ;  /* 0x0000006e006e7220 */ /* 0x040fe40000410000 */
[----:B------:R-:W-:Y:S03]  /*d820*/  FMUL.FTZ R111, R0, R111 ;  /* 0x0000006f006f7220 */ /* 0x000fe60000410000 */
[C---:B------:R-:W-:Y:S02]  /*d830*/  FMUL.FTZ R112, R2.reuse, R112 ;  /* 0x0000007002707220 */ /* 0x040fe40000410000 */
[----:B------:R-:W-:Y:S02]  /*d840*/  FMUL.FTZ R113, R2, R113 ;  /* 0x0000007102717220 */ /* 0x000fe40000410000 */
[C---:B----4-:R-:W-:Y:S03]  /*d850*/  HMMA.16816.F32 R108, R136.reuse, R144, R108 ;  /* 0x00000090886c723c */ /* 0x050fe6000000186c */
[C---:B------:R-:W-:Y:S02]  /*d860*/  FMUL.FTZ R114, R0.reuse, R114 ;  /* 0x0000007200727220 */ /* 0x040fe40000410000 */
[----:B------:R-:W-:Y:S02]  /*d870*/  FMUL.FTZ R115, R0, R115 ;  /* 0x0000007300737220 */ /* 0x000fe40000410000 */
[C---:B------:R-:W-:Y:S02]  /*d880*/  FMUL.FTZ R116, R2.reuse, R116 ;  /* 0x0000007402747220 */ /* 0x040fe40000410000 */
[----:B------:R-:W-:Y:S03]  /*d890*/  FMUL.FTZ R117, R2, R117 ;  /* 0x0000007502757220 */ /* 0x000fe60000410000 */
        /* <DEDUP_REMOVED lines=9> */
[----:B-1----:R-:W-:Y:S02]  /*d930*/  FFMA.FTZ R134, R228, c[0x0][0x2d0], -R133 ;  /* 0x0000b400e4867a23 */ /* 0x002fe40000010885 */
[C---:B------:R-:W-:Y:S02]  /*d940*/  FMUL.FTZ R124, R2.reuse, R124 ;  /* 0x0000007c027c7220 */ /* 0x040fe40000410000 */
[----:B------:R1:W2:Y:S01]  /*d950*/  MUFU.EX2 R181, R134 ;  /* 0x0000008600b57308 */ /* 0x0002a20000000800 */
[C---:B------:R-:W-:Y:S01]  /*d960*/  HMMA.16816.F32 R120, R136.reuse, R150, R120 ;  /* 0x000000968878723c */ /* 0x040fe20000001878 */
[----:B------:R-:W4:Y:S02]  /*d970*/  LDSM.16.MT88.4 R148, [R198+0x900] ;  /* 0x00090000c694783b */ /* 0x000f240000004200 */
[----:B------:R-:W-:Y:S02]  /*d980*/  FMUL.FTZ R125, R2, R125 ;  /* 0x0000007d027d7220 */ /* 0x000fe40000410000 */
[C---:B------:R-:W-:Y:S02]  /*d990*/  FMUL.FTZ R126, R0.reuse, R126 ;  /* 0x0000007e007e7220 */ /* 0x040fe40000410000 */
[----:B------:R-:W-:Y:S02]  /*d9a0*/  FMUL.FTZ R127, R0, R127 ;  /* 0x0000007f007f7220 */ /* 0x000fe40000410000 */
[C---:B------:R-:W-:Y:S03]  /*d9b0*/  FMUL.FTZ R128, R2.reuse, R128 ;  /* 0x0000008002807220 */ /* 0x040fe60000410000 */
[----:B------:R-:W-:Y:S02]  /*d9c0*/  FMUL.FTZ R129, R2, R129 ;  /* 0x0000008102817220 */ /* 0x000fe40000410000 */
[C---:B------:R-:W-:Y:S03]  /*d9d0*/  HMMA.16816.F32 R124, R136.reuse, R140, R124 ;  /* 0x0000008c887c723c */ /* 0x040fe6000000187c */
[C---:B------:R-:W-:Y:S02]  /*d9e0*/  FMUL.FTZ R130, R0.reuse, R130 ;  /* 0x0000008200827220 */ /* 0x040fe40000410000 */
[----:B------:R-:W-:Y:S02]  /*d9f0*/  FMUL.FTZ R131, R0, R131 ;  /* 0x0000008300837220 */ /* 0x000fe40000410000 */
[----:B------:R-:W-:Y:S02]  /*da00*/  FFMA.FTZ R2, R2, R248, R233 ;  /* 0x000000f802027223 */ /* 0x000fe400000100e9 */
[----:B-1----:R-:W-:Y:S03]  /*da10*/  FFMA.FTZ R134, R234, c[0x0][0x2d0], -R170 ;  /* 0x0000b400ea867a23 */ /* 0x002fe600000108aa */
[----:B------:R-:W-:Y:S01]  /*da20*/  HMMA.16816.F32 R128, R136, R142, R128 ;  /* 0x0000008e8880723c */ /* 0x000fe20000001880 */
[----:B------:R-:W1:Y:S01]  /*da30*/  LDSM.16.MT88.4 R140, [R199+0x900] ;  /* 0x00090000c78c783b */ /* 0x000e620000004200 */
[----:B------:R4:W1:Y:S01]  /*da40*/  MUFU.EX2 R192, R134 ;  /* 0x0000008600c07308 */ /* 0x0008620000000800 */
[----:B------:R-:W-:Y:S02]  /*da50*/  FFMA.FTZ R0, R0, R249, R189 ;  /* 0x000000f900007223 */ /* 0x000fe400000100bd */
[----:B------:R-:W-:Y:S02]  /*da60*/  FADD.FTZ R2, R232, R2 ;  /* 0x00000002e8027221 */ /* 0x000fe40000010000 */
[----:B------:R-:W-:Y:S01]  /*da70*/  F2FP.PACK_AB R136, R195, R226 ;  /* 0x000000e2c388723e */ /* 0x000fe200000000ff */
[----:B------:R-:W-:Y:S01]  /*da80*/  FADD.FTZ R0, R187, R0 ;  /* 0x00000000bb007221 */ /* 0x000fe20000010000 */
[----:B-----5:R-:W-:Y:S03]  /*da90*/  F2FP.PACK_AB R137, R183, R184 ;  /* 0x000000b8b789723e */ /* 0x020fe600000000ff */
[----:B------:R-:W-:Y:S01]  /*daa0*/  F2FP.PACK_AB R138, R193, R194 ;  /* 0x000000c2c18a723e */ /* 0x000fe200000000ff */
[----:B------:R-:W-:Y:S01]  /*dab0*/  FADD.FTZ R2, R230, R2 ;  /* 0x00000002e6027221 */ /* 0x000fe20000010000 */
[----:B--2---:R-:W-:Y:S01]  /*dac0*/  F2FP.PACK_AB R139, R181, R182 ;  /* 0x000000b6b58b723e */ /* 0x004fe200000000ff */
[----:B------:R-:W-:Y:S02]  /*dad0*/  FADD.FTZ R0, R186, R0 ;  /* 0x00000000ba007221 */ /* 0x000fe40000010000 */
[----:B------:R-:W-:Y:S02]  /*dae0*/  FADD.FTZ R2, R229, R2 ;  /* 0x00000002e5027221 */ /* 0x000fe40000010000 */
[----:B------:R-:W-:Y:S02]  /*daf0*/  FADD.FTZ R0, R185, R0 ;  /* 0x00000000b9007221 */ /* 0x000fe40000010000 */
[C---:B----4-:R-:W-:Y:S03]  /*db00*/  HMMA.16816.F32 R4, R136.reuse, R144, R4 ;  /* 0x000000908804723c */ /* 0x050fe60000001804 */
[----:B------:R-:W-:Y:S02]  /*db10*/  FADD.FTZ R2, R226, R2 ;  /* 0x00000002e2027221 */ /* 0x000fe40000010000 */
[----:B------:R-:W-:Y:S02]  /*db20*/  FFMA.FTZ R134, R235, c[0x0][0x2d0], -R170 ;  /* 0x0000b400eb867a23 */ /* 0x000fe400000108aa */
[----:B------:R-:W-:Y:S01]  /*db30*/  FADD.FTZ R0, R184, R0 ;  /* 0x00000000b8007221 */ /* 0x000fe20000010000 */
[C---:B------:R-:W-:Y:S01]  /*db40*/  HMMA.16816.F32 R8, R136.reuse, R146, R8 ;  /* 0x000000928808723c */ /* 0x040fe20000001808 */
[----:B------:R-:W2:Y:S01]  /*db50*/  LDSM.16.MT88.4 R144, [R197+0x2900] ;  /* 0x00290000c590783b */ /* 0x000ea20000004200 */
[----:B------:R4:W5:Y:S02]  /*db60*/  MUFU.EX2 R191, R134 ;  /* 0x0000008600bf7308 */ /* 0x0009640000000800 */
        /* <DEDUP_REMOVED lines=8> */
[----:B------:R-:W-:Y:S02]  /*dbf0*/  FADD.FTZ R0, R181, R0 ;  /* 0x00000000b5007221 */ /* 0x000fe40000010000 */
[C---:B------:R-:W-:Y:S04]  /*dc00*/  HMMA.16816.F32 R20, R136.reuse, R152, R20 ;  /* 0x000000988814723c */ /* 0x040fe80000001814 */
[--C-:B----4-:R-:W-:Y:S02]  /*dc10*/  FFMA.FTZ R134, R236, c[0x0][0x2d0], -R133.reuse ;  /* 0x0000b400ec867a23 */ /* 0x110fe40000010885 */
[----:B-1----:R-:W-:Y:S02]  /*dc20*/  FADD.FTZ R2, R192, R2 ;  /* 0x00000002c0027221 */ /* 0x002fe40000010000 */
[C---:B------:R-:W-:Y:S01]  /*dc30*/  HMMA.16816.F32 R24, R136.reuse, R154, R24 ;  /* 0x0000009a8818723c */ /* 0x040fe20000001818 */
[----:B------:R-:W1:Y:S01]  /*dc40*/  LDSM.16.MT88.4 R152, [R199+0x2900] ;  /* 0x00290000c798783b */ /* 0x000e620000004200 */
[----:B------:R4:W4:Y:S02]  /*dc50*/  MUFU.EX2 R177, R134 ;  /* 0x0000008600b17308 */ /* 0x0009240000000800 */
[----:B-----5:R-:W-:Y:S04]  /*dc60*/  FADD.FTZ R2, R191, R2 ;  /* 0x00000002bf027221 */ /* 0x020fe80000010000 */
[C---:B------:R-:W-:Y:S08]  /*dc70*/  HMMA.16816.F32 R28, R136.reuse, R140, R28 ;  /* 0x0000008c881c723c */ /* 0x040ff0000000181c */
[C---:B------:R-:W-:Y:S01]  /*dc80*/  HMMA.16816.F32 R32, R136.reuse, R142, R32 ;  /* 0x0000008e8820723c */ /* 0x040fe20000001820 */
[----:B------:R-:W5:Y:S07]  /*dc90*/  LDSM.16.MT88.4 R140, [R197+0x4900] ;  /* 0x00490000c58c783b */ /* 0x000f6e0000004200 */
[C---:B--2---:R-:W-:Y:S04]  /*dca0*/  HMMA.16816.F32 R36, R136.reuse, R144, R36 ;  /* 0x000000908824723c */ /* 0x044fe80000001824 */
[--C-:B----4-:R-:W-:Y:S02]  /*dcb0*/  FFMA.FTZ R134, R237, c[0x0][0x2d0], -R133.reuse ;  /* 0x0000b400ed867a23 */ /* 0x110fe40000010885 */
[----:B------:R-:W-:Y:S02]  /*dcc0*/  FADD.FTZ R0, R177, R0 ;  /* 0x00000000b1007221 */ /* 0x000fe40000010000 */
[C---:B------:R-:W-:Y:S01]  /*dcd0*/  HMMA.16816.F32 R40, R136.reuse, R146, R40 ;  /* 0x000000928828723c */ /* 0x040fe20000001828 */
[----:B------:R-:W2:Y:S01]  /*dce0*/  LDSM.16.MT88.4 R144, [R198+0x4900] ;  /* 0x00490000c690783b */ /* 0x000ea20000004200 */
[----:B------:R4:W1:Y:S06]  /*dcf0*/  MUFU.EX2 R176, R134 ;  /* 0x0000008600b07308 */ /* 0x00086c0000000800 */
[C---:B------:R-:W-:Y:S08]  /*dd00*/  HMMA.16816.F32 R44, R136.reuse, R156, R44 ;  /* 0x0000009c882c723c */ /* 0x040ff0000000182c */
[C---:B------:R-:W-:Y:S01]  /*dd10*/  HMMA.16816.F32 R48, R136.reuse, R158, R48 ;  /* 0x0000009e8830723c */ /* 0x040fe20000001830 */
[----:B------:R-:W2:Y:S07]  /*dd20*/  LDSM.16.MT88.4 R156, [R200+0x4900] ;  /* 0x00490000c89c783b */ /* 0x000eae0000004200 */
[C---:B------:R-:W-:Y:S04]  /*dd30*/  HMMA.16816.F32 R52, R136.reuse, R148, R52 ;  /* 0x000000948834723c */ /* 0x040fe80000001834 */
[----:B----4-:R-:W-:Y:S02]  /*dd40*/  FFMA.FTZ R134, R238, c[0x0][0x2d0], -R170 ;  /* 0x0000b400ee867a23 */ /* 0x010fe400000108aa */
[----:B-1----:R-:W-:Y:S02]  /*dd50*/  FADD.FTZ R0, R176, R0 ;  /* 0x00000000b0007221 */ /* 0x002fe40000010000 */
[C---:B------:R-:W-:Y:S01]  /*dd60*/  HMMA.16816.F32 R56, R136.reuse, R150, R56 ;  /* 0x000000968838723c */ /* 0x040fe20000001838 */
[----:B------:R-:W1:Y:S01]  /*dd70*/  LDSM.16.MT88.4 R148, [R199+0x4900] ;  /* 0x00490000c794783b */ /* 0x000e620000004200 */
[----:B------:R4:W2:Y:S06]  /*dd80*/  MUFU.EX2 R190, R134 ;  /* 0x0000008600be7308 */ /* 0x0008ac0000000800 */
[C---:B------:R-:W-:Y:S08]  /*dd90*/  HMMA.16816.F32 R60, R136.reuse, R152, R60 ;  /* 0x00000098883c723c */ /* 0x040ff0000000183c */
[C---:B------:R-:W-:Y:S01]  /*dda0*/  HMMA.16816.F32 R64, R136.reuse, R154, R64 ;  /* 0x0000009a8840723c */ /* 0x040fe20000001840 */
[----:B------:R-:W-:Y:S07]  /*ddb0*/  LDSM.16.MT88.4 R152, [R200+0x6900] ;  /* 0x00690000c898783b */ /* 0x000fee0000004200 */
[C---:B-----5:R-:W-:Y:S04]  /*ddc0*/  HMMA.16816.F32 R68, R136.reuse, R140, R68 ;  /* 0x0000008c8844723c */ /* 0x060fe80000001844 */
[----:B----4-:R-:W-:Y:S02]  /*ddd0*/  FFMA.FTZ R134, R239, c[0x0][0x2d0], -R170 ;  /* 0x0000b400ef867a23 */ /* 0x010fe400000108aa */
[----:B--2---:R-:W-:Y:S02]  /*dde0*/  FADD.FTZ R2, R190, R2 ;  /* 0x00000002be027221 */ /* 0x004fe40000010000 */
[C---:B------:R-:W-:Y:S01]  /*ddf0*/  HMMA.16816.F32 R72, R136.reuse, R142, R72 ;  /* 0x0000008e8848723c */ /* 0x040fe20000001848 */
[----:B------:R-:W2:Y:S01]  /*de00*/  LDSM.16.MT88.4 R140, [R197+0x6900] ;  /* 0x00690000c58c783b */ /* 0x000ea20000004200 */
[----:B------:R4:W5:Y:S06]  /*de10*/  MUFU.EX2 R188, R134 ;  /* 0x0000008600bc7308 */ /* 0x00096c0000000800 */
[C---:B------:R-:W-:Y:S08]  /*de20*/  HMMA.16816.F32 R76, R136.reuse, R144, R76 ;  /* 0x00000090884c723c */ /* 0x040ff0000000184c */
[C---:B------:R-:W-:Y:S01]  /*de30*/  HMMA.16816.F32 R80, R136.reuse, R146, R80 ;  /* 0x000000928850723c */ /* 0x040fe20000001850 */
[----:B------:R-:W3:Y:S07]  /*de40*/  LDSM.16.MT88.4 R144, [R198+0x6900] ;  /* 0x00690000c690783b */ /* 0x000eee0000004200 */
[C---:B------:R-:W-:Y:S04]  /*de50*/  HMMA.16816.F32 R84, R136.reuse, R156, R84 ;  /* 0x0000009c8854723c */ /* 0x040fe80000001854 */
[--C-:B----4-:R-:W-:Y:S02]  /*de60*/  FFMA.FTZ R134, R240, c[0x0][0x2d0], -R133.reuse ;  /* 0x0000b400f0867a23 */ /* 0x110fe40000010885 */
[----:B-----5:R-:W-:Y:S02]  /*de70*/  FADD.FTZ R2, R188, R2 ;  /* 0x00000002bc027221 */ /* 0x020fe40000010000 */
[C---:B------:R-:W-:Y:S01]  /*de80*/  HMMA.16816.F32 R88, R136.reuse, R158, R88 ;  /* 0x0000009e8858723c */ /* 0x040fe20000001858 */
[----:B------:R-:W-:Y:S01]  /*de90*/  LDSM.16.MT88.4 R156, [R198+0x1100] ;  /* 0x00110000c69c783b */ /* 0x000fe20000004200 */
[----:B------:R4:W5:Y:S06]  /*dea0*/  MUFU.EX2 R175, R134 ;  /* 0x0000008600af7308 */ /* 0x00096c0000000800 */
[C---:B-1----:R-:W-:Y:S08]  /*deb0*/  HMMA.16816.F32 R92, R136.reuse, R148, R92 ;  /* 0x00000094885c723c */ /* 0x042ff0000000185c */
[C---:B------:R-:W-:Y:S01]  /*dec0*/  HMMA.16816.F32 R96, R136.reuse, R150, R96 ;  /* 0x000000968860723c */ /* 0x040fe20000001860 */
[----:B------:R-:W1:Y:S07]  /*ded0*/  LDSM.16.MT88.4 R148, [R199+0x6900] ;  /* 0x00690000c794783b */ /* 0x000e6e0000004200 */
[C---:B--2---:R-:W-:Y:S04]  /*dee0*/  HMMA.16816.F32 R100, R136.reuse, R140, R100 ;  /* 0x0000008c8864723c */ /* 0x044fe80000001864 */
[--C-:B----4-:R-:W-:Y:S02]  /*def0*/  FFMA.FTZ R134, R241, c[0x0][0x2d0], -R133.reuse ;  /* 0x0000b400f1867a23 */ /* 0x110fe40000010885 */
[----:B-----5:R-:W-:Y:S01]  /*df00*/  FADD.FTZ R0, R175, R0 ;  /* 0x00000000af007221 */ /* 0x020fe20000010000 */
[----:B---3--:R-:W-:Y:S01]  /*df10*/  ISETP.GT.AND P0, PT, R224, R227, PT ;  /* 0x000000e3e000720c */ /* 0x008fe20003f04270 */
[C---:B------:R-:W-:Y:S01]  /*df20*/  HMMA.16816.F32 R104, R136.reuse, R142, R104 ;  /* 0x0000008e8868723c */ /* 0x040fe20000001868 */
[----:B------:R-:W2:Y:S01]  /*df30*/  LDSM.16.MT88.4 R140, [R197+0x1100] ;  /* 0x00110000c58c783b */ /* 0x000ea20000004200 */
[----:B------:R3:W4:Y:S02]  /*df40*/  MUFU.EX2 R174, R134 ;  /* 0x0000008600ae7308 */ /* 0x0007240000000800 */
[----:B------:R-:W-:Y:S04]  /*df50*/  MOV R224, R223 ;  /* 0x000000df00e07202 */ /* 0x000fe80000000f00 */
[C---:B------:R-:W-:Y:S08]  /*df60*/  HMMA.16816.F32 R108, R136.reuse, R144, R108 ;  /* 0x00000090886c723c */ /* 0x040ff0000000186c */
[C---:B------:R-:W-:Y:S01]  /*df70*/  HMMA.16816.F32 R112, R136.reuse, R146, R112 ;  /* 0x000000928870723c */ /* 0x040fe20000001870 */
[----:B------:R-:W5:Y:S07]  /*df80*/  LDSM.16.MT88.4 R144, [R200+0x1100] ;  /* 0x00110000c890783b */ /* 0x000f6e0000004200 */
[C---:B------:R-:W-:Y:S04]  /*df90*/  HMMA.16816.F32 R116, R136.reuse, R152, R116 ;  /* 0x000000988874723c */ /* 0x040fe80000001874 */
[----:B---3--:R-:W-:Y:S02]  /*dfa0*/  FFMA.FTZ R134, R242, c[0x0][0x2d0], -R170 ;  /* 0x0000b400f2867a23 */ /* 0x008fe400000108aa */
[----:B----4-:R-:W-:Y:S02]  /*dfb0*/  FADD.FTZ R0, R174, R0 ;  /* 0x00000000ae007221 */ /* 0x010fe40000010000 */
[C---:B------:R-:W-:Y:S01]  /*dfc0*/  HMMA.16816.F32 R120, R136.reuse, R154, R120 ;  /* 0x0000009a8878723c */ /* 0x040fe20000001878 */
[----:B------:R-:W-:Y:S01]  /*dfd0*/  LDSM.16.MT88.4 R152, [R198+0x3100] ;  /* 0x00310000c698783b */ /* 0x000fe20000004200 */
[----:B------:R3:W4:Y:S06]  /*dfe0*/  MUFU.EX2 R180, R134 ;  /* 0x0000008600b47308 */ /* 0x00072c0000000800 */
[C---:B-1----:R-:W-:Y:S08]  /*dff0*/  HMMA.16816.F32 R124, R136.reuse, R148, R124 ;  /* 0x00000094887c723c */ /* 0x042ff0000000187c */
[----:B------:R-:W-:Y:S01]  /*e000*/  HMMA.16816.F32 R128, R136, R150, R128 ;  /* 0x000000968880723c */ /* 0x000fe20000001880 */
[----:B------:R-:W1:Y:S06]  /*e010*/  LDSM.16.MT88.4 R148, [R199+0x1100] ;  /* 0x00110000c794783b */ /* 0x000e6c0000004200 */
[----:B------:R-:W-:Y:S02]  /*e020*/  F2FP.PACK_AB R136, R191, R192 ;  /* 0x000000c0bf88723e */ /* 0x000fe400000000ff */
[----:B------:R-:W-:Y:S03]  /*e030*/  F2FP.PACK_AB R137, R176, R177 ;  /* 0x000000b1b089723e */ /* 0x000fe600000000ff */
[----:B------:R-:W-:Y:S01]  /*e040*/  F2FP.PACK_AB R138, R188, R190 ;  /* 0x000000bebc8a723e */ /* 0x000fe200000000ff */
[----:B---3--:R-:W-:Y:S01]  /*e050*/  FFMA.FTZ R134, R243, c[0x0][0x2d0], -R170 ;  /* 0x0000b400f3867a23 */ /* 0x008fe200000108aa */
[----:B------:R-:W-:Y:S01]  /*e060*/  F2FP.PACK_AB R139, R174, R175 ;  /* 0x000000afae8b723e */ /* 0x000fe200000000ff */
[----:B----4-:R-:W-:Y:S02]  /*e070*/  FADD.FTZ R2, R180, R2 ;  /* 0x00000002b4027221 */ /* 0x010fe40000010000 */
[----:B------:R3:W4:Y:S04]  /*e080*/  MUFU.EX2 R179, R134 ;  /* 0x0000008600b37308 */ /* 0x0007280000000800 */
[C---:B--2---:R-:W-:Y:S08]  /*e090*/  HMMA.16816.F32 R4, R136.reuse, R140, R4 ;  /* 0x0000008c8804723c */ /* 0x044ff00000001804 */
[C---:B------:R-:W-:Y:S01]  /*e0a0*/  HMMA.16816.F32 R8, R136.reuse, R142, R8 ;  /* 0x0000008e8808723c */ /* 0x040fe20000001808 */
[----:B------:R-:W2:Y:S07]  /*e0b0*/  LDSM.16.MT88.4 R140, [R197+0x3100] ;  /* 0x00310000c58c783b */ /* 0x000eae0000004200 */
[C---:B------:R-:W-:Y:S04]  /*e0c0*/  HMMA.16816.F32 R12, R136.reuse, R156, R12 ;  /* 0x0000009c880c723c */ /* 0x040fe8000000180c */
[--C-:B---3--:R-:W-:Y:S04]  /*e0d0*/  FFMA.FTZ R134, R244, c[0x0][0x2d0], -R133.reuse ;  /* 0x0000b400f4867a23 */ /* 0x108fe80000010885 */
[C---:B------:R-:W-:Y:S01]  /*e0e0*/  HMMA.16816.F32 R16, R136.reuse, R158, R16 ;  /* 0x0000009e8810723c */ /* 0x040fe20000001810 */
[----:B------:R-:W3:Y:S01]  /*e0f0*/  LDSM.16.MT88.4 R156, [R200+0x3100] ;  /* 0x00310000c89c783b */ /* 0x000ee20000004200 */
[----:B------:R2:W-:Y:S06]  /*e100*/  MUFU.EX2 R173, R134 ;  /* 0x0000008600ad7308 */ /* 0x0005ec0000000800 */
[C---:B-----5:R-:W-:Y:S08]  /*e110*/  HMMA.16816.F32 R20, R136.reuse, R144, R20 ;  /* 0x000000908814723c */ /* 0x060ff00000001814 */
[C---:B------:R-:W-:Y:S01]  /*e120*/  HMMA.16816.F32 R24, R136.reuse, R146, R24 ;  /* 0x000000928818723c */ /* 0x040fe20000001818 */
[----:B------:R-:W5:Y:S07]  /*e130*/  LDSM.16.MT88.4 R144, [R199+0x3100] ;  /* 0x00310000c790783b */ /* 0x000f6e0000004200 */
[C---:B-1----:R-:W-:Y:S04]  /*e140*/  HMMA.16816.F32 R28, R136.reuse, R148, R28 ;  /* 0x00000094881c723c */ /* 0x042fe8000000181c */
[--C-:B--2---:R-:W-:Y:S02]  /*e150*/  FFMA.FTZ R134, R245, c[0x0][0x2d0], -R133.reuse ;  /* 0x0000b400f5867a23 */ /* 0x104fe40000010885 */
[----:B------:R-:W-:Y:S01]  /*e160*/  FFMA.FTZ R133, R168, c[0x0][0x2d0], -R133 ;  /* 0x0000b400a8857a23 */ /* 0x000fe20000010885 */
[----:B----4-:R-:W-:Y:S01]  /*e170*/  F2FP.PACK_AB R168, R179, R180 ;  /* 0x000000b4b3a8723e */ /* 0x010fe200000000ff */
[C---:B------:R-:W-:Y:S01]  /*e180*/  HMMA.16816.F32 R32, R136.reuse, R150, R32 ;  /* 0x000000968820723c */ /* 0x040fe20000001820 */
[----:B------:R-:W-:Y:S01]  /*e190*/  LDSM.16.MT88.4 R148, [R198+0x5100] ;  /* 0x00510000c694783b */ /* 0x000fe20000004200 */
[----:B------:R-:W1:Y:S06]  /*e1a0*/  MUFU.EX2 R172, R134 ;  /* 0x0000008600ac7308 */ /* 0x000e6c0000000800 */
[C---:B------:R-:W-:Y:S04]  /*e1b0*/  HMMA.16816.F32 R36, R136.reuse, R140, R36 ;  /* 0x0000008c8824723c */ /* 0x040fe80000001824 */
[----:B------:R-:W2:Y:S04]  /*e1c0*/  MUFU.EX2 R133, R133 ;  /* 0x0000008500857308 */ /* 0x000ea80000000800 */
[C---:B------:R-:W-:Y:S01]  /*e1d0*/  HMMA.16816.F32 R40, R136.reuse, R142, R40 ;  /* 0x0000008e8828723c */ /* 0x040fe20000001828 */
[----:B------:R-:W4:Y:S07]  /*e1e0*/  LDSM.16.MT88.4 R140, [R197+0x5100] ;  /* 0x00510000c58c783b */ /* 0x000f2e0000004200 */
[C---:B------:R-:W-:Y:S04]  /*e1f0*/  HMMA.16816.F32 R44, R136.reuse, R152, R44 ;  /* 0x00000098882c723c */ /* 0x040fe8000000182c */
[----:B-1----:R-:W-:Y:S01]  /*e200*/  F2FP.PACK_AB R169, R172, R173 ;  /* 0x000000adaca9723e */ /* 0x002fe200000000ff */
[--C-:B------:R-:W-:Y:S03]  /*e210*/  FFMA.FTZ R134, R246, c[0x0][0x2d0], -R170.reuse ;  /* 0x0000b400f6867a23 */ /* 0x100fe600000108aa */
[C---:B------:R-:W-:Y:S01]  /*e220*/  HMMA.16816.F32 R48, R136.reuse, R154, R48 ;  /* 0x0000009a8830723c */ /* 0x040fe20000001830 */
[----:B------:R-:W1:Y:S01]  /*e230*/  LDSM.16.MT88.4 R152, [R200+0x5100] ;  /* 0x00510000c898783b */ /* 0x000e620000004200 */
[----:B------:R4:W-:Y:S02]  /*e240*/  MUFU.EX2 R178, R134 ;  /* 0x0000008600b27308 */ /* 0x0009e40000000800 */
[----:B--2---:R-:W-:Y:S04]  /*e250*/  F2FP.PACK_AB R171, R133, R135 ;  /* 0x0000008785ab723e */ /* 0x004fe800000000ff */
[C---:B---3--:R-:W-:Y:S08]  /*e260*/  HMMA.16816.F32 R52, R136.reuse, R156, R52 ;  /* 0x0000009c8834723c */ /* 0x048ff00000001834 */
[C---:B------:R-:W-:Y:S01]  /*e270*/  HMMA.16816.F32 R56, R136.reuse, R158, R56 ;  /* 0x0000009e8838723c */ /* 0x040fe20000001838 */
[----:B------:R-:W2:Y:S07]  /*e280*/  LDSM.16.MT88.4 R156, [R199+0x5100] ;  /* 0x00510000c79c783b */ /* 0x000eae0000004200 */
[C---:B-----5:R-:W-:Y:S04]  /*e290*/  HMMA.16816.F32 R60, R136.reuse, R144, R60 ;  /* 0x00000090883c723c */ /* 0x060fe8000000183c */
[----:B----4-:R-:W-:Y:S04]  /*e2a0*/  FFMA.FTZ R134, R247, c[0x0][0x2d0], -R170 ;  /* 0x0000b400f7867a23 */ /* 0x010fe800000108aa */
[C---:B------:R-:W-:Y:S01]  /*e2b0*/  HMMA.16816.F32 R64, R136.reuse, R146, R64 ;  /* 0x000000928840723c */ /* 0x040fe20000001840 */
[----:B------:R-:W-:Y:S01]  /*e2c0*/  LDSM.16.MT88.4 R144, [R198+0x7100] ;  /* 0x00710000c690783b */ /* 0x000fe20000004200 */
[----:B------:R-:W3:Y:S06]  /*e2d0*/  MUFU.EX2 R134, R134 ;  /* 0x0000008600867308 */ /* 0x000eec0000000800 */
[C---:B------:R-:W-:Y:S08]  /*e2e0*/  HMMA.16816.F32 R68, R136.reuse, R140, R68 ;  /* 0x0000008c8844723c */ /* 0x040ff00000001844 */
[C---:B------:R-:W-:Y:S01]  /*e2f0*/  HMMA.16816.F32 R72, R136.reuse, R142, R72 ;  /* 0x0000008e8848723c */ /* 0x040fe20000001848 */
[----:B------:R-:W4:Y:S07]  /*e300*/  LDSM.16.MT88.4 R140, [R197+0x7100] ;  /* 0x00710000c58c783b */ /* 0x000f2e0000004200 */
[C---:B------:R-:W-:Y:S04]  /*e310*/  HMMA.16816.F32 R76, R136.reuse, R148, R76 ;  /* 0x00000094884c723c */ /* 0x040fe8000000184c */
[----:B---3--:R-:W-:Y:S04]  /*e320*/  F2FP.PACK_AB R170, R134, R178 ;  /* 0x000000b286aa723e */ /* 0x008fe800000000ff */
[C---:B------:R-:W-:Y:S01]  /*e330*/  HMMA.16816.F32 R80, R136.reuse, R150, R80 ;  /* 0x000000968850723c */ /* 0x040fe20000001850 */
[----:B------:R-:W3:Y:S07]  /*e340*/  LDSM.16.MT88.4 R148, [R200+0x7100] ;  /* 0x00710000c894783b */ /* 0x000eee0000004200 */
[C---:B-1----:R-:W-:Y:S08]  /*e350*/  HMMA.16816.F32 R84, R136.reuse, R152, R84 ;  /* 0x000000988854723c */ /* 0x042ff00000001854 */
[C---:B------:R-:W-:Y:S01]  /*e360*/  HMMA.16816.F32 R88, R136.reuse, R154, R88 ;  /* 0x0000009a8858723c */ /* 0x040fe20000001858 */
[----:B------:R-:W1:Y:S07]  /*e370*/  LDSM.16.MT88.4 R152, [R199+0x7100] ;  /* 0x00710000c798783b */ /* 0x000e6e0000004200 */
[C---:B--2---:R-:W-:Y:S08]  /*e380*/  HMMA.16816.F32 R92, R136.reuse, R156, R92 ;  /* 0x0000009c885c723c */ /* 0x044ff0000000185c */
[C---:B------:R-:W-:Y:S01]  /*e390*/  HMMA.16816.F32 R96, R136.reuse, R158, R96 ;  /* 0x0000009e8860723c */ /* 0x040fe20000001860 */
[----:B------:R-:W-:Y:S07]  /*e3a0*/  LDSM.16.MT88.4 R156, [R198+0x1900] ;  /* 0x00190000c69c783b */ /* 0x000fee0000004200 */
[C---:B----4-:R-:W-:Y:S08]  /*e3b0*/  HMMA.16816.F32 R100, R136.reuse, R140, R100 ;  /* 0x0000008c8864723c */ /* 0x050ff00000001864 */
[C---:B------:R-:W-:Y:S01]  /*e3c0*/  HMMA.16816.F32 R104, R136.reuse, R142, R104 ;  /* 0x0000008e8868723c */ /* 0x040fe20000001868 */
[----:B------:R-:W2:Y:S07]  /*e3d0*/  LDSM.16.MT88.4 R140, [R197+0x1900] ;  /* 0x00190000c58c783b */ /* 0x000eae0000004200 */
[C---:B------:R-:W-:Y:S08]  /*e3e0*/  HMMA.16816.F32 R108, R136.reuse, R144, R108 ;  /* 0x00000090886c723c */ /* 0x040ff0000000186c */
[C---:B------:R-:W-:Y:S08]  /*e3f0*/  HMMA.16816.F32 R112, R136.reuse, R146, R112 ;  /* 0x000000928870723c */ /* 0x040ff00000001870 */
[C---:B---3--:R-:W-:Y:S08]  /*e400*/  HMMA.16816.F32 R116, R136.reuse, R148, R116 ;  /* 0x000000948874723c */ /* 0x048ff00000001874 */
[C---:B------:R-:W-:Y:S08]  /*e410*/  HMMA.16816.F32 R120, R136.reuse, R150, R120 ;  /* 0x000000968878723c */ /* 0x040ff00000001878 */
[C---:B-1----:R-:W-:Y:S08]  /*e420*/  HMMA.16816.F32 R124, R136.reuse, R152, R124 ;  /* 0x00000098887c723c */ /* 0x042ff0000000187c */
[----:B------:R-:W-:Y:S08]  /*e430*/  HMMA.16816.F32 R128, R136, R154, R128 ;  /* 0x0000009a8880723c */ /* 0x000ff00000001880 */
[C---:B--2---:R-:W-:Y:S01]  /*e440*/  HMMA.16816.F32 R136, R168.reuse, R140, R4 ;  /* 0x0000008ca888723c */ /* 0x044fe20000001804 */
        /* <DEDUP_REMOVED lines=35> */
[C---:B----4-:R-:W-:Y:S08]  /*e680*/  HMMA.16816.F32 R100, R168.reuse, R16, R100 ;  /* 0x00000010a864723c */ /* 0x050ff00000001864 */
[C---:B------:R-:W-:Y:S08]  /*e690*/  HMMA.16816.F32 R104, R168.reuse, R18, R104 ;  /* 0x00000012a868723c */ /* 0x040ff00000001868 */
[C---:B-----5:R-:W-:Y:S08]  /*e6a0*/  HMMA.16816.F32 R108, R168.reuse, R20, R108 ;  /* 0x00000014a86c723c */ /* 0x060ff0000000186c */
        /* <DEDUP_REMOVED lines=8> */
[----:B------:R-:W-:Y:S02]  /*e730*/  FADD.FTZ R0, R135, R4 ;  /* 0x0000000487007221 */ /* 0x000fe40000010000 */
[----:B------:R-:W-:Y:S04]  /*e740*/  HMMA.16816.F32 R128, R168, R10, R128 ;  /* 0x0000000aa880723c */ /* 0x000fe80000001880 */
[----:B------:R-:W-:Y:S01]  /*e750*/  FADD.FTZ R248, R134, R2 ;  /* 0x0000000286f87221 */ /* 0x000fe20000010000 */
[----:B------:R-:W-:Y:S01]  /*e760*/  MOV R134, R3 ;  /* 0x0000000300867202 */ /* 0x000fe20000000f00 */
[----:B------:R-:W-:Y:S01]  /*e770*/  FADD.FTZ R249, R133, R0 ;  /* 0x0000000085f97221 */ /* 0x000fe20000010000 */
[----:B------:R-:W-:Y:S01]  /*e780*/  MOV R133, R132 ;  /* 0x0000008400857202 */ /* 0x000fe20000000f00 */
[----:B------:R-:W-:-:S05]  /*e790*/  @P0 BRA `(.L_x_1618) ;  /* 0xffffc89000000947 */ /* 0x000fca000383ffff */
.L_x_1617:
[----:B------:R-:W-:-:S13]  /*e7a0*/  ISETP.GE.AND P0, PT, R223, R231, PT ;  /* 0x000000e7df00720c */ /* 0x000fda0003f06270 */
[----:B------:R-:W-:Y:S05]  /*e7b0*/  @!P0 BRA `(.L_x_1619) ;  /* 0x000043b000008947 */ /* 0x000fea0003800000 */
[----:B------:R-:W2:Y:S01]  /*e7c0*/  LDL.64 R6, [R1+0x40] ;  /* 0x0000400001067983 */ /* 0x000ea20000100a00 */
[----:B------:R-:W-:-:S03]  /*e7d0*/  ULDC.64 UR4, c[0x0][0x208] ;  /* 0x0000820000047ab9 */ /* 0x000fc60000000a00 */
[----:B-1----:R-:W3:Y:S04]  /*e7e0*/  LDL.64 R4, [R1+0x28] ;  /* 0x0000280001047983 */ /* 0x002ee80000100a00 */
[----:B------:R-:W4:Y:S04]  /*e7f0*/  LDL.64 R10, [R1+0x38] ;  /* 0x00003800010a7983 */ /* 0x000f280000100a00 */
[----:B------:R-:W5:Y:S01]  /*e800*/  LDL.64 R8, [R1+0x30] ;  /* 0x0000300001087983 */ /* 0x000f620000100a00 */
[----:B------:R-:W-:Y:S01]  /*e810*/  MOV R134, R3 ;  /* 0x0000000300867202 */ /* 0x000fe20000000f00 */
[----:B------:R-:W-:Y:S01]  /*e820*/  IMAD.MOV.U32 R133, RZ, RZ, R132 ;  /* 0x000000ffff857224 */ /* 0x000fe200078e0084 */
[----:B------:R-:W-:-:S02]  /*e830*/  USHF.L.U64.HI UR5, UR4, 0x5, UR5 ;  /* 0x0000000504057899 */ /* 0x000fc40008010205 */
[----:B------:R-:W-:Y:S01]  /*e840*/  USHF.L.U32 UR4, UR4, 0x5, URZ ;  /* 0x0000000504047899 */ /* 0x000fe2000800063f */
[----:B--2---:R-:W-:-:S05]  /*e850*/  IADD3 R238, P6, R6, 0x40, RZ ;  /* 0x0000004006ee7810 */ /* 0x004fca0007fde0ff */
[----:B---3--:R-:W-:Y:S01]  /*e860*/  IMAD.X R239, RZ, RZ, R5, P6 ;  /* 0x000000ffffef7224 */ /* 0x008fe200030e0605 */
[----:B----4-:R-:W-:Y:S02]  /*e870*/  IADD3 R0, P6, R10, 0x40, RZ ;  /* 0x000000400a007810 */ /* 0x010fe40007fde0ff */
[----:B------:R-:W-:-:S03]  /*e880*/  MOV R4, R6 ;  /* 0x0000000600047202 */ /* 0x000fc60000000f00 */
[----:B------:R5:W-:Y:S01]  /*e890*/  STL [R1+0x4], R0 ;  /* 0x0000040001007387 */ /* 0x000be20000100800 */
[C---:B------:R-:W-:Y:S02]  /*e8a0*/  IADD3 R234, P0, R6.reuse, 0xc0, RZ ;  /* 0x000000c006ea7810 */ /* 0x040fe40007f1e0ff */
[----:B------:R-:W-:Y:S01]  /*e8b0*/  IADD3 R236, P5, R6, 0x80, RZ ;  /* 0x0000008006ec7810 */ /* 0x000fe20007fbe0ff */
[----:B-----5:R-:W-:-:S05]  /*e8c0*/  IMAD.X R0, RZ, RZ, R9, P6 ;  /* 0x000000ffff007224 */ /* 0x020fca00030e0609 */
[----:B------:R1:W-:Y:S04]  /*e8d0*/  STL [R1], R0 ;  /* 0x0000000001007387 */ /* 0x0003e80000100800 */
[----:B------:R1:W-:Y:S01]  /*e8e0*/  STL.64 [R1+0x28], R4 ;  /* 0x0000280401007387 */ /* 0x0003e20000100a00 */
[--C-:B------:R-:W-:Y:S01]  /*e8f0*/  IMAD.X R235, RZ, RZ, R5.reuse, P0 ;  /* 0x000000ffffeb7224 */ /* 0x100fe200000e0605 */
[C---:B------:R-:W-:Y:S01]  /*e900*/  IADD3 R250, P0, R10.reuse, 0xc0, RZ ;  /* 0x000000c00afa7810 */ /* 0x040fe20007f1e0ff */
[----:B------:R-:W-:Y:S01]  /*e910*/  IMAD.X R237, RZ, RZ, R5, P5 ;  /* 0x000000ffffed7224 */ /* 0x000fe200028e0605 */
[----:B------:R-:W-:-:S03]  /*e920*/  IADD3 R252, P5, R10, 0x80, RZ ;  /* 0x000000800afc7810 */ /* 0x000fc60007fbe0ff */
[----:B------:R-:W-:Y:S01]  /*e930*/  IMAD.X R247, RZ, RZ, R9, P0 ;  /* 0x000000fffff77224 */ /* 0x000fe200000e0609 */
[----:B------:R-:W-:Y:S02]  /*e940*/  IADD3.X R251, RZ, R9, RZ, P5, !PT ;  /* 0x00000009fffb7210 */ /* 0x000fe40002ffe4ff */
.L_x_1628:
[----:B------:R-:W2:Y:S01]  /*e950*/  LDL.64 R24, [R1+0x28] ;  /* 0x0000280001187983 */ /* 0x000ea20000100a00 */
[----:B------:R-:W-:Y:S04]  /*e960*/  DEPBAR.LE SB0, 0x0 ;  /* 0x000080000000791a */ /* 0x000fe80000000000 */
[----:B------:R-:W-:Y:S01]  /*e970*/  IMAD.MOV.U32 R2, RZ, RZ, 0x6 ;  /* 0x00000006ff027424 */ /* 0x000fe200078e00ff */
[----:B------:R-:W3:Y:S01]  /*e980*/  LDL.64 R16, [R1+0x40] ;  /* 0x0000400001107983 */ /* 0x000ee20000100a00 */
[----:B-1----:R-:W-:Y:S01]  /*e990*/  IMAD.MOV.U32 R0, RZ, RZ, c[0x0][0x208] ;  /* 0x00008200ff007624 */ /* 0x002fe200078e00ff */
[----:B------:R-:W-:Y:S01]  /*e9a0*/  SHF.R.S32.HI R4, RZ, 0x1f, R223 ;  /* 0x0000001fff047819 */ /* 0x000fe200000114df */
[----:B------:R-:W-:Y:S02]  /*e9b0*/  IMAD.MOV.U32 R18, RZ, RZ, c[0x0][0x208] ;  /* 0x00008200ff127624 */ /* 0x000fe400078e00ff */
[----:B------:R-:W-:Y:S01]  /*e9c0*/  IMAD.MOV.U32 R232, RZ, RZ, 0x5 ;  /* 0x00000005ffe87424 */ /* 0x000fe200078e00ff */
[----:B------:R-:W-:Y:S01]  /*e9d0*/  BAR.SYNC.DEFER_BLOCKING 0x0 ;  /* 0x0000000000007b1d */ /* 0x000fe20000010000 */
[----:B------:R-:W-:Y:S01]  /*e9e0*/  SHF.L.U64.HI R0, R0, R2, c[0x0][0x20c] ;  /* 0x0000830000007619 */ /* 0x000fe20000010202 */
[----:B------:R-:W-:Y:S04]  /*e9f0*/  IMAD.SHL.U32 R18, R18, 0x40, RZ ;  /* 0x0000004012127824 */ /* 0x000fe800078e00ff */
[----:B------:R-:W-:Y:S02]  /*ea00*/  IMAD R0, R0, R223, RZ ;  /* 0x000000df00007224 */ /* 0x000fe400078e02ff */
[CC--:B------:R-:W-:Y:S04]  /*ea10*/  IMAD.WIDE.U32 R12, R223.reuse, R18.reuse, UR4 ;  /* 0x00000004df0c7e25 */ /* 0x0c0fe8000f8e0012 */
[-C--:B------:R-:W-:Y:S02]  /*ea20*/  IMAD R0, R4, R18.reuse, R0 ;  /* 0x0000001204007224 */ /* 0x080fe400078e0200 */
[CC--:B------:R-:W-:Y:S04]  /*ea30*/  IMAD.WIDE.U32 R4, R223.reuse, R18.reuse, R238 ;  /* 0x00000012df047225 */ /* 0x0c0fe800078e00ee */
[CC--:B------:R-:W-:Y:S04]  /*ea40*/  IMAD.WIDE.U32 R6, R223.reuse, R18.reuse, R236 ;  /* 0x00000012df067225 */ /* 0x0c0fe800078e00ec */
[----:B------:R-:W-:Y:S01]  /*ea50*/  IMAD.IADD R7, R0, 0x1, R7 ;  /* 0x0000000100077824 */ /* 0x000fe200078e0207 */
[C---:B------:R-:W-:Y:S01]  /*ea60*/  LEA R22, P6, R6.reuse, c[0x0][0x1f8], 0x1 ;  /* 0x00007e0006167a11 */ /* 0x040fe200078c08ff */
[----:B------:R-:W-:Y:S03]  /*ea70*/  LDSM.16.M88.4 R32, [R203+0x10100] ;  /* 0x01010000cb20783b */ /* 0x000fe60000000200 */
[----:B------:R-:W-:Y:S03]  /*ea80*/  LEA.HI.X R23, R6, c[0x0][0x1fc], R7, 0x1, P6 ;  /* 0x00007f0006177a11 */ /* 0x000fe600030f0c07 */
[----:B------:R-:W1:Y:S06]  /*ea90*/  LDSM.16.M88.4 R8, [R196+0x8100] ;  /* 0x00810000c408783b */ /* 0x000e6c0000000200 */
[----:B------:R-:W-:Y:S06]  /*eaa0*/  LDSM.16.M88.4 R168, [R196+0x9900] ;  /* 0x00990000c4a8783b */ /* 0x000fec0000000200 */
[----:B------:R-:W-:Y:S06]  /*eab0*/  LDSM.16.M88.4 R172, [R204+0x10100] ;  /* 0x01010000ccac783b */ /* 0x000fec0000000200 */
[----:B------:R-:W-:Y:S06]  /*eac0*/  LDSM.16.M88.4 R176, [R207] ;  /* 0x00000000cfb0783b */ /* 0x000fec0000000200 */
[----:B------:R-:W-:Y:S06]  /*ead0*/  LDSM.16.M88.4 R180, [R222] ;  /* 0x00000000deb4783b */ /* 0x000fec0000000200 */
[----:B------:R-:W-:Y:S06]  /*eae0*/  LDSM.16.M88.4 R184, [R221] ;  /* 0x00000000ddb8783b */ /* 0x000fec0000000200 */
[----:B------:R-:W-:Y:S06]  /*eaf0*/  LDSM.16.M88.4 R188, [R220] ;  /* 0x00000000dcbc783b */ /* 0x000fec0000000200 */
[----:B------:R-:W4:Y:S06]  /*eb00*/  LDL R230, [R1+0x4c] ;  /* 0x00004c0001e67983 */ /* 0x000f2c0000100800 */
[----:B------:R-:W5:Y:S06]  /*eb10*/  LDL.64 R228, [R1+0x38] ;  /* 0x0000380001e47983 */ /* 0x000f6c0000100a00 */
[----:B------:R-:W4:Y:S06]  /*eb20*/  LDL.64 R226, [R1+0x30] ;  /* 0x0000300001e27983 */ /* 0x000f2c0000100a00 */
[----:B------:R-:W4:Y:S06]  /*eb30*/  LDL R224, [R1+0x4] ;  /* 0x0000040001e07983 */ /* 0x000f2c0000100800 */
[----:B------:R-:W4:Y:S01]  /*eb40*/  LDL R135, [R1] ;  /* 0x0000000001877983 */ /* 0x000f220000100800 */
[----:B--2---:R-:W-:Y:S05]  /*eb50*/  IMAD.WIDE.U32 R2, R223, R18, R24 ;  /* 0x00000012df027225 */ /* 0x004fea00078e0018 */
[C---:B------:R-:W-:Y:S02]  /*eb60*/  LEA R20, P0, R2.reuse, c[0x0][0x1f8], 0x1 ;  /* 0x00007e0002147a11 */ /* 0x040fe400078008ff */
[----:B------:R-:W-:Y:S04]  /*eb70*/  IADD3 R3, R3, R0, RZ ;  /* 0x0000000003037210 */ /* 0x000fe80007ffe0ff */
[----:B------:R-:W-:Y:S01]  /*eb80*/  LEA.HI.X R21, R2, c[0x0][0x1fc], R3, 0x1, P0 ;  /* 0x00007f0002157a11 */ /* 0x000fe200000f0c03 */
[----:B------:R-:W-:Y:S01]  /*eb90*/  IMAD.IADD R2, R0, 0x1, R5 ;  /* 0x0000000100027824 */ /* 0x000fe200078e0205 */
[C---:B------:R-:W-:Y:S04]  /*eba0*/  LEA R14, P0, R4.reuse, c[0x0][0x1f8], 0x1 ;  /* 0x00007e00040e7a11 */ /* 0x040fe800078008ff */
[----:B------:R-:W-:Y:S01]  /*ebb0*/  LEA.HI.X R15, R4, c[0x0][0x1fc], R2, 0x1, P0 ;  /* 0x00007f00040f7a11 */ /* 0x000fe200000f0c02 */
[----:B------:R-:W-:Y:S01]  /*ebc0*/  IMAD.WIDE.U32 R4, R223, R18, R234 ;  /* 0x00000012df047225 */ /* 0x000fe200078e00ea */
[-C--:B---3--:R-:W-:Y:S02]  /*ebd0*/  IADD3 R3, P0, R16, R12.reuse, RZ ;  /* 0x0000000c10037210 */ /* 0x088fe40007f1e0ff */
[----:B------:R-:W2:Y:S01]  /*ebe0*/  LDSM.16.M88.4 R16, [R196+0x8900] ;  /* 0x00890000c410783b */ /* 0x000ea20000000200 */
[C---:B------:R-:W-:Y:S01]  /*ebf0*/  IMAD.IADD R2, R0.reuse, 0x1, R13 ;  /* 0x0000000100027824 */ /* 0x040fe200078e020d */
[----:B------:R-:W-:Y:S02]  /*ec00*/  IADD3 R0, R0, R5, RZ ;  /* 0x0000000500007210 */ /* 0x000fe40007ffe0ff */
[----:B------:R-:W-:Y:S01]  /*ec10*/  LEA R28, P5, R4, c[0x0][0x1f8], 0x1 ;  /* 0x00007e00041c7a11 */ /* 0x000fe200078a08ff */
[----:B------:R-:W-:Y:S01]  /*ec20*/  IMAD.X R5, R2, 0x1, R25, P0 ;  /* 0x0000000102057824 */ /* 0x000fe200000e0619 */
[C---:B------:R-:W-:Y:S01]  /*ec30*/  LEA R192, P0, R3.reuse, c[0x0][0x1f8], 0x1 ;  /* 0x00007e0003c07a11 */ /* 0x040fe200078008ff */
[----:B------:R-:W3:Y:S01]  /*ec40*/  LDSM.16.M88.4 R24, [R196+0x9100] ;  /* 0x00910000c418783b */ /* 0x000ee20000000200 */
[----:B------:R-:W-:Y:S02]  /*ec50*/  LEA.HI.X R29, R4, c[0x0][0x1fc], R0, 0x1, P5 ;  /* 0x00007f00041d7a11 */ /* 0x000fe400028f0c00 */
[----:B------:R-:W-:Y:S02]  /*ec60*/  LEA.HI.X R193, R3, c[0x0][0x1fc], R5, 0x1, P0 ;  /* 0x00007f0003c17a11 */ /* 0x000fe400000f0c05 */
[-C--:B------:R-:W-:Y:S01]  /*ec70*/  IADD3 R0, P6, R238, R12.reuse, RZ ;  /* 0x0000000cee007210 */ /* 0x080fe20007fde0ff */
[----:B------:R-:W-:Y:S01]  /*ec80*/  @!PT LDS RZ, [RZ] ;  /* 0x00000000fffff984 */ /* 0x000fe20000000800 */
[----:B------:R-:W-:Y:S01]  /*ec90*/  @!PT LDS RZ, [RZ] ;  /* 0x00000000fffff984 */ /* 0x000fe20000000800 */
[----:B------:R-:W-:Y:S01]  /*eca0*/  @!PT LDS RZ, [RZ] ;  /* 0x00000000fffff984 */ /* 0x000fe20000000800 */
[----:B------:R3:W-:Y:S01]  /*ecb0*/  LDGSTS.E.BYPASS.LTC128B.128 [R225+0x100], [R20.64], !P4 ;  /* 0x0010000014e17fae */ /* 0x0007e2000e101d4c */
[-C--:B------:R-:W-:Y:S02]  /*ecc0*/  IADD3 R3, P5, R236, R12.reuse, RZ ;  /* 0x0000000cec037210 */ /* 0x080fe40007fbe0ff */
[----:B------:R-:W-:Y:S01]  /*ecd0*/  IADD3 R12, P0, R234, R12, RZ ;  /* 0x0000000cea0c7210 */ /* 0x000fe20007f1e0ff */
[----:B------:R-:W-:Y:S01]  /*ece0*/  IMAD.X R5, R2, 0x1, R239, P6 ;  /* 0x0000000102057824 */ /* 0x000fe200030e06ef */
[----:B------:R-:W-:Y:S01]  /*ecf0*/  LEA R30, P6, R0, c[0x0][0x1f8], 0x1 ;  /* 0x00007e00001e7a11 */ /* 0x000fe200078c08ff */
[----:B------:R2:W-:Y:S01]  /*ed00*/  LDGSTS.E.BYPASS.LTC128B.128 [R225+0x2100], [R14.64], !P3 ;  /* 0x021000000ee17fae */ /* 0x0005e2000d901d4c */
[C---:B------:R-:W-:Y:S01]  /*ed10*/  IMAD.X R6, R2.reuse, 0x1, R237, P5 ;  /* 0x0000000102067824 */ /* 0x040fe200028e06ed */
[C---:B------:R-:W-:Y:S02]  /*ed20*/  LEA R194, P5, R3.reuse, c[0x0][0x1f8], 0x1 ;  /* 0x00007e0003c27a11 */ /* 0x040fe400078a08ff */
[----:B------:R-:W-:Y:S02]  /*ed30*/  IADD3.X R4, R2, R235, RZ, P0, !PT ;  /* 0x000000eb02047210 */ /* 0x000fe400007fe4ff */
[----:B------:R-:W-:Y:S01]  /*ed40*/  LEA R2, P0, R12, c[0x0][0x1f8], 0x1 ;  /* 0x00007e000c027a11 */ /* 0x000fe200078008ff */
[----:B------:R3:W-:Y:S01]  /*ed50*/  LDGSTS.E.BYPASS.LTC128B.128 [R225+0x4100], [R22.64], !P2 ;  /* 0x0410000016e17fae */ /* 0x0007e2000d101d4c */
[----:B------:R-:W-:Y:S02]  /*ed60*/  LEA.HI.X R31, R0, c[0x0][0x1fc], R5, 0x1, P6 ;  /* 0x00007f00001f7a11 */ /* 0x000fe400030f0c05 */
[----:B------:R-:W-:Y:S02]  /*ed70*/  LEA.HI.X R195, R3, c[0x0][0x1fc], R6, 0x1, P5 ;  /* 0x00007f0003c37a11 */ /* 0x000fe400028f0c06 */
[----:B------:R-:W-:Y:S01]  /*ed80*/  LEA.HI.X R3, R12, c[0x0][0x1fc], R4, 0x1, P0 ;  /* 0x00007f000c037a11 */ /* 0x000fe200000f0c04 */
[----:B------:R3:W-:Y:S01]  /*ed90*/  LDGSTS.E.BYPASS.LTC128B.128 [R225+0x6100], [R28.64], !P1 ;  /* 0x061000001ce17fae */ /* 0x0007e2000c901d4c */
[C---:B-1----:R-:W-:Y:S01]  /*eda0*/  HMMA.16816.F32 R4, R32.reuse, R8, RZ ;  /* 0x000000082004723c */ /* 0x042fe200000018ff */
[----:B------:R-:W-:Y:S02]  /*edb0*/  PLOP3.LUT P5, PT, PT, PT, UP2, 0x80, 0x0 ;  /* 0x000000000000781c */ /* 0x000fe40003faf028 */
[C---:B------:R-:W-:Y:S02]  /*edc0*/  ISETP.GT.AND P6, PT, R223.reuse, R231, PT ;  /* 0x000000e7df00720c */ /* 0x040fe40003fc4270 */
[----:B------:R1:W-:Y:S01]  /*edd0*/  LDGSTS.E.BYPASS.LTC128B.128 [R225+0x1100], [R192.64], !P4 ;  /* 0x01100000c0e17fae */ /* 0x0003e2000e101d4c */
[----:B------:R-:W-:Y:S02]  /*ede0*/  PLOP3.LUT P0, PT, PT, PT, UP2, 0x80, 0x0 ;  /* 0x000000000000781c */ /* 0x000fe40003f0f028 */
[C---:B------:R-:W-:Y:S03]  /*edf0*/  HMMA.16816.F32 R8, R32.reuse, R10, RZ ;  /* 0x0000000a2008723c */ /* 0x040fe600000018ff */
[----:B------:R1:W-:Y:S05]  /*ee00*/  LDGSTS.E.BYPASS.LTC128B.128 [R225+0x3100], [R30.64], !P3 ;  /* 0x031000001ee17fae */ /* 0x0003ea000d901d4c */
[C---:B--2---:R-:W-:Y:S01]  /*ee10*/  HMMA.16816.F32 R12, R32.reuse, R16, RZ ;  /* 0x00000010200c723c */ /* 0x044fe200000018ff */
[----:B------:R2:W-:Y:S06]  /*ee20*/  LDGSTS.E.BYPASS.LTC128B.128 [R225+0x5100], [R194.64], !P2 ;  /* 0x05100000c2e17fae */ /* 0x0005ec000d101d4c */
[----:B------:R2:W-:Y:S01]  /*ee30*/  LDGSTS.E.BYPASS.LTC128B.128 [R225+0x7100], [R2.64], !P1 ;  /* 0x0710000002e17fae */ /* 0x0005e2000c901d4c */
[C---:B------:R-:W-:Y:S05]  /*ee40*/  HMMA.16816.F32 R16, R32.reuse, R18, RZ ;  /* 0x000000122010723c */ /* 0x040fea00000018ff */
[----:B------:R-:W0:Y:S03]  /*ee50*/  LDGDEPBAR ;  /* 0x00000000000079af */ /* 0x000e260000000000 */
[C---:B---3--:R-:W-:Y:S08]  /*ee60*/  HMMA.16816.F32 R20, R32.reuse, R24, RZ ;  /* 0x000000182014723c */ /* 0x048ff000000018ff */
[C---:B------:R-:W-:Y:S08]  /*ee70*/  HMMA.16816.F32 R24, R32.reuse, R26, RZ ;  /* 0x0000001a2018723c */ /* 0x040ff000000018ff */
[C---:B-1----:R-:W-:Y:S01]  /*ee80*/  HMMA.16816.F32 R28, R32.reuse, R168, RZ ;  /* 0x000000a8201c723c */ /* 0x042fe200000018ff */
[----:B--2---:R-:W-:Y:S07]  /*ee90*/  @P6 IADD3 R2, R223, -0x1, RZ ;  /* 0xffffffffdf026810 */ /* 0x004fee0007ffe0ff */
[----:B------:R-:W-:Y:S01]  /*eea0*/  HMMA.16816.F32 R32, R32, R170, RZ ;  /* 0x000000aa2020723c */ /* 0x000fe200000018ff */
[----:B------:R-:W-:Y:S03]  /*eeb0*/  LDSM.16.M88.4 R168, [R206+0x10100] ;  /* 0x01010000cea8783b */ /* 0x000fe60000000200 */
[----:B------:R-:W-:Y:S04]  /*eec0*/  @P6 SHF.R.S32.HI R0, RZ, 0x1f, R2 ;  /* 0x0000001fff006819 */ /* 0x000fe80000011402 */
[C---:B------:R-:W-:Y:S05]  /*eed0*/  HMMA.16816.F32 R4, R172.reuse, R176, R4 ;  /* 0x000000b0ac04723c */ /* 0x040fea0000001804 */
[----:B------:R-:W-:Y:S03]  /*eee0*/  @P6 IMAD R0, R0, c[0x0][0x1e0], RZ ;  /* 0x0000780000006a24 */ /* 0x000fe600078e02ff */
[C---:B------:R-:W-:Y:S01]  /*eef0*/  HMMA.16816.F32 R8, R172.reuse, R178, R8 ;  /* 0x000000b2ac08723c */ /* 0x040fe20000001808 */
[----:B------:R-:W1:Y:S03]  /*ef00*/  LDSM.16.M88.4 R176, [R202+0x8100] ;  /* 0x00810000cab0783b */ /* 0x000e660000000200 */
[C---:B------:R-:W-:Y:S02]  /*ef10*/  @P6 IMAD R0, R2.reuse, c[0x0][0x1e4], R0 ;  /* 0x0000790002006a24 */ /* 0x040fe400078e0200 */
[----:B------:R-:W-:Y:S02]  /*ef20*/  @P6 IMAD.WIDE.U32 R2, R2, c[0x0][0x1e0], RZ ;  /* 0x0000780002026a25 */ /* 0x000fe400078e00ff */
[C---:B------:R-:W-:Y:S04]  /*ef30*/  HMMA.16816.F32 R12, R172.reuse, R180, R12 ;  /* 0x000000b4ac0c723c */ /* 0x040fe8000000180c */
[----:B------:R-:W-:Y:S02]  /*ef40*/  @P6 IMAD.IADD R3, R3, 0x1, R0 ;  /* 0x0000000103036824 */ /* 0x000fe400078e0200 */
[C---:B------:R-:W-:Y:S02]  /*ef50*/  @P6 IMAD.SHL.U32 R0, R2.reuse, 0x40, RZ ;  /* 0x0000004002006824 */ /* 0x040fe400078e00ff */
[C---:B------:R-:W-:Y:S01]  /*ef60*/  HMMA.16816.F32 R16, R172.reuse, R182, R16 ;  /* 0x000000b6ac10723c */ /* 0x040fe20000001810 */
[----:B------:R-:W2:Y:S03]  /*ef70*/  LDSM.16.M88.4 R180, [R202+0x8900] ;  /* 0x00890000cab4783b */ /* 0x000ea60000000200 */
[----:B------:R-:W-:Y:S04]  /*ef80*/  @P6 SHF.L.U64.HI R2, R2, 0x6, R3 ;  /* 0x0000000602026819 */ /* 0x000fe80000010203 */
[C---:B------:R-:W-:Y:S08]  /*ef90*/  HMMA.16816.F32 R20, R172.reuse, R184, R20 ;  /* 0x000000b8ac14723c */ /* 0x040ff00000001814 */
[C---:B------:R-:W-:Y:S01]  /*efa0*/  HMMA.16816.F32 R24, R172.reuse, R186, R24 ;  /* 0x000000baac18723c */ /* 0x040fe20000001818 */
[----:B------:R-:W3:Y:S07]  /*efb0*/  LDSM.16.M88.4 R184, [R202+0x9100] ;  /* 0x00910000cab8783b */ /* 0x000eee0000000200 */
[C---:B------:R-:W-:Y:S08]  /*efc0*/  HMMA.16816.F32 R28, R172.reuse, R188, R28 ;  /* 0x000000bcac1c723c */ /* 0x040ff0000000181c */
[----:B------:R-:W-:Y:S01]  /*efd0*/  HMMA.16816.F32 R32, R172, R190, R32 ;  /* 0x000000beac20723c */ /* 0x000fe20000001820 */
[----:B------:R-:W4:Y:S06]  /*efe0*/  LDSM.16.M88.4 R172, [R202+0x9900] ;  /* 0x00990000caac783b */ /* 0x000f2c0000000200 */
[----:B------:R-:W-:Y:S01]  /*eff0*/  LDSM.16.M88.4 R188, [R201+0x1000] ;  /* 0x00100000c9bc783b */ /* 0x000fe20000000200 */
[C---:B-1----:R-:W-:Y:S08]  /*f000*/  HMMA.16816.F32 R4, R168.reuse, R176, R4 ;  /* 0x000000b0a804723c */ /* 0x042ff00000001804 */
[C---:B------:R-:W-:Y:S01]  /*f010*/  HMMA.16816.F32 R8, R168.reuse, R178, R8 ;  /* 0x000000b2a808723c */ /* 0x040fe20000001808 */
[----:B------:R-:W-:Y:S07]  /*f020*/  LDSM.16.M88.4 R176, [R205+0x10100] ;  /* 0x01010000cdb0783b */ /* 0x000fee0000000200 */
[C---:B--2---:R-:W-:Y:S08]  /*f030*/  HMMA.16816.F32 R12, R168.reuse, R180, R12 ;  /* 0x000000b4a80c723c */ /* 0x044ff0000000180c */
[C---:B------:R-:W-:Y:S01]  /*f040*/  HMMA.16816.F32 R16, R168.reuse, R182, R16 ;  /* 0x000000b6a810723c */ /* 0x040fe20000001810 */
[----:B------:R-:W1:Y:S07]  /*f050*/  LDSM.16.M88.4 R180, [R201] ;  /* 0x00000000c9b4783b */ /* 0x000e6e0000000200 */
[C---:B---3--:R-:W-:Y:S08]  /*f060*/  HMMA.16816.F32 R20, R168.reuse, R184, R20 ;  /* 0x000000b8a814723c */ /* 0x048ff00000001814 */
[C---:B------:R-:W-:Y:S01]  /*f070*/  HMMA.16816.F32 R24, R168.reuse, R186, R24 ;  /* 0x000000baa818723c */ /* 0x040fe20000001818 */
[----:B------:R-:W2:Y:S07]  /*f080*/  LDSM.16.M88.4 R184, [R201+0x800] ;  /* 0x00080000c9b8783b */ /* 0x000eae0000000200 */
[C---:B----4-:R-:W-:Y:S08]  /*f090*/  HMMA.16816.F32 R28, R168.reuse, R172, R28 ;  /* 0x000000aca81c723c */ /* 0x050ff0000000181c */
[----:B------:R-:W-:Y:S01]  /*f0a0*/  HMMA.16816.F32 R32, R168, R174, R32 ;  /* 0x000000aea820723c */ /* 0x000fe20000001820 */
[----:B------:R-:W3:Y:S06]  /*f0b0*/  LDSM.16.M88.4 R168, [R201+0x1800] ;  /* 0x00180000c9a8783b */ /* 0x000eec0000000200 */
[----:B------:R-:W-:Y:S01]  /*f0c0*/  LDSM.16.M88.4 R172, [R203+0x14100] ;  /* 0x01410000cbac783b */ /* 0x000fe20000000200 */
        /* <DEDUP_REMOVED lines=8> */
[----:B------:R-:W4:Y:S07]  /*f150*/  LDSM.16.M88.4 R188, [R196+0xb100] ;  /* 0x00b10000c4bc783b */ /* 0x000f2e0000000200 */
[C---:B---3--:R-:W-:Y:S08]  /*f160*/  HMMA.16816.F32 R28, R176.reuse, R168, R28 ;  /* 0x000000a8b01c723c */ /* 0x048ff0000000181c */
[----:B------:R-:W-:Y:S01]  /*f170*/  HMMA.16816.F32 R32, R176, R170, R32 ;  /* 0x000000aab020723c */ /* 0x000fe20000001820 */
[----:B------:R-:W3:Y:S06]  /*f180*/  LDSM.16.M88.4 R168, [R196+0xb900] ;  /* 0x00b90000c4a8783b */ /* 0x000eec0000000200 */
[----:B------:R-:W-:Y:S01]  /*f190*/  LDSM.16.M88.4 R176, [R204+0x14100] ;  /* 0x01410000ccb0783b */ /* 0x000fe20000000200 */
[C---:B-1----:R-:W-:Y:S08]  /*f1a0*/  HMMA.16816.F32 R4, R172.reuse, R180, R4 ;  /* 0x000000b4ac04723c */ /* 0x042ff00000001804 */
[C---:B------:R-:W-:Y:S01]  /*f1b0*/  HMMA.16816.F32 R8, R172.reuse, R182, R8 ;  /* 0x000000b6ac08723c */ /* 0x040fe20000001808 */
[----:B------:R-:W1:Y:S07]  /*f1c0*/  LDSM.16.M88.4 R180, [R219] ;  /* 0x00000000dbb4783b */ /* 0x000e6e0000000200 */
[C---:B--2---:R-:W-:Y:S08]  /*f1d0*/  HMMA.16816.F32 R12, R172.reuse, R184, R12 ;  /* 0x000000b8ac0c723c */ /* 0x044ff0000000180c */
[C---:B------:R-:W-:Y:S01]  /*f1e0*/  HMMA.16816.F32 R16, R172.reuse, R186, R16 ;  /* 0x000000baac10723c */ /* 0x040fe20000001810 */
[----:B------:R-:W2:Y:S07]  /*f1f0*/  LDSM.16.M88.4 R184, [R218] ;  /* 0x00000000dab8783b */ /* 0x000eae0000000200 */
[C---:B----4-:R-:W-:Y:S08]  /*f200*/  HMMA.16816.F32 R20, R172.reuse, R188, R20 ;  /* 0x000000bcac14723c */ /* 0x050ff00000001814 */
[C---:B------:R-:W-:Y:S01]  /*f210*/  HMMA.16816.F32 R24, R172.reuse, R190, R24 ;  /* 0x000000beac18723c */ /* 0x040fe20000001818 */
[----:B------:R-:W4:Y:S07]  /*f220*/  LDSM.16.M88.4 R188, [R217] ;  /* 0x00000000d9bc783b */ /* 0x000f2e0000000200 */
[C---:B---3--:R-:W-:Y:S08]  /*f230*/  HMMA.16816.F32 R28, R172.reuse, R168, R28 ;  /* 0x000000a8ac1c723c */ /* 0x048ff0000000181c */
[----:B------:R-:W-:Y:S01]  /*f240*/  HMMA.16816.F32 R32, R172, R170, R32 ;  /* 0x000000aaac20723c */ /* 0x000fe20000001820 */
[----:B------:R-:W3:Y:S06]  /*f250*/  LDSM.16.M88.4 R168, [R216] ;  /* 0x00000000d8a8783b */ /* 0x000eec0000000200 */
[----:B------:R-:W-:Y:S01]  /*f260*/  LDSM.16.M88.4 R172, [R206+0x14100] ;  /* 0x01410000ceac783b */ /* 0x000fe20000000200 */
[C---:B-1----:R-:W-:Y:S08]  /*f270*/  HMMA.16816.F32 R4, R176.reuse, R180, R4 ;  /* 0x000000b4b004723c */ /* 0x042ff00000001804 */
[C---:B------:R-:W-:Y:S01]  /*f280*/  HMMA.16816.F32 R8, R176.reuse, R182, R8 ;  /* 0x000000b6b008723c */ /* 0x040fe20000001808 */
[----:B------:R-:W1:Y:S07]  /*f290*/  LDSM.16.M88.4 R180, [R202+0xa100] ;  /* 0x00a10000cab4783b */ /* 0x000e6e0000000200 */
[C---:B--2---:R-:W-:Y:S08]  /*f2a0*/  HMMA.16816.F32 R12, R176.reuse, R184, R12 ;  /* 0x000000b8b00c723c */ /* 0x044ff0000000180c */
[C---:B------:R-:W-:Y:S01]  /*f2b0*/  HMMA.16816.F32 R16, R176.reuse, R186, R16 ;  /* 0x000000bab010723c */ /* 0x040fe20000001810 */
[----:B------:R-:W2:Y:S07]  /*f2c0*/  LDSM.16.M88.4 R184, [R202+0xa900] ;  /* 0x00a90000cab8783b */ /* 0x000eae0000000200 */
[C---:B----4-:R-:W-:Y:S08]  /*f2d0*/  HMMA.16816.F32 R20, R176.reuse, R188, R20 ;  /* 0x000000bcb014723c */ /* 0x050ff00000001814 */
        /* <DEDUP_REMOVED lines=105> */
[----:B------:R-:W-:Y:S07]  /*f970*/  LDSM.16.M88.4 R188, [R201+0x6000] ;  /* 0x00600000c9bc783b */ /* 0x000fee0000000200 */
[C---:B---3--:R-:W-:Y:S08]  /*f980*/  HMMA.16816.F32 R28, R176.reuse, R168, R28 ;  /* 0x000000a8b01c723c */ /* 0x048ff0000000181c */
[----:B------:R-:W-:Y:S01]  /*f990*/  HMMA.16816.F32 R32, R176, R170, R32 ;  /* 0x000000aab020723c */ /* 0x000fe20000001820 */
[----:B------:R-:W3:Y:S06]  /*f9a0*/  LDSM.16.M88.4 R168, [R202+0xf100] ;  /* 0x00f10000caa8783b */ /* 0x000eec0000000200 */
[----:B------:R-:W4:Y:S01]  /*f9b0*/  LDSM.16.M88.4 R176, [R202+0xf900] ;  /* 0x00f90000cab0783b */ /* 0x000f220000000200 */
[C---:B-1----:R-:W-:Y:S08]  /*f9c0*/  HMMA.16816.F32 R4, R172.reuse, R180, R4 ;  /* 0x000000b4ac04723c */ /* 0x042ff00000001804 */
[C---:B------:R-:W-:Y:S01]  /*f9d0*/  HMMA.16816.F32 R8, R172.reuse, R182, R8 ;  /* 0x000000b6ac08723c */ /* 0x040fe20000001808 */
[----:B------:R-:W1:Y:S07]  /*f9e0*/  LDSM.16.M88.4 R180, [R205+0x1c100] ;  /* 0x01c10000cdb4783b */ /* 0x000e6e0000000200 */
[C---:B--2---:R-:W-:Y:S08]  /*f9f0*/  HMMA.16816.F32 R12, R172.reuse, R184, R12 ;  /* 0x000000b8ac0c723c */ /* 0x044ff0000000180c */
[C---:B------:R-:W-:Y:S08]  /*fa00*/  HMMA.16816.F32 R16, R172.reuse, R186, R16 ;  /* 0x000000baac10723c */ /* 0x040ff00000001810 */
[C---:B---3--:R-:W-:Y:S08]  /*fa10*/  HMMA.16816.F32 R20, R172.reuse, R168, R20 ;  /* 0x000000a8ac14723c */ /* 0x048ff00000001814 */
[C---:B------:R-:W-:Y:S01]  /*fa20*/  HMMA.16816.F32 R24, R172.reuse, R170, R24 ;  /* 0x000000aaac18723c */ /* 0x040fe20000001818 */
[----:B------:R-:W2:Y:S07]  /*fa30*/  LDSM.16.M88.4 R168, [R201+0x6800] ;  /* 0x00680000c9a8783b */ /* 0x000eae0000000200 */
[C---:B----4-:R-:W-:Y:S08]  /*fa40*/  HMMA.16816.F32 R28, R172.reuse, R176, R28 ;  /* 0x000000b0ac1c723c */ /* 0x050ff0000000181c */
[----:B------:R-:W-:Y:S08]  /*fa50*/  HMMA.16816.F32 R32, R172, R178, R32 ;  /* 0x000000b2ac20723c */ /* 0x000ff00000001820 */
[C---:B-1----:R-:W-:Y:S08]  /*fa60*/  HMMA.16816.F32 R4, R180.reuse, R188, R4 ;  /* 0x000000bcb404723c */ /* 0x042ff00000001804 */
[C---:B------:R-:W-:Y:S08]  /*fa70*/  HMMA.16816.F32 R8, R180.reuse, R190, R8 ;  /* 0x000000beb408723c */ /* 0x040ff00000001808 */
[C---:B--2---:R-:W-:Y:S08]  /*fa80*/  HMMA.16816.F32 R12, R180.reuse, R168, R12 ;  /* 0x000000a8b40c723c */ /* 0x044ff0000000180c */
[----:B------:R-:W-:Y:S01]  /*fa90*/  FMUL.FTZ R4, R4, c[0x0][0x320] ;  /* 0x0000c80004047a20 */ /* 0x000fe20000410000 */
[C---:B------:R-:W-:Y:S03]  /*faa0*/  HMMA.16816.F32 R16, R180.reuse, R170, R16 ;  /* 0x000000aab410723c */ /* 0x040fe60000001810 */
[----:B------:R-:W1:Y:S01]  /*fab0*/  MUFU.TANH R184, R4 ;  /* 0x0000000400b87308 */ /* 0x000e620000002400 */
[----:B------:R-:W-:Y:S02]  /*fac0*/  FMUL.FTZ R5, R5, c[0x0][0x320] ;  /* 0x0000c80005057a20 */ /* 0x000fe40000410000 */
[----:B------:R-:W-:Y:S02]  /*fad0*/  FMUL.FTZ R6, R6, c[0x0][0x320] ;  /* 0x0000c80006067a20 */ /* 0x000fe40000410000 */
[----:B------:R-:W-:Y:S04]  /*fae0*/  FMUL.FTZ R7, R7, c[0x0][0x320] ;  /* 0x0000c80007077a20 */ /* 0x000fe80000410000 */
[----:B------:R-:W-:Y:S01]  /*faf0*/  FMUL.FTZ R8, R8, c[0x0][0x320] ;  /* 0x0000c80008087a20 */ /* 0x000fe20000410000 */
[----:B------:R-:W2:Y:S01]  /*fb00*/  MUFU.TANH R179, R5 ;  /* 0x0000000500b37308 */ /* 0x000ea20000002400 */
[----:B------:R-:W-:Y:S02]  /*fb10*/  FMUL.FTZ R9, R9, c[0x0][0x320] ;  /* 0x0000c80009097a20 */ /* 0x000fe40000410000 */
[----:B------:R-:W-:Y:S02]  /*fb20*/  FMUL.FTZ R10, R10, c[0x0][0x320] ;  /* 0x0000c8000a0a7a20 */ /* 0x000fe40000410000 */
[----:B------:R-:W-:Y:S02]  /*fb30*/  FMUL.FTZ R11, R11, c[0x0][0x320] ;  /* 0x0000c8000b0b7a20 */ /* 0x000fe40000410000 */
[----:B------:R-:W-:Y:S02]  /*fb40*/  FMUL.FTZ R14, R14, c[0x0][0x320] ;  /* 0x0000c8000e0e7a20 */ /* 0x000fe40000410000 */
[----:B------:R-:W-:Y:S01]  /*fb50*/  FMUL.FTZ R15, R15, c[0x0][0x320] ;  /* 0x0000c8000f0f7a20 */ /* 0x000fe20000410000 */
[----:B------:R-:W3:Y:S01]  /*fb60*/  MUFU.TANH R192, R6 ;  /* 0x0000000600c07308 */ /* 0x000ee20000002400 */
[----:B------:R-:W-:Y:S02]  /*fb70*/  FMUL.FTZ R16, R16, c[0x0][0x320] ;  /* 0x0000c80010107a20 */ /* 0x000fe40000410000 */
[----:B------:R-:W-:Y:S02]  /*fb80*/  FMUL.FTZ R18, R18, c[0x0][0x320] ;  /* 0x0000c80012127a20 */ /* 0x000fe40000410000 */
[----:B------:R-:W-:Y:S02]  /*fb90*/  FMUL.FTZ R17, R17, c[0x0][0x320] ;  /* 0x0000c80011117a20 */ /* 0x000fe40000410000 */
[----:B------:R-:W-:Y:S02]  /*fba0*/  FMUL.FTZ R19, R19, c[0x0][0x320] ;  /* 0x0000c80013137a20 */ /* 0x000fe40000410000 */
[----:B------:R-:W-:Y:S01]  /*fbb0*/  FMUL.FTZ R12, R12, c[0x0][0x320] ;  /* 0x0000c8000c0c7a20 */ /* 0x000fe20000410000 */
[----:B------:R4:W1:Y:S01]  /*fbc0*/  MUFU.TANH R193, R7 ;  /* 0x0000000700c17308 */ /* 0x0008620000002400 */
[----:B------:R-:W-:Y:S09]  /*fbd0*/  FMUL.FTZ R13, R13, c[0x0][0x320] ;  /* 0x0000c8000d0d7a20 */ /* 0x000ff20000410000 */
[----:B------:R-:W1:Y:S10]  /*fbe0*/  MUFU.TANH R177, R8 ;  /* 0x0000000800b17308 */ /* 0x000e740000002400 */
[----:B------:R-:W1:Y:S01]  /*fbf0*/  MUFU.TANH R176, R9 ;  /* 0x0000000900b07308 */ /* 0x000e620000002400 */
[----:B----4-:R-:W4:Y:S09]  /*fc00*/  LDSM.16.M88.4 R4, [R201+0x7000] ;  /* 0x00700000c904783b */ /* 0x010f320000000200 */
[----:B------:R-:W1:Y:S10]  /*fc10*/  MUFU.TANH R190, R10 ;  /* 0x0000000a00be7308 */ /* 0x000e740000002400 */
[----:B------:R1:W1:Y:S10]  /*fc20*/  MUFU.TANH R191, R11 ;  /* 0x0000000b00bf7308 */ /* 0x0002740000002400 */
[----:B------:R-:W2:Y:S10]  /*fc30*/  MUFU.TANH R172, R16 ;  /* 0x0000001000ac7308 */ /* 0x000eb40000002400 */
[----:B------:R-:W2:Y:S01]  /*fc40*/  MUFU.TANH R186, R18 ;  /* 0x0000001200ba7308 */ /* 0x000ea20000002400 */
[----:B-1----:R-:W1:Y:S01]  /*fc50*/  LDSM.16.M88.4 R8, [R201+0x7800] ;  /* 0x00780000c908783b */ /* 0x002e620000000200 */
[C---:B----4-:R-:W-:Y:S01]  /*fc60*/  HMMA.16816.F32 R20, R180.reuse, R4, R20 ;  /* 0x00000004b414723c */ /* 0x050fe20000001814 */
[----:B------:R-:W-:Y:S07]  /*fc70*/  DEPBAR.LE SB0, 0x0 ;  /* 0x000080000000791a */ /* 0x000fee0000000000 */
[----:B------:R-:W4:Y:S01]  /*fc80*/  MUFU.TANH R171, R17 ;  /* 0x0000001100ab7308 */ /* 0x000f220000002400 */
[----:B------:R-:W-:Y:S03]  /*fc90*/  BAR.SYNC.DEFER_BLOCKING 0x0 ;  /* 0x0000000000007b1d */ /* 0x000fe60000010000 */
[----:B------:R-:W-:Y:S01]  /*fca0*/  @P5 IMAD.HI.U32 R4, R230, c[0x0][0x2c8], RZ ;  /* 0x0000b200e6045a27 */ /* 0x000fe200078e00ff */
[C---:B------:R-:W-:Y:S05]  /*fcb0*/  HMMA.16816.F32 R24, R180.reuse, R6, R24 ;  /* 0x00000006b418723c */ /* 0x040fea0000001818 */
[----:B-----5:R-:W-:Y:S01]  /*fcc0*/  @P6 IADD3 R3, P5, R0, R228, RZ ;  /* 0x000000e400036210 */ /* 0x020fe20007fbe0ff */
[----:B------:R-:W-:Y:S01]  /*fcd0*/  IMAD.MOV.U32 R5, RZ, RZ, R230 ;  /* 0x000000ffff057224 */ /* 0x000fe200078e00e6 */
[----:B------:R-:W1:Y:S01]  /*fce0*/  MUFU.TANH R187, R19 ;  /* 0x0000001300bb7308 */ /* 0x000e620000002400 */
[----:B------:R-:W-:Y:S01]  /*fcf0*/  @P0 SHF.R.U32.HI R5, RZ, c[0x0][0x2cc], R4 ;  /* 0x0000b300ff050a19 */ /* 0x000fe20000011604 */
[----:B------:R-:W-:Y:S03]  /*fd00*/  IMAD.MOV.U32 R230, RZ, RZ, c[0x0][0x1e0] ;  /* 0x00007800ffe67624 */ /* 0x000fe600078e00ff */
[----:B------:R-:W-:Y:S02]  /*fd10*/  @P6 IADD3.X R6, R2, R227, RZ, P5, !PT ;  /* 0x000000e302066210 */ /* 0x000fe40002ffe4ff */
[----:B------:R-:W-:Y:S01]  /*fd20*/  @P6 IADD3 R4, P0, R0, R224, RZ ;  /* 0x000000e000046210 */ /* 0x000fe20007f1e0ff */
[----:B------:R-:W-:Y:S02]  /*fd30*/  FMUL.FTZ R20, R20, c[0x0][0x320] ;  /* 0x0000c80014147a20 */ /* 0x000fe40000410000 */
[----:B------:R-:W2:Y:S01]  /*fd40*/  MUFU.TANH R188, R14 ;  /* 0x0000000e00bc7308 */ /* 0x000ea20000002400 */
[----:B------:R-:W-:Y:S01]  /*fd50*/  FMUL.FTZ R21, R21, c[0x0][0x320] ;  /* 0x0000c80015157a20 */ /* 0x000fe20000410000 */
[----:B------:R-:W-:Y:S01]  /*fd60*/  SHF.L.U32 R230, R230, 0x5, RZ ;  /* 0x00000005e6e67819 */ /* 0x000fe200000006ff */
[----:B------:R-:W-:Y:S02]  /*fd70*/  FMUL.FTZ R22, R22, c[0x0][0x320] ;  /* 0x0000c80016167a20 */ /* 0x000fe40000410000 */
[----:B------:R-:W-:Y:S02]  /*fd80*/  FMUL.FTZ R23, R23, c[0x0][0x320] ;  /* 0x0000c80017177a20 */ /* 0x000fe40000410000 */
[----:B------:R-:W-:Y:S02]  /*fd90*/  FMUL.FTZ R24, R24, c[0x0][0x320] ;  /* 0x0000c80018187a20 */ /* 0x000fe40000410000 */
[----:B------:R-:W-:Y:S01]  /*fda0*/  FMUL.FTZ R25, R25, c[0x0][0x320] ;  /* 0x0000c80019197a20 */ /* 0x000fe20000410000 */
[----:B------:R5:W2:Y:S01]  /*fdb0*/  MUFU.TANH R170, R20 ;  /* 0x0000001400aa7308 */ /* 0x000aa20000002400 */
[----:B------:R-:W-:Y:S02]  /*fdc0*/  FMUL.FTZ R26, R26, c[0x0][0x320] ;  /* 0x0000c8001a1a7a20 */ /* 0x000fe40000410000 */
[----:B------:R-:W-:Y:S01]  /*fdd0*/  FMUL.FTZ R27, R27, c[0x0][0x320] ;  /* 0x0000c8001b1b7a20 */ /* 0x000fe20000410000 */
[C---:B-1----:R-:W-:Y:S06]  /*fde0*/  HMMA.16816.F32 R28, R180.reuse, R8, R28 ;  /* 0x00000008b41c723c */ /* 0x042fec000000181c */
[----:B------:R1:W1:Y:S02]  /*fdf0*/  MUFU.TANH R168, R24 ;  /* 0x0000001800a87308 */ /* 0x0002640000002400 */
[----:B------:R-:W-:Y:S08]  /*fe00*/  HMMA.16816.F32 R32, R180, R10, R32 ;  /* 0x0000000ab420723c */ /* 0x000ff00000001820 */
[----:B------:R2:W2:Y:S01]  /*fe10*/  MUFU.TANH R169, R21 ;  /* 0x0000001500a97308 */ /* 0x0004a20000002400 */
[----:B-----5:R-:W-:Y:S09]  /*fe20*/  @P6 LEA R20, P5, R3, c[0x0][0x1c8], 0x1 ;  /* 0x0000720003146a11 */ /* 0x020ff200078a08ff */
[----:B------:R5:W3:Y:S01]  /*fe30*/  MUFU.TANH R189, R15 ;  /* 0x0000000f00bd7308 */ /* 0x000ae20000002400 */
[----:B-1----:R-:W-:Y:S02]  /*fe40*/  FMUL.FTZ R24, R28, c[0x0][0x320] ;  /* 0x0000c8001c187a20 */ /* 0x002fe40000410000 */
[----:B------:R-:W3:Y:S03]  /*fe50*/  LDL R28, [R1+0x24] ;  /* 0x00002400011c7983 */ /* 0x000ee60000100800 */
[----:B------:R-:W-:Y:S02]  /*fe60*/  FMUL.FTZ R33, R33, c[0x0][0x320] ;  /* 0x0000c80021217a20 */ /* 0x000fe40000410000 */
[----:B------:R-:W-:Y:S02]  /*fe70*/  FMUL.FTZ R35, R35, c[0x0][0x320] ;  /* 0x0000c80023237a20 */ /* 0x000fe40000410000 */
[----:B------:R1:W1:Y:S01]  /*fe80*/  MUFU.TANH R174, R12 ;  /* 0x0000000c00ae7308 */ /* 0x0002620000002400 */
[----:B--2---:R-:W-:Y:S01]  /*fe90*/  @P6 LEA.HI.X R21, R3, c[0x0][0x1cc], R6, 0x1, P5 ;  /* 0x0000730003156a11 */ /* 0x004fe200028f0c06 */
[----:B------:R-:W-:Y:S01]  /*fea0*/  @P6 IMAD.X R6, R2, 0x1, R135, P0 ;  /* 0x0000000102066824 */ /* 0x000fe200000e0687 */
[----:B------:R-:W-:Y:S02]  /*feb0*/  @P6 LEA R18, P0, R4, c[0x0][0x1c8], 0x1 ;  /* 0x0000720004126a11 */ /* 0x000fe400078008ff */
[----:B------:R-:W-:Y:S01]  /*fec0*/  @P6 IADD3 R3, P5, R0, R252, RZ ;  /* 0x000000fc00036210 */ /* 0x000fe20007fbe0ff */
[----:B------:R-:W-:Y:S01]  /*fed0*/  @!PT LDS RZ, [RZ] ;  /* 0x00000000fffff984 */ /* 0x000fe20000000800 */
[----:B------:R-:W-:Y:S01]  /*fee0*/  @!PT LDS RZ, [RZ] ;  /* 0x00000000fffff984 */ /* 0x000fe20000000800 */
[----:B------:R-:W-:Y:S01]  /*fef0*/  @!PT LDS RZ, [RZ] ;  /* 0x00000000fffff984 */ /* 0x000fe20000000800 */
[----:B------:R2:W-:Y:S04]  /*ff00*/  @P6 LDGSTS.E.BYPASS.LTC128B.128 [R225+0x8100], [R20.64], !P4 ;  /* 0x0810000014e16fae */ /* 0x0005e8000e101d4c */
[----:B------:R-:W1:Y:S01]  /*ff10*/  MUFU.TANH R173, R13 ;  /* 0x0000000d00ad7308 */ /* 0x000e620000002400 */
[----:B------:R-:W-:Y:S01]  /*ff20*/  @P6 LEA.HI.X R19, R4, c[0x0][0x1cc], R6, 0x1, P0 ;  /* 0x0000730004136a11 */ /* 0x000fe200000f0c06 */
[----:B------:R-:W-:Y:S01]  /*ff30*/  @P6 IMAD.X R7, R2, 0x1, R251, P5 ;  /* 0x0000000102076824 */ /* 0x000fe200028e06fb */
[C---:B------:R-:W-:Y:S03]  /*ff40*/  @P6 LEA R16, P5, R3.reuse, c[0x0][0x1c8], 0x1 ;  /* 0x0000720003106a11 */ /* 0x040fe600078a08ff */
[----:B------:R1:W-:Y:S01]  /*ff50*/  @P6 LDGSTS.E.BYPASS.LTC128B.128 [R225+0xa100], [R18.64], !P3 ;  /* 0x0a10000012e16fae */ /* 0x0003e2000d901d4c */
[----:B------:R-:W-:Y:S02]  /*ff60*/  @P6 IADD3 R6, P0, R0, R250, RZ ;  /* 0x000000fa00066210 */ /* 0x000fe40007f1e0ff */
[----:B------:R-:W-:Y:S01]  /*ff70*/  @P6 LEA.HI.X R17, R3, c[0x0][0x1cc], R7, 0x1, P5 ;  /* 0x0000730003116a11 */ /* 0x000fe200028f0c07 */
[----:B------:R1:W1:Y:S01]  /*ff80*/  MUFU.TANH R178, R22 ;  /* 0x0000001600b27308 */ /* 0x0002620000002400 */
[----:B------:R-:W-:Y:S01]  /*ff90*/  @P6 IADD3 R0, P5, R230, R0, RZ ;  /* 0x00000000e6006210 */ /* 0x000fe20007fbe0ff */
[----:B------:R-:W-:Y:S01]  /*ffa0*/  @P6 IMAD.X R3, R2, 0x1, R247, P0 ;  /* 0x0000000102036824 */ /* 0x000fe200000e06f7 */
[C---:B------:R-:W-:Y:S01]  /*ffb0*/  @P6 LEA R14, P0, R6.reuse, c[0x0][0x1c8], 0x1 ;  /* 0x00007200060e6a11 */ /* 0x040fe200078008ff */
[----:B------:R2:W-:Y:S01]  /*ffc0*/  @P6 LDGSTS.E.BYPASS.LTC128B.128 [R225+0xc100], [R16.64], !P2 ;  /* 0x0c10000010e16fae */ /* 0x0005e2000d101d4c */
[----:B------:R-:W-:Y:S02]  /*ffd0*/  IMAD.MOV.U32 R230, RZ, RZ, c[0x0][0x1e0] ;  /* 0x00007800ffe67624 */ /* 0x000fe400078e00ff */
[----:B-----5:R-:W-:Y:S02]  /*ffe0*/  @P6 LEA.HI.X R15, R6, c[0x0][0x1cc], R3, 0x1, P0 ;  /* 0x00007300060f6a11 */ /* 0x020fe400000f0c03 */
[----:B------:R-:W-:Y:S01]  /*fff0*/  @P6 IADD3 R3, P0, R0, R224, RZ ;  /* 0x000000e000036210 */ /* 0x000fe20007f1e0ff */
[----:B------:R5:W2:Y:S01]  /*10000*/  MUFU.TANH R185, R23 ;  /* 0x0000001700b97308 */ /* 0x000aa20000002400 */
[----:B------:R-:W-:Y:S01]  /*10010*/  SHF.L.U64.HI R230, R230, R232, c[0x0][0x1e4] ;  /* 0x00007900e6e67619 */ /* 0x000fe200000102e8 */
[----:B------:R2:W-:Y:S03]  /*10020*/  @P6 LDGSTS.E.BYPASS.LTC128B.128 [R225+0xe100], [R14.64], !P1 ;  /* 0x0e1000000ee16fae */ /* 0x0005e6000c901d4c */
[----:B------:R-:W-:Y:S02]  /*10030*/  @P6 IADD3.X R2, R230, R2, RZ, P5, !PT ;  /* 0x00000002e6026210 */ /* 0x000fe40002ffe4ff */
[----:B------:R-:W-:Y:S03]  /*10040*/  @P6 IADD3 R4, P5, R0, R228, RZ ;  /* 0x000000e400046210 */ /* 0x000fe60007fbe0ff */
[----:B------:R4:W3:Y:S01]  /*10050*/  MUFU.TANH R132, R25 ;  /* 0x0000001900847308 */ /* 0x0008e20000002400 */
[C---:B------:R-:W-:Y:S01]  /*10060*/  @P6 IMAD.X R7, R2.reuse, 0x1, R135, P0 ;  /* 0x0000000102076824 */ /* 0x040fe200000e0687 */
[C---:B------:R-:W-:Y:S01]  /*10070*/  @P6 LEA R10, P0, R3.reuse, c[0x0][0x1c8], 0x1 ;  /* 0x00007200030a6a11 */ /* 0x040fe200078008ff */
[----:B------:R-:W-:Y:S01]  /*10080*/  @P6 IMAD.X R6, R2, 0x1, R227, P5 ;  /* 0x0000000102066824 */ /* 0x000fe200028e06e3 */
[----:B-1----:R-:W-:Y:S01]  /*10090*/  @P6 LEA R12, P5, R4, c[0x0][0x1c8], 0x1 ;  /* 0x00007200040c6a11 */ /* 0x002fe200078a08ff */
[----:B------:R-:W-:Y:S01]  /*100a0*/  FMUL.FTZ R22, R32, c[0x0][0x320] ;  /* 0x0000c80020167a20 */ /* 0x000fe20000410000 */
[----:B------:R-:W-:Y:S02]  /*100b0*/  @P6 LEA.HI.X R11, R3, c[0x0][0x1cc], R7, 0x1, P0 ;  /* 0x00007300030b6a11 */ /* 0x000fe400000f0c07 */
[----:B------:R-:W-:Y:S02]  /*100c0*/  @P6 LEA.HI.X R13, R4, c[0x0][0x1cc], R6, 0x1, P5 ;  /* 0x00007300040d6a11 */ /* 0x000fe400028f0c06 */
[----:B------:R1:W1:Y:S01]  /*100d0*/  MUFU.TANH R175, R26 ;  /* 0x0000001a00af7308 */ /* 0x0002620000002400 */
[C---:B------:R-:W-:Y:S02]  /*100e0*/  @P6 IADD3 R4, P5, R0.reuse, R252, RZ ;  /* 0x000000fc00046210 */ /* 0x040fe40007fbe0ff */
[----:B------:R3:W-:Y:S01]  /*100f0*/  @P6 LDGSTS.E.BYPASS.LTC128B.128 [R225+0x9100], [R12.64], !P4 ;  /* 0x091000000ce16fae */ /* 0x0007e2000e101d4c */
[----:B------:R-:W-:Y:S01]  /*10100*/  @P6 IADD3 R0, P0, R0, R250, RZ ;  /* 0x000000fa00006210 */ /* 0x000fe20007f1e0ff */
[----:B-----5:R-:W-:Y:S01]  /*10110*/  FMUL.FTZ R23, R29, c[0x0][0x320] ;  /* 0x0000c8001d177a20 */ /* 0x020fe20000410000 */
[----:B------:R-:W-:Y:S02]  /*10120*/  @P6 IADD3.X R3, R2, R251, RZ, P5, !PT ;  /* 0x000000fb02036210 */ /* 0x000fe40002ffe4ff */
[----:B------:R-:W-:Y:S01]  /*10130*/  @P6 LEA R8, P5, R4, c[0x0][0x1c8], 0x1 ;  /* 0x0000720004086a11 */ /* 0x000fe200078a08ff */
[----:B------:R3:W-:Y:S01]  /*10140*/  @P6 LDGSTS.E.BYPASS.LTC128B.128 [R225+0xb100], [R10.64], !P3 ;  /* 0x0b1000000ae16fae */ /* 0x0007e2000d901d4c */
[----:B------:R-:W3:Y:S01]  /*10150*/  MUFU.TANH R27, R27 ;  /* 0x0000001b001b7308 */ /* 0x000ee20000002400 */
[----:B------:R-:W-:Y:S01]  /*10160*/  @P6 IMAD.X R2, R2, 0x1, R247, P0 ;  /* 0x0000000102026824 */ /* 0x000fe200000e06f7 */
[----:B------:R-:W-:Y:S01]  /*10170*/  @P6 LEA.HI.X R9, R4, c[0x0][0x1cc], R3, 0x1, P5 ;  /* 0x0000730004096a11 */ /* 0x000fe200028f0c03 */
[----:B--2---:R-:W-:Y:S01]  /*10180*/  FMUL.FTZ R14, R34, c[0x0][0x320] ;  /* 0x0000c800220e7a20 */ /* 0x004fe20000410000 */
[C---:B------:R-:W-:Y:S01]  /*10190*/  @P6 LEA R6, P0, R0.reuse, c[0x0][0x1c8], 0x1 ;  /* 0x0000720000066a11 */ /* 0x040fe200078008ff */
[----:B----4-:R-:W-:Y:S01]  /*101a0*/  FMUL.FTZ R25, R31, c[0x0][0x320] ;  /* 0x0000c8001f197a20 */ /* 0x010fe20000410000 */
[----:B------:R-:W2:Y:S01]  /*101b0*/  SHFL.IDX PT, R3, R5, RZ, 0x1c1f ;  /* 0x001c1fff05037589 */ /* 0x000ea200000e0000 */
[----:B------:R-:W-:Y:S01]  /*101c0*/  IMAD.SHL.U32 R4, R223, 0x40, RZ ;  /* 0x00000040df047824 */ /* 0x000fe200078e00ff */
[----:B------:R-:W-:Y:S02]  /*101d0*/  @P6 LEA.HI.X R7, R0, c[0x0][0x1cc], R2, 0x1, P0 ;  /* 0x0000730000076a11 */ /* 0x000fe400000f0c02 */
[----:B------:R-:W4:Y:S01]  /*101e0*/  MUFU.TANH R24, R24 ;  /* 0x0000001800187308 */ /* 0x000f220000002400 */
[----:B------:R-:W-:Y:S01]  /*101f0*/  PLOP3.LUT P0, PT, PT, PT, UP1, 0x40, 0x0 ;  /* 0x000000000000781c */ /* 0x000fe20003f0e818 */
[----:B------:R2:W-:Y:S01]  /*10200*/  @P6 LDGSTS.E.BYPASS.LTC128B.128 [R225+0xd100], [R8.64], !P2 ;  /* 0x0d10000008e16fae */ /* 0x0005e2000d101d4c */
[----:B-1----:R-:W-:Y:S05]  /*10210*/  FMUL.FTZ R26, R30, c[0x0][0x320] ;  /* 0x0000c8001e1a7a20 */ /* 0x002fea0000410000 */
[----:B------:R1:W-:Y:S02]  /*10220*/  @P6 LDGSTS.E.BYPASS.LTC128B.128 [R225+0xf100], [R6.64], !P1 ;  /* 0x0f10000006e16fae */ /* 0x0003e4000c901d4c */
[----:B------:R-:W1:Y:S04]  /*10230*/  MUFU.TANH R23, R23 ;  /* 0x0000001700177308 */ /* 0x000e680000002400 */
[----:B------:R-:W0:Y:S06]  /*10240*/  LDGDEPBAR ;  /* 0x00000000000079af */ /* 0x000e2c0000000000 */
        /* <DEDUP_REMOVED lines=9> */
[C---:B-1----:R-:W-:Y:S02]  /*102e0*/  IADD3 R6, R0.reuse, UR6, RZ ;  /* 0x0000000600067c10 */ /* 0x042fe4000fffe0ff */
[----:B------:R-:W-:Y:S03]  /*102f0*/  IADD3 R7, R0, c[0x0][0x328], RZ ;  /* 0x0000ca0000077a10 */ /* 0x000fe60007ffe0ff */
[----:B--2---:R-:W-:Y:S01]  /*10300*/  IMAD.IADD R0, R6, 0x1, R3 ;  /* 0x0000000106007824 */ /* 0x004fe200078e0203 */
[----:B------:R-:W-:Y:S01]  /*10310*/  IADD3 R2, R7, R3, RZ ;  /* 0x0000000307027210 */ /* 0x000fe20007ffe0ff */
[----:B------:R-:W-:-:S05]  /*10320*/  @P0 BRA `(.L_x_1620) ;  /* 0x0000019000000947 */ /* 0x000fca0003800000 */
[----:B----4-:R-:W-:Y:S01]  /*10330*/  IADD3 R3, R3, c[0x0][0x1d0], RZ ;  /* 0x0000740003037a10 */ /* 0x010fe20007ffe0ff */
        /* <DEDUP_REMOVED lines=13> */
.L_x_1622:
[----:B------:R-:W-:Y:S04]  /*10410*/  MOV R8, c[0x0][0x32c] ;  /* 0x0000cb0000087a02 */ /* 0x000fe80000000f00 */
[----:B------:R-:W-:Y:S11]  /*10420*/  ISETP.NE.AND P0, PT, R8, 0x1, PT ;  /* 0x000000010800780c */ /* 0x000ff60003f05270 */
[----:B------:R-:W-:Y:S02]  /*10430*/  @!UPT UIADD3 URZ, URZ, URZ, URZ ;  /* 0x0000003f3f3ff290 */ /* 0x000fe4000fffe03f */
[----:B------:R-:W-:Y:S05]  /*10440*/  @P0 IMAD.HI.U32 R8, R3, c[0x0][0x330], RZ ;  /* 0x0000cc0003080a27 */ /* 0x000fea00078e00ff */
[----:B------:R-:W-:Y:S02]  /*10450*/  @P0 SHF.R.U32.HI R3, RZ, c[0x0][0x334], R8 ;  /* 0x0000cd00ff030a19 */ /* 0x000fe40000011608 */
.L_x_1623:
[----:B------:R-:W-:Y:S05]  /*10460*/  BSYNC B0 ;  /* 0x0000000000007941 */ /* 0x000fea0003800000 */
.L_x_1621:
[----:B------:R-:W-:Y:S04]  /*10470*/  IMAD R3, R3, c[0x0][0x32c], -R4 ;  /* 0x0000cb0003037a24 */ /* 0x000fe800078e0a04 */
[----:B------:R-:W-:Y:S05]  /*10480*/  IMAD.IADD R3, R3, 0x1, -R28 ;  /* 0x0000000103037824 */ /* 0x000fea00078e0a1c */
[----:B------:R-:W-:Y:S02]  /*10490*/  IADD3 R8, R3, c[0x0][0x32c], RZ ;  /* 0x0000cb0003087a10 */ /* 0x000fe40007ffe0ff */
[----:B------:R-:W-:Y:S02]  /*104a0*/  IMNMX R0, R0, R3, !PT ;  /* 0x0000000300007217 */ /* 0x000fe40007800200 */
[----:B------:R-:W-:Y:S02]  /*104b0*/  IMNMX R2, R2, R8, PT ;  /* 0x0000000802027217 */ /* 0x000fe40003800200 */
.L_x_1620:
[----:B----4-:R-:W-:Y:S01]  /*104c0*/  ISETP.GT.AND P0, PT, R223, -0x1, PT ;  /* 0xffffffffdf00780c */ /* 0x010fe20003f04270 */
        /* <DEDUP_REMOVED lines=67> */
.L_x_1626:
[----:B------:R-:W-:Y:S04]  /*10900*/  MOV R5, c[0x0][0x32c] ;  /* 0x0000cb0000057a02 */ /* 0x000fe80000000f00 */
[----:B------:R-:W-:Y:S11]  /*10910*/  ISETP.NE.AND P5, PT, R5, 0x1, PT ;  /* 0x000000010500780c */ /* 0x000ff60003fa5270 */
[----:B------:R-:W-:Y:S02]  /*10920*/  @!UPT UIADD3 URZ, URZ, URZ, URZ ;  /* 0x0000003f3f3ff290 */ /* 0x000fe4000fffe03f */
[----:B------:R-:W-:Y:S05]  /*10930*/  @P5 IMAD.HI.U32 R5, R3, c[0x0][0x330], RZ ;  /* 0x0000cc0003055a27 */ /* 0x000fea00078e00ff */
[----:B------:R-:W-:Y:S02]  /*10940*/  @P5 SHF.R.U32.HI R3, RZ, c[0x0][0x334], R5 ;  /* 0x0000cd00ff035a19 */ /* 0x000fe40000011605 */
.L_x_1627:
[----:B------:R-:W-:Y:S05]  /*10950*/  BSYNC B0 ;  /* 0x0000000000007941 */ /* 0x000fea0003800000 */
.L_x_1625:
[----:B------:R-:W-:Y:S04]  /*10960*/  IMAD R4, R3, c[0x0][0x32c], -R4 ;  /* 0x0000cb0003047a24 */ /* 0x000fe800078e0a04 */
[----:B------:R-:W-:Y:S05]  /*10970*/  IMAD.IADD R4, R4, 0x1, -R28 ;  /* 0x0000000104047824 */ /* 0x000fea00078e0a1c */
[----:B------:R-:W-:Y:S02]  /*10980*/  IADD3 R3, R4, c[0x0][0x32c], RZ ;  /* 0x0000cb0004037a10 */ /* 0x000fe40007ffe0ff */
[----:B------:R-:W-:Y:S02]  /*10990*/  IMNMX R0, R0, R4, !PT ;  /* 0x0000000400007217 */ /* 0x000fe40007800200 */
[----:B------:R-:W-:Y:S02]  /*109a0*/  IMNMX R2, R2, R3, PT ;  /* 0x0000000302027217 */ /* 0x000fe40003800200 */
.L_x_1624:
        /* <DEDUP_REMOVED lines=13> */
[----:B------:R-:W-:Y:S02]  /*10a80*/  ISETP.LT.OR P6, PT, R2, 0x2, P6 ;  /* 0x000000020200780c */ /* 0x000fe400037c1670 */
[----:B------:R-:W-:Y:S02]  /*10a90*/  FMNMX.FTZ R3, R176, R3, !PT ;  /* 0x00000003b0037209 */ /* 0x000fe40007810000 */
[----:B------:R-:W-:Y:S02]  /*10aa0*/  FSEL R6, R193, -INF , !P6 ;  /* 0xff800000c1067808 */ /* 0x000fe40007000000 */
[----:B------:R-:W-:Y:S02]  /*10ab0*/  ISETP.GT.AND P6, PT, R0, 0x9, P0 ;  /* 0x000000090000780c */ /* 0x000fe400007c4270 */
[----:B------:R-:W-:Y:S02]  /*10ac0*/  ISETP.LT.OR P5, PT, R2, 0x9, P5 ;  /* 0x000000090200780c */ /* 0x000fe40002fa1670 */
        /* <DEDUP_REMOVED lines=95> */
[C---:B--2---:R-:W-:Y:S01]  /*110c0*/  FMUL.FTZ R8, R2.reuse, R140 ;  /* 0x0000008c02087220 */ /* 0x044fe20000410000 */
[----:B------:R-:W-:Y:S01]  /*110d0*/  ISETP.GT.AND P0, PT, R223, R231, PT ;  /* 0x000000e7df00720c */ /* 0x000fe20003f04270 */
        /* <DEDUP_REMOVED lines=30> */
[C---:B------:R-:W-:Y:S01]  /*112c0*/  FMUL.FTZ R61, R2.reuse, R61 ;  /* 0x0000003d023d7220 */ /* 0x040fe20000410000 */
        /* <DEDUP_REMOVED lines=68> */
[C---:B------:R-:W-:Y:S01]  /*11710*/  FMUL.FTZ R59, R0.reuse, R59 ;  /* 0x0000003b003b7220 */ /* 0x040fe20000410000 */
        /* <DEDUP_REMOVED lines=14> */
[----:B------:R-:W-:Y:S02]  /*11800*/  FMUL.FTZ R74, R0, R74 ;  /* 0x0000004a004a7220 */ /* 0x000fe40000410000 */
        /* <DEDUP_REMOVED lines=114> */
[C---:B--2---:R-:W-:Y:S08]  /*11f30*/  HMMA.16816.F32 R36, R136.reuse, R140, R36 ;  /* 0x0000008c8824723c */ /* 0x044ff00000001824 */
[C---:B------:R-:W-:Y:S01]  /*11f40*/  HMMA.16816.F32 R40, R136.reuse, R142, R40 ;  /* 0x0000008e8828723c */ /* 0x040fe20000001828 */
[----:B------:R-:W2:Y:S07]  /*11f50*/  LDSM.16.MT88.4 R140, [R197+0x4900] ;  /* 0x00490000c58c783b */ /* 0x000eae0000004200 */
[C---:B-1----:R-:W-:Y:S04]  /*11f60*/  HMMA.16816.F32 R44, R136.reuse, R144, R44 ;  /* 0x00000090882c723c */ /* 0x042fe8000000182c */
[--C-:B----4-:R-:W-:Y:S04]  /*11f70*/  FFMA.FTZ R134, R183, c[0x0][0x2d0], -R172.reuse ;  /* 0x0000b400b7867a23 */ /* 0x110fe800000108ac */
[C---:B------:R-:W-:Y:S01]  /*11f80*/  HMMA.16816.F32 R48, R136.reuse, R146, R48 ;  /* 0x000000928830723c */ /* 0x040fe20000001830 */
[----:B------:R-:W1:Y:S01]  /*11f90*/  LDSM.16.MT88.4 R144, [R198+0x4900] ;  /* 0x00490000c690783b */ /* 0x000e620000004200 */
[----:B------:R4:W1:Y:S06]  /*11fa0*/  MUFU.EX2 R182, R134 ;  /* 0x0000008600b67308 */ /* 0x00086c0000000800 */
[C---:B-----5:R-:W-:Y:S08]  /*11fb0*/  HMMA.16816.F32 R52, R136.reuse, R148, R52 ;  /* 0x000000948834723c */ /* 0x060ff00000001834 */
[C---:B------:R-:W-:Y:S01]  /*11fc0*/  HMMA.16816.F32 R56, R136.reuse, R150, R56 ;  /* 0x000000968838723c */ /* 0x040fe20000001838 */
[----:B------:R-:W5:Y:S07]  /*11fd0*/  LDSM.16.MT88.4 R148, [R200+0x4900] ;  /* 0x00490000c894783b */ /* 0x000f6e0000004200 */
[C---:B---3--:R-:W-:Y:S04]  /*11fe0*/  HMMA.16816.F32 R60, R136.reuse, R152, R60 ;  /* 0x00000098883c723c */ /* 0x048fe8000000183c */
[--C-:B----4-:R-:W-:Y:S04]  /*11ff0*/  FFMA.FTZ R134, R178, c[0x0][0x2d0], -R133.reuse ;  /* 0x0000b400b2867a23 */ /* 0x110fe80000010885 */
        /* <DEDUP_REMOVED lines=32> */
[----:B------:R-:W-:Y:S01]  /*12200*/  HMMA.16816.F32 R128, R136, R154, R128 ;  /* 0x0000009a8880723c */ /* 0x000fe20000001880 */
[----:B------:R-:W3:Y:S01]  /*12210*/  LDSM.16.MT88.4 R152, [R199+0x1100] ;  /* 0x00110000c798783b */ /* 0x000ee20000004200 */
[----:B------:R4:W-:Y:S05]  /*12220*/  MUFU.EX2 R181, R134 ;  /* 0x0000008600b57308 */ /* 0x0009ea0000000800 */
[----:B------:R-:W-:Y:S02]  /*12230*/  F2FP.PACK_AB R136, R189, R232 ;  /* 0x000000e8bd88723e */ /* 0x000fe400000000ff */
[----:B------:R-:W-:Y:S03]  /*12240*/  F2FP.PACK_AB R138, R182, R187 ;  /* 0x000000bbb68a723e */ /* 0x000fe600000000ff */
[----:B------:R-:W-:Y:S02]  /*12250*/  F2FP.PACK_AB R137, R176, R177 ;  /* 0x000000b1b089723e */ /* 0x000fe400000000ff */
[----:B-1----:R-:W-:Y:S07]  /*12260*/  F2FP.PACK_AB R139, R174, R175 ;  /* 0x000000afae8b723e */ /* 0x002fee00000000ff */
[C---:B--2---:R-:W-:Y:S03]  /*12270*/  HMMA.16816.F32 R4, R136.reuse, R140, R4 ;  /* 0x0000008c8804723c */ /* 0x044fe60000001804 */
[--C-:B----4-:R-:W-:Y:S05]  /*12280*/  FFMA.FTZ R134, R195, c[0x0][0x2d0], -R172.reuse ;  /* 0x0000b400c3867a23 */ /* 0x110fea00000108ac */
[C---:B------:R-:W-:Y:S01]  /*12290*/  HMMA.16816.F32 R8, R136.reuse, R142, R8 ;  /* 0x0000008e8808723c */ /* 0x040fe20000001808 */
[----:B------:R-:W1:Y:S01]  /*122a0*/  LDSM.16.MT88.4 R140, [R197+0x3100] ;  /* 0x00310000c58c783b */ /* 0x000e620000004200 */
[----:B------:R-:W2:Y:S06]  /*122b0*/  MUFU.EX2 R180, R134 ;  /* 0x0000008600b47308 */ /* 0x000eac0000000800 */
[C---:B------:R-:W-:Y:S08]  /*122c0*/  HMMA.16816.F32 R12, R136.reuse, R144, R12 ;  /* 0x00000090880c723c */ /* 0x040ff0000000180c */
[C---:B------:R-:W-:Y:S01]  /*122d0*/  HMMA.16816.F32 R16, R136.reuse, R146, R16 ;  /* 0x000000928810723c */ /* 0x040fe20000001810 */
[----:B------:R-:W4:Y:S07]  /*122e0*/  LDSM.16.MT88.4 R144, [R198+0x3100] ;  /* 0x00310000c690783b */ /* 0x000f2e0000004200 */
[C---:B-----5:R-:W-:Y:S04]  /*122f0*/  HMMA.16816.F32 R20, R136.reuse, R148, R20 ;  /* 0x000000948814723c */ /* 0x060fe80000001814 */
[----:B--2---:R-:W-:Y:S01]  /*12300*/  F2FP.PACK_AB R168, R180, R181 ;  /* 0x000000b5b4a8723e */ /* 0x004fe200000000ff */
[--C-:B------:R-:W-:Y:S02]  /*12310*/  FFMA.FTZ R134, R224, c[0x0][0x2d0], -R172.reuse ;  /* 0x0000b400e0867a23 */ /* 0x100fe400000108ac */
[----:B------:R-:W-:Y:S01]  /*12320*/  FFMA.FTZ R172, R226, c[0x0][0x2d0], -R172 ;  /* 0x0000b400e2ac7a23 */ /* 0x000fe200000108ac */
[C---:B------:R-:W-:Y:S01]  /*12330*/  HMMA.16816.F32 R24, R136.reuse, R150, R24 ;  /* 0x000000968818723c */ /* 0x040fe20000001818 */
[----:B------:R-:W2:Y:S01]  /*12340*/  LDSM.16.MT88.4 R148, [R200+0x3100] ;  /* 0x00310000c894783b */ /* 0x000ea20000004200 */
[----:B------:R5:W-:Y:S06]  /*12350*/  MUFU.EX2 R179, R134 ;  /* 0x0000008600b37308 */ /* 0x000bec0000000800 */
[C---:B---3--:R-:W-:Y:S04]  /*12360*/  HMMA.16816.F32 R28, R136.reuse, R152, R28 ;  /* 0x00000098881c723c */ /* 0x048fe8000000181c */
[----:B------:R-:W3:Y:S04]  /*12370*/  MUFU.EX2 R178, R172 ;  /* 0x000000ac00b27308 */ /* 0x000ee80000000800 */
[C---:B------:R-:W-:Y:S01]  /*12380*/  HMMA.16816.F32 R32, R136.reuse, R154, R32 ;  /* 0x0000009a8820723c */ /* 0x040fe20000001820 */
[----:B------:R-:W2:Y:S07]  /*12390*/  LDSM.16.MT88.4 R152, [R199+0x3100] ;  /* 0x00310000c798783b */ /* 0x000eae0000004200 */
[C---:B-1----:R-:W-:Y:S04]  /*123a0*/  HMMA.16816.F32 R36, R136.reuse, R140, R36 ;  /* 0x0000008c8824723c */ /* 0x042fe80000001824 */
[--C-:B-----5:R-:W-:Y:S04]  /*123b0*/  FFMA.FTZ R134, R191, c[0x0][0x2d0], -R133.reuse ;  /* 0x0000b400bf867a23 */ /* 0x120fe80000010885 */
[C---:B------:R-:W-:Y:S01]  /*123c0*/  HMMA.16816.F32 R40, R136.reuse, R142, R40 ;  /* 0x0000008e8828723c */ /* 0x040fe20000001828 */
[----:B------:R-:W1:Y:S01]  /*123d0*/  LDSM.16.MT88.4 R140, [R197+0x5100] ;  /* 0x00510000c58c783b */ /* 0x000e620000004200 */
[----:B------:R5:W-:Y:S02]  /*123e0*/  MUFU.EX2 R173, R134 ;  /* 0x0000008600ad7308 */ /* 0x000be40000000800 */
[----:B---3--:R-:W-:Y:S04]  /*123f0*/  F2FP.PACK_AB R170, R178, R179 ;  /* 0x000000b3b2aa723e */ /* 0x008fe800000000ff */
[C---:B----4-:R-:W-:Y:S08]  /*12400*/  HMMA.16816.F32 R44, R136.reuse, R144, R44 ;  /* 0x00000090882c723c */ /* 0x050ff0000000182c */
[C---:B------:R-:W-:Y:S01]  /*12410*/  HMMA.16816.F32 R48, R136.reuse, R146, R48 ;  /* 0x000000928830723c */ /* 0x040fe20000001830 */
[----:B------:R-:W3:Y:S07]  /*12420*/  LDSM.16.MT88.4 R144, [R198+0x5100] ;  /* 0x00510000c690783b */ /* 0x000eee0000004200 */
[C---:B--2---:R-:W-:Y:S04]  /*12430*/  HMMA.16816.F32 R52, R136.reuse, R148, R52 ;  /* 0x000000948834723c */ /* 0x044fe80000001834 */
[--C-:B-----5:R-:W-:Y:S04]  /*12440*/  FFMA.FTZ R134, R192, c[0x0][0x2d0], -R133.reuse ;  /* 0x0000b400c0867a23 */ /* 0x120fe80000010885 */
[C---:B------:R-:W-:Y:S01]  /*12450*/  HMMA.16816.F32 R56, R136.reuse, R150, R56 ;  /* 0x000000968838723c */ /* 0x040fe20000001838 */
[----:B------:R-:W2:Y:S01]  /*12460*/  LDSM.16.MT88.4 R148, [R200+0x5100] ;  /* 0x00510000c894783b */ /* 0x000ea20000004200 */
[----:B------:R-:W4:Y:S06]  /*12470*/  MUFU.EX2 R172, R134 ;  /* 0x0000008600ac7308 */ /* 0x000f2c0000000800 */
[C---:B------:R-:W-:Y:S08]  /*12480*/  HMMA.16816.F32 R60, R136.reuse, R152, R60 ;  /* 0x00000098883c723c */ /* 0x040ff0000000183c */
[C---:B------:R-:W-:Y:S01]  /*12490*/  HMMA.16816.F32 R64, R136.reuse, R154, R64 ;  /* 0x0000009a8840723c */ /* 0x040fe20000001840 */
[----:B------:R-:W5:Y:S07]  /*124a0*/  LDSM.16.MT88.4 R152, [R199+0x5100] ;  /* 0x00510000c798783b */ /* 0x000f6e0000004200 */
[C---:B-1----:R-:W-:Y:S04]  /*124b0*/  HMMA.16816.F32 R68, R136.reuse, R140, R68 ;  /* 0x0000008c8844723c */ /* 0x042fe80000001844 */
[----:B----4-:R-:W-:Y:S01]  /*124c0*/  F2FP.PACK_AB R169, R172, R173 ;  /* 0x000000adaca9723e */ /* 0x010fe200000000ff */
[--C-:B------:R-:W-:Y:S02]  /*124d0*/  FFMA.FTZ R134, R193, c[0x0][0x2d0], -R133.reuse ;  /* 0x0000b400c1867a23 */ /* 0x100fe40000010885 */
[----:B------:R-:W-:Y:S01]  /*124e0*/  FFMA.FTZ R133, R135, c[0x0][0x2d0], -R133 ;  /* 0x0000b40087857a23 */ /* 0x000fe20000010885 */
[C---:B------:R-:W-:Y:S01]  /*124f0*/  HMMA.16816.F32 R72, R136.reuse, R142, R72 ;  /* 0x0000008e8848723c */ /* 0x040fe20000001848 */
[----:B------:R-:W1:Y:S02]  /*12500*/  LDSM.16.MT88.4 R140, [R197+0x7100] ;  /* 0x00710000c58c783b */ /* 0x000e640000004200 */
[----:B------:R-:W-:Y:S05]  /*12510*/  MUFU.EX2 R134, R134 ;  /* 0x0000008600867308 */ /* 0x000fea0000000800 */
[C---:B---3--:R-:W-:Y:S05]  /*12520*/  HMMA.16816.F32 R76, R136.reuse, R144, R76 ;  /* 0x00000090884c723c */ /* 0x048fea000000184c */
[----:B------:R-:W3:Y:S03]  /*12530*/  MUFU.EX2 R133, R133 ;  /* 0x0000008500857308 */ /* 0x000ee60000000800 */
[C---:B------:R-:W-:Y:S01]  /*12540*/  HMMA.16816.F32 R80, R136.reuse, R146, R80 ;  /* 0x000000928850723c */ /* 0x040fe20000001850 */
[----:B------:R-:W4:Y:S07]  /*12550*/  LDSM.16.MT88.4 R144, [R198+0x7100] ;  /* 0x00710000c690783b */ /* 0x000f2e0000004200 */
[C---:B--2---:R-:W-:Y:S08]  /*12560*/  HMMA.16816.F32 R84, R136.reuse, R148, R84 ;  /* 0x000000948854723c */ /* 0x044ff00000001854 */
[C---:B------:R-:W-:Y:S01]  /*12570*/  HMMA.16816.F32 R88, R136.reuse, R150, R88 ;  /* 0x000000968858723c */ /* 0x040fe20000001858 */
[----:B------:R-:W2:Y:S03]  /*12580*/  LDSM.16.MT88.4 R148, [R200+0x7100] ;  /* 0x00710000c894783b */ /* 0x000ea60000004200 */
[----:B---3--:R-:W-:Y:S04]  /*12590*/  F2FP.PACK_AB R171, R133, R134 ;  /* 0x0000008685ab723e */ /* 0x008fe800000000ff */
[C---:B-----5:R-:W-:Y:S08]  /*125a0*/  HMMA.16816.F32 R92, R136.reuse, R152, R92 ;  /* 0x00000098885c723c */ /* 0x060ff0000000185c */
[C---:B------:R-:W-:Y:S01]  /*125b0*/  HMMA.16816.F32 R96, R136.reuse, R154, R96 ;  /* 0x0000009a8860723c */ /* 0x040fe20000001860 */
[----:B------:R-:W3:Y:S07]  /*125c0*/  LDSM.16.MT88.4 R152, [R199+0x7100] ;  /* 0x00710000c798783b */ /* 0x000eee0000004200 */
[C---:B-1----:R-:W-:Y:S08]  /*125d0*/  HMMA.16816.F32 R100, R136.reuse, R140, R100 ;  /* 0x0000008c8864723c */ /* 0x042ff00000001864 */
[C---:B------:R-:W-:Y:S01]  /*125e0*/  HMMA.16816.F32 R104, R136.reuse, R142, R104 ;  /* 0x0000008e8868723c */ /* 0x040fe20000001868 */
[----:B------:R-:W1:Y:S07]  /*125f0*/  LDSM.16.MT88.4 R140, [R197+0x1900] ;  /* 0x00190000c58c783b */ /* 0x000e6e0000004200 */
[C---:B----4-:R-:W-:Y:S08]  /*12600*/  HMMA.16816.F32 R108, R136.reuse, R144, R108 ;  /* 0x00000090886c723c */ /* 0x050ff0000000186c */
[C---:B------:R-:W-:Y:S08]  /*12610*/  HMMA.16816.F32 R112, R136.reuse, R146, R112 ;  /* 0x000000928870723c */ /* 0x040ff00000001870 */
[C---:B--2---:R-:W-:Y:S08]  /*12620*/  HMMA.16816.F32 R116, R136.reuse, R148, R116 ;  /* 0x000000948874723c */ /* 0x044ff00000001874 */
[C---:B------:R-:W-:Y:S08]  /*12630*/  HMMA.16816.F32 R120, R136.reuse, R150, R120 ;  /* 0x000000968878723c */ /* 0x040ff00000001878 */
[C---:B---3--:R-:W-:Y:S08]  /*12640*/  HMMA.16816.F32 R124, R136.reuse, R152, R124 ;  /* 0x00000098887c723c */ /* 0x048ff0000000187c */
[----:B------:R-:W-:Y:S08]  /*12650*/  HMMA.16816.F32 R128, R136, R154, R128 ;  /* 0x0000009a8880723c */ /* 0x000ff00000001880 */
[C---:B-1----:R-:W-:Y:S01]  /*12660*/  HMMA.16816.F32 R136, R168.reuse, R140, R4 ;  /* 0x0000008ca888723c */ /* 0x042fe20000001804 */
[----:B------:R-:W1:Y:S07]  /*12670*/  LDSM.16.MT88.4 R4, [R197+0x3900] ;  /* 0x00390000c504783b */ /* 0x000e6e0000004200 */
[C---:B------:R-:W-:Y:S01]  /*12680*/  HMMA.16816.F32 R140, R168.reuse, R142, R8 ;  /* 0x0000008ea88c723c */ /* 0x040fe20000001808 */
[----:B------:R-:W2:Y:S07]  /*12690*/  LDSM.16.MT88.4 R8, [R198+0x3900] ;  /* 0x00390000c608783b */ /* 0x000eae0000004200 */
[C---:B------:R-:W-:Y:S01]  /*126a0*/  HMMA.16816.F32 R144, R168.reuse, R156, R12 ;  /* 0x0000009ca890723c */ /* 0x040fe2000000180c */
        /* <DEDUP_REMOVED lines=29> */
[----:B------:R-:W-:Y:S01]  /*12880*/  FFMA.FTZ R16, R2, R248, R243 ;  /* 0x000000f802107223 */ /* 0x000fe200000100f3 */
[C---:B------:R-:W-:Y:S04]  /*12890*/  HMMA.16816.F32 R96, R168.reuse, R18, R96 ;  /* 0x00000012a860723c */ /* 0x040fe80000001860 */
[----:B------:R-:W-:Y:S02]  /*128a0*/  FFMA.FTZ R2, R0, R249, R230 ;  /* 0x000000f900027223 */ /* 0x000fe400000100e6 */
[----:B------:R-:W-:Y:S02]  /*128b0*/  FADD.FTZ R0, R246, R16 ;  /* 0x00000010f6007221 */ /* 0x000fe40000010000 */
[C---:B-1----:R-:W-:Y:S04]  /*128c0*/  HMMA.16816.F32 R100, R168.reuse, R4, R100 ;  /* 0x00000004a864723c */ /* 0x042fe80000001864 */
[----:B------:R-:W-:Y:S02]  /*128d0*/  FADD.FTZ R2, R229, R2 ;  /* 0x00000002e5027221 */ /* 0x000fe40000010000 */
[----:B------:R-:W-:Y:S02]  /*128e0*/  FADD.FTZ R0, R245, R0 ;  /* 0x00000000f5007221 */ /* 0x000fe40000010000 */
[C---:B------:R-:W-:Y:S01]  /*128f0*/  HMMA.16816.F32 R104, R168.reuse, R6, R104 ;  /* 0x00000006a868723c */ /* 0x040fe20000001868 */
[----:B------:R-:W1:Y:S03]  /*12900*/  LDSM.16.MT88.4 R4, [R199+0x7900] ;  /* 0x00790000c704783b */ /* 0x000e660000004200 */
[----:B------:R-:W-:Y:S02]  /*12910*/  FADD.FTZ R2, R228, R2 ;  /* 0x00000002e4027221 */ /* 0x000fe40000010000 */
[----:B------:R-:W-:Y:S02]  /*12920*/  FADD.FTZ R0, R244, R0 ;  /* 0x00000000f4007221 */ /* 0x000fe40000010000 */
[----:B------:R-:W-:Y:S01]  /*12930*/  FADD.FTZ R2, R227, R2 ;  /* 0x00000002e3027221 */ /* 0x000fe20000010000 */
[C---:B--2---:R-:W-:Y:S03]  /*12940*/  HMMA.16816.F32 R108, R168.reuse, R8, R108 ;  /* 0x00000008a86c723c */ /* 0x044fe6000000186c */
[----:B------:R-:W-:Y:S02]  /*12950*/  FADD.FTZ R0, R242, R0 ;  /* 0x00000000f2007221 */ /* 0x000fe40000010000 */
[----:B------:R-:W-:Y:S02]  /*12960*/  FADD.FTZ R2, R190, R2 ;  /* 0x00000002be027221 */ /* 0x000fe40000010000 */
[----:B------:R-:W-:Y:S01]  /*12970*/  FADD.FTZ R0, R241, R0 ;  /* 0x00000000f1007221 */ /* 0x000fe20000010000 */
[C---:B------:R-:W-:Y:S04]  /*12980*/  HMMA.16816.F32 R112, R168.reuse, R10, R112 ;  /* 0x0000000aa870723c */ /* 0x040fe80000001870 */
[----:B------:R-:W-:Y:S02]  /*12990*/  FADD.FTZ R2, R188, R2 ;  /* 0x00000002bc027221 */ /* 0x000fe40000010000 */
[----:B------:R-:W-:Y:S02]  /*129a0*/  FADD.FTZ R0, R240, R0 ;  /* 0x00000000f0007221 */ /* 0x000fe40000010000 */
[----:B------:R-:W-:Y:S01]  /*129b0*/  FADD.FTZ R2, R186, R2 ;  /* 0x00000002ba027221 */ /* 0x000fe20000010000 */
[C---:B---3--:R-:W-:Y:S03]  /*129c0*/  HMMA.16816.F32 R116, R168.reuse, R12, R116 ;  /* 0x0000000ca874723c */ /* 0x048fe60000001874 */
        /* <DEDUP_REMOVED lines=8> */
[----:B------:R-:W-:Y:S02]  /*12a50*/  FADD.FTZ R0, R187, R0 ;  /* 0x00000000bb007221 */ /* 0x000fe40000010000 */
[----:B------:R-:W-:Y:S02]  /*12a60*/  FADD.FTZ R2, R175, R2 ;  /* 0x00000002af027221 */ /* 0x000fe40000010000 */
        /* <DEDUP_REMOVED lines=16> */
.L_x_1619:
[----:B------:R-:W2:Y:S01]  /*12b70*/  SHFL.BFLY PT, R6, R248, 0x2, 0x1f ;  /* 0x0c401f00f8067f89 */ /* 0x000ea200000e0000 */
[----:B------:R-:W-:-:S02]  /*12b80*/  MOV R17, 0xff800000 ;  /* 0xff80000000117802 */ /* 0x000fc40000000f00 */
[----:B------:R-:W-:Y:S01]  /*12b90*/  MOV R18, 0xff800000 ;  /* 0xff80000000127802 */ /* 0x000fe20000000f00 */
[----:B------:R-:W3:Y:S01]  /*12ba0*/  SHFL.BFLY PT, R7, R249, 0x2, 0x1f ;  /* 0x0c401f00f9077f89 */ /* 0x000ee200000e0000 */
[----:B------:R-:W-:Y:S01]  /*12bb0*/  PLOP3.LUT P2, PT, PT, PT, PT, 0x8, 0x0 ;  /* 0x000000000000781c */ /* 0x000fe20003f4e170 */
[----:B--2---:R-:W-:Y:S02]  /*12bc0*/  FADD.FTZ R6, R6, R248 ;  /* 0x000000f806067221 */ /* 0x004fe40000010000 */
[----:B---3--:R-:W-:-:S03]  /*12bd0*/  FADD.FTZ R7, R7, R249 ;  /* 0x000000f907077221 */ /* 0x008fc60000010000 */
[----:B------:R-:W2:Y:S04]  /*12be0*/  SHFL.BFLY PT, R2, R6, 0x1, 0x1f ;  /* 0x0c201f0006027f89 */ /* 0x000ea800000e0000 */
[----:B------:R-:W3:Y:S01]  /*12bf0*/  SHFL.BFLY PT, R0, R7, 0x1, 0x1f ;  /* 0x0c201f0007007f89 */ /* 0x000ee200000e0000 */
[----:B--2---:R-:W-:Y:S01]  /*12c00*/  FADD.FTZ R6, R6, R2 ;  /* 0x0000000206067221 */ /* 0x004fe20000010000 */
[----:B------:R-:W-:Y:S01]  /*12c10*/  MOV R2, RZ ;  /* 0x000000ff00027202 */ /* 0x000fe20000000f00 */
[----:B---3--:R-:W-:-:S03]  /*12c20*/  FADD.FTZ R7, R0, R7 ;  /* 0x0000000700077221 */ /* 0x008fc60000010000 */
[----:B------:R-:W-:Y:S02]  /*12c30*/  FSETP.NE.FTZ.AND P1, PT, R6, RZ, PT ;  /* 0x000000ff0600720b */ /* 0x000fe40003f35000 */
[----:B------:R-:W-:Y:S02]  /*12c40*/  MOV R0, RZ ;  /* 0x000000ff00007202 */ /* 0x000fe40000000f00 */
[----:B------:R-:W-:-:S09]  /*12c50*/  FSETP.NE.FTZ.AND P0, PT, R7, RZ, PT ;  /* 0x000000ff0700720b */ /* 0x000fd20003f15000 */
[----:B------:R-:W2:Y:S01]  /*12c60*/  @P1 MUFU.RCP R2, R6 ;  /* 0x0000000600021308 */ /* 0x000ea20000001000 */
[----:B-1----:R-:W-:-:S05]  /*12c70*/  @P1 MOV R4, 0x3f317218 ;  /* 0x3f31721800041802 */ /* 0x002fca0000000f00 */
[----:B------:R-:W-:Y:S02]  /*12c80*/  @P1 FMUL.FTZ R5, R4, c[0x0][0x2d0] ;  /* 0x0000b40004051a20 */ /* 0x000fe40000410000 */
[----:B------:R-:W-:Y:S08]  /*12c90*/  @P0 MUFU.RCP R0, R7 ;  /* 0x0000000700000308 */ /* 0x000ff00000001000 */
[----:B------:R-:W1:Y:S01]  /*12ca0*/  @P1 MUFU.LG2 R6, R6 ;  /* 0x0000000600061308 */ /* 0x000e620000000c00 */
[----:B--2---:R-:W-:-:S02]  /*12cb0*/  FMUL.FTZ R136, R2, R136 ;  /* 0x0000008802887220 */ /* 0x004fc40000410000 */
[C---:B------:R-:W-:Y:S02]  /*12cc0*/  FMUL.FTZ R137, R2.reuse, R137 ;  /* 0x0000008902897220 */ /* 0x040fe40000410000 */
[C---:B------:R-:W-:Y:S02]  /*12cd0*/  FMUL.FTZ R140, R2.reuse, R140 ;  /* 0x0000008c028c7220 */ /* 0x040fe40000410000 */
[C---:B------:R-:W-:Y:S01]  /*12ce0*/  FMUL.FTZ R141, R2.reuse, R141 ;  /* 0x0000008d028d7220 */ /* 0x040fe20000410000 */
[----:B------:R-:W2:Y:S01]  /*12cf0*/  @P0 MUFU.LG2 R7, R7 ;  /* 0x0000000700070308 */ /* 0x000ea20000000c00 */
        /* <DEDUP_REMOVED lines=61> */
[----:B-1----:R-:W-:Y:S02]  /*130d0*/  @P1 FMUL.FTZ R6, R6, 0.69314718246459960938 ;  /* 0x3f31721806061820 */ /* 0x002fe40000410000 */
[----:B--2---:R-:W-:Y:S02]  /*130e0*/  @P0 FMUL.FTZ R4, R7, 0.69314718246459960938 ;  /* 0x3f31721807040820 */ /* 0x004fe40000410000 */
        /* <DEDUP_REMOVED lines=67> */
.L_x_1586:
        /* <DEDUP_REMOVED lines=310> */
.L_x_1631:
[----:B------:R-:W-:Y:S05]  /*14880*/  BSYNC B0 ;  /* 0x0000000000007941 */ /* 0x000fea0003800000 */
.L_x_1630:
        /* <DEDUP_REMOVED lines=72> */
[----:B-----5:R-:W-:Y:S02]  /*14d10*/  @!P6 LEA.HI R4, R15, R15, RZ, 0x1 ;  /* 0x0000000f0f04e211 */ /* 0x020fe400078f08ff */
        /* <DEDUP_REMOVED lines=13> */
[----:B--2---:R-:W-:Y:S02]  /*14df0*/  @!P2 LEA.HI R7, R10, R10, RZ, 0x1 ;  /* 0x0000000a0a07a211 */ /* 0x004fe400078f08ff */
[----:B------:R-:W-:-:S02]  /*14e00*/  @!P1 LEA.HI R6, R11, R11, RZ, 0x1 ;  /* 0x0000000b0b069211 */ /* 0x000fc400078f08ff */
[----:B---3--:R-:W-:Y:S02]  /*14e10*/  @!P4 LEA.HI R4, R8, R8, RZ, 0x1 ;  /* 0x000000080804c211 */ /* 0x008fe400078f08ff */
        /* <DEDUP_REMOVED lines=39> */
[----:B--2---:R-:W-:-:S02]  /*15090*/  @!P2 LEA.HI R7, R10, R10, RZ, 0x1 ;  /* 0x0000000a0a07a211 */ /* 0x004fc400078f08ff */
[----:B------:R-:W-:Y:S02]  /*150a0*/  @!P1 LEA.HI R6, R11, R11, RZ, 0x1 ;  /* 0x0000000b0b069211 */ /* 0x000fe400078f08ff */
[----:B---3--:R-:W-:Y:S02]  /*150b0*/  @!P4 LEA.HI R4, R8, R8, RZ, 0x1 ;  /* 0x000000080804c211 */ /* 0x008fe400078f08ff */
        /* <DEDUP_REMOVED lines=36> */
[----:B--2---:R-:W-:-:S04]  /*15300*/  @!P2 LEA.HI R7, R10, R10, RZ, 0x1 ;  /* 0x0000000a0a07a211 */ /* 0x004fc800078f08ff */
        /* <DEDUP_REMOVED lines=26> */
.L_x_1629:
        /* <DEDUP_REMOVED lines=50> */
.L_x_1632:
        /* <DEDUP_REMOVED lines=11> */
.L_x_5187:


//--------------------- .text._ZN7cutlass13device_kernelIN5flash19enable_sm80_to_sm89INS1_16FlashAttnFwdSm80INS1_25CollectiveMainloopFwdSm80ILi8ELi1ELb0EN4cute5tupleIJNS5_1CILi128EEENS7_ILi64EEENS7_ILi256EEEEEELi256ENS_6half_tEfNS_4arch4Sm80ELb0ELb1ELb1ELb1ELb0ELb0ELb1ELb1EEENS1_21CollectiveEpilogueFwdINS6_IJS8_SA_S9_EEENS6_IJNS7_ILi1EEESI_SI_EEESC_SE_Li256ELb1ELb1ELb1ELb0EEENS1_36VarlenDynamicPersistentTileSchedulerILi128ELi64ELi256ELi256ELb1ELb1ELb0ELb1ELb0ELb1EEEEEEEEEvNT_6ParamsE --------------------------
	.section	.text._ZN7cutlass13device_kernelIN5flash19enable_sm80_to_sm89INS1_16FlashAttnFwdSm80INS1_25CollectiveMainloopFwdSm80ILi8ELi1ELb0EN4cute5tupleIJNS5_1CILi128EEENS7_ILi64EEENS7_ILi256EEEEEELi256ENS_6half_tEfNS_4arch4Sm80ELb0ELb1ELb1ELb1ELb0ELb0ELb1ELb1EEENS1_21CollectiveEpilogueFwdINS6_IJS8_SA_S9_EEENS6_IJNS7_ILi1EEESI_SI_EEESC_SE_Li256ELb1ELb1ELb1ELb0EEENS1_36VarlenDynamicPersistentTileSchedulerILi128ELi64ELi256ELi256ELb1ELb1ELb0ELb1ELb0ELb1EEEEEEEEEvNT_6ParamsE,"ax",@progbits
	.sectioninfo	@"SHI_REGISTERS=255"
	.align	128
.text._ZN7cutlass13device_kernelIN5flash19enable_sm80_to_sm89INS1_16FlashAttnFwdSm80INS1_25CollectiveMainloopFwdSm80ILi8ELi1ELb0EN4cute5tupleIJNS5_1CILi128EEENS7_ILi64EEENS7_ILi256EEEEEELi256ENS_6half_tEfNS_4arch4Sm80ELb0ELb1ELb1ELb1ELb0ELb0ELb1ELb1EEENS1_21CollectiveEpilogueFwdINS6_IJS8_SA_S9_EEENS6_IJNS7_ILi1EEESI_SI_EEESC_SE_Li256ELb1ELb1ELb1ELb0EEENS1_36VarlenDynamicPersistentTileSchedulerILi128ELi64ELi256ELi256ELb1ELb1ELb0ELb1ELb0ELb1EEEEEEEEEvNT_6ParamsE:
        .type           _ZN7cutlass13device_kernelIN5flash19enable_sm80_to_sm89INS1_16FlashAttnFwdSm80INS1_25CollectiveMainloopFwdSm80ILi8ELi1ELb0EN4cute5tupleIJNS5_1CILi128EEENS7_ILi64EEENS7_ILi256EEEEEELi256ENS_6half_tEfNS_4arch4Sm80ELb0ELb1ELb1ELb1ELb0ELb0ELb1ELb1EEENS1_21CollectiveEpilogueFwdINS6_IJS8_SA_S9_EEENS6_IJNS7_ILi1EEESI_SI_EEESC_SE_Li256ELb1ELb1ELb1ELb0EEENS1_36VarlenDynamicPersistentTileSchedulerILi128ELi64ELi256ELi256ELb1ELb1ELb0ELb1ELb0ELb1EEEEEEEEEvNT_6ParamsE,@function
        .size           _ZN7cutlass13device_kernelIN5flash19enable_sm80_to_sm89INS1_16FlashAttnFwdSm80INS1_25CollectiveMainloopFwdSm80ILi8ELi1ELb0EN4cute5tupleIJNS5_1CILi128EEENS7_ILi64EEENS7_ILi256EEEEEELi256ENS_6half_tEfNS_4arch4Sm80ELb0ELb1ELb1ELb1ELb0ELb0ELb1ELb1EEENS1_21CollectiveEpilogueFwdINS6_IJS8_SA_S9_EEENS6_IJNS7_ILi1EEESI_SI_EEESC_SE_Li256ELb1ELb1ELb1ELb0EEENS1_36VarlenDynamicPersistentTileSchedulerILi128ELi64ELi256ELi256ELb1ELb1ELb0ELb1ELb0ELb1EEEEEEEEEvNT_6ParamsE,(.L_x_5188 - _ZN7cutlass13device_kernelIN5flash19enable_sm80_to_sm89INS1_16FlashAttnFwdSm80INS1_25CollectiveMainloopFwdSm80ILi8ELi1ELb0EN4cute5tupleIJNS5_1CILi128EEENS7_ILi64EEENS7_ILi256EEEEEELi256ENS_6half_tEfNS_4arch4Sm80ELb0ELb1ELb1ELb1ELb0ELb0ELb1ELb1EEENS1_21CollectiveEpilogueFwdINS6_IJS8_SA_S9_EEENS6_IJNS7_ILi1EEESI_SI_EEESC_SE_Li256ELb1ELb1ELb1ELb0EEENS1_36VarlenDynamicPersistentTileSchedulerILi128ELi64ELi256ELi256ELb1ELb1ELb0ELb1ELb0ELb1EEEEEEEEEvNT_6ParamsE)
        .other          _ZN7cutlass13device_kernelIN5flash19enable_sm80_to_sm89INS1_16FlashAttnFwdSm80INS1_25CollectiveMainloopFwdSm80ILi8ELi1ELb0EN4cute5tupleIJNS5_1CILi128EEENS7_ILi64EEENS7_ILi256EEEEEELi256ENS_6half_tEfNS_4arch4Sm80ELb0ELb1ELb1ELb1ELb0ELb0ELb1ELb1EEENS1_21CollectiveEpilogueFwdINS6_IJS8_SA_S9_EEENS6_IJNS7_ILi1EEESI_SI_EEESC_SE_Li256ELb1ELb1ELb1ELb0EEENS1_36VarlenDynamicPersistentTileSchedulerILi128ELi64ELi256ELi256ELb1ELb1ELb0ELb1ELb0ELb1EEEEEEEEEvNT_6ParamsE,@"STO_CUDA_ENTRY STV_DEFAULT"
_ZN7cutlass13device_kernelIN5flash19enable_sm80_to_sm89INS1_16FlashAttnFwdSm80INS1_25CollectiveMainloopFwdSm80ILi8ELi1ELb0EN4cute5tupleIJNS5_1CILi128EEENS7_ILi64EEENS7_ILi256EEEEEELi256ENS_6half_tEfNS_4arch4Sm80ELb0ELb1ELb1ELb1ELb0ELb0ELb1ELb1EEENS1_21CollectiveEpilogueFwdINS6_IJS8_SA_S9_EEENS6_IJNS7_ILi1EEESI_SI_EEESC_SE_Li256ELb1ELb1ELb1ELb0EEENS1_36VarlenDynamicPersistentTileSchedulerILi128ELi64ELi256ELi256ELb1ELb1ELb0ELb1ELb0ELb1EEEEEEEEEvNT_6ParamsE:
[----:B------:R-:W-:-:S03]  /*0000*/  MOV R1, c[0x0][0x28] ;  /* 0x00000a0000017a02 */ /* 0x000fc60000000f00 */
[----:B------:R-:W1:Y:S01]  /*0010*/  S2R R2, SR_TID.X ;  /* 0x0000000000027919 */ /* 0x000e620000002100 */
[----:B------:R-:W-:Y:S01]  /*0020*/  IADD3 R1, R1, -0xb0, RZ ;  /* 0xffffff5001017810 */ /* 0x000fe20007ffe0ff */
[----:B------:R-:W-:Y:S01]  /*0030*/  ULDC.64 UR6, c[0x0][0x118] ;  /* 0x0000460000067ab9 */ /* 0x000fe20000000a00 */
[----:B-1----:R-:W-:-:S06]  /*0040*/  SHF.R.U32.HI R0, RZ, 0x5, R2 ;  /* 0x00000005ff007819 */ /* 0x002fcc0000011602 */
[----:B------:R-:W1:Y:S02]  /*0050*/  SHFL.IDX PT, R0, R0, RZ, 0x1f ;  /* 0x00001fff00007589 */ /* 0x000e6400000e0000 */
[----:B-1----:R-:W1:Y:S02]  /*0060*/  R2UR UR5, R0 ;  /* 0x00000000000573c2 */ /* 0x002e6400000e0000 */
[----:B-1----:R-:W-:-:S13]  /*0070*/  ISETP.NE.AND P0, PT, RZ, UR5, PT ;  /* 0x00000005ff007c0c */ /* 0x002fda000bf05270 */
        /* <DEDUP_REMOVED lines=46> */
.L_x_1638:
        /* <DEDUP_REMOVED lines=16> */
.L_x_1777:
        /* <DEDUP_REMOVED lines=16> */
.L_x_1778:
[----:B--2---:R-:W-:-:S05]  /*0560*/  IMAD R0, R0, c[0x0][0x538], RZ ;  /* 0x00014e0000007a24 */ /* 0x004fca00078e02ff */
[----:B------:R-:W-:-:S04]  /*0570*/  IADD3 R7, R0, R7, RZ ;  /* 0x0000000700077210 */ /* 0x000fc80007ffe0ff */
[----:B------:R-:W-:-:S13]  /*0580*/  ISETP.GT.AND P0, PT, R7, UR4, PT ;  /* 0x0000000407007c0c */ /* 0x000fda000bf04270 */
[----:B-1----:R-:W-:Y:S05]  /*0590*/  @!P0 BRA `(.L_x_1638) ;  /* 0xfffffdc000008947 */ /* 0x002fea000383ffff */
.L_x_1634:
[----:B------:R-:W-:-:S05]  /*05a0*/  IADD3 R11, -R0, R7, RZ ;  /* 0x00000007000b7210 */ /* 0x000fca0007ffe1ff */
[----:B------:R-:W-:-:S05]  /*05b0*/  IMAD R0, R4, c[0x0][0x538], R11 ;  /* 0x00014e0004007a24 */ /* 0x000fca00078e020b */
[----:B------:R-:W-:Y:S01]  /*05c0*/  ISETP.GT.AND P0, PT, R0, UR4, PT ;  /* 0x0000000400007c0c */ /* 0x000fe2000bf04270 */
[----:B------:R-:W-:-:S12]  /*05d0*/  BRA.DIV ~URZ, `(.L_x_1639) ;  /* 0x000194a27f007947 */ /* 0x000fd8000b800000 */
[----:B------:R-:W-:-:S04]  /*05e0*/  VOTE.ANY R10, PT, !P0 ;  /* 0x00000000000a7806 */ /* 0x000fc800040e0100 */
.L_x_1779:
[----:B------:R-:W1:Y:S02]  /*05f0*/  POPC R7, R10 ;  /* 0x0000000a00077309 */ /* 0x000e640000000000 */
[----:B-1----:R-:W-:-:S05]  /*0600*/  IADD3 R0, R7, R6, RZ ;  /* 0x0000000607007210 */ /* 0x002fca0007ffe0ff */
[----:B------:R1:W-:Y:S01]  /*0610*/  STL [R1+0x34], R0 ;  /* 0x0000340001007387 */ /* 0x0003e20000100800 */
[----:B------:R-:W-:Y:S05]  /*0620*/  BRA.DIV ~URZ, `(.L_x_1640) ;  /* 0x000194a27f007947 */ /* 0x000fea000b800000 */
[----:B------:R2:W3:Y:S01]  /*0630*/  SHFL.IDX PT, R12, R9, R7, 0x1f ;  /* 0x00001f07090c7589 */ /* 0x0004e200000e0000 */
[----:B------:R-:W-:-:S03]  /*0640*/  MOV R6, RZ ;  /* 0x000000ff00067202 */ /* 0x000fc60000000f00 */
[----:B------:R2:W4:Y:S04]  /*0650*/  SHFL.IDX PT, R9, R8, R7, 0x1f ;  /* 0x00001f0708097589 */ /* 0x00052800000e0000 */
.L_x_1780:
[----:B------:R-:W-:Y:S01]  /*0660*/  ISETP.NE.AND P0, PT, R10, RZ, PT ;  /* 0x000000ff0a00720c */ /* 0x000fe20003f05270 */
[----:B------:R-:W-:-:S12]  /*0670*/  BSSY B0, `(.L_x_1641) ;  /* 0x0000005000007945 */ /* 0x000fd80003800000 */
[----:B------:R-:W-:Y:S05]  /*0680*/  @!P0 BRA `(.L_x_1642) ;  /* 0x0000003000008947 */ /* 0x000fea0003800000 */
[----:B------:R-:W-:Y:S01]  /*0690*/  IADD3 R3, R7, -0x1, RZ ;  /* 0xffffffff07037810 */ /* 0x000fe20007ffe0ff */
[----:B------:R-:W-:Y:S05]  /*06a0*/  BRA.DIV ~URZ, `(.L_x_1643) ;  /* 0x000195027f007947 */ /* 0x000fea000b800000 */
[----:B------:R1:W2:Y:S02]  /*06b0*/  SHFL.IDX PT, R6, R4, R3, 0x1f ;  /* 0x00001f0304067589 */ /* 0x0002a400000e0000 */
.L_x_1642:
[----:B------:R-:W-:Y:S05]  /*06c0*/  BSYNC B0 ;  /* 0x0000000000007941 */ /* 0x000fea0003800000 */
.L_x_1641:
        /* <DEDUP_REMOVED lines=69> */
.L_x_1645:
        /* <DEDUP_REMOVED lines=70> */
.L_x_1646:
[----:B------:R-:W-:Y:S05]  /*0f80*/  BSYNC B0 ;  /* 0x0000000000007941 */ /* 0x000fea0003800000 */
.L_x_1644:
[----:B------:R-:W-:-:S04]  /*0f90*/  LOP3.LUT R0, RZ, R0, RZ, 0x33, !PT ;  /* 0x00000000ff007212 */ /* 0x000fc800078e33ff */
[----:B------:R-:W-:-:S05]  /*0fa0*/  IADD3 R0, R0, R12, RZ ;  /* 0x0000000c00007210 */ /* 0x000fca0007ffe0ff */
[----:B------:R2:W-:Y:S01]  /*0fb0*/  STL [R1+0x2c], R0 ;  /* 0x00002c0001007387 */ /* 0x0005e20000100800 */
[----:B------:R-:W-:Y:S05]  /*0fc0*/  BRA `(.L_x_1647) ;  /* 0x0000006000007947 */ /* 0x000fea0003800000 */
.L_x_1635:
[----:B------:R-:W-:Y:S01]  /*0fd0*/  MOV R0, UR4 ;  /* 0x0000000400007c02 */ /* 0x000fe20008000f00 */
[----:B------:R-:W-:Y:S04]  /*0fe0*/  STL [R1+0x2c], RZ ;  /* 0x00002cff01007387 */ /* 0x000fe80000100800 */
[----:B------:R-:W-:Y:S04]  /*0ff0*/  STL [R1+0x30], RZ ;  /* 0x000030ff01007387 */ /* 0x000fe80000100800 */
[----:B------:R1:W-:Y:S02]  /*1000*/  STL [R1+0x28], R0 ;  /* 0x0000280001007387 */ /* 0x0003e40000100800 */
[----:B-1----:R-:W-:-:S05]  /*1010*/  MOV R0, c[0x0][0x53c] ;  /* 0x00014f0000007a02 */ /* 0x002fca0000000f00 */
[----:B------:R1:W-:Y:S02]  /*1020*/  STL [R1+0x34], R0 ;  /* 0x0000340001007387 */ /* 0x0003e40000100800 */
.L_x_1647:
        /* <DEDUP_REMOVED lines=8> */
.L_x_1633:
[----:B-12---:R-:W2:Y:S02]  /*10b0*/  LDL R0, [R1+0x34] ;  /* 0x0000340001007983 */ /* 0x006ea40000100800 */
[----:B--2---:R-:W-:-:S13]  /*10c0*/  ISETP.GE.AND P0, PT, R0, c[0x0][0x53c], PT ;  /* 0x00014f0000007a0c */ /* 0x004fda0003f06270 */
[----:B------:R-:W-:Y:S05]  /*10d0*/  @P0 EXIT ;  /* 0x000000000000094d */ /* 0x000fea0003800000 */
[----:B------:R-:W1:Y:S02]  /*10e0*/  S2R R16, SR_TID.X ;  /* 0x0000000000107919 */ /* 0x000e640000002100 */
[----:B-1----:R-:W-:-:S04]  /*10f0*/  SHF.R.S32.HI R11, RZ, 0x1f, R16 ;  /* 0x0000001fff0b7819 */ /* 0x002fc80000011410 */
[CC--:B------:R-:W-:Y:S02]  /*1100*/  LEA.HI R2, R11.reuse, R16.reuse, RZ, 0x4 ;  /* 0x000000100b027211 */ /* 0x0c0fe400078f20ff */
[----:B------:R-:W-:Y:S02]  /*1110*/  LEA.HI R8, R11, R16, RZ, 0x3 ;  /* 0x000000100b087211 */ /* 0x000fe400078f18ff */
[----:B------:R-:W-:Y:S02]  /*1120*/  SHF.R.S32.HI R3, RZ, 0x4, R2 ;  /* 0x00000004ff037819 */ /* 0x000fe40000011402 */
[----:B---3--:R-:W-:Y:S02]  /*1130*/  LOP3.LUT R5, R8, 0xfffffff8, RZ, 0xc0, !PT ;  /* 0xfffffff808057812 */ /* 0x008fe400078ec0ff */
        /* <DEDUP_REMOVED lines=25> */
[----:B------:R-:W-:Y:S02]  /*12d0*/  LOP3.LUT R4, R13, 0xfffffff8, RZ, 0xc0, !PT ;  /* 0xfffffff80d047812 */ /* 0x000fe400078ec0ff */
[----:B------:R-:W-:-:S02]  /*12e0*/  LEA.HI R6, R11, R16, RZ, 0x5 ;  /* 0x000000100b067211 */ /* 0x000fc400078f28ff */
[----:B------:R-:W-:Y:S02]  /*12f0*/  LOP3.LUT R15, R3, R0, RZ, 0x3c, !PT ;  /* 0x00000000030f7212 */ /* 0x000fe400078e3cff */
[----:B------:R-:W-:Y:S01]  /*1300*/  LEA.HI R7, R11, R16, RZ, 0x6 ;  /* 0x000000100b077211 */ /* 0x000fe200078f30ff */
[----:B------:R-:W-:Y:S01]  /*1310*/  IMAD.IADD R11, R2, 0x1, -R4 ;  /* 0x00000001020b7824 */ /* 0x000fe200078e0a04 */
[----:B------:R-:W-:Y:S02]  /*1320*/  LOP3.LUT R0, R6, 0xffffffe0, RZ, 0xc0, !PT ;  /* 0xffffffe006007812 */ /* 0x000fe400078ec0ff */
[--C-:B------:R-:W-:Y:S01]  /*1330*/  SHF.R.S32.HI R8, RZ, 0x5, R6.reuse ;  /* 0x00000005ff087819 */ /* 0x100fe20000011406 */
[----:B------:R-:W-:Y:S01]  /*1340*/  IMAD.SHL.U32 R4, R7, 0x8, RZ ;  /* 0x0000000807047824 */ /* 0x000fe200078e00ff */
[----:B------:R-:W-:Y:S01]  /*1350*/  SHF.R.S32.HI R2, RZ, 0x1f, R6 ;  /* 0x0000001fff027819 */ /* 0x000fe20000011406 */
[----:B------:R-:W-:Y:S01]  /*1360*/  IMAD.IADD R17, R16, 0x1, -R0 ;  /* 0x0000000110117824 */ /* 0x000fe200078e0a00 */
[----:B------:R-:W-:-:S02]  /*1370*/  LOP3.LUT R3, R12, 0xfffffffc, RZ, 0xc0, !PT ;  /* 0xfffffffc0c037812 */ /* 0x000fc400078ec0ff */
[----:B------:R-:W-:Y:S01]  /*1380*/  LEA.HI R0, R2, R8, RZ, 0x3 ;  /* 0x0000000802007211 */ /* 0x000fe200078f18ff */
[----:B------:R-:W-:Y:S01]  /*1390*/  IMAD.SHL.U32 R2, R11, 0x40, RZ ;  /* 0x000000400b027824 */ /* 0x000fe200078e00ff */
[----:B------:R-:W-:Y:S01]  /*13a0*/  LOP3.LUT R219, R5, 0x7ffffe00, R4, 0xf8, !PT ;  /* 0x7ffffe0005db7812 */ /* 0x000fe200078ef804 */
[----:B------:R-:W-:Y:S01]  /*13b0*/  IMAD.SHL.U32 R5, R14, 0x8, RZ ;  /* 0x000000080e057824 */ /* 0x000fe200078e00ff */
[----:B------:R-:W-:Y:S01]  /*13c0*/  SHF.R.S32.HI R12, RZ, 0x1f, R17 ;  /* 0x0000001fff0c7819 */ /* 0x000fe20000011411 */
[----:B------:R-:W-:Y:S01]  /*13d0*/  IMAD.IADD R7, R16, 0x1, -R3 ;  /* 0x0000000110077824 */ /* 0x000fe200078e0a03 */
[----:B------:R-:W-:Y:S01]  /*13e0*/  LOP3.LUT R2, R2, 0x1c0, RZ, 0xc0, !PT ;  /* 0x000001c002027812 */ /* 0x000fe200078ec0ff */
[----:B------:R-:W-:Y:S01]  /*13f0*/  IMAD.SHL.U32 R219, R219, 0x2, RZ ;  /* 0x00000002dbdb7824 */ /* 0x000fe200078e00ff */
[----:B------:R-:W-:Y:S02]  /*1400*/  LOP3.LUT R0, R0, 0xffffff8, RZ, 0xc0, !PT ;  /* 0x0ffffff800007812 */ /* 0x000fe400078ec0ff */
[----:B------:R-:W-:-:S02]  /*1410*/  LEA.HI R12, R12, R17, RZ, 0x2 ;  /* 0x000000110c0c7211 */ /* 0x000fc400078f10ff */
[----:B------:R-:W-:Y:S01]  /*1420*/  LOP3.LUT R5, R2, 0x8, R5, 0xf8, !PT ;  /* 0x0000000802057812 */ /* 0x000fe200078ef805 */
[----:B------:R-:W-:Y:S01]  /*1430*/  IMAD.IADD R3, R8, 0x1, -R0 ;  /* 0x0000000108037824 */ /* 0x000fe200078e0a00 */
[----:B------:R-:W-:Y:S02]  /*1440*/  SHF.R.U32.HI R2, RZ, 0x3, R2 ;  /* 0x00000003ff027819 */ /* 0x000fe40000011602 */
[----:B------:R-:W-:Y:S02]  /*1450*/  SHF.R.S32.HI R0, RZ, 0x2, R12 ;  /* 0x00000002ff007819 */ /* 0x000fe4000001140c */
[----:B------:R-:W-:Y:S01]  /*1460*/  LOP3.LUT R6, R5, R2, RZ, 0x3c, !PT ;  /* 0x0000000205067212 */ /* 0x000fe200078e3cff */
[C---:B------:R-:W-:Y:S01]  /*1470*/  IMAD.SHL.U32 R2, R9.reuse, 0x40, RZ ;  /* 0x0000004009027824 */ /* 0x040fe200078e00ff */
[----:B------:R-:W-:Y:S01]  /*1480*/  LOP3.LUT R4, R9, 0x1, RZ, 0xc0, !PT ;  /* 0x0000000109047812 */ /* 0x000fe200078ec0ff */
[----:B------:R-:W-:Y:S01]  /*1490*/  IMAD R16, R3, 0x10, R0 ;  /* 0x0000001003107824 */ /* 0x000fe200078e0200 */
[----:B------:R-:W-:Y:S01]  /*14a0*/  LEA.HI R0, R7, R7, RZ, 0x1 ;  /* 0x0000000707007211 */ /* 0x000fe200078f08ff */
[----:B------:R-:W-:Y:S01]  /*14b0*/  IMAD.SHL.U32 R3, R13, 0x40, RZ ;  /* 0x000000400d037824 */ /* 0x000fe200078e00ff */
[----:B------:R-:W-:Y:S01]  /*14c0*/  ISETP.NE.U32.AND P0, PT, R4, 0x1, PT ;  /* 0x000000010400780c */ /* 0x000fe20003f05070 */
[----:B------:R-:W-:Y:S01]  /*14d0*/  IMAD.SHL.U32 R4, R8, 0x400, RZ ;  /* 0x0000040008047824 */ /* 0x000fe200078e00ff */
[----:B------:R-:W-:Y:S01]  /*14e0*/  LOP3.LUT R2, R2, 0x1c0, RZ, 0xc0, !PT ;  /* 0x000001c002027812 */ /* 0x000fe200078ec0ff */
[----:B------:R-:W-:Y:S01]  /*14f0*/  STL [R1+0xac], R16 ;  /* 0x0000ac1001007387 */ /* 0x000fe20000100800 */
[----:B------:R-:W-:Y:S01]  /*1500*/  LOP3.LUT R0, R0, 0x1ffffffe, RZ, 0xc0, !PT ;  /* 0x1ffffffe00007812 */ /* 0x000fe200078ec0ff */
[----:B------:R-:W-:Y:S01]  /*1510*/  IMAD R5, R7, 0x2, R4 ;  /* 0x0000000207057824 */ /* 0x000fe200078e0204 */
[----:B------:R-:W-:Y:S01]  /*1520*/  LEA.HI R2, R2, R2, RZ, 0x1d ;  /* 0x0000000202027211 */ /* 0x000fe200078fe8ff */
[----:B------:R-:W-:Y:S01]  /*1530*/  IMAD.MOV.U32 R13, RZ, RZ, 0x20 ;  /* 0x00000020ff0d7424 */ /* 0x000fe200078e00ff */
[----:B------:R-:W-:-:S02]  /*1540*/  LOP3.LUT R3, R3, 0xfffffe00, RZ, 0xc0, !PT ;  /* 0xfffffe0003037812 */ /* 0x000fc400078ec0ff */
[----:B------:R-:W-:Y:S01]  /*1550*/  R2P PR, R9, 0x6 ;  /* 0x0000000609007804 */ /* 0x000fe20000000000 */
[----:B------:R-:W-:Y:S01]  /*1560*/  IMAD.IADD R9, R7, 0x1, -R0 ;  /* 0x0000000107097824 */ /* 0x000fe200078e0a00 */
[CC--:B------:R-:W-:Y:S01]  /*1570*/  IADD3 R4, R6.reuse, R3.reuse, R4 ;  /* 0x0000000306047210 */ /* 0x0c0fe20007ffe004 */
[----:B------:R-:W-:Y:S01]  /*1580*/  IMAD.IADD R7, R5, 0x1, R2 ;  /* 0x0000000105077824 */ /* 0x000fe200078e0202 */
[----:B------:R-:W-:Y:S01]  /*1590*/  LOP3.LUT R5, R6, R3, RZ, 0xfc, !PT ;  /* 0x0000000306057212 */ /* 0x000fe200078efcff */
[----:B------:R-:W-:Y:S01]  /*15a0*/  IMAD R3, R10, 0x20, R20 ;  /* 0x000000200a037824 */ /* 0x000fe200078e0214 */
[----:B------:R-:W-:Y:S01]  /*15b0*/  SHF.R.S32.HI R19, RZ, 0x1f, R18 ;  /* 0x0000001fff137819 */ /* 0x000fe20000011412 */
[----:B------:R-:W-:Y:S01]  /*15c0*/  IMAD R0, R14, 0x200, R15 ;  /* 0x000002000e007824 */ /* 0x000fe200078e020f */
[----:B------:R-:W-:Y:S01]  /*15d0*/  IADD3 R14, R18, 0x40, RZ ;  /* 0x00000040120e7810 */ /* 0x000fe20007ffe0ff */
[----:B------:R-:W-:Y:S01]  /*15e0*/  IMAD R9, R9, 0x8, R16 ;  /* 0x0000000809097824 */ /* 0x000fe200078e0210 */
[C---:B------:R-:W-:Y:S01]  /*15f0*/  LOP3.LUT P3, RZ, R10.reuse, 0x4, RZ, 0xc0, !PT ;  /* 0x000000040aff7812 */ /* 0x040fe2000786c0ff */
[----:B------:R1:W-:Y:S01]  /*1600*/  STL [R1+0x90], R3 ;  /* 0x0000900301007387 */ /* 0x0003e20000100800 */
[----:B------:R-:W-:-:S02]  /*1610*/  LOP3.LUT P4, RZ, R10, 0x2, RZ, 0xc0, !PT ;  /* 0x000000020aff7812 */ /* 0x000fc4000788c0ff */
[C---:B------:R-:W-:Y:S01]  /*1620*/  IADD3 R8, R18.reuse, 0x80, RZ ;  /* 0x0000008012087810 */ /* 0x040fe20007ffe0ff */
[----:B------:R-:W-:Y:S01]  /*1630*/  STL.64 [R1+0x20], R18 ;  /* 0x0000201201007387 */ /* 0x000fe20000100a00 */
[----:B------:R-:W-:Y:S02]  /*1640*/  SHF.R.S32.HI R10, RZ, 0x1f, R14 ;  /* 0x0000001fff0a7819 */ /* 0x000fe4000001140e */
[----:B------:R-:W-:Y:S01]  /*1650*/  IADD3 R6, R18, 0xc0, RZ ;  /* 0x000000c012067810 */ /* 0x000fe20007ffe0ff */
[----:B------:R-:W-:Y:S01]  /*1660*/  STL [R1+0x3c], R14 ;  /* 0x00003c0e01007387 */ /* 0x000fe20000100800 */
[C---:B------:R-:W-:Y:S02]  /*1670*/  LOP3.LUT P6, RZ, R11.reuse, 0x2, RZ, 0xc0, !PT ;  /* 0x000000020bff7812 */ /* 0x040fe400078cc0ff */
[----:B------:R-:W-:Y:S01]  /*1680*/  LOP3.LUT P5, RZ, R11, 0x4, RZ, 0xc0, !PT ;  /* 0x000000040bff7812 */ /* 0x000fe200078ac0ff */
[----:B------:R2:W-:Y:S01]  /*1690*/  STL [R1+0x38], R8 ;  /* 0x0000380801007387 */ /* 0x0005e20000100800 */
[----:B------:R-:W-:Y:S01]  /*16a0*/  IMAD.MOV.U32 R11, RZ, RZ, 0x40 ;  /* 0x00000040ff0b7424 */ /* 0x000fe200078e00ff */
[----:B------:R-:W-:-:S02]  /*16b0*/  LEA R192, R0, 0x8100, 0x1 ;  /* 0x0000810000c07811 */ /* 0x000fc400078e08ff */
[----:B------:R3:W-:Y:S01]  /*16c0*/  STL [R1+0x54], R10 ;  /* 0x0000540a01007387 */ /* 0x0007e20000100800 */
[----:B------:R-:W-:Y:S02]  /*16d0*/  LEA R199, R4, 0x10100, 0x1 ;  /* 0x0001010004c77811 */ /* 0x000fe400078e08ff */
[C---:B------:R-:W-:Y:S01]  /*16e0*/  SEL R2, R11.reuse, 0xffffffc0, !P3 ;  /* 0xffffffc00b027807 */ /* 0x040fe20005800000 */
[----:B------:R4:W-:Y:S01]  /*16f0*/  STL [R1+0x40], R6 ;  /* 0x0000400601007387 */ /* 0x0009e20000100800 */
[----:B------:R-:W-:Y:S02]  /*1700*/  SEL R0, R11, 0xffffffc0, !P5 ;  /* 0xffffffc00b007807 */ /* 0x000fe40006800000 */
[C---:B------:R-:W-:Y:S01]  /*1710*/  IADD3 R203, R192.reuse, 0x20, RZ ;  /* 0x00000020c0cb7810 */ /* 0x040fe20007ffe0ff */
[----:B------:R-:W-:Y:S01]  /*1720*/  IMAD.IADD R198, R192, 0x1, R2 ;  /* 0x00000001c0c67824 */ /* 0x000fe200078e0202 */
[----:B-1----:R-:W-:Y:S01]  /*1730*/  LOP3.LUT R3, R12, 0x7ffffffc, RZ, 0xc0, !PT ;  /* 0x7ffffffc0c037812 */ /* 0x002fe200078ec0ff */
[----:B------:R-:W-:Y:S01]  /*1740*/  IMAD.IADD R202, R199, 0x1, R0 ;  /* 0x00000001c7ca7824 */ /* 0x000fe200078e0200 */
[----:B------:R-:W-:-:S02]  /*1750*/  @P4 IADD3 R203, R192, -0x20, RZ ;  /* 0xffffffe0c0cb4810 */ /* 0x000fc40007ffe0ff */
[----:B------:R-:W-:Y:S01]  /*1760*/  LEA R193, R5, 0x100, 0x1 ;  /* 0x0000010005c17811 */ /* 0x000fe200078e08ff */
[----:B------:R-:W-:Y:S01]  /*1770*/  IMAD.IADD R3, R17, 0x1, -R3 ;  /* 0x0000000111037824 */ /* 0x000fe200078e0a03 */
[C---:B------:R-:W-:Y:S01]  /*1780*/  IADD3 R218, R203.reuse, 0x800, RZ ;  /* 0x00000800cbda7810 */ /* 0x040fe20007ffe0ff */
[----:B------:R-:W-:Y:S01]  /*1790*/  IMAD.IADD R195, R2, 0x1, R203 ;  /* 0x0000000102c37824 */ /* 0x000fe200078e02cb */
[C---:B------:R-:W-:Y:S01]  /*17a0*/  IADD3 R217, R203.reuse, 0x1000, RZ ;  /* 0x00001000cbd97810 */ /* 0x040fe20007ffe0ff */
[----:B------:R-:W-:Y:S01]  /*17b0*/  IMAD.IADD R197, R0, 0x1, R193 ;  /* 0x0000000100c57824 */ /* 0x000fe200078e02c1 */
[C---:B------:R-:W-:Y:S02]  /*17c0*/  IADD3 R216, R203.reuse, 0x1800, RZ ;  /* 0x00001800cbd87810 */ /* 0x040fe40007ffe0ff */
[----:B--2---:R-:W-:Y:S02]  /*17d0*/  SHF.R.S32.HI R8, RZ, 0x1f, R8 ;  /* 0x0000001fff087819 */ /* 0x004fe40000011408 */
[----:B------:R-:W-:Y:S01]  /*17e0*/  IADD3 R215, R203, 0x2000, RZ ;  /* 0x00002000cbd77810 */ /* 0x000fe20007ffe0ff */
[----:B---3--:R-:W-:-:S02]  /*17f0*/  IMAD.SHL.U32 R10, R3, 0x2, RZ ;  /* 0x00000002030a7824 */ /* 0x008fc400078e00ff */
[----:B------:R1:W-:Y:S01]  /*1800*/  STL [R1+0x50], R8 ;  /* 0x0000500801007387 */ /* 0x0003e20000100800 */
[----:B------:R-:W-:Y:S02]  /*1810*/  SEL R3, R13, 0xffffffe0, !P6 ;  /* 0xffffffe00d037807 */ /* 0x000fe40007000000 */
[----:B----4-:R-:W-:Y:S02]  /*1820*/  SHF.R.S32.HI R6, RZ, 0x1f, R6 ;  /* 0x0000001fff067819 */ /* 0x010fe40000011406 */
[C---:B------:R-:W-:Y:S01]  /*1830*/  IADD3 R14, R10.reuse, 0x8, RZ ;  /* 0x000000080a0e7810 */ /* 0x040fe20007ffe0ff */
[----:B------:R-:W-:Y:S01]  /*1840*/  IMAD.IADD R200, R199, 0x1, R3 ;  /* 0x00000001c7c87824 */ /* 0x000fe200078e0203 */
[----:B------:R-:W-:Y:S01]  /*1850*/  IADD3 R12, R10, 0xe8, RZ ;  /* 0x000000e80a0c7810 */ /* 0x000fe20007ffe0ff */
[----:B------:R2:W-:Y:S01]  /*1860*/  STL [R1+0x4c], R6 ;  /* 0x00004c0601007387 */ /* 0x0005e20000100800 */
[----:B------:R-:W-:Y:S01]  /*1870*/  IMAD.IADD R194, R3, 0x1, R193 ;  /* 0x0000000103c27824 */ /* 0x000fe200078e02c1 */
[C---:B------:R-:W-:Y:S01]  /*1880*/  IADD3 R214, R203.reuse, 0x2800, RZ ;  /* 0x00002800cbd67810 */ /* 0x040fe20007ffe0ff */
[----:B------:R-:W-:Y:S01]  /*1890*/  IMAD.IADD R201, R200, 0x1, R0 ;  /* 0x00000001c8c97824 */ /* 0x000fe200078e0200 */
[----:B------:R3:W-:Y:S01]  /*18a0*/  STL [R1+0x44], R9 ;  /* 0x0000440901007387 */ /* 0x0007e20000100800 */
[C---:B------:R-:W-:Y:S01]  /*18b0*/  IADD3 R213, R203.reuse, 0x3000, RZ ;  /* 0x00003000cbd57810 */ /* 0x040fe20007ffe0ff */
[----:B------:R-:W-:Y:S01]  /*18c0*/  IMAD.IADD R196, R0, 0x1, R194 ;  /* 0x0000000100c47824 */ /* 0x000fe200078e02c2 */
[C---:B------:R-:W-:Y:S01]  /*18d0*/  IADD3 R212, R203.reuse, 0x3800, RZ ;  /* 0x00003800cbd47810 */ /* 0x040fe20007ffe0ff */
[----:B------:R-:W-:Y:S01]  /*18e0*/  STL [R1+0x4], R10 ;  /* 0x0000040a01007387 */ /* 0x000fe20000100800 */
[----:B------:R-:W-:-:S02]  /*18f0*/  IADD3 R211, R203, 0x4000, RZ ;  /* 0x00004000cbd37810 */ /* 0x000fc40007ffe0ff */
[C---:B------:R-:W-:Y:S02]  /*1900*/  IADD3 R210, R203.reuse, 0x4800, RZ ;  /* 0x00004800cbd27810 */ /* 0x040fe40007ffe0ff */
[C---:B------:R-:W-:Y:S02]  /*1910*/  IADD3 R209, R203.reuse, 0x5000, RZ ;  /* 0x00005000cbd17810 */ /* 0x040fe40007ffe0ff */
[----:B------:R-:W-:Y:S02]  /*1920*/  IADD3 R208, R203, 0x5800, RZ ;  /* 0x00005800cbd07810 */ /* 0x000fe40007ffe0ff */
[----:B-1----:R-:W-:Y:S02]  /*1930*/  SEL R8, R13, 0xffffffe0, !P1 ;  /* 0xffffffe00d087807 */ /* 0x002fe40004800000 */
[----:B------:R-:W-:Y:S02]  /*1940*/  IADD3 R13, R10, 0xe0, RZ ;  /* 0x000000e00a0d7810 */ /* 0x000fe40007ffe0ff */
[----:B------:R-:W-:-:S02]  /*1950*/  IADD3 R207, R203, 0x6000, RZ ;  /* 0x00006000cbcf7810 */ /* 0x000fc40007ffe0ff */
[----:B------:R-:W-:Y:S02]  /*1960*/  IADD3 R206, R203, 0x6800, RZ ;  /* 0x00006800cbce7810 */ /* 0x000fe40007ffe0ff */
[----:B--2---:R-:W-:Y:S02]  /*1970*/  SEL R6, R11, 0xffffffc0, !P2 ;  /* 0xffffffc00b067807 */ /* 0x004fe40005000000 */
[----:B------:R-:W-:Y:S02]  /*1980*/  SHF.R.S32.HI R11, RZ, 0x1f, R10 ;  /* 0x0000001fff0b7819 */ /* 0x000fe4000001140a */
[----:B---3--:R-:W-:Y:S02]  /*1990*/  IADD3 R9, R10, 0x10, RZ ;  /* 0x000000100a097810 */ /* 0x008fe40007ffe0ff */
[C---:B------:R-:W-:Y:S01]  /*19a0*/  IADD3 R205, R203.reuse, 0x7000, RZ ;  /* 0x00007000cbcd7810 */ /* 0x040fe20007ffe0ff */
[----:B------:R1:W-:Y:S01]  /*19b0*/  STL [R1+0xa8], R11 ;  /* 0x0000a80b01007387 */ /* 0x0003e20000100800 */
[----:B------:R-:W-:-:S03]  /*19c0*/  IADD3 R204, R203, 0x7800, RZ ;  /* 0x00007800cbcc7810 */ /* 0x000fc60007ffe0ff */
[----:B------:R2:W-:Y:S04]  /*19d0*/  STL [R1+0x78], R9 ;  /* 0x0000780901007387 */ /* 0x0005e80000100800 */
[----:B------:R-:W-:Y:S04]  /*19e0*/  STL [R1+0x8c], R14 ;  /* 0x00008c0e01007387 */ /* 0x000fe80000100800 */
[----:B------:R3:W-:Y:S04]  /*19f0*/  STL [R1+0x88], R13 ;  /* 0x0000880d01007387 */ /* 0x0007e80000100800 */
[----:B------:R4:W-:Y:S01]  /*1a00*/  STL [R1+0x84], R12 ;  /* 0x0000840c01007387 */ /* 0x0009e20000100800 */
[----:B-1----:R-:W-:-:S02]  /*1a10*/  IADD3 R11, R10, 0xf0, RZ ;  /* 0x000000f00a0b7810 */ /* 0x002fc40007ffe0ff */
[----:B--2---:R-:W-:-:S03]  /*1a20*/  IADD3 R9, R10, 0xf8, RZ ;  /* 0x000000f80a097810 */ /* 0x004fc60007ffe0ff */
[----:B------:R-:W-:Y:S01]  /*1a30*/  STL [R1+0x80], R11 ;  /* 0x0000800b01007387 */ /* 0x000fe20000100800 */
[----:B------:R-:W-:Y:S02]  /*1a40*/  LEA R10, R7, 0x80, 0x1 ;  /* 0x00000080070a7811 */ /* 0x000fe400078e08ff */
[----:B------:R-:W-:Y:S01]  /*1a50*/  SHF.R.S32.HI R7, RZ, 0x1f, R14 ;  /* 0x0000001fff077819 */ /* 0x000fe2000001140e */
[----:B------:R1:W-:Y:S01]  /*1a60*/  STL [R1+0x7c], R9 ;  /* 0x00007c0901007387 */ /* 0x0003e20000100800 */
[----:B---3--:R-:W-:-:S03]  /*1a70*/  SHF.R.S32.HI R13, RZ, 0x1f, R13 ;  /* 0x0000001fff0d7819 */ /* 0x008fc6000001140d */
[----:B------:R-:W-:Y:S01]  /*1a80*/  STL [R1+0x58], R10 ;  /* 0x0000580a01007387 */ /* 0x000fe20000100800 */
[----:B----4-:R-:W-:-:S03]  /*1a90*/  SHF.R.S32.HI R12, RZ, 0x1f, R12 ;  /* 0x0000001fff0c7819 */ /* 0x010fc6000001140c */
[----:B------:R2:W-:Y:S04]  /*1aa0*/  STL [R1+0xa4], R7 ;  /* 0x0000a40701007387 */ /* 0x0005e80000100800 */
[----:B------:R-:W-:Y:S04]  /*1ab0*/  STL [R1+0xa0], R13 ;  /* 0x0000a00d01007387 */ /* 0x000fe80000100800 */
[----:B------:R-:W-:Y:S01]  /*1ac0*/  STL [R1+0x9c], R12 ;  /* 0x00009c0c01007387 */ /* 0x000fe20000100800 */
[----:B-1----:R-:W-:Y:S02]  /*1ad0*/  SHF.R.S32.HI R9, RZ, 0x1f, R9 ;  /* 0x0000001fff097819 */ /* 0x002fe40000011409 */
[----:B--2---:R-:W-:Y:S01]  /*1ae0*/  SHF.R.S32.HI R7, RZ, 0x1f, R11 ;  /* 0x0000001fff077819 */ /* 0x004fe2000001140b */
[----:B------:R-:W-:-:S04]  /*1af0*/  IMAD.IADD R11, R10, 0x1, R6 ;  /* 0x000000010a0b7824 */ /* 0x000fc800078e0206 */
[----:B------:R1:W-:Y:S04]  /*1b00*/  STL [R1+0x98], R7 ;  /* 0x0000980701007387 */ /* 0x0003e80000100800 */
[----:B------:R2:W-:Y:S04]  /*1b10*/  STL [R1+0x94], R9 ;  /* 0x0000940901007387 */ /* 0x0005e80000100800 */
[----:B------:R-:W-:Y:S01]  /*1b20*/  STL [R1+0x74], R11 ;  /* 0x0000740b01007387 */ /* 0x000fe20000100800 */
[C---:B-1----:R-:W-:Y:S02]  /*1b30*/  IADD3 R7, R10.reuse, -0x10, RZ ;  /* 0xfffffff00a077810 */ /* 0x042fe40007ffe0ff */
[C---:B------:R-:W-:Y:S01]  /*1b40*/  @P0 IADD3 R7, R10.reuse, 0x10, RZ ;  /* 0x000000100a070810 */ /* 0x040fe20007ffe0ff */
[----:B--2---:R-:W-:-:S04]  /*1b50*/  IMAD.IADD R9, R10, 0x1, R8 ;  /* 0x000000010a097824 */ /* 0x004fc800078e0208 */
[--C-:B------:R-:W-:Y:S02]  /*1b60*/  IMAD.IADD R4, R6, 0x1, R7.reuse ;  /* 0x0000000106047824 */ /* 0x100fe400078e0207 */
        /* <DEDUP_REMOVED lines=9> */
.L_x_1776:
[----:B------:R-:W2:Y:S01]  /*1c00*/  LDL R122, [R1+0x34] ;  /* 0x00003400017a7983 */ /* 0x000ea20000100800 */
[----:B------:R-:W-:Y:S02]  /*1c10*/  ISETP.NE.U32.AND P0, PT, RZ, c[0x0][0x370], PT ;  /* 0x0000dc00ff007a0c */ /* 0x000fe40003f05070 */
[----:B------:R-:W-:Y:S01]  /*1c20*/  ISETP.NE.U32.AND P2, PT, RZ, c[0x0][0x360], PT ;  /* 0x0000d800ff007a0c */ /* 0x000fe20003f45070 */
[----:B------:R-:W3:Y:S01]  /*1c30*/  LDL R15, [R1+0x30] ;  /* 0x00003000010f7983 */ /* 0x000ee20000100800 */
[----:B------:R-:W-:Y:S02]  /*1c40*/  ISETP.NE.AND.EX P1, PT, RZ, c[0x0][0x374], PT, P0 ;  /* 0x0000dd00ff007a0c */ /* 0x000fe40003f25300 */
[----:B------:R-:W-:Y:S01]  /*1c50*/  ISETP.NE.AND.EX P0, PT, RZ, c[0x0][0x364], PT, P2 ;  /* 0x0000d900ff007a0c */ /* 0x000fe20003f05320 */
[----:B------:R-:W-:Y:S01]  /*1c60*/  IMAD.MOV.U32 R14, RZ, RZ, 0x4 ;  /* 0x00000004ff0e7424 */ /* 0x000fe200078e00ff */
[----:B------:R-:W-:Y:S02]  /*1c70*/  ISETP.NE.U32.AND P3, PT, RZ, c[0x0][0x348], PT ;  /* 0x0000d200ff007a0c */ /* 0x000fe40003f65070 */
[----:B------:R-:W-:-:S02]  /*1c80*/  ISETP.NE.U32.AND P4, PT, RZ, c[0x0][0x350], PT ;  /* 0x0000d400ff007a0c */ /* 0x000fc40003f85070 */
[----:B------:R-:W-:Y:S02]  /*1c90*/  ISETP.NE.AND.EX P3, PT, RZ, c[0x0][0x34c], PT, P3 ;  /* 0x0000d300ff007a0c */ /* 0x000fe40003f65330 */
[----:B------:R-:W-:Y:S01]  /*1ca0*/  ISETP.NE.AND.EX P4, PT, RZ, c[0x0][0x354], PT, P4 ;  /* 0x0000d500ff007a0c */ /* 0x000fe20003f85340 */
[----:B------:R-:W-:Y:S01]  /*1cb0*/  CS2R R4, SRZ ;  /* 0x0000000000047805 */ /* 0x000fe2000001ff00 */
[----:B------:R-:W-:-:S03]  /*1cc0*/  IMAD.MOV.U32 R12, RZ, RZ, RZ ;  /* 0x000000ffff0c7224 */ /* 0x000fc600078e00ff */
[----:B--2---:R-:W-:-:S05]  /*1cd0*/  @P0 IMAD.WIDE R8, R122, R14, c[0x0][0x360] ;  /* 0x0000d8007a080625 */ /* 0x004fca00078e020e */
[----:B------:R-:W2:Y:S01]  /*1ce0*/  @P0 LDG.E R0, [R8.64] ;  /* 0x0000000608000981 */ /* 0x000ea2000c1e1900 */
[----:B------:R-:W-:-:S04]  /*1cf0*/  @P1 IMAD.WIDE R10, R122, R14, c[0x0][0x370] ;  /* 0x0000dc007a0a1625 */ /* 0x000fc800078e020e */
[CC--:B------:R-:W-:Y:S01]  /*1d00*/  IMAD.WIDE R6, R122.reuse, R14.reuse, c[0x0][0x348] ;  /* 0x0000d2007a067625 */ /* 0x0c0fe200078e020e */
[----:B------:R4:W5:Y:S03]  /*1d10*/  @P1 LDG.E R4, [R10.64] ;  /* 0x000000060a041981 */ /* 0x000966000c1e1900 */
[----:B-1----:R-:W-:Y:S01]  /*1d20*/  IMAD.WIDE R2, R122, R14, c[0x0][0x350] ;  /* 0x0000d4007a027625 */ /* 0x002fe200078e020e */
[----:B------:R4:W5:Y:S04]  /*1d30*/  @P3 LDG.E R12, [R6.64] ;  /* 0x00000006060c3981 */ /* 0x000968000c1e1900 */
[----:B------:R4:W5:Y:S01]  /*1d40*/  @P4 LDG.E R5, [R2.64] ;  /* 0x0000000602054981 */ /* 0x000962000c1e1900 */
[----:B---3--:R-:W-:-:S05]  /*1d50*/  LOP3.LUT R115, R15, 0xffff, RZ, 0xc0, !PT ;  /* 0x0000ffff0f737812 */ /* 0x008fca00078ec0ff */
[----:B------:R4:W-:Y:S01]  /*1d60*/  STL [R1+0x48], R115 ;  /* 0x0000487301007387 */ /* 0x0009e20000100800 */
[----:B------:R-:W-:Y:S03]  /*1d70*/  YIELD ;  /* 0x0000000000007946 */ /* 0x000fe60003800000 */
[----:B--2---:R4:W-:Y:S01]  /*1d80*/  @P0 STL [R1+0x10], R0 ;  /* 0x0000100001000387 */ /* 0x0049e20000100800 */
[----:B------:R-:W-:Y:S05]  /*1d90*/  @P0 BRA `(.L_x_1648) ;  /* 0x0000007000000947 */ /* 0x000fea0003800000 */
[----:B----4-:R-:W-:-:S05]  /*1da0*/  MOV R0, c[0x0][0x168] ;  /* 0x00005a0000007a02 */ /* 0x010fca0000000f00 */
[----:B------:R1:W-:Y:S01]  /*1db0*/  STL [R1+0x10], R0 ;  /* 0x0000100001007387 */ /* 0x0003e20000100800 */
[----:B------:R-:W-:Y:S05]  /*1dc0*/  @!P3 BRA `(.L_x_1648) ;  /* 0x000000400000b947 */ /* 0x000fea0003800000 */
[----:B------:R-:W2:Y:S04]  /*1dd0*/  LDG.E R8, [R6.64] ;  /* 0x0000000606087981 */ /* 0x000ea8000c1e1900 */
[----:B-1----:R-:W2:Y:S02]  /*1de0*/  LDG.E R0, [R6.64+0x4] ;  /* 0x0000040606007981 */ /* 0x002ea4000c1e1900 */
[----:B--2---:R-:W-:-:S05]  /*1df0*/  IADD3 R0, -R8, R0, RZ ;  /* 0x0000000008007210 */ /* 0x004fca0007ffe1ff */
[----:B------:R1:W-:Y:S02]  /*1e00*/  STL [R1+0x10], R0 ;  /* 0x0000100001007387 */ /* 0x0003e40000100800 */
.L_x_1648:
[----:B------:R-:W-:-:S04]  /*1e10*/  ISETP.NE.U32.AND P0, PT, RZ, c[0x0][0x368], PT ;  /* 0x0000da00ff007a0c */ /* 0x000fc80003f05070 */
[----:B------:R-:W-:-:S13]  /*1e20*/  ISETP.NE.AND.EX P0, PT, RZ, c[0x0][0x36c], PT, P0 ;  /* 0x0000db00ff007a0c */ /* 0x000fda0003f05300 */
[----:B------:R-:W-:Y:S05]  /*1e30*/  @!P0 BRA `(.L_x_1649) ;  /* 0x0000003000008947 */ /* 0x000fea0003800000 */
[----:B----4-:R-:W-:-:S05]  /*1e40*/  IMAD.WIDE R2, R122, R14, c[0x0][0x368] ;  /* 0x0000da007a027625 */ /* 0x010fca00078e020e */
[----:B-1----:R1:W5:Y:S01]  /*1e50*/  LDG.E R0, [R2.64] ;  /* 0x0000000602007981 */ /* 0x002362000c1e1900 */
[----:B------:R-:W-:Y:S05]  /*1e60*/  BRA `(.L_x_1650) ;  /* 0x0000005000007947 */ /* 0x000fea0003800000 */
.L_x_1649:
[----:B-1--4-:R-:W-:Y:S01]  /*1e70*/  MOV R0, c[0x0][0x1d0] ;  /* 0x0000740000007a02 */ /* 0x012fe20000000f00 */
[----:B------:R-:W-:Y:S05]  /*1e80*/  @!P4 BRA `(.L_x_1650) ;  /* 0x000000300000c947 */ /* 0x000fea0003800000 */
[----:B------:R-:W2:Y:S04]  /*1e90*/  LDG.E R6, [R2.64] ;  /* 0x0000000602067981 */ /* 0x000ea8000c1e1900 */
[----:B------:R-:W2:Y:S02]  /*1ea0*/  LDG.E R0, [R2.64+0x4] ;  /* 0x0000040602007981 */ /* 0x000ea4000c1e1900 */
[----:B--2---:R-:W-:Y:S02]  /*1eb0*/  IADD3 R0, -R6, R0, RZ ;  /* 0x0000000006007210 */ /* 0x004fe40007ffe1ff */
.L_x_1650:
[----:B-1----:R-:W2:Y:S04]  /*1ec0*/  LDL R3, [R1+0x10] ;  /* 0x0000100001037983 */ /* 0x002ea80000100800 */
[----:B------:R-:W3:Y:S04]  /*1ed0*/  LDL.LU R2, [R1+0x2c] ;  /* 0x00002c0001027983 */ /* 0x000ee80000300800 */
[----:B------:R-:W4:Y:S01]  /*1ee0*/  LDL.LU R16, [R1+0x1c] ;  /* 0x00001c0001107983 */ /* 0x000f220000300800 */
[----:B------:R-:W-:-:S05]  /*1ef0*/  IMAD.MOV.U32 R8, RZ, RZ, c[0x0][0x32c] ;  /* 0x0000cb00ff087624 */ /* 0x000fca00078e00ff */
[----:B------:R-:W-:Y:S01]  /*1f00*/  ISETP.GE.AND P1, PT, R8, 0x1, PT ;  /* 0x000000010800780c */ /* 0x000fe20003f26270 */
[--C-:B-----5:R-:W-:Y:S02]  /*1f10*/  IMAD.IADD R7, R0, 0x1, -R4.reuse ;  /* 0x0000000100077824 */ /* 0x120fe400078e0a04 */
[----:B------:R-:W-:Y:S02]  /*1f20*/  IMAD.IADD R13, R5, 0x1, R4 ;  /* 0x00000001050d7824 */ /* 0x000fe400078e0204 */
[----:B--2---:R-:W-:Y:S02]  /*1f30*/  IMAD.MOV.U32 R9, RZ, RZ, R3 ;  /* 0x000000ffff097224 */ /* 0x004fe400078e0003 */
[----:B------:R-:W-:-:S05]  /*1f40*/  IMAD.MOV.U32 R3, RZ, RZ, c[0x0][0x2c4] ;  /* 0x0000b100ff037624 */ /* 0x000fca00078e00ff */
[----:B------:R-:W-:Y:S02]  /*1f50*/  ISETP.NE.AND P5, PT, R3, 0x1, PT ;  /* 0x000000010300780c */ /* 0x000fe40003fa5270 */
[----:B----4-:R-:W-:Y:S01]  /*1f60*/  LOP3.LUT R16, R16, 0xfffffff7, RZ, 0xc0, !PT ;  /* 0xfffffff710107812 */ /* 0x010fe200078ec0ff */
[----:B---3--:R-:W-:-:S10]  /*1f70*/  IMAD.SHL.U32 R114, R2, 0x80, RZ ;  /* 0x0000008002727824 */ /* 0x008fd400078e00ff */
[----:B------:R-:W-:-:S04]  /*1f80*/  @P5 LOP3.LUT R16, R16, 0x8, RZ, 0xfc, !PT ;  /* 0x0000000810105812 */ /* 0x000fc800078efcff */
[----:B------:R-:W-:Y:S01]  /*1f90*/  LOP3.LUT R16, R16, 0xffffffef, RZ, 0xc0, !PT ;  /* 0xffffffef10107812 */ /* 0x000fe200078ec0ff */
[----:B------:R1:W-:Y:S03]  /*1fa0*/  STL [R1+0x18], R114 ;  /* 0x0000187201007387 */ /* 0x0003e60000100800 */
[----:B------:R-:W-:Y:S01]  /*1fb0*/  @P1 LOP3.LUT R16, R16, 0x10, RZ, 0xfc, !PT ;  /* 0x0000001010101812 */ /* 0x000fe200078efcff */
[----:B------:R1:W-:Y:S01]  /*1fc0*/  STL [R1+0xc], R7 ;  /* 0x00000c0701007387 */ /* 0x0003e20000100800 */
[----:B------:R-:W-:-:S03]  /*1fd0*/  IADD3 R2, R114, 0x7f, RZ ;  /* 0x0000007f72027810 */ /* 0x000fc60007ffe0ff */
[----:B------:R1:W-:Y:S02]  /*1fe0*/  STL [R1+0x1c], R16 ;  /* 0x00001c1001007387 */ /* 0x0003e40000100800 */
[----:B------:R-:W-:-:S04]  /*1ff0*/  @P5 IMAD.HI.U32 R3, R2, c[0x0][0x2c8], RZ ;  /* 0x0000b20002035a27 */ /* 0x000fc800078e00ff */
[----:B------:R-:W-:Y:S01]  /*2000*/  IMAD.MOV.U32 R0, RZ, RZ, R2 ;  /* 0x000000ffff007224 */ /* 0x000fe200078e0002 */
[----:B------:R-:W-:Y:S02]  /*2010*/  IADD3 R2, R7, 0x1, -R9 ;  /* 0x0000000107027810 */ /* 0x000fe40007ffe809 */
[----:B------:R-:W-:-:S05]  /*2020*/  @P5 SHF.R.U32.HI R0, RZ, c[0x0][0x2cc], R3 ;  /* 0x0000b300ff005a19 */ /* 0x000fca0000011603 */
        /* <DEDUP_REMOVED lines=13> */
.L_x_1653:
[----:B------:R-:W-:-:S13]  /*2100*/  ISETP.NE.AND P0, PT, R8, 0x1, PT ;  /* 0x000000010800780c */ /* 0x000fda0003f05270 */
[----:B------:R-:W-:-:S05]  /*2110*/  @P0 IMAD.HI.U32 R0, R2, c[0x0][0x330], RZ ;  /* 0x0000cc0002000a27 */ /* 0x000fca00078e00ff */
[----:B------:R-:W-:Y:S02]  /*2120*/  @P0 SHF.R.U32.HI R2, RZ, c[0x0][0x334], R0 ;  /* 0x0000cd00ff020a19 */ /* 0x000fe40000011600 */
.L_x_1654:
[----:B------:R-:W-:Y:S05]  /*2130*/  BSYNC B0 ;  /* 0x0000000000007941 */ /* 0x000fea0003800000 */
.L_x_1652:
[----:B------:R-:W-:-:S05]  /*2140*/  IMAD R2, R2, R8, c[0x0][0x32c] ;  /* 0x0000cb0002027624 */ /* 0x000fca00078e0208 */
[----:B------:R-:W-:-:S04]  /*2150*/  IMNMX R3, R3, R2, PT ;  /* 0x0000000203037217 */ /* 0x000fc80003800200 */
.L_x_1651:
[----:B------:R-:W-:Y:S01]  /*2160*/  IADD3 R3, R3, 0x3f, RZ ;  /* 0x0000003f03037810 */ /* 0x000fe20007ffe0ff */
[----:B------:R-:W-:Y:S01]  /*2170*/  @P5 IMAD.HI.U32 R4, R114, c[0x0][0x2c8], RZ ;  /* 0x0000b20072045a27 */ /* 0x000fe200078e00ff */
[C---:B------:R-:W-:Y:S02]  /*2180*/  IADD3 R2, R7.reuse, 0x3f, RZ ;  /* 0x0000003f07027810 */ /* 0x040fe40007ffe0ff */
[----:B------:R-:W-:Y:S01]  /*2190*/  SHF.R.S32.HI R5, RZ, 0x1f, R3 ;  /* 0x0000001fff057819 */ /* 0x000fe20000011403 */
[----:B------:R-:W-:Y:S01]  /*21a0*/  IMAD.MOV.U32 R0, RZ, RZ, R114 ;  /* 0x000000ffff007224 */ /* 0x000fe200078e0072 */
[----:B------:R-:W-:Y:S02]  /*21b0*/  SHF.R.S32.HI R6, RZ, 0x1f, R2 ;  /* 0x0000001fff067819 */ /* 0x000fe40000011402 */
[----:B------:R-:W-:Y:S01]  /*21c0*/  @P5 SHF.R.U32.HI R0, RZ, c[0x0][0x2cc], R4 ;  /* 0x0000b300ff005a19 */ /* 0x000fe20000011604 */
[----:B------:R-:W-:Y:S01]  /*21d0*/  IMAD.IADD R4, R7, 0x1, -R9 ;  /* 0x0000000107047824 */ /* 0x000fe200078e0a09 */
[----:B------:R-:W-:-:S02]  /*21e0*/  LEA.HI R3, R5, R3, RZ, 0x6 ;  /* 0x0000000305037211 */ /* 0x000fc400078f30ff */
[----:B------:R-:W-:Y:S01]  /*21f0*/  LEA.HI R2, R6, R2, RZ, 0x6 ;  /* 0x0000000206027211 */ /* 0x000fe200078f30ff */
[----:B------:R-:W-:Y:S01]  /*2200*/  IMAD.IADD R0, R4, 0x1, R0 ;  /* 0x0000000104007824 */ /* 0x000fe200078e0200 */
[----:B------:R-:W-:Y:S02]  /*2210*/  SHF.R.S32.HI R3, RZ, 0x6, R3 ;  /* 0x00000006ff037819 */ /* 0x000fe40000011403 */
[----:B-1----:R-:W-:Y:S02]  /*2220*/  SHF.R.S32.HI R7, RZ, 0x6, R2 ;  /* 0x00000006ff077819 */ /* 0x002fe40000011402 */
        /* <DEDUP_REMOVED lines=12> */
.L_x_1657:
[----:B------:R-:W-:-:S13]  /*22f0*/  ISETP.NE.AND P0, PT, R8, 0x1, PT ;  /* 0x000000010800780c */ /* 0x000fda0003f05270 */
[----:B------:R-:W-:-:S05]  /*2300*/  @P0 IMAD.HI.U32 R3, R0, c[0x0][0x330], RZ ;  /* 0x0000cc0000030a27 */ /* 0x000fca00078e00ff */
[----:B------:R-:W-:Y:S02]  /*2310*/  @P0 SHF.R.U32.HI R0, RZ, c[0x0][0x334], R3 ;  /* 0x0000cd00ff000a19 */ /* 0x000fe40000011603 */
.L_x_1658:
[----:B------:R-:W-:Y:S05]  /*2320*/  BSYNC B0 ;  /* 0x0000000000007941 */ /* 0x000fea0003800000 */
.L_x_1656:
[----:B------:R-:W-:-:S05]  /*2330*/  IMAD R0, R0, c[0x0][0x32c], RZ ;  /* 0x0000cb0000007a24 */ /* 0x000fca00078e02ff */
[----:B------:R-:W-:-:S04]  /*2340*/  IMNMX R2, R2, R0, !PT ;  /* 0x0000000002027217 */ /* 0x000fc80007800200 */
.L_x_1655:
[----:B------:R-:W-:Y:S01]  /*2350*/  SHF.R.S32.HI R0, RZ, 0x1f, R2 ;  /* 0x0000001fff007819 */ /* 0x000fe20000011402 */
[----:B------:R-:W-:Y:S01]  /*2360*/  BSSY B0, `(.L_x_1659) ;  /* 0x000002e000007945 */ /* 0x000fe20003800000 */
[C---:B------:R-:W-:Y:S02]  /*2370*/  LOP3.LUT R3, R15.reuse, 0xff000000, RZ, 0xc0, !PT ;  /* 0xff0000000f037812 */ /* 0x040fe400078ec0ff */
[----:B------:R-:W-:Y:S02]  /*2380*/  LEA.HI R0, R0, R2, RZ, 0x6 ;  /* 0x0000000200007211 */ /* 0x000fe400078f30ff */
[----:B------:R-:W-:Y:S02]  /*2390*/  LOP3.LUT R2, R15, 0xff0000, RZ, 0xc0, !PT ;  /* 0x00ff00000f027812 */ /* 0x000fe400078ec0ff */
[----:B------:R-:W-:-:S04]  /*23a0*/  SHF.R.S32.HI R0, RZ, 0x6, R0 ;  /* 0x00000006ff007819 */ /* 0x000fc80000011400 */
[----:B------:R-:W-:Y:S02]  /*23b0*/  IMNMX R6, RZ, R0, !PT ;  /* 0x00000000ff067217 */ /* 0x000fe40007800200 */
[----:B------:R-:W-:Y:S02]  /*23c0*/  SHF.R.U32.HI R0, RZ, 0x8, R3 ;  /* 0x00000008ff007819 */ /* 0x000fe40000011603 */
[----:B------:R-:W-:Y:S02]  /*23d0*/  ISETP.GT.AND P0, PT, R7, R6, PT ;  /* 0x000000060700720c */ /* 0x000fe40003f04270 */
[----:B------:R-:W-:Y:S01]  /*23e0*/  LEA.HI R0, R2, R0, RZ, 0x10 ;  /* 0x0000000002007211 */ /* 0x000fe200078f80ff */
[----:B------:R-:W-:-:S03]  /*23f0*/  IMAD.MOV.U32 R2, RZ, RZ, RZ ;  /* 0x000000ffff027224 */ /* 0x000fc600078e00ff */
[----:B------:R-:W-:Y:S02]  /*2400*/  LOP3.LUT R15, R0, 0xff, RZ, 0xc0, !PT ;  /* 0x000000ff000f7812 */ /* 0x000fe400078ec0ff */
[----:B------:R-:W-:-:S03]  /*2410*/  SHF.R.U32.HI R5, RZ, 0x10, R0 ;  /* 0x00000010ff057819 */ /* 0x000fc60000011600 */
[----:B------:R1:W-:Y:S04]  /*2420*/  STL [R1+0x30], R15 ;  /* 0x0000300f01007387 */ /* 0x0003e80000100800 */
[----:B------:R1:W-:Y:S01]  /*2430*/  STL [R1+0x2c], R5 ;  /* 0x00002c0501007387 */ /* 0x0003e20000100800 */
[----:B------:R-:W-:Y:S05]  /*2440*/  @!P0 BRA `(.L_x_1660) ;  /* 0x000001f000008947 */ /* 0x000fea0003800000 */
[----:B------:R-:W-:-:S04]  /*2450*/  ISETP.NE.AND P0, PT, R5, RZ, PT ;  /* 0x000000ff0500720c */ /* 0x000fc80003f05270 */
[----:B------:R-:W-:-:S04]  /*2460*/  SEL R0, R5, c[0x0][0x338], P0 ;  /* 0x0000ce0005007a07 */ /* 0x000fc80000000000 */
[----:B------:R-:W-:Y:S02]  /*2470*/  IABS R3, R0 ;  /* 0x0000000000037213 */ /* 0x000fe40000000000 */
[----:B------:R-:W-:Y:S02]  /*2480*/  IADD3 R4, R0, -0x1, R7 ;  /* 0xffffffff00047810 */ /* 0x000fe40007ffe007 */
[----:B------:R-:W2:Y:S03]  /*2490*/  I2F.RP R2, R3 ;  /* 0x0000000300027306 */ /* 0x000ea60000209400 */
[----:B------:R-:W-:Y:S02]  /*24a0*/  IMAD.IADD R8, R4, 0x1, -R6 ;  /* 0x0000000104087824 */ /* 0x000fe400078e0a06 */
[----:B------:R-:W-:-:S03]  /*24b0*/  IMAD.MOV.U32 R4, RZ, RZ, RZ ;  /* 0x000000ffff047224 */ /* 0x000fc600078e00ff */
[----:B------:R-:W-:Y:S01]  /*24c0*/  IABS R11, R8 ;  /* 0x00000008000b7213 */ /* 0x000fe20000000000 */
        /* <DEDUP_REMOVED lines=23> */
.L_x_1660:
[----:B------:R-:W-:Y:S05]  /*2640*/  BSYNC B0 ;  /* 0x0000000000007941 */ /* 0x000fea0003800000 */
.L_x_1659:
[----:B------:R-:W-:Y:S01]  /*2650*/  IMAD R230, R15, R2, R6 ;  /* 0x000000020fe67224 */ /* 0x000fe200078e0206 */
[----:B------:R-:W-:Y:S01]  /*2660*/  PRMT R0, RZ, 0x7610, R0 ;  /* 0x00007610ff007816 */ /* 0x000fe20000000000 */
[----:B------:R-:W-:Y:S01]  /*2670*/  CS2R R20, SRZ ;  /* 0x0000000000147805 */ /* 0x000fe2000001ff00 */
[----:B------:R-:W-:Y:S01]  /*2680*/  CS2R R74, SRZ ;  /* 0x00000000004a7805 */ /* 0x000fe2000001ff00 */
[----:B------:R-:W-:Y:S01]  /*2690*/  IMAD.IADD R2, R230, 0x1, R2 ;  /* 0x00000001e6027824 */ /* 0x000fe200078e0202 */
[----:B------:R-:W-:Y:S01]  /*26a0*/  CS2R R84, SRZ ;  /* 0x0000000000547805 */ /* 0x000fe2000001ff00 */
        /* <DEDUP_REMOVED lines=65> */
[----:B------:R-:W2:Y:S01]  /*2ac0*/  LDL R9, [R1+0x90] ;  /* 0x0000900001097983 */ /* 0x000ea20000100800 */
[----:B------:R-:W-:-:S03]  /*2ad0*/  ISETP.NE.U32.AND P0, PT, RZ, c[0x0][0x340], PT ;  /* 0x0000d000ff007a0c */ /* 0x000fc60003f05070 */
[----:B------:R-:W3:Y:S01]  /*2ae0*/  LDL.64 R118, [R1+0x20] ;  /* 0x0000200001767983 */ /* 0x000ee20000100a00 */
[----:B------:R-:W-:-:S03]  /*2af0*/  ISETP.NE.AND.EX P0, PT, RZ, c[0x0][0x344], PT, P0 ;  /* 0x0000d100ff007a0c */ /* 0x000fc60003f05300 */
[----:B------:R-:W4:Y:S04]  /*2b00*/  LDL R110, [R1+0x3c] ;  /* 0x00003c00016e7983 */ /* 0x000f280000100800 */
[----:B------:R-:W5:Y:S04]  /*2b10*/  LDL R20, [R1+0x38] ;  /* 0x0000380001147983 */ /* 0x000f680000100800 */
[----:B------:R-:W4:Y:S02]  /*2b20*/  LDL R19, [R1+0x40] ;  /* 0x0000400001137983 */ /* 0x000f240000100800 */
[----:B------:R-:W-:-:S05]  /*2b30*/  @P0 IMAD.WIDE R2, R122, R14, c[0x0][0x340] ;  /* 0x0000d0007a020625 */ /* 0x000fca00078e020e */
[----:B-1----:R1:W5:Y:S01]  /*2b40*/  @P0 LDG.E R15, [R2.64] ;  /* 0x00000006020f0981 */ /* 0x002362000c1e1900 */
[----:B------:R-:W-:Y:S01]  /*2b50*/  SHF.R.S32.HI R0, RZ, 0x1f, R12 ;  /* 0x0000001fff007819 */ /* 0x000fe2000001140c */
[----:B------:R-:W-:Y:S01]  /*2b60*/  IMAD.MOV.U32 R18, RZ, RZ, R16 ;  /* 0x000000ffff127224 */ /* 0x000fe200078e0010 */
[----:B------:R-:W-:Y:S01]  /*2b70*/  SHF.R.S32.HI R14, RZ, 0x1f, R122 ;  /* 0x0000001fff0e7819 */ /* 0x000fe2000001147a */
[----:B------:R-:W1:Y:S02]  /*2b80*/  S2R R8, SR_TID.X ;  /* 0x0000000000087919 */ /* 0x000e640000002100 */
[----:B------:R-:W-:-:S04]  /*2b90*/  IMAD R0, R0, c[0x0][0x178], RZ ;  /* 0x00005e0000007a24 */ /* 0x000fc800078e02ff */
[----:B------:R-:W-:Y:S01]  /*2ba0*/  IMAD R0, R12, c[0x0][0x17c], R0 ;  /* 0x00005f000c007a24 */ /* 0x000fe200078e0200 */
[----:B------:R-:W-:Y:S02]  /*2bb0*/  SEL R7, R14, RZ, !P3 ;  /* 0x000000ff0e077207 */ /* 0x000fe40005800000 */
[----:B------:R-:W-:Y:S01]  /*2bc0*/  SHF.R.S32.HI R10, RZ, 0x1f, R13 ;  /* 0x0000001fff0a7819 */ /* 0x000fe2000001140d */
[----:B-1----:R-:W-:Y:S01]  /*2bd0*/  IMAD.WIDE.U32 R2, R12, c[0x0][0x178], RZ ;  /* 0x00005e000c027a25 */ /* 0x002fe200078e00ff */
[----:B------:R-:W-:-:S03]  /*2be0*/  SHF.R.S32.HI R111, RZ, 0x1f, R8 ;  /* 0x0000001fff6f7819 */ /* 0x000fc60000011408 */
[----:B------:R-:W-:Y:S02]  /*2bf0*/  IMAD.IADD R5, R3, 0x1, R0 ;  /* 0x0000000103057824 */ /* 0x000fe400078e0200 */
[----:B------:R-:W-:Y:S01]  /*2c00*/  IMAD.MOV.U32 R4, RZ, RZ, R2 ;  /* 0x000000ffff047224 */ /* 0x000fe200078e0002 */
[----:B------:R-:W-:-:S04]  /*2c10*/  LEA.HI R111, R111, R8, RZ, 0x3 ;  /* 0x000000086f6f7211 */ /* 0x000fc800078f18ff */
[----:B------:R-:W-:Y:S01]  /*2c20*/  SHF.R.S32.HI R111, RZ, 0x3, R111 ;  /* 0x00000003ff6f7819 */ /* 0x000fe2000001146f */
[----:B------:R-:W-:-:S03]  /*2c30*/  IMAD.WIDE.U32 R4, R115, c[0x0][0x1b8], R4 ;  /* 0x00006e0073047a25 */ /* 0x000fc600078e0004 */
[----:B------:R-:W-:Y:S01]  /*2c40*/  IADD3 R2, P1, R111, R13, RZ ;  /* 0x0000000d6f027210 */ /* 0x000fe20007f3e0ff */
[----:B------:R-:W-:Y:S01]  /*2c50*/  IMAD R5, R115, c[0x0][0x1bc], R5 ;  /* 0x00006f0073057a24 */ /* 0x000fe200078e0205 */
[----:B------:R-:W-:Y:S01]  /*2c60*/  SEL R3, R122, RZ, !P3 ;  /* 0x000000ff7a037207 */ /* 0x000fe20005800000 */
[----:B------:R-:W-:Y:S01]  /*2c70*/  IMAD R7, R7, c[0x0][0x1c0], RZ ;  /* 0x0000700007077a24 */ /* 0x000fe200078e02ff */
[----:B------:R-:W-:-:S03]  /*2c80*/  LEA.HI.X.SX32 R10, R111, R10, 0x1, P1 ;  /* 0x0000000a6f0a7211 */ /* 0x000fc600008f0eff */
[C---:B------:R-:W-:Y:S02]  /*2c90*/  IMAD R11, R3.reuse, c[0x0][0x1c4], R7 ;  /* 0x00007100030b7a24 */ /* 0x040fe400078e0207 */
[----:B------:R-:W-:-:S04]  /*2ca0*/  IMAD.WIDE.U32 R4, R3, c[0x0][0x1c0], R4 ;  /* 0x0000700003047a25 */ /* 0x000fc800078e0004 */
[C---:B------:R-:W-:Y:S02]  /*2cb0*/  IMAD R7, R10.reuse, c[0x0][0x1e0], RZ ;  /* 0x000078000a077a24 */ /* 0x040fe400078e02ff */
[----:B------:R-:W-:Y:S02]  /*2cc0*/  IMAD R3, R10, c[0x0][0x208], RZ ;  /* 0x000082000a037a24 */ /* 0x000fe400078e02ff */
[C---:B------:R-:W-:Y:S02]  /*2cd0*/  IMAD R16, R2.reuse, c[0x0][0x1e4], R7 ;  /* 0x0000790002107a24 */ /* 0x040fe400078e0207 */
[----:B------:R-:W-:Y:S02]  /*2ce0*/  IMAD R17, R2, c[0x0][0x20c], R3 ;  /* 0x0000830002117a24 */ /* 0x000fe400078e0203 */
[----:B------:R-:W-:Y:S01]  /*2cf0*/  IMAD.IADD R3, R5, 0x1, R11 ;  /* 0x0000000105037824 */ /* 0x000fe200078e020b */
[----:B------:R-:W-:Y:S02]  /*2d00*/  LOP3.LUT R18, R18, 0xfffffffb, RZ, 0xc0, !PT ;  /* 0xfffffffb12127812 */ /* 0x000fe400078ec0ff */
[----:B------:R-:W-:-:S02]  /*2d10*/  IADD3 R96, R238, -0x1, RZ ;  /* 0xffffffffee607810 */ /* 0x000fc40007ffe0ff */
[----:B--2---:R-:W-:-:S05]  /*2d20*/  IADD3 R6, R9, R114, RZ ;  /* 0x0000007209067210 */ /* 0x004fca0007ffe0ff */
[----:B------:R-:W-:-:S04]  /*2d30*/  @P5 IMAD.HI.U32 R8, R6, c[0x0][0x2c8], RZ ;  /* 0x0000b20006085a27 */ /* 0x000fc800078e00ff */
[----:B------:R-:W-:Y:S01]  /*2d40*/  IMAD.MOV.U32 R0, RZ, RZ, R6 ;  /* 0x000000ffff007224 */ /* 0x000fe200078e0006 */
[----:B------:R-:W-:Y:S01]  /*2d50*/  @P5 SHF.R.U32.HI R0, RZ, c[0x0][0x2cc], R8 ;  /* 0x0000b300ff005a19 */ /* 0x000fe20000011608 */
[----:B---3--:R-:W-:-:S04]  /*2d60*/  IMAD.WIDE.U32 R8, R2, c[0x0][0x1e0], R118 ;  /* 0x0000780002087a25 */ /* 0x008fc800078e0076 */
[----:B------:R-:W-:Y:S01]  /*2d70*/  IMAD.WIDE.U32 R12, R2, c[0x0][0x208], R118 ;  /* 0x00008200020c7a25 */ /* 0x000fe200078e0076 */
[----:B------:R-:W-:Y:S02]  /*2d80*/  SHF.R.S32.HI R2, RZ, 0x1f, R0 ;  /* 0x0000001fff027819 */ /* 0x000fe40000011400 */
[----:B------:R-:W-:Y:S02]  /*2d90*/  IADD3 R7, -R0, RZ, RZ ;  /* 0x000000ff00077210 */ /* 0x000fe40007ffe1ff */
[----:B----4-:R-:W-:Y:S01]  /*2da0*/  ISETP.GE.AND P5, PT, R110, c[0x0][0x1d4], PT ;  /* 0x000075006e007a0c */ /* 0x010fe20003fa6270 */
[----:B------:R-:W-:Y:S01]  /*2db0*/  IMAD R5, R2, c[0x0][0x1b0], RZ ;  /* 0x00006c0002057a24 */ /* 0x000fe200078e02ff */
[----:B------:R-:W-:Y:S01]  /*2dc0*/  ISETP.GE.AND P6, PT, R118, c[0x0][0x1d4], PT ;  /* 0x0000750076007a0c */ /* 0x000fe20003fc6270 */
[----:B------:R-:W-:Y:S01]  /*2dd0*/  IMAD R10, R7, c[0x0][0x2c4], R6 ;  /* 0x0000b100070a7a24 */ /* 0x000fe200078e0206 */
[----:B------:R-:W-:Y:S01]  /*2de0*/  SEL R6, RZ, 0xffffffff, P5 ;  /* 0xffffffffff067807 */ /* 0x000fe20002800000 */
[----:B------:R-:W-:Y:S01]  /*2df0*/  IMAD.MOV.U32 R2, RZ, RZ, R4 ;  /* 0x000000ffff027224 */ /* 0x000fe200078e0004 */
[----:B------:R-:W-:Y:S01]  /*2e00*/  SEL R4, RZ, 0x1, P6 ;  /* 0x00000001ff047807 */ /* 0x000fe20003000000 */
[----:B------:R-:W-:Y:S01]  /*2e10*/  IMAD R5, R0, c[0x0][0x1b4], R5 ;  /* 0x00006d0000057a24 */ /* 0x000fe200078e0205 */
[----:B------:R-:W-:Y:S01]  /*2e20*/  SHF.L.U32 R6, R6, 0x1, RZ ;  /* 0x0000000106067819 */ /* 0x000fe200000006ff */
[----:B------:R-:W-:Y:S01]  /*2e30*/  IMAD.WIDE.U32 R2, R0, c[0x0][0x1b0], R2 ;  /* 0x00006c0000027a25 */ /* 0x000fe200078e0002 */
[----:B------:R-:W-:-:S03]  /*2e40*/  SHF.R.S32.HI R0, RZ, 0x1f, R10 ;  /* 0x0000001fff007819 */ /* 0x000fc6000001140a */
[----:B------:R-:W-:Y:S01]  /*2e50*/  IMAD.IADD R9, R9, 0x1, R16 ;  /* 0x0000000109097824 */ /* 0x000fe200078e0210 */
[----:B------:R-:W-:Y:S01]  /*2e60*/  LOP3.LUT R16, R6, 0x2, R4, 0xe2, !PT ;  /* 0x0000000206107812 */ /* 0x000fe200078ee204 */
[----:B------:R-:W-:Y:S01]  /*2e70*/  IMAD R0, R0, c[0x0][0x1a8], RZ ;  /* 0x00006a0000007a24 */ /* 0x000fe200078e02ff */
[----:B------:R-:W-:Y:S01]  /*2e80*/  IADD3 R5, R3, R5, RZ ;  /* 0x0000000503057210 */ /* 0x000fe20007ffe0ff */
[----:B------:R-:W-:Y:S01]  /*2e90*/  IMAD.MOV.U32 R4, RZ, RZ, R2 ;  /* 0x000000ffff047224 */ /* 0x000fe200078e0002 */
[----:B-----5:R-:W-:Y:S01]  /*2ea0*/  @P0 MOV R2, R15 ;  /* 0x0000000f00020202 */ /* 0x020fe20000000f00 */
[----:B------:R-:W-:Y:S01]  /*2eb0*/  @!P0 IMAD.MOV.U32 R2, RZ, RZ, R122 ;  /* 0x000000ffff028224 */ /* 0x000fe200078e007a */
[----:B------:R-:W-:Y:S01]  /*2ec0*/  @P0 SHF.R.S32.HI R3, RZ, 0x1f, R15 ;  /* 0x0000001fff030819 */ /* 0x000fe2000001140f */
[----:B------:R-:W-:Y:S01]  /*2ed0*/  IMAD.IADD R7, R13, 0x1, R17 ;  /* 0x000000010d077824 */ /* 0x000fe200078e0211 */
[----:B------:R-:W-:Y:S01]  /*2ee0*/  @!P0 MOV R3, R14 ;  /* 0x0000000e00038202 */ /* 0x000fe20000000f00 */
[----:B------:R-:W-:-:S02]  /*2ef0*/  IMAD.MOV.U32 R6, RZ, RZ, R12 ;  /* 0x000000ffff067224 */ /* 0x000fc400078e000c */
[C---:B------:R-:W-:Y:S02]  /*2f00*/  IMAD R13, R10.reuse, c[0x0][0x1ac], R0 ;  /* 0x00006b000a0d7a24 */ /* 0x040fe400078e0200 */
[----:B------:R-:W-:Y:S01]  /*2f10*/  IMAD.WIDE.U32 R10, R10, c[0x0][0x1a8], R4 ;  /* 0x00006a000a0a7a25 */ /* 0x000fe200078e0004 */
[----:B------:R-:W-:Y:S02]  /*2f20*/  SEL R12, R2, RZ, !P4 ;  /* 0x000000ff020c7207 */ /* 0x000fe40006000000 */
[----:B------:R-:W-:Y:S01]  /*2f30*/  SEL R0, R3, RZ, !P4 ;  /* 0x000000ff03007207 */ /* 0x000fe20006000000 */
[----:B------:R-:W-:Y:S01]  /*2f40*/  IMAD.WIDE.U32 R2, R115, c[0x0][0x210], R6 ;  /* 0x0000840073027a25 */ /* 0x000fe200078e0006 */
[----:B------:R-:W-:-:S03]  /*2f50*/  LEA R15, P0, R10, c[0x0][0x160], 0x1 ;  /* 0x000058000a0f7a11 */ /* 0x000fc600078008ff */
[----:B------:R-:W-:-:S05]  /*2f60*/  IMAD.IADD R6, R11, 0x1, R13 ;  /* 0x000000010b067824 */ /* 0x000fca00078e020d */
[----:B------:R-:W-:Y:S02]  /*2f70*/  LEA.HI.X R14, R10, c[0x0][0x164], R6, 0x1, P0 ;  /* 0x000059000a0e7a11 */ /* 0x000fe400000f0c06 */
[----:B------:R-:W-:Y:S02]  /*2f80*/  ISETP.GE.AND P0, PT, R110, c[0x0][0x198], PT ;  /* 0x000066006e007a0c */ /* 0x000fe40003f06270 */
[----:B------:R-:W-:-:S11]  /*2f90*/  ISETP.GE.AND P1, PT, R20, c[0x0][0x198], PT ;  /* 0x0000660014007a0c */ /* 0x000fd60003f26270 */
[----:B------:R-:W-:Y:S02]  /*2fa0*/  @P0 LOP3.LUT R18, R18, 0x4, RZ, 0xfc, !PT ;  /* 0x0000000412120812 */ /* 0x000fe400078efcff */
[----:B------:R-:W-:Y:S02]  /*2fb0*/  ISETP.GE.AND P0, PT, R19, c[0x0][0x198], PT ;  /* 0x0000660013007a0c */ /* 0x000fe40003f06270 */
[----:B------:R-:W-:-:S04]  /*2fc0*/  LOP3.LUT R18, R18, 0xfffffffe, RZ, 0xc0, !PT ;  /* 0xfffffffe12127812 */ /* 0x000fc800078ec0ff */
[----:B------:R-:W-:-:S04]  /*2fd0*/  LOP3.LUT R18, R18, 0xfffffffd, RZ, 0xc0, !PT ;  /* 0xfffffffd12127812 */ /* 0x000fc800078ec0ff */
[----:B------:R-:W-:-:S04]  /*2fe0*/  @P1 LOP3.LUT R18, R18, 0x2, RZ, 0xfc, !PT ;  /* 0x0000000212121812 */ /* 0x000fc800078efcff */
[----:B------:R-:W-:-:S05]  /*2ff0*/  @P0 LOP3.LUT R18, R18, 0x1, RZ, 0xfc, !PT ;  /* 0x0000000112120812 */ /* 0x000fca00078efcff */
[----:B------:R1:W-:Y:S01]  /*3000*/  STL [R1+0x1c], R18 ;  /* 0x00001c1201007387 */ /* 0x0003e20000100800 */
[----:B------:R-:W-:Y:S01]  /*3010*/  IMAD.WIDE.U32 R4, R115, c[0x0][0x1e8], R8 ;  /* 0x00007a0073047a25 */ /* 0x000fe200078e0008 */
[----:B------:R-:W-:-:S03]  /*3020*/  ISETP.GE.AND P4, PT, R20, c[0x0][0x1d4], PT ;  /* 0x0000750014007a0c */ /* 0x000fc60003f86270 */
[C---:B------:R-:W-:Y:S01]  /*3030*/  IMAD R6, R0.reuse, c[0x0][0x1f0], RZ ;  /* 0x00007c0000067a24 */ /* 0x040fe200078e02ff */
[----:B------:R-:W-:Y:S01]  /*3040*/  ISETP.GE.AND P3, PT, R19, c[0x0][0x1d4], PT ;  /* 0x0000750013007a0c */ /* 0x000fe20003f66270 */
[C---:B------:R-:W-:Y:S02]  /*3050*/  IMAD R3, R115.reuse, c[0x0][0x214], R3 ;  /* 0x0000850073037a24 */ /* 0x040fe400078e0203 */
[----:B------:R-:W-:Y:S02]  /*3060*/  IMAD R0, R0, c[0x0][0x218], RZ ;  /* 0x0000860000007a24 */ /* 0x000fe400078e02ff */
[----:B------:R-:W-:Y:S01]  /*3070*/  IMAD R5, R115, c[0x0][0x1ec], R5 ;  /* 0x00007b0073057a24 */ /* 0x000fe200078e0205 */
[----:B------:R-:W-:Y:S01]  /*3080*/  SEL R8, RZ, 0x4, P4 ;  /* 0x00000004ff087807 */ /* 0x000fe20002000000 */
[----:B------:R-:W-:Y:S01]  /*3090*/  IMAD.WIDE.U32 R234, R12, c[0x0][0x218], R2 ;  /* 0x000086000cea7a25 */ /* 0x000fe200078e0002 */
[----:B------:R-:W-:-:S03]  /*30a0*/  SEL R7, RZ, 0x8, P3 ;  /* 0x00000008ff077807 */ /* 0x000fc60001800000 */
[C---:B------:R-:W-:Y:S02]  /*30b0*/  IMAD R0, R12.reuse, c[0x0][0x21c], R0 ;  /* 0x000087000c007a24 */ /* 0x040fe400078e0200 */
[----:B------:R-:W-:-:S04]  /*30c0*/  IMAD.WIDE.U32 R232, R12, c[0x0][0x1f0], R4 ;  /* 0x00007c000ce87a25 */ /* 0x000fc800078e0004 */
[----:B------:R-:W-:Y:S01]  /*30d0*/  IMAD R2, R12, c[0x0][0x1f4], R6 ;  /* 0x00007d000c027a24 */ /* 0x000fe200078e0206 */
[----:B------:R-:W-:Y:S02]  /*30e0*/  LOP3.LUT R24, R7, R16, R8, 0xfe, !PT ;  /* 0x0000001007187212 */ /* 0x000fe400078efe08 */
[----:B------:R-:W-:Y:S01]  /*30f0*/  ISETP.GE.AND P2, PT, R118, c[0x0][0x198], PT ;  /* 0x0000660076007a0c */ /* 0x000fe20003f46270 */
[----:B------:R-:W-:Y:S01]  /*3100*/  IMAD.IADD R231, R233, 0x1, R2 ;  /* 0x00000001e9e77824 */ /* 0x000fe200078e0202 */
[----:B------:R-:W-:Y:S02]  /*3110*/  IADD3 R12, R111, R114, RZ ;  /* 0x000000726f0c7210 */ /* 0x000fe40007ffe0ff */
[----:B------:R-:W-:Y:S01]  /*3120*/  IADD3 R236, R235, R0, RZ ;  /* 0x00000000ebec7210 */ /* 0x000fe20007ffe0ff */
[----:B------:R-:W-:Y:S06]  /*3130*/  BRA.DIV ~URZ, `(.L_x_1662) ;  /* 0x00016ad27f007947 */ /* 0x000fec000b800000 */
[----:B-1----:R1:W2:Y:S02]  /*3140*/  SHFL.IDX PT, R4, R14, RZ, 0x181f ;  /* 0x00181fff0e047589 */ /* 0x0022a400000e0000 */
.L_x_1781:
[----:B------:R-:W-:Y:S05]  /*3150*/  BRA.DIV ~URZ, `(.L_x_1663) ;  /* 0x00016b227f007947 */ /* 0x000fea000b800000 */
[----:B------:R3:W4:Y:S02]  /*3160*/  SHFL.IDX PT, R0, R15, RZ, 0x181f ;  /* 0x00181fff0f007589 */ /* 0x00072400000e0000 */
.L_x_1782:
[----:B------:R-:W5:Y:S01]  /*3170*/  LDL R2, [R1+0x10] ;  /* 0x0000100001027983 */ /* 0x000f620000100800 */
[----:B------:R-:W-:Y:S01]  /*3180*/  BSSY B0, `(.L_x_1664) ;  /* 0x0000020000007945 */ /* 0x000fe20003800000 */
[----:B-----5:R-:W-:-:S05]  /*3190*/  IMAD R13, R2, c[0x0][0x2c4], RZ ;  /* 0x0000b100020d7a24 */ /* 0x020fca00078e02ff */
        /* <DEDUP_REMOVED lines=8> */
[----:B------:R-:W2:Y:S04]  /*3220*/  LDL R18, [R1+0x4c] ;  /* 0x00004c0001127983 */ /* 0x000ea80000100800 */
[----:B------:R-:W2:Y:S01]  /*3230*/  LDL R16, [R1+0x1c] ;  /* 0x00001c0001107983 */ /* 0x000ea20000100800 */
[----:B------:R-:W-:-:S02]  /*3240*/  P2R R5, PR, RZ, 0x8 ;  /* 0x00000008ff057803 */ /* 0x000fc40000000000 */
        /* <DEDUP_REMOVED lines=8> */
[----:B--2---:R-:W-:-:S04]  /*32d0*/  LEA R6, P0, R2, R0, 0x1 ;  /* 0x0000000002067211 */ /* 0x004fc800078008ff */
[----:B------:R-:W-:Y:S02]  /*32e0*/  LEA.HI.X R7, R2, R4, R3, 0x1, P0 ;  /* 0x0000000402077211 */ /* 0x000fe400000f0c03 */
[----:B------:R-:W-:-:S04]  /*32f0*/  LEA R2, P0, R17, R0, 0x1 ;  /* 0x0000000011027211 */ /* 0x000fc800078008ff */
[----:B------:R-:W-:Y:S02]  /*3300*/  LEA.HI.X R3, R17, R4, R18, 0x1, P0 ;  /* 0x0000000411037211 */ /* 0x000fe400000f0c12 */
[C---:B------:R-:W-:Y:S02]  /*3310*/  LOP3.LUT P3, RZ, R16.reuse, 0x4, RZ, 0xc0, !PT ;  /* 0x0000000410ff7812 */ /* 0x040fe4000786c0ff */
[C---:B------:R-:W-:Y:S02]  /*3320*/  LOP3.LUT P0, RZ, R16.reuse, 0x2, RZ, 0xc0, !PT ;  /* 0x0000000210ff7812 */ /* 0x040fe4000780c0ff */
[----:B------:R-:W-:-:S09]  /*3330*/  LOP3.LUT P1, RZ, R16, 0x1, RZ, 0xc0, !PT ;  /* 0x0000000110ff7812 */ /* 0x000fd2000782c0ff */
[----:B------:R3:W-:Y:S04]  /*3340*/  LDGSTS.E.BYPASS.LTC128B.128 [R219+0x14100], [R8.64], !P3 ;  /* 0x1410000008db7fae */ /* 0x0007e8000d901d46 */
[----:B------:R3:W-:Y:S04]  /*3350*/  LDGSTS.E.BYPASS.LTC128B.128 [R219+0x18100], [R6.64], !P0 ;  /* 0x1810000006db7fae */ /* 0x0007e8000c101d46 */
[----:B------:R3:W-:Y:S01]  /*3360*/  LDGSTS.E.BYPASS.LTC128B.128 [R219+0x1c100], [R2.64], !P1 ;  /* 0x1c10000002db7fae */ /* 0x0007e2000c901d46 */
[----:B------:R-:W-:-:S08]  /*3370*/  ISETP.NE.AND P3, PT, R5, RZ, PT ;  /* 0x000000ff0500720c */ /* 0x000fd00003f65270 */
.L_x_1665:
[----:B------:R-:W-:Y:S05]  /*3380*/  BSYNC B0 ;  /* 0x0000000000007941 */ /* 0x000fea0003800000 */
.L_x_1664:
[----:B------:R-:W-:Y:S05]  /*3390*/  BRA.DIV ~URZ, `(.L_x_1666) ;  /* 0x000169427f007947 */ /* 0x000fea000b800000 */
[----:B--2---:R2:W1:Y:S04]  /*33a0*/  SHFL.IDX PT, R4, R14, 0x1, 0x181f ;  /* 0x00381f000e047f89 */ /* 0x00446800000e0000 */
[----:B----4-:R2:W4:Y:S02]  /*33b0*/  SHFL.IDX PT, R0, R15, 0x1, 0x181f ;  /* 0x00381f000f007f89 */ /* 0x01052400000e0000 */
.L_x_1783:
[----:B---3--:R-:W-:Y:S01]  /*33c0*/  IADD3 R2, R12, 0x20, RZ ;  /* 0x000000200c027810 */ /* 0x008fe20007ffe0ff */
[----:B------:R-:W-:Y:S03]  /*33d0*/  BSSY B0, `(.L_x_1667) ;  /* 0x000001f000007945 */ /* 0x000fe60003800000 */
[----:B------:R-:W-:-:S13]  /*33e0*/  ISETP.GE.AND P0, PT, R2, R13, PT ;  /* 0x0000000d0200720c */ /* 0x000fda0003f06270 */
[----:B------:R-:W-:Y:S05]  /*33f0*/  @P0 BRA `(.L_x_1668) ;  /* 0x000001c000000947 */ /* 0x000fea0003800000 */
[----:B------:R-:W3:Y:S04]  /*3400*/  LDL.64 R8, [R1+0x20] ;  /* 0x0000200001087983 */ /* 0x000ee80000100a00 */
[----:B------:R-:W5:Y:S04]  /*3410*/  LDL R6, [R1+0x3c] ;  /* 0x00003c0001067983 */ /* 0x000f680000100800 */
[----:B--2---:R-:W2:Y:S04]  /*3420*/  LDL R7, [R1+0x54] ;  /* 0x0000540001077983 */ /* 0x004ea80000100800 */
[----:B----4-:R-:W4:Y:S04]  /*3430*/  LDL R3, [R1+0x38] ;  /* 0x0000380001037983 */ /* 0x010f280000100800 */
[----:B------:R-:W4:Y:S04]  /*3440*/  LDL R19, [R1+0x50] ;  /* 0x0000500001137983 */ /* 0x000f280000100800 */
[----:B------:R-:W4:Y:S04]  /*3450*/  LDL R17, [R1+0x40] ;  /* 0x0000400001117983 */ /* 0x000f280000100800 */
[----:B------:R-:W4:Y:S04]  /*3460*/  LDL R18, [R1+0x4c] ;  /* 0x00004c0001127983 */ /* 0x000f280000100800 */
[----:B------:R-:W4:Y:S01]  /*3470*/  LDL R16, [R1+0x1c] ;  /* 0x00001c0001107983 */ /* 0x000f220000100800 */
[----:B------:R-:W-:-:S02]  /*3480*/  P2R R5, PR, RZ, 0x8 ;  /* 0x00000008ff057803 */ /* 0x000fc40000000000 */
        /* <DEDUP_REMOVED lines=8> */
[----:B----4-:R-:W-:-:S04]  /*3510*/  LEA R6, P0, R3, R0, 0x1 ;  /* 0x0000000003067211 */ /* 0x010fc800078008ff */
        /* <DEDUP_REMOVED lines=10> */
.L_x_1668:
[----:B------:R-:W-:Y:S05]  /*35c0*/  BSYNC B0 ;  /* 0x0000000000007941 */ /* 0x000fea0003800000 */
.L_x_1667:
[----:B------:R-:W-:Y:S05]  /*35d0*/  BRA.DIV ~URZ, `(.L_x_1669) ;  /* 0x000167c27f007947 */ /* 0x000fea000b800000 */
[----:B-1----:R1:W3:Y:S02]  /*35e0*/  SHFL.IDX PT, R4, R14, 0x2, 0x181f ;  /* 0x00581f000e047f89 */ /* 0x0022e400000e0000 */
.L_x_1784:
[----:B------:R-:W-:Y:S05]  /*35f0*/  BRA.DIV ~URZ, `(.L_x_1670) ;  /* 0x000168127f007947 */ /* 0x000fea000b800000 */
[----:B----4-:R4:W1:Y:S02]  /*3600*/  SHFL.IDX PT, R0, R15, 0x2, 0x181f ;  /* 0x00581f000f007f89 */ /* 0x01086400000e0000 */
.L_x_1785:
[----:B------:R-:W-:Y:S01]  /*3610*/  IADD3 R2, R12, 0x40, RZ ;  /* 0x000000400c027810 */ /* 0x000fe20007ffe0ff */
        /* <DEDUP_REMOVED lines=9> */
[----:B------:R-:W3:Y:S04]  /*36b0*/  LDL R18, [R1+0x4c] ;  /* 0x00004c0001127983 */ /* 0x000ee80000100800 */
[----:B------:R-:W3:Y:S01]  /*36c0*/  LDL R16, [R1+0x1c] ;  /* 0x00001c0001107983 */ /* 0x000ee20000100800 */
[----:B------:R-:W-:-:S02]  /*36d0*/  P2R R5, PR, RZ, 0x8 ;  /* 0x00000008ff057803 */ /* 0x000fc40000000000 */
        /* <DEDUP_REMOVED lines=8> */
[----:B---3--:R-:W-:-:S04]  /*3760*/  LEA R6, P0, R3, R0, 0x1 ;  /* 0x0000000003067211 */ /* 0x008fc800078008ff */
        /* <DEDUP_REMOVED lines=10> */
.L_x_1672:
[----:B------:R-:W-:Y:S05]  /*3810*/  BSYNC B0 ;  /* 0x0000000000007941 */ /* 0x000fea0003800000 */
.L_x_1671:
[----:B------:R-:W-:Y:S05]  /*3820*/  BRA.DIV ~URZ, `(.L_x_1673) ;  /* 0x000166427f007947 */ /* 0x000fea000b800000 */
[----:B---3--:R3:W2:Y:S04]  /*3830*/  SHFL.IDX PT, R4, R14, 0x3, 0x181f ;  /* 0x00781f000e047f89 */ /* 0x0086a800000e0000 */
[----:B-1----:R3:W1:Y:S02]  /*3840*/  SHFL.IDX PT, R0, R15, 0x3, 0x181f ;  /* 0x00781f000f007f89 */ /* 0x00266400000e0000 */
.L_x_1786:
[----:B------:R-:W5:Y:S04]  /*3850*/  LDL.64 R8, [R1+0x20] ;  /* 0x0000200001087983 */ /* 0x000f680000100a00 */
[----:B---3--:R-:W3:Y:S04]  /*3860*/  LDL R6, [R1+0x3c] ;  /* 0x00003c0001067983 */ /* 0x008ee80000100800 */
[----:B----4-:R-:W4:Y:S04]  /*3870*/  LDL R7, [R1+0x54] ;  /* 0x0000540001077983 */ /* 0x010f280000100800 */
[----:B--2---:R-:W2:Y:S04]  /*3880*/  LDL R15, [R1+0x38] ;  /* 0x00003800010f7983 */ /* 0x004ea80000100800 */
[----:B------:R-:W2:Y:S04]  /*3890*/  LDL R16, [R1+0x50] ;  /* 0x0000500001107983 */ /* 0x000ea80000100800 */
[----:B------:R-:W2:Y:S04]  /*38a0*/  LDL R11, [R1+0x40] ;  /* 0x00004000010b7983 */ /* 0x000ea80000100800 */
[----:B------:R-:W2:Y:S04]  /*38b0*/  LDL R14, [R1+0x4c] ;  /* 0x00004c00010e7983 */ /* 0x000ea80000100800 */
[----:B------:R-:W2:Y:S04]  /*38c0*/  LDL R10, [R1+0x1c] ;  /* 0x00001c00010a7983 */ /* 0x000ea80000100800 */
[----:B------:R-:W2:Y:S01]  /*38d0*/  LDL R242, [R1+0xc] ;  /* 0x00000c0001f27983 */ /* 0x000ea20000100800 */
[----:B------:R-:W-:-:S04]  /*38e0*/  IADD3 R2, R12, 0x60, RZ ;  /* 0x000000600c027810 */ /* 0x000fc80007ffe0ff */
[----:B------:R-:W-:Y:S02]  /*38f0*/  ISETP.GE.AND P0, PT, R2, R13, PT ;  /* 0x0000000d0200720c */ /* 0x000fe40003f06270 */
[----:B------:R-:W-:Y:S01]  /*3900*/  P2R R5, PR, RZ, 0x8 ;  /* 0x00000008ff057803 */ /* 0x000fe20000000000 */
[----:B------:R-:W-:-:S10]  /*3910*/  IMAD.SHL.U32 R97, R96, 0x40, RZ ;  /* 0x0000004060617824 */ /* 0x000fd400078e00ff */
[----:B-1---5:R-:W-:-:S04]  /*3920*/  @!P0 LEA R2, P1, R8, R0, 0x1 ;  /* 0x0000000008028211 */ /* 0x022fc800078208ff */
[----:B------:R-:W-:Y:S02]  /*3930*/  @!P0 LEA.HI.X R3, R8, R4, R9, 0x1, P1 ;  /* 0x0000000408038211 */ /* 0x000fe400008f0c09 */
[----:B---3--:R-:W-:-:S03]  /*3940*/  @!P0 LEA R8, P1, R6, R0, 0x1 ;  /* 0x0000000006088211 */ /* 0x008fc600078208ff */
[----:B------:R-:W-:Y:S01]  /*3950*/  @!PT LDS RZ, [RZ] ;  /* 0x00000000fffff984 */ /* 0x000fe20000000800 */
[----:B------:R-:W-:Y:S01]  /*3960*/  @!PT LDS RZ, [RZ] ;  /* 0x00000000fffff984 */ /* 0x000fe20000000800 */
[----:B------:R-:W-:Y:S01]  /*3970*/  @!PT LDS RZ, [RZ] ;  /* 0x00000000fffff984 */ /* 0x000fe20000000800 */
[----:B------:R1:W-:Y:S01]  /*3980*/  @!P0 LDGSTS.E.BYPASS.LTC128B.128 [R219+0x13100], [R2.64], !P2 ;  /* 0x1310000002db8fae */ /* 0x0003e2000d101d46 */
[----:B----4-:R-:W-:Y:S02]  /*3990*/  @!P0 LEA.HI.X R9, R6, R4, R7, 0x1, P1 ;  /* 0x0000000406098211 */ /* 0x010fe400008f0c07 */
[----:B--2---:R-:W-:-:S04]  /*39a0*/  @!P0 LEA R6, P1, R15, R0, 0x1 ;  /* 0x000000000f068211 */ /* 0x004fc800078208ff */
[----:B------:R-:W-:Y:S02]  /*39b0*/  @!P0 LEA.HI.X R7, R15, R4, R16, 0x1, P1 ;  /* 0x000000040f078211 */ /* 0x000fe400008f0c10 */
[----:B-1----:R-:W-:-:S04]  /*39c0*/  @!P0 LEA R2, P1, R11, R0, 0x1 ;  /* 0x000000000b028211 */ /* 0x002fc800078208ff */
[----:B------:R-:W-:Y:S02]  /*39d0*/  @!P0 LEA.HI.X R3, R11, R4, R14, 0x1, P1 ;  /* 0x000000040b038211 */ /* 0x000fe400008f0c0e */
[----:B------:R-:W1:Y:S01]  /*39e0*/  S2R R11, SR_TID.X ;  /* 0x00000000000b7919 */ /* 0x000e620000002100 */
[C---:B------:R-:W-:Y:S02]  /*39f0*/  LOP3.LUT P3, RZ, R10.reuse, 0x4, RZ, 0xc0, !PT ;  /* 0x000000040aff7812 */ /* 0x040fe4000786c0ff */
[C---:B------:R-:W-:Y:S02]  /*3a00*/  LOP3.LUT P1, RZ, R10.reuse, 0x2, RZ, 0xc0, !PT ;  /* 0x000000020aff7812 */ /* 0x040fe4000782c0ff */
[----:B------:R-:W-:-:S09]  /*3a10*/  LOP3.LUT P2, RZ, R10, 0x1, RZ, 0xc0, !PT ;  /* 0x000000010aff7812 */ /* 0x000fd2000784c0ff */
[----:B------:R2:W-:Y:S04]  /*3a20*/  @!P0 LDGSTS.E.BYPASS.LTC128B.128 [R219+0x17100], [R8.64], !P3 ;  /* 0x1710000008db8fae */ /* 0x0005e8000d901d46 */
[----:B------:R3:W-:Y:S01]  /*3a30*/  @!P0 LDGSTS.E.BYPASS.LTC128B.128 [R219+0x1b100], [R6.64], !P1 ;  /* 0x1b10000006db8fae */ /* 0x0007e2000c901d46 */
[----:B------:R-:W-:Y:S02]  /*3a40*/  ISETP.NE.AND P3, PT, R5, RZ, PT ;  /* 0x000000ff0500720c */ /* 0x000fe40003f65270 */
[----:B-1----:R-:W-:Y:S01]  /*3a50*/  SHF.R.S32.HI R10, RZ, 0x1f, R11 ;  /* 0x0000001fff0a7819 */ /* 0x002fe2000001140b */
[----:B------:R1:W-:Y:S01]  /*3a60*/  @!P0 LDGSTS.E.BYPASS.LTC128B.128 [R219+0x1f100], [R2.64], !P2 ;  /* 0x1f10000002db8fae */ /* 0x0003e2000d101d46 */
[----:B------:R-:W-:Y:S02]  /*3a70*/  IMAD.WIDE.U32 R4, R96, c[0x0][0x1e0], RZ ;  /* 0x0000780060047a25 */ /* 0x000fe400078e00ff */
[----:B------:R-:W-:Y:S01]  /*3a80*/  LEA.HI R10, R10, R11, RZ, 0x3 ;  /* 0x0000000b0a0a7211 */ /* 0x000fe200078f18ff */
[----:B------:R-:W0:Y:S03]  /*3a90*/  LDGDEPBAR ;  /* 0x00000000000079af */ /* 0x000e260000000000 */
[----:B------:R-:W-:-:S02]  /*3aa0*/  SHF.R.S32.HI R10, RZ, 0x3, R10 ;  /* 0x00000003ff0a7819 */ /* 0x000fc4000001140a */
[----:B---3--:R-:W-:-:S05]  /*3ab0*/  SHF.R.S32.HI R7, RZ, 0x1f, R96 ;  /* 0x0000001fff077819 */ /* 0x008fca0000011460 */
[----:B------:R-:W-:-:S04]  /*3ac0*/  IMAD R0, R7, c[0x0][0x1e0], RZ ;  /* 0x0000780007007a24 */ /* 0x000fc800078e02ff */
[----:B-1----:R-:W-:Y:S01]  /*3ad0*/  IMAD R2, R96, c[0x0][0x1e4], R0 ;  /* 0x0000790060027a24 */ /* 0x002fe200078e0200 */
[----:B------:R-:W-:-:S03]  /*3ae0*/  LEA R0, P0, R4, R232, 0x6 ;  /* 0x000000e804007211 */ /* 0x000fc600078030ff */
[----:B------:R-:W-:Y:S01]  /*3af0*/  IMAD.IADD R3, R5, 0x1, R2 ;  /* 0x0000000105037824 */ /* 0x000fe200078e0202 */
[----:B------:R-:W-:-:S04]  /*3b00*/  IADD3 R2, -R97, R242, -R10 ;  /* 0x000000f261027210 */ /* 0x000fc80007ffe90a */
[----:B------:R-:W-:Y:S02]  /*3b10*/  LEA.HI.X R3, R4, R231, R3, 0x6, P0 ;  /* 0x000000e704037211 */ /* 0x000fe400000f3403 */
[----:B------:R-:W-:Y:S01]  /*3b20*/  ISETP.GE.AND P0, PT, R2, 0x21, PT ;  /* 0x000000210200780c */ /* 0x000fe20003f06270 */
[----:B------:R-:W-:-:S04]  /*3b30*/  IMAD.MOV.U32 R4, RZ, RZ, 0x20 ;  /* 0x00000020ff047424 */ /* 0x000fc800078e00ff */
[----:B--2---:R-:W-:-:S04]  /*3b40*/  IMAD.WIDE.U32 R8, R4, c[0x0][0x1e0], RZ ;  /* 0x0000780004087a25 */ /* 0x004fc800078e00ff */
[----:B------:R-:W-:Y:S01]  /*3b50*/  IMAD R4, R4, c[0x0][0x1e4], RZ ;  /* 0x0000790004047a24 */ /* 0x000fe200078e02ff */
[----:B------:R-:W-:Y:S01]  /*3b60*/  WARPSYNC 0xffffffff ;  /* 0xffffffff00007948 */ /* 0x000fe20003800000 */
[----:B------:R-:W-:Y:S02]  /*3b70*/  BAR.SYNC.DEFER_BLOCKING 0x0 ;  /* 0x0000000000007b1d */ /* 0x000fe40000010000 */
[----:B------:R-:W-:-:S04]  /*3b80*/  @P0 IADD3 R6, P1, R0, R8, RZ ;  /* 0x0000000800060210 */ /* 0x000fc80007f3e0ff */
[----:B------:R-:W-:Y:S02]  /*3b90*/  @P0 IADD3.X R8, R3, R9, R4, P1, !PT ;  /* 0x0000000903080210 */ /* 0x000fe40000ffe404 */
[----:B------:R-:W-:-:S13]  /*3ba0*/  ISETP.GE.AND P1, PT, R2, 0x1, PT ;  /* 0x000000010200780c */ /* 0x000fda0003f26270 */
        /* <DEDUP_REMOVED lines=19> */
[----:B------:R-:W-:Y:S01]  /*3ce0*/  LEA R0, P0, R4, R234, 0x6 ;  /* 0x000000ea04007211 */ /* 0x000fe200078030ff */
[----:B--2---:R-:W-:Y:S01]  /*3cf0*/  IMAD.IADD R3, R5, 0x1, R6 ;  /* 0x0000000105037824 */ /* 0x004fe200078e0206 */
[----:B------:R-:W-:-:S04]  /*3d00*/  DEPBAR.LE SB0, 0x1 ;  /* 0x000080400000791a */ /* 0x000fc80000000000 */
[----:B------:R-:W-:Y:S01]  /*3d10*/  LEA.HI.X R3, R4, R236, R3, 0x6, P0 ;  /* 0x000000ec04037211 */ /* 0x000fe200000f3403 */
[----:B------:R-:W-:-:S04]  /*3d20*/  DEPBAR.LE SB0, 0x0 ;  /* 0x000080000000791a */ /* 0x000fc80000000000 */
[C---:B------:R-:W-:Y:S01]  /*3d30*/  LEA R2, P0, R0.reuse, c[0x0][0x1f8], 0x1 ;  /* 0x00007e0000027a11 */ /* 0x040fe200078008ff */
[----:B------:R-:W-:Y:S01]  /*3d40*/  BAR.SYNC.DEFER_BLOCKING 0x0 ;  /* 0x0000000000007b1d */ /* 0x000fe20000010000 */
[----:B------:R-:W-:Y:S02]  /*3d50*/  IMAD.MOV.U32 R4, RZ, RZ, c[0x0][0x208] ;  /* 0x00008200ff047624 */ /* 0x000fe400078e00ff */
[----:B------:R-:W-:Y:S01]  /*3d60*/  LEA.HI.X R3, R0, c[0x0][0x1fc], R3, 0x1, P0 ;  /* 0x00007f0000037a11 */ /* 0x000fe200000f0c03 */
[----:B------:R-:W-:Y:S01]  /*3d70*/  IMAD.IADD R98, R242, 0x1, -R97 ;  /* 0x00000001f2627824 */ /* 0x000fe200078e0a61 */
[----:B------:R-:W-:Y:S01]  /*3d80*/  LOP3.LUT R0, R24, 0x1, RZ, 0xc0, !PT ;  /* 0x0000000118007812 */ /* 0x000fe200078ec0ff */
[----:B------:R-:W-:Y:S01]  /*3d90*/  IMAD.MOV.U32 R5, RZ, RZ, c[0x0][0x20c] ;  /* 0x00008300ff057624 */ /* 0x000fe200078e00ff */
[----:B------:R-:W-:Y:S02]  /*3da0*/  P2R R14, PR, RZ, 0x40 ;  /* 0x00000040ff0e7803 */ /* 0x000fe40000000000 */
[----:B------:R-:W-:Y:S01]  /*3db0*/  ISETP.NE.U32.AND P6, PT, R0, 0x1, PT ;  /* 0x000000010000780c */ /* 0x000fe20003fc5070 */
[----:B------:R-:W-:Y:S01]  /*3dc0*/  IMAD.IADD R0, R98, 0x1, -R10 ;  /* 0x0000000162007824 */ /* 0x000fe200078e0a0a */
[----:B------:R-:W-:-:S04]  /*3dd0*/  LEA R12, P0, R4, R2, 0x6 ;  /* 0x00000002040c7211 */ /* 0x000fc800078030ff */
        /* <DEDUP_REMOVED lines=21> */
[----:B------:R-:W-:Y:S02]  /*3f30*/  P2R R15, PR, RZ, 0x20 ;  /* 0x00000020ff0f7803 */ /* 0x000fe40000000000 */
[C---:B------:R-:W-:Y:S02]  /*3f40*/  ISETP.LT.OR P6, PT, R0.reuse, 0x21, P6 ;  /* 0x000000210000780c */ /* 0x040fe400037c1670 */
[----:B------:R-:W-:-:S07]  /*3f50*/  ISETP.LT.OR P2, PT, R0, 0x21, !P2 ;  /* 0x000000210000780c */ /* 0x000fce0005741670 */
[----:B------:R2:W-:Y:S01]  /*3f60*/  LDGSTS.E.BYPASS.LTC128B.128 [R219+0x4100], [R2.64+0x100], !P0 ;  /* 0x0410010002db7fae */ /* 0x0005e2000c101d46 */
[----:B------:R-:W-:-:S04]  /*3f70*/  LOP3.LUT P0, RZ, R24, 0x8, RZ, 0xc0, !PT ;  /* 0x0000000818ff7812 */ /* 0x000fc8000780c0ff */
[C---:B------:R-:W-:Y:S02]  /*3f80*/  ISETP.LT.OR P5, PT, R0.reuse, 0x1, !P0 ;  /* 0x000000010000780c */ /* 0x040fe400047a1670 */
[C---:B------:R-:W-:Y:S02]  /*3f90*/  ISETP.LT.OR P1, PT, R0.reuse, 0x21, !P1 ;  /* 0x000000210000780c */ /* 0x040fe40004f21670 */
[----:B------:R-:W-:Y:S01]  /*3fa0*/  ISETP.LT.OR P0, PT, R0, 0x21, !P0 ;  /* 0x000000210000780c */ /* 0x000fe20004701670 */
[C---:B-1----:R-:W-:Y:S08]  /*3fb0*/  HMMA.16816.F32 R24, R4.reuse, R20, RZ ;  /* 0x000000140418723c */ /* 0x042ff000000018ff */
[----:B------:R1:W-:Y:S01]  /*3fc0*/  LDGSTS.E.BYPASS.LTC128B.128 [R219+0x6100], [R2.64+0x180], !P5 ;  /* 0x0610018002db7fae */ /* 0x0003e2000e901d46 */
[----:B------:R-:W-:Y:S03]  /*3fd0*/  HMMA.16816.F32 R28, R4, R22, RZ ;  /* 0x00000016041c723c */ /* 0x000fe600000018ff */
[----:B------:R1:W-:Y:S01]  /*3fe0*/  LDGSTS.E.BYPASS.LTC128B.128 [R219+0x1100], [R12.64], !P6 ;  /* 0x011000000cdb7fae */ /* 0x0003e2000f101d46 */
[----:B------:R-:W-:-:S03]  /*3ff0*/  ISETP.NE.AND P5, PT, R15, RZ, PT ;  /* 0x000000ff0f00720c */ /* 0x000fc60003fa5270 */
[----:B------:R1:W-:Y:S01]  /*4000*/  LDGSTS.E.BYPASS.LTC128B.128 [R219+0x3100], [R12.64+0x80], !P2 ;  /* 0x031000800cdb7fae */ /* 0x0003e2000d101d46 */
[C---:B--2---:R-:W-:Y:S01]  /*4010*/  HMMA.16816.F32 R20, R4.reuse, R16, RZ ;  /* 0x000000100414723c */ /* 0x044fe200000018ff */
[----:B------:R-:W-:Y:S02]  /*4020*/  ISETP.NE.AND P6, PT, R14, RZ, PT ;  /* 0x000000ff0e00720c */ /* 0x000fe40003fc5270 */
        /* <DEDUP_REMOVED lines=17> */
[----:B------:R-:W-:Y:S07]  /*4140*/  LDSM.16.M88.4 R48, [R195+0x1800] ;  /* 0x00180000c330783b */ /* 0x000fee0000000200 */
[C---:B------:R-:W-:Y:S01]  /*4150*/  HMMA.16816.F32 R32, R8.reuse, R60, R20 ;  /* 0x0000003c0820723c */ /* 0x040fe20000001814 */
[----:B------:R-:W2:Y:S07]  /*4160*/  LDSM.16.M88.4 R20, [R198+0x1800] ;  /* 0x00180000c614783b */ /* 0x000eae0000000200 */
        /* <DEDUP_REMOVED lines=162> */
[----:B------:R-:W2:Y:S07]  /*4b90*/  LDSM.16.M88.4 R60, [R204] ;  /* 0x00000000cc3c783b */ /* 0x000eae0000000200 */
[----:B------:R-:W-:Y:S01]  /*4ba0*/  HMMA.16816.F32 R64, R16, R72, R88 ;  /* 0x000000481040723c */ /* 0x000fe20000001858 */
[----:B------:R4:W1:Y:S07]  /*4bb0*/  MUFU.TANH R72, R0 ;  /* 0x0000000000487308 */ /* 0x00086e0000002400 */
[----:B---3--:R-:W-:Y:S01]  /*4bc0*/  HMMA.16816.F32 R36, R4, R52, R36 ;  /* 0x000000340424723c */ /* 0x008fe20000001824 */
[----:B----4-:R-:W-:-:S04]  /*4bd0*/  FMUL.FTZ R0, R50, c[0x0][0x320] ;  /* 0x0000c80032007a20 */ /* 0x010fc80000410000 */
[----:B------:R3:W4:Y:S03]  /*4be0*/  MUFU.TANH R77, R0 ;  /* 0x00000000004d7308 */ /* 0x0007260000002400 */
[----:B------:R-:W-:Y:S01]  /*4bf0*/  HMMA.16816.F32 R40, R12, R70, R44 ;  /* 0x000000460c28723c */ /* 0x000fe2000000182c */
[----:B------:R-:W-:Y:S01]  /*4c00*/  LDSM.16.M88.4 R44, [R198+0x7800] ;  /* 0x00780000c62c783b */ /* 0x000fe20000000200 */
[----:B---3--:R-:W-:-:S03]  /*4c10*/  FMUL.FTZ R0, R51, c[0x0][0x320] ;  /* 0x0000c80033007a20 */ /* 0x008fc60000410000 */
[----:B------:R-:W3:Y:S01]  /*4c20*/  LDSM.16.M88.4 R48, [R195+0x7000] ;  /* 0x00700000c330783b */ /* 0x000ee20000000200 */
        /* <DEDUP_REMOVED lines=19> */
[----:B-1----:R-:W-:-:S06]  /*4d60*/  FMUL.FTZ R0, R38, c[0x0][0x320] ;  /* 0x0000c80026007a20 */ /* 0x002fcc0000410000 */
[----:B------:R1:W1:Y:S01]  /*4d70*/  MUFU.TANH R53, R0 ;  /* 0x0000000000357308 */ /* 0x0002620000002400 */
        /* <DEDUP_REMOVED lines=55> */
[----:B------:R-:W-:Y:S02]  /*50f0*/  IMAD.MOV.U32 R5, RZ, RZ, c[0x0][0x1e0] ;  /* 0x00007800ff057624 */ /* 0x000fe400078e00ff */
[----:B------:R-:W-:Y:S01]  /*5100*/  IMAD.MOV.U32 R6, RZ, RZ, c[0x0][0x1e4] ;  /* 0x00007900ff067624 */ /* 0x000fe200078e00ff */
[----:B------:R-:W-:-:S05]  /*5110*/  SHF.R.S32.HI R2, RZ, 0x1f, R0 ;  /* 0x0000001fff027819 */ /* 0x000fca0000011400 */
[----:B------:R-:W-:Y:S02]  /*5120*/  IMAD R4, R2, c[0x0][0x1e0], RZ ;  /* 0x0000780002047a24 */ /* 0x000fe400078e02ff */
[----:B------:R-:W-:-:S04]  /*5130*/  IMAD.WIDE.U32 R2, R0, c[0x0][0x1e0], RZ ;  /* 0x0000780000027a25 */ /* 0x000fc800078e00ff */
[----:B------:R-:W-:Y:S01]  /*5140*/  IMAD R4, R0, c[0x0][0x1e4], R4 ;  /* 0x0000790000047a24 */ /* 0x000fe200078e0204 */
[----:B------:R-:W-:-:S03]  /*5150*/  LEA R0, P0, R2, R232, 0x6 ;  /* 0x000000e802007211 */ /* 0x000fc600078030ff */
[----:B------:R-:W-:-:S05]  /*5160*/  IMAD.IADD R3, R3, 0x1, R4 ;  /* 0x0000000103037824 */ /* 0x000fca00078e0204 */
[----:B------:R-:W-:Y:S02]  /*5170*/  LEA.HI.X R3, R2, R231, R3, 0x6, P0 ;  /* 0x000000e702037211 */ /* 0x000fe400000f3403 */
[----:B------:R-:W-:-:S04]  /*5180*/  LEA R2, P0, R0, c[0x0][0x1c8], 0x1 ;  /* 0x0000720000027a11 */ /* 0x000fc800078008ff */
[----:B------:R-:W-:Y:S02]  /*5190*/  LEA.HI.X R3, R0, c[0x0][0x1cc], R3, 0x1, P0 ;  /* 0x0000730000037a11 */ /* 0x000fe400000f0c03 */
[----:B------:R-:W-:-:S03]  /*51a0*/  LEA R4, P0, R5, R2, 0x6 ;  /* 0x0000000205047211 */ /* 0x000fc600078030ff */
[----:B------:R-:W-:Y:S01]  /*51b0*/  @!PT LDS RZ, [RZ] ;  /* 0x00000000fffff984 */ /* 0x000fe20000000800 */
[----:B------:R-:W-:Y:S01]  /*51c0*/  @!PT LDS RZ, [RZ] ;  /* 0x00000000fffff984 */ /* 0x000fe20000000800 */
[----:B------:R-:W-:Y:S01]  /*51d0*/  @!PT LDS RZ, [RZ] ;  /* 0x00000000fffff984 */ /* 0x000fe20000000800 */
[----:B------:R1:W-:Y:S01]  /*51e0*/  LDGSTS.E.BYPASS.LTC128B.128 [R219+0x8100], [R2.64], !P6 ;  /* 0x0810000002db7fae */ /* 0x0003e2000f101d46 */
[----:B------:R-:W-:-:S03]  /*51f0*/  LEA.HI.X R5, R5, R3, R6, 0x6, P0 ;  /* 0x0000000305057211 */ /* 0x000fc600000f3406 */
[----:B------:R1:W-:Y:S04]  /*5200*/  LDGSTS.E.BYPASS.LTC128B.128 [R219+0xa100], [R2.64+0x80], !P5 ;  /* 0x0a10008002db7fae */ /* 0x0003e8000e901d46 */
[----:B------:R1:W-:Y:S04]  /*5210*/  LDGSTS.E.BYPASS.LTC128B.128 [R219+0xc100], [R2.64+0x100], !P4 ;  /* 0x0c10010002db7fae */ /* 0x0003e8000e101d46 */
[----:B------:R1:W-:Y:S04]  /*5220*/  LDGSTS.E.BYPASS.LTC128B.128 [R219+0xe100], [R2.64+0x180], !P3 ;  /* 0x0e10018002db7fae */ /* 0x0003e8000d901d46 */
[----:B------:R1:W-:Y:S04]  /*5230*/  LDGSTS.E.BYPASS.LTC128B.128 [R219+0x9100], [R4.64], !P6 ;  /* 0x0910000004db7fae */ /* 0x0003e8000f101d46 */
[----:B------:R1:W-:Y:S04]  /*5240*/  LDGSTS.E.BYPASS.LTC128B.128 [R219+0xb100], [R4.64+0x80], !P5 ;  /* 0x0b10008004db7fae */ /* 0x0003e8000e901d46 */
[----:B------:R1:W-:Y:S04]  /*5250*/  LDGSTS.E.BYPASS.LTC128B.128 [R219+0xd100], [R4.64+0x100], !P4 ;  /* 0x0d10010004db7fae */ /* 0x0003e8000e101d46 */
[----:B------:R1:W-:Y:S02]  /*5260*/  LDGSTS.E.BYPASS.LTC128B.128 [R219+0xf100], [R4.64+0x180], !P3 ;  /* 0x0f10018004db7fae */ /* 0x0003e4000d901d46 */
.L_x_1675:
[----:B--234-:R-:W-:Y:S05]  /*5270*/  BSYNC B0 ;  /* 0x0000000000007941 */ /* 0x01cfea0003800000 */
.L_x_1674:
[----:B-1----:R-:W2:Y:S01]  /*5280*/  LDL R0, [R1+0x44] ;  /* 0x0000440001007983 */ /* 0x002ea20000100800 */
[----:B------:R-:W-:-:S03]  /*5290*/  IMAD.MOV.U32 R2, RZ, RZ, c[0x0][0x2c4] ;  /* 0x0000b100ff027624 */ /* 0x000fc600078e00ff */
[----:B------:R-:W2:Y:S04]  /*52a0*/  LDL R125, [R1+0x18] ;  /* 0x00001800017d7983 */ /* 0x000ea80000100800 */
[----:B------:R-:W3:Y:S04]  /*52b0*/  LDL R14, [R1+0x4] ;  /* 0x00000400010e7983 */ /* 0x000ee80000100800 */
[----:B------:R-:W3:Y:S01]  /*52c0*/  LDL R243, [R1+0x10] ;  /* 0x0000100001f37983 */ /* 0x000ee20000100800 */
[----:B------:R-:W-:Y:S01]  /*52d0*/  ISETP.NE.AND P0, PT, R2, 0x1, PT ;  /* 0x000000010200780c */ /* 0x000fe20003f05270 */
[----:B------:R-:W-:Y:S01]  /*52e0*/  IMAD.MOV.U32 R8, RZ, RZ, c[0x0][0x32c] ;  /* 0x0000cb00ff087624 */ /* 0x000fe200078e00ff */
[----:B------:R-:W-:Y:S01]  /*52f0*/  ULDC UR4, c[0x0][0x324] ;  /* 0x0000c90000047ab9 */ /* 0x000fe20000000800 */
[----:B------:R-:W0:Y:S03]  /*5300*/  LDGDEPBAR ;  /* 0x00000000000079af */ /* 0x000e260000000000 */
[----:B------:R-:W-:Y:S01]  /*5310*/  ISETP.GE.AND P2, PT, R8, 0x1, PT ;  /* 0x000000010800780c */ /* 0x000fe20003f46270 */
[----:B------:R-:W-:Y:S01]  /*5320*/  ULOP3.LUT UR4, URZ, UR4, URZ, 0x33, !UPT ;  /* 0x000000043f047292 */ /* 0x000fe2000f8e333f */
[----:B--2---:R-:W-:-:S05]  /*5330*/  IMAD.IADD R0, R0, 0x1, R125 ;  /* 0x0000000100007824 */ /* 0x004fca00078e027d */
[----:B------:R-:W-:-:S04]  /*5340*/  @P0 IMAD.HI.U32 R2, R0, c[0x0][0x2c8], RZ ;  /* 0x0000b20000020a27 */ /* 0x000fc800078e00ff */
[----:B------:R-:W-:Y:S01]  /*5350*/  IMAD.MOV.U32 R4, RZ, RZ, R0 ;  /* 0x000000ffff047224 */ /* 0x000fe200078e0000 */
[----:B------:R-:W-:-:S05]  /*5360*/  @P0 SHF.R.U32.HI R4, RZ, c[0x0][0x2cc], R2 ;  /* 0x0000b300ff040a19 */ /* 0x000fca0000011602 */
[----:B------:R-:W1:Y:S01]  /*5370*/  SHFL.IDX PT, R3, R4, RZ, 0x1c1f ;  /* 0x001c1fff04037589 */ /* 0x000e6200000e0000 */
[----:B------:R-:W-:-:S04]  /*5380*/  IADD3 R0, R242, 0x1, -R97 ;  /* 0x00000001f2007810 */ /* 0x000fc80007ffe861 */
[----:B---3--:R-:W-:-:S04]  /*5390*/  IADD3 R0, -R243, R0, -R14 ;  /* 0x00000000f3007210 */ /* 0x008fc80007ffe90e */
[----:B------:R-:W-:Y:S01]  /*53a0*/  IADD3 R5, R0, c[0x0][0x328], RZ ;  /* 0x0000ca0000057a10 */ /* 0x000fe20007ffe0ff */
[----:B------:R-:W-:Y:S01]  /*53b0*/  IMAD.IADD R7, R98, 0x1, -R14 ;  /* 0x0000000162077824 */ /* 0x000fe200078e0a0e */
[----:B------:R-:W-:-:S03]  /*53c0*/  IADD3 R6, R0, UR4, RZ ;  /* 0x0000000400067c10 */ /* 0x000fc6000fffe0ff */
[--C-:B-1----:R-:W-:Y:S02]  /*53d0*/  IMAD.IADD R2, R5, 0x1, R3.reuse ;  /* 0x0000000105027824 */ /* 0x102fe400078e0203 */
[----:B------:R-:W-:-:S03]  /*53e0*/  IMAD.IADD R0, R6, 0x1, R3 ;  /* 0x0000000106007824 */ /* 0x000fc600078e0203 */
        /* <DEDUP_REMOVED lines=13> */
.L_x_1678:
[----:B------:R-:W-:-:S04]  /*54c0*/  MOV R8, c[0x0][0x32c] ;  /* 0x0000cb0000087a02 */ /* 0x000fc80000000f00 */
[----:B------:R-:W-:-:S13]  /*54d0*/  ISETP.NE.AND P0, PT, R8, 0x1, PT ;  /* 0x000000010800780c */ /* 0x000fda0003f05270 */
[----:B------:R-:W-:-:S05]  /*54e0*/  @P0 IMAD.HI.U32 R8, R3, c[0x0][0x330], RZ ;  /* 0x0000cc0003080a27 */ /* 0x000fca00078e00ff */
[----:B------:R-:W-:Y:S02]  /*54f0*/  @P0 SHF.R.U32.HI R3, RZ, c[0x0][0x334], R8 ;  /* 0x0000cd00ff030a19 */ /* 0x000fe40000011608 */
.L_x_1679:
[----:B------:R-:W-:Y:S05]  /*5500*/  BSYNC B0 ;  /* 0x0000000000007941 */ /* 0x000fea0003800000 */
.L_x_1677:
[----:B------:R-:W-:-:S04]  /*5510*/  IMAD R3, R3, c[0x0][0x32c], -R97 ;  /* 0x0000cb0003037a24 */ /* 0x000fc800078e0a61 */
[----:B------:R-:W-:-:S05]  /*5520*/  IMAD.IADD R3, R3, 0x1, -R14 ;  /* 0x0000000103037824 */ /* 0x000fca00078e0a0e */
[----:B------:R-:W-:Y:S02]  /*5530*/  IADD3 R8, R3, c[0x0][0x32c], RZ ;  /* 0x0000cb0003087a10 */ /* 0x000fe40007ffe0ff */
[----:B------:R-:W-:Y:S02]  /*5540*/  IMNMX R0, R0, R3, !PT ;  /* 0x0000000300007217 */ /* 0x000fe40007800200 */
[----:B------:R-:W-:Y:S02]  /*5550*/  IMNMX R2, R2, R8, PT ;  /* 0x0000000802027217 */ /* 0x000fe40003800200 */
.L_x_1676:
[----:B------:R-:W-:Y:S01]  /*5560*/  ISETP.GT.AND P1, PT, R238, RZ, PT ;  /* 0x000000ffee00720c */ /* 0x000fe20003f24270 */
        /* <DEDUP_REMOVED lines=64> */
.L_x_1682:
[----:B------:R-:W-:-:S04]  /*5970*/  MOV R4, c[0x0][0x32c] ;  /* 0x0000cb0000047a02 */ /* 0x000fc80000000f00 */
[----:B------:R-:W-:-:S13]  /*5980*/  ISETP.NE.AND P0, PT, R4, 0x1, PT ;  /* 0x000000010400780c */ /* 0x000fda0003f05270 */
[----:B------:R-:W-:-:S05]  /*5990*/  @P0 IMAD.HI.U32 R4, R3, c[0x0][0x330], RZ ;  /* 0x0000cc0003040a27 */ /* 0x000fca00078e00ff */
[----:B------:R-:W-:Y:S02]  /*59a0*/  @P0 SHF.R.U32.HI R3, RZ, c[0x0][0x334], R4 ;  /* 0x0000cd00ff030a19 */ /* 0x000fe40000011604 */
.L_x_1683:
[----:B------:R-:W-:Y:S05]  /*59b0*/  BSYNC B0 ;  /* 0x0000000000007941 */ /* 0x000fea0003800000 */
.L_x_1681:
[----:B------:R-:W-:-:S04]  /*59c0*/  IMAD R3, R3, c[0x0][0x32c], -R97 ;  /* 0x0000cb0003037a24 */ /* 0x000fc800078e0a61 */
[----:B------:R-:W-:-:S05]  /*59d0*/  IMAD.IADD R3, R3, 0x1, -R14 ;  /* 0x0000000103037824 */ /* 0x000fca00078e0a0e */
[----:B------:R-:W-:Y:S02]  /*59e0*/  IADD3 R4, R3, c[0x0][0x32c], RZ ;  /* 0x0000cb0003047a10 */ /* 0x000fe40007ffe0ff */
[----:B------:R-:W-:Y:S02]  /*59f0*/  IMNMX R0, R0, R3, !PT ;  /* 0x0000000300007217 */ /* 0x000fe40007800200 */
[----:B------:R-:W-:Y:S02]  /*5a00*/  IMNMX R2, R2, R4, PT ;  /* 0x0000000402027217 */ /* 0x000fe40003800200 */
.L_x_1680:
[----:B------:R-:W-:Y:S01]  /*5a10*/  ISETP.GT.AND P0, PT, R0, RZ, P1 ;  /* 0x000000ff0000720c */ /* 0x000fe20000f04270 */
[----:B------:R-:W-:Y:S01]  /*5a20*/  LDSM.16.MT88.4 R36, [R193+0x800] ;  /* 0x00080000c124783b */ /* 0x000fe20000004200 */
[----:B------:R-:W-:Y:S02]  /*5a30*/  FMNMX.FTZ R3, R8, R9, !PT ;  /* 0x0000000908037209 */ /* 0x000fe40007810000 */
[----:B------:R-:W-:Y:S01]  /*5a40*/  ISETP.LT.OR P0, PT, R2, 0x1, P0 ;  /* 0x000000010200780c */ /* 0x000fe20000701670 */
[----:B------:R-:W-:Y:S01]  /*5a50*/  LDSM.16.MT88.4 R48, [R197] ;  /* 0x00000000c530783b */ /* 0x000fe20000004200 */
[----:B------:R-:W-:-:S02]  /*5a60*/  FMNMX.FTZ R3, R11, R3, !PT ;  /* 0x000000030b037209 */ /* 0x000fc40007810000 */
[----:B------:R-:W-:Y:S01]  /*5a70*/  FSEL R6, R77, -INF , !P0 ;  /* 0xff8000004d067808 */ /* 0x000fe20004000000 */
[----:B------:R-:W-:Y:S01]  /*5a80*/  LDSM.16.MT88.4 R60, [R193+0x2000] ;  /* 0x00200000c13c783b */ /* 0x000fe20000004200 */
[----:B------:R-:W-:Y:S02]  /*5a90*/  ISETP.GT.AND P0, PT, R0, 0x1, P1 ;  /* 0x000000010000780c */ /* 0x000fe40000f04270 */
[----:B------:R-:W-:Y:S01]  /*5aa0*/  FMNMX.FTZ R3, R13, R3, !PT ;  /* 0x000000030d037209 */ /* 0x000fe20007810000 */
[----:B------:R-:W-:Y:S01]  /*5ab0*/  LDSM.16.MT88.4 R76, [R197+0x2000] ;  /* 0x00200000c54c783b */ /* 0x000fe20000004200 */
[----:B------:R-:W-:Y:S02]  /*5ac0*/  ISETP.LT.OR P0, PT, R2, 0x2, P0 ;  /* 0x000000020200780c */ /* 0x000fe40000701670 */
[----:B------:R-:W-:Y:S02]  /*5ad0*/  FMNMX.FTZ R3, R15, R3, !PT ;  /* 0x000000030f037209 */ /* 0x000fe40007810000 */
[----:B------:R-:W-:-:S02]  /*5ae0*/  FSEL R7, R73, -INF , !P0 ;  /* 0xff80000049077808 */ /* 0x000fc40004000000 */
[----:B------:R-:W-:Y:S01]  /*5af0*/  ISETP.GT.AND P0, PT, R0, 0x8, P1 ;  /* 0x000000080000780c */ /* 0x000fe20000f04270 */
[----:B------:R-:W-:Y:S01]  /*5b00*/  LDSM.16.MT88.4 R72, [R197+0x800] ;  /* 0x00080000c548783b */ /* 0x000fe20000004200 */
[----:B------:R-:W-:Y:S02]  /*5b10*/  FMNMX.FTZ R3, R22, R3, !PT ;  /* 0x0000000316037209 */ /* 0x000fe40007810000 */
[----:B------:R-:W-:Y:S02]  /*5b20*/  ISETP.LT.OR P0, PT, R2, 0x9, P0 ;  /* 0x000000090200780c */ /* 0x000fe40000701670 */
[----:B------:R-:W-:Y:S02]  /*5b30*/  FMNMX.FTZ R3, R23, R3, !PT ;  /* 0x0000000317037209 */ /* 0x000fe40007810000 */
[----:B------:R-:W-:Y:S02]  /*5b40*/  FSEL R10, R70, -INF , !P0 ;  /* 0xff800000460a7808 */ /* 0x000fe40004000000 */
[----:B------:R-:W-:Y:S01]  /*5b50*/  ISETP.GT.AND P0, PT, R0, 0x9, P1 ;  /* 0x000000090000780c */ /* 0x000fe20000f04270 */
[----:B------:R-:W-:Y:S01]  /*5b60*/  LDSM.16.MT88.4 R68, [R194+0x2000] ;  /* 0x00200000c244783b */ /* 0x000fe20000004200 */
[----:B------:R-:W-:-:S02]  /*5b70*/  FMNMX.FTZ R3, R24, R3, !PT ;  /* 0x0000000318037209 */ /* 0x000fc40007810000 */
[----:B------:R-:W-:Y:S02]  /*5b80*/  ISETP.LT.OR P0, PT, R2, 0xa, P0 ;  /* 0x0000000a0200780c */ /* 0x000fe40000701670 */
[----:B------:R-:W-:Y:S02]  /*5b90*/  FMNMX.FTZ R3, R106, R3, !PT ;  /* 0x000000036a037209 */ /* 0x000fe40007810000 */
[----:B------:R-:W-:Y:S02]  /*5ba0*/  FSEL R14, R56, -INF , !P0 ;  /* 0xff800000380e7808 */ /* 0x000fe40004000000 */
[----:B------:R-:W-:Y:S01]  /*5bb0*/  ISETP.GT.AND P0, PT, R0, 0x10, P1 ;  /* 0x000000100000780c */ /* 0x000fe20000f04270 */
[----:B------:R-:W-:Y:S01]  /*5bc0*/  LDSM.16.MT88.4 R56, [R197+0x2800] ;  /* 0x00280000c538783b */ /* 0x000fe20000004200 */
[----:B------:R-:W-:Y:S02]  /*5bd0*/  FMNMX.FTZ R4, R6, R7, !PT ;  /* 0x0000000706047209 */ /* 0x000fe40007810000 */
[----:B------:R-:W-:-:S02]  /*5be0*/  ISETP.LT.OR P0, PT, R2, 0x11, P0 ;  /* 0x000000110200780c */ /* 0x000fc40000701670 */
[----:B------:R-:W-:Y:S02]  /*5bf0*/  FMNMX.FTZ R3, R105, R3, !PT ;  /* 0x0000000369037209 */ /* 0x000fe40007810000 */
[----:B------:R-:W-:Y:S02]  /*5c00*/  FSEL R20, R53, -INF , !P0 ;  /* 0xff80000035147808 */ /* 0x000fe40004000000 */
[----:B------:R-:W-:Y:S02]  /*5c10*/  ISETP.GT.AND P0, PT, R0, 0x11, P1 ;  /* 0x000000110000780c */ /* 0x000fe40000f04270 */
[----:B------:R-:W-:Y:S02]  /*5c20*/  FMNMX.FTZ R4, R10, R4, !PT ;  /* 0x000000040a047209 */ /* 0x000fe40007810000 */
[----:B------:R-:W-:Y:S02]  /*5c30*/  ISETP.LT.OR P0, PT, R2, 0x12, P0 ;  /* 0x000000120200780c */ /* 0x000fe40000701670 */
[----:B------:R-:W-:-:S02]  /*5c40*/  FMNMX.FTZ R3, R104, R3, !PT ;  /* 0x0000000368037209 */ /* 0x000fc40007810000 */
[----:B------:R-:W-:Y:S02]  /*5c50*/  FSEL R21, R43, -INF , !P0 ;  /* 0xff8000002b157808 */ /* 0x000fe40004000000 */
[----:B------:R-:W-:Y:S02]  /*5c60*/  ISETP.GT.AND P0, PT, R0, 0x18, P1 ;  /* 0x000000180000780c */ /* 0x000fe40000f04270 */
[----:B------:R-:W-:Y:S02]  /*5c70*/  FMNMX.FTZ R4, R14, R4, !PT ;  /* 0x000000040e047209 */ /* 0x000fe40007810000 */
[----:B------:R-:W-:Y:S02]  /*5c80*/  ISETP.LT.OR P0, PT, R2, 0x19, P0 ;  /* 0x000000190200780c */ /* 0x000fe40000701670 */
[----:B------:R-:W-:Y:S02]  /*5c90*/  FMNMX.FTZ R3, R103, R3, !PT ;  /* 0x0000000367037209 */ /* 0x000fe40007810000 */
[----:B------:R-:W-:-:S02]  /*5ca0*/  FSEL R52, R42, -INF , !P0 ;  /* 0xff8000002a347808 */ /* 0x000fc40004000000 */
[----:B------:R-:W-:Y:S02]  /*5cb0*/  ISETP.GT.AND P0, PT, R0, 0x19, P1 ;  /* 0x000000190000780c */ /* 0x000fe40000f04270 */
[----:B------:R-:W-:Y:S02]  /*5cc0*/  FMNMX.FTZ R4, R20, R4, !PT ;  /* 0x0000000414047209 */ /* 0x000fe40007810000 */
[----:B------:R-:W-:Y:S02]  /*5cd0*/  ISETP.LT.OR P0, PT, R2, 0x1a, P0 ;  /* 0x0000001a0200780c */ /* 0x000fe40000701670 */
[----:B------:R-:W-:Y:S02]  /*5ce0*/  FMNMX.FTZ R3, R107, R3, !PT ;  /* 0x000000036b037209 */ /* 0x000fe40007810000 */
[----:B------:R-:W-:Y:S02]  /*5cf0*/  FSEL R53, R40, -INF , !P0 ;  /* 0xff80000028357808 */ /* 0x000fe40004000000 */
[----:B------:R-:W-:-:S02]  /*5d00*/  ISETP.GT.AND P0, PT, R0, 0x20, P1 ;  /* 0x000000200000780c */ /* 0x000fc40000f04270 */
[----:B------:R-:W-:Y:S02]  /*5d10*/  FMNMX.FTZ R4, R21, R4, !PT ;  /* 0x0000000415047209 */ /* 0x000fe40007810000 */
[----:B------:R-:W-:Y:S02]  /*5d20*/  ISETP.LT.OR P0, PT, R2, 0x21, P0 ;  /* 0x000000210200780c */ /* 0x000fe40000701670 */
[----:B------:R-:W-:Y:S02]  /*5d30*/  FMNMX.FTZ R3, R109, R3, !PT ;  /* 0x000000036d037209 */ /* 0x000fe40007810000 */
[----:B------:R-:W-:Y:S02]  /*5d40*/  FSEL R83, R33, -INF , !P0 ;  /* 0xff80000021537808 */ /* 0x000fe40004000000 */
[----:B------:R-:W-:Y:S02]  /*5d50*/  ISETP.GT.AND P0, PT, R0, 0x21, P1 ;  /* 0x000000210000780c */ /* 0x000fe40000f04270 */
        /* <DEDUP_REMOVED lines=10> */
[----:B------:R-:W-:Y:S01]  /*5e00*/  ISETP.GT.AND P0, PT, R0, 0x29, P1 ;  /* 0x000000290000780c */ /* 0x000fe20000f04270 */
[----:B------:R-:W1:Y:S01]  /*5e10*/  SHFL.BFLY PT, R5, R3, 0x2, 0x1f ;  /* 0x0c401f0003057f89 */ /* 0x000e6200000e0000 */
        /* <DEDUP_REMOVED lines=9> */
[----:B------:R-:W-:-:S04]  /*5eb0*/  ISETP.GT.AND P0, PT, R0, 0x31, P1 ;  /* 0x000000310000780c */ /* 0x000fc80000f04270 */
[----:B------:R-:W-:-:S04]  /*5ec0*/  ISETP.LT.OR P0, PT, R2, 0x32, P0 ;  /* 0x000000320200780c */ /* 0x000fc80000701670 */
[----:B------:R-:W-:Y:S02]  /*5ed0*/  FSEL R100, R19, -INF , !P0 ;  /* 0xff80000013647808 */ /* 0x000fe40004000000 */
[----:B------:R-:W-:-:S04]  /*5ee0*/  ISETP.GT.AND P0, PT, R0, 0x38, P1 ;  /* 0x000000380000780c */ /* 0x000fc80000f04270 */
[----:B------:R-:W-:-:S04]  /*5ef0*/  ISETP.LT.OR P0, PT, R2, 0x39, P0 ;  /* 0x000000390200780c */ /* 0x000fc80000701670 */
[----:B------:R-:W-:Y:S02]  /*5f00*/  FSEL R87, R18, -INF , !P0 ;  /* 0xff80000012577808 */ /* 0x000fe40004000000 */
[----:B------:R-:W-:Y:S01]  /*5f10*/  ISETP.GT.AND P0, PT, R0, 0x39, P1 ;  /* 0x000000390000780c */ /* 0x000fe20000f04270 */
[----:B------:R-:W-:Y:S01]  /*5f20*/  LDSM.16.MT88.4 R16, [R193] ;  /* 0x00000000c110783b */ /* 0x000fe20000004200 */
[----:B------:R-:W-:Y:S02]  /*5f30*/  FMNMX.FTZ R0, R101, R4, !PT ;  /* 0x0000000465007209 */ /* 0x000fe40007810000 */
[----:B------:R-:W-:Y:S02]  /*5f40*/  ISETP.LT.OR P0, PT, R2, 0x3a, P0 ;  /* 0x0000003a0200780c */ /* 0x000fe40000701670 */
[----:B------:R-:W-:Y:S02]  /*5f50*/  FMNMX.FTZ R0, R100, R0, !PT ;  /* 0x0000000064007209 */ /* 0x000fe40007810000 */
[----:B------:R-:W-:-:S02]  /*5f60*/  FSEL R82, R29, -INF , !P0 ;  /* 0xff8000001d527808 */ /* 0x000fc40004000000 */
[----:B------:R-:W-:Y:S01]  /*5f70*/  FMNMX.FTZ R2, R87, R0, !PT ;  /* 0x0000000057027209 */ /* 0x000fe20007810000 */
[----:B------:R-:W-:Y:S01]  /*5f80*/  LDSM.16.MT88.4 R28, [R196] ;  /* 0x00000000c41c783b */ /* 0x000fe20000004200 */
[----:B-1----:R-:W-:Y:S02]  /*5f90*/  FMNMX.FTZ R0, R3, R5, !PT ;  /* 0x0000000503007209 */ /* 0x002fe40007810000 */
        /* <DEDUP_REMOVED lines=19> */
[----:B--2---:R-:W-:Y:S01]  /*60d0*/  FFMA.FTZ R3, R11, c[0x0][0x2d0], -R2 ;  /* 0x0000b4000b037a23 */ /* 0x004fe20000010802 */
[----:B---3--:R-:W-:-:S03]  /*60e0*/  F2FP.PACK_AB R8, R110, R111 ;  /* 0x0000006f6e08723e */ /* 0x008fc600000000ff */
[----:B------:R1:W2:Y:S02]  /*60f0*/  MUFU.EX2 R229, R3 ;  /* 0x0000000300e57308 */ /* 0x0002a40000000800 */
[--C-:B-1----:R-:W-:Y:S02]  /*6100*/  FFMA.FTZ R3, R15, c[0x0][0x2d0], -R2.reuse ;  /* 0x0000b4000f037a23 */ /* 0x102fe40000010802 */
[----:B------:R-:W-:-:S04]  /*6110*/  FFMA.FTZ R15, R102, c[0x0][0x2d0], -R2 ;  /* 0x0000b400660f7a23 */ /* 0x000fc80000010802 */
[----:B------:R1:W-:Y:S08]  /*6120*/  MUFU.EX2 R241, R3 ;  /* 0x0000000300f17308 */ /* 0x0003f00000000800 */
[----:B------:R-:W-:Y:S01]  /*6130*/  MUFU.EX2 R15, R15 ;  /* 0x0000000f000f7308 */ /* 0x000fe20000000800 */
[----:B-1----:R-:W-:-:S07]  /*6140*/  FFMA.FTZ R3, R6, c[0x0][0x2d0], -R0 ;  /* 0x0000b40006037a23 */ /* 0x002fce0000010800 */
[----:B------:R1:W-:Y:S02]  /*6150*/  MUFU.EX2 R80, R3 ;  /* 0x0000000300507308 */ /* 0x0003e40000000800 */
[--C-:B-1----:R-:W-:Y:S02]  /*6160*/  FFMA.FTZ R3, R7, c[0x0][0x2d0], -R0.reuse ;  /* 0x0000b40007037a23 */ /* 0x102fe40000010800 */
[----:B------:R-:W1:Y:S04]  /*6170*/  LDSM.16.MT88.4 R4, [R194] ;  /* 0x00000000c204783b */ /* 0x000e680000004200 */
[----:B------:R3:W4:Y:S02]  /*6180*/  MUFU.EX2 R13, R3 ;  /* 0x00000003000d7308 */ /* 0x0007240000000800 */
[----:B---3--:R-:W-:Y:S01]  /*6190*/  FFMA.FTZ R3, R10, c[0x0][0x2d0], -R0 ;  /* 0x0000b4000a037a23 */ /* 0x008fe20000010800 */
[----:B--2---:R-:W-:-:S02]  /*61a0*/  F2FP.PACK_AB R10, R240, R229 ;  /* 0x000000e5f00a723e */ /* 0x004fc400000000ff */
[----:B----4-:R-:W-:-:S03]  /*61b0*/  F2FP.PACK_AB R9, R13, R80 ;  /* 0x000000500d09723e */ /* 0x010fc600000000ff */
[----:B------:R2:W-:Y:S02]  /*61c0*/  MUFU.EX2 R81, R3 ;  /* 0x0000000300517308 */ /* 0x0005e40000000800 */
[--C-:B--2---:R-:W-:Y:S02]  /*61d0*/  FFMA.FTZ R3, R14, c[0x0][0x2d0], -R0.reuse ;  /* 0x0000b4000e037a23 */ /* 0x104fe40000010800 */
[----:B------:R-:W-:-:S04]  /*61e0*/  FFMA.FTZ R14, R87, c[0x0][0x2d0], -R0 ;  /* 0x0000b400570e7a23 */ /* 0x000fc80000010800 */
[----:B------:R2:W3:Y:S02]  /*61f0*/  MUFU.EX2 R228, R3 ;  /* 0x0000000300e47308 */ /* 0x0004e40000000800 */
[----:B--2---:R-:W-:Y:S01]  /*6200*/  FFMA.FTZ R3, R22, c[0x0][0x2d0], -R2 ;  /* 0x0000b40016037a23 */ /* 0x004fe20000010802 */
[----:B---3--:R-:W-:-:S05]  /*6210*/  F2FP.PACK_AB R11, R228, R81 ;  /* 0x00000051e40b723e */ /* 0x008fca00000000ff */
[----:B------:R2:W3:Y:S02]  /*6220*/  MUFU.EX2 R252, R3 ;  /* 0x0000000300fc7308 */ /* 0x0004e40000000800 */
[C---:B------:R-:W-:Y:S08]  /*6230*/  HMMA.16816.F32 R40, R8.reuse, R18, RZ ;  /* 0x000000120828723c */ /* 0x040ff000000018ff */
[----:B------:R-:W-:Y:S01]  /*6240*/  HMMA.16816.F32 R44, R8, R16, RZ ;  /* 0x00000010082c723c */ /* 0x000fe200000018ff */
[----:B--2---:R-:W-:-:S04]  /*6250*/  FFMA.FTZ R3, R23, c[0x0][0x2d0], -R2 ;  /* 0x0000b40017037a23 */ /* 0x004fc80000010802 */
[----:B------:R2:W-:Y:S03]  /*6260*/  MUFU.EX2 R251, R3 ;  /* 0x0000000300fb7308 */ /* 0x0005e60000000800 */
[C---:B------:R-:W-:Y:S08]  /*6270*/  HMMA.16816.F32 R16, R8.reuse, R48, RZ ;  /* 0x000000300810723c */ /* 0x040ff000000018ff */
[----:B------:R-:W-:Y:S01]  /*6280*/  HMMA.16816.F32 R64, R8, R50, RZ ;  /* 0x000000320840723c */ /* 0x000fe200000018ff */
[----:B------:R-:W-:Y:S01]  /*6290*/  LDSM.16.MT88.4 R48, [R196+0x800] ;  /* 0x00080000c430783b */ /* 0x000fe20000004200 */
[----:B--2---:R-:W-:-:S06]  /*62a0*/  FFMA.FTZ R3, R24, c[0x0][0x2d0], -R2 ;  /* 0x0000b40018037a23 */ /* 0x004fcc0000010802 */
[----:B-1----:R-:W-:Y:S01]  /*62b0*/  HMMA.16816.F32 R24, R8, R4, RZ ;  /* 0x000000040818723c */ /* 0x002fe200000018ff */
[----:B------:R1:W2:Y:S06]  /*62c0*/  MUFU.EX2 R124, R3 ;  /* 0x00000003007c7308 */ /* 0x0002ac0000000800 */
[----:B---3--:R-:W-:Y:S01]  /*62d0*/  F2FP.PACK_AB R4, R252, R241 ;  /* 0x000000f1fc04723e */ /* 0x008fe200000000ff */
[----:B-1----:R-:W-:-:S04]  /*62e0*/  FFMA.FTZ R3, R20, c[0x0][0x2d0], -R0 ;  /* 0x0000b40014037a23 */ /* 0x002fc80000010800 */
[----:B------:R1:W-:Y:S02]  /*62f0*/  MUFU.EX2 R135, R3 ;  /* 0x0000000300877308 */ /* 0x0003e40000000800 */
[--C-:B-1----:R-:W-:Y:S02]  /*6300*/  FFMA.FTZ R3, R21, c[0x0][0x2d0], -R0.reuse ;  /* 0x0000b40015037a23 */ /* 0x102fe40000010800 */
[----:B------:R-:W-:Y:S04]  /*6310*/  HMMA.16816.F32 R20, R8, R6, RZ ;  /* 0x000000060814723c */ /* 0x000fe800000018ff */
[----:B------:R1:W3:Y:S03]  /*6320*/  MUFU.EX2 R127, R3 ;  /* 0x00000003007f7308 */ /* 0x0002e60000000800 */
[----:B--2---:R-:W-:Y:S01]  /*6330*/  F2FP.PACK_AB R6, R124, R251 ;  /* 0x000000fb7c06723e */ /* 0x004fe200000000ff */
[----:B-1----:R-:W-:Y:S01]  /*6340*/  FFMA.FTZ R3, R52, c[0x0][0x2d0], -R0 ;  /* 0x0000b40034037a23 */ /* 0x002fe20000010800 */
[----:B---3--:R-:W-:-:S03]  /*6350*/  F2FP.PACK_AB R5, R127, R135 ;  /* 0x000000877f05723e */ /* 0x008fc600000000ff */
[----:B------:R1:W-:Y:S02]  /*6360*/  MUFU.EX2 R126, R3 ;  /* 0x00000003007e7308 */ /* 0x0003e40000000800 */
[----:B-1----:R-:W-:Y:S02]  /*6370*/  FFMA.FTZ R3, R53, c[0x0][0x2d0], -R0 ;  /* 0x0000b40035037a23 */ /* 0x002fe40000010800 */
[----:B------:R-:W-:Y:S04]  /*6380*/  HMMA.16816.F32 R52, R8, R28, RZ ;  /* 0x0000001c0834723c */ /* 0x000fe800000018ff */
[----:B------:R-:W1:Y:S02]  /*6390*/  MUFU.EX2 R237, R3 ;  /* 0x0000000300ed7308 */ /* 0x000e640000000800 */
[----:B-1----:R-:W-:Y:S01]  /*63a0*/  F2FP.PACK_AB R7, R237, R126 ;  /* 0x0000007eed07723e */ /* 0x002fe200000000ff */
[----:B------:R-:W-:-:S02]  /*63b0*/  FFMA.FTZ R3, R106, c[0x0][0x2d0], -R2 ;  /* 0x0000b4006a037a23 */ /* 0x000fc40000010802 */
[----:B------:R-:W-:-:S03]  /*63c0*/  IMAD.MOV.U32 R106, RZ, RZ, R125 ;  /* 0x000000ffff6a7224 */ /* 0x000fc600078e007d */
[----:B------:R1:W-:Y:S01]  /*63d0*/  MUFU.EX2 R248, R3 ;  /* 0x0000000300f87308 */ /* 0x0003e20000000800 */
[C---:B------:R-:W-:Y:S01]  /*63e0*/  HMMA.16816.F32 R144, R4.reuse, R38, R40 ;  /* 0x000000260490723c */ /* 0x040fe20000001828 */
[----:B------:R-:W2:Y:S07]  /*63f0*/  LDSM.16.MT88.4 R40, [R194+0x2800] ;  /* 0x00280000c228783b */ /* 0x000eae0000004200 */
[----:B------:R-:W-:Y:S01]  /*6400*/  HMMA.16816.F32 R136, R4, R36, R44 ;  /* 0x000000240488723c */ /* 0x000fe2000000182c */
[----:B------:R-:W3:Y:S01]  /*6410*/  LDSM.16.MT88.4 R44, [R193+0x2800] ;  /* 0x00280000c12c783b */ /* 0x000ee20000004200 */
[----:B-1----:R-:W-:-:S06]  /*6420*/  FFMA.FTZ R3, R105, c[0x0][0x2d0], -R2 ;  /* 0x0000b40069037a23 */ /* 0x002fcc0000010802 */
[C---:B------:R-:W-:Y:S01]  /*6430*/  HMMA.16816.F32 R224, R4.reuse, R32, R24 ;  /* 0x0000002004e0723c */ /* 0x040fe20000001818 */
[----:B------:R-:W-:Y:S01]  /*6440*/  IMAD.MOV.U32 R105, RZ, RZ, R124 ;  /* 0x000000ffff697224 */ /* 0x000fe200078e007c */
[----:B------:R1:W4:Y:S06]  /*6450*/  MUFU.EX2 R239, R3 ;  /* 0x0000000300ef7308 */ /* 0x00032c0000000800 */
[----:B------:R-:W-:Y:S08]  /*6460*/  HMMA.16816.F32 R152, R4, R34, R20 ;  /* 0x000000220498723c */ /* 0x000ff00000001814 */
[----:B------:R-:W-:Y:S01]  /*6470*/  HMMA.16816.F32 R36, R8, R30, RZ ;  /* 0x0000001e0824723c */ /* 0x000fe200000018ff */
[----:B-1----:R-:W-:-:S04]  /*6480*/  FFMA.FTZ R3, R104, c[0x0][0x2d0], -R2 ;  /* 0x0000b40068037a23 */ /* 0x002fc80000010802 */
[----:B------:R1:W-:Y:S03]  /*6490*/  MUFU.EX2 R250, R3 ;  /* 0x0000000300fa7308 */ /* 0x0003e60000000800 */
[C---:B------:R-:W-:Y:S08]  /*64a0*/  HMMA.16816.F32 R24, R8.reuse, R68, RZ ;  /* 0x000000440818723c */ /* 0x040ff000000018ff */
[----:B------:R-:W-:Y:S01]  /*64b0*/  HMMA.16816.F32 R20, R8, R70, RZ ;  /* 0x000000460814723c */ /* 0x000fe200000018ff */
[----:B------:R-:W5:Y:S01]  /*64c0*/  LDSM.16.MT88.4 R68, [R196+0x2000] ;  /* 0x00200000c444783b */ /* 0x000f620000004200 */
[----:B-1----:R-:W-:-:S06]  /*64d0*/  FFMA.FTZ R3, R103, c[0x0][0x2d0], -R2 ;  /* 0x0000b40067037a23 */ /* 0x002fcc0000010802 */
[----:B------:R-:W-:Y:S01]  /*64e0*/  HMMA.16816.F32 R28, R8, R62, RZ ;  /* 0x0000003e081c723c */ /* 0x000fe200000018ff */
[----:B------:R1:W1:Y:S07]  /*64f0*/  MUFU.EX2 R249, R3 ;  /* 0x0000000300f97308 */ /* 0x00026e0000000800 */
[----:B------:R-:W-:Y:S08]  /*6500*/  HMMA.16816.F32 R220, R4, R72, R16 ;  /* 0x0000004804dc723c */ /* 0x000ff00000001810 */
[----:B------:R-:W-:Y:S01]  /*6510*/  HMMA.16816.F32 R32, R8, R60, RZ ;  /* 0x0000003c0820723c */ /* 0x000fe200000018ff */
[----:B-1----:R-:W-:-:S04]  /*6520*/  FFMA.FTZ R3, R83, c[0x0][0x2d0], -R0 ;  /* 0x0000b40053037a23 */ /* 0x002fc80000010800 */
[----:B------:R1:W-:Y:S03]  /*6530*/  MUFU.EX2 R125, R3 ;  /* 0x00000003007d7308 */ /* 0x0003e60000000800 */
[C---:B------:R-:W-:Y:S08]  /*6540*/  HMMA.16816.F32 R16, R8.reuse, R76, RZ ;  /* 0x0000004c0810723c */ /* 0x040ff000000018ff */
[----:B------:R-:W-:Y:S01]  /*6550*/  HMMA.16816.F32 R60, R8, R78, RZ ;  /* 0x0000004e083c723c */ /* 0x000fe200000018ff */
[----:B-1----:R-:W-:-:S07]  /*6560*/  FADD.FTZ R3, R111, R110 ;  /* 0x0000006e6f037221 */ /* 0x002fce0000010000 */
[----:B------:R-:W-:Y:S01]  /*6570*/  HMMA.16816.F32 R160, R4, R74, R64 ;  /* 0x0000004a04a0723c */ /* 0x000fe20000001840 */
[----:B------:R-:W1:Y:S01]  /*6580*/  LDSM.16.MT88.4 R64, [R193+0x4000] ;  /* 0x00400000c140783b */ /* 0x000e620000004200 */
[----:B------:R-:W-:Y:S02]  /*6590*/  FADD.FTZ R229, R229, R3 ;  /* 0x00000003e5e57221 */ /* 0x000fe40000010000 */
[----:B------:R-:W-:-:S04]  /*65a0*/  FFMA.FTZ R3, R100, c[0x0][0x2d0], -R0 ;  /* 0x0000b40064037a23 */ /* 0x000fc80000010800 */
[C---:B--2---:R-:W-:Y:S01]  /*65b0*/  HMMA.16816.F32 R180, R4.reuse, R40, R24 ;  /* 0x0000002804b4723c */ /* 0x044fe20000001818 */
[----:B------:R-:W2:Y:S07]  /*65c0*/  LDSM.16.MT88.4 R24, [R196+0x2800] ;  /* 0x00280000c418783b */ /* 0x000eae0000004200 */
[C---:B---3--:R-:W-:Y:S01]  /*65d0*/  HMMA.16816.F32 R72, R4.reuse, R46, R28 ;  /* 0x0000002e0448723c */ /* 0x048fe2000000181c */
[----:B------:R-:W3:Y:S07]  /*65e0*/  LDSM.16.MT88.4 R28, [R194+0x4000] ;  /* 0x00400000c21c783b */ /* 0x000eee0000004200 */
[C---:B------:R-:W-:Y:S01]  /*65f0*/  HMMA.16816.F32 R184, R4.reuse, R44, R32 ;  /* 0x0000002c04b8723c */ /* 0x040fe20000001820 */
[----:B------:R-:W1:Y:S07]  /*6600*/  LDSM.16.MT88.4 R44, [R193+0x4800] ;  /* 0x00480000c12c783b */ /* 0x000e6e0000004200 */
[C---:B------:R-:W-:Y:S08]  /*6610*/  HMMA.16816.F32 R176, R4.reuse, R56, R16 ;  /* 0x0000003804b0723c */ /* 0x040ff00000001810 */
[C---:B------:R-:W-:Y:S01]  /*6620*/  HMMA.16816.F32 R168, R4.reuse, R58, R60 ;  /* 0x0000003a04a8723c */ /* 0x040fe2000000183c */
[----:B------:R-:W2:Y:S04]  /*6630*/  LDSM.16.MT88.4 R56, [R197+0x4000] ;  /* 0x00400000c538783b */ /* 0x000ea80000004200 */
[----:B------:R-:W-:Y:S03]  /*6640*/  LDSM.16.MT88.4 R60, [R196+0x4000] ;  /* 0x00400000c43c783b */ /* 0x000fe60000004200 */
[----:B------:R-:W-:Y:S01]  /*6650*/  HMMA.16816.F32 R76, R4, R42, R20 ;  /* 0x0000002a044c723c */ /* 0x000fe20000001814 */
[----:B------:R-:W2:Y:S07]  /*6660*/  LDSM.16.MT88.4 R40, [R194+0x4800] ;  /* 0x00480000c228783b */ /* 0x000eae0000004200 */
[C---:B-----5:R-:W-:Y:S08]  /*6670*/  HMMA.16816.F32 R20, R8.reuse, R68, RZ ;  /* 0x000000440814723c */ /* 0x060ff000000018ff */
[----:B------:R-:W-:Y:S08]  /*6680*/  HMMA.16816.F32 R16, R8, R70, RZ ;  /* 0x000000460810723c */ /* 0x000ff000000018ff */
[----:B------:R-:W-:Y:S08]  /*6690*/  HMMA.16816.F32 R172, R4, R50, R36 ;  /* 0x0000003204ac723c */ /* 0x000ff00000001824 */
[----:B-1----:R-:W-:Y:S08]  /*66a0*/  HMMA.16816.F32 R36, R8, R64, RZ ;  /* 0x000000400824723c */ /* 0x002ff000000018ff */
[C---:B------:R-:W-:Y:S01]  /*66b0*/  HMMA.16816.F32 R188, R4.reuse, R48, R52 ;  /* 0x0000003004bc723c */ /* 0x040fe20000001834 */
[----:B------:R-:W1:Y:S04]  /*66c0*/  LDSM.16.MT88.4 R52, [R197+0x4800] ;  /* 0x00480000c534783b */ /* 0x000e680000004200 */
[----:B------:R-:W-:Y:S03]  /*66d0*/  LDSM.16.MT88.4 R48, [R196+0x4800] ;  /* 0x00480000c430783b */ /* 0x000fe60000004200 */
[----:B--2---:R-:W-:Y:S08]  /*66e0*/  HMMA.16816.F32 R164, R4, R24, R20 ;  /* 0x0000001804a4723c */ /* 0x004ff00000001814 */
[C---:B------:R-:W-:Y:S01]  /*66f0*/  HMMA.16816.F32 R32, R8.reuse, R66, RZ ;  /* 0x000000420820723c */ /* 0x040fe200000018ff */
[----:B------:R-:W2:Y:S07]  /*6700*/  LDSM.16.MT88.4 R64, [R193+0x6000] ;  /* 0x00600000c140783b */ /* 0x000eae0000004200 */
[----:B---3--:R-:W-:Y:S08]  /*6710*/  HMMA.16816.F32 R20, R8, R28, RZ ;  /* 0x0000001c0814723c */ /* 0x008ff000000018ff */
[----:B------:R-:W-:Y:S08]  /*6720*/  HMMA.16816.F32 R156, R4, R26, R16 ;  /* 0x0000001a049c723c */ /* 0x000ff00000001810 */
[----:B------:R-:W-:Y:S08]  /*6730*/  HMMA.16816.F32 R16, R8, R30, RZ ;  /* 0x0000001e0810723c */ /* 0x000ff000000018ff */
[----:B------:R-:W-:Y:S01]  /*6740*/  HMMA.16816.F32 R148, R4, R44, R36 ;  /* 0x0000002c0494723c */ /* 0x000fe20000001824 */
[----:B------:R-:W3:Y:S07]  /*6750*/  LDSM.16.MT88.4 R36, [R194+0x6000] ;  /* 0x00600000c224783b */ /* 0x000eee0000004200 */
[----:B------:R-:W-:Y:S08]  /*6760*/  HMMA.16816.F32 R28, R8, R58, RZ ;  /* 0x0000003a081c723c */ /* 0x000ff000000018ff */
[C---:B------:R-:W-:Y:S01]  /*6770*/  HMMA.16816.F32 R128, R4.reuse, R46, R32 ;  /* 0x0000002e0480723c */ /* 0x040fe20000001820 */
[----:B------:R-:W5:Y:S07]  /*6780*/  LDSM.16.MT88.4 R44, [R193+0x6800] ;  /* 0x00680000c12c783b */ /* 0x000f6e0000004200 */
[----:B------:R-:W-:Y:S08]  /*6790*/  HMMA.16816.F32 R140, R4, R40, R20 ;  /* 0x00000028048c723c */ /* 0x000ff00000001814 */
[C---:B------:R-:W-:Y:S08]  /*67a0*/  HMMA.16816.F32 R20, R8.reuse, R62, RZ ;  /* 0x0000003e0814723c */ /* 0x040ff000000018ff */
[----:B------:R-:W-:Y:S08]  /*67b0*/  HMMA.16816.F32 R32, R8, R56, RZ ;  /* 0x000000380820723c */ /* 0x000ff000000018ff */
[C---:B-1----:R-:W-:Y:S01]  /*67c0*/  HMMA.16816.F32 R112, R4.reuse, R54, R28 ;  /* 0x000000360470723c */ /* 0x042fe2000000181c */
[----:B------:R-:W1:Y:S07]  /*67d0*/  LDSM.16.MT88.4 R28, [R194+0x6800] ;  /* 0x00680000c21c783b */ /* 0x000e6e0000004200 */
[----:B------:R-:W-:Y:S08]  /*67e0*/  HMMA.16816.F32 R120, R4, R42, R16 ;  /* 0x0000002a0478723c */ /* 0x000ff00000001810 */
[----:B--2---:R-:W-:Y:S08]  /*67f0*/  HMMA.16816.F32 R16, R8, R64, RZ ;  /* 0x000000400810723c */ /* 0x004ff000000018ff */
[C---:B------:R-:W-:Y:S08]  /*6800*/  HMMA.16816.F32 R92, R4.reuse, R50, R20 ;  /* 0x00000032045c723c */ /* 0x040ff00000001814 */
[----:B------:R-:W-:Y:S01]  /*6810*/  HMMA.16816.F32 R116, R4, R52, R32 ;  /* 0x000000340474723c */ /* 0x000fe20000001820 */
[----:B------:R-:W2:Y:S07]  /*6820*/  LDSM.16.MT88.4 R32, [R197+0x6000] ;  /* 0x00600000c520783b */ /* 0x000eae0000004200 */
[C---:B---3--:R-:W-:Y:S08]  /*6830*/  HMMA.16816.F32 R20, R8.reuse, R36, RZ ;  /* 0x000000240814723c */ /* 0x048ff000000018ff */
[----:B------:R-:W-:Y:S08]  /*6840*/  HMMA.16816.F32 R24, R8, R60, RZ ;  /* 0x0000003c0818723c */ /* 0x000ff000000018ff */
[----:B-----5:R-:W-:Y:S08]  /*6850*/  HMMA.16816.F32 R88, R4, R44, R16 ;  /* 0x0000002c0458723c */ /* 0x020ff00000001810 */
[----:B------:R-:W-:Y:S08]  /*6860*/  HMMA.16816.F32 R16, R8, R38, RZ ;  /* 0x000000260810723c */ /* 0x000ff000000018ff */
[C---:B-1----:R-:W-:Y:S01]  /*6870*/  HMMA.16816.F32 R56, R4.reuse, R28, R20 ;  /* 0x0000001c0438723c */ /* 0x042fe20000001814 */
[----:B------:R-:W1:Y:S07]  /*6880*/  LDSM.16.MT88.4 R20, [R197+0x6800] ;  /* 0x00680000c514783b */ /* 0x000e6e0000004200 */
[----:B------:R-:W-:Y:S08]  /*6890*/  HMMA.16816.F32 R96, R4, R48, R24 ;  /* 0x000000300460723c */ /* 0x000ff00000001818 */
[----:B------:R-:W-:Y:S08]  /*68a0*/  HMMA.16816.F32 R24, R8, R66, RZ ;  /* 0x000000420818723c */ /* 0x000ff000000018ff */
[----:B------:R-:W-:Y:S08]  /*68b0*/  HMMA.16816.F32 R52, R4, R30, R16 ;  /* 0x0000001e0434723c */ /* 0x000ff00000001810 */
[----:B--2---:R-:W-:Y:S08]  /*68c0*/  HMMA.16816.F32 R16, R8, R32, RZ ;  /* 0x000000200810723c */ /* 0x004ff000000018ff */
[C---:B------:R-:W-:Y:S11]  /*68d0*/  HMMA.16816.F32 R60, R4.reuse, R46, R24 ;  /* 0x0000002e043c723c */ /* 0x040ff60000001818 */
[----:B------:R-:W-:Y:S05]  /*68e0*/  @!UPT UIADD3 URZ, URZ, URZ, URZ ;  /* 0x0000003f3f3ff290 */ /* 0x000fea000fffe03f */
[----:B-1----:R-:W-:Y:S08]  /*68f0*/  HMMA.16816.F32 R44, R4, R20, R16 ;  /* 0x00000014042c723c */ /* 0x002ff00000001810 */
[----:B------:R-:W-:Y:S11]  /*6900*/  HMMA.16816.F32 R16, R8, R34, RZ ;  /* 0x000000220810723c */ /* 0x000ff600000018ff */
[----:B------:R-:W-:Y:S11]  /*6910*/  @!UPT UIADD3 URZ, URZ, URZ, URZ ;  /* 0x0000003f3f3ff290 */ /* 0x000ff6000fffe03f */
[----:B------:R-:W-:Y:S02]  /*6920*/  @!UPT UIADD3 URZ, URZ, URZ, URZ ;  /* 0x0000003f3f3ff290 */ /* 0x000fe4000fffe03f */
[----:B------:R-:W-:Y:S01]  /*6930*/  HMMA.16816.F32 R36, R4, R22, R16 ;  /* 0x000000160424723c */ /* 0x000fe20000001810 */
[----:B------:R-:W1:Y:S07]  /*6940*/  LDSM.16.MT88.4 R16, [R196+0x6000] ;  /* 0x00600000c410783b */ /* 0x000e6e0000004200 */
[C---:B-1----:R-:W-:Y:S08]  /*6950*/  HMMA.16816.F32 R20, R8.reuse, R16, RZ ;  /* 0x000000100814723c */ /* 0x042ff000000018ff */
[----:B------:R-:W-:Y:S01]  /*6960*/  HMMA.16816.F32 R8, R8, R18, RZ ;  /* 0x000000120808723c */ /* 0x000fe200000018ff */
[----:B------:R-:W1:Y:S11]  /*6970*/  LDSM.16.MT88.4 R16, [R196+0x6800] ;  /* 0x00680000c410783b */ /* 0x000e760000004200 */
[----:B------:R-:W-:Y:S04]  /*6980*/  @!UPT UIADD3 URZ, URZ, URZ, URZ ;  /* 0x0000003f3f3ff290 */ /* 0x000fe8000fffe03f */
[C---:B-1----:R-:W-:Y:S07]  /*6990*/  HMMA.16816.F32 R28, R4.reuse, R16, R20 ;  /* 0x00000010041c723c */ /* 0x042fee0000001814 */
[----:B------:R-:W-:Y:S01]  /*69a0*/  FFMA.FTZ R17, R108, c[0x0][0x2d0], -R2 ;  /* 0x0000b4006c117a23 */ /* 0x000fe20000010802 */
[----:B------:R-:W-:Y:S01]  /*69b0*/  HMMA.16816.F32 R20, R4, R18, R8 ;  /* 0x000000120414723c */ /* 0x000fe20000001808 */
[----:B------:R-:W1:Y:S01]  /*69c0*/  LDSM.16.MT88.4 R8, [R193+0x1000] ;  /* 0x00100000c108783b */ /* 0x000e620000004200 */
[----:B------:R-:W-:-:S03]  /*69d0*/  FFMA.FTZ R16, R82, c[0x0][0x2d0], -R0 ;  /* 0x0000b40052107a23 */ /* 0x000fc60000010800 */
[----:B------:R-:W-:Y:S02]  /*69e0*/  MUFU.EX2 R17, R17 ;  /* 0x0000001100117308 */ /* 0x000fe40000000800 */
[--C-:B------:R-:W-:Y:S01]  /*69f0*/  FFMA.FTZ R19, R107, c[0x0][0x2d0], -R2.reuse ;  /* 0x0000b4006b137a23 */ /* 0x100fe20000010802 */
[----:B----4-:R-:W-:Y:S01]  /*6a00*/  F2FP.PACK_AB R4, R239, R248 ;  /* 0x000000f8ef04723e */ /* 0x010fe200000000ff */
[----:B------:R-:W-:Y:S01]  /*6a10*/  FFMA.FTZ R18, R109, c[0x0][0x2d0], -R2 ;  /* 0x0000b4006d127a23 */ /* 0x000fe20000010802 */
[----:B------:R-:W-:Y:S01]  /*6a20*/  F2FP.PACK_AB R6, R249, R250 ;  /* 0x000000faf906723e */ /* 0x000fe200000000ff */
[--C-:B------:R-:W-:Y:S02]  /*6a30*/  FFMA.FTZ R2, R84, c[0x0][0x2d0], -R0.reuse ;  /* 0x0000b40054027a23 */ /* 0x100fe40000010800 */
[----:B------:R-:W-:Y:S08]  /*6a40*/  MUFU.EX2 R19, R19 ;  /* 0x0000001300137308 */ /* 0x000ff00000000800 */
[----:B------:R2:W3:Y:S08]  /*6a50*/  MUFU.EX2 R124, R2 ;  /* 0x00000002007c7308 */ /* 0x0004f00000000800 */
[----:B------:R-:W-:Y:S01]  /*6a60*/  MUFU.EX2 R18, R18 ;  /* 0x0000001200127308 */ /* 0x000fe20000000800 */
[----:B--2---:R-:W-:Y:S01]  /*6a70*/  FFMA.FTZ R2, R85, c[0x0][0x2d0], -R0 ;  /* 0x0000b40055027a23 */ /* 0x004fe20000010800 */
[----:B---3--:R-:W-:-:S06]  /*6a80*/  F2FP.PACK_AB R5, R124, R125 ;  /* 0x0000007d7c05723e */ /* 0x008fcc00000000ff */
[----:B------:R2:W-:Y:S02]  /*6a90*/  MUFU.EX2 R133, R2 ;  /* 0x0000000200857308 */ /* 0x0005e40000000800 */
[----:B--2---:R-:W-:-:S06]  /*6aa0*/  FFMA.FTZ R2, R86, c[0x0][0x2d0], -R0 ;  /* 0x0000b40056027a23 */ /* 0x004fcc0000010800 */
[----:B------:R-:W2:Y:S02]  /*6ab0*/  MUFU.EX2 R134, R2 ;  /* 0x0000000200867308 */ /* 0x000ea40000000800 */
[----:B--2---:R-:W-:Y:S01]  /*6ac0*/  F2FP.PACK_AB R7, R134, R133 ;  /* 0x000000858607723e */ /* 0x004fe200000000ff */
[----:B------:R-:W-:Y:S02]  /*6ad0*/  FADD.FTZ R2, R80, R13 ;  /* 0x0000000d50027221 */ /* 0x000fe40000010000 */
[----:B------:R-:W-:Y:S02]  /*6ae0*/  FFMA.FTZ R13, R101, c[0x0][0x2d0], -R0 ;  /* 0x0000b400650d7a23 */ /* 0x000fe40000010800 */
[----:B------:R-:W-:Y:S02]  /*6af0*/  FADD.FTZ R0, R81, R2 ;  /* 0x0000000251007221 */ /* 0x000fe40000010000 */
[----:B-1----:R-:W-:Y:S01]  /*6b00*/  HMMA.16816.F32 R136, R4, R8, R136 ;  /* 0x000000080488723c */ /* 0x002fe20000001888 */
[----:B------:R-:W-:-:S02]  /*6b10*/  IMAD.MOV.U32 R2, RZ, RZ, R240 ;  /* 0x000000ffff027224 */ /* 0x000fc400078e00f0 */
[----:B------:R-:W-:Y:S02]  /*6b20*/  FADD.FTZ R0, R228, R0 ;  /* 0x00000000e4007221 */ /* 0x000fe40000010000 */
[----:B------:R-:W-:Y:S02]  /*6b30*/  FADD.FTZ R2, R2, R229 ;  /* 0x000000e502027221 */ /* 0x000fe40000010000 */
[----:B------:R-:W-:Y:S01]  /*6b40*/  FADD.FTZ R0, R135, R0 ;  /* 0x0000000087007221 */ /* 0x000fe20000010000 */
[----:B------:R-:W-:Y:S01]  /*6b50*/  HMMA.16816.F32 R24, R4, R10, R144 ;  /* 0x0000000a0418723c */ /* 0x000fe20000001890 */
[----:B------:R-:W1:Y:S02]  /*6b60*/  LDSM.16.MT88.4 R8, [R194+0x1000] ;  /* 0x00100000c208783b */ /* 0x000e640000004200 */
[----:B------:R-:W-:-:S04]  /*6b70*/  FADD.FTZ R0, R127, R0 ;  /* 0x000000007f007221 */ /* 0x000fc80000010000 */
[----:B------:R-:W-:-:S04]  /*6b80*/  FADD.FTZ R0, R126, R0 ;  /* 0x000000007e007221 */ /* 0x000fc80000010000 */
[----:B------:R-:W-:-:S04]  /*6b90*/  FADD.FTZ R0, R237, R0 ;  /* 0x00000000ed007221 */ /* 0x000fc80000010000 */
[----:B------:R-:W-:-:S04]  /*6ba0*/  FADD.FTZ R0, R125, R0 ;  /* 0x000000007d007221 */ /* 0x000fc80000010000 */
[----:B------:R-:W-:-:S04]  /*6bb0*/  FADD.FTZ R0, R124, R0 ;  /* 0x000000007c007221 */ /* 0x000fc80000010000 */
[----:B------:R-:W-:-:S04]  /*6bc0*/  FADD.FTZ R0, R133, R0 ;  /* 0x0000000085007221 */ /* 0x000fc80000010000 */
        /* <DEDUP_REMOVED lines=20> */
[----:B------:R-:W-:Y:S01]  /*6d10*/  IMAD.MOV.U32 R167, RZ, RZ, R105 ;  /* 0x000000ffffa77224 */ /* 0x000fe200078e0069 */
[----:B------:R-:W-:Y:S01]  /*6d20*/  HMMA.16816.F32 R220, R4, R10, R156 ;  /* 0x0000000a04dc723c */ /* 0x000fe2000000189c */
[----:B------:R-:W1:Y:S01]  /*6d30*/  LDSM.16.MT88.4 R8, [R193+0x5000] ;  /* 0x00500000c108783b */ /* 0x000e620000004200 */
[----:B------:R-:W-:-:S02]  /*6d40*/  IMAD.MOV.U32 R166, RZ, RZ, R106 ;  /* 0x000000ffffa67224 */ /* 0x000fc400078e006a */
[----:B------:R-:W-:Y:S02]  /*6d50*/  IMAD.MOV.U32 R165, RZ, RZ, R243 ;  /* 0x000000ffffa57224 */ /* 0x000fe400078e00f3 */
[----:B------:R-:W-:Y:S02]  /*6d60*/  IMAD.MOV.U32 R164, RZ, RZ, R242 ;  /* 0x000000ffffa47224 */ /* 0x000fe400078e00f2 */
[----:B------:R-:W-:Y:S02]  /*6d70*/  IMAD.MOV.U32 R159, RZ, RZ, R241 ;  /* 0x000000ffff9f7224 */ /* 0x000fe400078e00f1 */
[----:B------:R-:W-:Y:S02]  /*6d80*/  IMAD.MOV.U32 R229, RZ, RZ, R166 ;  /* 0x000000ffffe57224 */ /* 0x000fe400078e00a6 */
[----:B------:R-:W-:Y:S02]  /*6d90*/  FADD.FTZ R2, R159, R2 ;  /* 0x000000029f027221 */ /* 0x000fe40000010000 */
[----:B------:R-:W-:Y:S02]  /*6da0*/  LDSM.16.MT88.4 R156, [R197+0x1800] ;  /* 0x00180000c59c783b */ /* 0x000fe40000004200 */
[----:B------:R-:W-:-:S04]  /*6db0*/  FADD.FTZ R2, R252, R2 ;  /* 0x00000002fc027221 */ /* 0x000fc80000010000 */
[----:B------:R-:W-:Y:S01]  /*6dc0*/  FADD.FTZ R2, R251, R2 ;  /* 0x00000002fb027221 */ /* 0x000fe20000010000 */
[C---:B-1----:R-:W-:Y:S01]  /*6dd0*/  HMMA.16816.F32 R180, R4.reuse, R8, R148 ;  /* 0x0000000804b4723c */ /* 0x042fe20000001894 */
[----:B------:R-:W-:Y:S07]  /*6de0*/  LDSM.16.MT88.4 R148, [R194+0x1800] ;  /* 0x00180000c294783b */ /* 0x000fee0000004200 */
[----:B------:R-:W-:Y:S01]  /*6df0*/  HMMA.16816.F32 R100, R4, R10, R128 ;  /* 0x0000000a0464723c */ /* 0x000fe20000001880 */
[----:B------:R-:W1:Y:S06]  /*6e00*/  LDSM.16.MT88.4 R8, [R194+0x5000] ;  /* 0x00500000c208783b */ /* 0x000e6c0000004200 */
[----:B------:R-:W-:-:S02]  /*6e10*/  F2FP.PACK_AB R128, R18, R19 ;  /* 0x000000131280723e */ /* 0x000fc400000000ff */
[----:B------:R-:W-:Y:S01]  /*6e20*/  F2FP.PACK_AB R130, R15, R17 ;  /* 0x000000110f82723e */ /* 0x000fe200000000ff */
[C---:B-1----:R-:W-:Y:S01]  /*6e30*/  HMMA.16816.F32 R104, R4.reuse, R8, R140 ;  /* 0x000000080468723c */ /* 0x042fe2000000188c */
[----:B------:R-:W-:Y:S07]  /*6e40*/  LDSM.16.MT88.4 R140, [R193+0x1800] ;  /* 0x00180000c18c783b */ /* 0x000fee0000004200 */
        /* <DEDUP_REMOVED lines=21> */
[----:B------:R1:W-:Y:S07]  /*6fa0*/  MUFU.EX2 R8, R13 ;  /* 0x0000000d00087308 */ /* 0x0003ee0000000800 */
[----:B------:R-:W-:Y:S01]  /*6fb0*/  HMMA.16816.F32 R20, R4, R10, R20 ;  /* 0x0000000a0414723c */ /* 0x000fe20000001814 */
[----:B------:R2:W3:Y:S01]  /*6fc0*/  MUFU.EX2 R9, R3 ;  /* 0x0000000300097308 */ /* 0x0004e20000000800 */
[----:B------:R-:W-:Y:S07]  /*6fd0*/  LDSM.16.MT88.4 R4, [R196+0x7800] ;  /* 0x00780000c404783b */ /* 0x000fee0000004200 */
[----:B------:R4:W-:Y:S01]  /*6fe0*/  MUFU.EX2 R10, R14 ;  /* 0x0000000e000a7308 */ /* 0x0009e20000000800 */
[----:B-1----:R-:W-:-:S02]  /*6ff0*/  IMAD.MOV.U32 R13, RZ, RZ, R164 ;  /* 0x000000ffff0d7224 */ /* 0x002fc400078e00a4 */
[----:B--2---:R-:W-:-:S05]  /*7000*/  IMAD.MOV.U32 R3, RZ, RZ, R167 ;  /* 0x000000ffff037224 */ /* 0x004fca00078e00a7 */
[----:B------:R-:W1:Y:S01]  /*7010*/  MUFU.EX2 R11, R16 ;  /* 0x00000010000b7308 */ /* 0x000e620000000800 */
[----:B---3--:R-:W-:Y:S01]  /*7020*/  F2FP.PACK_AB R129, R9, R8 ;  /* 0x000000080981723e */ /* 0x008fe200000000ff */
[----:B------:R-:W-:Y:S02]  /*7030*/  FADD.FTZ R2, R3, R2 ;  /* 0x0000000203027221 */ /* 0x000fe40000010000 */
[----:B------:R-:W-:Y:S02]  /*7040*/  IMAD.MOV.U32 R3, RZ, RZ, c[0x0][0x2c4] ;  /* 0x0000b100ff037624 */ /* 0x000fe400078e00ff */
[----:B----4-:R-:W-:Y:S02]  /*7050*/  IMAD.MOV.U32 R14, RZ, RZ, R165 ;  /* 0x000000ffff0e7224 */ /* 0x010fe400078e00a5 */
[----:B------:R-:W2:Y:S01]  /*7060*/  LDSM.16.MT88.4 R164, [R196+0x1800] ;  /* 0x00180000c4a4783b */ /* 0x000ea20000004200 */
[----:B------:R-:W-:Y:S01]  /*7070*/  FADD.FTZ R2, R248, R2 ;  /* 0x00000002f8027221 */ /* 0x000fe20000010000 */
[----:B------:R-:W-:-:S03]  /*7080*/  ISETP.NE.AND P1, PT, R3, 0x1, PT ;  /* 0x000000010300780c */ /* 0x000fc60003f25270 */
[----:B------:R-:W-:Y:S01]  /*7090*/  FADD.FTZ R2, R239, R2 ;  /* 0x00000002ef027221 */ /* 0x000fe20000010000 */
[----:B-1----:R-:W-:-:S03]  /*70a0*/  F2FP.PACK_AB R131, R11, R10 ;  /* 0x0000000a0b83723e */ /* 0x002fc600000000ff */
[----:B------:R-:W-:-:S04]  /*70b0*/  FADD.FTZ R2, R250, R2 ;  /* 0x00000002fa027221 */ /* 0x000fc80000010000 */
[----:B------:R-:W-:Y:S01]  /*70c0*/  FADD.FTZ R2, R249, R2 ;  /* 0x00000002f9027221 */ /* 0x000fe20000010000 */
[C---:B------:R-:W-:Y:S01]  /*70d0*/  HMMA.16816.F32 R52, R128.reuse, R56, R80 ;  /* 0x000000388034723c */ /* 0x040fe20000001850 */
[----:B------:R-:W-:Y:S02]  /*70e0*/  LDSM.16.MT88.4 R80, [R194+0x5800] ;  /* 0x00580000c250783b */ /* 0x000fe40000004200 */
[----:B------:R-:W-:Y:S02]  /*70f0*/  FADD.FTZ R3, R19, R2 ;  /* 0x0000000213037221 */ /* 0x000fe40000010000 */
[----:B------:R-:W-:Y:S02]  /*7100*/  FADD.FTZ R2, R8, R0 ;  /* 0x0000000008027221 */ /* 0x000fe40000010000 */
[----:B------:R-:W-:Y:S01]  /*7110*/  IMAD.MOV.U32 R0, RZ, RZ, R229 ;  /* 0x000000ffff007224 */ /* 0x000fe200078e00e5 */
[C---:B------:R-:W-:Y:S08]  /*7120*/  HMMA.16816.F32 R152, R128.reuse, R156, R152 ;  /* 0x0000009c8098723c */ /* 0x040ff00000001898 */
[C---:B------:R-:W-:Y:S01]  /*7130*/  HMMA.16816.F32 R156, R128.reuse, R158, R40 ;  /* 0x0000009e809c723c */ /* 0x040fe20000001828 */
[----:B------:R-:W1:Y:S07]  /*7140*/  LDSM.16.MT88.4 R40, [R193+0x3800] ;  /* 0x00380000c128783b */ /* 0x000e6e0000004200 */
[C---:B------:R-:W-:Y:S08]  /*7150*/  HMMA.16816.F32 R92, R128.reuse, R96, R176 ;  /* 0x00000060805c723c */ /* 0x040ff000000018b0 */
[C---:B--2---:R-:W-:Y:S08]  /*7160*/  HMMA.16816.F32 R160, R128.reuse, R164, R160 ;  /* 0x000000a480a0723c */ /* 0x044ff000000018a0 */
[C---:B------:R-:W-:Y:S01]  /*7170*/  HMMA.16816.F32 R164, R128.reuse, R166, R48 ;  /* 0x000000a680a4723c */ /* 0x040fe20000001830 */
[----:B------:R-:W2:Y:S07]  /*7180*/  LDSM.16.MT88.4 R48, [R194+0x3800] ;  /* 0x00380000c230783b */ /* 0x000eae0000004200 */
[C---:B------:R-:W-:Y:S01]  /*7190*/  HMMA.16816.F32 R96, R128.reuse, R98, R120 ;  /* 0x000000628060723c */ /* 0x040fe20000001878 */
[----:B------:R-:W-:Y:S07]  /*71a0*/  LDSM.16.MT88.4 R120, [R197+0x7800] ;  /* 0x00780000c578783b */ /* 0x000fee0000004200 */
[C---:B------:R-:W-:Y:S07]  /*71b0*/  HMMA.16816.F32 R124, R128.reuse, R4, R28 ;  /* 0x00000004807c723c */ /* 0x040fee000000181c */
[----:B------:R-:W-:Y:S01]  /*71c0*/  @P1 IMAD.HI.U32 R4, R229, c[0x0][0x2c8], RZ ;  /* 0x0000b200e5041a27 */ /* 0x000fe200078e00ff */
[----:B-1----:R-:W-:Y:S01]  /*71d0*/  HMMA.16816.F32 R36, R128, R40, R64 ;  /* 0x000000288024723c */ /* 0x002fe20000001840 */
[----:B------:R-:W-:Y:S02]  /*71e0*/  LDSM.16.MT88.4 R64, [R196+0x3800] ;  /* 0x00380000c440783b */ /* 0x000fe40000004200 */
[----:B------:R-:W-:Y:S01]  /*71f0*/  FADD.FTZ R5, R18, R3 ;  /* 0x0000000312057221 */ /* 0x000fe20000010000 */
[----:B------:R-:W-:Y:S01]  /*7200*/  @P1 SHF.R.U32.HI R0, RZ, c[0x0][0x2cc], R4 ;  /* 0x0000b300ff001a19 */ /* 0x000fe20000011604 */
[----:B------:R-:W-:-:S02]  /*7210*/  FADD.FTZ R3, R9, R2 ;  /* 0x0000000209037221 */ /* 0x000fc40000010000 */
[----:B------:R-:W-:Y:S01]  /*7220*/  IMAD.IADD R2, R13, 0x1, -R14 ;  /* 0x000000010d027824 */ /* 0x000fe200078e0a0e */
[C---:B------:R-:W-:Y:S01]  /*7230*/  HMMA.16816.F32 R40, R128.reuse, R42, R68 ;  /* 0x0000002a8028723c */ /* 0x040fe20000001844 */
[----:B------:R-:W-:Y:S02]  /*7240*/  FADD.FTZ R4, R17, R5 ;  /* 0x0000000511047221 */ /* 0x000fe40000010000 */
[----:B------:R-:W-:Y:S02]  /*7250*/  FADD.FTZ R3, R10, R3 ;  /* 0x000000030a037221 */ /* 0x000fe40000010000 */
[----:B------:R-:W-:Y:S02]  /*7260*/  IMAD.IADD R2, R2, 0x1, R0 ;  /* 0x0000000102027824 */ /* 0x000fe400078e0200 */
[----:B------:R-:W-:Y:S01]  /*7270*/  FADD.FTZ R0, R15, R4 ;  /* 0x000000040f007221 */ /* 0x000fe20000010000 */
[----:B------:R-:W-:Y:S01]  /*7280*/  HMMA.16816.F32 R56, R128, R58, R84 ;  /* 0x0000003a8038723c */ /* 0x000fe20000001854 */
[----:B------:R-:W-:-:S03]  /*7290*/  FADD.FTZ R3, R11, R3 ;  /* 0x000000030b037221 */ /* 0x000fc60000010000 */
[----:B------:R1:W-:Y:S04]  /*72a0*/  STL [R1], R0 ;  /* 0x0000000001007387 */ /* 0x0003e80000100800 */
[C---:B--2---:R-:W-:Y:S01]  /*72b0*/  HMMA.16816.F32 R44, R128.reuse, R48, R72 ;  /* 0x00000030802c723c */ /* 0x044fe20000001848 */
[----:B------:R-:W2:Y:S04]  /*72c0*/  LDSM.16.MT88.4 R72, [R193+0x5800] ;  /* 0x00580000c148783b */ /* 0x000ea80000004200 */
[----:B------:R-:W-:Y:S03]  /*72d0*/  STL [R1+0x8], R3 ;  /* 0x0000080301007387 */ /* 0x000fe60000100800 */
[C---:B------:R-:W-:Y:S08]  /*72e0*/  HMMA.16816.F32 R48, R128.reuse, R50, R76 ;  /* 0x000000328030723c */ /* 0x040ff0000000184c */
[----:B------:R-:W-:Y:S01]  /*72f0*/  HMMA.16816.F32 R76, R128, R80, R104 ;  /* 0x00000050804c723c */ /* 0x000fe20000001868 */
[----:B------:R-:W3:Y:S01]  /*7300*/  LDSM.16.MT88.4 R104, [R193+0x7800] ;  /* 0x00780000c168783b */ /* 0x000ee20000004200 */
[----:B-1----:R-:W-:-:S06]  /*7310*/  IADD3 R0, R2, c[0x0][0x328], RZ ;  /* 0x0000ca0002007a10 */ /* 0x002fcc0007ffe0ff */
[C---:B------:R-:W-:Y:S08]  /*7320*/  HMMA.16816.F32 R80, R128.reuse, R82, R108 ;  /* 0x000000528050723c */ /* 0x040ff0000000186c */
[C---:B------:R-:W-:Y:S08]  /*7330*/  HMMA.16816.F32 R136, R128.reuse, R140, R136 ;  /* 0x0000008c8088723c */ /* 0x040ff00000001888 */
[C---:B------:R-:W-:Y:S08]  /*7340*/  HMMA.16816.F32 R144, R128.reuse, R148, R144 ;  /* 0x000000948090723c */ /* 0x040ff00000001890 */
[C---:B--2---:R-:W-:Y:S08]  /*7350*/  HMMA.16816.F32 R68, R128.reuse, R72, R180 ;  /* 0x000000488044723c */ /* 0x044ff000000018b4 */
[C---:B------:R-:W-:Y:S08]  /*7360*/  HMMA.16816.F32 R72, R128.reuse, R74, R100 ;  /* 0x0000004a8048723c */ /* 0x040ff00000001864 */
[C---:B---3--:R-:W-:Y:S08]  /*7370*/  HMMA.16816.F32 R100, R128.reuse, R104, R116 ;  /* 0x000000688064723c */ /* 0x048ff00000001874 */
        /* <DEDUP_REMOVED lines=8> */
[C---:B------:R-:W-:Y:S07]  /*7400*/  HMMA.16816.F32 R64, R128.reuse, R66, R220 ;  /* 0x000000428040723c */ /* 0x040fee00000018dc */
[----:B------:R-:W-:Y:S01]  /*7410*/  IADD3 R220, R238, -0x2, RZ ;  /* 0xfffffffeeedc7810 */ /* 0x000fe20007ffe0ff */
        /* <DEDUP_REMOVED lines=16> */
.L_x_1686:
[----:B------:R-:W-:-:S13]  /*7520*/  ISETP.NE.AND P0, PT, R4, 0x1, PT ;  /* 0x000000010400780c */ /* 0x000fda0003f05270 */
[----:B------:R-:W-:-:S05]  /*7530*/  @P0 IMAD.HI.U32 R2, R3, c[0x0][0x330], RZ ;  /* 0x0000cc0003020a27 */ /* 0x000fca00078e00ff */
[----:B------:R-:W-:Y:S02]  /*7540*/  @P0 SHF.R.U32.HI R3, RZ, c[0x0][0x334], R2 ;  /* 0x0000cd00ff030a19 */ /* 0x000fe40000011602 */
.L_x_1687:
[----:B------:R-:W-:Y:S05]  /*7550*/  BSYNC B0 ;  /* 0x0000000000007941 */ /* 0x000fea0003800000 */
.L_x_1685:
[----:B------:R-:W-:-:S05]  /*7560*/  IMAD R3, R3, R4, c[0x0][0x32c] ;  /* 0x0000cb0003037624 */ /* 0x000fca00078e0204 */
[----:B------:R-:W-:-:S04]  /*7570*/  IMNMX R0, R0, R3, PT ;  /* 0x0000000300007217 */ /* 0x000fc80003800200 */
.L_x_1684:
        /* <DEDUP_REMOVED lines=9> */
.L_x_1697:
[----:B------:R-:W-:Y:S01]  /*7610*/  ISETP.GT.AND P0, PT, R230, R222, PT ;  /* 0x000000dee600720c */ /* 0x000fe20003f04270 */
[----:B------:R-:W-:Y:S04]  /*7620*/  DEPBAR.LE SB0, 0x0 ;  /* 0x000080000000791a */ /* 0x000fe80000000000 */
[----:B------:R-:W-:Y:S01]  /*7630*/  WARPSYNC 0xffffffff ;  /* 0xffffffff00007948 */ /* 0x000fe20003800000 */
[----:B------:R-:W-:Y:S01]  /*7640*/  BAR.SYNC.DEFER_BLOCKING 0x0 ;  /* 0x0000000000007b1d */ /* 0x000fe20000010000 */
[----:B------:R-:W-:Y:S05]  /*7650*/  IMAD.MOV.U32 R241, RZ, RZ, c[0x0][0x2c4] ;  /* 0x0000b100fff17624 */ /* 0x000fea00078e00ff */
[----:B------:R-:W-:Y:S01]  /*7660*/  ISETP.NE.AND P2, PT, R241, 0x1, PT ;  /* 0x00000001f100780c */ /* 0x000fe20003f45270 */
[----:B------:R-:W-:Y:S01]  /*7670*/  @!P0 IMAD.WIDE.U32 R4, R222, c[0x0][0x208], RZ ;  /* 0x00008200de048a25 */ /* 0x000fe200078e00ff */
[----:B--2---:R-:W-:Y:S02]  /*7680*/  @!P0 SHF.R.S32.HI R0, RZ, 0x1f, R222 ;  /* 0x0000001fff008819 */ /* 0x004fe400000114de */
[----:B------:R-:W-:Y:S01]  /*7690*/  @!P0 IADD3 R11, P1, R234, 0x40, RZ ;  /* 0x00000040ea0b8810 */ /* 0x000fe20007f3e0ff */
[----:B------:R-:W-:Y:S02]  /*76a0*/  @!P0 IMAD.MOV.U32 R6, RZ, RZ, c[0x0][0x208] ;  /* 0x00008200ff068624 */ /* 0x000fe400078e00ff */
[----:B------:R-:W-:Y:S02]  /*76b0*/  @!P0 IMAD R0, R0, c[0x0][0x208], RZ ;  /* 0x0000820000008a24 */ /* 0x000fe400078e02ff */
[----:B------:R-:W-:Y:S02]  /*76c0*/  @!P0 IMAD.SHL.U32 R3, R4, 0x40, RZ ;  /* 0x0000004004038824 */ /* 0x000fe400078e00ff */
[----:B------:R-:W-:Y:S02]  /*76d0*/  @!P0 IMAD R0, R222, c[0x0][0x20c], R0 ;  /* 0x00008300de008a24 */ /* 0x000fe400078e0200 */
[----:B------:R-:W-:Y:S02]  /*76e0*/  @!P0 IMAD.X R12, RZ, RZ, R236, P1 ;  /* 0x000000ffff0c8224 */ /* 0x000fe400008e06ec */
[----:B------:R-:W-:Y:S01]  /*76f0*/  @!P0 IMAD.IADD R0, R5, 0x1, R0 ;  /* 0x0000000105008824 */ /* 0x000fe200078e0200 */
[----:B------:R-:W-:Y:S01]  /*7700*/  @!P0 LEA R5, P1, R6, R3, 0x5 ;  /* 0x0000000306058211 */ /* 0x000fe200078228ff */
[----:B------:R-:W-:Y:S01]  /*7710*/  LDSM.16.M88.4 R32, [R199] ;  /* 0x00000000c720783b */ /* 0x000fe20000000200 */
[----:B------:R-:W-:Y:S02]  /*7720*/  ULDC UR4, c[0x0][0x324] ;  /* 0x0000c90000047ab9 */ /* 0x000fe40000000800 */
[----:B------:R-:W-:Y:S01]  /*7730*/  @!P0 SHF.L.U64.HI R0, R4, 0x6, R0 ;  /* 0x0000000604008819 */ /* 0x000fe20000010200 */
[----:B------:R-:W-:Y:S01]  /*7740*/  @!P0 IMAD.MOV.U32 R4, RZ, RZ, c[0x0][0x20c] ;  /* 0x00008300ff048624 */ /* 0x000fe200078e00ff */
[----:B------:R-:W-:Y:S01]  /*7750*/  ULOP3.LUT UR4, URZ, UR4, URZ, 0x33, !UPT ;  /* 0x000000043f047292 */ /* 0x000fe2000f8e333f */
[----:B------:R-:W-:Y:S03]  /*7760*/  LDSM.16.M88.4 R16, [R192+0x800] ;  /* 0x00080000c010783b */ /* 0x000fe60000000200 */
[----:B------:R-:W-:Y:S02]  /*7770*/  @!P0 LEA.HI.X R4, R6, R0, R4, 0x5, P1 ;  /* 0x0000000006048211 */ /* 0x000fe400008f2c04 */
[C---:B------:R-:W-:Y:S01]  /*7780*/  @!P0 IADD3 R6, P1, R3.reuse, R234, RZ ;  /* 0x000000ea03068210 */ /* 0x040fe20007f3e0ff */
[----:B------:R-:W-:Y:S04]  /*7790*/  LDSM.16.M88.4 R24, [R192+0x1000] ;  /* 0x00100000c018783b */ /* 0x000fe80000000200 */
[C---:B------:R-:W-:Y:S01]  /*77a0*/  @!P0 IMAD.X R8, R0.reuse, 0x1, R236, P1 ;  /* 0x0000000100088824 */ /* 0x040fe200008e06ec */
[----:B------:R-:W-:Y:S01]  /*77b0*/  @!P0 IADD3 R7, P1, R3, R11, RZ ;  /* 0x0000000b03078210 */ /* 0x000fe20007f3e0ff */
[----:B------:R-:W-:Y:S04]  /*77c0*/  LDSM.16.M88.4 R168, [R192+0x1800] ;  /* 0x00180000c0a8783b */ /* 0x000fe80000000200 */
[----:B------:R-:W-:Y:S01]  /*77d0*/  @!P0 IMAD.X R9, R0, 0x1, R12, P1 ;  /* 0x0000000100098824 */ /* 0x000fe200008e060c */
[C---:B------:R-:W-:Y:S01]  /*77e0*/  @!P0 LEA R134, P1, R6.reuse, c[0x0][0x1f8], 0x1 ;  /* 0x00007e0006868a11 */ /* 0x040fe200078208ff */
[----:B------:R-:W-:Y:S03]  /*77f0*/  LDSM.16.M88.4 R172, [R200] ;  /* 0x00000000c8ac783b */ /* 0x000fe60000000200 */
[----:B------:R-:W-:Y:S02]  /*7800*/  @!P0 LEA.HI.X R135, R6, c[0x0][0x1fc], R8, 0x1, P1 ;  /* 0x00007f0006878a11 */ /* 0x000fe400008f0c08 */
[C---:B------:R-:W-:Y:S01]  /*7810*/  @!P0 LEA R28, P1, R7.reuse, c[0x0][0x1f8], 0x1 ;  /* 0x00007e00071c8a11 */ /* 0x040fe200078208ff */
[----:B------:R-:W-:Y:S03]  /*7820*/  LDSM.16.M88.4 R176, [R203] ;  /* 0x00000000cbb0783b */ /* 0x000fe60000000200 */
[----:B------:R-:W-:Y:S02]  /*7830*/  @!P0 LEA.HI.X R29, R7, c[0x0][0x1fc], R9, 0x1, P1 ;  /* 0x00007f00071d8a11 */ /* 0x000fe400008f0c09 */
[----:B------:R-:W-:Y:S01]  /*7840*/  @!P0 IADD3 R8, P1, R234, 0x80, RZ ;  /* 0x00000080ea088810 */ /* 0x000fe20007f3e0ff */
[----:B------:R-:W-:Y:S04]  /*7850*/  LDSM.16.M88.4 R180, [R218] ;  /* 0x00000000dab4783b */ /* 0x000fe80000000200 */
[----:B------:R-:W-:Y:S01]  /*7860*/  @!P0 IMAD.X R10, RZ, RZ, R236, P1 ;  /* 0x000000ffff0a8224 */ /* 0x000fe200008e06ec */
[CC--:B------:R-:W-:Y:S01]  /*7870*/  @!P0 IADD3 R6, P1, R3.reuse, R8.reuse, RZ ;  /* 0x0000000803068210 */ /* 0x0c0fe20007f3e0ff */
[----:B------:R-:W-:Y:S04]  /*7880*/  LDSM.16.M88.4 R184, [R217] ;  /* 0x00000000d9b8783b */ /* 0x000fe80000000200 */
[----:B------:R-:W-:Y:S01]  /*7890*/  @!P0 IMAD.X R7, R0, 0x1, R10, P1 ;  /* 0x0000000100078824 */ /* 0x000fe200008e060a */
[C---:B------:R-:W-:Y:S01]  /*78a0*/  @!P0 LEA R14, P1, R6.reuse, c[0x0][0x1f8], 0x1 ;  /* 0x00007e00060e8a11 */ /* 0x040fe200078208ff */
[----:B------:R-:W-:Y:S03]  /*78b0*/  LDSM.16.M88.4 R188, [R216] ;  /* 0x00000000d8bc783b */ /* 0x000fe60000000200 */
[----:B------:R-:W-:Y:S02]  /*78c0*/  @!P0 LEA.HI.X R15, R6, c[0x0][0x1fc], R7, 0x1, P1 ;  /* 0x00007f00060f8a11 */ /* 0x000fe400008f0c07 */
[----:B------:R-:W-:Y:S01]  /*78d0*/  @!P0 IADD3 R7, P1, R234, 0xc0, RZ ;  /* 0x000000c0ea078810 */ /* 0x000fe20007f3e0ff */
[----:B------:R-:W2:Y:S04]  /*78e0*/  LDL R239, [R1+0x18] ;  /* 0x0000180001ef7983 */ /* 0x000ea80000100800 */
[----:B------:R-:W-:Y:S01]  /*78f0*/  @!P0 IMAD.X R9, RZ, RZ, R236, P1 ;  /* 0x000000ffff098224 */ /* 0x000fe200008e06ec */
[----:B------:R-:W-:Y:S01]  /*7900*/  @!P0 IADD3 R3, P1, R3, R7, RZ ;  /* 0x0000000703038210 */ /* 0x000fe20007f3e0ff */
[----:B------:R-:W2:Y:S04]  /*7910*/  LDL R238, [R1+0x44] ;  /* 0x0000440001ee7983 */ /* 0x000ea80000100800 */
[--C-:B------:R-:W-:Y:S01]  /*7920*/  @!P0 IMAD.X R0, R0, 0x1, R9.reuse, P1 ;  /* 0x0000000100008824 */ /* 0x100fe200008e0609 */
[C---:B------:R-:W-:Y:S01]  /*7930*/  @!P0 LEA R22, P1, R3.reuse, c[0x0][0x1f8], 0x1 ;  /* 0x00007e0003168a11 */ /* 0x040fe200078208ff */
[----:B------:R-:W3:Y:S03]  /*7940*/  LDL R237, [R1+0x4] ;  /* 0x0000040001ed7983 */ /* 0x000ee60000100800 */
[----:B------:R-:W-:Y:S02]  /*7950*/  @!P0 LEA.HI.X R23, R3, c[0x0][0x1fc], R0, 0x1, P1 ;  /* 0x00007f0003178a11 */ /* 0x000fe400008f0c00 */
[C---:B------:R-:W-:Y:S05]  /*7960*/  @!P0 IADD3 R3, P1, R5.reuse, R11, RZ ;  /* 0x0000000b05038210 */ /* 0x040fea0007f3e0ff */
[C---:B------:R-:W-:Y:S01]  /*7970*/  @!P0 IMAD.X R11, R4.reuse, 0x1, R12, P1 ;  /* 0x00000001040b8824 */ /* 0x040fe200008e060c */
[C---:B------:R-:W-:Y:S04]  /*7980*/  @!P0 IADD3 R6, P1, R5.reuse, R8, RZ ;  /* 0x0000000805068210 */ /* 0x040fe80007f3e0ff */
[C---:B------:R-:W-:Y:S02]  /*7990*/  @!P0 IADD3.X R10, R4.reuse, R10, RZ, P1, !PT ;  /* 0x0000000a040a8210 */ /* 0x040fe40000ffe4ff */
[C---:B------:R-:W-:Y:S05]  /*79a0*/  @!P0 IADD3 R7, P1, R5.reuse, R7, RZ ;  /* 0x0000000705078210 */ /* 0x040fea0007f3e0ff */
[C---:B------:R-:W-:Y:S01]  /*79b0*/  @!P0 IMAD.X R9, R4.reuse, 0x1, R9, P1 ;  /* 0x0000000104098824 */ /* 0x040fe200008e0609 */
[----:B------:R-:W-:Y:S05]  /*79c0*/  @!P0 IADD3 R0, P1, R5, R234, RZ ;  /* 0x000000ea05008210 */ /* 0x000fea0007f3e0ff */
[----:B------:R-:W-:Y:S01]  /*79d0*/  @!P0 IMAD.X R4, R4, 0x1, R236, P1 ;  /* 0x0000000104048824 */ /* 0x000fe200008e06ec */
[C---:B------:R-:W-:Y:S04]  /*79e0*/  @!P0 LEA R12, P1, R0.reuse, c[0x0][0x1f8], 0x1 ;  /* 0x00007e00000c8a11 */ /* 0x040fe800078208ff */
[----:B------:R-:W-:Y:S02]  /*79f0*/  @!P0 LEA.HI.X R13, R0, c[0x0][0x1fc], R4, 0x1, P1 ;  /* 0x00007f00000d8a11 */ /* 0x000fe400008f0c04 */
[C---:B------:R-:W-:Y:S04]  /*7a00*/  @!P0 LEA R20, P1, R3.reuse, c[0x0][0x1f8], 0x1 ;  /* 0x00007e0003148a11 */ /* 0x040fe800078208ff */
[----:B------:R-:W-:Y:S02]  /*7a10*/  @!P0 LEA.HI.X R21, R3, c[0x0][0x1fc], R11, 0x1, P1 ;  /* 0x00007f0003158a11 */ /* 0x000fe400008f0c0b */
[C---:B------:R-:W-:Y:S04]  /*7a20*/  @!P0 LEA R30, P1, R6.reuse, c[0x0][0x1f8], 0x1 ;  /* 0x00007e00061e8a11 */ /* 0x040fe800078208ff */
[----:B------:R-:W-:Y:S02]  /*7a30*/  @!P0 LEA.HI.X R31, R6, c[0x0][0x1fc], R10, 0x1, P1 ;  /* 0x00007f00061f8a11 */ /* 0x000fe400008f0c0a */
[C---:B------:R-:W-:Y:S04]  /*7a40*/  @!P0 LEA R220, P1, R7.reuse, c[0x0][0x1f8], 0x1 ;  /* 0x00007e0007dc8a11 */ /* 0x040fe800078208ff */
[----:B------:R-:W-:Y:S02]  /*7a50*/  @!P0 LEA.HI.X R221, R7, c[0x0][0x1fc], R9, 0x1, P1 ;  /* 0x00007f0007dd8a11 */ /* 0x000fe400008f0c09 */
[----:B------:R-:W1:Y:S06]  /*7a60*/  LDSM.16.M88.4 R8, [R192] ;  /* 0x00000000c008783b */ /* 0x000e6c0000000200 */
[----:B------:R-:W-:Y:S01]  /*7a70*/  @!PT LDS RZ, [RZ] ;  /* 0x00000000fffff984 */ /* 0x000fe20000000800 */
[----:B------:R-:W-:Y:S01]  /*7a80*/  @!PT LDS RZ, [RZ] ;  /* 0x00000000fffff984 */ /* 0x000fe20000000800 */
[----:B------:R-:W-:Y:S01]  /*7a90*/  @!PT LDS RZ, [RZ] ;  /* 0x00000000fffff984 */ /* 0x000fe20000000800 */
[----:B------:R4:W-:Y:S06]  /*7aa0*/  @!P0 LDGSTS.E.BYPASS.LTC128B.128 [R219+0x100], [R134.64], !P6 ;  /* 0x0010000086db8fae */ /* 0x0009ec000f101d46 */
[----:B------:R5:W-:Y:S06]  /*7ab0*/  @!P0 LDGSTS.E.BYPASS.LTC128B.128 [R219+0x2100], [R28.64], !P5 ;  /* 0x021000001cdb8fae */ /* 0x000bec000e901d46 */
[----:B------:R4:W-:Y:S06]  /*7ac0*/  @!P0 LDGSTS.E.BYPASS.LTC128B.128 [R219+0x4100], [R14.64], !P4 ;  /* 0x041000000edb8fae */ /* 0x0009ec000e101d46 */
[----:B------:R4:W-:Y:S06]  /*7ad0*/  @!P0 LDGSTS.E.BYPASS.LTC128B.128 [R219+0x6100], [R22.64], !P3 ;  /* 0x0610000016db8fae */ /* 0x0009ec000d901d46 */
[----:B------:R4:W-:Y:S06]  /*7ae0*/  @!P0 LDGSTS.E.BYPASS.LTC128B.128 [R219+0x1100], [R12.64], !P6 ;  /* 0x011000000cdb8fae */ /* 0x0009ec000f101d46 */
[----:B------:R5:W-:Y:S01]  /*7af0*/  @!P0 LDGSTS.E.BYPASS.LTC128B.128 [R219+0x3100], [R20.64], !P5 ;  /* 0x0310000014db8fae */ /* 0x000be2000e901d46 */
[C---:B-1----:R-:W-:Y:S05]  /*7b00*/  HMMA.16816.F32 R4, R32.reuse, R8, RZ ;  /* 0x000000082004723c */ /* 0x042fea00000018ff */
[----:B------:R1:W-:Y:S03]  /*7b10*/  @!P0 LDGSTS.E.BYPASS.LTC128B.128 [R219+0x5100], [R30.64], !P4 ;  /* 0x051000001edb8fae */ /* 0x0003e6000e101d46 */
[C---:B------:R-:W-:Y:S03]  /*7b20*/  HMMA.16816.F32 R8, R32.reuse, R10, RZ ;  /* 0x0000000a2008723c */ /* 0x040fe600000018ff */
[----:B------:R1:W-:Y:S01]  /*7b30*/  @!P0 LDGSTS.E.BYPASS.LTC128B.128 [R219+0x7100], [R220.64], !P3 ;  /* 0x07100000dcdb8fae */ /* 0x0003e2000d901d46 */
[C---:B------:R-:W-:Y:S05]  /*7b40*/  ISETP.GT.AND P0, PT, R222.reuse, R230, PT ;  /* 0x000000e6de00720c */ /* 0x040fea0003f04270 */
[----:B------:R-:W0:Y:S01]  /*7b50*/  LDGDEPBAR ;  /* 0x00000000000079af */ /* 0x000e220000000000 */
[C---:B----4-:R-:W-:Y:S07]  /*7b60*/  HMMA.16816.F32 R12, R32.reuse, R16, RZ ;  /* 0x00000010200c723c */ /* 0x050fee00000018ff */
[----:B------:R-:W-:Y:S01]  /*7b70*/  @P0 IADD3 R0, R222, -0x1, RZ ;  /* 0xffffffffde000810 */ /* 0x000fe20007ffe0ff */
[----:B------:R-:W-:Y:S01]  /*7b80*/  @P0 IMAD.MOV.U32 R132, RZ, RZ, c[0x0][0x1e4] ;  /* 0x00007900ff840624 */ /* 0x000fe200078e00ff */
[C---:B------:R-:W-:Y:S03]  /*7b90*/  HMMA.16816.F32 R16, R32.reuse, R18, RZ ;  /* 0x000000122010723c */ /* 0x040fe600000018ff */
[----:B------:R-:W-:Y:S01]  /*7ba0*/  @P0 SHF.R.S32.HI R3, RZ, 0x1f, R0 ;  /* 0x0000001fff030819 */ /* 0x000fe20000011400 */
[C---:B------:R-:W-:Y:S04]  /*7bb0*/  @P0 IMAD.WIDE.U32 R134, R0.reuse, c[0x0][0x1e0], RZ ;  /* 0x0000780000860a25 */ /* 0x040fe800078e00ff */
[C---:B-----5:R-:W-:Y:S01]  /*7bc0*/  HMMA.16816.F32 R20, R32.reuse, R24, RZ ;  /* 0x000000182014723c */ /* 0x060fe200000018ff */
[----:B------:R-:W-:Y:S04]  /*7bd0*/  @P0 IMAD R3, R3, c[0x0][0x1e0], RZ ;  /* 0x0000780003030a24 */ /* 0x000fe800078e02ff */
[----:B------:R-:W-:Y:S03]  /*7be0*/  @P0 IMAD R3, R0, c[0x0][0x1e4], R3 ;  /* 0x0000790000030a24 */ /* 0x000fe600078e0203 */
[C---:B------:R-:W-:Y:S01]  /*7bf0*/  HMMA.16816.F32 R24, R32.reuse, R26, RZ ;  /* 0x0000001a2018723c */ /* 0x040fe200000018ff */
[----:B------:R-:W-:Y:S03]  /*7c00*/  @P0 IMAD.IADD R3, R135, 0x1, R3 ;  /* 0x0000000187030824 */ /* 0x000fe600078e0203 */
[C---:B------:R-:W-:Y:S04]  /*7c10*/  @P0 IMAD.SHL.U32 R135, R134.reuse, 0x40, RZ ;  /* 0x0000004086870824 */ /* 0x040fe800078e00ff */
[C---:B-1----:R-:W-:Y:S01]  /*7c20*/  HMMA.16816.F32 R28, R32.reuse, R168, RZ ;  /* 0x000000a8201c723c */ /* 0x042fe200000018ff */
[C---:B------:R-:W-:Y:S07]  /*7c30*/  @P0 IADD3 R0, P1, R135.reuse, R232, RZ ;  /* 0x000000e887000210 */ /* 0x040fee0007f3e0ff */
[----:B------:R-:W-:Y:S01]  /*7c40*/  HMMA.16816.F32 R32, R32, R170, RZ ;  /* 0x000000aa2020723c */ /* 0x000fe200000018ff */
[----:B------:R-:W-:Y:S07]  /*7c50*/  LDSM.16.M88.4 R168, [R202] ;  /* 0x00000000caa8783b */ /* 0x000fee0000000200 */
[C---:B------:R-:W-:Y:S07]  /*7c60*/  HMMA.16816.F32 R4, R172.reuse, R176, R4 ;  /* 0x000000b0ac04723c */ /* 0x040fee0000001804 */
[----:B------:R-:W-:Y:S01]  /*7c70*/  @P0 SHF.L.U64.HI R176, R134, 0x6, R3 ;  /* 0x0000000686b00819 */ /* 0x000fe20000010203 */
[C---:B------:R-:W-:Y:S04]  /*7c80*/  HMMA.16816.F32 R8, R172.reuse, R178, R8 ;  /* 0x000000b2ac08723c */ /* 0x040fe80000001808 */
[----:B------:R-:W-:Y:S01]  /*7c90*/  @P0 IMAD.X R3, R176, 0x1, R231, P1 ;  /* 0x00000001b0030824 */ /* 0x000fe200008e06e7 */
[C---:B------:R-:W-:Y:S03]  /*7ca0*/  @P0 LEA R228, P1, R0.reuse, c[0x0][0x1c8], 0x1 ;  /* 0x0000720000e40a11 */ /* 0x040fe600078208ff */
[C---:B------:R-:W-:Y:S04]  /*7cb0*/  HMMA.16816.F32 R12, R172.reuse, R180, R12 ;  /* 0x000000b4ac0c723c */ /* 0x040fe8000000180c */
[----:B------:R-:W-:Y:S02]  /*7cc0*/  @P0 LEA.HI.X R229, R0, c[0x0][0x1cc], R3, 0x1, P1 ;  /* 0x0000730000e50a11 */ /* 0x000fe400008f0c03 */
[----:B------:R-:W-:Y:S02]  /*7cd0*/  @P0 IADD3 R179, P1, R232, 0x40, RZ ;  /* 0x00000040e8b30810 */ /* 0x000fe40007f3e0ff */
[C---:B------:R-:W-:Y:S04]  /*7ce0*/  HMMA.16816.F32 R16, R172.reuse, R182, R16 ;  /* 0x000000b6ac10723c */ /* 0x040fe80000001810 */
[----:B------:R-:W-:Y:S01]  /*7cf0*/  @P0 IMAD.X R180, RZ, RZ, R231, P1 ;  /* 0x000000ffffb40224 */ /* 0x000fe200008e06e7 */
[C---:B------:R-:W-:Y:S03]  /*7d00*/  @P0 IADD3 R0, P1, R135.reuse, R179, RZ ;  /* 0x000000b387000210 */ /* 0x040fe60007f3e0ff */
        /* <DEDUP_REMOVED lines=9> */
[----:B------:R-:W-:Y:S01]  /*7da0*/  HMMA.16816.F32 R32, R172, R190, R32 ;  /* 0x000000beac20723c */ /* 0x000fe20000001820 */
[----:B------:R-:W1:Y:S03]  /*7db0*/  LDSM.16.M88.4 R172, [R198] ;  /* 0x00000000c6ac783b */ /* 0x000e660000000200 */
[----:B------:R-:W-:Y:S02]  /*7dc0*/  @P0 IADD3.X R3, R176, R178, RZ, P1, !PT ;  /* 0x000000b2b0030210 */ /* 0x000fe40000ffe4ff */
[C---:B------:R-:W-:Y:S06]  /*7dd0*/  @P0 LEA R224, P1, R0.reuse, c[0x0][0x1c8], 0x1 ;  /* 0x0000720000e00a11 */ /* 0x040fec00078208ff */
[----:B------:R-:W-:Y:S01]  /*7de0*/  @P0 LEA.HI.X R225, R0, c[0x0][0x1cc], R3, 0x1, P1 ;  /* 0x0000730000e10a11 */ /* 0x000fe200008f0c03 */
[----:B------:R-:W-:Y:S05]  /*7df0*/  @P0 IMAD.MOV.U32 R0, RZ, RZ, c[0x0][0x1e0] ;  /* 0x00007800ff000624 */ /* 0x000fea00078e00ff */
[C---:B------:R-:W-:Y:S04]  /*7e00*/  @P0 LEA R3, P1, R0.reuse, R135, 0x5 ;  /* 0x0000008700030211 */ /* 0x040fe800078228ff */
[----:B------:R-:W-:Y:S02]  /*7e10*/  @P0 LEA.HI.X R0, R0, R176, R132, 0x5, P1 ;  /* 0x000000b000000211 */ /* 0x000fe400008f2c84 */
[----:B------:R-:W-:Y:S05]  /*7e20*/  @P0 IADD3 R134, P1, R232, 0xc0, RZ ;  /* 0x000000c0e8860810 */ /* 0x000fea0007f3e0ff */
[----:B------:R-:W-:Y:S01]  /*7e30*/  @P0 IMAD.X R132, RZ, RZ, R231, P1 ;  /* 0x000000ffff840224 */ /* 0x000fe200008e06e7 */
[-C--:B------:R-:W-:Y:S01]  /*7e40*/  @P0 IADD3 R135, P1, R135, R134.reuse, RZ ;  /* 0x0000008687870210 */ /* 0x080fe20007f3e0ff */
        /* <DEDUP_REMOVED lines=11> */
[----:B------:R-:W-:Y:S06]  /*7f00*/  LDSM.16.M88.4 R168, [R201] ;  /* 0x00000000c9a8783b */ /* 0x000fec0000000200 */
[----:B------:R-:W1:Y:S02]  /*7f10*/  LDSM.16.M88.4 R172, [R195] ;  /* 0x00000000c3ac783b */ /* 0x000e640000000200 */
        /* <DEDUP_REMOVED lines=11> */
[----:B------:R-:W-:Y:S06]  /*7fd0*/  LDSM.16.M88.4 R168, [R199+0x4000] ;  /* 0x00400000c7a8783b */ /* 0x000fec0000000200 */
[----:B------:R-:W1:Y:S02]  /*7fe0*/  LDSM.16.M88.4 R172, [R192+0x2000] ;  /* 0x00200000c0ac783b */ /* 0x000e640000000200 */
        /* <DEDUP_REMOVED lines=12> */
[----:B------:R-:W1:Y:S02]  /*80b0*/  LDSM.16.M88.4 R172, [R215] ;  /* 0x00000000d7ac783b */ /* 0x000e640000000200 */
        /* <DEDUP_REMOVED lines=138> */
[----:B------:R-:W1:Y:S01]  /*8960*/  LDSM.16.M88.4 R172, [R195+0x7800] ;  /* 0x00780000c3ac783b */ /* 0x000e620000000200 */
[----:B------:R-:W-:Y:S05]  /*8970*/  DEPBAR.LE SB0, 0x0 ;  /* 0x000080000000791a */ /* 0x000fea0000000000 */
[----:B------:R-:W-:Y:S01]  /*8980*/  BAR.SYNC.DEFER_BLOCKING 0x0 ;  /* 0x0000000000007b1d */ /* 0x000fe20000010000 */
[C---:B-1----:R-:W-:Y:S08]  /*8990*/  HMMA.16816.F32 R28, R168.reuse, R172, R28 ;  /* 0x000000aca81c723c */ /* 0x042ff0000000181c */
[----:B------:R-:W-:Y:S07]  /*89a0*/  HMMA.16816.F32 R32, R168, R174, R32 ;  /* 0x000000aea820723c */ /* 0x000fee0000001820 */
[----:B------:R-:W-:Y:S01]  /*89b0*/  @P0 IMAD.X R168, R176, 0x1, R132, P1 ;  /* 0x00000001b0a80824 */ /* 0x000fe200008e0684 */
[C---:B------:R-:W-:Y:S04]  /*89c0*/  @P0 LEA R174, P1, R135.reuse, c[0x0][0x1c8], 0x1 ;  /* 0x0000720087ae0a11 */ /* 0x040fe800078208ff */
[----:B------:R-:W-:Y:S02]  /*89d0*/  @P0 LEA.HI.X R175, R135, c[0x0][0x1cc], R168, 0x1, P1 ;  /* 0x0000730087af0a11 */ /* 0x000fe400008f0ca8 */
[C---:B------:R-:W-:Y:S05]  /*89e0*/  @P0 IADD3 R135, P1, R3.reuse, R179, RZ ;  /* 0x000000b303870210 */ /* 0x040fea0007f3e0ff */
[C---:B------:R-:W-:Y:S01]  /*89f0*/  @P0 IMAD.X R170, R0.reuse, 0x1, R180, P1 ;  /* 0x0000000100aa0824 */ /* 0x040fe200008e06b4 */
[C---:B------:R-:W-:Y:S05]  /*8a00*/  @P0 IADD3 R168, P1, R3.reuse, R177, RZ ;  /* 0x000000b103a80210 */ /* 0x040fea0007f3e0ff */
[C---:B------:R-:W-:Y:S01]  /*8a10*/  @P0 IMAD.X R171, R0.reuse, 0x1, R178, P1 ;  /* 0x0000000100ab0824 */ /* 0x040fe200008e06b2 */
[C---:B------:R-:W-:Y:S05]  /*8a20*/  @P0 IADD3 R169, P1, R3.reuse, R134, RZ ;  /* 0x0000008603a90210 */ /* 0x040fea0007f3e0ff */
[C---:B------:R-:W-:Y:S01]  /*8a30*/  @P0 IMAD.X R132, R0.reuse, 0x1, R132, P1 ;  /* 0x0000000100840824 */ /* 0x040fe200008e0684 */
[----:B------:R-:W-:Y:S04]  /*8a40*/  @P0 IADD3 R3, P1, R3, R232, RZ ;  /* 0x000000e803030210 */ /* 0x000fe80007f3e0ff */
[----:B------:R-:W-:Y:S02]  /*8a50*/  @P0 IADD3.X R0, R0, R231, RZ, P1, !PT ;  /* 0x000000e700000210 */ /* 0x000fe40000ffe4ff */
[C---:B------:R-:W-:Y:S04]  /*8a60*/  @P0 LEA R172, P1, R3.reuse, c[0x0][0x1c8], 0x1 ;  /* 0x0000720003ac0a11 */ /* 0x040fe800078208ff */
[----:B------:R-:W-:Y:S01]  /*8a70*/  @P0 LEA.HI.X R173, R3, c[0x0][0x1cc], R0, 0x1, P1 ;  /* 0x0000730003ad0a11 */ /* 0x000fe200008f0c00 */
[----:B------:R-:W-:Y:S01]  /*8a80*/  FMUL.FTZ R0, R5, c[0x0][0x320] ;  /* 0x0000c80005007a20 */ /* 0x000fe20000410000 */
[C---:B------:R-:W-:Y:S01]  /*8a90*/  @P0 LEA R134, P1, R135.reuse, c[0x0][0x1c8], 0x1 ;  /* 0x0000720087860a11 */ /* 0x040fe200078208ff */
[----:B------:R-:W-:Y:S02]  /*8aa0*/  FMUL.FTZ R3, R4, c[0x0][0x320] ;  /* 0x0000c80004037a20 */ /* 0x000fe40000410000 */
[----:B------:R1:W4:Y:S01]  /*8ab0*/  MUFU.TANH R181, R0 ;  /* 0x0000000000b57308 */ /* 0x0003220000002400 */
[----:B------:R-:W-:Y:S01]  /*8ac0*/  @P0 LEA.HI.X R135, R135, c[0x0][0x1cc], R170, 0x1, P1 ;  /* 0x0000730087870a11 */ /* 0x000fe200008f0caa */
[----:B------:R-:W-:Y:S01]  /*8ad0*/  @!PT LDS RZ, [RZ] ;  /* 0x00000000fffff984 */ /* 0x000fe20000000800 */
[----:B------:R-:W-:Y:S01]  /*8ae0*/  @!PT LDS RZ, [RZ] ;  /* 0x00000000fffff984 */ /* 0x000fe20000000800 */
[----:B------:R-:W-:Y:S01]  /*8af0*/  @!PT LDS RZ, [RZ] ;  /* 0x00000000fffff984 */ /* 0x000fe20000000800 */
[----:B------:R3:W-:Y:S01]  /*8b00*/  @P0 LDGSTS.E.BYPASS.LTC128B.128 [R219+0x8100], [R228.64], !P6 ;  /* 0x08100000e4db0fae */ /* 0x0007e2000f101d46 */
[----:B------:R-:W-:Y:S01]  /*8b10*/  @P0 LEA R170, P1, R168, c[0x0][0x1c8], 0x1 ;  /* 0x00007200a8aa0a11 */ /* 0x000fe200078208ff */
[----:B------:R-:W-:Y:S03]  /*8b20*/  IMAD.SHL.U32 R5, R222, 0x40, RZ ;  /* 0x00000040de057824 */ /* 0x000fe600078e00ff */
[----:B------:R-:W-:Y:S01]  /*8b30*/  @P0 LEA.HI.X R171, R168, c[0x0][0x1cc], R171, 0x1, P1 ;  /* 0x00007300a8ab0a11 */ /* 0x000fe200008f0cab */
[----:B------:R3:W-:Y:S01]  /*8b40*/  @P0 LDGSTS.E.BYPASS.LTC128B.128 [R219+0xa100], [R226.64], !P5 ;  /* 0x0a100000e2db0fae */ /* 0x0007e2000e901d46 */
[C---:B------:R-:W-:Y:S01]  /*8b50*/  @P0 LEA R168, P1, R169.reuse, c[0x0][0x1c8], 0x1 ;  /* 0x00007200a9a80a11 */ /* 0x040fe200078208ff */
[----:B------:R5:W3:Y:S03]  /*8b60*/  MUFU.TANH R182, R3 ;  /* 0x0000000300b67308 */ /* 0x000ae60000002400 */
[----:B------:R-:W-:Y:S01]  /*8b70*/  @P0 LEA.HI.X R169, R169, c[0x0][0x1cc], R132, 0x1, P1 ;  /* 0x00007300a9a90a11 */ /* 0x000fe200008f0c84 */
[----:B------:R3:W-:Y:S06]  /*8b80*/  @P0 LDGSTS.E.BYPASS.LTC128B.128 [R219+0xc100], [R224.64], !P4 ;  /* 0x0c100000e0db0fae */ /* 0x0007ec000e101d46 */
[----:B------:R3:W-:Y:S01]  /*8b90*/  @P0 LDGSTS.E.BYPASS.LTC128B.128 [R219+0xe100], [R174.64], !P3 ;  /* 0x0e100000aedb0fae */ /* 0x0007e2000d901d46 */
[----:B-1----:R-:W-:Y:S05]  /*8ba0*/  FMUL.FTZ R0, R6, c[0x0][0x320] ;  /* 0x0000c80006007a20 */ /* 0x002fea0000410000 */
[----:B------:R1:W-:Y:S01]  /*8bb0*/  @P0 LDGSTS.E.BYPASS.LTC128B.128 [R219+0x9100], [R172.64], !P6 ;  /* 0x09100000acdb0fae */ /* 0x0003e2000f101d46 */
[----:B--2---:R-:W-:Y:S01]  /*8bc0*/  IMAD.IADD R6, R238, 0x1, R239 ;  /* 0x00000001ee067824 */ /* 0x004fe200078e02ef */
[----:B------:R2:W1:Y:S04]  /*8bd0*/  MUFU.TANH R223, R0 ;  /* 0x0000000000df7308 */ /* 0x0004680000002400 */
[----:B------:R1:W-:Y:S01]  /*8be0*/  @P0 LDGSTS.E.BYPASS.LTC128B.128 [R219+0xb100], [R134.64], !P5 ;  /* 0x0b10000086db0fae */ /* 0x0003e2000e901d46 */
[----:B-----5:R-:W-:Y:S05]  /*8bf0*/  FMUL.FTZ R3, R31, c[0x0][0x320] ;  /* 0x0000c8001f037a20 */ /* 0x020fea0000410000 */
[----:B------:R1:W-:Y:S06]  /*8c00*/  @P0 LDGSTS.E.BYPASS.LTC128B.128 [R219+0xd100], [R170.64], !P4 ;  /* 0x0d100000aadb0fae */ /* 0x0003ec000e101d46 */
[----:B------:R1:W-:Y:S06]  /*8c10*/  @P0 LDGSTS.E.BYPASS.LTC128B.128 [R219+0xf100], [R168.64], !P3 ;  /* 0x0f100000a8db0fae */ /* 0x0003ec000d901d46 */
[----:B------:R-:W0:Y:S01]  /*8c20*/  LDGDEPBAR ;  /* 0x00000000000079af */ /* 0x000e220000000000 */
[----:B--2---:R-:W-:Y:S02]  /*8c30*/  FMUL.FTZ R0, R7, c[0x0][0x320] ;  /* 0x0000c80007007a20 */ /* 0x004fe40000410000 */
[----:B------:R-:W-:Y:S02]  /*8c40*/  IMAD.MOV.U32 R7, RZ, RZ, c[0x0][0x32c] ;  /* 0x0000cb00ff077624 */ /* 0x000fe400078e00ff */
        /* <DEDUP_REMOVED lines=38> */
[----:B------:R2:W1:Y:S10]  /*8eb0*/  MUFU.TANH R26, R3 ;  /* 0x00000003001a7308 */ /* 0x0004740000002400 */
[----:B------:R5:W1:Y:S01]  /*8ec0*/  MUFU.TANH R184, R0 ;  /* 0x0000000000b87308 */ /* 0x000a620000002400 */
[----:B--2---:R-:W-:Y:S09]  /*8ed0*/  FMUL.FTZ R3, R32, c[0x0][0x320] ;  /* 0x0000c80020037a20 */ /* 0x004ff20000410000 */
[----:B------:R-:W2:Y:S01]  /*8ee0*/  MUFU.TANH R11, R3 ;  /* 0x00000003000b7308 */ /* 0x000ea20000002400 */
[----:B-----5:R-:W-:Y:S09]  /*8ef0*/  FMUL.FTZ R0, R27, c[0x0][0x320] ;  /* 0x0000c8001b007a20 */ /* 0x020ff20000410000 */
[----:B------:R5:W1:Y:S02]  /*8f00*/  MUFU.TANH R183, R0 ;  /* 0x0000000000b77308 */ /* 0x000a640000002400 */
[----:B-----5:R-:W-:Y:S08]  /*8f10*/  FMUL.FTZ R0, R28, c[0x0][0x320] ;  /* 0x0000c8001c007a20 */ /* 0x020ff00000410000 */
[----:B------:R5:W1:Y:S02]  /*8f20*/  MUFU.TANH R13, R0 ;  /* 0x00000000000d7308 */ /* 0x000a640000002400 */
[----:B-----5:R-:W-:Y:S02]  /*8f30*/  FMUL.FTZ R0, R29, c[0x0][0x320] ;  /* 0x0000c8001d007a20 */ /* 0x020fe40000410000 */
[----:B------:R-:W5:Y:S06]  /*8f40*/  LDL R29, [R1+0x10] ;  /* 0x00001000011d7983 */ /* 0x000f6c0000100800 */
[----:B------:R1:W1:Y:S02]  /*8f50*/  MUFU.TANH R12, R0 ;  /* 0x00000000000c7308 */ /* 0x0002640000002400 */
[----:B-1----:R-:W-:Y:S02]  /*8f60*/  FMUL.FTZ R0, R30, c[0x0][0x320] ;  /* 0x0000c8001e007a20 */ /* 0x002fe40000410000 */
[----:B------:R-:W5:Y:S06]  /*8f70*/  LDL R30, [R1+0xc] ;  /* 0x00000c00011e7983 */ /* 0x000f6c0000100800 */
[----:B------:R1:W1:Y:S02]  /*8f80*/  MUFU.TANH R27, R0 ;  /* 0x00000000001b7308 */ /* 0x0002640000002400 */
[----:B-1----:R-:W-:Y:S05]  /*8f90*/  @P2 IMAD.HI.U32 R0, R6, c[0x0][0x2c8], RZ ;  /* 0x0000b20006002a27 */ /* 0x002fea00078e00ff */
[----:B------:R-:W-:Y:S01]  /*8fa0*/  @P2 SHF.R.U32.HI R6, RZ, c[0x0][0x2cc], R0 ;  /* 0x0000b300ff062a19 */ /* 0x000fe20000011600 */
[----:B------:R-:W-:Y:S01]  /*8fb0*/  FMUL.FTZ R0, R33, c[0x0][0x320] ;  /* 0x0000c80021007a20 */ /* 0x000fe20000410000 */
[----:B------:R-:W-:Y:S03]  /*8fc0*/  ISETP.GE.AND P2, PT, R7, 0x1, PT ;  /* 0x000000010700780c */ /* 0x000fe60003f46270 */
[----:B------:R1:W1:Y:S01]  /*8fd0*/  MUFU.TANH R10, R0 ;  /* 0x00000000000a7308 */ /* 0x0002620000002400 */
[----:B------:R-:W2:Y:S01]  /*8fe0*/  SHFL.IDX PT, R4, R6, RZ, 0x1c1f ;  /* 0x001c1fff06047589 */ /* 0x000ea200000e0000 */
[----:B-1----:R-:W-:Y:S08]  /*8ff0*/  FMUL.FTZ R0, R34, c[0x0][0x320] ;  /* 0x0000c80022007a20 */ /* 0x002ff00000410000 */
[----:B------:R1:W1:Y:S02]  /*9000*/  MUFU.TANH R25, R0 ;  /* 0x0000000000197308 */ /* 0x0002640000002400 */
[----:B-1----:R-:W-:Y:S08]  /*9010*/  FMUL.FTZ R0, R35, c[0x0][0x320] ;  /* 0x0000c80023007a20 */ /* 0x002ff00000410000 */
[----:B------:R3:W1:Y:S02]  /*9020*/  MUFU.TANH R28, R0 ;  /* 0x00000000001c7308 */ /* 0x0006640000002400 */
[----:B---3--:R-:W-:Y:S04]  /*9030*/  IADD3 R0, -R237, 0x1, -R5 ;  /* 0x00000001ed007810 */ /* 0x008fe80007ffe905 */
[----:B-----5:R-:W-:Y:S04]  /*9040*/  IADD3 R0, -R29, R0, R30 ;  /* 0x000000001d007210 */ /* 0x020fe80007ffe11e */
[C---:B------:R-:W-:Y:S02]  /*9050*/  IADD3 R8, R0.reuse, c[0x0][0x328], RZ ;  /* 0x0000ca0000087a10 */ /* 0x040fe40007ffe0ff */
[----:B------:R-:W-:Y:S03]  /*9060*/  IADD3 R7, R0, UR4, RZ ;  /* 0x0000000400077c10 */ /* 0x000fe6000fffe0ff */
[--C-:B--2---:R-:W-:Y:S02]  /*9070*/  IMAD.IADD R3, R8, 0x1, R4.reuse ;  /* 0x0000000108037824 */ /* 0x104fe400078e0204 */
[----:B------:R-:W-:Y:S01]  /*9080*/  IMAD.IADD R0, R7, 0x1, R4 ;  /* 0x0000000107007824 */ /* 0x000fe200078e0204 */
[----:B------:R-:W-:-:S05]  /*9090*/  @!P2 BRA `(.L_x_1689) ;  /* 0x000001800000a947 */ /* 0x000fca0003800000 */
[----:B-1--4-:R-:W-:Y:S01]  /*90a0*/  IADD3 R4, -R29, R30, R4 ;  /* 0x0000001e1d047210 */ /* 0x012fe20007ffe104 */
        /* <DEDUP_REMOVED lines=12> */
.L_x_1691:
[----:B------:R-:W-:Y:S04]  /*9170*/  MOV R9, c[0x0][0x32c] ;  /* 0x0000cb0000097a02 */ /* 0x000fe80000000f00 */
[----:B------:R-:W-:Y:S11]  /*9180*/  ISETP.NE.AND P0, PT, R9, 0x1, PT ;  /* 0x000000010900780c */ /* 0x000ff60003f05270 */
[----:B------:R-:W-:Y:S02]  /*9190*/  @!UPT UIADD3 URZ, URZ, URZ, URZ ;  /* 0x0000003f3f3ff290 */ /* 0x000fe4000fffe03f */
[----:B------:R-:W-:Y:S05]  /*91a0*/  @P0 IMAD.HI.U32 R9, R4, c[0x0][0x330], RZ ;  /* 0x0000cc0004090a27 */ /* 0x000fea00078e00ff */
[----:B------:R-:W-:Y:S02]  /*91b0*/  @P0 SHF.R.U32.HI R4, RZ, c[0x0][0x334], R9 ;  /* 0x0000cd00ff040a19 */ /* 0x000fe40000011609 */
.L_x_1692:
[----:B------:R-:W-:Y:S05]  /*91c0*/  BSYNC B0 ;  /* 0x0000000000007941 */ /* 0x000fea0003800000 */
.L_x_1690:
[----:B------:R-:W-:Y:S04]  /*91d0*/  IMAD R4, R4, c[0x0][0x32c], -R5 ;  /* 0x0000cb0004047a24 */ /* 0x000fe800078e0a05 */
[----:B------:R-:W-:Y:S05]  /*91e0*/  IMAD.IADD R4, R4, 0x1, -R237 ;  /* 0x0000000104047824 */ /* 0x000fea00078e0aed */
[----:B------:R-:W-:Y:S02]  /*91f0*/  IMNMX R0, R0, R4, !PT ;  /* 0x0000000400007217 */ /* 0x000fe40007800200 */
[----:B------:R-:W-:Y:S04]  /*9200*/  IADD3 R4, R4, c[0x0][0x32c], RZ ;  /* 0x0000cb0004047a10 */ /* 0x000fe80007ffe0ff */
[----:B------:R-:W-:Y:S02]  /*9210*/  IMNMX R3, R3, R4, PT ;  /* 0x0000000403037217 */ /* 0x000fe40003800200 */
.L_x_1689:
[----:B-1--4-:R-:W-:Y:S04]  /*9220*/  ISETP.GT.AND P1, PT, R222, -0x1, PT ;  /* 0xffffffffde00780c */ /* 0x012fe80003f24270 */
[----:B------:R-:W-:Y:S04]  /*9230*/  ISETP.GT.AND P0, PT, R0, RZ, P1 ;  /* 0x000000ff0000720c */ /* 0x000fe80000f04270 */
[C---:B------:R-:W-:Y:S04]  /*9240*/  ISETP.LT.OR P0, PT, R3.reuse, 0x1, P0 ;  /* 0x000000010300780c */ /* 0x040fe80000701670 */
[----:B------:R-:W-:Y:S02]  /*9250*/  FSEL R9, R182, -INF , !P0 ;  /* 0xff800000b6097808 */ /* 0x000fe40004000000 */
[C---:B------:R-:W-:Y:S04]  /*9260*/  ISETP.GT.AND P0, PT, R0.reuse, 0x1, P1 ;  /* 0x000000010000780c */ /* 0x040fe80000f04270 */
[----:B------:R-:W-:Y:S04]  /*9270*/  ISETP.LT.OR P0, PT, R3, 0x2, P0 ;  /* 0x000000020300780c */ /* 0x000fe80000701670 */
[----:B------:R-:W-:Y:S02]  /*9280*/  FSEL R24, R181, -INF , !P0 ;  /* 0xff800000b5187808 */ /* 0x000fe40004000000 */
[----:B------:R-:W-:Y:S04]  /*9290*/  ISETP.GT.AND P0, PT, R0, 0x8, P1 ;  /* 0x000000080000780c */ /* 0x000fe80000f04270 */
        /* <DEDUP_REMOVED lines=38> */
[----:B------:R-:W-:Y:S02]  /*9500*/  ISETP.GT.AND P0, PT, R0, 0x39, P1 ;  /* 0x000000390000780c */ /* 0x000fe40000f04270 */
[----:B------:R-:W1:Y:S02]  /*9510*/  SHFL.IDX PT, R0, R6, 0x1, 0x1c1f ;  /* 0x003c1f0006007f89 */ /* 0x000e6400000e0000 */
[----:B------:R-:W-:Y:S04]  /*9520*/  ISETP.LT.OR P0, PT, R3, 0x3a, P0 ;  /* 0x0000003a0300780c */ /* 0x000fe80000701670 */
[----:B------:R-:W-:Y:S01]  /*9530*/  FSEL R10, R10, -INF , !P0 ;  /* 0xff8000000a0a7808 */ /* 0x000fe20004000000 */
[--C-:B-1----:R-:W-:Y:S02]  /*9540*/  IMAD.IADD R4, R8, 0x1, R0.reuse ;  /* 0x0000000108047824 */ /* 0x102fe400078e0200 */
        /* <DEDUP_REMOVED lines=15> */
.L_x_1695:
[----:B------:R-:W-:Y:S04]  /*9640*/  MOV R6, c[0x0][0x32c] ;  /* 0x0000cb0000067a02 */ /* 0x000fe80000000f00 */
[----:B------:R-:W-:Y:S11]  /*9650*/  ISETP.NE.AND P0, PT, R6, 0x1, PT ;  /* 0x000000010600780c */ /* 0x000ff60003f05270 */
[----:B------:R-:W-:Y:S02]  /*9660*/  @!UPT UIADD3 URZ, URZ, URZ, URZ ;  /* 0x0000003f3f3ff290 */ /* 0x000fe4000fffe03f */
[----:B------:R-:W-:Y:S05]  /*9670*/  @P0 IMAD.HI.U32 R6, R0, c[0x0][0x330], RZ ;  /* 0x0000cc0000060a27 */ /* 0x000fea00078e00ff */
[----:B------:R-:W-:Y:S02]  /*9680*/  @P0 SHF.R.U32.HI R0, RZ, c[0x0][0x334], R6 ;  /* 0x0000cd00ff000a19 */ /* 0x000fe40000011606 */
.L_x_1696:
[----:B------:R-:W-:Y:S05]  /*9690*/  BSYNC B0 ;  /* 0x0000000000007941 */ /* 0x000fea0003800000 */
.L_x_1694:
[----:B------:R-:W-:Y:S04]  /*96a0*/  IMAD R5, R0, c[0x0][0x32c], -R5 ;  /* 0x0000cb0000057a24 */ /* 0x000fe800078e0a05 */
[----:B------:R-:W-:Y:S05]  /*96b0*/  IMAD.IADD R0, R5, 0x1, -R237 ;  /* 0x0000000105007824 */ /* 0x000fea00078e0aed */
[----:B------:R-:W-:Y:S02]  /*96c0*/  IMNMX R3, R3, R0, !PT ;  /* 0x0000000003037217 */ /* 0x000fe40007800200 */
[----:B------:R-:W-:Y:S04]  /*96d0*/  IADD3 R0, R0, c[0x0][0x32c], RZ ;  /* 0x0000cb0000007a10 */ /* 0x000fe80007ffe0ff */
[----:B------:R-:W-:Y:S02]  /*96e0*/  IMNMX R4, R4, R0, PT ;  /* 0x0000000004047217 */ /* 0x000fe40003800200 */
.L_x_1693:
[----:B------:R-:W2:Y:S01]  /*96f0*/  LDL.LU R29, [R1] ;  /* 0x00000000011d7983 */ /* 0x000ea20000300800 */
[----:B------:R-:W-:Y:S03]  /*9700*/  FMNMX.FTZ R0, R9, R2, !PT ;  /* 0x0000000209007209 */ /* 0x000fe60007810000 */
[----:B------:R-:W-:Y:S01]  /*9710*/  LDSM.16.MT88.4 R172, [R193] ;  /* 0x00000000c1ac783b */ /* 0x000fe20000004200 */
        /* <DEDUP_REMOVED lines=20> */
[----:B------:R-:W-:Y:S05]  /*9860*/  FSEL R0, R132, RZ, P0 ;  /* 0x000000ff84007208 */ /* 0x000fea0000000000 */
[----:B------:R-:W-:Y:S02]  /*9870*/  FADD.FTZ R0, -R0, R2 ;  /* 0x0000000200007221 */ /* 0x000fe40000010100 */
[----:B------:R-:W-:Y:S02]  /*9880*/  FMUL.FTZ R2, R132, c[0x0][0x2d0] ;  /* 0x0000b40084027a20 */ /* 0x000fe40000410000 */
[----:B------:R-:W-:Y:S03]  /*9890*/  FMUL.FTZ R0, R0, c[0x0][0x2d0] ;  /* 0x0000b40000007a20 */ /* 0x000fe60000410000 */
[----:B------:R-:W-:Y:S02]  /*98a0*/  FSEL R2, R2, RZ, P0 ;  /* 0x000000ff02027208 */ /* 0x000fe40000000000 */
[----:B------:R-:W-:Y:S03]  /*98b0*/  ISETP.GT.AND P0, PT, R3, RZ, P1 ;  /* 0x000000ff0300720c */ /* 0x000fe60000f04270 */
        /* <DEDUP_REMOVED lines=8> */
[----:B------:R-:W-:Y:S01]  /*9940*/  MUFU.EX2 R9, R9 ;  /* 0x0000000900097308 */ /* 0x000fe20000000800 */
        /* <DEDUP_REMOVED lines=8> */
[----:B------:R-:W1:Y:S01]  /*99d0*/  MUFU.EX2 R8, R8 ;  /* 0x0000000800087308 */ /* 0x000e620000000800 */
        /* <DEDUP_REMOVED lines=9> */
[----:B------:R-:W-:Y:S01]  /*9a70*/  FFMA.FTZ R237, R11, c[0x0][0x2d0], -R2 ;  /* 0x0000b4000bed7a23 */ /* 0x000fe20000010802 */
[----:B------:R-:W-:Y:S02]  /*9a80*/  ISETP.LT.OR P0, PT, R4, 0xa, P0 ;  /* 0x0000000a0400780c */ /* 0x000fe40000701670 */
[----:B------:R-:W-:Y:S02]  /*9a90*/  IADD3 R220, R222, -0x1, RZ ;  /* 0xffffffffdedc7810 */ /* 0x000fe40007ffe0ff */
[----:B------:R-:W-:Y:S02]  /*9aa0*/  FSEL R10, R191, -INF , !P0 ;  /* 0xff800000bf0a7808 */ /* 0x000fe40004000000 */
[C---:B------:R-:W-:Y:S02]  /*9ab0*/  ISETP.GT.AND P0, PT, R3.reuse, 0x10, P1 ;  /* 0x000000100300780c */ /* 0x040fe40000f04270 */
[----:B------:R-:W3:Y:S02]  /*9ac0*/  MUFU.EX2 R2, R0 ;  /* 0x0000000000027308 */ /* 0x000ee40000000800 */
[----:B------:R-:W-:Y:S02]  /*9ad0*/  ISETP.LT.OR P0, PT, R4, 0x11, P0 ;  /* 0x000000110400780c */ /* 0x000fe40000701670 */
[----:B-1----:R-:W-:Y:S02]  /*9ae0*/  F2FP.PACK_AB R168, R8, R9 ;  /* 0x0000000908a8723e */ /* 0x002fe400000000ff */
[----:B------:R-:W-:Y:S02]  /*9af0*/  FSEL R176, R190, -INF , !P0 ;  /* 0xff800000beb07808 */ /* 0x000fe40004000000 */
[----:B------:R-:W-:Y:S02]  /*9b00*/  ISETP.GT.AND P0, PT, R3, 0x11, P1 ;  /* 0x000000110300780c */ /* 0x000fe40000f04270 */
[----:B------:R1:W-:Y:S02]  /*9b10*/  MUFU.EX2 R15, R20 ;  /* 0x00000014000f7308 */ /* 0x0003e40000000800 */
[C---:B------:R-:W-:Y:S04]  /*9b20*/  ISETP.LT.OR P0, PT, R4.reuse, 0x12, P0 ;  /* 0x000000120400780c */ /* 0x040fe80000701670 */
[----:B------:R-:W-:Y:S02]  /*9b30*/  FSEL R135, R189, -INF , !P0 ;  /* 0xff800000bd877808 */ /* 0x000fe40004000000 */
[C---:B------:R-:W-:Y:S04]  /*9b40*/  ISETP.GT.AND P0, PT, R3.reuse, 0x18, P1 ;  /* 0x000000180300780c */ /* 0x040fe80000f04270 */
[----:B------:R-:W-:Y:S01]  /*9b50*/  ISETP.LT.OR P0, PT, R4, 0x19, P0 ;  /* 0x000000190400780c */ /* 0x000fe20000701670 */
[----:B---3--:R-:W-:Y:S03]  /*9b60*/  FMUL.FTZ R24, R2, R156 ;  /* 0x0000009c02187220 */ /* 0x008fe60000410000 */
[----:B------:R-:W-:Y:S01]  /*9b70*/  FSEL R177, R188, -INF , !P0 ;  /* 0xff800000bcb17808 */ /* 0x000fe20004000000 */
[C---:B------:R-:W-:Y:S01]  /*9b80*/  FMUL.FTZ R12, R2.reuse, R144 ;  /* 0x00000090020c7220 */ /* 0x040fe20000410000 */
[----:B------:R-:W-:Y:S01]  /*9b90*/  ISETP.GT.AND P0, PT, R3, 0x19, P1 ;  /* 0x000000190300780c */ /* 0x000fe20000f04270 */
[C---:B------:R-:W-:Y:S01]  /*9ba0*/  FMUL.FTZ R32, R2.reuse, R164 ;  /* 0x000000a402207220 */ /* 0x040fe20000410000 */
[----:B------:R-:W3:Y:S01]  /*9bb0*/  LDL.LU R188, [R1+0x8] ;  /* 0x0000080001bc7983 */ /* 0x000ee20000300800 */
[----:B------:R-:W-:Y:S01]  /*9bc0*/  FMUL.FTZ R33, R2, R165 ;  /* 0x000000a502217220 */ /* 0x000fe20000410000 */
[----:B------:R-:W-:Y:S01]  /*9bd0*/  ISETP.LT.OR P0, PT, R4, 0x1a, P0 ;  /* 0x0000001a0400780c */ /* 0x000fe20000701670 */
[C---:B------:R-:W-:Y:S02]  /*9be0*/  FMUL.FTZ R13, R2.reuse, R145 ;  /* 0x00000091020d7220 */ /* 0x040fe40000410000 */
[C---:B------:R-:W-:Y:S01]  /*9bf0*/  FMUL.FTZ R16, R2.reuse, R148 ;  /* 0x0000009402107220 */ /* 0x040fe20000410000 */
[----:B------:R-:W-:Y:S01]  /*9c00*/  FSEL R178, R187, -INF , !P0 ;  /* 0xff800000bbb27808 */ /* 0x000fe20004000000 */
[C---:B------:R-:W-:Y:S01]  /*9c10*/  FMUL.FTZ R17, R2.reuse, R149 ;  /* 0x0000009502117220 */ /* 0x040fe20000410000 */
[C---:B------:R-:W-:Y:S01]  /*9c20*/  ISETP.GT.AND P0, PT, R3.reuse, 0x20, P1 ;  /* 0x000000200300780c */ /* 0x040fe20000f04270 */
[C---:B-1----:R-:W-:Y:S01]  /*9c30*/  FMUL.FTZ R20, R2.reuse, R152 ;  /* 0x0000009802147220 */ /* 0x042fe20000410000 */
[----:B------:R-:W-:Y:S01]  /*9c40*/  MUFU.EX2 R187, R225 ;  /* 0x000000e100bb7308 */ /* 0x000fe20000000800 */
[----:B------:R-:W-:Y:S01]  /*9c50*/  FMUL.FTZ R21, R2, R153 ;  /* 0x0000009902157220 */ /* 0x000fe20000410000 */
[----:B------:R-:W-:Y:S01]  /*9c60*/  ISETP.LT.OR P0, PT, R4, 0x21, P0 ;  /* 0x000000210400780c */ /* 0x000fe20000701670 */
[C---:B------:R-:W-:Y:S02]  /*9c70*/  FMUL.FTZ R36, R2.reuse, R36 ;  /* 0x0000002402247220 */ /* 0x040fe40000410000 */
[----:B------:R-:W-:Y:S01]  /*9c80*/  FMUL.FTZ R37, R2, R37 ;  /* 0x0000002502257220 */ /* 0x000fe20000410000 */
[----:B------:R-:W-:Y:S01]  /*9c90*/  FSEL R179, R186, -INF , !P0 ;  /* 0xff800000bab37808 */ /* 0x000fe20004000000 */
[C---:B------:R-:W-:Y:S01]  /*9ca0*/  FMUL.FTZ R40, R2.reuse, R40 ;  /* 0x0000002802287220 */ /* 0x040fe20000410000 */
[----:B------:R-:W-:Y:S01]  /*9cb0*/  ISETP.GT.AND P0, PT, R3, 0x21, P1 ;  /* 0x000000210300780c */ /* 0x000fe20000f04270 */
[C---:B------:R-:W-:Y:S02]  /*9cc0*/  FMUL.FTZ R41, R2.reuse, R41 ;  /* 0x0000002902297220 */ /* 0x040fe40000410000 */
[----:B------:R-:W-:Y:S01]  /*9cd0*/  FMUL.FTZ R44, R2, R44 ;  /* 0x0000002c022c7220 */ /* 0x000fe20000410000 */
[----:B------:R-:W-:Y:S01]  /*9ce0*/  ISETP.LT.OR P0, PT, R4, 0x22, P0 ;  /* 0x000000220400780c */ /* 0x000fe20000701670 */
[C---:B------:R-:W-:Y:S02]  /*9cf0*/  FMUL.FTZ R45, R2.reuse, R45 ;  /* 0x0000002d022d7220 */ /* 0x040fe40000410000 */
[C---:B------:R-:W-:Y:S01]  /*9d00*/  FMUL.FTZ R48, R2.reuse, R48 ;  /* 0x0000003002307220 */ /* 0x040fe20000410000 */
[----:B------:R-:W-:Y:S01]  /*9d10*/  FSEL R180, R185, -INF , !P0 ;  /* 0xff800000b9b47808 */ /* 0x000fe20004000000 */
[C---:B------:R-:W-:Y:S01]  /*9d20*/  FMUL.FTZ R49, R2.reuse, R49 ;  /* 0x0000003102317220 */ /* 0x040fe20000410000 */
[C---:B------:R-:W-:Y:S01]  /*9d30*/  ISETP.GT.AND P0, PT, R3.reuse, 0x28, P1 ;  /* 0x000000280300780c */ /* 0x040fe20000f04270 */
[C---:B------:R-:W-:Y:S02]  /*9d40*/  FMUL.FTZ R52, R2.reuse, R52 ;  /* 0x0000003402347220 */ /* 0x040fe40000410000 */
        /* <DEDUP_REMOVED lines=43> */
[----:B------:R-:W-:Y:S01]  /*a000*/  FMUL.FTZ R105, R2, R105 ;  /* 0x0000006902697220 */ /* 0x000fe20000410000 */
[----:B------:R-:W-:Y:S01]  /*a010*/  FSEL R134, R28, -INF , !P0 ;  /* 0xff8000001c867808 */ /* 0x000fe20004000000 */
[C---:B--2---:R-:W-:Y:S02]  /*a020*/  FFMA.FTZ R0, R2.reuse, R29, R9 ;  /* 0x0000001d02007223 */ /* 0x044fe40000010009 */
[----:B------:R-:W-:Y:S01]  /*a030*/  MUFU.EX2 R9, R23 ;  /* 0x0000001700097308 */ /* 0x000fe20000000800 */
[----:B------:R-:W-:Y:S02]  /*a040*/  FMUL.FTZ R28, R2, R160 ;  /* 0x000000a0021c7220 */ /* 0x000fe40000410000 */
[----:B------:R-:W-:Y:S01]  /*a050*/  FADD.FTZ R4, R8, R0 ;  /* 0x0000000008047221 */ /* 0x000fe20000010000 */
[----:B------:R-:W-:Y:S01]  /*a060*/  FMNMX.FTZ R0, R5, R133, !PT ;  /* 0x0000008505007209 */ /* 0x000fe20007810000 */
[C---:B------:R-:W-:Y:S02]  /*a070*/  FMUL.FTZ R29, R2.reuse, R161 ;  /* 0x000000a1021d7220 */ /* 0x040fe40000410000 */
[C---:B------:R-:W-:Y:S01]  /*a080*/  FMUL.FTZ R108, R2.reuse, R108 ;  /* 0x0000006c026c7220 */ /* 0x040fe20000410000 */
[----:B------:R-:W-:Y:S01]  /*a090*/  FMNMX.FTZ R0, R7, R0, !PT ;  /* 0x0000000007007209 */ /* 0x000fe20007810000 */
[C---:B------:R-:W-:Y:S01]  /*a0a0*/  FMUL.FTZ R109, R2.reuse, R109 ;  /* 0x0000006d026d7220 */ /* 0x040fe20000410000 */
[----:B------:R-:W1:Y:S01]  /*a0b0*/  MUFU.EX2 R8, R22 ;  /* 0x0000001600087308 */ /* 0x000e620000000800 */
[----:B------:R-:W-:Y:S01]  /*a0c0*/  FMUL.FTZ R112, R2, R112 ;  /* 0x0000007002707220 */ /* 0x000fe20000410000 */
[----:B------:R-:W-:Y:S01]  /*a0d0*/  FMNMX.FTZ R0, R6, R0, !PT ;  /* 0x0000000006007209 */ /* 0x000fe20007810000 */
[C---:B------:R-:W-:Y:S02]  /*a0e0*/  FMUL.FTZ R113, R2.reuse, R113 ;  /* 0x0000007102717220 */ /* 0x040fe40000410000 */
[----:B------:R-:W-:Y:S01]  /*a0f0*/  FMUL.FTZ R116, R2, R116 ;  /* 0x0000007402747220 */ /* 0x000fe20000410000 */
[----:B------:R-:W-:Y:S01]  /*a100*/  FMNMX.FTZ R0, R10, R0, !PT ;  /* 0x000000000a007209 */ /* 0x000fe20007810000 */
[C---:B------:R-:W-:Y:S02]  /*a110*/  FMUL.FTZ R117, R2.reuse, R117 ;  /* 0x0000007502757220 */ /* 0x040fe40000410000 */
[----:B------:R-:W-:Y:S01]  /*a120*/  FMUL.FTZ R120, R2, R120 ;  /* 0x0000007802787220 */ /* 0x000fe20000410000 */
[----:B------:R-:W-:Y:S01]  /*a130*/  FMNMX.FTZ R0, R176, R0, !PT ;  /* 0x00000000b0007209 */ /* 0x000fe20007810000 */
[C---:B------:R-:W-:Y:S01]  /*a140*/  FMUL.FTZ R121, R2.reuse, R121 ;  /* 0x0000007902797220 */ /* 0x040fe20000410000 */
[----:B------:R-:W-:Y:S01]  /*a150*/  MUFU.EX2 R160, R228 ;  /* 0x000000e400a07308 */ /* 0x000fe20000000800 */
[C---:B------:R-:W-:Y:S01]  /*a160*/  FMUL.FTZ R124, R2.reuse, R124 ;  /* 0x0000007c027c7220 */ /* 0x040fe20000410000 */
[----:B------:R-:W-:Y:S01]  /*a170*/  FMNMX.FTZ R0, R135, R0, !PT ;  /* 0x0000000087007209 */ /* 0x000fe20007810000 */
[C---:B------:R-:W-:Y:S02]  /*a180*/  FMUL.FTZ R125, R2.reuse, R125 ;  /* 0x0000007d027d7220 */ /* 0x040fe40000410000 */
[C---:B------:R-:W-:Y:S01]  /*a190*/  FMUL.FTZ R128, R2.reuse, R128 ;  /* 0x0000008002807220 */ /* 0x040fe20000410000 */
[----:B------:R-:W-:Y:S01]  /*a1a0*/  FMNMX.FTZ R0, R177, R0, !PT ;  /* 0x00000000b1007209 */ /* 0x000fe20007810000 */
[----:B------:R-:W-:Y:S03]  /*a1b0*/  FMUL.FTZ R129, R2, R129 ;  /* 0x0000008102817220 */ /* 0x000fe60000410000 */
[----:B------:R-:W-:Y:S01]  /*a1c0*/  FMNMX.FTZ R0, R178, R0, !PT ;  /* 0x00000000b2007209 */ /* 0x000fe20007810000 */
[----:B------:R-:W-:Y:S01]  /*a1d0*/  MUFU.EX2 R161, R227 ;  /* 0x000000e300a17308 */ /* 0x000fe20000000800 */
[----:B-1----:R-:W-:Y:S02]  /*a1e0*/  F2FP.PACK_AB R170, R8, R9 ;  /* 0x0000000908aa723e */ /* 0x002fe400000000ff */
        /* <DEDUP_REMOVED lines=15> */
[----:B------:R-:W-:Y:S02]  /*a2e0*/  FADD.FTZ R14, R8, R0 ;  /* 0x00000000080e7221 */ /* 0x000fe40000010000 */
[C---:B------:R-:W-:Y:S01]  /*a2f0*/  FMUL.FTZ R4, R3.reuse, c[0x0][0x2d0] ;  /* 0x0000b40003047a20 */ /* 0x040fe20000410000 */
[----:B------:R-:W-:Y:S01]  /*a300*/  FSEL R0, R3, RZ, P0 ;  /* 0x000000ff03007208 */ /* 0x000fe20000000000 */
[----:B------:R-:W-:Y:S01]  /*a310*/  FMUL.FTZ R8, R2, R140 ;  /* 0x0000008c02087220 */ /* 0x000fe20000410000 */
[----:B------:R-:W-:Y:S03]  /*a320*/  F2FP.PACK_AB R140, R15, R18 ;  /* 0x000000120f8c723e */ /* 0x000fe600000000ff */
[----:B------:R-:W-:Y:S01]  /*a330*/  FADD.FTZ R0, -R0, R133 ;  /* 0x0000008500007221 */ /* 0x000fe20000010100 */
[----:B------:R-:W-:Y:S01]  /*a340*/  FSEL R133, R4, RZ, P0 ;  /* 0x000000ff04857208 */ /* 0x000fe20000000000 */
[----:B------:R-:W-:Y:S01]  /*a350*/  FMUL.FTZ R4, R2, R136 ;  /* 0x0000008802047220 */ /* 0x000fe20000410000 */
[----:B------:R-:W-:Y:S01]  /*a360*/  ISETP.GT.AND P0, PT, R222, R240, PT ;  /* 0x000000f0de00720c */ /* 0x000fe20003f04270 */
[----:B------:R-:W-:Y:S01]  /*a370*/  FMUL.FTZ R0, R0, c[0x0][0x2d0] ;  /* 0x0000b40000007a20 */ /* 0x000fe20000410000 */
[----:B------:R-:W-:Y:S01]  /*a380*/  MOV R222, R220 ;  /* 0x000000dc00de7202 */ /* 0x000fe20000000f00 */
[--C-:B------:R-:W-:Y:S02]  /*a390*/  FFMA.FTZ R6, R6, c[0x0][0x2d0], -R133.reuse ;  /* 0x0000b40006067a23 */ /* 0x100fe40000010885 */
[--C-:B------:R-:W-:Y:S02]  /*a3a0*/  FFMA.FTZ R7, R7, c[0x0][0x2d0], -R133.reuse ;  /* 0x0000b40007077a23 */ /* 0x100fe40000010885 */
[----:B------:R1:W-:Y:S01]  /*a3b0*/  MUFU.EX2 R156, R6 ;  /* 0x00000006009c7308 */ /* 0x0003e20000000800 */
[--C-:B------:R-:W-:Y:S02]  /*a3c0*/  FFMA.FTZ R11, R5, c[0x0][0x2d0], -R133.reuse ;  /* 0x0000b400050b7a23 */ /* 0x100fe40000010885 */
[----:B------:R-:W-:Y:S02]  /*a3d0*/  FMUL.FTZ R5, R2, R137 ;  /* 0x0000008902057220 */ /* 0x000fe40000410000 */
[--C-:B------:R-:W-:Y:S05]  /*a3e0*/  FFMA.FTZ R2, R10, c[0x0][0x2d0], -R133.reuse ;  /* 0x0000b4000a027a23 */ /* 0x100fea0000010885 */
[----:B------:R-:W-:Y:S10]  /*a3f0*/  MUFU.EX2 R144, R7 ;  /* 0x0000000700907308 */ /* 0x000ff40000000800 */
[----:B------:R-:W2:Y:S01]  /*a400*/  MUFU.EX2 R0, R0 ;  /* 0x0000000000007308 */ /* 0x000ea20000000800 */
[----:B-1----:R-:W-:Y:S04]  /*a410*/  FADD.FTZ R6, R18, R14 ;  /* 0x0000000e12067221 */ /* 0x002fe80000010000 */
[----:B------:R-:W-:Y:S05]  /*a420*/  FADD.FTZ R157, R15, R6 ;  /* 0x000000060f9d7221 */ /* 0x000fea0000010000 */
[----:B------:R-:W1:Y:S10]  /*a430*/  MUFU.EX2 R145, R11 ;  /* 0x0000000b00917308 */ /* 0x000e740000000800 */
[----:B------:R-:W4:Y:S01]  /*a440*/  MUFU.EX2 R153, R2 ;  /* 0x0000000200997308 */ /* 0x000f220000000800 */
[C---:B--2---:R-:W-:Y:S02]  /*a450*/  FMUL.FTZ R6, R0.reuse, R138 ;  /* 0x0000008a00067220 */ /* 0x044fe40000410000 */
[C---:B------:R-:W-:Y:S02]  /*a460*/  FMUL.FTZ R7, R0.reuse, R139 ;  /* 0x0000008b00077220 */ /* 0x040fe40000410000 */
[----:B------:R-:W2:Y:S01]  /*a470*/  LDSM.16.MT88.4 R136, [R194] ;  /* 0x00000000c288783b */ /* 0x000ea20000004200 */
[C---:B------:R-:W-:Y:S02]  /*a480*/  FMUL.FTZ R10, R0.reuse, R142 ;  /* 0x0000008e000a7220 */ /* 0x040fe40000410000 */
[C---:B------:R-:W-:Y:S02]  /*a490*/  FMUL.FTZ R14, R0.reuse, R146 ;  /* 0x00000092000e7220 */ /* 0x040fe40000410000 */
[----:B------:R-:W-:Y:S01]  /*a4a0*/  FMUL.FTZ R15, R0, R147 ;  /* 0x00000093000f7220 */ /* 0x000fe20000410000 */
[----:B-1----:R-:W-:Y:S01]  /*a4b0*/  F2FP.PACK_AB R169, R144, R145 ;  /* 0x0000009190a9723e */ /* 0x002fe200000000ff */
[C---:B------:R-:W-:Y:S02]  /*a4c0*/  FMUL.FTZ R11, R0.reuse, R143 ;  /* 0x0000008f000b7220 */ /* 0x040fe40000410000 */
[C---:B------:R-:W-:Y:S02]  /*a4d0*/  FMUL.FTZ R18, R0.reuse, R150 ;  /* 0x0000009600127220 */ /* 0x040fe40000410000 */
[C---:B------:R-:W-:Y:S01]  /*a4e0*/  FMUL.FTZ R19, R0.reuse, R151 ;  /* 0x0000009700137220 */ /* 0x040fe20000410000 */
[----:B------:R-:W-:Y:S01]  /*a4f0*/  MUFU.EX2 R150, R224 ;  /* 0x000000e000967308 */ /* 0x000fe20000000800 */
[C---:B------:R-:W-:Y:S02]  /*a500*/  FMUL.FTZ R22, R0.reuse, R154 ;  /* 0x0000009a00167220 */ /* 0x040fe40000410000 */
[C---:B------:R-:W-:Y:S01]  /*a510*/  FMUL.FTZ R23, R0.reuse, R155 ;  /* 0x0000009b00177220 */ /* 0x040fe20000410000 */
[----:B----4-:R-:W-:Y:S01]  /*a520*/  F2FP.PACK_AB R171, R153, R156 ;  /* 0x0000009c99ab723e */ /* 0x010fe200000000ff */
[C---:B------:R-:W-:Y:S02]  /*a530*/  FMUL.FTZ R26, R0.reuse, R158 ;  /* 0x0000009e001a7220 */ /* 0x040fe40000410000 */
[C---:B------:R-:W-:Y:S02]  /*a540*/  FMUL.FTZ R27, R0.reuse, R159 ;  /* 0x0000009f001b7220 */ /* 0x040fe40000410000 */
[C---:B------:R-:W-:Y:S01]  /*a550*/  FMUL.FTZ R34, R0.reuse, R166 ;  /* 0x000000a600227220 */ /* 0x040fe20000410000 */
[----:B------:R-:W1:Y:S01]  /*a560*/  MUFU.EX2 R151, R182 ;  /* 0x000000b600977308 */ /* 0x000e620000000800 */
[C---:B------:R-:W-:Y:S05]  /*a570*/  HMMA.16816.F32 R4, R168.reuse, R172, R4 ;  /* 0x000000aca804723c */ /* 0x040fea0000001804 */
[C---:B------:R-:W-:Y:S02]  /*a580*/  FMUL.FTZ R35, R0.reuse, R167 ;  /* 0x000000a700237220 */ /* 0x040fe40000410000 */
[----:B------:R-:W-:Y:S01]  /*a590*/  LDSM.16.MT88.4 R164, [R196+0x1800] ;  /* 0x00180000c4a4783b */ /* 0x000fe20000004200 */
[C---:B------:R-:W-:Y:S01]  /*a5a0*/  HMMA.16816.F32 R8, R168.reuse, R174, R8 ;  /* 0x000000aea808723c */ /* 0x040fe20000001808 */
[----:B------:R-:W-:Y:S03]  /*a5b0*/  MUFU.EX2 R182, R226 ;  /* 0x000000e200b67308 */ /* 0x000fe60000000800 */
[C---:B------:R-:W-:Y:S02]  /*a5c0*/  FMUL.FTZ R30, R0.reuse, R162 ;  /* 0x000000a2001e7220 */ /* 0x040fe40000410000 */
[C---:B------:R-:W-:Y:S02]  /*a5d0*/  FMUL.FTZ R31, R0.reuse, R163 ;  /* 0x000000a3001f7220 */ /* 0x040fe40000410000 */
[C---:B------:R-:W-:Y:S01]  /*a5e0*/  FMUL.FTZ R38, R0.reuse, R38 ;  /* 0x0000002600267220 */ /* 0x040fe20000410000 */
[C---:B--2---:R-:W-:Y:S03]  /*a5f0*/  HMMA.16816.F32 R12, R168.reuse, R136, R12 ;  /* 0x00000088a80c723c */ /* 0x044fe6000000180c */
[C---:B------:R-:W-:Y:S02]  /*a600*/  FMUL.FTZ R39, R0.reuse, R39 ;  /* 0x0000002700277220 */ /* 0x040fe40000410000 */
[C---:B------:R-:W-:Y:S01]  /*a610*/  FMUL.FTZ R42, R0.reuse, R42 ;  /* 0x0000002a002a7220 */ /* 0x040fe20000410000 */
[----:B-1----:R-:W-:Y:S01]  /*a620*/  F2FP.PACK_AB R142, R151, R150 ;  /* 0x00000096978e723e */ /* 0x002fe200000000ff */
[C---:B------:R-:W-:Y:S01]  /*a630*/  FMUL.FTZ R43, R0.reuse, R43 ;  /* 0x0000002b002b7220 */ /* 0x040fe20000410000 */
[C---:B------:R-:W-:Y:S01]  /*a640*/  HMMA.16816.F32 R16, R168.reuse, R138, R16 ;  /* 0x0000008aa810723c */ /* 0x040fe20000001810 */
[----:B------:R-:W1:Y:S03]  /*a650*/  LDSM.16.MT88.4 R136, [R197] ;  /* 0x00000000c588783b */ /* 0x000e660000004200 */
        /* <DEDUP_REMOVED lines=50> */
[C---:B------:R-:W-:Y:S04]  /*a980*/  FMUL.FTZ R130, R0.reuse, R130 ;  /* 0x0000008200827220 */ /* 0x040fe80000410000 */
[C---:B------:R-:W-:Y:S02]  /*a990*/  FMUL.FTZ R131, R0.reuse, R131 ;  /* 0x0000008300837220 */ /* 0x040fe40000410000 */
[----:B---3--:R-:W-:Y:S02]  /*a9a0*/  FFMA.FTZ R0, R0, R188, R145 ;  /* 0x000000bc00007223 */ /* 0x008fe40000010091 */
[--C-:B--2---:R-:W-:Y:S02]  /*a9b0*/  FFMA.FTZ R2, R135, c[0x0][0x2d0], -R133.reuse ;  /* 0x0000b40087027a23 */ /* 0x104fe40000010885 */
[----:B------:R-:W-:Y:S02]  /*a9c0*/  FADD.FTZ R0, R144, R0 ;  /* 0x0000000090007221 */ /* 0x000fe40000010000 */
[----:B------:R-:W-:Y:S01]  /*a9d0*/  LDSM.16.MT88.4 R144, [R194+0x1000] ;  /* 0x00100000c290783b */ /* 0x000fe20000004200 */
[----:B------:R-:W2:Y:S01]  /*a9e0*/  MUFU.EX2 R149, R2 ;  /* 0x0000000200957308 */ /* 0x000ea20000000800 */
[C---:B-1----:R-:W-:Y:S03]  /*a9f0*/  HMMA.16816.F32 R36, R168.reuse, R136, R36 ;  /* 0x00000088a824723c */ /* 0x042fe60000001824 */
[----:B--2---:R-:W-:Y:S01]  /*aa00*/  F2FP.PACK_AB R141, R149, R148 ;  /* 0x00000094958d723e */ /* 0x004fe200000000ff */
[--C-:B------:R-:W-:Y:S05]  /*aa10*/  FFMA.FTZ R2, R177, c[0x0][0x2d0], -R133.reuse ;  /* 0x0000b400b1027a23 */ /* 0x100fea0000010885 */
[----:B------:R-:W-:Y:S01]  /*aa20*/  MUFU.EX2 R177, R239 ;  /* 0x000000ef00b17308 */ /* 0x000fe20000000800 */
[C---:B------:R-:W-:Y:S01]  /*aa30*/  HMMA.16816.F32 R40, R168.reuse, R138, R40 ;  /* 0x0000008aa828723c */ /* 0x040fe20000001828 */
[----:B------:R-:W1:Y:S08]  /*aa40*/  LDSM.16.MT88.4 R136, [R194+0x2000] ;  /* 0x00200000c288783b */ /* 0x000e700000004200 */
[----:B------:R2:W-:Y:S03]  /*aa50*/  MUFU.EX2 R154, R2 ;  /* 0x00000002009a7308 */ /* 0x0005e60000000800 */
[--C-:B--2---:R-:W-:Y:S07]  /*aa60*/  FFMA.FTZ R2, R178, c[0x0][0x2d0], -R133.reuse ;  /* 0x0000b400b2027a23 */ /* 0x104fee0000010885 */
[----:B------:R-:W-:Y:S01]  /*aa70*/  MUFU.EX2 R178, R238 ;  /* 0x000000ee00b27308 */ /* 0x000fe20000000800 */
[C---:B-1----:R-:W-:Y:S09]  /*aa80*/  HMMA.16816.F32 R44, R168.reuse, R136, R44 ;  /* 0x00000088a82c723c */ /* 0x042ff2000000182c */
[----:B------:R-:W1:Y:S01]  /*aa90*/  MUFU.EX2 R155, R2 ;  /* 0x00000002009b7308 */ /* 0x000e620000000800 */
[C---:B------:R-:W-:Y:S01]  /*aaa0*/  HMMA.16816.F32 R48, R168.reuse, R138, R48 ;  /* 0x0000008aa830723c */ /* 0x040fe20000001830 */
[----:B------:R-:W2:Y:S02]  /*aab0*/  LDSM.16.MT88.4 R136, [R197+0x2000] ;  /* 0x00200000c588783b */ /* 0x000ea40000004200 */
[----:B-1----:R-:W-:Y:S01]  /*aac0*/  F2FP.PACK_AB R143, R155, R154 ;  /* 0x0000009a9b8f723e */ /* 0x002fe200000000ff */
[--C-:B------:R-:W-:Y:S05]  /*aad0*/  FFMA.FTZ R2, R179, c[0x0][0x2d0], -R133.reuse ;  /* 0x0000b400b3027a23 */ /* 0x100fea0000010885 */
[----:B------:R-:W-:Y:S10]  /*aae0*/  MUFU.EX2 R179, R237 ;  /* 0x000000ed00b37308 */ /* 0x000ff40000000800 */
[----:B------:R1:W3:Y:S01]  /*aaf0*/  MUFU.EX2 R152, R2 ;  /* 0x0000000200987308 */ /* 0x0002e20000000800 */
[C---:B--2---:R-:W-:Y:S08]  /*ab00*/  HMMA.16816.F32 R52, R168.reuse, R136, R52 ;  /* 0x00000088a834723c */ /* 0x044ff00000001834 */
[C---:B------:R-:W-:Y:S01]  /*ab10*/  HMMA.16816.F32 R56, R168.reuse, R138, R56 ;  /* 0x0000008aa838723c */ /* 0x040fe20000001838 */
[----:B------:R-:W2:Y:S03]  /*ab20*/  LDSM.16.MT88.4 R136, [R196+0x2000] ;  /* 0x00200000c488783b */ /* 0x000ea60000004200 */
[--C-:B-1----:R-:W-:Y:S02]  /*ab30*/  FFMA.FTZ R2, R180, c[0x0][0x2d0], -R133.reuse ;  /* 0x0000b400b4027a23 */ /* 0x102fe40000010885 */
[----:B------:R-:W-:Y:S10]  /*ab40*/  MUFU.EX2 R180, R229 ;  /* 0x000000e500b47308 */ /* 0x000ff40000000800 */
[----:B------:R1:W4:Y:S01]  /*ab50*/  MUFU.EX2 R176, R2 ;  /* 0x0000000200b07308 */ /* 0x0003220000000800 */
[C---:B--2---:R-:W-:Y:S03]  /*ab60*/  HMMA.16816.F32 R60, R168.reuse, R136, R60 ;  /* 0x00000088a83c723c */ /* 0x044fe6000000183c */
[--C-:B-1----:R-:W-:Y:S06]  /*ab70*/  FFMA.FTZ R2, R181, c[0x0][0x2d0], -R133.reuse ;  /* 0x0000b400b5027a23 */ /* 0x102fec0000010885 */
[----:B------:R1:W2:Y:S01]  /*ab80*/  MUFU.EX2 R175, R2 ;  /* 0x0000000200af7308 */ /* 0x0002a20000000800 */
[C---:B------:R-:W-:Y:S01]  /*ab90*/  HMMA.16816.F32 R64, R168.reuse, R138, R64 ;  /* 0x0000008aa840723c */ /* 0x040fe20000001840 */
[----:B------:R-:W5:Y:S02]  /*aba0*/  LDSM.16.MT88.4 R136, [R193+0x4000] ;  /* 0x00400000c188783b */ /* 0x000f640000004200 */
[----:B-1----:R-:W-:Y:S06]  /*abb0*/  FFMA.FTZ R2, R183, c[0x0][0x2d0], -R133 ;  /* 0x0000b400b7027a23 */ /* 0x002fec0000010885 */
[----:B------:R1:W-:Y:S01]  /*abc0*/  MUFU.EX2 R174, R2 ;  /* 0x0000000200ae7308 */ /* 0x0003e20000000800 */
[C---:B-----5:R-:W-:Y:S08]  /*abd0*/  HMMA.16816.F32 R68, R168.reuse, R136, R68 ;  /* 0x00000088a844723c */ /* 0x060ff00000001844 */
[C---:B------:R-:W-:Y:S01]  /*abe0*/  HMMA.16816.F32 R72, R168.reuse, R138, R72 ;  /* 0x0000008aa848723c */ /* 0x040fe20000001848 */
[----:B------:R-:W5:Y:S03]  /*abf0*/  LDSM.16.MT88.4 R136, [R194+0x4000] ;  /* 0x00400000c288783b */ /* 0x000f660000004200 */
[----:B-1----:R-:W-:Y:S02]  /*ac00*/  FADD.FTZ R2, R156, R0 ;  /* 0x000000009c027221 */ /* 0x002fe40000010000 */
[----:B------:R-:W-:Y:S02]  /*ac10*/  FADD.FTZ R0, R150, R157 ;  /* 0x0000009d96007221 */ /* 0x000fe40000010000 */
[----:B------:R-:W-:Y:S01]  /*ac20*/  FADD.FTZ R2, R153, R2 ;  /* 0x0000000299027221 */ /* 0x000fe20000010000 */
[----:B------:R-:W-:Y:S03]  /*ac30*/  LDSM.16.MT88.4 R156, [R197+0x1800] ;  /* 0x00180000c59c783b */ /* 0x000fe60000004200 */
[----:B------:R-:W-:Y:S02]  /*ac40*/  FADD.FTZ R153, R151, R0 ;  /* 0x0000000097997221 */ /* 0x000fe40000010000 */
[----:B------:R-:W-:Y:S02]  /*ac50*/  FADD.FTZ R2, R148, R2 ;  /* 0x0000000294027221 */ /* 0x000fe40000010000 */
[--C-:B------:R-:W-:Y:S04]  /*ac60*/  FFMA.FTZ R0, R184, c[0x0][0x2d0], -R133.reuse ;  /* 0x0000b400b8007a23 */ /* 0x100fe80000010885 */
[----:B------:R1:W-:Y:S01]  /*ac70*/  MUFU.EX2 R172, R0 ;  /* 0x0000000000ac7308 */ /* 0x0003e20000000800 */
[C---:B-----5:R-:W-:Y:S03]  /*ac80*/  HMMA.16816.F32 R76, R168.reuse, R136, R76 ;  /* 0x00000088a84c723c */ /* 0x060fe6000000184c */
[--C-:B-1----:R-:W-:Y:S06]  /*ac90*/  FFMA.FTZ R0, R185, c[0x0][0x2d0], -R133.reuse ;  /* 0x0000b400b9007a23 */ /* 0x102fec0000010885 */
[----:B------:R1:W5:Y:S01]  /*aca0*/  MUFU.EX2 R135, R0 ;  /* 0x0000000000877308 */ /* 0x0003620000000800 */
[C---:B------:R-:W-:Y:S01]  /*acb0*/  HMMA.16816.F32 R80, R168.reuse, R138, R80 ;  /* 0x0000008aa850723c */ /* 0x040fe20000001850 */
[----:B------:R-:W2:Y:S02]  /*acc0*/  LDSM.16.MT88.4 R136, [R197+0x4000] ;  /* 0x00400000c588783b */ /* 0x000ea40000004200 */
[--C-:B-1----:R-:W-:Y:S02]  /*acd0*/  FFMA.FTZ R0, R186, c[0x0][0x2d0], -R133.reuse ;  /* 0x0000b400ba007a23 */ /* 0x102fe40000010885 */
[----:B------:R-:W-:Y:S04]  /*ace0*/  FFMA.FTZ R133, R134, c[0x0][0x2d0], -R133 ;  /* 0x0000b40086857a23 */ /* 0x000fe80000010885 */
[----:B------:R1:W-:Y:S10]  /*acf0*/  MUFU.EX2 R134, R0 ;  /* 0x0000000000867308 */ /* 0x0003f40000000800 */
[----:B------:R-:W3:Y:S01]  /*ad00*/  MUFU.EX2 R133, R133 ;  /* 0x0000008500857308 */ /* 0x000ee20000000800 */
[C---:B--2---:R-:W-:Y:S08]  /*ad10*/  HMMA.16816.F32 R84, R168.reuse, R136, R84 ;  /* 0x00000088a854723c */ /* 0x044ff00000001854 */
[C---:B------:R-:W-:Y:S01]  /*ad20*/  HMMA.16816.F32 R88, R168.reuse, R138, R88 ;  /* 0x0000008aa858723c */ /* 0x040fe20000001858 */
[----:B------:R-:W2:Y:S03]  /*ad30*/  LDSM.16.MT88.4 R136, [R196+0x4000] ;  /* 0x00400000c488783b */ /* 0x000ea60000004200 */
[----:B-1----:R-:W-:Y:S02]  /*ad40*/  FADD.FTZ R0, R149, R2 ;  /* 0x0000000295007221 */ /* 0x002fe40000010000 */
[----:B------:R-:W-:Y:S02]  /*ad50*/  FADD.FTZ R2, R160, R153 ;  /* 0x00000099a0027221 */ /* 0x000fe40000010000 */
[----:B------:R-:W-:Y:S01]  /*ad60*/  FADD.FTZ R0, R154, R0 ;  /* 0x000000009a007221 */ /* 0x000fe20000010000 */
[----:B------:R-:W-:Y:S03]  /*ad70*/  LDSM.16.MT88.4 R148, [R194+0x1800] ;  /* 0x00180000c294783b */ /* 0x000fe60000004200 */
[----:B------:R-:W-:Y:S02]  /*ad80*/  FADD.FTZ R173, R161, R2 ;  /* 0x00000002a1ad7221 */ /* 0x000fe40000010000 */
[----:B------:R-:W-:Y:S04]  /*ad90*/  FADD.FTZ R0, R155, R0 ;  /* 0x000000009b007221 */ /* 0x000fe80000010000 */
[----:B---3--:R-:W-:Y:S04]  /*ada0*/  FADD.FTZ R0, R152, R0 ;  /* 0x0000000098007221 */ /* 0x008fe80000010000 */
[----:B----4-:R-:W-:Y:S02]  /*adb0*/  FADD.FTZ R2, R176, R0 ;  /* 0x00000000b0027221 */ /* 0x010fe40000010000 */
[----:B------:R-:W-:Y:S02]  /*adc0*/  FADD.FTZ R0, R182, R173 ;  /* 0x000000adb6007221 */ /* 0x000fe40000010000 */
[----:B------:R-:W-:Y:S02]  /*add0*/  FADD.FTZ R2, R175, R2 ;  /* 0x00000002af027221 */ /* 0x000fe40000010000 */
[----:B------:R-:W-:Y:S01]  /*ade0*/  FADD.FTZ R0, R187, R0 ;  /* 0x00000000bb007221 */ /* 0x000fe20000010000 */
        /* <DEDUP_REMOVED lines=17> */
[----:B-----5:R-:W-:Y:S02]  /*af00*/  F2FP.PACK_AB R169, R135, R172 ;  /* 0x000000ac87a9723e */ /* 0x020fe400000000ff */
[----:B------:R-:W-:Y:S01]  /*af10*/  F2FP.PACK_AB R171, R133, R134 ;  /* 0x0000008685ab723e */ /* 0x000fe200000000ff */
        /* <DEDUP_REMOVED lines=48> */
[----:B------:R-:W1:Y:S03]  /*b220*/  LDSM.16.MT88.4 R140, [R193+0x1000] ;  /* 0x00100000c18c783b */ /* 0x000e660000004200 */
[----:B------:R-:W-:Y:S03]  /*b230*/  F2FP.PACK_AB R137, R176, R152 ;  /* 0x00000098b089723e */ /* 0x000fe600000000ff */
[----:B------:R-:W-:Y:S02]  /*b240*/  F2FP.PACK_AB R138, R187, R182 ;  /* 0x000000b6bb8a723e */ /* 0x000fe400000000ff */
[C---:B------:R-:W-:Y:S07]  /*b250*/  F2FP.PACK_AB R139, R174.reuse, R175 ;  /* 0x000000afae8b723e */ /* 0x040fee00000000ff */
        /* <DEDUP_REMOVED lines=91> */
[C---:B------:R-:W-:Y:S04]  /*b810*/  HMMA.16816.F32 R112, R168.reuse, R10, R112 ;  /* 0x0000000aa870723c */ /* 0x040fe80000001870 */
[----:B------:R-:W-:Y:S02]  /*b820*/  FADD.FTZ R2, R179, R2 ;  /* 0x00000002b3027221 */ /* 0x000fe40000010000 */
[----:B------:R-:W-:Y:S02]  /*b830*/  FADD.FTZ R0, R134, R0 ;  /* 0x0000000086007221 */ /* 0x000fe40000010000 */
[C---:B---3--:R-:W-:Y:S04]  /*b840*/  HMMA.16816.F32 R116, R168.reuse, R12, R116 ;  /* 0x0000000ca874723c */ /* 0x048fe80000001874 */
[----:B------:R-:W-:Y:S02]  /*b850*/  FADD.FTZ R2, R180, R2 ;  /* 0x00000002b4027221 */ /* 0x000fe40000010000 */
[----:B------:R-:W-:Y:S01]  /*b860*/  FADD.FTZ R0, R133, R0 ;  /* 0x0000000085007221 */ /* 0x000fe20000010000 */
[-C--:B------:R-:W-:Y:S01]  /*b870*/  MOV R12, R3.reuse ;  /* 0x00000003000c7202 */ /* 0x080fe20000000f00 */
[C---:B------:R-:W-:Y:S01]  /*b880*/  HMMA.16816.F32 R120, R168.reuse, R14, R120 ;  /* 0x0000000ea878723c */ /* 0x040fe20000001878 */
[----:B------:R1:W-:Y:S03]  /*b890*/  STL [R1], R2 ;  /* 0x0000000201007387 */ /* 0x0003e60000100800 */
[----:B------:R-:W-:Y:S01]  /*b8a0*/  MOV R133, R3 ;  /* 0x0000000300857202 */ /* 0x000fe20000000f00 */
[----:B------:R2:W-:Y:S03]  /*b8b0*/  STL [R1+0x8], R0 ;  /* 0x0000080001007387 */ /* 0x0005e60000100800 */
[C---:B----4-:R-:W-:Y:S08]  /*b8c0*/  HMMA.16816.F32 R124, R168.reuse, R16, R124 ;  /* 0x00000010a87c723c */ /* 0x050ff0000000187c */
[----:B------:R-:W-:Y:S04]  /*b8d0*/  HMMA.16816.F32 R128, R168, R18, R128 ;  /* 0x00000012a880723c */ /* 0x000fe80000001880 */
[----:B-1----:R-:W-:Y:S04]  /*b8e0*/  MOV R2, R132 ;  /* 0x0000008400027202 */ /* 0x002fe80000000f00 */
[----:B------:R-:W-:-:S05]  /*b8f0*/  @P0 BRA `(.L_x_1697) ;  /* 0xffffbd1000000947 */ /* 0x000fca000383ffff */
.L_x_1688:
[----:B------:R-:W3:Y:S04]  /*b900*/  LDL R5, [R1+0x10] ;  /* 0x0000100001057983 */ /* 0x000ee80000100800 */
[----:B------:R-:W4:Y:S04]  /*b910*/  LDL R4, [R1+0xc] ;  /* 0x00000c0001047983 */ /* 0x000f280000100800 */
[----:B--2---:R-:W2:Y:S01]  /*b920*/  LDL R0, [R1+0x18] ;  /* 0x0000180001007983 */ /* 0x004ea20000100800 */
[----:B------:R-:W-:-:S05]  /*b930*/  IMAD.MOV.U32 R3, RZ, RZ, c[0x0][0x2c4] ;  /* 0x0000b100ff037624 */ /* 0x000fca00078e00ff */
[----:B------:R-:W-:Y:S01]  /*b940*/  ISETP.NE.AND P1, PT, R3, 0x1, PT ;  /* 0x000000010300780c */ /* 0x000fe20003f25270 */
[----:B---3--:R-:W-:Y:S02]  /*b950*/  IMAD.MOV.U32 R6, RZ, RZ, R5 ;  /* 0x000000ffff067224 */ /* 0x008fe400078e0005 */
[----:B----4-:R-:W-:Y:S02]  /*b960*/  IMAD.MOV.U32 R5, RZ, RZ, R4 ;  /* 0x000000ffff057224 */ /* 0x010fe400078e0004 */
[----:B------:R-:W-:Y:S01]  /*b970*/  IMAD.MOV.U32 R4, RZ, RZ, c[0x0][0x32c] ;  /* 0x0000cb00ff047624 */ /* 0x000fe200078e00ff */
[----:B--2---:R-:W-:-:S04]  /*b980*/  IADD3 R0, R0, 0x7f, RZ ;  /* 0x0000007f00007810 */ /* 0x004fc80007ffe0ff */
[----:B------:R-:W-:-:S03]  /*b990*/  ISETP.GE.AND P0, PT, R4, 0x1, PT ;  /* 0x000000010400780c */ /* 0x000fc60003f06270 */
[----:B------:R-:W-:Y:S01]  /*b9a0*/  @P1 IMAD.HI.U32 R3, R0, c[0x0][0x2c8], RZ ;  /* 0x0000b20000031a27 */ /* 0x000fe200078e00ff */
[----:B------:R-:W-:-:S04]  /*b9b0*/  IADD3 R2, R5, 0x1, -R6 ;  /* 0x0000000105027810 */ /* 0x000fc80007ffe806 */
        /* <DEDUP_REMOVED lines=14> */
.L_x_1700:
[----:B------:R-:W-:-:S04]  /*baa0*/  MOV R3, c[0x0][0x32c] ;  /* 0x0000cb0000037a02 */ /* 0x000fc80000000f00 */
[----:B------:R-:W-:-:S13]  /*bab0*/  ISETP.NE.AND P0, PT, R3, 0x1, PT ;  /* 0x000000010300780c */ /* 0x000fda0003f05270 */
[----:B------:R-:W-:-:S05]  /*bac0*/  @P0 IMAD.HI.U32 R3, R0, c[0x0][0x330], RZ ;  /* 0x0000cc0000030a27 */ /* 0x000fca00078e00ff */
[----:B------:R-:W-:Y:S02]  /*bad0*/  @P0 SHF.R.U32.HI R0, RZ, c[0x0][0x334], R3 ;  /* 0x0000cd00ff000a19 */ /* 0x000fe40000011603 */
.L_x_1701:
[----:B------:R-:W-:Y:S05]  /*bae0*/  BSYNC B0 ;  /* 0x0000000000007941 */ /* 0x000fea0003800000 */
.L_x_1699:
[----:B------:R-:W-:-:S05]  /*baf0*/  IMAD R0, R0, c[0x0][0x32c], RZ ;  /* 0x0000cb0000007a24 */ /* 0x000fca00078e02ff */
[----:B------:R-:W-:-:S04]  /*bb00*/  IMNMX R2, R2, R0, !PT ;  /* 0x0000000002027217 */ /* 0x000fc80007800200 */
.L_x_1698:
        /* <DEDUP_REMOVED lines=8> */
[----:B------:R-:W-:Y:S02]  /*bb90*/  MOV R134, R12 ;  /* 0x0000000c00867202 */ /* 0x000fe40000000f00 */
[----:B------:R-:W-:Y:S02]  /*bba0*/  MOV R133, R132 ;  /* 0x0000008400857202 */ /* 0x000fe40000000f00 */
[----:B------:R-:W-:-:S04]  /*bbb0*/  MOV R222, R220 ;  /* 0x000000dc00de7202 */ /* 0x000fc80000000f00 */
.L_x_1703:
[----:B------:R-:W-:Y:S01]  /*bbc0*/  ISETP.GT.AND P0, PT, R230, R222, PT ;  /* 0x000000dee600720c */ /* 0x000fe20003f04270 */
[----:B------:R-:W-:Y:S04]  /*bbd0*/  DEPBAR.LE SB0, 0x0 ;  /* 0x000080000000791a */ /* 0x000fe80000000000 */
[----:B------:R-:W-:Y:S01]  /*bbe0*/  WARPSYNC 0xffffffff ;  /* 0xffffffff00007948 */ /* 0x000fe20003800000 */
[----:B------:R-:W-:Y:S07]  /*bbf0*/  BAR.SYNC.DEFER_BLOCKING 0x0 ;  /* 0x0000000000007b1d */ /* 0x000fee0000010000 */
[----:B-1----:R-:W-:Y:S01]  /*bc00*/  @!P0 SHF.R.S32.HI R0, RZ, 0x1f, R222 ;  /* 0x0000001fff008819 */ /* 0x002fe200000114de */
[----:B------:R-:W-:Y:S01]  /*bc10*/  @!P0 IMAD.WIDE.U32 R4, R222, c[0x0][0x208], RZ ;  /* 0x00008200de048a25 */ /* 0x000fe200078e00ff */
[----:B------:R-:W-:Y:S02]  /*bc20*/  @!P0 IADD3 R10, P1, R234, 0x40, RZ ;  /* 0x00000040ea0a8810 */ /* 0x000fe40007f3e0ff */
[----:B-1----:R-:W-:Y:S01]  /*bc30*/  @!P0 MOV R3, c[0x0][0x208] ;  /* 0x0000820000038a02 */ /* 0x002fe20000000f00 */
[----:B------:R-:W-:Y:S01]  /*bc40*/  @!P0 IMAD R0, R0, c[0x0][0x208], RZ ;  /* 0x0000820000008a24 */ /* 0x000fe200078e02ff */
[----:B------:R-:W-:Y:S02]  /*bc50*/  @!P0 SHF.L.U32 R2, R4, 0x6, RZ ;  /* 0x0000000604028819 */ /* 0x000fe400000006ff */
[----:B------:R-:W-:Y:S01]  /*bc60*/  @!P0 IADD3.X R11, RZ, R236, RZ, P1, !PT ;  /* 0x000000ecff0b8210 */ /* 0x000fe20000ffe4ff */
[----:B------:R-:W-:Y:S05]  /*bc70*/  @!P0 IMAD R0, R222, c[0x0][0x20c], R0 ;  /* 0x00008300de008a24 */ /* 0x000fea00078e0200 */
[----:B------:R-:W-:Y:S02]  /*bc80*/  @!P0 IADD3 R0, R5, R0, RZ ;  /* 0x0000000005008210 */ /* 0x000fe40007ffe0ff */
[----:B------:R-:W-:Y:S01]  /*bc90*/  @!P0 MOV R5, c[0x0][0x20c] ;  /* 0x0000830000058a02 */ /* 0x000fe20000000f00 */
[----:B------:R-:W-:Y:S01]  /*bca0*/  LDSM.16.M88.4 R32, [R199] ;  /* 0x00000000c720783b */ /* 0x000fe20000000200 */
[----:B------:R-:W-:Y:S02]  /*bcb0*/  @!P0 SHF.L.U64.HI R0, R4, 0x6, R0 ;  /* 0x0000000604008819 */ /* 0x000fe40000010200 */
[C---:B------:R-:W-:Y:S04]  /*bcc0*/  @!P0 LEA R4, P1, R3.reuse, R2, 0x5 ;  /* 0x0000000203048211 */ /* 0x040fe800078228ff */
[----:B------:R-:W-:Y:S01]  /*bcd0*/  @!P0 LEA.HI.X R3, R3, R0, R5, 0x5, P1 ;  /* 0x0000000003038211 */ /* 0x000fe200008f2c05 */
[----:B------:R-:W-:Y:S01]  /*bce0*/  LDSM.16.M88.4 R16, [R192+0x800] ;  /* 0x00080000c010783b */ /* 0x000fe20000000200 */
[----:B------:R-:W-:Y:S04]  /*bcf0*/  @!P0 IADD3 R5, P1, R2, R234, RZ ;  /* 0x000000ea02058210 */ /* 0x000fe80007f3e0ff */
[----:B------:R-:W-:Y:S02]  /*bd00*/  @!P0 IADD3.X R7, R0, R236, RZ, P1, !PT ;  /* 0x000000ec00078210 */ /* 0x000fe40000ffe4ff */
[----:B------:R-:W-:Y:S01]  /*bd10*/  @!P0 IADD3 R6, P1, R2, R10, RZ ;  /* 0x0000000a02068210 */ /* 0x000fe20007f3e0ff */
[----:B------:R-:W-:Y:S03]  /*bd20*/  LDSM.16.M88.4 R24, [R192+0x1000] ;  /* 0x00100000c018783b */ /* 0x000fe60000000200 */
[----:B------:R-:W-:Y:S02]  /*bd30*/  @!P0 IADD3.X R8, R0, R11, RZ, P1, !PT ;  /* 0x0000000b00088210 */ /* 0x000fe40000ffe4ff */
[C---:B------:R-:W-:Y:S03]  /*bd40*/  @!P0 LEA R30, P1, R5.reuse, c[0x0][0x1f8], 0x1 ;  /* 0x00007e00051e8a11 */ /* 0x040fe600078208ff */
[----:B------:R-:W-:Y:S01]  /*bd50*/  LDSM.16.M88.4 R168, [R192+0x1800] ;  /* 0x00180000c0a8783b */ /* 0x000fe20000000200 */
[----:B------:R-:W-:Y:S02]  /*bd60*/  @!P0 LEA.HI.X R31, R5, c[0x0][0x1fc], R7, 0x1, P1 ;  /* 0x00007f00051f8a11 */ /* 0x000fe400008f0c07 */
[C---:B------:R-:W-:Y:S04]  /*bd70*/  @!P0 LEA R28, P1, R6.reuse, c[0x0][0x1f8], 0x1 ;  /* 0x00007e00061c8a11 */ /* 0x040fe800078208ff */
[----:B------:R-:W-:Y:S01]  /*bd80*/  @!P0 LEA.HI.X R29, R6, c[0x0][0x1fc], R8, 0x1, P1 ;  /* 0x00007f00061d8a11 */ /* 0x000fe200008f0c08 */
[----:B------:R-:W-:Y:S01]  /*bd90*/  LDSM.16.M88.4 R172, [R200] ;  /* 0x00000000c8ac783b */ /* 0x000fe20000000200 */
[----:B------:R-:W-:Y:S04]  /*bda0*/  @!P0 IADD3 R6, P1, R234, 0x80, RZ ;  /* 0x00000080ea068810 */ /* 0x000fe80007f3e0ff */
[----:B------:R-:W-:Y:S02]  /*bdb0*/  @!P0 IADD3.X R8, RZ, R236, RZ, P1, !PT ;  /* 0x000000ecff088210 */ /* 0x000fe40000ffe4ff */
[----:B------:R-:W-:Y:S01]  /*bdc0*/  @!P0 IADD3 R5, P1, R2, R6, RZ ;  /* 0x0000000602058210 */ /* 0x000fe20007f3e0ff */
[----:B------:R-:W-:Y:S03]  /*bdd0*/  LDSM.16.M88.4 R176, [R203] ;  /* 0x00000000cbb0783b */ /* 0x000fe60000000200 */
[----:B------:R-:W-:Y:S02]  /*bde0*/  @!P0 IADD3.X R7, R0, R8, RZ, P1, !PT ;  /* 0x0000000800078210 */ /* 0x000fe40000ffe4ff */
[C---:B------:R-:W-:Y:S03]  /*bdf0*/  @!P0 LEA R14, P1, R5.reuse, c[0x0][0x1f8], 0x1 ;  /* 0x00007e00050e8a11 */ /* 0x040fe600078208ff */
[----:B------:R-:W-:Y:S01]  /*be00*/  LDSM.16.M88.4 R180, [R218] ;  /* 0x00000000dab4783b */ /* 0x000fe20000000200 */
[----:B------:R-:W-:Y:S02]  /*be10*/  @!P0 LEA.HI.X R15, R5, c[0x0][0x1fc], R7, 0x1, P1 ;  /* 0x00007f00050f8a11 */ /* 0x000fe400008f0c07 */
[----:B------:R-:W-:Y:S04]  /*be20*/  @!P0 IADD3 R7, P1, R234, 0xc0, RZ ;  /* 0x000000c0ea078810 */ /* 0x000fe80007f3e0ff */
[----:B------:R-:W-:Y:S01]  /*be30*/  @!P0 IADD3.X R9, RZ, R236, RZ, P1, !PT ;  /* 0x000000ecff098210 */ /* 0x000fe20000ffe4ff */
[----:B------:R-:W-:Y:S01]  /*be40*/  LDSM.16.M88.4 R184, [R217] ;  /* 0x00000000d9b8783b */ /* 0x000fe20000000200 */
[----:B------:R-:W-:Y:S04]  /*be50*/  @!P0 IADD3 R2, P1, R2, R7, RZ ;  /* 0x0000000702028210 */ /* 0x000fe80007f3e0ff */
[----:B------:R-:W-:Y:S02]  /*be60*/  @!P0 IADD3.X R0, R0, R9, RZ, P1, !PT ;  /* 0x0000000900008210 */ /* 0x000fe40000ffe4ff */
[C---:B------:R-:W-:Y:S01]  /*be70*/  @!P0 LEA R22, P1, R2.reuse, c[0x0][0x1f8], 0x1 ;  /* 0x00007e0002168a11 */ /* 0x040fe200078208ff */
[----:B------:R-:W-:Y:S03]  /*be80*/  LDSM.16.M88.4 R188, [R216] ;  /* 0x00000000d8bc783b */ /* 0x000fe60000000200 */
[----:B------:R-:W-:Y:S02]  /*be90*/  @!P0 LEA.HI.X R23, R2, c[0x0][0x1fc], R0, 0x1, P1 ;  /* 0x00007f0002178a11 */ /* 0x000fe400008f0c00 */
[C---:B------:R-:W-:Y:S04]  /*bea0*/  @!P0 IADD3 R2, P1, R4.reuse, R10, RZ ;  /* 0x0000000a04028210 */ /* 0x040fe80007f3e0ff */
[C---:B------:R-:W-:Y:S02]  /*beb0*/  @!P0 IADD3.X R11, R3.reuse, R11, RZ, P1, !PT ;  /* 0x0000000b030b8210 */ /* 0x040fe40000ffe4ff */
[C---:B------:R-:W-:Y:S04]  /*bec0*/  @!P0 IADD3 R5, P1, R4.reuse, R6, RZ ;  /* 0x0000000604058210 */ /* 0x040fe80007f3e0ff */
[C---:B------:R-:W-:Y:S02]  /*bed0*/  @!P0 IADD3.X R8, R3.reuse, R8, RZ, P1, !PT ;  /* 0x0000000803088210 */ /* 0x040fe40000ffe4ff */
[C---:B------:R-:W-:Y:S04]  /*bee0*/  @!P0 IADD3 R6, P1, R4.reuse, R7, RZ ;  /* 0x0000000704068210 */ /* 0x040fe80007f3e0ff */
[C---:B------:R-:W-:Y:S02]  /*bef0*/  @!P0 IADD3.X R7, R3.reuse, R9, RZ, P1, !PT ;  /* 0x0000000903078210 */ /* 0x040fe40000ffe4ff */
[----:B------:R-:W-:Y:S04]  /*bf00*/  @!P0 IADD3 R0, P1, R4, R234, RZ ;  /* 0x000000ea04008210 */ /* 0x000fe80007f3e0ff */
[----:B------:R-:W-:Y:S02]  /*bf10*/  @!P0 IADD3.X R3, R3, R236, RZ, P1, !PT ;  /* 0x000000ec03038210 */ /* 0x000fe40000ffe4ff */
[C---:B------:R-:W-:Y:S04]  /*bf20*/  @!P0 LEA R12, P1, R0.reuse, c[0x0][0x1f8], 0x1 ;  /* 0x00007e00000c8a11 */ /* 0x040fe800078208ff */
[----:B------:R-:W-:Y:S02]  /*bf30*/  @!P0 LEA.HI.X R13, R0, c[0x0][0x1fc], R3, 0x1, P1 ;  /* 0x00007f00000d8a11 */ /* 0x000fe400008f0c03 */
[C---:B------:R-:W-:Y:S04]  /*bf40*/  @!P0 LEA R20, P1, R2.reuse, c[0x0][0x1f8], 0x1 ;  /* 0x00007e0002148a11 */ /* 0x040fe800078208ff */
[----:B------:R-:W-:Y:S02]  /*bf50*/  @!P0 LEA.HI.X R21, R2, c[0x0][0x1fc], R11, 0x1, P1 ;  /* 0x00007f0002158a11 */ /* 0x000fe400008f0c0b */
[C---:B------:R-:W-:Y:S04]  /*bf60*/  @!P0 LEA R2, P1, R5.reuse, c[0x0][0x1f8], 0x1 ;  /* 0x00007e0005028a11 */ /* 0x040fe800078208ff */
[----:B------:R-:W-:Y:S02]  /*bf70*/  @!P0 LEA.HI.X R3, R5, c[0x0][0x1fc], R8, 0x1, P1 ;  /* 0x00007f0005038a11 */ /* 0x000fe400008f0c08 */
[----:B------:R-:W1:Y:S01]  /*bf80*/  LDSM.16.M88.4 R8, [R192] ;  /* 0x00000000c008783b */ /* 0x000e620000000200 */
[C---:B------:R-:W-:Y:S04]  /*bf90*/  @!P0 LEA R220, P1, R6.reuse, c[0x0][0x1f8], 0x1 ;  /* 0x00007e0006dc8a11 */ /* 0x040fe800078208ff */
[----:B------:R-:W-:Y:S03]  /*bfa0*/  @!P0 LEA.HI.X R221, R6, c[0x0][0x1fc], R7, 0x1, P1 ;  /* 0x00007f0006dd8a11 */ /* 0x000fe600008f0c07 */
[----:B------:R-:W-:Y:S01]  /*bfb0*/  @!PT LDS RZ, [RZ] ;  /* 0x00000000fffff984 */ /* 0x000fe20000000800 */
[----:B------:R-:W-:Y:S01]  /*bfc0*/  @!PT LDS RZ, [RZ] ;  /* 0x00000000fffff984 */ /* 0x000fe20000000800 */
[----:B------:R-:W-:Y:S01]  /*bfd0*/  @!PT LDS RZ, [RZ] ;  /* 0x00000000fffff984 */ /* 0x000fe20000000800 */
[----:B------:R2:W-:Y:S08]  /*bfe0*/  @!P0 LDGSTS.E.BYPASS.LTC128B.128 [R219+0x100], [R30.64], !P6 ;  /* 0x001000001edb8fae */ /* 0x0005f0000f101d46 */
[----:B------:R2:W-:Y:S08]  /*bff0*/  @!P0 LDGSTS.E.BYPASS.LTC128B.128 [R219+0x2100], [R28.64], !P5 ;  /* 0x021000001cdb8fae */ /* 0x0005f0000e901d46 */
[----:B------:R3:W-:Y:S08]  /*c000*/  @!P0 LDGSTS.E.BYPASS.LTC128B.128 [R219+0x4100], [R14.64], !P4 ;  /* 0x041000000edb8fae */ /* 0x0007f0000e101d46 */
[----:B------:R4:W-:Y:S01]  /*c010*/  @!P0 LDGSTS.E.BYPASS.LTC128B.128 [R219+0x6100], [R22.64], !P3 ;  /* 0x0610000016db8fae */ /* 0x0009e2000d901d46 */
[C---:B-1----:R-:W-:Y:S07]  /*c020*/  HMMA.16816.F32 R4, R32.reuse, R8, RZ ;  /* 0x000000082004723c */ /* 0x042fee00000018ff */
[----:B------:R3:W-:Y:S01]  /*c030*/  @!P0 LDGSTS.E.BYPASS.LTC128B.128 [R219+0x1100], [R12.64], !P6 ;  /* 0x011000000cdb8fae */ /* 0x0007e2000f101d46 */
[C---:B------:R-:W-:Y:S07]  /*c040*/  HMMA.16816.F32 R8, R32.reuse, R10, RZ ;  /* 0x0000000a2008723c */ /* 0x040fee00000018ff */
[----:B------:R4:W-:Y:S08]  /*c050*/  @!P0 LDGSTS.E.BYPASS.LTC128B.128 [R219+0x3100], [R20.64], !P5 ;  /* 0x0310000014db8fae */ /* 0x0009f0000e901d46 */
[----:B------:R1:W-:Y:S08]  /*c060*/  @!P0 LDGSTS.E.BYPASS.LTC128B.128 [R219+0x5100], [R2.64], !P4 ;  /* 0x0510000002db8fae */ /* 0x0003f0000e101d46 */
[----:B------:R5:W-:Y:S01]  /*c070*/  @!P0 LDGSTS.E.BYPASS.LTC128B.128 [R219+0x7100], [R220.64], !P3 ;  /* 0x07100000dcdb8fae */ /* 0x000be2000d901d46 */
[C---:B------:R-:W-:Y:S01]  /*c080*/  ISETP.GT.AND P0, PT, R222.reuse, R230, PT ;  /* 0x000000e6de00720c */ /* 0x040fe20003f04270 */
[C---:B---3--:R-:W-:Y:S06]  /*c090*/  HMMA.16816.F32 R12, R32.reuse, R16, RZ ;  /* 0x00000010200c723c */ /* 0x048fec00000018ff */
[----:B------:R-:W0:Y:S02]  /*c0a0*/  LDGDEPBAR ;  /* 0x00000000000079af */ /* 0x000e240000000000 */
[C---:B------:R-:W-:Y:S08]  /*c0b0*/  HMMA.16816.F32 R16, R32.reuse, R18, RZ ;  /* 0x000000122010723c */ /* 0x040ff000000018ff */
[C---:B----4-:R-:W-:Y:S08]  /*c0c0*/  HMMA.16816.F32 R20, R32.reuse, R24, RZ ;  /* 0x000000182014723c */ /* 0x050ff000000018ff */
[C---:B------:R-:W-:Y:S01]  /*c0d0*/  HMMA.16816.F32 R24, R32.reuse, R26, RZ ;  /* 0x0000001a2018723c */ /* 0x040fe200000018ff */
[----:B-----5:R-:W-:Y:S04]  /*c0e0*/  IADD3 R220, R222, -0x1, RZ ;  /* 0xffffffffdedc7810 */ /* 0x020fe80007ffe0ff */
[----:B------:R-:W-:Y:S01]  /*c0f0*/  @P0 SHF.R.S32.HI R0, RZ, 0x1f, R220 ;  /* 0x0000001fff000819 */ /* 0x000fe200000114dc */
[----:B-1----:R-:W-:Y:S02]  /*c100*/  @P0 IMAD.WIDE.U32 R2, R220, c[0x0][0x1e0], RZ ;  /* 0x00007800dc020a25 */ /* 0x002fe400078e00ff */
[C---:B--2---:R-:W-:Y:S04]  /*c110*/  HMMA.16816.F32 R28, R32.reuse, R168, RZ ;  /* 0x000000a8201c723c */ /* 0x044fe800000018ff */
[----:B------:R-:W-:Y:S01]  /*c120*/  @P0 SHF.L.U32 R132, R2, 0x6, RZ ;  /* 0x0000000602840819 */ /* 0x000fe200000006ff */
[----:B------:R-:W-:Y:S03]  /*c130*/  @P0 IMAD R0, R0, c[0x0][0x1e0], RZ ;  /* 0x0000780000000a24 */ /* 0x000fe600078e02ff */
[----:B------:R-:W-:Y:S01]  /*c140*/  HMMA.16816.F32 R32, R32, R170, RZ ;  /* 0x000000aa2020723c */ /* 0x000fe200000018ff */
[----:B------:R-:W-:Y:S03]  /*c150*/  LDSM.16.M88.4 R168, [R202] ;  /* 0x00000000caa8783b */ /* 0x000fe60000000200 */
[----:B------:R-:W-:Y:S04]  /*c160*/  @P0 IMAD R0, R220, c[0x0][0x1e4], R0 ;  /* 0x00007900dc000a24 */ /* 0x000fe800078e0200 */
[C---:B------:R-:W-:Y:S05]  /*c170*/  HMMA.16816.F32 R4, R172.reuse, R176, R4 ;  /* 0x000000b0ac04723c */ /* 0x040fea0000001804 */
[----:B------:R-:W-:Y:S02]  /*c180*/  @P0 IADD3 R0, R3, R0, RZ ;  /* 0x0000000003000210 */ /* 0x000fe40007ffe0ff */
[----:B------:R-:W-:Y:S01]  /*c190*/  @P0 MOV R3, c[0x0][0x1e4] ;  /* 0x0000790000030a02 */ /* 0x000fe20000000f00 */
[C---:B------:R-:W-:Y:S04]  /*c1a0*/  HMMA.16816.F32 R8, R172.reuse, R178, R8 ;  /* 0x000000b2ac08723c */ /* 0x040fe80000001808 */
[----:B------:R-:W-:Y:S02]  /*c1b0*/  @P0 SHF.L.U64.HI R176, R2, 0x6, R0 ;  /* 0x0000000602b00819 */ /* 0x000fe40000010200 */
[----:B------:R-:W-:Y:S02]  /*c1c0*/  @P0 IADD3 R0, P1, R132, R232, RZ ;  /* 0x000000e884000210 */ /* 0x000fe40007f3e0ff */
[C---:B------:R-:W-:Y:S04]  /*c1d0*/  HMMA.16816.F32 R12, R172.reuse, R180, R12 ;  /* 0x000000b4ac0c723c */ /* 0x040fe8000000180c */
[-C--:B------:R-:W-:Y:S02]  /*c1e0*/  @P0 IADD3.X R2, R176, R231.reuse, RZ, P1, !PT ;  /* 0x000000e7b0020210 */ /* 0x080fe40000ffe4ff */
[C---:B------:R-:W-:Y:S02]  /*c1f0*/  @P0 LEA R226, P1, R0.reuse, c[0x0][0x1c8], 0x1 ;  /* 0x0000720000e20a11 */ /* 0x040fe400078208ff */
[C---:B------:R-:W-:Y:S04]  /*c200*/  HMMA.16816.F32 R16, R172.reuse, R182, R16 ;  /* 0x000000b6ac10723c */ /* 0x040fe80000001810 */
[----:B------:R-:W-:Y:S02]  /*c210*/  @P0 LEA.HI.X R227, R0, c[0x0][0x1cc], R2, 0x1, P1 ;  /* 0x0000730000e30a11 */ /* 0x000fe400008f0c02 */
[----:B------:R-:W-:Y:S02]  /*c220*/  @P0 IADD3 R181, P1, R232, 0x40, RZ ;  /* 0x00000040e8b50810 */ /* 0x000fe40007f3e0ff */
[C---:B------:R-:W-:Y:S04]  /*c230*/  HMMA.16816.F32 R20, R172.reuse, R184, R20 ;  /* 0x000000b8ac14723c */ /* 0x040fe80000001814 */
[----:B------:R-:W-:Y:S02]  /*c240*/  @P0 IADD3.X R221, RZ, R231, RZ, P1, !PT ;  /* 0x000000e7ffdd0210 */ /* 0x000fe40000ffe4ff */
[----:B------:R-:W-:Y:S02]  /*c250*/  @P0 IADD3 R0, P1, R132, R181, RZ ;  /* 0x000000b584000210 */ /* 0x000fe40007f3e0ff */
[C---:B------:R-:W-:Y:S04]  /*c260*/  HMMA.16816.F32 R24, R172.reuse, R186, R24 ;  /* 0x000000baac18723c */ /* 0x040fe80000001818 */
[----:B------:R-:W-:Y:S02]  /*c270*/  @P0 IADD3.X R2, R176, R221, RZ, P1, !PT ;  /* 0x000000ddb0020210 */ /* 0x000fe40000ffe4ff */
[C---:B------:R-:W-:Y:S02]  /*c280*/  @P0 LEA R224, P1, R0.reuse, c[0x0][0x1c8], 0x1 ;  /* 0x0000720000e00a11 */ /* 0x040fe400078208ff */
[C---:B------:R-:W-:Y:S04]  /*c290*/  HMMA.16816.F32 R28, R172.reuse, R188, R28 ;  /* 0x000000bcac1c723c */ /* 0x040fe8000000181c */
[----:B------:R-:W-:Y:S02]  /*c2a0*/  @P0 LEA.HI.X R225, R0, c[0x0][0x1cc], R2, 0x1, P1 ;  /* 0x0000730000e10a11 */ /* 0x000fe400008f0c02 */
[----:B------:R-:W-:Y:S02]  /*c2b0*/  @P0 IADD3 R177, P1, R232, 0x80, RZ ;  /* 0x00000080e8b10810 */ /* 0x000fe40007f3e0ff */
[----:B------:R-:W-:Y:S01]  /*c2c0*/  HMMA.16816.F32 R32, R172, R190, R32 ;  /* 0x000000beac20723c */ /* 0x000fe20000001820 */
[----:B------:R-:W1:Y:S03]  /*c2d0*/  LDSM.16.M88.4 R172, [R198] ;  /* 0x00000000c6ac783b */ /* 0x000e660000000200 */
[----:B------:R-:W-:Y:S02]  /*c2e0*/  @P0 IADD3.X R180, RZ, R231, RZ, P1, !PT ;  /* 0x000000e7ffb40210 */ /* 0x000fe40000ffe4ff */
[----:B------:R-:W-:Y:S06]  /*c2f0*/  @P0 IADD3 R0, P1, R132, R177, RZ ;  /* 0x000000b184000210 */ /* 0x000fec0007f3e0ff */
[----:B------:R-:W-:Y:S02]  /*c300*/  @P0 IADD3.X R2, R176, R180, RZ, P1, !PT ;  /* 0x000000b4b0020210 */ /* 0x000fe40000ffe4ff */
[C---:B------:R-:W-:Y:S04]  /*c310*/  @P0 LEA R184, P1, R0.reuse, c[0x0][0x1c8], 0x1 ;  /* 0x0000720000b80a11 */ /* 0x040fe800078208ff */
[----:B------:R-:W-:Y:S02]  /*c320*/  @P0 LEA.HI.X R185, R0, c[0x0][0x1cc], R2, 0x1, P1 ;  /* 0x0000730000b90a11 */ /* 0x000fe400008f0c02 */
[----:B------:R-:W-:Y:S04]  /*c330*/  @P0 MOV R0, c[0x0][0x1e0] ;  /* 0x0000780000000a02 */ /* 0x000fe80000000f00 */
[C---:B------:R-:W-:Y:S04]  /*c340*/  @P0 LEA R2, P1, R0.reuse, R132, 0x5 ;  /* 0x0000008400020211 */ /* 0x040fe800078228ff */
[----:B------:R-:W-:Y:S02]  /*c350*/  @P0 LEA.HI.X R0, R0, R176, R3, 0x5, P1 ;  /* 0x000000b000000211 */ /* 0x000fe400008f2c03 */
[----:B------:R-:W-:Y:S04]  /*c360*/  @P0 IADD3 R3, P1, R232, 0xc0, RZ ;  /* 0x000000c0e8030810 */ /* 0x000fe80007f3e0ff */
[----:B------:R-:W-:Y:S02]  /*c370*/  @P0 IADD3.X R135, RZ, R231, RZ, P1, !PT ;  /* 0x000000e7ff870210 */ /* 0x000fe40000ffe4ff */
[----:B------:R-:W-:Y:S01]  /*c380*/  @P0 IADD3 R132, P1, R132, R3, RZ ;  /* 0x0000000384840210 */ /* 0x000fe20007f3e0ff */
        /* <DEDUP_REMOVED lines=11> */
[----:B------:R-:W-:Y:S08]  /*c440*/  LDSM.16.M88.4 R168, [R201] ;  /* 0x00000000c9a8783b */ /* 0x000ff00000000200 */
        /* <DEDUP_REMOVED lines=12> */
[----:B------:R-:W-:Y:S08]  /*c510*/  LDSM.16.M88.4 R168, [R199+0x4000] ;  /* 0x00400000c7a8783b */ /* 0x000ff00000000200 */
        /* <DEDUP_REMOVED lines=153> */
[----:B------:R-:W-:Y:S07]  /*ceb0*/  DEPBAR.LE SB0, 0x0 ;  /* 0x000080000000791a */ /* 0x000fee0000000000 */
[----:B------:R-:W-:Y:S01]  /*cec0*/  BAR.SYNC.DEFER_BLOCKING 0x0 ;  /* 0x0000000000007b1d */ /* 0x000fe20000010000 */
[C---:B-1----:R-:W-:Y:S08]  /*ced0*/  HMMA.16816.F32 R28, R168.reuse, R172, R28 ;  /* 0x000000aca81c723c */ /* 0x042ff0000000181c */
[----:B------:R-:W-:Y:S01]  /*cee0*/  HMMA.16816.F32 R32, R168, R174, R32 ;  /* 0x000000aea820723c */ /* 0x000fe20000001820 */
[----:B------:R-:W-:Y:S01]  /*cef0*/  @!PT LDS RZ, [RZ] ;  /* 0x00000000fffff984 */ /* 0x000fe20000000800 */
[----:B------:R-:W-:Y:S01]  /*cf00*/  @!PT LDS RZ, [RZ] ;  /* 0x00000000fffff984 */ /* 0x000fe20000000800 */
[----:B------:R-:W-:Y:S01]  /*cf10*/  @!PT LDS RZ, [RZ] ;  /* 0x00000000fffff984 */ /* 0x000fe20000000800 */
[----:B------:R1:W-:Y:S06]  /*cf20*/  @P0 LDGSTS.E.BYPASS.LTC128B.128 [R219+0x8100], [R226.64], !P6 ;  /* 0x08100000e2db0fae */ /* 0x0003ec000f101d46 */
[----:B------:R-:W-:Y:S02]  /*cf30*/  @P0 IADD3.X R168, R176, R135, RZ, P1, !PT ;  /* 0x00000087b0a80210 */ /* 0x000fe40000ffe4ff */
[C---:B------:R-:W-:Y:S01]  /*cf40*/  @P0 LEA R178, P1, R132.reuse, c[0x0][0x1c8], 0x1 ;  /* 0x0000720084b20a11 */ /* 0x040fe200078208ff */
[----:B------:R2:W-:Y:S03]  /*cf50*/  @P0 LDGSTS.E.BYPASS.LTC128B.128 [R219+0xa100], [R224.64], !P5 ;  /* 0x0a100000e0db0fae */ /* 0x0005e6000e901d46 */
[----:B------:R-:W-:Y:S02]  /*cf60*/  @P0 LEA.HI.X R179, R132, c[0x0][0x1cc], R168, 0x1, P1 ;  /* 0x0000730084b30a11 */ /* 0x000fe400008f0ca8 */
[----:B------:R-:W-:Y:S03]  /*cf70*/  @P0 IADD3 R132, P1, R2, R181, RZ ;  /* 0x000000b502840210 */ /* 0x000fe60007f3e0ff */
[----:B------:R3:W-:Y:S01]  /*cf80*/  @P0 LDGSTS.E.BYPASS.LTC128B.128 [R219+0xc100], [R184.64], !P4 ;  /* 0x0c100000b8db0fae */ /* 0x0007e2000e101d46 */
[----:B------:R-:W-:Y:S02]  /*cf90*/  @P0 IADD3.X R169, R0, R221, RZ, P1, !PT ;  /* 0x000000dd00a90210 */ /* 0x000fe40000ffe4ff */
[----:B------:R-:W-:Y:S04]  /*cfa0*/  @P0 IADD3 R168, P1, R2, R177, RZ ;  /* 0x000000b102a80210 */ /* 0x000fe80007f3e0ff */
[----:B------:R-:W-:Y:S01]  /*cfb0*/  @P0 IADD3.X R170, R0, R180, RZ, P1, !PT ;  /* 0x000000b400aa0210 */ /* 0x000fe20000ffe4ff */
[----:B------:R4:W-:Y:S01]  /*cfc0*/  @P0 LDGSTS.E.BYPASS.LTC128B.128 [R219+0xe100], [R178.64], !P3 ;  /* 0x0e100000b2db0fae */ /* 0x0009e2000d901d46 */
[----:B------:R-:W-:Y:S04]  /*cfd0*/  @P0 IADD3 R3, P1, R2, R3, RZ ;  /* 0x0000000302030210 */ /* 0x000fe80007f3e0ff */
[----:B------:R-:W-:Y:S02]  /*cfe0*/  @P0 IADD3.X R135, R0, R135, RZ, P1, !PT ;  /* 0x0000008700870210 */ /* 0x000fe40000ffe4ff */
[----:B------:R-:W-:Y:S04]  /*cff0*/  @P0 IADD3 R2, P1, R2, R232, RZ ;  /* 0x000000e802020210 */ /* 0x000fe80007f3e0ff */
[----:B------:R-:W-:Y:S02]  /*d000*/  @P0 IADD3.X R0, R0, R231, RZ, P1, !PT ;  /* 0x000000e700000210 */ /* 0x000fe40000ffe4ff */
[C---:B------:R-:W-:Y:S04]  /*d010*/  @P0 LEA R176, P1, R2.reuse, c[0x0][0x1c8], 0x1 ;  /* 0x0000720002b00a11 */ /* 0x040fe800078208ff */
[----:B------:R-:W-:Y:S01]  /*d020*/  @P0 LEA.HI.X R177, R2, c[0x0][0x1cc], R0, 0x1, P1 ;  /* 0x0000730002b10a11 */ /* 0x000fe200008f0c00 */
[----:B------:R-:W-:Y:S01]  /*d030*/  FMUL.FTZ R0, R5, c[0x0][0x320] ;  /* 0x0000c80005007a20 */ /* 0x000fe20000410000 */
[----:B------:R-:W-:Y:S01]  /*d040*/  @P0 LEA R174, P1, R132, c[0x0][0x1c8], 0x1 ;  /* 0x0000720084ae0a11 */ /* 0x000fe200078208ff */
[----:B------:R-:W-:Y:S02]  /*d050*/  FMUL.FTZ R2, R4, c[0x0][0x320] ;  /* 0x0000c80004027a20 */ /* 0x000fe40000410000 */
[----:B------:R5:W-:Y:S01]  /*d060*/  @P0 LDGSTS.E.BYPASS.LTC128B.128 [R219+0x9100], [R176.64], !P6 ;  /* 0x09100000b0db0fae */ /* 0x000be2000f101d46 */
[----:B------:R-:W-:Y:S01]  /*d070*/  @P0 LEA.HI.X R175, R132, c[0x0][0x1cc], R169, 0x1, P1 ;  /* 0x0000730084af0a11 */ /* 0x000fe200008f0ca9 */
[----:B------:R1:W-:Y:S01]  /*d080*/  MUFU.TANH R181, R2 ;  /* 0x0000000200b57308 */ /* 0x0003e20000002400 */
[C---:B------:R-:W-:Y:S04]  /*d090*/  @P0 LEA R172, P1, R168.reuse, c[0x0][0x1c8], 0x1 ;  /* 0x00007200a8ac0a11 */ /* 0x040fe800078208ff */
[----:B------:R-:W-:Y:S01]  /*d0a0*/  @P0 LEA.HI.X R173, R168, c[0x0][0x1cc], R170, 0x1, P1 ;  /* 0x00007300a8ad0a11 */ /* 0x000fe200008f0caa */
[----:B------:R2:W-:Y:S01]  /*d0b0*/  @P0 LDGSTS.E.BYPASS.LTC128B.128 [R219+0xb100], [R174.64], !P5 ;  /* 0x0b100000aedb0fae */ /* 0x0005e2000e901d46 */
[C---:B------:R-:W-:Y:S03]  /*d0c0*/  @P0 LEA R170, P1, R3.reuse, c[0x0][0x1c8], 0x1 ;  /* 0x0000720003aa0a11 */ /* 0x040fe600078208ff */
[----:B------:R2:W-:Y:S01]  /*d0d0*/  MUFU.TANH R169, R0 ;  /* 0x0000000000a97308 */ /* 0x0005e20000002400 */
[----:B------:R-:W-:Y:S01]  /*d0e0*/  @P0 LEA.HI.X R171, R3, c[0x0][0x1cc], R135, 0x1, P1 ;  /* 0x0000730003ab0a11 */ /* 0x000fe200008f0c87 */
[----:B------:R-:W-:Y:S02]  /*d0f0*/  FMUL.FTZ R3, R32, c[0x0][0x320] ;  /* 0x0000c80020037a20 */ /* 0x000fe40000410000 */
[----:B------:R3:W-:Y:S06]  /*d100*/  @P0 LDGSTS.E.BYPASS.LTC128B.128 [R219+0xd100], [R172.64], !P4 ;  /* 0x0d100000acdb0fae */ /* 0x0007ec000e101d46 */
[----:B------:R3:W-:Y:S02]  /*d110*/  MUFU.TANH R250, R3 ;  /* 0x0000000300fa7308 */ /* 0x0007e40000002400 */
[----:B------:R5:W-:Y:S01]  /*d120*/  @P0 LDGSTS.E.BYPASS.LTC128B.128 [R219+0xf100], [R170.64], !P3 ;  /* 0x0f100000aadb0fae */ /* 0x000be2000d901d46 */
[----:B-1----:R-:W-:Y:S07]  /*d130*/  FMUL.FTZ R2, R31, c[0x0][0x320] ;  /* 0x0000c8001f027a20 */ /* 0x002fee0000410000 */
[----:B------:R-:W1:Y:S01]  /*d140*/  MUFU.TANH R188, R2 ;  /* 0x0000000200bc7308 */ /* 0x000e620000002400 */
[----:B----4-:R-:W4:Y:S01]  /*d150*/  LDL.LU R178, [R1] ;  /* 0x0000000001b27983 */ /* 0x010f220000300800 */
[----:B--2---:R-:W-:Y:S03]  /*d160*/  FMUL.FTZ R0, R6, c[0x0][0x320] ;  /* 0x0000c80006007a20 */ /* 0x004fe60000410000 */
[----:B------:R-:W0:Y:S05]  /*d170*/  LDGDEPBAR ;  /* 0x00000000000079af */ /* 0x000e2a0000000000 */
[----:B------:R2:W2:Y:S01]  /*d180*/  MUFU.TANH R182, R0 ;  /* 0x0000000000b67308 */ /* 0x0004a20000002400 */
[----:B---3--:R-:W-:Y:S09]  /*d190*/  FMUL.FTZ R3, R33, c[0x0][0x320] ;  /* 0x0000c80021037a20 */ /* 0x008ff20000410000 */
[----:B------:R3:W-:Y:S01]  /*d1a0*/  MUFU.TANH R248, R3 ;  /* 0x0000000300f87308 */ /* 0x0007e20000002400 */
[----:B-1----:R-:W-:Y:S01]  /*d1b0*/  MOV R179, R188 ;  /* 0x000000bc00b37202 */ /* 0x002fe20000000f00 */
[----:B--2---:R-:W-:Y:S01]  /*d1c0*/  FMUL.FTZ R0, R7, c[0x0][0x320] ;  /* 0x0000c80007007a20 */ /* 0x004fe20000410000 */
[----:B------:R-:W-:Y:S07]  /*d1d0*/  FMNMX.FTZ R2, R182, R134, !PT ;  /* 0x00000086b6027209 */ /* 0x000fee0007810000 */
[----:B------:R1:W2:Y:S01]  /*d1e0*/  MUFU.TANH R180, R0 ;  /* 0x0000000000b47308 */ /* 0x0002a20000002400 */
[----:B---3--:R-:W-:Y:S09]  /*d1f0*/  FMUL.FTZ R3, R34, c[0x0][0x320] ;  /* 0x0000c80022037a20 */ /* 0x008ff20000410000 */
[----:B------:R-:W-:Y:S01]  /*d200*/  MUFU.TANH R135, R3 ;  /* 0x0000000300877308 */ /* 0x000fe20000002400 */
[----:B-1----:R-:W-:Y:S01]  /*d210*/  FMUL.FTZ R0, R8, c[0x0][0x320] ;  /* 0x0000c80008007a20 */ /* 0x002fe20000410000 */
[----:B--2---:R-:W-:Y:S08]  /*d220*/  FMNMX.FTZ R2, R180, R2, !PT ;  /* 0x00000002b4027209 */ /* 0x004ff00007810000 */
[----:B------:R1:W-:Y:S02]  /*d230*/  MUFU.TANH R7, R0 ;  /* 0x0000000000077308 */ /* 0x0003e40000002400 */
[----:B-1----:R-:W-:Y:S08]  /*d240*/  FMUL.FTZ R0, R9, c[0x0][0x320] ;  /* 0x0000c80009007a20 */ /* 0x002ff00000410000 */
[----:B------:R1:W-:Y:S02]  /*d250*/  MUFU.TANH R6, R0 ;  /* 0x0000000000067308 */ /* 0x0003e40000002400 */
[----:B-1----:R-:W-:Y:S08]  /*d260*/  FMUL.FTZ R0, R10, c[0x0][0x320] ;  /* 0x0000c8000a007a20 */ /* 0x002ff00000410000 */
[----:B------:R1:W2:Y:S02]  /*d270*/  MUFU.TANH R8, R0 ;  /* 0x0000000000087308 */ /* 0x0002a40000002400 */
[----:B-1----:R-:W-:Y:S01]  /*d280*/  FMUL.FTZ R0, R11, c[0x0][0x320] ;  /* 0x0000c8000b007a20 */ /* 0x002fe20000410000 */
[----:B--2---:R-:W-:Y:S07]  /*d290*/  FMNMX.FTZ R2, R8, R2, !PT ;  /* 0x0000000208027209 */ /* 0x004fee0007810000 */
[----:B------:R1:W2:Y:S02]  /*d2a0*/  MUFU.TANH R9, R0 ;  /* 0x0000000000097308 */ /* 0x0002a40000002400 */
[----:B-1----:R-:W-:Y:S01]  /*d2b0*/  FMUL.FTZ R0, R12, c[0x0][0x320] ;  /* 0x0000c8000c007a20 */ /* 0x002fe20000410000 */
[----:B--2---:R-:W-:Y:S07]  /*d2c0*/  FMNMX.FTZ R2, R9, R2, !PT ;  /* 0x0000000209027209 */ /* 0x004fee0007810000 */
[----:B------:R1:W-:Y:S02]  /*d2d0*/  MUFU.TANH R186, R0 ;  /* 0x0000000000ba7308 */ /* 0x0003e40000002400 */
[----:B-1----:R-:W-:Y:S08]  /*d2e0*/  FMUL.FTZ R0, R13, c[0x0][0x320] ;  /* 0x0000c8000d007a20 */ /* 0x002ff00000410000 */
[----:B------:R1:W-:Y:S02]  /*d2f0*/  MUFU.TANH R189, R0 ;  /* 0x0000000000bd7308 */ /* 0x0003e40000002400 */
[----:B-1----:R-:W-:Y:S08]  /*d300*/  FMUL.FTZ R0, R14, c[0x0][0x320] ;  /* 0x0000c8000e007a20 */ /* 0x002ff00000410000 */
[----:B------:R1:W2:Y:S02]  /*d310*/  MUFU.TANH R190, R0 ;  /* 0x0000000000be7308 */ /* 0x0002a40000002400 */
[----:B-1----:R-:W-:Y:S01]  /*d320*/  FMUL.FTZ R0, R15, c[0x0][0x320] ;  /* 0x0000c8000f007a20 */ /* 0x002fe20000410000 */
[----:B--2---:R-:W-:Y:S01]  /*d330*/  FMNMX.FTZ R2, R190, R2, !PT ;  /* 0x00000002be027209 */ /* 0x004fe20007810000 */
[----:B------:R-:W-:Y:S06]  /*d340*/  LDSM.16.MT88.4 R12, [R193] ;  /* 0x00000000c10c783b */ /* 0x000fec0000004200 */
        /* <DEDUP_REMOVED lines=24> */
[----:B------:R1:W2:Y:S02]  /*d4d0*/  MUFU.TANH R245, R0 ;  /* 0x0000000000f57308 */ /* 0x0002a40000002400 */
[----:B-1----:R-:W-:Y:S08]  /*d4e0*/  FMUL.FTZ R0, R25, c[0x0][0x320] ;  /* 0x0000c80019007a20 */ /* 0x002ff00000410000 */
[----:B------:R1:W3:Y:S02]  /*d4f0*/  MUFU.TANH R246, R0 ;  /* 0x0000000000f67308 */ /* 0x0002e40000002400 */
        /* <DEDUP_REMOVED lines=8> */
[----:B-1----:R-:W-:Y:S02]  /*d580*/  FMUL.FTZ R0, R30, c[0x0][0x320] ;  /* 0x0000c8001e007a20 */ /* 0x002fe40000410000 */
[----:B------:R-:W-:Y:S06]  /*d590*/  LDSM.16.MT88.4 R28, [R197] ;  /* 0x00000000c51c783b */ /* 0x000fec0000004200 */
[----:B------:R1:W1:Y:S02]  /*d5a0*/  MUFU.TANH R191, R0 ;  /* 0x0000000000bf7308 */ /* 0x0002640000002400 */
[----:B-1----:R-:W-:Y:S04]  /*d5b0*/  FMNMX.FTZ R0, R181, R133, !PT ;  /* 0x00000085b5007209 */ /* 0x002fe80007810000 */
        /* <DEDUP_REMOVED lines=8> */
[----:B------:R-:W-:Y:S01]  /*d640*/  FMNMX.FTZ R2, R242, R0, !PT ;  /* 0x00000000f2027209 */ /* 0x000fe20007810000 */
[----:B------:R-:W-:Y:S03]  /*d650*/  FMUL.FTZ R0, R35, c[0x0][0x320] ;  /* 0x0000c80023007a20 */ /* 0x000fe60000410000 */
[----:B--2---:R-:W-:Y:S01]  /*d660*/  FMNMX.FTZ R2, R245, R2, !PT ;  /* 0x00000002f5027209 */ /* 0x004fe20007810000 */
[----:B------:R3:W1:Y:S03]  /*d670*/  MUFU.TANH R168, R0 ;  /* 0x0000000000a87308 */ /* 0x0006660000002400 */
[----:B---3--:R-:W-:Y:S02]  /*d680*/  FMNMX.FTZ R0, R246, R2, !PT ;  /* 0x00000002f6007209 */ /* 0x008fe40007810000 */
        /* <DEDUP_REMOVED lines=17> */
[C---:B------:R-:W-:Y:S02]  /*d7a0*/  FMUL.FTZ R183, R132.reuse, c[0x0][0x2d0] ;  /* 0x0000b40084b77a20 */ /* 0x040fe40000410000 */
[----:B------:R-:W-:Y:S01]  /*d7b0*/  FADD.FTZ R2, -R132, R133 ;  /* 0x0000008584027221 */ /* 0x000fe20000010100 */
[----:B-1----:R-:W-:Y:S01]  /*d7c0*/  FMNMX.FTZ R3, R0, R3, !PT ;  /* 0x0000000300037209 */ /* 0x002fe20007810000 */
[--C-:B------:R-:W-:Y:S02]  /*d7d0*/  FFMA.FTZ R4, R181, c[0x0][0x2d0], -R183.reuse ;  /* 0x0000b400b5047a23 */ /* 0x100fe400000108b7 */
[----:B------:R-:W-:Y:S02]  /*d7e0*/  FMUL.FTZ R0, R2, c[0x0][0x2d0] ;  /* 0x0000b40002007a20 */ /* 0x000fe40000410000 */
[----:B------:R1:W-:Y:S01]  /*d7f0*/  MUFU.EX2 R181, R4 ;  /* 0x0000000400b57308 */ /* 0x0003e20000000800 */
[----:B------:R-:W-:Y:S09]  /*d800*/  FMUL.FTZ R133, R3, c[0x0][0x2d0] ;  /* 0x0000b40003857a20 */ /* 0x000ff20000410000 */
[----:B------:R2:W3:Y:S01]  /*d810*/  MUFU.EX2 R2, R0 ;  /* 0x0000000000027308 */ /* 0x0004e20000000800 */
[--C-:B-1----:R-:W-:Y:S09]  /*d820*/  FFMA.FTZ R4, R169, c[0x0][0x2d0], -R183.reuse ;  /* 0x0000b400a9047a23 */ /* 0x102ff200000108b7 */
        /* <DEDUP_REMOVED lines=8> */
[----:B------:R-:W-:Y:S02]  /*d8b0*/  FMUL.FTZ R25, R2, R157 ;  /* 0x0000009d02197220 */ /* 0x000fe40000410000 */
[--C-:B------:R-:W-:Y:S02]  /*d8c0*/  FFMA.FTZ R134, R186, c[0x0][0x2d0], -R183.reuse ;  /* 0x0000b400ba867a23 */ /* 0x100fe400000108b7 */
[C---:B------:R-:W-:Y:S02]  /*d8d0*/  FMUL.FTZ R32, R2.reuse, R164 ;  /* 0x000000a402207220 */ /* 0x040fe40000410000 */
[--C-:B-1----:R-:W-:Y:S01]  /*d8e0*/  FFMA.FTZ R4, R7, c[0x0][0x2d0], -R183.reuse ;  /* 0x0000b40007047a23 */ /* 0x102fe200000108b7 */
[----:B------:R-:W-:Y:S01]  /*d8f0*/  MUFU.EX2 R227, R134 ;  /* 0x0000008600e37308 */ /* 0x000fe20000000800 */
[C---:B------:R-:W-:Y:S02]  /*d900*/  FMUL.FTZ R33, R2.reuse, R165 ;  /* 0x000000a502217220 */ /* 0x040fe40000410000 */
[C---:B------:R-:W-:Y:S02]  /*d910*/  FMUL.FTZ R36, R2.reuse, R36 ;  /* 0x0000002402247220 */ /* 0x040fe40000410000 */
[----:B------:R-:W-:Y:S02]  /*d920*/  FMUL.FTZ R37, R2, R37 ;  /* 0x0000002502257220 */ /* 0x000fe40000410000 */
[--C-:B------:R-:W-:Y:S02]  /*d930*/  FFMA.FTZ R156, R251, c[0x0][0x2d0], -R183.reuse ;  /* 0x0000b400fb9c7a23 */ /* 0x100fe400000108b7 */
[--C-:B------:R-:W-:Y:S01]  /*d940*/  FFMA.FTZ R157, R250, c[0x0][0x2d0], -R183.reuse ;  /* 0x0000b400fa9d7a23 */ /* 0x100fe200000108b7 */
[----:B------:R1:W-:Y:S01]  /*d950*/  MUFU.EX2 R240, R4 ;  /* 0x0000000400f07308 */ /* 0x0003e20000000800 */
[C---:B------:R-:W-:Y:S02]  /*d960*/  FMUL.FTZ R40, R2.reuse, R40 ;  /* 0x0000002802287220 */ /* 0x040fe40000410000 */
[----:B------:R-:W-:Y:S02]  /*d970*/  FMUL.FTZ R41, R2, R41 ;  /* 0x0000002902297220 */ /* 0x000fe40000410000 */
[C---:B--2---:R-:W-:Y:S02]  /*d980*/  FMUL.FTZ R7, R0.reuse, R139 ;  /* 0x0000008b00077220 */ /* 0x044fe40000410000 */
[C---:B------:R-:W-:Y:S02]  /*d990*/  FMUL.FTZ R10, R0.reuse, R142 ;  /* 0x0000008e000a7220 */ /* 0x040fe40000410000 */
[C---:B------:R-:W-:Y:S02]  /*d9a0*/  FMUL.FTZ R11, R0.reuse, R143 ;  /* 0x0000008f000b7220 */ /* 0x040fe40000410000 */
[C---:B------:R-:W-:Y:S02]  /*d9b0*/  FMUL.FTZ R18, R0.reuse, R150 ;  /* 0x0000009600127220 */ /* 0x040fe40000410000 */
[C---:B------:R-:W-:Y:S02]  /*d9c0*/  FMUL.FTZ R19, R0.reuse, R151 ;  /* 0x0000009700137220 */ /* 0x040fe40000410000 */
[C---:B------:R-:W-:Y:S01]  /*d9d0*/  FMUL.FTZ R26, R0.reuse, R158 ;  /* 0x0000009e001a7220 */ /* 0x040fe20000410000 */
[----:B------:R-:W-:Y:S01]  /*d9e0*/  LDSM.16.MT88.4 R148, [R194+0x2000] ;  /* 0x00200000c294783b */ /* 0x000fe20000004200 */
[C---:B------:R-:W-:Y:S02]  /*d9f0*/  FMUL.FTZ R27, R0.reuse, R159 ;  /* 0x0000009f001b7220 */ /* 0x040fe40000410000 */
[C---:B------:R-:W-:Y:S02]  /*da00*/  FMUL.FTZ R34, R0.reuse, R166 ;  /* 0x000000a600227220 */ /* 0x040fe40000410000 */
[C---:B------:R-:W-:Y:S02]  /*da10*/  FMUL.FTZ R35, R0.reuse, R167 ;  /* 0x000000a700237220 */ /* 0x040fe40000410000 */
[----:B------:R-:W-:Y:S01]  /*da20*/  FMUL.FTZ R38, R0, R38 ;  /* 0x0000002600267220 */ /* 0x000fe20000410000 */
[----:B------:R-:W2:Y:S01]  /*da30*/  LDL.LU R158, [R1+0x8] ;  /* 0x00000800019e7983 */ /* 0x000ea20000300800 */
[--C-:B-1----:R-:W-:Y:S02]  /*da40*/  FFMA.FTZ R4, R6, c[0x0][0x2d0], -R183.reuse ;  /* 0x0000b40006047a23 */ /* 0x102fe400000108b7 */
[C---:B------:R-:W-:Y:S01]  /*da50*/  FMUL.FTZ R6, R0.reuse, R138 ;  /* 0x0000008a00067220 */ /* 0x040fe20000410000 */
[----:B------:R-:W-:Y:S01]  /*da60*/  LDSM.16.MT88.4 R164, [R196+0x1800] ;  /* 0x00180000c4a4783b */ /* 0x000fe20000004200 */
[----:B------:R-:W1:Y:S01]  /*da70*/  MUFU.EX2 R239, R4 ;  /* 0x0000000400ef7308 */ /* 0x000e620000000800 */
[C---:B------:R-:W-:Y:S02]  /*da80*/  FMUL.FTZ R39, R0.reuse, R39 ;  /* 0x0000002700277220 */ /* 0x040fe40000410000 */
[----:B------:R-:W-:Y:S02]  /*da90*/  FFMA.FTZ R134, R189, c[0x0][0x2d0], -R183 ;  /* 0x0000b400bd867a23 */ /* 0x000fe400000108b7 */
        /* <DEDUP_REMOVED lines=8> */
[----:B------:R-:W-:Y:S02]  /*db20*/  FMUL.FTZ R49, R2, R49 ;  /* 0x0000003102317220 */ /* 0x000fe40000410000 */
[C---:B------:R-:W-:Y:S02]  /*db30*/  FMUL.FTZ R50, R0.reuse, R50 ;  /* 0x0000003200327220 */ /* 0x040fe40000410000 */
[----:B------:R-:W-:Y:S01]  /*db40*/  FMUL.FTZ R51, R0, R51 ;  /* 0x0000003300337220 */ /* 0x000fe20000410000 */
        /* <DEDUP_REMOVED lines=16> */
[--C-:B-1----:R-:W-:Y:S01]  /*dc50*/  FFMA.FTZ R4, R180, c[0x0][0x2d0], -R133.reuse ;  /* 0x0000b400b4047a23 */ /* 0x102fe20000010885 */
[----:B------:R-:W-:Y:S01]  /*dc60*/  MOV R180, R191 ;  /* 0x000000bf00b47202 */ /* 0x000fe20000000f00 */
[----:B------:R-:W-:Y:S02]  /*dc70*/  FMUL.FTZ R65, R2, R65 ;  /* 0x0000004102417220 */ /* 0x000fe40000410000 */
[----:B------:R-:W1:Y:S01]  /*dc80*/  MUFU.EX2 R188, R4 ;  /* 0x0000000400bc7308 */ /* 0x000e620000000800 */
        /* <DEDUP_REMOVED lines=28> */
[--C-:B-1----:R-:W-:Y:S02]  /*de50*/  FFMA.FTZ R4, R9, c[0x0][0x2d0], -R133.reuse ;  /* 0x0000b40009047a23 */ /* 0x102fe40000010885 */
[----:B------:R-:W-:Y:S02]  /*de60*/  FMUL.FTZ R9, R2, R141 ;  /* 0x0000008d02097220 */ /* 0x000fe40000410000 */
[----:B------:R-:W1:Y:S01]  /*de70*/  MUFU.EX2 R191, R4 ;  /* 0x0000000400bf7308 */ /* 0x000e620000000800 */
[----:B------:R-:W3:Y:S01]  /*de80*/  LDSM.16.MT88.4 R140, [R196] ;  /* 0x00000000c48c783b */ /* 0x000ee20000004200 */
        /* <DEDUP_REMOVED lines=12> */
[----:B------:R-:W-:Y:S01]  /*df50*/  FMUL.FTZ R4, R2, R136 ;  /* 0x0000008802047220 */ /* 0x000fe20000410000 */
[----:B------:R-:W-:Y:S01]  /*df60*/  F2FP.PACK_AB R136, R238, R181 ;  /* 0x000000b5ee88723e */ /* 0x000fe200000000ff */
[----:B------:R-:W-:Y:S02]  /*df70*/  FMUL.FTZ R101, R2, R101 ;  /* 0x0000006502657220 */ /* 0x000fe40000410000 */
[C---:B------:R-:W-:Y:S02]  /*df80*/  FMUL.FTZ R102, R0.reuse, R102 ;  /* 0x0000006600667220 */ /* 0x040fe40000410000 */
[----:B------:R-:W-:Y:S02]  /*df90*/  FMUL.FTZ R103, R0, R103 ;  /* 0x0000006700677220 */ /* 0x000fe40000410000 */
[C---:B------:R-:W-:Y:S05]  /*dfa0*/  HMMA.16816.F32 R4, R136.reuse, R12, R4 ;  /* 0x0000000c8804723c */ /* 0x040fea0000001804 */
        /* <DEDUP_REMOVED lines=10> */
[C---:B------:R-:W-:Y:S03]  /*e050*/  HMMA.16816.F32 R12, R136.reuse, R20, R12 ;  /* 0x00000014880c723c */ /* 0x040fe6000000180c */
[C---:B------:R-:W-:Y:S02]  /*e060*/  FMUL.FTZ R108, R2.reuse, R108 ;  /* 0x0000006c026c7220 */ /* 0x040fe40000410000 */
        /* <DEDUP_REMOVED lines=8> */
[----:B------:R-:W-:Y:S01]  /*e0f0*/  LDSM.16.MT88.4 R152, [R196+0x1000] ;  /* 0x00100000c498783b */ /* 0x000fe20000004200 */
        /* <DEDUP_REMOVED lines=11> */
[----:B------:R-:W-:Y:S02]  /*e1b0*/  FMUL.FTZ R115, R0, R115 ;  /* 0x0000007300737220 */ /* 0x000fe40000410000 */
[C---:B------:R-:W-:Y:S02]  /*e1c0*/  FMUL.FTZ R116, R2.reuse, R116 ;  /* 0x0000007402747220 */ /* 0x040fe40000410000 */
[----:B------:R-:W-:Y:S01]  /*e1d0*/  FMUL.FTZ R117, R2, R117 ;  /* 0x0000007502757220 */ /* 0x000fe20000410000 */
[C---:B---3--:R-:W-:Y:S03]  /*e1e0*/  HMMA.16816.F32 R28, R136.reuse, R140, R28 ;  /* 0x0000008c881c723c */ /* 0x048fe6000000181c */
[C---:B------:R-:W-:Y:S02]  /*e1f0*/  FMUL.FTZ R118, R0.reuse, R118 ;  /* 0x0000007600767220 */ /* 0x040fe40000410000 */
[----:B------:R-:W-:Y:S02]  /*e200*/  FMUL.FTZ R119, R0, R119 ;  /* 0x0000007700777220 */ /* 0x000fe40000410000 */
[C---:B------:R-:W-:Y:S01]  /*e210*/  FMUL.FTZ R120, R2.reuse, R120 ;  /* 0x0000007802787220 */ /* 0x040fe20000410000 */
[C---:B------:R-:W-:Y:S01]  /*e220*/  HMMA.16816.F32 R32, R136.reuse, R142, R32 ;  /* 0x0000008e8820723c */ /* 0x040fe20000001820 */
[----:B------:R-:W3:Y:S03]  /*e230*/  LDSM.16.MT88.4 R140, [R197+0x2000] ;  /* 0x00200000c58c783b */ /* 0x000ee60000004200 */
[----:B------:R-:W-:Y:S02]  /*e240*/  FMUL.FTZ R121, R2, R121 ;  /* 0x0000007902797220 */ /* 0x000fe40000410000 */
[C---:B------:R-:W-:Y:S02]  /*e250*/  FMUL.FTZ R122, R0.reuse, R122 ;  /* 0x0000007a007a7220 */ /* 0x040fe40000410000 */
[C---:B-1----:R-:W-:Y:S04]  /*e260*/  HMMA.16816.F32 R36, R136.reuse, R144, R36 ;  /* 0x000000908824723c */ /* 0x042fe80000001824 */
[----:B------:R-:W-:Y:S02]  /*e270*/  FMUL.FTZ R123, R0, R123 ;  /* 0x0000007b007b7220 */ /* 0x000fe40000410000 */
[C---:B------:R-:W-:Y:S02]  /*e280*/  FMUL.FTZ R124, R2.reuse, R124 ;  /* 0x0000007c027c7220 */ /* 0x040fe40000410000 */
[C---:B------:R-:W-:Y:S01]  /*e290*/  HMMA.16816.F32 R40, R136.reuse, R146, R40 ;  /* 0x000000928828723c */ /* 0x040fe20000001828 */
[----:B------:R-:W1:Y:S03]  /*e2a0*/  LDSM.16.MT88.4 R144, [R196+0x2000] ;  /* 0x00200000c490783b */ /* 0x000e660000004200 */
[----:B------:R-:W-:Y:S02]  /*e2b0*/  FMUL.FTZ R125, R2, R125 ;  /* 0x0000007d027d7220 */ /* 0x000fe40000410000 */
[C---:B------:R-:W-:Y:S02]  /*e2c0*/  FMUL.FTZ R126, R0.reuse, R126 ;  /* 0x0000007e007e7220 */ /* 0x040fe40000410000 */
[C---:B------:R-:W-:Y:S04]  /*e2d0*/  HMMA.16816.F32 R44, R136.reuse, R148, R44 ;  /* 0x00000094882c723c */ /* 0x040fe8000000182c */
[----:B------:R-:W-:Y:S02]  /*e2e0*/  FMUL.FTZ R127, R0, R127 ;  /* 0x0000007f007f7220 */ /* 0x000fe40000410000 */
[C---:B------:R-:W-:Y:S02]  /*e2f0*/  FMUL.FTZ R128, R2.reuse, R128 ;  /* 0x0000008002807220 */ /* 0x040fe40000410000 */
[C---:B------:R-:W-:Y:S01]  /*e300*/  HMMA.16816.F32 R48, R136.reuse, R150, R48 ;  /* 0x000000968830723c */ /* 0x040fe20000001830 */
[----:B------:R-:W2:Y:S03]  /*e310*/  LDSM.16.MT88.4 R148, [R193+0x4000] ;  /* 0x00400000c194783b */ /* 0x000ea60000004200 */
[----:B------:R-:W-:Y:S02]  /*e320*/  FMUL.FTZ R129, R2, R129 ;  /* 0x0000008102817220 */ /* 0x000fe40000410000 */
[C---:B------:R-:W-:Y:S02]  /*e330*/  FMUL.FTZ R130, R0.reuse, R130 ;  /* 0x0000008200827220 */ /* 0x040fe40000410000 */
[----:B------:R-:W-:Y:S01]  /*e340*/  FMUL.FTZ R131, R0, R131 ;  /* 0x0000008300837220 */ /* 0x000fe20000410000 */
[C---:B---3--:R-:W-:Y:S03]  /*e350*/  HMMA.16816.F32 R52, R136.reuse, R140, R52 ;  /* 0x0000008c8834723c */ /* 0x048fe60000001834 */
[----:B------:R-:W-:Y:S02]  /*e360*/  FFMA.FTZ R134, R221, c[0x0][0x2d0], -R133 ;  /* 0x0000b400dd867a23 */ /* 0x000fe40000010885 */
[----:B----4-:R-:W-:Y:S01]  /*e370*/  FFMA.FTZ R160, R2, R178, R181 ;  /* 0x000000b202a07223 */ /* 0x010fe200000100b5 */
[----:B------:R-:W-:Y:S01]  /*e380*/  MOV R178, R180 ;  /* 0x000000b400b27202 */ /* 0x000fe20000000f00 */
[----:B------:R3:W4:Y:S01]  /*e390*/  MUFU.EX2 R185, R134 ;  /* 0x0000008600b97308 */ /* 0x0007220000000800 */
[C---:B------:R-:W-:Y:S01]  /*e3a0*/  HMMA.16816.F32 R56, R136.reuse, R142, R56 ;  /* 0x0000008e8838723c */ /* 0x040fe20000001838 */
[----:B------:R-:W4:Y:S03]  /*e3b0*/  LDSM.16.MT88.4 R140, [R194+0x4000] ;  /* 0x00400000c28c783b */ /* 0x000f260000004200 */
[----:B------:R-:W-:Y:S04]  /*e3c0*/  FFMA.FTZ R2, R178, c[0x0][0x2d0], -R133 ;  /* 0x0000b400b2027a23 */ /* 0x000fe80000010885 */
[C---:B-1----:R-:W-:Y:S01]  /*e3d0*/  HMMA.16816.F32 R60, R136.reuse, R144, R60 ;  /* 0x00000090883c723c */ /* 0x042fe2000000183c */
[----:B------:R-:W-:Y:S07]  /*e3e0*/  MUFU.EX2 R180, R156 ;  /* 0x0000009c00b47308 */ /* 0x000fee0000000800 */
[C---:B------:R-:W-:Y:S01]  /*e3f0*/  HMMA.16816.F32 R64, R136.reuse, R146, R64 ;  /* 0x000000928840723c */ /* 0x040fe20000001840 */
[----:B------:R-:W1:Y:S02]  /*e400*/  LDSM.16.MT88.4 R144, [R197+0x4000] ;  /* 0x00400000c590783b */ /* 0x000e640000004200 */
[----:B------:R5:W-:Y:S01]  /*e410*/  MUFU.EX2 R172, R2 ;  /* 0x0000000200ac7308 */ /* 0x000be20000000800 */
[----:B---3--:R-:W-:Y:S04]  /*e420*/  FFMA.FTZ R134, R223, c[0x0][0x2d0], -R183 ;  /* 0x0000b400df867a23 */ /* 0x008fe800000108b7 */
[C---:B--2---:R-:W-:Y:S05]  /*e430*/  HMMA.16816.F32 R68, R136.reuse, R148, R68 ;  /* 0x000000948844723c */ /* 0x044fea0000001844 */
[----:B------:R2:W-:Y:S03]  /*e440*/  MUFU.EX2 R225, R134 ;  /* 0x0000008600e17308 */ /* 0x0005e60000000800 */
[C---:B------:R-:W-:Y:S01]  /*e450*/  HMMA.16816.F32 R72, R136.reuse, R150, R72 ;  /* 0x000000968848723c */ /* 0x040fe20000001848 */
[----:B------:R-:W3:Y:S07]  /*e460*/  LDSM.16.MT88.4 R148, [R196+0x4000] ;  /* 0x00400000c494783b */ /* 0x000eee0000004200 */
[C---:B----4-:R-:W-:Y:S04]  /*e470*/  HMMA.16816.F32 R76, R136.reuse, R140, R76 ;  /* 0x0000008c884c723c */ /* 0x050fe8000000184c */
[----:B-----5:R-:W-:Y:S02]  /*e480*/  FFMA.FTZ R2, R179, c[0x0][0x2d0], -R133 ;  /* 0x0000b400b3027a23 */ /* 0x020fe40000010885 */
[----:B------:R-:W-:Y:S02]  /*e490*/  MUFU.EX2 R179, R157 ;  /* 0x0000009d00b37308 */ /* 0x000fe40000000800 */
[C---:B------:R-:W-:Y:S01]  /*e4a0*/  HMMA.16816.F32 R80, R136.reuse, R142, R80 ;  /* 0x0000008e8850723c */ /* 0x040fe20000001850 */
[----:B------:R-:W4:Y:S03]  /*e4b0*/  LDSM.16.MT88.4 R140, [R193+0x6000] ;  /* 0x00600000c18c783b */ /* 0x000f260000004200 */
[----:B--2---:R-:W-:Y:S04]  /*e4c0*/  FFMA.FTZ R134, R228, c[0x0][0x2d0], -R183 ;  /* 0x0000b400e4867a23 */ /* 0x004fe800000108b7 */
[----:B------:R2:W-:Y:S01]  /*e4d0*/  MUFU.EX2 R173, R2 ;  /* 0x0000000200ad7308 */ /* 0x0005e20000000800 */
[C---:B-1----:R-:W-:Y:S08]  /*e4e0*/  HMMA.16816.F32 R84, R136.reuse, R144, R84 ;  /* 0x000000908854723c */ /* 0x042ff00000001854 */
[C---:B------:R-:W-:Y:S01]  /*e4f0*/  HMMA.16816.F32 R88, R136.reuse, R146, R88 ;  /* 0x000000928858723c */ /* 0x040fe20000001858 */
[----:B------:R-:W1:Y:S01]  /*e500*/  LDSM.16.MT88.4 R144, [R194+0x6000] ;  /* 0x00600000c290783b */ /* 0x000e620000004200 */
[----:B------:R5:W1:Y:S06]  /*e510*/  MUFU.EX2 R224, R134 ;  /* 0x0000008600e07308 */ /* 0x000a6c0000000800 */
[C---:B---3--:R-:W-:Y:S04]  /*e520*/  HMMA.16816.F32 R92, R136.reuse, R148, R92 ;  /* 0x00000094885c723c */ /* 0x048fe8000000185c */
[--C-:B--2---:R-:W-:Y:S04]  /*e530*/  FFMA.FTZ R2, R135, c[0x0][0x2d0], -R133.reuse ;  /* 0x0000b40087027a23 */ /* 0x104fe80000010885 */
[C---:B------:R-:W-:Y:S01]  /*e540*/  HMMA.16816.F32 R96, R136.reuse, R150, R96 ;  /* 0x000000968860723c */ /* 0x040fe20000001860 */
[----:B------:R-:W2:Y:S07]  /*e550*/  LDSM.16.MT88.4 R148, [R197+0x6000] ;  /* 0x00600000c594783b */ /* 0x000eae0000004200 */
[C---:B----4-:R-:W-:Y:S04]  /*e560*/  HMMA.16816.F32 R100, R136.reuse, R140, R100 ;  /* 0x0000008c8864723c */ /* 0x050fe80000001864 */
[--C-:B-----5:R-:W-:Y:S04]  /*e570*/  FFMA.FTZ R134, R229, c[0x0][0x2d0], -R133.reuse ;  /* 0x0000b400e5867a23 */ /* 0x120fe80000010885 */
[----:B------:R3:W-:Y:S01]  /*e580*/  MUFU.EX2 R184, R134 ;  /* 0x0000008600b87308 */ /* 0x0007e20000000800 */
[C---:B------:R-:W-:Y:S01]  /*e590*/  HMMA.16816.F32 R104, R136.reuse, R142, R104 ;  /* 0x0000008e8868723c */ /* 0x040fe20000001868 */
[----:B------:R-:W4:Y:S07]  /*e5a0*/  LDSM.16.MT88.4 R140, [R196+0x6000] ;  /* 0x00600000c48c783b */ /* 0x000f2e0000004200 */
[C---:B-1----:R-:W-:Y:S08]  /*e5b0*/  HMMA.16816.F32 R108, R136.reuse, R144, R108 ;  /* 0x00000090886c723c */ /* 0x042ff0000000186c */
[C---:B------:R-:W-:Y:S01]  /*e5c0*/  HMMA.16816.F32 R112, R136.reuse, R146, R112 ;  /* 0x000000928870723c */ /* 0x040fe20000001870 */
[----:B------:R-:W1:Y:S03]  /*e5d0*/  LDSM.16.MT88.4 R144, [R193+0x800] ;  /* 0x00080000c190783b */ /* 0x000e660000004200 */
[----:B---3--:R-:W-:Y:S04]  /*e5e0*/  FFMA.FTZ R134, R237, c[0x0][0x2d0], -R133 ;  /* 0x0000b400ed867a23 */ /* 0x008fe80000010885 */
[C---:B--2---:R-:W-:Y:S01]  /*e5f0*/  HMMA.16816.F32 R116, R136.reuse, R148, R116 ;  /* 0x000000948874723c */ /* 0x044fe20000001874 */
[----:B------:R2:W3:Y:S07]  /*e600*/  MUFU.EX2 R182, R134 ;  /* 0x0000008600b67308 */ /* 0x0004ee0000000800 */
[C---:B------:R-:W-:Y:S01]  /*e610*/  HMMA.16816.F32 R120, R136.reuse, R150, R120 ;  /* 0x000000968878723c */ /* 0x040fe20000001878 */
[----:B------:R-:W5:Y:S07]  /*e620*/  LDSM.16.MT88.4 R148, [R194+0x800] ;  /* 0x00080000c294783b */ /* 0x000f6e0000004200 */
[C---:B----4-:R-:W-:Y:S08]  /*e630*/  HMMA.16816.F32 R124, R136.reuse, R140, R124 ;  /* 0x0000008c887c723c */ /* 0x050ff0000000187c */
[----:B------:R-:W-:Y:S01]  /*e640*/  HMMA.16816.F32 R128, R136, R142, R128 ;  /* 0x0000008e8880723c */ /* 0x000fe20000001880 */
[----:B------:R-:W4:Y:S03]  /*e650*/  LDSM.16.MT88.4 R140, [R197+0x800] ;  /* 0x00080000c58c783b */ /* 0x000f260000004200 */
[--C-:B--2---:R-:W-:Y:S03]  /*e660*/  FFMA.FTZ R134, R241, c[0x0][0x2d0], -R183.reuse ;  /* 0x0000b400f1867a23 */ /* 0x104fe600000108b7 */
[----:B------:R-:W-:Y:S01]  /*e670*/  F2FP.PACK_AB R136, R226, R227 ;  /* 0x000000e3e288723e */ /* 0x000fe200000000ff */
[----:B------:R2:W-:Y:S01]  /*e680*/  MUFU.EX2 R223, R134 ;  /* 0x0000008600df7308 */ /* 0x0005e20000000800 */
[----:B------:R-:W-:Y:S03]  /*e690*/  F2FP.PACK_AB R137, R185, R186 ;  /* 0x000000bab989723e */ /* 0x000fe600000000ff */
[----:B------:R-:W-:Y:S02]  /*e6a0*/  F2FP.PACK_AB R138, R224, R225 ;  /* 0x000000e1e08a723e */ /* 0x000fe400000000ff */
[----:B---3--:R-:W-:Y:S07]  /*e6b0*/  F2FP.PACK_AB R139, R182, R184 ;  /* 0x000000b8b68b723e */ /* 0x008fee00000000ff */
[C---:B-1----:R-:W-:Y:S08]  /*e6c0*/  HMMA.16816.F32 R4, R136.reuse, R144, R4 ;  /* 0x000000908804723c */ /* 0x042ff00000001804 */
[C---:B------:R-:W-:Y:S01]  /*e6d0*/  HMMA.16816.F32 R8, R136.reuse, R146, R8 ;  /* 0x000000928808723c */ /* 0x040fe20000001808 */
[----:B------:R-:W1:Y:S03]  /*e6e0*/  LDSM.16.MT88.4 R144, [R196+0x800] ;  /* 0x00080000c490783b */ /* 0x000e660000004200 */
[----:B--2---:R-:W-:Y:S04]  /*e6f0*/  FFMA.FTZ R134, R242, c[0x0][0x2d0], -R183 ;  /* 0x0000b400f2867a23 */ /* 0x004fe800000108b7 */
[C---:B-----5:R-:W-:Y:S01]  /*e700*/  HMMA.16816.F32 R12, R136.reuse, R148, R12 ;  /* 0x00000094880c723c */ /* 0x060fe2000000180c */
[----:B------:R2:W-:Y:S07]  /*e710*/  MUFU.EX2 R221, R134 ;  /* 0x0000008600dd7308 */ /* 0x0005ee0000000800 */
[C---:B------:R-:W-:Y:S01]  /*e720*/  HMMA.16816.F32 R16, R136.reuse, R150, R16 ;  /* 0x000000968810723c */ /* 0x040fe20000001810 */
[----:B------:R-:W3:Y:S07]  /*e730*/  LDSM.16.MT88.4 R148, [R193+0x2800] ;  /* 0x00280000c194783b */ /* 0x000eee0000004200 */
[C---:B----4-:R-:W-:Y:S08]  /*e740*/  HMMA.16816.F32 R20, R136.reuse, R140, R20 ;  /* 0x0000008c8814723c */ /* 0x050ff00000001814 */
[C---:B------:R-:W-:Y:S01]  /*e750*/  HMMA.16816.F32 R24, R136.reuse, R142, R24 ;  /* 0x0000008e8818723c */ /* 0x040fe20000001818 */
[----:B------:R-:W4:Y:S03]  /*e760*/  LDSM.16.MT88.4 R140, [R194+0x2800] ;  /* 0x00280000c28c783b */ /* 0x000f260000004200 */
[--C-:B--2---:R-:W-:Y:S04]  /*e770*/  FFMA.FTZ R134, R244, c[0x0][0x2d0], -R133.reuse ;  /* 0x0000b400f4867a23 */ /* 0x104fe80000010885 */
[----:B------:R2:W-:Y:S01]  /*e780*/  MUFU.EX2 R176, R134 ;  /* 0x0000008600b07308 */ /* 0x0005e20000000800 */
[C---:B-1----:R-:W-:Y:S08]  /*e790*/  HMMA.16816.F32 R28, R136.reuse, R144, R28 ;  /* 0x00000090881c723c */ /* 0x042ff0000000181c */
[C---:B------:R-:W-:Y:S01]  /*e7a0*/  HMMA.16816.F32 R32, R136.reuse, R146, R32 ;  /* 0x000000928820723c */ /* 0x040fe20000001820 */
[----:B------:R-:W1:Y:S07]  /*e7b0*/  LDSM.16.MT88.4 R144, [R197+0x2800] ;  /* 0x00280000c590783b */ /* 0x000e6e0000004200 */
[C---:B---3--:R-:W-:Y:S04]  /*e7c0*/  HMMA.16816.F32 R36, R136.reuse, R148, R36 ;  /* 0x000000948824723c */ /* 0x048fe80000001824 */
[----:B--2---:R-:W-:Y:S04]  /*e7d0*/  FFMA.FTZ R134, R243, c[0x0][0x2d0], -R133 ;  /* 0x0000b400f3867a23 */ /* 0x004fe80000010885 */
[C---:B------:R-:W-:Y:S01]  /*e7e0*/  HMMA.16816.F32 R40, R136.reuse, R150, R40 ;  /* 0x000000968828723c */ /* 0x040fe20000001828 */
[----:B------:R-:W2:Y:S01]  /*e7f0*/  LDSM.16.MT88.4 R148, [R196+0x2800] ;  /* 0x00280000c494783b */ /* 0x000ea20000004200 */
[----:B------:R3:W-:Y:S06]  /*e800*/  MUFU.EX2 R177, R134 ;  /* 0x0000008600b17308 */ /* 0x0007ec0000000800 */
[C---:B----4-:R-:W-:Y:S08]  /*e810*/  HMMA.16816.F32 R44, R136.reuse, R140, R44 ;  /* 0x0000008c882c723c */ /* 0x050ff0000000182c */
[C---:B------:R-:W-:Y:S01]  /*e820*/  HMMA.16816.F32 R48, R136.reuse, R142, R48 ;  /* 0x0000008e8830723c */ /* 0x040fe20000001830 */
[----:B------:R-:W4:Y:S07]  /*e830*/  LDSM.16.MT88.4 R140, [R193+0x4800] ;  /* 0x00480000c18c783b */ /* 0x000f2e0000004200 */
[C---:B-1----:R-:W-:Y:S04]  /*e840*/  HMMA.16816.F32 R52, R136.reuse, R144, R52 ;  /* 0x000000908834723c */ /* 0x042fe80000001834 */
[--C-:B---3--:R-:W-:Y:S04]  /*e850*/  FFMA.FTZ R134, R245, c[0x0][0x2d0], -R183.reuse ;  /* 0x0000b400f5867a23 */ /* 0x108fe800000108b7 */
[----:B------:R1:W-:Y:S01]  /*e860*/  MUFU.EX2 R190, R134 ;  /* 0x0000008600be7308 */ /* 0x0003e20000000800 */
[C---:B------:R-:W-:Y:S01]  /*e870*/  HMMA.16816.F32 R56, R136.reuse, R146, R56 ;  /* 0x000000928838723c */ /* 0x040fe20000001838 */
[----:B------:R-:W3:Y:S07]  /*e880*/  LDSM.16.MT88.4 R144, [R194+0x4800] ;  /* 0x00480000c290783b */ /* 0x000eee0000004200 */
[C---:B--2---:R-:W-:Y:S08]  /*e890*/  HMMA.16816.F32 R60, R136.reuse, R148, R60 ;  /* 0x00000094883c723c */ /* 0x044ff0000000183c */
[C---:B------:R-:W-:Y:S01]  /*e8a0*/  HMMA.16816.F32 R64, R136.reuse, R150, R64 ;  /* 0x000000968840723c */ /* 0x040fe20000001840 */
[----:B------:R-:W2:Y:S03]  /*e8b0*/  LDSM.16.MT88.4 R148, [R197+0x4800] ;  /* 0x00480000c594783b */ /* 0x000ea60000004200 */
[----:B-1----:R-:W-:Y:S04]  /*e8c0*/  FFMA.FTZ R134, R246, c[0x0][0x2d0], -R183 ;  /* 0x0000b400f6867a23 */ /* 0x002fe800000108b7 */
[C---:B----4-:R-:W-:Y:S01]  /*e8d0*/  HMMA.16816.F32 R68, R136.reuse, R140, R68 ;  /* 0x0000008c8844723c */ /* 0x050fe20000001844 */
[----:B------:R1:W-:Y:S07]  /*e8e0*/  MUFU.EX2 R189, R134 ;  /* 0x0000008600bd7308 */ /* 0x0003ee0000000800 */
[C---:B------:R-:W-:Y:S01]  /*e8f0*/  HMMA.16816.F32 R72, R136.reuse, R142, R72 ;  /* 0x0000008e8848723c */ /* 0x040fe20000001848 */
[----:B------:R-:W4:Y:S07]  /*e900*/  LDSM.16.MT88.4 R140, [R196+0x4800] ;  /* 0x00480000c48c783b */ /* 0x000f2e0000004200 */
[C---:B---3--:R-:W-:Y:S08]  /*e910*/  HMMA.16816.F32 R76, R136.reuse, R144, R76 ;  /* 0x00000090884c723c */ /* 0x048ff0000000184c */
[C---:B------:R-:W-:Y:S01]  /*e920*/  HMMA.16816.F32 R80, R136.reuse, R146, R80 ;  /* 0x000000928850723c */ /* 0x040fe20000001850 */
[----:B------:R-:W3:Y:S03]  /*e930*/  LDSM.16.MT88.4 R144, [R193+0x6800] ;  /* 0x00680000c190783b */ /* 0x000ee60000004200 */
[--C-:B-1----:R-:W-:Y:S04]  /*e940*/  FFMA.FTZ R134, R247, c[0x0][0x2d0], -R133.reuse ;  /* 0x0000b400f7867a23 */ /* 0x102fe80000010885 */
[C---:B--2---:R-:W-:Y:S01]  /*e950*/  HMMA.16816.F32 R84, R136.reuse, R148, R84 ;  /* 0x000000948854723c */ /* 0x044fe20000001854 */
[----:B------:R1:W-:Y:S07]  /*e960*/  MUFU.EX2 R175, R134 ;  /* 0x0000008600af7308 */ /* 0x0003ee0000000800 */
[C---:B------:R-:W-:Y:S01]  /*e970*/  HMMA.16816.F32 R88, R136.reuse, R150, R88 ;  /* 0x000000968858723c */ /* 0x040fe20000001858 */
[----:B------:R-:W2:Y:S07]  /*e980*/  LDSM.16.MT88.4 R148, [R194+0x6800] ;  /* 0x00680000c294783b */ /* 0x000eae0000004200 */
[C---:B----4-:R-:W-:Y:S08]  /*e990*/  HMMA.16816.F32 R92, R136.reuse, R140, R92 ;  /* 0x0000008c885c723c */ /* 0x050ff0000000185c */
[C---:B------:R-:W-:Y:S01]  /*e9a0*/  HMMA.16816.F32 R96, R136.reuse, R142, R96 ;  /* 0x0000008e8860723c */ /* 0x040fe20000001860 */
[----:B------:R-:W4:Y:S03]  /*e9b0*/  LDSM.16.MT88.4 R140, [R197+0x6800] ;  /* 0x00680000c58c783b */ /* 0x000f260000004200 */
[--C-:B-1----:R-:W-:Y:S02]  /*e9c0*/  FFMA.FTZ R134, R249, c[0x0][0x2d0], -R133.reuse ;  /* 0x0000b400f9867a23 */ /* 0x102fe40000010885 */
[----:B------:R-:W-:Y:S02]  /*e9d0*/  FFMA.FTZ R133, R168, c[0x0][0x2d0], -R133 ;  /* 0x0000b400a8857a23 */ /* 0x000fe40000010885 */
[----:B------:R1:W-:Y:S01]  /*e9e0*/  MUFU.EX2 R174, R134 ;  /* 0x0000008600ae7308 */ /* 0x0003e20000000800 */
[C---:B---3--:R-:W-:Y:S08]  /*e9f0*/  HMMA.16816.F32 R100, R136.reuse, R144, R100 ;  /* 0x000000908864723c */ /* 0x048ff00000001864 */
[C---:B------:R-:W-:Y:S01]  /*ea00*/  HMMA.16816.F32 R104, R136.reuse, R146, R104 ;  /* 0x000000928868723c */ /* 0x040fe20000001868 */
[----:B------:R-:W3:Y:S01]  /*ea10*/  LDSM.16.MT88.4 R144, [R196+0x6800] ;  /* 0x00680000c490783b */ /* 0x000ee20000004200 */
[----:B------:R-:W-:Y:S06]  /*ea20*/  MUFU.EX2 R133, R133 ;  /* 0x0000008500857308 */ /* 0x000fec0000000800 */
[C---:B--2---:R-:W-:Y:S04]  /*ea30*/  HMMA.16816.F32 R108, R136.reuse, R148, R108 ;  /* 0x00000094886c723c */ /* 0x044fe8000000186c */
[--C-:B-1----:R-:W-:Y:S04]  /*ea40*/  FFMA.FTZ R134, R252, c[0x0][0x2d0], -R183.reuse ;  /* 0x0000b400fc867a23 */ /* 0x102fe800000108b7 */
[C---:B------:R-:W-:Y:S01]  /*ea50*/  HMMA.16816.F32 R112, R136.reuse, R150, R112 ;  /* 0x000000968870723c */ /* 0x040fe20000001870 */
[----:B------:R-:W-:Y:S01]  /*ea60*/  LDSM.16.MT88.4 R148, [R194+0x1000] ;  /* 0x00100000c294783b */ /* 0x000fe20000004200 */
[----:B------:R-:W1:Y:S02]  /*ea70*/  MUFU.EX2 R181, R134 ;  /* 0x0000008600b57308 */ /* 0x000e640000000800 */
[----:B------:R-:W-:Y:S04]  /*ea80*/  FFMA.FTZ R183, R248, c[0x0][0x2d0], -R183 ;  /* 0x0000b400f8b77a23 */ /* 0x000fe800000108b7 */
[C---:B----4-:R-:W-:Y:S04]  /*ea90*/  HMMA.16816.F32 R116, R136.reuse, R140, R116 ;  /* 0x0000008c8874723c */ /* 0x050fe80000001874 */
[----:B------:R-:W2:Y:S04]  /*eaa0*/  MUFU.EX2 R178, R183 ;  /* 0x000000b700b27308 */ /* 0x000ea80000000800 */
[C---:B------:R-:W-:Y:S01]  /*eab0*/  HMMA.16816.F32 R120, R136.reuse, R142, R120 ;  /* 0x0000008e8878723c */ /* 0x040fe20000001878 */
[----:B------:R-:W4:Y:S05]  /*eac0*/  LDSM.16.MT88.4 R140, [R193+0x1000] ;  /* 0x00100000c18c783b */ /* 0x000f2a0000004200 */
[----:B------:R5:W5:Y:S02]  /*ead0*/  MUFU.EX2 R134, R2 ;  /* 0x0000000200867308 */ /* 0x000b640000000800 */
[C---:B---3--:R-:W-:Y:S04]  /*eae0*/  HMMA.16816.F32 R124, R136.reuse, R144, R124 ;  /* 0x00000090887c723c */ /* 0x048fe8000000187c */
[----:B-1----:R-:W-:Y:S04]  /*eaf0*/  F2FP.PACK_AB R168, R180, R181 ;  /* 0x000000b5b4a8723e */ /* 0x002fe800000000ff */
[----:B------:R-:W-:Y:S01]  /*eb00*/  HMMA.16816.F32 R128, R136, R146, R128 ;  /* 0x000000928880723c */ /* 0x000fe20000001880 */
[----:B------:R-:W1:Y:S03]  /*eb10*/  LDSM.16.MT88.4 R144, [R197+0x1000] ;  /* 0x00100000c590783b */ /* 0x000e660000004200 */
[----:B--2---:R-:W-:Y:S03]  /*eb20*/  F2FP.PACK_AB R170, R178, R179 ;  /* 0x000000b3b2aa723e */ /* 0x004fe600000000ff */
[----:B------:R-:W-:Y:S02]  /*eb30*/  F2FP.PACK_AB R136, R221, R223 ;  /* 0x000000dfdd88723e */ /* 0x000fe400000000ff */
[----:B------:R-:W-:Y:S01]  /*eb40*/  F2FP.PACK_AB R137, R177, R176 ;  /* 0x000000b0b189723e */ /* 0x000fe200000000ff */
[----:B------:R-:W2:Y:S02]  /*eb50*/  LDL R183, [R1+0x14] ;  /* 0x0000140001b77983 */ /* 0x000ea40000100800 */
[----:B------:R-:W-:Y:S02]  /*eb60*/  F2FP.PACK_AB R138, R189, R190 ;  /* 0x000000bebd8a723e */ /* 0x000fe400000000ff */
[----:B------:R-:W-:Y:S01]  /*eb70*/  F2FP.PACK_AB R139, R174, R175 ;  /* 0x000000afae8b723e */ /* 0x000fe200000000ff */
[----:B-----5:R-:W-:Y:S01]  /*eb80*/  FFMA.FTZ R2, R0, R158, R187 ;  /* 0x0000009e00027223 */ /* 0x020fe200000100bb */
[----:B------:R-:W-:Y:S01]  /*eb90*/  F2FP.PACK_AB R171, R133, R134 ;  /* 0x0000008685ab723e */ /* 0x000fe200000000ff */
[----:B------:R-:W-:Y:S01]  /*eba0*/  LDSM.16.MT88.4 R156, [R197+0x1800] ;  /* 0x00180000c59c783b */ /* 0x000fe20000004200 */
[----:B------:R-:W-:Y:S02]  /*ebb0*/  FADD.FTZ R0, R238, R160 ;  /* 0x000000a0ee007221 */ /* 0x000fe40000010000 */
[----:B------:R-:W-:Y:S02]  /*ebc0*/  FADD.FTZ R2, R188, R2 ;  /* 0x00000002bc027221 */ /* 0x000fe40000010000 */
[----:B------:R-:W-:Y:S01]  /*ebd0*/  FADD.FTZ R0, R240, R0 ;  /* 0x00000000f0007221 */ /* 0x000fe20000010000 */
[C---:B----4-:R-:W-:Y:S03]  /*ebe0*/  HMMA.16816.F32 R4, R136.reuse, R140, R4 ;  /* 0x0000008c8804723c */ /* 0x050fe60000001804 */
[----:B------:R-:W-:Y:S01]  /*ebf0*/  FADD.FTZ R135, R169, R2 ;  /* 0x00000002a9877221 */ /* 0x000fe20000010000 */
[----:B------:R-:W-:Y:S01]  /*ec00*/  F2FP.PACK_AB R169, R173, R172 ;  /* 0x000000acada9723e */ /* 0x000fe200000000ff */
[----:B------:R-:W-:Y:S02]  /*ec10*/  FADD.FTZ R2, R239, R0 ;  /* 0x00000000ef027221 */ /* 0x000fe40000010000 */
[----:B------:R-:W-:Y:S01]  /*ec20*/  FADD.FTZ R0, R191, R135 ;  /* 0x00000087bf007221 */ /* 0x000fe20000010000 */
[C---:B------:R-:W-:Y:S01]  /*ec30*/  HMMA.16816.F32 R8, R136.reuse, R142, R8 ;  /* 0x0000008e8808723c */ /* 0x040fe20000001808 */
[----:B------:R-:W3:Y:S03]  /*ec40*/  LDSM.16.MT88.4 R140, [R193+0x3000] ;  /* 0x00300000c18c783b */ /* 0x000ee60000004200 */
[----:B------:R-:W-:Y:S02]  /*ec50*/  FADD.FTZ R2, R227, R2 ;  /* 0x00000002e3027221 */ /* 0x000fe40000010000 */
[----:B------:R-:W-:Y:S02]  /*ec60*/  FADD.FTZ R0, R186, R0 ;  /* 0x00000000ba007221 */ /* 0x000fe40000010000 */
[C---:B------:R-:W-:Y:S04]  /*ec70*/  HMMA.16816.F32 R12, R136.reuse, R148, R12 ;  /* 0x00000094880c723c */ /* 0x040fe8000000180c */
[----:B------:R-:W-:Y:S02]  /*ec80*/  FADD.FTZ R2, R226, R2 ;  /* 0x00000002e2027221 */ /* 0x000fe40000010000 */
[----:B------:R-:W-:Y:S02]  /*ec90*/  FADD.FTZ R0, R185, R0 ;  /* 0x00000000b9007221 */ /* 0x000fe40000010000 */
[C---:B------:R-:W-:Y:S01]  /*eca0*/  HMMA.16816.F32 R16, R136.reuse, R150, R16 ;  /* 0x000000968810723c */ /* 0x040fe20000001810 */
[----:B------:R-:W4:Y:S03]  /*ecb0*/  LDSM.16.MT88.4 R148, [R194+0x3000] ;  /* 0x00300000c294783b */ /* 0x000f260000004200 */
[----:B------:R-:W-:Y:S02]  /*ecc0*/  FADD.FTZ R2, R225, R2 ;  /* 0x00000002e1027221 */ /* 0x000fe40000010000 */
        /* <DEDUP_REMOVED lines=8> */
[C---:B------:R-:W-:Y:S04]  /*ed50*/  HMMA.16816.F32 R28, R136.reuse, R152, R28 ;  /* 0x00000098881c723c */ /* 0x040fe8000000181c */
[----:B------:R-:W-:Y:S02]  /*ed60*/  FADD.FTZ R2, R221, R2 ;  /* 0x00000002dd027221 */ /* 0x000fe40000010000 */
[----:B------:R-:W-:Y:S02]  /*ed70*/  FADD.FTZ R0, R177, R0 ;  /* 0x00000000b1007221 */ /* 0x000fe40000010000 */
[C---:B------:R-:W-:Y:S01]  /*ed80*/  HMMA.16816.F32 R32, R136.reuse, R154, R32 ;  /* 0x0000009a8820723c */ /* 0x040fe20000001820 */
[----:B------:R-:W5:Y:S03]  /*ed90*/  LDSM.16.MT88.4 R152, [R196+0x3000] ;  /* 0x00300000c498783b */ /* 0x000f660000004200 */
[----:B------:R-:W-:Y:S02]  /*eda0*/  FADD.FTZ R2, R190, R2 ;  /* 0x00000002be027221 */ /* 0x000fe40000010000 */
[----:B------:R-:W-:Y:S02]  /*edb0*/  FADD.FTZ R0, R175, R0 ;  /* 0x00000000af007221 */ /* 0x000fe40000010000 */
[C---:B---3--:R-:W-:Y:S04]  /*edc0*/  HMMA.16816.F32 R36, R136.reuse, R140, R36 ;  /* 0x0000008c8824723c */ /* 0x048fe80000001824 */
[----:B------:R-:W-:Y:S02]  /*edd0*/  FADD.FTZ R2, R189, R2 ;  /* 0x00000002bd027221 */ /* 0x000fe40000010000 */
[----:B------:R-:W-:Y:S02]  /*ede0*/  FADD.FTZ R0, R174, R0 ;  /* 0x00000000ae007221 */ /* 0x000fe40000010000 */
        /* <DEDUP_REMOVED lines=8> */
[C---:B-----5:R-:W-:Y:S08]  /*ee70*/  HMMA.16816.F32 R60, R136.reuse, R152, R60 ;  /* 0x00000098883c723c */ /* 0x060ff0000000183c */
[C---:B------:R-:W-:Y:S01]  /*ee80*/  HMMA.16816.F32 R64, R136.reuse, R154, R64 ;  /* 0x0000009a8840723c */ /* 0x040fe20000001840 */
[----:B------:R-:W5:Y:S07]  /*ee90*/  LDSM.16.MT88.4 R152, [R196+0x5000] ;  /* 0x00500000c498783b */ /* 0x000f6e0000004200 */
        /* <DEDUP_REMOVED lines=19> */
[C---:B------:R-:W-:Y:S08]  /*efd0*/  HMMA.16816.F32 R120, R136.reuse, R146, R120 ;  /* 0x000000928878723c */ /* 0x040ff00000001878 */
[C---:B-----5:R-:W-:Y:S08]  /*efe0*/  HMMA.16816.F32 R124, R136.reuse, R152, R124 ;  /* 0x00000098887c723c */ /* 0x060ff0000000187c */
[----:B------:R-:W-:Y:S08]  /*eff0*/  HMMA.16816.F32 R128, R136, R154, R128 ;  /* 0x0000009a8880723c */ /* 0x000ff00000001880 */
[C---:B---3--:R-:W-:Y:S01]  /*f000*/  HMMA.16816.F32 R136, R168.reuse, R140, R4 ;  /* 0x0000008ca888723c */ /* 0x048fe20000001804 */
[----:B------:R-:W1:Y:S07]  /*f010*/  LDSM.16.MT88.4 R4, [R193+0x3800] ;  /* 0x00380000c104783b */ /* 0x000e6e0000004200 */
[C---:B------:R-:W-:Y:S01]  /*f020*/  HMMA.16816.F32 R140, R168.reuse, R142, R8 ;  /* 0x0000008ea88c723c */ /* 0x040fe20000001808 */
[----:B------:R-:W3:Y:S07]  /*f030*/  LDSM.16.MT88.4 R8, [R194+0x3800] ;  /* 0x00380000c208783b */ /* 0x000eee0000004200 */
[C---:B----4-:R-:W-:Y:S01]  /*f040*/  HMMA.16816.F32 R144, R168.reuse, R148, R12 ;  /* 0x00000094a890723c */ /* 0x050fe2000000180c */
[----:B------:R-:W4:Y:S07]  /*f050*/  LDSM.16.MT88.4 R12, [R197+0x3800] ;  /* 0x00380000c50c783b */ /* 0x000f2e0000004200 */
[C---:B------:R-:W-:Y:S01]  /*f060*/  HMMA.16816.F32 R148, R168.reuse, R150, R16 ;  /* 0x00000096a894723c */ /* 0x040fe20000001810 */
[----:B------:R-:W5:Y:S02]  /*f070*/  LDSM.16.MT88.4 R16, [R196+0x3800] ;  /* 0x00380000c410783b */ /* 0x000f640000004200 */
[----:B--2---:R-:W-:Y:S05]  /*f080*/  ISETP.GT.AND P0, PT, R222, R183, PT ;  /* 0x000000b7de00720c */ /* 0x004fea0003f04270 */
[C---:B------:R-:W-:Y:S01]  /*f090*/  HMMA.16816.F32 R152, R168.reuse, R156, R20 ;  /* 0x0000009ca898723c */ /* 0x040fe20000001814 */
[----:B------:R-:W2:Y:S03]  /*f0a0*/  LDSM.16.MT88.4 R20, [R193+0x5800] ;  /* 0x00580000c114783b */ /* 0x000ea60000004200 */
[----:B------:R-:W-:Y:S04]  /*f0b0*/  MOV R222, R220 ;  /* 0x000000dc00de7202 */ /* 0x000fe80000000f00 */
[C---:B------:R-:W-:Y:S01]  /*f0c0*/  HMMA.16816.F32 R156, R168.reuse, R158, R24 ;  /* 0x0000009ea89c723c */ /* 0x040fe20000001818 */
[----:B------:R-:W-:Y:S07]  /*f0d0*/  LDSM.16.MT88.4 R24, [R193+0x7800] ;  /* 0x00780000c118783b */ /* 0x000fee0000004200 */
[C---:B------:R-:W-:Y:S08]  /*f0e0*/  HMMA.16816.F32 R160, R168.reuse, R164, R28 ;  /* 0x000000a4a8a0723c */ /* 0x040ff0000000181c */
[C---:B------:R-:W-:Y:S08]  /*f0f0*/  HMMA.16816.F32 R164, R168.reuse, R166, R32 ;  /* 0x000000a6a8a4723c */ /* 0x040ff00000001820 */
        /* <DEDUP_REMOVED lines=20> */
[C---:B----4-:R-:W-:Y:S07]  /*f240*/  HMMA.16816.F32 R92, R168.reuse, R12, R92 ;  /* 0x0000000ca85c723c */ /* 0x050fee000000185c */
[-C--:B------:R-:W-:Y:S01]  /*f250*/  MOV R12, R3.reuse ;  /* 0x00000003000c7202 */ /* 0x080fe20000000f00 */
[C---:B------:R-:W-:Y:S08]  /*f260*/  HMMA.16816.F32 R96, R168.reuse, R14, R96 ;  /* 0x0000000ea860723c */ /* 0x040ff00000001860 */
[C---:B------:R-:W-:Y:S08]  /*f270*/  HMMA.16816.F32 R100, R168.reuse, R24, R100 ;  /* 0x00000018a864723c */ /* 0x040ff00000001864 */
[C---:B------:R-:W-:Y:S08]  /*f280*/  HMMA.16816.F32 R104, R168.reuse, R26, R104 ;  /* 0x0000001aa868723c */ /* 0x040ff00000001868 */
[C---:B-----5:R-:W-:Y:S08]  /*f290*/  HMMA.16816.F32 R108, R168.reuse, R16, R108 ;  /* 0x00000010a86c723c */ /* 0x060ff0000000186c */
[C---:B------:R-:W-:Y:S08]  /*f2a0*/  HMMA.16816.F32 R112, R168.reuse, R18, R112 ;  /* 0x00000012a870723c */ /* 0x040ff00000001870 */
[C---:B--2---:R-:W-:Y:S08]  /*f2b0*/  HMMA.16816.F32 R116, R168.reuse, R20, R116 ;  /* 0x00000014a874723c */ /* 0x044ff00000001874 */
        /* <DEDUP_REMOVED lines=8> */
[----:B------:R-:W-:Y:S01]  /*f340*/  FADD.FTZ R0, R134, R4 ;  /* 0x0000000486007221 */ /* 0x000fe20000010000 */
[----:B------:R-:W-:Y:S01]  /*f350*/  MOV R134, R3 ;  /* 0x0000000300867202 */ /* 0x000fe20000000f00 */
[----:B------:R-:W-:Y:S02]  /*f360*/  FADD.FTZ R2, R178, R2 ;  /* 0x00000002b2027221 */ /* 0x000fe40000010000 */
[----:B------:R-:W-:Y:S01]  /*f370*/  FADD.FTZ R0, R133, R0 ;  /* 0x0000000085007221 */ /* 0x000fe20000010000 */
[----:B------:R-:W-:Y:S02]  /*f380*/  MOV R133, R132 ;  /* 0x0000008400857202 */ /* 0x000fe40000000f00 */
[----:B------:R1:W-:Y:S04]  /*f390*/  STL [R1], R2 ;  /* 0x0000000201007387 */ /* 0x0003e80000100800 */
[----:B------:R1:W-:Y:S01]  /*f3a0*/  STL [R1+0x8], R0 ;  /* 0x0000080001007387 */ /* 0x0003e20000100800 */
[----:B------:R-:W-:-:S05]  /*f3b0*/  @P0 BRA `(.L_x_1703) ;  /* 0xffffc80000000947 */ /* 0x000fca000383ffff */
.L_x_1702:
[----:B------:R-:W-:-:S13]  /*f3c0*/  ISETP.GE.AND P0, PT, R220, R230, PT ;  /* 0x000000e6dc00720c */ /* 0x000fda0003f06270 */
[----:B------:R-:W-:Y:S05]  /*f3d0*/  @!P0 BRA `(.L_x_1704) ;  /* 0x0000430000008947 */ /* 0x000fea0003800000 */
[----:B------:R-:W-:Y:S02]  /*f3e0*/  MOV R133, R12 ;  /* 0x0000000c00857202 */ /* 0x000fe40000000f00 */
[----:B-1----:R-:W-:Y:S02]  /*f3f0*/  MOV R2, R132 ;  /* 0x0000008400027202 */ /* 0x002fe40000000f00 */
.L_x_1713:
[----:B------:R-:W-:Y:S01]  /*f400*/  SHF.R.S32.HI R0, RZ, 0x1f, R220 ;  /* 0x0000001fff007819 */ /* 0x000fe200000114dc */
[----:B------:R-:W-:Y:S04]  /*f410*/  DEPBAR.LE SB0, 0x0 ;  /* 0x000080000000791a */ /* 0x000fe80000000000 */
[----:B------:R-:W-:Y:S01]  /*f420*/  WARPSYNC 0xffffffff ;  /* 0xffffffff00007948 */ /* 0x000fe20003800000 */
[----:B------:R-:W-:Y:S01]  /*f430*/  BAR.SYNC.DEFER_BLOCKING 0x0 ;  /* 0x0000000000007b1d */ /* 0x000fe20000010000 */
[----:B------:R-:W-:Y:S01]  /*f440*/  IMAD R0, R0, c[0x0][0x208], RZ ;  /* 0x0000820000007a24 */ /* 0x000fe200078e02ff */
[----:B------:R-:W-:Y:S01]  /*f450*/  IADD3 R14, P0, R234, 0x40, RZ ;  /* 0x00000040ea0e7810 */ /* 0x000fe20007f1e0ff */
[C---:B------:R-:W-:Y:S04]  /*f460*/  IMAD.WIDE.U32 R6, R220.reuse, c[0x0][0x208], RZ ;  /* 0x00008200dc067a25 */ /* 0x040fe800078e00ff */
[----:B------:R-:W-:Y:S02]  /*f470*/  IMAD R0, R220, c[0x0][0x20c], R0 ;  /* 0x00008300dc007a24 */ /* 0x000fe400078e0200 */
[----:B------:R-:W-:Y:S01]  /*f480*/  IMAD.X R15, RZ, RZ, R236, P0 ;  /* 0x000000ffff0f7224 */ /* 0x000fe200000e06ec */
[----:B------:R-:W-:Y:S01]  /*f490*/  IADD3 R23, P0, R234, 0x80, RZ ;  /* 0x00000080ea177810 */ /* 0x000fe20007f1e0ff */
[----:B------:R-:W-:Y:S02]  /*f4a0*/  IMAD.IADD R0, R7, 0x1, R0 ;  /* 0x0000000107007824 */ /* 0x000fe400078e0200 */
[C---:B------:R-:W-:Y:S02]  /*f4b0*/  IMAD.SHL.U32 R4, R6.reuse, 0x40, RZ ;  /* 0x0000004006047824 */ /* 0x040fe400078e00ff */
[----:B------:R-:W-:Y:S01]  /*f4c0*/  IMAD.X R22, RZ, RZ, R236, P0 ;  /* 0x000000ffff167224 */ /* 0x000fe200000e06ec */
[----:B------:R-:W-:Y:S01]  /*f4d0*/  SHF.L.U64.HI R0, R6, 0x6, R0 ;  /* 0x0000000606007819 */ /* 0x000fe20000010200 */
[----:B------:R-:W-:Y:S01]  /*f4e0*/  IMAD.MOV.U32 R20, RZ, RZ, c[0x0][0x208] ;  /* 0x00008200ff147624 */ /* 0x000fe200078e00ff */
[----:B------:R-:W-:Y:S01]  /*f4f0*/  IADD3 R3, P0, R4, R234, RZ ;  /* 0x000000ea04037210 */ /* 0x000fe20007f1e0ff */
[----:B------:R-:W-:Y:S04]  /*f500*/  IMAD.MOV.U32 R240, RZ, RZ, c[0x0][0x2c4] ;  /* 0x0000b100fff07624 */ /* 0x000fe800078e00ff */
[----:B------:R-:W-:Y:S01]  /*f510*/  IMAD.X R5, R0, 0x1, R236, P0 ;  /* 0x0000000100057824 */ /* 0x000fe200000e06ec */
[C---:B------:R-:W-:Y:S01]  /*f520*/  LEA R6, P0, R3.reuse, c[0x0][0x1f8], 0x1 ;  /* 0x00007e0003067a11 */ /* 0x040fe200078008ff */
[----:B------:R-:W-:Y:S01]  /*f530*/  LDSM.16.M88.4 R32, [R199] ;  /* 0x00000000c720783b */ /* 0x000fe20000000200 */
[----:B------:R-:W-:Y:S01]  /*f540*/  ISETP.NE.AND P2, PT, R240, 0x1, PT ;  /* 0x00000001f000780c */ /* 0x000fe20003f45270 */
[----:B------:R-:W-:Y:S01]  /*f550*/  ULDC UR4, c[0x0][0x324] ;  /* 0x0000c90000047ab9 */ /* 0x000fe20000000800 */
[----:B------:R-:W-:Y:S01]  /*f560*/  LEA.HI.X R7, R3, c[0x0][0x1fc], R5, 0x1, P0 ;  /* 0x00007f0003077a11 */ /* 0x000fe200000f0c05 */
[----:B------:R-:W-:Y:S01]  /*f570*/  ULOP3.LUT UR4, URZ, UR4, URZ, 0x33, !UPT ;  /* 0x000000043f047292 */ /* 0x000fe2000f8e333f */
[----:B------:R-:W-:Y:S01]  /*f580*/  IADD3 R3, P0, R4, R14, RZ ;  /* 0x0000000e04037210 */ /* 0x000fe20007f1e0ff */
[----:B------:R-:W1:Y:S04]  /*f590*/  LDSM.16.M88.4 R8, [R192] ;  /* 0x00000000c008783b */ /* 0x000e680000000200 */
[----:B------:R-:W-:Y:S01]  /*f5a0*/  IMAD.X R13, R0, 0x1, R15, P0 ;  /* 0x00000001000d7824 */ /* 0x000fe200000e060f */
[----:B------:R-:W-:Y:S01]  /*f5b0*/  IADD3 R5, P0, R4, R23, RZ ;  /* 0x0000001704057210 */ /* 0x000fe20007f1e0ff */
[----:B------:R-:W2:Y:S06]  /*f5c0*/  LDSM.16.M88.4 R16, [R192+0x800] ;  /* 0x00080000c010783b */ /* 0x000eac0000000200 */
[----:B------:R-:W3:Y:S06]  /*f5d0*/  LDSM.16.M88.4 R24, [R192+0x1000] ;  /* 0x00100000c018783b */ /* 0x000eec0000000200 */
[----:B------:R-:W4:Y:S06]  /*f5e0*/  LDSM.16.M88.4 R168, [R192+0x1800] ;  /* 0x00180000c0a8783b */ /* 0x000f2c0000000200 */
[----:B------:R-:W-:Y:S06]  /*f5f0*/  LDSM.16.M88.4 R172, [R200] ;  /* 0x00000000c8ac783b */ /* 0x000fec0000000200 */
[----:B------:R-:W2:Y:S06]  /*f600*/  LDSM.16.M88.4 R176, [R203] ;  /* 0x00000000cbb0783b */ /* 0x000eac0000000200 */
[----:B------:R-:W1:Y:S06]  /*f610*/  LDSM.16.M88.4 R180, [R218] ;  /* 0x00000000dab4783b */ /* 0x000e6c0000000200 */
[----:B------:R-:W1:Y:S06]  /*f620*/  LDSM.16.M88.4 R184, [R217] ;  /* 0x00000000d9b8783b */ /* 0x000e6c0000000200 */
[----:B------:R-:W1:Y:S06]  /*f630*/  LDSM.16.M88.4 R188, [R216] ;  /* 0x00000000d8bc783b */ /* 0x000e6c0000000200 */
[----:B------:R-:W-:Y:S01]  /*f640*/  @!PT LDS RZ, [RZ] ;  /* 0x00000000fffff984 */ /* 0x000fe20000000800 */
[----:B------:R-:W-:Y:S01]  /*f650*/  @!PT LDS RZ, [RZ] ;  /* 0x00000000fffff984 */ /* 0x000fe20000000800 */
[----:B------:R-:W-:Y:S01]  /*f660*/  @!PT LDS RZ, [RZ] ;  /* 0x00000000fffff984 */ /* 0x000fe20000000800 */
[----:B------:R2:W-:Y:S06]  /*f670*/  LDGSTS.E.BYPASS.LTC128B.128 [R219+0x100], [R6.64], !P6 ;  /* 0x0010000006db7fae */ /* 0x0005ec000f101d46 */
[----:B------:R-:W5:Y:S06]  /*f680*/  LDL R239, [R1+0x18] ;  /* 0x0000180001ef7983 */ /* 0x000f6c0000100800 */
[----:B------:R-:W5:Y:S06]  /*f690*/  LDL R238, [R1+0x44] ;  /* 0x0000440001ee7983 */ /* 0x000f6c0000100800 */
[----:B------:R-:W5:Y:S01]  /*f6a0*/  LDL R237, [R1+0x4] ;  /* 0x0000040001ed7983 */ /* 0x000f620000100800 */
[----:B--2---:R-:W-:Y:S01]  /*f6b0*/  IMAD.X R7, R0, 0x1, R22, P0 ;  /* 0x0000000100077824 */ /* 0x004fe200000e0616 */
[C---:B------:R-:W-:Y:S04]  /*f6c0*/  LEA R12, P0, R3.reuse, c[0x0][0x1f8], 0x1 ;  /* 0x00007e00030c7a11 */ /* 0x040fe800078008ff */
[----:B------:R-:W-:Y:S02]  /*f6d0*/  LEA.HI.X R13, R3, c[0x0][0x1fc], R13, 0x1, P0 ;  /* 0x00007f00030d7a11 */ /* 0x000fe400000f0c0d */
[C---:B------:R-:W-:Y:S03]  /*f6e0*/  LEA R6, P0, R5.reuse, c[0x0][0x1f8], 0x1 ;  /* 0x00007e0005067a11 */ /* 0x040fe600078008ff */
[----:B------:R2:W-:Y:S01]  /*f6f0*/  LDGSTS.E.BYPASS.LTC128B.128 [R219+0x2100], [R12.64], !P5 ;  /* 0x021000000cdb7fae */ /* 0x0005e2000e901d46 */
[----:B------:R-:W-:Y:S01]  /*f700*/  LEA.HI.X R7, R5, c[0x0][0x1fc], R7, 0x1, P0 ;  /* 0x00007f0005077a11 */ /* 0x000fe200000f0c07 */
[----:B------:R-:W-:Y:S01]  /*f710*/  IMAD.MOV.U32 R5, RZ, RZ, c[0x0][0x20c] ;  /* 0x00008300ff057624 */ /* 0x000fe200078e00ff */
[----:B------:R-:W-:Y:S03]  /*f720*/  IADD3 R21, P0, R234, 0xc0, RZ ;  /* 0x000000c0ea157810 */ /* 0x000fe60007f1e0ff */
[----:B------:R1:W-:Y:S02]  /*f730*/  LDGSTS.E.BYPASS.LTC128B.128 [R219+0x4100], [R6.64], !P4 ;  /* 0x0410000006db7fae */ /* 0x0003e4000e101d46 */
[----:B------:R-:W-:Y:S01]  /*f740*/  IMAD.X R28, RZ, RZ, R236, P0 ;  /* 0x000000ffff1c7224 */ /* 0x000fe200000e06ec */
[C---:B------:R-:W-:Y:S04]  /*f750*/  LEA R3, P0, R20.reuse, R4, 0x5 ;  /* 0x0000000414037211 */ /* 0x040fe800078028ff */
[----:B------:R-:W-:Y:S02]  /*f760*/  LEA.HI.X R20, R20, R0, R5, 0x5, P0 ;  /* 0x0000000014147211 */ /* 0x000fe400000f2c05 */
[----:B------:R-:W-:Y:S05]  /*f770*/  IADD3 R5, P0, R4, R21, RZ ;  /* 0x0000001504057210 */ /* 0x000fea0007f1e0ff */
[----:B------:R-:W-:Y:S01]  /*f780*/  IMAD.X R0, R0, 0x1, R28, P0 ;  /* 0x0000000100007824 */ /* 0x000fe200000e061c */
[C---:B------:R-:W-:Y:S04]  /*f790*/  LEA R4, P0, R5.reuse, c[0x0][0x1f8], 0x1 ;  /* 0x00007e0005047a11 */ /* 0x040fe800078008ff */
[----:B------:R-:W-:Y:S05]  /*f7a0*/  LEA.HI.X R5, R5, c[0x0][0x1fc], R0, 0x1, P0 ;  /* 0x00007f0005057a11 */ /* 0x000fea00000f0c00 */
[----:B------:R2:W-:Y:S01]  /*f7b0*/  LDGSTS.E.BYPASS.LTC128B.128 [R219+0x6100], [R4.64], !P3 ;  /* 0x0610000004db7fae */ /* 0x0005e2000d901d46 */
[C---:B-1----:R-:W-:Y:S05]  /*f7c0*/  IADD3 R6, P0, R3.reuse, R14, RZ ;  /* 0x0000000e03067210 */ /* 0x042fea0007f1e0ff */
[C---:B------:R-:W-:Y:S01]  /*f7d0*/  IMAD.X R7, R20.reuse, 0x1, R15, P0 ;  /* 0x0000000114077824 */ /* 0x040fe200000e060f */
[C---:B------:R-:W-:Y:S04]  /*f7e0*/  IADD3 R0, P0, R3.reuse, R234, RZ ;  /* 0x000000ea03007210 */ /* 0x040fe80007f1e0ff */
[----:B--2---:R-:W-:Y:S02]  /*f7f0*/  IADD3.X R4, R20, R236, RZ, P0, !PT ;  /* 0x000000ec14047210 */ /* 0x004fe400007fe4ff */
[C---:B------:R-:W-:Y:S04]  /*f800*/  LEA R12, P0, R0.reuse, c[0x0][0x1f8], 0x1 ;  /* 0x00007e00000c7a11 */ /* 0x040fe800078008ff */
[----:B------:R-:W-:Y:S02]  /*f810*/  LEA.HI.X R13, R0, c[0x0][0x1fc], R4, 0x1, P0 ;  /* 0x00007f00000d7a11 */ /* 0x000fe400000f0c04 */
[C---:B------:R-:W-:Y:S03]  /*f820*/  LEA R14, P0, R6.reuse, c[0x0][0x1f8], 0x1 ;  /* 0x00007e00060e7a11 */ /* 0x040fe600078008ff */
[----:B------:R1:W-:Y:S01]  /*f830*/  LDGSTS.E.BYPASS.LTC128B.128 [R219+0x1100], [R12.64], !P6 ;  /* 0x011000000cdb7fae */ /* 0x0003e2000f101d46 */
[----:B------:R-:W-:Y:S02]  /*f840*/  LEA.HI.X R15, R6, c[0x0][0x1fc], R7, 0x1, P0 ;  /* 0x00007f00060f7a11 */ /* 0x000fe400000f0c07 */
[C---:B------:R-:W-:Y:S03]  /*f850*/  IADD3 R0, P0, R3.reuse, R23, RZ ;  /* 0x0000001703007210 */ /* 0x040fe60007f1e0ff */
[----:B------:R1:W-:Y:S02]  /*f860*/  LDGSTS.E.BYPASS.LTC128B.128 [R219+0x3100], [R14.64], !P5 ;  /* 0x031000000edb7fae */ /* 0x0003e4000e901d46 */
[----:B------:R-:W-:Y:S01]  /*f870*/  IMAD.X R4, R20, 0x1, R22, P0 ;  /* 0x0000000114047824 */ /* 0x000fe200000e0616 */
[C---:B------:R-:W-:Y:S04]  /*f880*/  LEA R22, P0, R0.reuse, c[0x0][0x1f8], 0x1 ;  /* 0x00007e0000167a11 */ /* 0x040fe800078008ff */
[----:B------:R-:W-:Y:S02]  /*f890*/  LEA.HI.X R23, R0, c[0x0][0x1fc], R4, 0x1, P0 ;  /* 0x00007f0000177a11 */ /* 0x000fe400000f0c04 */
[C---:B------:R-:W-:Y:S03]  /*f8a0*/  HMMA.16816.F32 R4, R32.reuse, R8, RZ ;  /* 0x000000082004723c */ /* 0x040fe600000018ff */
[----:B------:R-:W-:Y:S01]  /*f8b0*/  IADD3 R3, P0, R3, R21, RZ ;  /* 0x0000001503037210 */ /* 0x000fe20007f1e0ff */
[----:B------:R3:W-:Y:S04]  /*f8c0*/  LDGSTS.E.BYPASS.LTC128B.128 [R219+0x5100], [R22.64], !P4 ;  /* 0x0510000016db7fae */ /* 0x0007e8000e101d46 */
[C---:B------:R-:W-:Y:S01]  /*f8d0*/  HMMA.16816.F32 R8, R32.reuse, R10, RZ ;  /* 0x0000000a2008723c */ /* 0x040fe200000018ff */
[----:B------:R-:W-:Y:S03]  /*f8e0*/  IMAD.X R0, R20, 0x1, R28, P0 ;  /* 0x0000000114007824 */ /* 0x000fe600000e061c */
[C---:B------:R-:W-:Y:S04]  /*f8f0*/  LEA R20, P0, R3.reuse, c[0x0][0x1f8], 0x1 ;  /* 0x00007e0003147a11 */ /* 0x040fe800078008ff */
[----:B------:R-:W-:Y:S01]  /*f900*/  LEA.HI.X R21, R3, c[0x0][0x1fc], R0, 0x1, P0 ;  /* 0x00007f0003157a11 */ /* 0x000fe200000f0c00 */
[C---:B-1----:R-:W-:Y:S01]  /*f910*/  HMMA.16816.F32 R12, R32.reuse, R16, RZ ;  /* 0x00000010200c723c */ /* 0x042fe200000018ff */
[C---:B------:R-:W-:Y:S03]  /*f920*/  ISETP.GT.AND P0, PT, R220.reuse, R230, PT ;  /* 0x000000e6dc00720c */ /* 0x040fe60003f04270 */
[----:B------:R3:W-:Y:S04]  /*f930*/  LDGSTS.E.BYPASS.LTC128B.128 [R219+0x7100], [R20.64], !P3 ;  /* 0x0710000014db7fae */ /* 0x0007e8000d901d46 */
[C---:B------:R-:W-:Y:S02]  /*f940*/  HMMA.16816.F32 R16, R32.reuse, R18, RZ ;  /* 0x000000122010723c */ /* 0x040fe400000018ff */
[----:B------:R-:W0:Y:S04]  /*f950*/  LDGDEPBAR ;  /* 0x00000000000079af */ /* 0x000e280000000000 */
[----:B------:R-:W-:Y:S06]  /*f960*/  @P0 IADD3 R0, R220, -0x1, RZ ;  /* 0xffffffffdc000810 */ /* 0x000fec0007ffe0ff */
[----:B------:R-:W-:Y:S01]  /*f970*/  @P0 SHF.R.S32.HI R3, RZ, 0x1f, R0 ;  /* 0x0000001fff030819 */ /* 0x000fe20000011400 */
[----:B------:R-:W-:Y:S04]  /*f980*/  @P0 IMAD.WIDE.U32 R134, R0, c[0x0][0x1e0], RZ ;  /* 0x0000780000860a25 */ /* 0x000fe800078e00ff */
[----:B------:R-:W-:Y:S02]  /*f990*/  @P0 IMAD.SHL.U32 R132, R134, 0x40, RZ ;  /* 0x0000004086840824 */ /* 0x000fe400078e00ff */
[----:B------:R-:W-:Y:S01]  /*f9a0*/  @P0 IMAD R3, R3, c[0x0][0x1e0], RZ ;  /* 0x0000780003030a24 */ /* 0x000fe200078e02ff */
[C---:B---3--:R-:W-:Y:S03]  /*f9b0*/  HMMA.16816.F32 R20, R32.reuse, R24, RZ ;  /* 0x000000182014723c */ /* 0x048fe600000018ff */
[----:B------:R-:W-:Y:S01]  /*f9c0*/  @P0 IMAD R3, R0, c[0x0][0x1e4], R3 ;  /* 0x0000790000030a24 */ /* 0x000fe200078e0203 */
[----:B------:R-:W-:Y:S03]  /*f9d0*/  @P0 IADD3 R0, P1, R132, R232, RZ ;  /* 0x000000e884000210 */ /* 0x000fe60007f3e0ff */
[----:B------:R-:W-:Y:S01]  /*f9e0*/  @P0 IMAD.IADD R3, R135, 0x1, R3 ;  /* 0x0000000187030824 */ /* 0x000fe200078e0203 */
[C---:B------:R-:W-:Y:S08]  /*f9f0*/  HMMA.16816.F32 R24, R32.reuse, R26, RZ ;  /* 0x0000001a2018723c */ /* 0x040ff000000018ff */
[C---:B----4-:R-:W-:Y:S08]  /*fa00*/  HMMA.16816.F32 R28, R32.reuse, R168, RZ ;  /* 0x000000a8201c723c */ /* 0x050ff000000018ff */
[----:B------:R-:W-:Y:S01]  /*fa10*/  HMMA.16816.F32 R32, R32, R170, RZ ;  /* 0x000000aa2020723c */ /* 0x000fe200000018ff */
[----:B------:R-:W-:Y:S07]  /*fa20*/  LDSM.16.M88.4 R168, [R202] ;  /* 0x00000000caa8783b */ /* 0x000fee0000000200 */
[C---:B------:R-:W-:Y:S08]  /*fa30*/  HMMA.16816.F32 R4, R172.reuse, R176, R4 ;  /* 0x000000b0ac04723c */ /* 0x040ff00000001804 */
        /* <DEDUP_REMOVED lines=10> */
[----:B------:R-:W-:Y:S03]  /*fae0*/  @P0 IADD3 R0, P1, R132, R181, RZ ;  /* 0x000000b584000210 */ /* 0x000fe60007f3e0ff */
[C---:B------:R-:W-:Y:S04]  /*faf0*/  HMMA.16816.F32 R24, R172.reuse, R186, R24 ;  /* 0x000000baac18723c */ /* 0x040fe80000001818 */
[----:B------:R-:W-:Y:S01]  /*fb00*/  @P0 IMAD.X R3, R178, 0x1, R182, P1 ;  /* 0x00000001b2030824 */ /* 0x000fe200008e06b6 */
[C---:B------:R-:W-:Y:S03]  /*fb10*/  @P0 LEA R226, P1, R0.reuse, c[0x0][0x1c8], 0x1 ;  /* 0x0000720000e20a11 */ /* 0x040fe600078208ff */
[C---:B------:R-:W-:Y:S04]  /*fb20*/  HMMA.16816.F32 R28, R172.reuse, R188, R28 ;  /* 0x000000bcac1c723c */ /* 0x040fe8000000181c */
[----:B------:R-:W-:Y:S01]  /*fb30*/  @P0 LEA.HI.X R227, R0, c[0x0][0x1cc], R3, 0x1, P1 ;  /* 0x0000730000e30a11 */ /* 0x000fe200008f0c03 */
[----:B------:R-:W-:Y:S01]  /*fb40*/  @P0 IMAD.MOV.U32 R0, RZ, RZ, c[0x0][0x1e0] ;  /* 0x00007800ff000624 */ /* 0x000fe200078e00ff */
[----:B------:R-:W-:Y:S02]  /*fb50*/  @P0 MOV R3, c[0x0][0x1e4] ;  /* 0x0000790000030a02 */ /* 0x000fe40000000f00 */
[----:B------:R-:W-:Y:S01]  /*fb60*/  HMMA.16816.F32 R32, R172, R190, R32 ;  /* 0x000000beac20723c */ /* 0x000fe20000001820 */
[----:B------:R-:W1:Y:S03]  /*fb70*/  LDSM.16.M88.4 R172, [R198] ;  /* 0x00000000c6ac783b */ /* 0x000e660000000200 */
[C---:B------:R-:W-:Y:S04]  /*fb80*/  @P0 LEA R180, P1, R0.reuse, R132, 0x5 ;  /* 0x0000008400b40211 */ /* 0x040fe800078228ff */
[----:B------:R-:W-:Y:S04]  /*fb90*/  @P0 LEA.HI.X R179, R0, R178, R3, 0x5, P1 ;  /* 0x000000b200b30211 */ /* 0x000fe800008f2c03 */
[----:B------:R-:W-:Y:S05]  /*fba0*/  @P0 IADD3 R134, P1, R232, 0x80, RZ ;  /* 0x00000080e8860810 */ /* 0x000fea0007f3e0ff */
[----:B------:R-:W-:Y:S01]  /*fbb0*/  @P0 IMAD.X R135, RZ, RZ, R231, P1 ;  /* 0x000000ffff870224 */ /* 0x000fe200008e06e7 */
[-C--:B------:R-:W-:Y:S05]  /*fbc0*/  @P0 IADD3 R0, P1, R132, R134.reuse, RZ ;  /* 0x0000008684000210 */ /* 0x080fea0007f3e0ff */
[----:B------:R-:W-:Y:S01]  /*fbd0*/  @P0 IMAD.X R3, R178, 0x1, R135, P1 ;  /* 0x00000001b2030824 */ /* 0x000fe200008e0687 */
[C---:B------:R-:W-:Y:S04]  /*fbe0*/  @P0 LEA R176, P1, R0.reuse, c[0x0][0x1c8], 0x1 ;  /* 0x0000720000b00a11 */ /* 0x040fe800078208ff */
[----:B------:R-:W-:Y:S02]  /*fbf0*/  @P0 LEA.HI.X R177, R0, c[0x0][0x1cc], R3, 0x1, P1 ;  /* 0x0000730000b10a11 */ /* 0x000fe400008f0c03 */
[----:B------:R-:W-:Y:S05]  /*fc00*/  @P0 IADD3 R3, P1, R232, 0xc0, RZ ;  /* 0x000000c0e8030810 */ /* 0x000fea0007f3e0ff */
[----:B------:R-:W-:Y:S01]  /*fc10*/  @P0 IMAD.X R0, RZ, RZ, R231, P1 ;  /* 0x000000ffff000224 */ /* 0x000fe200008e06e7 */
        /* <DEDUP_REMOVED lines=197> */
[C---:B------:R-:W-:Y:S03]  /*10870*/  @P0 LEA R134, P1, R132.reuse, c[0x0][0x1c8], 0x1 ;  /* 0x0000720084860a11 */ /* 0x040fe600078208ff */
[----:B------:R1:W2:Y:S01]  /*10880*/  MUFU.TANH R184, R0 ;  /* 0x0000000000b87308 */ /* 0x0002a20000002400 */
[----:B------:R-:W-:Y:S01]  /*10890*/  @P0 LEA.HI.X R135, R132, c[0x0][0x1cc], R169, 0x1, P1 ;  /* 0x0000730084870a11 */ /* 0x000fe200008f0ca9 */
[----:B------:R-:W-:Y:S01]  /*108a0*/  @!PT LDS RZ, [RZ] ;  /* 0x00000000fffff984 */ /* 0x000fe20000000800 */
[----:B------:R-:W-:Y:S01]  /*108b0*/  @!PT LDS RZ, [RZ] ;  /* 0x00000000fffff984 */ /* 0x000fe20000000800 */
[----:B------:R-:W-:Y:S01]  /*108c0*/  @!PT LDS RZ, [RZ] ;  /* 0x00000000fffff984 */ /* 0x000fe20000000800 */
[----:B------:R3:W-:Y:S01]  /*108d0*/  @P0 LDGSTS.E.BYPASS.LTC128B.128 [R219+0x8100], [R228.64], !P6 ;  /* 0x08100000e4db0fae */ /* 0x0007e2000f101d46 */
[C---:B------:R-:W-:Y:S04]  /*108e0*/  @P0 LEA R170, P1, R168.reuse, c[0x0][0x1c8], 0x1 ;  /* 0x00007200a8aa0a11 */ /* 0x040fe800078208ff */
[----:B------:R-:W-:Y:S01]  /*108f0*/  @P0 LEA.HI.X R171, R168, c[0x0][0x1cc], R171, 0x1, P1 ;  /* 0x00007300a8ab0a11 */ /* 0x000fe200008f0cab */
[----:B------:R3:W-:Y:S01]  /*10900*/  @P0 LDGSTS.E.BYPASS.LTC128B.128 [R219+0xa100], [R226.64], !P5 ;  /* 0x0a100000e2db0fae */ /* 0x0007e2000e901d46 */
[C---:B------:R-:W-:Y:S04]  /*10910*/  @P0 LEA R168, P1, R3.reuse, c[0x0][0x1c8], 0x1 ;  /* 0x0000720003a80a11 */ /* 0x040fe800078208ff */
[----:B------:R-:W-:Y:S01]  /*10920*/  @P0 LEA.HI.X R169, R3, c[0x0][0x1cc], R178, 0x1, P1 ;  /* 0x0000730003a90a11 */ /* 0x000fe200008f0cb2 */
[----:B------:R3:W-:Y:S01]  /*10930*/  @P0 LDGSTS.E.BYPASS.LTC128B.128 [R219+0xc100], [R176.64], !P4 ;  /* 0x0c100000b0db0fae */ /* 0x0007e2000e101d46 */
[----:B------:R-:W-:Y:S05]  /*10940*/  FMUL.FTZ R3, R31, c[0x0][0x320] ;  /* 0x0000c8001f037a20 */ /* 0x000fea0000410000 */
[----:B------:R3:W-:Y:S01]  /*10950*/  @P0 LDGSTS.E.BYPASS.LTC128B.128 [R219+0xe100], [R174.64], !P3 ;  /* 0x0e100000aedb0fae */ /* 0x0007e2000d901d46 */
[----:B-1----:R-:W-:Y:S05]  /*10960*/  FMUL.FTZ R0, R5, c[0x0][0x320] ;  /* 0x0000c80005007a20 */ /* 0x002fea0000410000 */
[----:B------:R3:W-:Y:S01]  /*10970*/  @P0 LDGSTS.E.BYPASS.LTC128B.128 [R219+0x9100], [R172.64], !P6 ;  /* 0x09100000acdb0fae */ /* 0x0007e2000f101d46 */
[----:B-----5:R-:W-:Y:S01]  /*10980*/  IMAD.IADD R5, R238, 0x1, R239 ;  /* 0x00000001ee057824 */ /* 0x020fe200078e02ef */
[----:B------:R1:W4:Y:S04]  /*10990*/  MUFU.TANH R183, R0 ;  /* 0x0000000000b77308 */ /* 0x0003280000002400 */
[----:B------:R3:W-:Y:S06]  /*109a0*/  @P0 LDGSTS.E.BYPASS.LTC128B.128 [R219+0xb100], [R134.64], !P5 ;  /* 0x0b10000086db0fae */ /* 0x0007ec000e901d46 */
[----:B------:R3:W-:Y:S06]  /*109b0*/  @P0 LDGSTS.E.BYPASS.LTC128B.128 [R219+0xd100], [R170.64], !P4 ;  /* 0x0d100000aadb0fae */ /* 0x0007ec000e101d46 */
[----:B------:R3:W-:Y:S06]  /*109c0*/  @P0 LDGSTS.E.BYPASS.LTC128B.128 [R219+0xf100], [R168.64], !P3 ;  /* 0x0f100000a8db0fae */ /* 0x0007ec000d901d46 */
[----:B------:R-:W0:Y:S01]  /*109d0*/  LDGDEPBAR ;  /* 0x00000000000079af */ /* 0x000e220000000000 */
[----:B-1----:R-:W-:Y:S02]  /*109e0*/  FMUL.FTZ R0, R6, c[0x0][0x320] ;  /* 0x0000c80006007a20 */ /* 0x002fe40000410000 */
[----:B------:R-:W-:Y:S02]  /*109f0*/  IMAD.SHL.U32 R6, R220, 0x40, RZ ;  /* 0x00000040dc067824 */ /* 0x000fe400078e00ff */
[----:B------:R1:W1:Y:S02]  /*10a00*/  MUFU.TANH R225, R0 ;  /* 0x0000000000e17308 */ /* 0x0002640000002400 */
[----:B-1----:R-:W-:Y:S02]  /*10a10*/  FMUL.FTZ R0, R7, c[0x0][0x320] ;  /* 0x0000c80007007a20 */ /* 0x002fe40000410000 */
[----:B------:R-:W-:Y:S06]  /*10a20*/  IMAD.MOV.U32 R7, RZ, RZ, c[0x0][0x32c] ;  /* 0x0000cb00ff077624 */ /* 0x000fec00078e00ff */
[----:B------:R1:W1:Y:S01]  /*10a30*/  MUFU.TANH R224, R0 ;  /* 0x0000000000e07308 */ /* 0x0002620000002400 */
[----:B------:R-:W-:Y:S01]  /*10a40*/  ISETP.GE.AND P1, PT, R7, 0x1, PT ;  /* 0x000000010700780c */ /* 0x000fe20003f26270 */
        /* <DEDUP_REMOVED lines=39> */
[----:B-1----:R-:W-:Y:S08]  /*10cc0*/  FMUL.FTZ R0, R27, c[0x0][0x320] ;  /* 0x0000c8001b007a20 */ /* 0x002ff00000410000 */
[----:B------:R1:W1:Y:S10]  /*10cd0*/  MUFU.TANH R27, R3 ;  /* 0x00000003001b7308 */ /* 0x0002740000002400 */
[----:B------:R2:W2:Y:S01]  /*10ce0*/  MUFU.TANH R185, R0 ;  /* 0x0000000000b97308 */ /* 0x0004a20000002400 */
[----:B-1----:R-:W-:Y:S09]  /*10cf0*/  FMUL.FTZ R3, R32, c[0x0][0x320] ;  /* 0x0000c80020037a20 */ /* 0x002ff20000410000 */
[----:B------:R-:W1:Y:S01]  /*10d00*/  MUFU.TANH R11, R3 ;  /* 0x00000003000b7308 */ /* 0x000e620000002400 */
[----:B--2---:R-:W-:Y:S09]  /*10d10*/  FMUL.FTZ R0, R28, c[0x0][0x320] ;  /* 0x0000c8001c007a20 */ /* 0x004ff20000410000 */
[----:B------:R2:W1:Y:S02]  /*10d20*/  MUFU.TANH R13, R0 ;  /* 0x00000000000d7308 */ /* 0x0004640000002400 */
[----:B--2---:R-:W-:Y:S08]  /*10d30*/  FMUL.FTZ R0, R29, c[0x0][0x320] ;  /* 0x0000c8001d007a20 */ /* 0x004ff00000410000 */
[----:B------:R2:W1:Y:S02]  /*10d40*/  MUFU.TANH R12, R0 ;  /* 0x00000000000c7308 */ /* 0x0004640000002400 */
[----:B--2---:R-:W-:Y:S02]  /*10d50*/  FMUL.FTZ R0, R30, c[0x0][0x320] ;  /* 0x0000c8001e007a20 */ /* 0x004fe40000410000 */
[----:B------:R-:W5:Y:S06]  /*10d60*/  LDL R30, [R1+0xc] ;  /* 0x00000c00011e7983 */ /* 0x000f6c0000100800 */
[----:B------:R2:W1:Y:S02]  /*10d70*/  MUFU.TANH R28, R0 ;  /* 0x00000000001c7308 */ /* 0x0004640000002400 */
[----:B--2---:R-:W-:Y:S05]  /*10d80*/  @P2 IMAD.HI.U32 R0, R5, c[0x0][0x2c8], RZ ;  /* 0x0000b20005002a27 */ /* 0x004fea00078e00ff */
[----:B------:R-:W-:Y:S01]  /*10d90*/  @P2 SHF.R.U32.HI R5, RZ, c[0x0][0x2cc], R0 ;  /* 0x0000b300ff052a19 */ /* 0x000fe20000011600 */
[----:B------:R-:W-:Y:S04]  /*10da0*/  FMUL.FTZ R0, R33, c[0x0][0x320] ;  /* 0x0000c80021007a20 */ /* 0x000fe80000410000 */
[----:B------:R2:W1:Y:S01]  /*10db0*/  MUFU.TANH R10, R0 ;  /* 0x00000000000a7308 */ /* 0x0004620000002400 */
[----:B------:R-:W1:Y:S01]  /*10dc0*/  SHFL.IDX PT, R4, R5, RZ, 0x1c1f ;  /* 0x001c1fff05047589 */ /* 0x000e6200000e0000 */
[----:B--2---:R-:W-:Y:S08]  /*10dd0*/  FMUL.FTZ R0, R34, c[0x0][0x320] ;  /* 0x0000c80022007a20 */ /* 0x004ff00000410000 */
[----:B------:R2:W1:Y:S02]  /*10de0*/  MUFU.TANH R25, R0 ;  /* 0x0000000000197308 */ /* 0x0004640000002400 */
[----:B--2---:R-:W-:Y:S08]  /*10df0*/  FMUL.FTZ R0, R35, c[0x0][0x320] ;  /* 0x0000c80023007a20 */ /* 0x004ff00000410000 */
[----:B------:R2:W1:Y:S02]  /*10e00*/  MUFU.TANH R29, R0 ;  /* 0x00000000001d7308 */ /* 0x0004640000002400 */
[----:B--2---:R-:W-:Y:S04]  /*10e10*/  IADD3 R0, -R237, 0x1, -R6 ;  /* 0x00000001ed007810 */ /* 0x004fe80007ffe906 */
[----:B-----5:R-:W-:Y:S04]  /*10e20*/  IADD3 R0, -R26, R0, R30 ;  /* 0x000000001a007210 */ /* 0x020fe80007ffe11e */
[C---:B------:R-:W-:Y:S02]  /*10e30*/  IADD3 R8, R0.reuse, c[0x0][0x328], RZ ;  /* 0x0000ca0000087a10 */ /* 0x040fe40007ffe0ff */
[----:B------:R-:W-:Y:S03]  /*10e40*/  IADD3 R7, R0, UR4, RZ ;  /* 0x0000000400077c10 */ /* 0x000fe6000fffe0ff */
[----:B-1----:R-:W-:Y:S02]  /*10e50*/  IMAD.IADD R3, R8, 0x1, R4 ;  /* 0x0000000108037824 */ /* 0x002fe400078e0204 */
[----:B------:R-:W-:Y:S01]  /*10e60*/  IMAD.IADD R0, R4, 0x1, R7 ;  /* 0x0000000104007824 */ /* 0x000fe200078e0207 */
[----:B------:R-:W-:-:S05]  /*10e70*/  @!P1 BRA `(.L_x_1705) ;  /* 0x0000018000009947 */ /* 0x000fca0003800000 */
[----:B---34-:R-:W-:Y:S01]  /*10e80*/  IADD3 R4, -R26, R30, R4 ;  /* 0x0000001e1a047210 */ /* 0x018fe20007ffe104 */
        /* <DEDUP_REMOVED lines=12> */
.L_x_1707:
[----:B------:R-:W-:Y:S04]  /*10f50*/  MOV R9, c[0x0][0x32c] ;  /* 0x0000cb0000097a02 */ /* 0x000fe80000000f00 */
[----:B------:R-:W-:Y:S11]  /*10f60*/  ISETP.NE.AND P0, PT, R9, 0x1, PT ;  /* 0x000000010900780c */ /* 0x000ff60003f05270 */
[----:B------:R-:W-:Y:S02]  /*10f70*/  @!UPT UIADD3 URZ, URZ, URZ, URZ ;  /* 0x0000003f3f3ff290 */ /* 0x000fe4000fffe03f */
[----:B------:R-:W-:Y:S05]  /*10f80*/  @P0 IMAD.HI.U32 R9, R4, c[0x0][0x330], RZ ;  /* 0x0000cc0004090a27 */ /* 0x000fea00078e00ff */
[----:B------:R-:W-:Y:S02]  /*10f90*/  @P0 SHF.R.U32.HI R4, RZ, c[0x0][0x334], R9 ;  /* 0x0000cd00ff040a19 */ /* 0x000fe40000011609 */
.L_x_1708:
[----:B------:R-:W-:Y:S05]  /*10fa0*/  BSYNC B0 ;  /* 0x0000000000007941 */ /* 0x000fea0003800000 */
.L_x_1706:
[----:B------:R-:W-:Y:S04]  /*10fb0*/  IMAD R4, R4, c[0x0][0x32c], -R6 ;  /* 0x0000cb0004047a24 */ /* 0x000fe800078e0a06 */
[----:B------:R-:W-:Y:S05]  /*10fc0*/  IMAD.IADD R4, R4, 0x1, -R237 ;  /* 0x0000000104047824 */ /* 0x000fea00078e0aed */
[----:B------:R-:W-:Y:S02]  /*10fd0*/  IMNMX R0, R0, R4, !PT ;  /* 0x0000000400007217 */ /* 0x000fe40007800200 */
[----:B------:R-:W-:Y:S04]  /*10fe0*/  IADD3 R4, R4, c[0x0][0x32c], RZ ;  /* 0x0000cb0004047a10 */ /* 0x000fe80007ffe0ff */
[----:B------:R-:W-:Y:S02]  /*10ff0*/  IMNMX R3, R3, R4, PT ;  /* 0x0000000403037217 */ /* 0x000fe40003800200 */
.L_x_1705:
[----:B---34-:R-:W-:Y:S04]  /*11000*/  ISETP.GT.AND P2, PT, R220, -0x1, PT ;  /* 0xffffffffdc00780c */ /* 0x018fe80003f44270 */
        /* <DEDUP_REMOVED lines=65> */
.L_x_1711:
[----:B------:R-:W-:Y:S04]  /*11420*/  MOV R3, c[0x0][0x32c] ;  /* 0x0000cb0000037a02 */ /* 0x000fe80000000f00 */
[----:B------:R-:W-:Y:S11]  /*11430*/  ISETP.NE.AND P0, PT, R3, 0x1, PT ;  /* 0x000000010300780c */ /* 0x000ff60003f05270 */
[----:B------:R-:W-:Y:S02]  /*11440*/  @!UPT UIADD3 URZ, URZ, URZ, URZ ;  /* 0x0000003f3f3ff290 */ /* 0x000fe4000fffe03f */
[----:B------:R-:W-:Y:S05]  /*11450*/  @P0 IMAD.HI.U32 R3, R0, c[0x0][0x330], RZ ;  /* 0x0000cc0000030a27 */ /* 0x000fea00078e00ff */
[----:B------:R-:W-:Y:S02]  /*11460*/  @P0 SHF.R.U32.HI R0, RZ, c[0x0][0x334], R3 ;  /* 0x0000cd00ff000a19 */ /* 0x000fe40000011603 */
.L_x_1712:
[----:B------:R-:W-:Y:S05]  /*11470*/  BSYNC B0 ;  /* 0x0000000000007941 */ /* 0x000fea0003800000 */
.L_x_1710:
[----:B------:R-:W-:Y:S04]  /*11480*/  IMAD R6, R0, c[0x0][0x32c], -R6 ;  /* 0x0000cb0000067a24 */ /* 0x000fe800078e0a06 */
[----:B------:R-:W-:Y:S05]  /*11490*/  IMAD.IADD R0, R6, 0x1, -R237 ;  /* 0x0000000106007824 */ /* 0x000fea00078e0aed */
[----:B------:R-:W-:Y:S02]  /*114a0*/  IMNMX R4, R4, R0, !PT ;  /* 0x0000000004047217 */ /* 0x000fe40007800200 */
[----:B------:R-:W-:Y:S04]  /*114b0*/  IADD3 R0, R0, c[0x0][0x32c], RZ ;  /* 0x0000cb0000007a10 */ /* 0x000fe80007ffe0ff */
[----:B------:R-:W-:Y:S02]  /*114c0*/  IMNMX R5, R5, R0, PT ;  /* 0x0000000005057217 */ /* 0x000fe40003800200 */
.L_x_1709:
[----:B------:R-:W2:Y:S01]  /*114d0*/  LDL.LU R30, [R1] ;  /* 0x00000000011e7983 */ /* 0x000ea20000300800 */
[----:B------:R-:W-:Y:S02]  /*114e0*/  FMNMX.FTZ R0, R9, R2, !PT ;  /* 0x0000000209007209 */ /* 0x000fe40007810000 */
[----:B------:R-:W-:Y:S01]  /*114f0*/  ISETP.GT.AND P1, PT, R4, RZ, P2 ;  /* 0x000000ff0400720c */ /* 0x000fe20001724270 */
[----:B------:R-:W-:Y:S01]  /*11500*/  LDSM.16.MT88.4 R172, [R193] ;  /* 0x00000000c1ac783b */ /* 0x000fe20000004200 */
[----:B------:R-:W-:Y:S02]  /*11510*/  FMNMX.FTZ R0, R24, R0, !PT ;  /* 0x0000000018007209 */ /* 0x000fe40007810000 */
[----:B------:R-:W-:Y:S02]  /*11520*/  ISETP.LT.OR P1, PT, R5, 0x1, P1 ;  /* 0x000000010500780c */ /* 0x000fe40000f21670 */
[----:B------:R-:W-:Y:S02]  /*11530*/  FMNMX.FTZ R0, R23, R0, !PT ;  /* 0x0000000017007209 */ /* 0x000fe40007810000 */
[----:B------:R-:W-:Y:S01]  /*11540*/  FSEL R6, R225, -INF , !P1 ;  /* 0xff800000e1067808 */ /* 0x000fe20004800000 */
[----:B------:R-:W3:Y:S01]  /*11550*/  LDL.LU R227, [R1+0x8] ;  /* 0x0000080001e37983 */ /* 0x000ee20000300800 */
[----:B------:R-:W-:Y:S02]  /*11560*/  FMNMX.FTZ R0, R22, R0, !PT ;  /* 0x0000000016007209 */ /* 0x000fe40007810000 */
[----:B------:R-:W-:Y:S02]  /*11570*/  ISETP.GT.AND P1, PT, R4, 0x1, P2 ;  /* 0x000000010400780c */ /* 0x000fe40001724270 */
[----:B------:R-:W-:Y:S02]  /*11580*/  FMNMX.FTZ R0, R21, R0, !PT ;  /* 0x0000000015007209 */ /* 0x000fe40007810000 */
        /* <DEDUP_REMOVED lines=22> */
[C---:B------:R-:W-:Y:S03]  /*116f0*/  ISETP.GT.AND P1, PT, R4.reuse, 0x11, P2 ;  /* 0x000000110400780c */ /* 0x040fe60001724270 */
[----:B------:R-:W1:Y:S01]  /*11700*/  SHFL.BFLY PT, R3, R0, 0x2, 0x1f ;  /* 0x0c401f0000037f89 */ /* 0x000e6200000e0000 */
        /* <DEDUP_REMOVED lines=27> */
[----:B------:R-:W-:Y:S04]  /*118c0*/  ISETP.LT.OR P1, PT, R5, 0x39, P1 ;  /* 0x000000390500780c */ /* 0x000fe80000f21670 */
[----:B------:R-:W-:Y:S02]  /*118d0*/  FSEL R189, R25, -INF , !P1 ;  /* 0xff80000019bd7808 */ /* 0x000fe40004800000 */
[----:B-1----:R-:W-:Y:S05]  /*118e0*/  FMNMX.FTZ R0, R0, R3, !PT ;  /* 0x0000000300007209 */ /* 0x002fea0007810000 */
[----:B------:R-:W1:Y:S02]  /*118f0*/  SHFL.BFLY PT, R3, R0, 0x1, 0x1f ;  /* 0x0c201f0000037f89 */ /* 0x000e6400000e0000 */
[----:B-1----:R-:W-:Y:S04]  /*11900*/  FMNMX.FTZ R132, R0, R3, !PT ;  /* 0x0000000300847209 */ /* 0x002fe80007810000 */
[C---:B------:R-:W-:Y:S04]  /*11910*/  FSETP.NEU.FTZ.AND P0, PT, R132.reuse, -INF , PT ;  /* 0xff8000008400780b */ /* 0x040fe80003f1d000 */
[----:B------:R-:W-:Y:S05]  /*11920*/  FSEL R0, R132, RZ, P0 ;  /* 0x000000ff84007208 */ /* 0x000fea0000000000 */
[----:B------:R-:W-:Y:S02]  /*11930*/  FADD.FTZ R3, -R0, R2 ;  /* 0x0000000200037221 */ /* 0x000fe40000010100 */
[----:B------:R-:W-:Y:S05]  /*11940*/  FMUL.FTZ R0, R132, c[0x0][0x2d0] ;  /* 0x0000b40084007a20 */ /* 0x000fea0000410000 */
[----:B------:R-:W-:Y:S02]  /*11950*/  FSEL R0, R0, RZ, P0 ;  /* 0x000000ff00007208 */ /* 0x000fe40000000000 */
[----:B------:R-:W-:Y:S03]  /*11960*/  ISETP.GT.AND P0, PT, R4, 0x39, P2 ;  /* 0x000000390400780c */ /* 0x000fe60001704270 */
[--C-:B------:R-:W-:Y:S01]  /*11970*/  FFMA.FTZ R186, R20, c[0x0][0x2d0], -R0.reuse ;  /* 0x0000b40014ba7a23 */ /* 0x100fe20000010800 */
[----:B------:R-:W-:Y:S01]  /*11980*/  ISETP.LT.OR P0, PT, R5, 0x3a, P0 ;  /* 0x0000003a0500780c */ /* 0x000fe20000701670 */
[--C-:B------:R-:W-:Y:S02]  /*11990*/  FFMA.FTZ R185, R19, c[0x0][0x2d0], -R0.reuse ;  /* 0x0000b40013b97a23 */ /* 0x100fe40000010800 */
[--C-:B------:R-:W-:Y:S01]  /*119a0*/  FFMA.FTZ R4, R9, c[0x0][0x2d0], -R0.reuse ;  /* 0x0000b40009047a23 */ /* 0x100fe20000010800 */
[----:B------:R-:W-:Y:S01]  /*119b0*/  FSEL R134, R29, -INF , !P0 ;  /* 0xff8000001d867808 */ /* 0x000fe20004000000 */
        /* <DEDUP_REMOVED lines=14> */
[----:B------:R-:W-:Y:S01]  /*11aa0*/  FFMA.FTZ R223, R10, c[0x0][0x2d0], -R0 ;  /* 0x0000b4000adf7a23 */ /* 0x000fe20000010800 */
[----:B------:R-:W-:Y:S01]  /*11ab0*/  FMNMX.FTZ R0, R6, R133, !PT ;  /* 0x0000008506007209 */ /* 0x000fe20007810000 */
[----:B------:R-:W-:Y:S03]  /*11ac0*/  MUFU.EX2 R15, R9 ;  /* 0x00000009000f7308 */ /* 0x000fe60000000800 */
[----:B------:R-:W-:Y:S04]  /*11ad0*/  FMNMX.FTZ R0, R8, R0, !PT ;  /* 0x0000000008007209 */ /* 0x000fe80007810000 */
[----:B------:R-:W-:Y:S03]  /*11ae0*/  FMNMX.FTZ R0, R7, R0, !PT ;  /* 0x0000000007007209 */ /* 0x000fe60007810000 */
[----:B------:R-:W4:Y:S01]  /*11af0*/  MUFU.EX2 R14, R22 ;  /* 0x00000016000e7308 */ /* 0x000f220000000800 */
[----:B------:R-:W-:Y:S02]  /*11b00*/  FMNMX.FTZ R0, R26, R0, !PT ;  /* 0x000000001a007209 */ /* 0x000fe40007810000 */
[----:B-1----:R-:W-:Y:S02]  /*11b10*/  F2FP.PACK_AB R168, R5, R4 ;  /* 0x0000000405a8723e */ /* 0x002fe400000000ff */
[----:B------:R-:W-:Y:S04]  /*11b20*/  FMNMX.FTZ R0, R177, R0, !PT ;  /* 0x00000000b1007209 */ /* 0x000fe80007810000 */
[----:B------:R-:W-:Y:S01]  /*11b30*/  FMNMX.FTZ R0, R176, R0, !PT ;  /* 0x00000000b0007209 */ /* 0x000fe20007810000 */
[----:B------:R-:W-:Y:S03]  /*11b40*/  MUFU.EX2 R135, R135 ;  /* 0x0000008700877308 */ /* 0x000fe60000000800 */
[----:B------:R-:W-:Y:S04]  /*11b50*/  FMNMX.FTZ R0, R178, R0, !PT ;  /* 0x00000000b2007209 */ /* 0x000fe80007810000 */
[----:B------:R-:W-:Y:S04]  /*11b60*/  FMNMX.FTZ R0, R179, R0, !PT ;  /* 0x00000000b3007209 */ /* 0x000fe80007810000 */
[----:B------:R-:W-:Y:S02]  /*11b70*/  FMNMX.FTZ R0, R180, R0, !PT ;  /* 0x00000000b4007209 */ /* 0x000fe40007810000 */
[----:B----4-:R-:W-:Y:S02]  /*11b80*/  F2FP.PACK_AB R170, R14, R15 ;  /* 0x0000000f0eaa723e */ /* 0x010fe400000000ff */
        /* <DEDUP_REMOVED lines=8> */
[----:B-1----:R-:W-:Y:S01]  /*11c10*/  FMNMX.FTZ R2, R0, R2, !PT ;  /* 0x0000000200027209 */ /* 0x002fe20007810000 */
[----:B------:R-:W-:Y:S05]  /*11c20*/  FMUL.FTZ R0, R3, c[0x0][0x2d0] ;  /* 0x0000b40003007a20 */ /* 0x000fea0000410000 */
[----:B------:R-:W1:Y:S01]  /*11c30*/  SHFL.BFLY PT, R3, R2, 0x1, 0x1f ;  /* 0x0c201f0002037f89 */ /* 0x000e6200000e0000 */
[----:B------:R-:W2:Y:S01]  /*11c40*/  MUFU.EX2 R0, R0 ;  /* 0x0000000000007308 */ /* 0x000ea20000000800 */
[----:B-1----:R-:W-:Y:S01]  /*11c50*/  FMNMX.FTZ R3, R2, R3, !PT ;  /* 0x0000000302037209 */ /* 0x002fe20007810000 */
[C---:B--2---:R-:W-:Y:S03]  /*11c60*/  FFMA.FTZ R2, R0.reuse, R30, R4 ;  /* 0x0000001e00027223 */ /* 0x044fe60000010004 */
[C---:B------:R-:W-:Y:S01]  /*11c70*/  FSETP.NEU.FTZ.AND P0, PT, R3.reuse, -INF , PT ;  /* 0xff8000000300780b */ /* 0x040fe20003f1d000 */
[----:B------:R-:W-:Y:S02]  /*11c80*/  FMUL.FTZ R4, R3, c[0x0][0x2d0] ;  /* 0x0000b40003047a20 */ /* 0x000fe40000410000 */
[----:B------:R-:W-:Y:S01]  /*11c90*/  FADD.FTZ R11, R5, R2 ;  /* 0x00000002050b7221 */ /* 0x000fe20000010000 */
[----:B------:R-:W-:Y:S01]  /*11ca0*/  FSEL R2, R3, RZ, P0 ;  /* 0x000000ff03027208 */ /* 0x000fe20000000000 */
[C---:B------:R-:W-:Y:S02]  /*11cb0*/  FMUL.FTZ R5, R0.reuse, R137 ;  /* 0x0000008900057220 */ /* 0x040fe40000410000 */
[----:B------:R-:W-:Y:S02]  /*11cc0*/  FMUL.FTZ R9, R0, R141 ;  /* 0x0000008d00097220 */ /* 0x000fe40000410000 */
[----:B------:R-:W-:Y:S01]  /*11cd0*/  FADD.FTZ R2, -R2, R133 ;  /* 0x0000008502027221 */ /* 0x000fe20000010100 */
[----:B------:R-:W-:Y:S01]  /*11ce0*/  FSEL R133, R4, RZ, P0 ;  /* 0x000000ff04857208 */ /* 0x000fe20000000000 */
[----:B------:R-:W-:Y:S01]  /*11cf0*/  FMUL.FTZ R4, R0, R136 ;  /* 0x0000008800047220 */ /* 0x000fe20000410000 */
[----:B------:R-:W-:Y:S01]  /*11d00*/  ISETP.GT.AND P0, PT, R220, R230, PT ;  /* 0x000000e6dc00720c */ /* 0x000fe20003f04270 */
[----:B------:R-:W-:Y:S02]  /*11d10*/  FMUL.FTZ R2, R2, c[0x0][0x2d0] ;  /* 0x0000b40002027a20 */ /* 0x000fe40000410000 */
[C---:B------:R-:W-:Y:S02]  /*11d20*/  FMUL.FTZ R32, R0.reuse, R164 ;  /* 0x000000a400207220 */ /* 0x040fe40000410000 */
[----:B------:R-:W-:Y:S02]  /*11d30*/  FMUL.FTZ R33, R0, R165 ;  /* 0x000000a500217220 */ /* 0x000fe40000410000 */
[--C-:B------:R-:W-:Y:S02]  /*11d40*/  FFMA.FTZ R10, R8, c[0x0][0x2d0], -R133.reuse ;  /* 0x0000b400080a7a23 */ /* 0x100fe40000010885 */
        /* <DEDUP_REMOVED lines=63> */
[----:B------:R1:W2:Y:S01]  /*12140*/  MUFU.EX2 R0, R2 ;  /* 0x0000000200007308 */ /* 0x0002a20000000800 */
[--C-:B------:R-:W-:Y:S02]  /*12150*/  FFMA.FTZ R6, R6, c[0x0][0x2d0], -R133.reuse ;  /* 0x0000b40006067a23 */ /* 0x100fe40000010885 */
[--C-:B------:R-:W-:Y:S07]  /*12160*/  FFMA.FTZ R7, R7, c[0x0][0x2d0], -R133.reuse ;  /* 0x0000b40007077a23 */ /* 0x100fee0000010885 */
[----:B------:R-:W4:Y:S10]  /*12170*/  MUFU.EX2 R157, R6 ;  /* 0x00000006009d7308 */ /* 0x000f340000000800 */
[----:B------:R5:W-:Y:S01]  /*12180*/  MUFU.EX2 R156, R7 ;  /* 0x00000007009c7308 */ /* 0x000be20000000800 */
[----:B-1----:R-:W-:Y:S02]  /*12190*/  FFMA.FTZ R2, R26, c[0x0][0x2d0], -R133 ;  /* 0x0000b4001a027a23 */ /* 0x002fe40000010885 */
[C---:B--2---:R-:W-:Y:S02]  /*121a0*/  FMUL.FTZ R10, R0.reuse, R142 ;  /* 0x0000008e000a7220 */ /* 0x044fe40000410000 */
[C---:B------:R-:W-:Y:S05]  /*121b0*/  FMUL.FTZ R18, R0.reuse, R150 ;  /* 0x0000009600127220 */ /* 0x040fea0000410000 */
[----:B------:R-:W1:Y:S01]  /*121c0*/  MUFU.EX2 R153, R2 ;  /* 0x0000000200997308 */ /* 0x000e620000000800 */
[C---:B------:R-:W-:Y:S02]  /*121d0*/  FMUL.FTZ R19, R0.reuse, R151 ;  /* 0x0000009700137220 */ /* 0x040fe40000410000 */
[C---:B------:R-:W-:Y:S01]  /*121e0*/  FMUL.FTZ R22, R0.reuse, R154 ;  /* 0x0000009a00167220 */ /* 0x040fe20000410000 */
[----:B----4-:R-:W-:Y:S01]  /*121f0*/  F2FP.PACK_AB R169, R145, R157 ;  /* 0x0000009d91a9723e */ /* 0x010fe200000000ff */
[----:B------:R-:W-:Y:S02]  /*12200*/  FADD.FTZ R6, R15, R11 ;  /* 0x0000000b0f067221 */ /* 0x000fe40000010000 */
[----:B------:R-:W-:Y:S02]  /*12210*/  FMUL.FTZ R11, R0, R143 ;  /* 0x0000008f000b7220 */ /* 0x000fe40000410000 */
[----:B------:R-:W-:Y:S01]  /*12220*/  FADD.FTZ R144, R14, R6 ;  /* 0x000000060e907221 */ /* 0x000fe20000010000 */
[----:B------:R-:W-:Y:S01]  /*12230*/  LDSM.16.MT88.4 R140, [R193+0x800] ;  /* 0x00080000c18c783b */ /* 0x000fe20000004200 */
[C---:B------:R-:W-:Y:S01]  /*12240*/  FMUL.FTZ R6, R0.reuse, R138 ;  /* 0x0000008a00067220 */ /* 0x040fe20000410000 */
[----:B------:R-:W2:Y:S01]  /*12250*/  MUFU.EX2 R151, R186 ;  /* 0x000000ba00977308 */ /* 0x000ea20000000800 */
[C---:B------:R-:W-:Y:S02]  /*12260*/  FMUL.FTZ R14, R0.reuse, R146 ;  /* 0x00000092000e7220 */ /* 0x040fe40000410000 */
[C---:B-----5:R-:W-:Y:S02]  /*12270*/  FMUL.FTZ R7, R0.reuse, R139 ;  /* 0x0000008b00077220 */ /* 0x060fe40000410000 */
[C---:B------:R-:W-:Y:S01]  /*12280*/  FMUL.FTZ R15, R0.reuse, R147 ;  /* 0x00000093000f7220 */ /* 0x040fe20000410000 */
[----:B------:R-:W4:Y:S01]  /*12290*/  LDSM.16.MT88.4 R136, [R194] ;  /* 0x00000000c288783b */ /* 0x000f220000004200 */
[C---:B------:R-:W-:Y:S02]  /*122a0*/  FMUL.FTZ R23, R0.reuse, R155 ;  /* 0x0000009b00177220 */ /* 0x040fe40000410000 */
[C---:B------:R-:W-:Y:S01]  /*122b0*/  FMUL.FTZ R27, R0.reuse, R159 ;  /* 0x0000009f001b7220 */ /* 0x040fe20000410000 */
[----:B------:R-:W-:Y:S01]  /*122c0*/  MUFU.EX2 R186, R190 ;  /* 0x000000be00ba7308 */ /* 0x000fe20000000800 */
[C---:B------:R-:W-:Y:S01]  /*122d0*/  FMUL.FTZ R26, R0.reuse, R158 ;  /* 0x0000009e001a7220 */ /* 0x040fe20000410000 */
[----:B-1----:R-:W-:Y:S01]  /*122e0*/  F2FP.PACK_AB R171, R153, R156 ;  /* 0x0000009c99ab723e */ /* 0x002fe200000000ff */
[C---:B------:R-:W-:Y:S02]  /*122f0*/  FMUL.FTZ R34, R0.reuse, R166 ;  /* 0x000000a600227220 */ /* 0x040fe40000410000 */
[C---:B------:R-:W-:Y:S02]  /*12300*/  FMUL.FTZ R35, R0.reuse, R167 ;  /* 0x000000a700237220 */ /* 0x040fe40000410000 */
[----:B------:R-:W-:Y:S01]  /*12310*/  LDSM.16.MT88.4 R164, [R196+0x1800] ;  /* 0x00180000c4a4783b */ /* 0x000fe20000004200 */
[----:B------:R-:W-:Y:S01]  /*12320*/  FADD.FTZ R148, R135, R144 ;  /* 0x0000009087947221 */ /* 0x000fe20000010000 */
[C---:B------:R-:W-:Y:S01]  /*12330*/  HMMA.16816.F32 R4, R168.reuse, R172, R4 ;  /* 0x000000aca804723c */ /* 0x040fe20000001804 */
[----:B------:R-:W1:Y:S04]  /*12340*/  MUFU.EX2 R158, R185 ;  /* 0x000000b9009e7308 */ /* 0x000e680000000800 */
[C---:B------:R-:W-:Y:S02]  /*12350*/  FMUL.FTZ R30, R0.reuse, R162 ;  /* 0x000000a2001e7220 */ /* 0x040fe40000410000 */
[C---:B------:R-:W-:Y:S01]  /*12360*/  FMUL.FTZ R31, R0.reuse, R163 ;  /* 0x000000a3001f7220 */ /* 0x040fe20000410000 */
[C---:B------:R-:W-:Y:S03]  /*12370*/  HMMA.16816.F32 R8, R168.reuse, R174, R8 ;  /* 0x000000aea808723c */ /* 0x040fe60000001808 */
[----:B------:R-:W-:Y:S01]  /*12380*/  MUFU.EX2 R185, R191 ;  /* 0x000000bf00b97308 */ /* 0x000fe20000000800 */
[C---:B------:R-:W-:Y:S02]  /*12390*/  FMUL.FTZ R38, R0.reuse, R38 ;  /* 0x0000002600267220 */ /* 0x040fe40000410000 */
[C---:B------:R-:W-:Y:S02]  /*123a0*/  FMUL.FTZ R39, R0.reuse, R39 ;  /* 0x0000002700277220 */ /* 0x040fe40000410000 */
[C---:B------:R-:W-:Y:S04]  /*123b0*/  FMUL.FTZ R42, R0.reuse, R42 ;  /* 0x0000002a002a7220 */ /* 0x040fe80000410000 */
[C---:B------:R-:W-:Y:S02]  /*123c0*/  FMUL.FTZ R43, R0.reuse, R43 ;  /* 0x0000002b002b7220 */ /* 0x040fe40000410000 */
[C---:B------:R-:W-:Y:S02]  /*123d0*/  FMUL.FTZ R46, R0.reuse, R46 ;  /* 0x0000002e002e7220 */ /* 0x040fe40000410000 */
[C---:B------:R-:W-:Y:S02]  /*123e0*/  FMUL.FTZ R47, R0.reuse, R47 ;  /* 0x0000002f002f7220 */ /* 0x040fe40000410000 */
[C---:B------:R-:W-:Y:S01]  /*123f0*/  FMUL.FTZ R50, R0.reuse, R50 ;  /* 0x0000003200327220 */ /* 0x040fe20000410000 */
[C---:B----4-:R-:W-:Y:S03]  /*12400*/  HMMA.16816.F32 R12, R168.reuse, R136, R12 ;  /* 0x00000088a80c723c */ /* 0x050fe6000000180c */
[C---:B------:R-:W-:Y:S02]  /*12410*/  FMUL.FTZ R51, R0.reuse, R51 ;  /* 0x0000003300337220 */ /* 0x040fe40000410000 */
[C---:B------:R-:W-:Y:S02]  /*12420*/  FMUL.FTZ R54, R0.reuse, R54 ;  /* 0x0000003600367220 */ /* 0x040fe40000410000 */
[C---:B------:R-:W-:Y:S01]  /*12430*/  FMUL.FTZ R55, R0.reuse, R55 ;  /* 0x0000003700377220 */ /* 0x040fe20000410000 */
[C---:B------:R-:W-:Y:S01]  /*12440*/  HMMA.16816.F32 R16, R168.reuse, R138, R16 ;  /* 0x0000008aa810723c */ /* 0x040fe20000001810 */
[----:B------:R-:W4:Y:S03]  /*12450*/  LDSM.16.MT88.4 R136, [R197] ;  /* 0x00000000c588783b */ /* 0x000f260000004200 */
        /* <DEDUP_REMOVED lines=31> */
[----:B------:R-:W-:Y:S02]  /*12650*/  FFMA.FTZ R2, R177, c[0x0][0x2d0], -R133 ;  /* 0x0000b400b1027a23 */ /* 0x000fe40000010885 */
[C---:B------:R-:W-:Y:S01]  /*12660*/  FMUL.FTZ R114, R0.reuse, R114 ;  /* 0x0000007200727220 */ /* 0x040fe20000410000 */
[----:B------:R-:W-:Y:S01]  /*12670*/  MUFU.EX2 R177, R226 ;  /* 0x000000e200b17308 */ /* 0x000fe20000000800 */
[C---:B------:R-:W-:Y:S02]  /*12680*/  FMUL.FTZ R115, R0.reuse, R115 ;  /* 0x0000007300737220 */ /* 0x040fe40000410000 */
[C---:B------:R-:W-:Y:S02]  /*12690*/  FMUL.FTZ R118, R0.reuse, R118 ;  /* 0x0000007600767220 */ /* 0x040fe40000410000 */
[C---:B------:R-:W-:Y:S02]  /*126a0*/  FMUL.FTZ R119, R0.reuse, R119 ;  /* 0x0000007700777220 */ /* 0x040fe40000410000 */
[C---:B------:R-:W-:Y:S02]  /*126b0*/  FMUL.FTZ R122, R0.reuse, R122 ;  /* 0x0000007a007a7220 */ /* 0x040fe40000410000 */
[C---:B------:R-:W-:Y:S01]  /*126c0*/  FMUL.FTZ R123, R0.reuse, R123 ;  /* 0x0000007b007b7220 */ /* 0x040fe20000410000 */
[----:B------:R5:W1:Y:S01]  /*126d0*/  MUFU.EX2 R149, R2 ;  /* 0x0000000200957308 */ /* 0x000a620000000800 */
[C---:B------:R-:W-:Y:S02]  /*126e0*/  FMUL.FTZ R126, R0.reuse, R126 ;  /* 0x0000007e007e7220 */ /* 0x040fe40000410000 */
[C---:B------:R-:W-:Y:S02]  /*126f0*/  FMUL.FTZ R127, R0.reuse, R127 ;  /* 0x0000007f007f7220 */ /* 0x040fe40000410000 */
[C---:B------:R-:W-:Y:S02]  /*12700*/  FMUL.FTZ R130, R0.reuse, R130 ;  /* 0x0000008200827220 */ /* 0x040fe40000410000 */
[C---:B------:R-:W-:Y:S01]  /*12710*/  FMUL.FTZ R131, R0.reuse, R131 ;  /* 0x0000008300837220 */ /* 0x040fe20000410000 */
[C---:B----4-:R-:W-:Y:S03]  /*12720*/  HMMA.16816.F32 R28, R168.reuse, R136, R28 ;  /* 0x00000088a81c723c */ /* 0x050fe6000000181c */
[----:B---3--:R-:W-:Y:S04]  /*12730*/  FFMA.FTZ R0, R0, R227, R157 ;  /* 0x000000e300007223 */ /* 0x008fe8000001009d */
[----:B------:R-:W-:Y:S01]  /*12740*/  FADD.FTZ R0, R145, R0 ;  /* 0x0000000091007221 */ /* 0x000fe20000010000 */
[C---:B------:R-:W-:Y:S01]  /*12750*/  HMMA.16816.F32 R32, R168.reuse, R138, R32 ;  /* 0x0000008aa820723c */ /* 0x040fe20000001820 */
[----:B------:R-:W3:Y:S03]  /*12760*/  LDSM.16.MT88.4 R136, [R193+0x2000] ;  /* 0x00200000c188783b */ /* 0x000ee60000004200 */
[--C-:B-----5:R-:W-:Y:S05]  /*12770*/  FFMA.FTZ R2, R176, c[0x0][0x2d0], -R133.reuse ;  /* 0x0000b400b0027a23 */ /* 0x120fea0000010885 */
[----:B------:R-:W-:Y:S01]  /*12780*/  LDSM.16.MT88.4 R144, [R194+0x1000] ;  /* 0x00100000c290783b */ /* 0x000fe20000004200 */
[----:B------:R4:W5:Y:S02]  /*12790*/  MUFU.EX2 R150, R2 ;  /* 0x0000000200967308 */ /* 0x0009640000000800 */
[--C-:B----4-:R-:W-:Y:S08]  /*127a0*/  FFMA.FTZ R2, R178, c[0x0][0x2d0], -R133.reuse ;  /* 0x0000b400b2027a23 */ /* 0x110ff00000010885 */
[----:B------:R-:W-:Y:S01]  /*127b0*/  MUFU.EX2 R178, R225 ;  /* 0x000000e100b27308 */ /* 0x000fe20000000800 */
[C---:B---3--:R-:W-:Y:S09]  /*127c0*/  HMMA.16816.F32 R36, R168.reuse, R136, R36 ;  /* 0x00000088a824723c */ /* 0x048ff20000001824 */
[----:B------:R3:W-:Y:S01]  /*127d0*/  MUFU.EX2 R154, R2 ;  /* 0x00000002009a7308 */ /* 0x0007e20000000800 */
[C---:B------:R-:W-:Y:S01]  /*127e0*/  HMMA.16816.F32 R40, R168.reuse, R138, R40 ;  /* 0x0000008aa828723c */ /* 0x040fe20000001828 */
[----:B------:R-:W4:Y:S02]  /*127f0*/  LDSM.16.MT88.4 R136, [R194+0x2000] ;  /* 0x00200000c288783b */ /* 0x000f240000004200 */
[--C-:B---3--:R-:W-:Y:S06]  /*12800*/  FFMA.FTZ R2, R179, c[0x0][0x2d0], -R133.reuse ;  /* 0x0000b400b3027a23 */ /* 0x108fec0000010885 */
[----:B------:R-:W-:Y:S10]  /*12810*/  MUFU.EX2 R179, R224 ;  /* 0x000000e000b37308 */ /* 0x000ff40000000800 */
[----:B------:R3:W1:Y:S01]  /*12820*/  MUFU.EX2 R155, R2 ;  /* 0x00000002009b7308 */ /* 0x0006620000000800 */
[C---:B----4-:R-:W-:Y:S08]  /*12830*/  HMMA.16816.F32 R44, R168.reuse, R136, R44 ;  /* 0x00000088a82c723c */ /* 0x050ff0000000182c */
[C---:B------:R-:W-:Y:S01]  /*12840*/  HMMA.16816.F32 R48, R168.reuse, R138, R48 ;  /* 0x0000008aa830723c */ /* 0x040fe20000001830 */
[----:B------:R-:W4:Y:S03]  /*12850*/  LDSM.16.MT88.4 R136, [R197+0x2000] ;  /* 0x00200000c588783b */ /* 0x000f260000004200 */
[--C-:B---3--:R-:W-:Y:S02]  /*12860*/  FFMA.FTZ R2, R180, c[0x0][0x2d0], -R133.reuse ;  /* 0x0000b400b4027a23 */ /* 0x108fe40000010885 */
[----:B------:R-:W3:Y:S10]  /*12870*/  MUFU.EX2 R180, R223 ;  /* 0x000000df00b47308 */ /* 0x000ef40000000800 */
[----:B------:R1:W-:Y:S01]  /*12880*/  MUFU.EX2 R152, R2 ;  /* 0x0000000200987308 */ /* 0x0003e20000000800 */
[C---:B----4-:R-:W-:Y:S03]  /*12890*/  HMMA.16816.F32 R52, R168.reuse, R136, R52 ;  /* 0x00000088a834723c */ /* 0x050fe60000001834 */
[--C-:B-1----:R-:W-:Y:S05]  /*128a0*/  FFMA.FTZ R2, R181, c[0x0][0x2d0], -R133.reuse ;  /* 0x0000b400b5027a23 */ /* 0x102fea0000010885 */
[C---:B------:R-:W-:Y:S01]  /*128b0*/  HMMA.16816.F32 R56, R168.reuse, R138, R56 ;  /* 0x0000008aa838723c */ /* 0x040fe20000001838 */
[----:B------:R-:W1:Y:S01]  /*128c0*/  LDSM.16.MT88.4 R136, [R196+0x2000] ;  /* 0x00200000c488783b */ /* 0x000e620000004200 */
[----:B------:R4:W-:Y:S02]  /*128d0*/  MUFU.EX2 R176, R2 ;  /* 0x0000000200b07308 */ /* 0x0009e40000000800 */
[--C-:B----4-:R-:W-:Y:S08]  /*128e0*/  FFMA.FTZ R2, R182, c[0x0][0x2d0], -R133.reuse ;  /* 0x0000b400b6027a23 */ /* 0x110ff00000010885 */
[----:B------:R4:W-:Y:S01]  /*128f0*/  MUFU.EX2 R175, R2 ;  /* 0x0000000200af7308 */ /* 0x0009e20000000800 */
[C---:B-1----:R-:W-:Y:S08]  /*12900*/  HMMA.16816.F32 R60, R168.reuse, R136, R60 ;  /* 0x00000088a83c723c */ /* 0x042ff0000000183c */
[C---:B------:R-:W-:Y:S01]  /*12910*/  HMMA.16816.F32 R64, R168.reuse, R138, R64 ;  /* 0x0000008aa840723c */ /* 0x040fe20000001840 */
[----:B------:R-:W1:Y:S03]  /*12920*/  LDSM.16.MT88.4 R136, [R193+0x4000] ;  /* 0x00400000c188783b */ /* 0x000e660000004200 */
[--C-:B----4-:R-:W-:Y:S04]  /*12930*/  FFMA.FTZ R2, R183, c[0x0][0x2d0], -R133.reuse ;  /* 0x0000b400b7027a23 */ /* 0x110fe80000010885 */
[----:B------:R4:W-:Y:S04]  /*12940*/  MUFU.EX2 R174, R2 ;  /* 0x0000000200ae7308 */ /* 0x0009e80000000800 */
[----:B----4-:R-:W-:Y:S02]  /*12950*/  FADD.FTZ R2, R156, R0 ;  /* 0x000000009c027221 */ /* 0x010fe40000010000 */
[----:B--2---:R-:W-:Y:S02]  /*12960*/  FADD.FTZ R0, R151, R148 ;  /* 0x0000009497007221 */ /* 0x004fe40000010000 */
[----:B------:R-:W-:Y:S02]  /*12970*/  FADD.FTZ R2, R153, R2 ;  /* 0x0000000299027221 */ /* 0x000fe40000010000 */
[----:B------:R-:W-:Y:S01]  /*12980*/  FADD.FTZ R153, R158, R0 ;  /* 0x000000009e997221 */ /* 0x000fe20000010000 */
[C---:B-1----:R-:W-:Y:S03]  /*12990*/  HMMA.16816.F32 R68, R168.reuse, R136, R68 ;  /* 0x00000088a844723c */ /* 0x042fe60000001844 */
[----:B------:R-:W-:Y:S02]  /*129a0*/  FADD.FTZ R2, R149, R2 ;  /* 0x0000000295027221 */ /* 0x000fe40000010000 */
[--C-:B------:R-:W-:Y:S03]  /*129b0*/  FFMA.FTZ R0, R187, c[0x0][0x2d0], -R133.reuse ;  /* 0x0000b400bb007a23 */ /* 0x100fe60000010885 */
[C---:B------:R-:W-:Y:S01]  /*129c0*/  HMMA.16816.F32 R72, R168.reuse, R138, R72 ;  /* 0x0000008aa848723c */ /* 0x040fe20000001848 */
[----:B------:R-:W1:Y:S01]  /*129d0*/  LDSM.16.MT88.4 R136, [R194+0x4000] ;  /* 0x00400000c288783b */ /* 0x000e620000004200 */
[----:B------:R2:W-:Y:S02]  /*129e0*/  MUFU.EX2 R172, R0 ;  /* 0x0000000000ac7308 */ /* 0x0005e40000000800 */
[--C-:B--2---:R-:W-:Y:S04]  /*129f0*/  FFMA.FTZ R0, R188, c[0x0][0x2d0], -R133.reuse ;  /* 0x0000b400bc007a23 */ /* 0x104fe80000010885 */
        /* <DEDUP_REMOVED lines=21> */
[----:B------:R1:W2:Y:S03]  /*12b50*/  MUFU.EX2 R135, R0 ;  /* 0x0000000000877308 */ /* 0x0002a60000000800 */
[----:B-----5:R-:W-:Y:S03]  /*12b60*/  F2FP.PACK_AB R137, R150, R149 ;  /* 0x000000959689723e */ /* 0x020fe600000000ff */
[----:B------:R-:W-:Y:S02]  /*12b70*/  F2FP.PACK_AB R138, R161, R158 ;  /* 0x0000009ea18a723e */ /* 0x000fe400000000ff */
[----:B------:R-:W-:Y:S01]  /*12b80*/  F2FP.PACK_AB R139, R155, R154 ;  /* 0x0000009a9b8b723e */ /* 0x000fe200000000ff */
[----:B------:R-:W-:Y:S02]  /*12b90*/  LDSM.16.MT88.4 R156, [R197+0x1800] ;  /* 0x00180000c59c783b */ /* 0x000fe40000004200 */
[----:B------:R-:W-:Y:S02]  /*12ba0*/  F2FP.PACK_AB R168, R178, R177 ;  /* 0x000000b1b2a8723e */ /* 0x000fe400000000ff */
[----:B---3--:R-:W-:Y:S02]  /*12bb0*/  F2FP.PACK_AB R170, R180, R179 ;  /* 0x000000b3b4aa723e */ /* 0x008fe400000000ff */
[C---:B------:R-:W-:Y:S08]  /*12bc0*/  HMMA.16816.F32 R4, R136.reuse, R140, R4 ;  /* 0x0000008c8804723c */ /* 0x040ff00000001804 */
[C---:B------:R-:W-:Y:S01]  /*12bd0*/  HMMA.16816.F32 R8, R136.reuse, R142, R8 ;  /* 0x0000008e8808723c */ /* 0x040fe20000001808 */
[----:B------:R-:W3:Y:S03]  /*12be0*/  LDSM.16.MT88.4 R140, [R194+0x800] ;  /* 0x00080000c28c783b */ /* 0x000ee60000004200 */
[--C-:B-1----:R-:W-:Y:S01]  /*12bf0*/  FFMA.FTZ R0, R189, c[0x0][0x2d0], -R133.reuse ;  /* 0x0000b400bd007a23 */ /* 0x102fe20000010885 */
[----:B--2---:R-:W-:Y:S01]  /*12c00*/  F2FP.PACK_AB R169, R135, R172 ;  /* 0x000000ac87a9723e */ /* 0x004fe200000000ff */
[----:B------:R-:W-:Y:S02]  /*12c10*/  FFMA.FTZ R133, R134, c[0x0][0x2d0], -R133 ;  /* 0x0000b40086857a23 */ /* 0x000fe40000010885 */
[----:B------:R1:W-:Y:S10]  /*12c20*/  MUFU.EX2 R134, R0 ;  /* 0x0000000000867308 */ /* 0x0003f40000000800 */
[----:B------:R-:W2:Y:S01]  /*12c30*/  MUFU.EX2 R133, R133 ;  /* 0x0000008500857308 */ /* 0x000ea20000000800 */
[----:B-1----:R-:W-:Y:S02]  /*12c40*/  FADD.FTZ R0, R150, R2 ;  /* 0x0000000296007221 */ /* 0x002fe40000010000 */
[----:B------:R-:W-:Y:S01]  /*12c50*/  LDSM.16.MT88.4 R148, [R194+0x1800] ;  /* 0x00180000c294783b */ /* 0x000fe20000004200 */
[----:B------:R-:W-:Y:S02]  /*12c60*/  FADD.FTZ R2, R161, R153 ;  /* 0x00000099a1027221 */ /* 0x000fe40000010000 */
[----:B------:R-:W-:Y:S02]  /*12c70*/  FADD.FTZ R0, R154, R0 ;  /* 0x000000009a007221 */ /* 0x000fe40000010000 */
[----:B------:R-:W-:Y:S01]  /*12c80*/  FADD.FTZ R173, R160, R2 ;  /* 0x00000002a0ad7221 */ /* 0x000fe20000010000 */
[C---:B---3--:R-:W-:Y:S03]  /*12c90*/  HMMA.16816.F32 R12, R136.reuse, R140, R12 ;  /* 0x0000008c880c723c */ /* 0x048fe6000000180c */
[----:B--2---:R-:W-:Y:S01]  /*12ca0*/  F2FP.PACK_AB R171, R133, R134 ;  /* 0x0000008685ab723e */ /* 0x004fe200000000ff */
[----:B------:R-:W-:Y:S04]  /*12cb0*/  FADD.FTZ R0, R155, R0 ;  /* 0x000000009b007221 */ /* 0x000fe80000010000 */
[C---:B------:R-:W-:Y:S01]  /*12cc0*/  HMMA.16816.F32 R16, R136.reuse, R142, R16 ;  /* 0x0000008e8810723c */ /* 0x040fe20000001810 */
[----:B------:R-:W1:Y:S03]  /*12cd0*/  LDSM.16.MT88.4 R140, [R197+0x800] ;  /* 0x00080000c58c783b */ /* 0x000e660000004200 */
[----:B------:R-:W-:Y:S02]  /*12ce0*/  FADD.FTZ R2, R152, R0 ;  /* 0x0000000098027221 */ /* 0x000fe40000010000 */
[----:B------:R-:W-:Y:S02]  /*12cf0*/  FADD.FTZ R0, R184, R173 ;  /* 0x000000adb8007221 */ /* 0x000fe40000010000 */
[----:B------:R-:W-:Y:S04]  /*12d00*/  FADD.FTZ R2, R176, R2 ;  /* 0x00000002b0027221 */ /* 0x000fe80000010000 */
[----:B------:R-:W-:Y:S02]  /*12d10*/  FADD.FTZ R2, R175, R2 ;  /* 0x00000002af027221 */ /* 0x000fe40000010000 */
[----:B------:R-:W-:Y:S04]  /*12d20*/  FADD.FTZ R0, R185, R0 ;  /* 0x00000000b9007221 */ /* 0x000fe80000010000 */
        /* <DEDUP_REMOVED lines=140> */
[----:B------:R-:W-:Y:S01]  /*135f0*/  FADD.FTZ R2, R134, R0 ;  /* 0x0000000086027221 */ /* 0x000fe20000010000 */
[----:B------:R-:W-:Y:S01]  /*13600*/  IADD3 R0, R220, -0x1, RZ ;  /* 0xffffffffdc007810 */ /* 0x000fe20007ffe0ff */
[C---:B---3--:R-:W-:Y:S04]  /*13610*/  HMMA.16816.F32 R116, R168.reuse, R12, R116 ;  /* 0x0000000ca874723c */ /* 0x048fe80000001874 */
[----:B------:R-:W-:Y:S01]  /*13620*/  FADD.FTZ R4, R180, R4 ;  /* 0x00000004b4047221 */ /* 0x000fe20000010000 */
[----:B------:R-:W-:Y:S01]  /*13630*/  MOV R220, R0 ;  /* 0x0000000000dc7202 */ /* 0x000fe20000000f00 */
[----:B------:R-:W-:Y:S01]  /*13640*/  FADD.FTZ R2, R133, R2 ;  /* 0x0000000285027221 */ /* 0x000fe20000010000 */
[-C--:B------:R-:W-:Y:S01]  /*13650*/  MOV R12, R3.reuse ;  /* 0x00000003000c7202 */ /* 0x080fe20000000f00 */
[C---:B------:R-:W-:Y:S01]  /*13660*/  HMMA.16816.F32 R120, R168.reuse, R14, R120 ;  /* 0x0000000ea878723c */ /* 0x040fe20000001878 */
[----:B------:R-:W-:Y:S03]  /*13670*/  STL [R1], R4 ;  /* 0x0000000401007387 */ /* 0x000fe60000100800 */
[----:B------:R-:W-:Y:S01]  /*13680*/  MOV R133, R3 ;  /* 0x0000000300857202 */ /* 0x000fe20000000f00 */
[----:B------:R1:W-:Y:S03]  /*13690*/  STL [R1+0x8], R2 ;  /* 0x0000080201007387 */ /* 0x0003e60000100800 */
[C---:B----4-:R-:W-:Y:S08]  /*136a0*/  HMMA.16816.F32 R124, R168.reuse, R16, R124 ;  /* 0x00000010a87c723c */ /* 0x050ff0000000187c */
[----:B------:R-:W-:Y:S04]  /*136b0*/  HMMA.16816.F32 R128, R168, R18, R128 ;  /* 0x00000012a880723c */ /* 0x000fe80000001880 */
[----:B-1----:R-:W-:Y:S04]  /*136c0*/  MOV R2, R132 ;  /* 0x0000008400027202 */ /* 0x002fe80000000f00 */
[----:B------:R-:W-:-:S05]  /*136d0*/  @P0 BRA `(.L_x_1713) ;  /* 0xffffbd2000000947 */ /* 0x000fca000383ffff */
.L_x_1704:
[----:B------:R-:W-:Y:S02]  /*136e0*/  @!UPT UIADD3 URZ, URZ, URZ, URZ ;  /* 0x0000003f3f3ff290 */ /* 0x000fe4000fffe03f */
[----:B------:R-:W-:Y:S02]  /*136f0*/  MOV R7, 0x1f ;  /* 0x0000001f00077802 */ /* 0x000fe40000000f00 */
[----:B------:R-:W-:Y:S01]  /*13700*/  MOV R6, 0xffffffff ;  /* 0xffffffff00067802 */ /* 0x000fe20000000f00 */
[----:B------:R-:W-:Y:S06]  /*13710*/  BRA.DIV ~URZ, `(.L_x_1714) ;  /* 0x000068127f007947 */ /* 0x000fec000b800000 */
[----:B-1----:R-:W2:Y:S04]  /*13720*/  LDL R2, [R1] ;  /* 0x0000000001027983 */ /* 0x002ea80000100800 */
[----:B--2---:R1:W2:Y:S02]  /*13730*/  SHFL.BFLY PT, R0, R2, 0x2, 0x1f ;  /* 0x0c401f0002007f89 */ /* 0x0042a400000e0000 */
.L_x_1787:
[----:B-1----:R-:W3:Y:S02]  /*13740*/  LDL.LU R2, [R1] ;  /* 0x0000000001027983 */ /* 0x002ee40000300800 */
        /* <DEDUP_REMOVED lines=8> */
.L_x_1788:
        /* <DEDUP_REMOVED lines=21> */
[----:B------:R-:W-:Y:S02]  /*13920*/  FMUL.FTZ R61, R2, R69 ;  /* 0x00000045023d7220 */ /* 0x000fe40000410000 */
[----:B---3--:R-:W-:-:S02]  /*13930*/  @P1 FMUL.FTZ R5, R5, 0.69314718246459960938 ;  /* 0x3f31721805051820 */ /* 0x008fc40000410000 */
        /* <DEDUP_REMOVED lines=16> */
[----:B------:R-:W-:Y:S01]  /*13a40*/  @P1 FFMA.FTZ R21, R4, R132, R5 ;  /* 0x0000008404151223 */ /* 0x000fe20000010005 */
[----:B------:R-:W-:Y:S01]  /*13a50*/  MOV R4, 0x1 ;  /* 0x0000000100047802 */ /* 0x000fe20000000f00 */
        /* <DEDUP_REMOVED lines=37> */
[----:B------:R-:W-:Y:S02]  /*13cb0*/  FMUL.FTZ R85, R2, R129 ;  /* 0x0000008102557220 */ /* 0x000fe40000410000 */
[----:B------:R2:W3:Y:S01]  /*13cc0*/  @P0 MUFU.LG2 R2, R3 ;  /* 0x0000000300020308 */ /* 0x0004e20000000c00 */
[C---:B-1----:R-:W-:Y:S02]  /*13cd0*/  FMUL.FTZ R128, R0.reuse, R150 ;  /* 0x0000009600807220 */ /* 0x042fe40000410000 */
[C---:B------:R-:W-:Y:S02]  /*13ce0*/  FMUL.FTZ R129, R0.reuse, R151 ;  /* 0x0000009700817220 */ /* 0x040fe40000410000 */
[C---:B------:R-:W-:Y:S02]  /*13cf0*/  FMUL.FTZ R150, R0.reuse, R42 ;  /* 0x0000002a00967220 */ /* 0x040fe40000410000 */
[C---:B------:R-:W-:Y:S02]  /*13d00*/  FMUL.FTZ R151, R0.reuse, R43 ;  /* 0x0000002b00977220 */ /* 0x040fe40000410000 */
[----:B------:R-:W-:-:S02]  /*13d10*/  FMUL.FTZ R42, R0, R46 ;  /* 0x0000002e002a7220 */ /* 0x000fc40000410000 */
[C---:B------:R-:W-:Y:S02]  /*13d20*/  FMUL.FTZ R43, R0.reuse, R47 ;  /* 0x0000002f002b7220 */ /* 0x040fe40000410000 */
[C---:B------:R-:W-:Y:S02]  /*13d30*/  FMUL.FTZ R112, R0.reuse, R138 ;  /* 0x0000008a00707220 */ /* 0x040fe40000410000 */
[C---:B------:R-:W-:Y:S01]  /*13d40*/  FMUL.FTZ R113, R0.reuse, R139 ;  /* 0x0000008b00717220 */ /* 0x040fe20000410000 */
[----:B--2---:R-:W-:Y:S01]  /*13d50*/  @P0 MOV R3, 0x3f317218 ;  /* 0x3f31721800030802 */ /* 0x004fe20000000f00 */
        /* <DEDUP_REMOVED lines=10> */
[----:B---3--:R-:W-:Y:S02]  /*13e00*/  @P0 FMUL.FTZ R2, R2, 0.69314718246459960938 ;  /* 0x3f31721802020820 */ /* 0x008fe40000410000 */
        /* <DEDUP_REMOVED lines=49> */
.L_x_1661:
[----:B------:R2:W5:Y:S04]  /*14120*/  LDL R6, [R1+0x28] ;  /* 0x0000280001067983 */ /* 0x0005680000100800 */
        /* <DEDUP_REMOVED lines=18> */
.L_x_1717:
[----:B--2---:R-:W-:Y:S05]  /*14250*/  BSYNC B0 ;  /* 0x0000000000007941 */ /* 0x004fea0003800000 */
.L_x_1716:
        /* <DEDUP_REMOVED lines=149> */
[----:B------:R-:W-:Y:S01]  /*14bb0*/  STS [R10+0xc000], R3 ;  /* 0x00c000030a007388 */ /* 0x000fe20000000800 */
        /* <DEDUP_REMOVED lines=10> */
[----:B--2---:R-:W-:Y:S05]  /*14c60*/  @!P2 BRA `(.L_x_1720) ;  /* 0x000000300000a947 */ /* 0x004fea0003800000 */
[----:B-----5:R1:W2:Y:S04]  /*14c70*/  LDG.E R12, [R4.64] ;  /* 0x00000006040c7981 */ /* 0x0202a8000c1e1900 */
[----:B-1----:R-:W2:Y:S02]  /*14c80*/  LDG.E R4, [R4.64+0x4] ;  /* 0x0000040604047981 */ /* 0x002ea4000c1e1900 */
[----:B--2---:R-:W-:Y:S02]  /*14c90*/  IADD3 R12, -R12, R4, RZ ;  /* 0x000000040c0c7210 */ /* 0x004fe40007ffe1ff */
.L_x_1720:
[----:B--2---:R-:W2:Y:S04]  /*14ca0*/  LDL R114, [R1+0x48] ;  /* 0x0000480001727983 */ /* 0x004ea80000100800 */
[----:B------:R-:W3:Y:S04]  /*14cb0*/  LDL R3, [R1+0x44] ;  /* 0x0000440001037983 */ /* 0x000ee80000100800 */
[----:B------:R-:W3:Y:S04]  /*14cc0*/  LDL R111, [R1+0x18] ;  /* 0x00001800016f7983 */ /* 0x000ee80000100800 */
[----:B------:R-:W4:Y:S01]  /*14cd0*/  LDL R13, [R1+0x30] ;  /* 0x00003000010d7983 */ /* 0x000f220000100800 */
[----:B------:R-:W-:Y:S01]  /*14ce0*/  IMAD.MOV.U32 R10, RZ, RZ, 0x368 ;  /* 0x00000368ff0a7424 */ /* 0x000fe200078e00ff */
[----:B------:R-:W-:-:S02]  /*14cf0*/  ISETP.GT.AND P2, PT, R0, 0x1, PT ;  /* 0x000000010000780c */ /* 0x000fc40003f44270 */
[----:B------:R-:W4:Y:S02]  /*14d00*/  LDL R118, [R1+0xac] ;  /* 0x0000ac0001767983 */ /* 0x000f240000100800 */
[----:B------:R-:W-:-:S04]  /*14d10*/  SEL R10, R10, 0x328, P2 ;  /* 0x000003280a0a7807 */ /* 0x000fc80001000000 */
[----:B------:R-:W2:Y:S08]  /*14d20*/  LDC.64 R14, c[0x0][R10+0x168] ;  /* 0x00005a000a0e7b82 */ /* 0x000eb00000000a00 */
[----:B------:R-:W1:Y:S08]  /*14d30*/  LDC.64 R6, c[0x0][R10+0x170] ;  /* 0x00005c000a067b82 */ /* 0x000e700000000a00 */
[----:B------:R1:W2:Y:S08]  /*14d40*/  LDC.64 R18, c[0x0][R10+0x178] ;  /* 0x00005e000a127b82 */ /* 0x0002b00000000a00 */
[----:B------:R1:W2:Y:S01]  /*14d50*/  LDC.64 R16, c[0x0][R10+0x160] ;  /* 0x000058000a107b82 */ /* 0x0002a20000000a00 */
[----:B------:R-:W-:Y:S01]  /*14d60*/  ISETP.NE.U32.AND P0, PT, RZ, c[0x0][0x500], PT ;  /* 0x00014000ff007a0c */ /* 0x000fe20003f05070 */
[----:B------:R-:W-:-:S03]  /*14d70*/  IMAD.MOV.U32 R0, RZ, RZ, c[0x0][0x4e8] ;  /* 0x00013a00ff007624 */ /* 0x000fc600078e00ff */
[----:B------:R-:W-:Y:S02]  /*14d80*/  ISETP.NE.AND.EX P0, PT, RZ, c[0x0][0x504], PT, P0 ;  /* 0x00014100ff007a0c */ /* 0x000fe40003f05300 */
[----:B------:R-:W-:Y:S02]  /*14d90*/  ISETP.NE.AND P3, PT, R0, 0x1, PT ;  /* 0x000000010000780c */ /* 0x000fe40003f65270 */
[----:B------:R-:W-:Y:S02]  /*14da0*/  SHF.R.S32.HI R4, RZ, 0x1f, R8 ;  /* 0x0000001fff047819 */ /* 0x000fe40000011408 */
[----:B------:R-:W-:Y:S02]  /*14db0*/  SEL R0, R8, RZ, !P0 ;  /* 0x000000ff08007207 */ /* 0x000fe40004000000 */
[----:B------:R-:W-:Y:S01]  /*14dc0*/  SEL R5, R4, RZ, !P0 ;  /* 0x000000ff04057207 */ /* 0x000fe20004000000 */
[----:B------:R-:W2:Y:S02]  /*14dd0*/  S2R R119, SR_TID.X ;  /* 0x0000000000777919 */ /* 0x000ea40000002100 */
[----:B-1----:R-:W-:-:S02]  /*14de0*/  IMAD R4, R7, R0, RZ ;  /* 0x0000000007047224 */ /* 0x002fc400078e02ff */
[----:B--2---:R-:W-:Y:S02]  /*14df0*/  IMAD R11, R15, R114, RZ ;  /* 0x000000720f0b7224 */ /* 0x004fe400078e02ff */
[----:B------:R-:W2:Y:S01]  /*14e00*/  LDL.LU R15, [R1+0x1c] ;  /* 0x00001c00010f7983 */ /* 0x000ea20000300800 */
[----:B------:R-:W-:Y:S02]  /*14e10*/  IMAD R10, R6, R5, R4 ;  /* 0x00000005060a7224 */ /* 0x000fe400078e0204 */
[----:B---3--:R-:W-:-:S04]  /*14e20*/  IMAD.IADD R3, R3, 0x1, R111 ;  /* 0x0000000103037824 */ /* 0x008fc800078e026f */
[----:B------:R-:W-:-:S04]  /*14e30*/  @P3 IMAD.HI.U32 R5, R3, c[0x0][0x4ec], RZ ;  /* 0x00013b0003053a27 */ /* 0x000fc800078e00ff */
[----:B------:R-:W-:Y:S01]  /*14e40*/  IMAD.MOV.U32 R4, RZ, RZ, R3 ;  /* 0x000000ffff047224 */ /* 0x000fe200078e0003 */
[----:B------:R-:W-:Y:S01]  /*14e50*/  @P3 SHF.R.U32.HI R4, RZ, c[0x0][0x4f0], R5 ;  /* 0x00013c00ff043a19 */ /* 0x000fe20000011605 */
[----:B------:R-:W-:Y:S01]  /*14e60*/  IMAD.WIDE.U32 R6, R6, R0, RZ ;  /* 0x0000000006067225 */ /* 0x000fe200078e00ff */
[----:B----4-:R-:W-:-:S03]  /*14e70*/  SEL R5, R13, RZ, P2 ;  /* 0x000000ff0d057207 */ /* 0x010fc60001000000 */
[----:B------:R-:W-:-:S04]  /*14e80*/  IMAD.WIDE.U32 R8, R14, R114, RZ ;  /* 0x000000720e087225 */ /* 0x000fc800078e00ff */
[----:B------:R-:W-:Y:S01]  /*14e90*/  IMAD.IADD R13, R7, 0x1, R10 ;  /* 0x00000001070d7824 */ /* 0x000fe200078e020a */
[--C-:B-----5:R-:W-:Y:S01]  /*14ea0*/  IADD3 R14, P1, P0, R6, R8, R2.reuse ;  /* 0x00000008060e7210 */ /* 0x120fe2000783e002 */
[----:B------:R-:W-:Y:S01]  /*14eb0*/  IMAD.IADD R7, R9, 0x1, R11 ;  /* 0x0000000109077824 */ /* 0x000fe200078e020b */
[----:B------:R-:W-:Y:S01]  /*14ec0*/  SHF.R.S32.HI R6, RZ, 0x1f, R2 ;  /* 0x0000001fff067819 */ /* 0x000fe20000011402 */
[----:B------:R-:W-:Y:S02]  /*14ed0*/  IMAD.MOV R10, RZ, RZ, -R4 ;  /* 0x000000ffff0a7224 */ /* 0x000fe400078e0a04 */
        /* <DEDUP_REMOVED lines=24> */
[----:B------:R-:W-:-:S02]  /*15060*/  IMAD.IADD R115, R119, 0x1, -R115 ;  /* 0x0000000177737824 */ /* 0x000fc400078e0a73 */
[----:B------:R-:W-:Y:S01]  /*15070*/  IMAD.IADD R5, R118, 0x1, R111 ;  /* 0x0000000176057824 */ /* 0x000fe200078e026f */
[----:B------:R3:W-:Y:S02]  /*15080*/  SHFL.IDX PT, R9, R4, 0x1, 0x1c1f ;  /* 0x003c1f0004097f89 */ /* 0x0007e400000e0000 */
[----:B------:R-:W-:Y:S02]  /*15090*/  LOP3.LUT P0, RZ, R115, 0x3, RZ, 0xc0, !PT ;  /* 0x0000000373ff7812 */ /* 0x000fe4000780c0ff */
[----:B------:R-:W-:Y:S01]  /*150a0*/  IADD3 R7, R5, 0x8, RZ ;  /* 0x0000000805077810 */ /* 0x000fe20007ffe0ff */
[----:B---3--:R-:W-:-:S05]  /*150b0*/  IMAD R4, R12, c[0x0][0x4e8], RZ ;  /* 0x00013a000c047a24 */ /* 0x008fca00078e02ff */
[----:B------:R-:W-:-:S13]  /*150c0*/  ISETP.GE.OR P1, PT, R5, R4, P0 ;  /* 0x000000040500720c */ /* 0x000fda0000726670 */
[----:B-1----:R-:W-:Y:S01]  /*150d0*/  @!P1 ST.E [R10.64], R21 ;  /* 0x000000150a009985 */ /* 0x002fe2000c101906 */
[----:B------:R-:W-:-:S03]  /*150e0*/  ISETP.GE.AND P1, PT, R7, R4, PT ;  /* 0x000000040700720c */ /* 0x000fc60003f26270 */
[----:B------:R-:W1:Y:S01]  /*150f0*/  SHFL.IDX PT, R8, R8, 0x1, 0x1c1f ;  /* 0x003c1f0008087f89 */ /* 0x000e6200000e0000 */
[----:B------:R-:W-:-:S13]  /*15100*/  ISETP.GE.OR P0, PT, R7, R4, P0 ;  /* 0x000000040700720c */ /* 0x000fda0000706670 */
[----:B-1----:R1:W-:Y:S01]  /*15110*/  @!P0 ST.E [R8.64], R20 ;  /* 0x0000001408008985 */ /* 0x0023e2000c101906 */
[----:B------:R-:W-:Y:S02]  /*15120*/  ISETP.GE.AND P0, PT, R5, R4, PT ;  /* 0x000000040500720c */ /* 0x000fe40003f06270 */
[----:B--2---:R-:W-:-:S04]  /*15130*/  LOP3.LUT R15, R15, 0xfffffffd, RZ, 0xc0, !PT ;  /* 0xfffffffd0f0f7812 */ /* 0x004fc800078ec0ff */
[----:B------:R-:W-:-:S05]  /*15140*/  @P1 LOP3.LUT R15, R15, 0x2, RZ, 0xfc, !PT ;  /* 0x000000020f0f1812 */ /* 0x000fca00078efcff */
[----:B------:R1:W-:Y:S01]  /*15150*/  STL [R1+0x1c], R15 ;  /* 0x00001c0f01007387 */ /* 0x0003e20000100800 */
[----:B------:R-:W-:Y:S05]  /*15160*/  @P2 BRA `(.L_x_1721) ;  /* 0x00000b1000002947 */ /* 0x000fea0003800000 */
[----:B-1----:R-:W2:Y:S01]  /*15170*/  LDL R15, [R1+0x90] ;  /* 0x00009000010f7983 */ /* 0x002ea20000100800 */
[----:B------:R-:W-:Y:S01]  /*15180*/  IMAD R3, R6, c[0x0][0x3a0], RZ ;  /* 0x0000e80006037a24 */ /* 0x000fe200078e02ff */
[----:B------:R-:W-:Y:S01]  /*15190*/  SHF.R.S32.HI R8, RZ, 0x1f, R0 ;  /* 0x0000001fff087819 */ /* 0x000fe20000011400 */
        /* <DEDUP_REMOVED lines=28> */
[----:B--2---:R-:W-:-:S04]  /*15360*/  IADD3 R5, R15, R111, RZ ;  /* 0x0000006f0f057210 */ /* 0x004fc80007ffe0ff */
        /* <DEDUP_REMOVED lines=12> */
[----:B------:R-:W-:Y:S02]  /*15430*/  IADD3 R7, R9, R111, RZ ;  /* 0x0000006f09077210 */ /* 0x000fe40007ffe0ff */
        /* <DEDUP_REMOVED lines=9> */
.L_x_1789:
[----:B------:R-:W-:Y:S05]  /*154d0*/  BRA.DIV ~URZ, `(.L_x_1723) ;  /* 0x00004c327f007947 */ /* 0x000fea000b800000 */
[----:B------:R3:W4:Y:S02]  /*154e0*/  SHFL.IDX PT, R0, R15, RZ, 0x181f ;  /* 0x00181fff0f007589 */ /* 0x00072400000e0000 */
.L_x_1790:
[----:B------:R-:W-:Y:S01]  /*154f0*/  ISETP.GE.AND P0, PT, R7, R4, PT ;  /* 0x000000040700720c */ /* 0x000fe20003f06270 */
[----:B------:R-:W-:-:S12]  /*15500*/  BSSY B0, `(.L_x_1724) ;  /* 0x0000019000007945 */ /* 0x000fd80003800000 */
        /* <DEDUP_REMOVED lines=24> */
.L_x_1725:
[----:B------:R-:W-:Y:S05]  /*15690*/  BSYNC B0 ;  /* 0x0000000000007941 */ /* 0x000fea0003800000 */
.L_x_1724:
[----:B------:R-:W-:Y:S05]  /*156a0*/  BRA.DIV ~URZ, `(.L_x_1726) ;  /* 0x00004ac27f007947 */ /* 0x000fea000b800000 */
[----:B--2---:R2:W1:Y:S04]  /*156b0*/  SHFL.IDX PT, R6, R14, 0x1, 0x181f ;  /* 0x00381f000e067f89 */ /* 0x00446800000e0000 */
[----:B----4-:R2:W4:Y:S02]  /*156c0*/  SHFL.IDX PT, R0, R15, 0x1, 0x181f ;  /* 0x00381f000f007f89 */ /* 0x01052400000e0000 */
.L_x_1791:
        /* <DEDUP_REMOVED lines=27> */
.L_x_1728:
[----:B------:R-:W-:Y:S05]  /*15880*/  BSYNC B0 ;  /* 0x0000000000007941 */ /* 0x000fea0003800000 */
.L_x_1727:
[----:B------:R-:W-:Y:S05]  /*15890*/  BRA.DIV ~URZ, `(.L_x_1729) ;  /* 0x000049927f007947 */ /* 0x000fea000b800000 */
[----:B-1----:R1:W2:Y:S02]  /*158a0*/  SHFL.IDX PT, R6, R14, 0x2, 0x181f ;  /* 0x00581f000e067f89 */ /* 0x0022a400000e0000 */
.L_x_1792:
[----:B------:R-:W-:Y:S05]  /*158b0*/  BRA.DIV ~URZ, `(.L_x_1730) ;  /* 0x000049e27f007947 */ /* 0x000fea000b800000 */
[----:B----4-:R4:W1:Y:S02]  /*158c0*/  SHFL.IDX PT, R0, R15, 0x2, 0x181f ;  /* 0x00581f000f007f89 */ /* 0x01086400000e0000 */
.L_x_1793:
        /* <DEDUP_REMOVED lines=27> */
.L_x_1732:
[----:B------:R-:W-:Y:S05]  /*15a80*/  BSYNC B0 ;  /* 0x0000000000007941 */ /* 0x000fea0003800000 */
.L_x_1731:
[----:B------:R-:W-:Y:S05]  /*15a90*/  BRA.DIV ~URZ, `(.L_x_1733) ;  /* 0x000048627f007947 */ /* 0x000fea000b800000 */
[----:B--2---:R2:W3:Y:S04]  /*15aa0*/  SHFL.IDX PT, R6, R14, 0x3, 0x181f ;  /* 0x00781f000e067f89 */ /* 0x0044e800000e0000 */
[----:B-1----:R2:W1:Y:S02]  /*15ab0*/  SHFL.IDX PT, R0, R15, 0x3, 0x181f ;  /* 0x00781f000f007f89 */ /* 0x00246400000e0000 */
.L_x_1794:
        /* <DEDUP_REMOVED lines=8> */
[----:B------:R-:W3:Y:S01]  /*15b40*/  LDL R10, [R1+0x40] ;  /* 0x00004000010a7983 */ /* 0x000ee20000100800 */
[----:B-----5:R-:W-:-:S02]  /*15b50*/  ISETP.GE.AND P2, PT, R16, c[0x0][0x3c8], PT ;  /* 0x0000f20010007a0c */ /* 0x020fc40003f46270 */
[----:B--2---:R-:W-:Y:S02]  /*15b60*/  ISETP.GE.AND P1, PT, R13, c[0x0][0x3c8], PT ;  /* 0x0000f2000d007a0c */ /* 0x004fe40003f26270 */
[----:B----4-:R-:W-:-:S09]  /*15b70*/  ISETP.GE.AND P0, PT, R11, c[0x0][0x3c8], PT ;  /* 0x0000f2000b007a0c */ /* 0x010fd20003f06270 */
[CC--:B-1----:R-:W-:Y:S02]  /*15b80*/  @!P2 LEA R8, P5, R16.reuse, R0.reuse, 0x1 ;  /* 0x000000001008a211 */ /* 0x0c2fe400078a08ff */
[----:B------:R-:W-:Y:S02]  /*15b90*/  @!P1 LEA R4, P4, R13, R0, 0x1 ;  /* 0x000000000d049211 */ /* 0x000fe400078808ff */
[----:B------:R-:W-:Y:S02]  /*15ba0*/  @!P2 LEA.HI.X R9, R16, R6, R17, 0x1, P5 ;  /* 0x000000061009a211 */ /* 0x000fe400028f0c11 */
[----:B------:R-:W-:Y:S02]  /*15bb0*/  @!P0 LEA R2, P3, R11, R0, 0x1 ;  /* 0x000000000b028211 */ /* 0x000fe400078608ff */
[-C--:B---3--:R-:W-:Y:S02]  /*15bc0*/  @!P1 LEA.HI.X R5, R13, R6.reuse, R14, 0x1, P4 ;  /* 0x000000060d059211 */ /* 0x088fe400020f0c0e */
        /* <DEDUP_REMOVED lines=11> */
.L_x_1721:
        /* <DEDUP_REMOVED lines=34> */
.L_x_1795:
[----:B------:R-:W-:Y:S05]  /*15ea0*/  BRA.DIV ~URZ, `(.L_x_1736) ;  /* 0x000045827f007947 */ /* 0x000fea000b800000 */
[----:B------:R3:W4:Y:S02]  /*15eb0*/  SHFL.IDX PT, R0, R19, RZ, 0x1c1f ;  /* 0x001c1fff13007589 */ /* 0x00072400000e0000 */
.L_x_1796:
        /* <DEDUP_REMOVED lines=11> */
[----:B-----5:R-:W-:-:S02]  /*15f70*/  ISETP.GE.AND P1, PT, R115, c[0x0][0x3c8], PT ;  /* 0x0000f20073007a0c */ /* 0x020fc40003f26270 */
[----:B---3--:R-:W-:-:S11]  /*15f80*/  ISETP.GE.AND P0, PT, R13, c[0x0][0x3c8], PT ;  /* 0x0000f2000d007a0c */ /* 0x008fd60003f06270 */
[-C--:B------:R-:W-:Y:S02]  /*15f90*/  @!P1 LEA R8, P2, R115, R0.reuse, 0x2 ;  /* 0x0000000073089211 */ /* 0x080fe400078410ff */
[----:B------:R-:W-:Y:S02]  /*15fa0*/  @!P0 LEA R6, P5, R13, R0, 0x2 ;  /* 0x000000000d068211 */ /* 0x000fe400078a10ff */
[-C--:B----4-:R-:W-:Y:S02]  /*15fb0*/  @!P1 LEA.HI.X R9, R115, R4.reuse, R10, 0x2, P2 ;  /* 0x0000000473099211 */ /* 0x090fe400010f140a */
[----:B--2---:R-:W-:-:S03]  /*15fc0*/  @!P0 LEA.HI.X R7, R13, R4, R14, 0x2, P5 ;  /* 0x000000040d078211 */ /* 0x004fc600028f140e */
[----:B------:R2:W-:Y:S04]  /*15fd0*/  @!P1 ST.E.64 [R8.64], R24 ;  /* 0x0000001808009985 */ /* 0x0005e8000c101b06 */
[----:B------:R3:W-:Y:S04]  /*15fe0*/  @!P0 ST.E.64 [R6.64], R22 ;  /* 0x0000001606008985 */ /* 0x0007e8000c101b06 */
[----:B--2---:R-:W2:Y:S04]  /*15ff0*/  LDL R24, [R1+0x84] ;  /* 0x0000840001187983 */ /* 0x004ea80000100800 */
[----:B---3--:R-:W3:Y:S04]  /*16000*/  LDL R22, [R1+0x80] ;  /* 0x0000800001167983 */ /* 0x008ee80000100800 */
[----:B------:R-:W4:Y:S04]  /*16010*/  LDL R25, [R1+0x9c] ;  /* 0x00009c0001197983 */ /* 0x000f280000100800 */
[----:B------:R-:W5:Y:S01]  /*16020*/  LDL R23, [R1+0x98] ;  /* 0x0000980001177983 */ /* 0x000f620000100800 */
[----:B------:R-:W-:-:S04]  /*16030*/  IADD3 R2, R115, 0x18, RZ ;  /* 0x0000001873027810 */ /* 0x000fc80007ffe0ff */
[----:B------:R-:W-:Y:S02]  /*16040*/  ISETP.GE.AND P3, PT, R2, c[0x0][0x3c8], PT ;  /* 0x0000f20002007a0c */ /* 0x000fe40003f66270 */
[----:B------:R-:W-:Y:S02]  /*16050*/  ISETP.GE.AND P4, PT, R12, c[0x0][0x3c8], PT ;  /* 0x0000f2000c007a0c */ /* 0x000fe40003f86270 */
[----:B------:R-:W-:Y:S02]  /*16060*/  SHF.R.S32.HI R3, RZ, 0x1f, R2 ;  /* 0x0000001fff037819 */ /* 0x000fe40000011402 */
[----:B------:R-:W-:-:S07]  /*16070*/  IADD3 R5, R115, 0x20, RZ ;  /* 0x0000002073057810 */ /* 0x000fce0007ffe0ff */
[C---:B------:R-:W-:Y:S02]  /*16080*/  @!P3 LEA R10, P2, R2.reuse, R0, 0x2 ;  /* 0x00000000020ab211 */ /* 0x040fe400078410ff */
[----:B------:R-:W-:Y:S02]  /*16090*/  ISETP.GE.AND P6, PT, R5, c[0x0][0x3c8], PT ;  /* 0x0000f20005007a0c */ /* 0x000fe40003fc6270 */
[----:B------:R-:W-:Y:S02]  /*160a0*/  @!P3 LEA.HI.X R11, R2, R4, R3, 0x2, P2 ;  /* 0x00000004020bb211 */ /* 0x000fe400010f1403 */
[----:B------:R-:W-:Y:S02]  /*160b0*/  IADD3 R3, R115, 0x28, RZ ;  /* 0x0000002873037810 */ /* 0x000fe40007ffe0ff */
[----:B------:R-:W-:Y:S02]  /*160c0*/  SHF.R.S32.HI R6, RZ, 0x1f, R12 ;  /* 0x0000001fff067819 */ /* 0x000fe4000001140c */
[----:B------:R-:W-:-:S02]  /*160d0*/  ISETP.GE.AND P5, PT, R3, c[0x0][0x3c8], PT ;  /* 0x0000f20003007a0c */ /* 0x000fc40003fa6270 */
[C---:B------:R-:W-:Y:S02]  /*160e0*/  @!P4 LEA R8, P0, R12.reuse, R0, 0x2 ;  /* 0x000000000c08c211 */ /* 0x040fe400078010ff */
[----:B------:R-:W-:Y:S02]  /*160f0*/  IADD3 R2, R115, 0x30, RZ ;  /* 0x0000003073027810 */ /* 0x000fe40007ffe0ff */
[----:B------:R-:W-:Y:S02]  /*16100*/  @!P4 LEA.HI.X R9, R12, R4, R6, 0x2, P0 ;  /* 0x000000040c09c211 */ /* 0x000fe400000f1406 */
[----:B------:R-:W-:Y:S02]  /*16110*/  ISETP.GE.AND P2, PT, R2, c[0x0][0x3c8], PT ;  /* 0x0000f20002007a0c */ /* 0x000fe40003f46270 */
[----:B------:R-:W-:Y:S02]  /*16120*/  SHF.R.S32.HI R7, RZ, 0x1f, R5 ;  /* 0x0000001fff077819 */ /* 0x000fe40000011405 */
[----:B------:R-:W-:-:S02]  /*16130*/  @!P6 LEA R16, P0, R5, R0, 0x2 ;  /* 0x000000000510e211 */ /* 0x000fc400078010ff */
[----:B------:R-:W-:Y:S01]  /*16140*/  IADD3 R6, R115, 0x38, RZ ;  /* 0x0000003873067810 */ /* 0x000fe20007ffe0ff */
[----:B------:R1:W-:Y:S01]  /*16150*/  @!P4 ST.E.64 [R8.64], R28 ;  /* 0x0000001c0800c985 */ /* 0x0003e2000c101b06 */
[----:B------:R-:W-:Y:S02]  /*16160*/  @!P6 LEA.HI.X R17, R5, R4, R7, 0x2, P0 ;  /* 0x000000040511e211 */ /* 0x000fe400000f1407 */
[----:B------:R-:W-:Y:S01]  /*16170*/  ISETP.GE.AND P4, PT, R6, c[0x0][0x3c8], PT ;  /* 0x0000f20006007a0c */ /* 0x000fe20003f86270 */
[----:B------:R1:W-:Y:S01]  /*16180*/  @!P3 ST.E.64 [R10.64], R26 ;  /* 0x0000001a0a00b985 */ /* 0x0003e2000c101b06 */
[----:B------:R-:W-:Y:S02]  /*16190*/  IADD3 R5, R115, 0x40, RZ ;  /* 0x0000004073057810 */ /* 0x000fe40007ffe0ff */
[----:B------:R-:W-:Y:S02]  /*161a0*/  SHF.R.S32.HI R7, RZ, 0x1f, R2 ;  /* 0x0000001fff077819 */ /* 0x000fe40000011402 */
[----:B------:R-:W-:-:S04]  /*161b0*/  @!P2 LEA R14, P0, R2, R0, 0x2 ;  /* 0x00000000020ea211 */ /* 0x000fc800078010ff */
[----:B------:R-:W-:-:S03]  /*161c0*/  @!P2 LEA.HI.X R15, R2, R4, R7, 0x2, P0 ;  /* 0x00000004020fa211 */ /* 0x000fc600000f1407 */
[-C--:B------:R-:W-:Y:S02]  /*161d0*/  @!P4 LEA R12, P0, R6, R0.reuse, 0x2 ;  /* 0x00000000060cc211 */ /* 0x080fe400078010ff */
[----:B-1----:R-:W-:Y:S02]  /*161e0*/  SHF.R.S32.HI R8, RZ, 0x1f, R3 ;  /* 0x0000001fff087819 */ /* 0x002fe40000011403 */
[----:B------:R-:W-:-:S04]  /*161f0*/  @!P5 LEA R10, P1, R3, R0, 0x2 ;  /* 0x00000000030ad211 */ /* 0x000fc800078210ff */
[-C--:B------:R-:W-:Y:S02]  /*16200*/  @!P5 LEA.HI.X R11, R3, R4.reuse, R8, 0x2, P1 ;  /* 0x00000004030bd211 */ /* 0x080fe400008f1408 */
[----:B------:R-:W-:Y:S02]  /*16210*/  ISETP.GE.AND P1, PT, R5, c[0x0][0x3c8], PT ;  /* 0x0000f20005007a0c */ /* 0x000fe40003f26270 */
[----:B------:R-:W-:Y:S02]  /*16220*/  SHF.R.S32.HI R3, RZ, 0x1f, R6 ;  /* 0x0000001fff037819 */ /* 0x000fe40000011406 */
[----:B------:R-:W-:Y:S02]  /*16230*/  IADD3 R2, R115, 0x48, RZ ;  /* 0x0000004873027810 */ /* 0x000fe40007ffe0ff */
[----:B------:R-:W-:Y:S02]  /*16240*/  @!P4 LEA.HI.X R13, R6, R4, R3, 0x2, P0 ;  /* 0x00000004060dc211 */ /* 0x000fe400000f1403 */
[----:B------:R-:W-:Y:S01]  /*16250*/  SHF.R.S32.HI R3, RZ, 0x1f, R5 ;  /* 0x0000001fff037819 */ /* 0x000fe20000011405 */
[----:B------:R-:W-:Y:S04]  /*16260*/  @!P6 ST.E.64 [R16.64], R30 ;  /* 0x0000001e1000e985 */ /* 0x000fe8000c101b06 */
[----:B------:R-:W-:-:S02]  /*16270*/  @!P1 LEA R8, P0, R5, R0, 0x2 ;  /* 0x0000000005089211 */ /* 0x000fc400078010ff */
[----:B------:R-:W-:Y:S02]  /*16280*/  ISETP.GE.AND P6, PT, R2, c[0x0][0x3c8], PT ;  /* 0x0000f20002007a0c */ /* 0x000fe40003fc6270 */
[----:B------:R-:W-:Y:S02]  /*16290*/  @!P1 LEA.HI.X R9, R5, R4, R3, 0x2, P0 ;  /* 0x0000000405099211 */ /* 0x000fe400000f1403 */
[C---:B------:R-:W-:Y:S02]  /*162a0*/  IADD3 R5, R115.reuse, 0x50, RZ ;  /* 0x0000005073057810 */ /* 0x040fe40007ffe0ff */
[----:B------:R-:W-:Y:S02]  /*162b0*/  IADD3 R3, R115, 0x58, RZ ;  /* 0x0000005873037810 */ /* 0x000fe40007ffe0ff */
[----:B------:R-:W-:Y:S01]  /*162c0*/  ISETP.GE.AND P3, PT, R5, c[0x0][0x3c8], PT ;  /* 0x0000f20005007a0c */ /* 0x000fe20003f66270 */
[----:B------:R1:W-:Y:S04]  /*162d0*/  @!P5 ST.E.64 [R10.64], R34 ;  /* 0x000000220a00d985 */ /* 0x0003e8000c101b06 */
[----:B------:R-:W-:Y:S01]  /*162e0*/  @!P2 ST.E.64 [R14.64], R32 ;  /* 0x000000200e00a985 */ /* 0x000fe2000c101b06 */
[----:B------:R-:W-:-:S02]  /*162f0*/  ISETP.GE.AND P2, PT, R3, c[0x0][0x3c8], PT ;  /* 0x0000f20003007a0c */ /* 0x000fc40003f46270 */
[----:B------:R-:W-:Y:S02]  /*16300*/  SHF.R.S32.HI R6, RZ, 0x1f, R2 ;  /* 0x0000001fff067819 */ /* 0x000fe40000011402 */
[----:B------:R-:W-:Y:S01]  /*16310*/  IADD3 R7, R115, 0x60, RZ ;  /* 0x0000006073077810 */ /* 0x000fe20007ffe0ff */
[----:B------:R-:W-:Y:S03]  /*16320*/  @!P4 ST.E.64 [R12.64], R132 ;  /* 0x000000840c00c985 */ /* 0x000fe6000c101b06 */
[----:B------:R-:W-:Y:S01]  /*16330*/  ISETP.GE.AND P4, PT, R7, c[0x0][0x3c8], PT ;  /* 0x0000f20007007a0c */ /* 0x000fe20003f86270 */
[----:B------:R1:W-:Y:S02]  /*16340*/  @!P1 ST.E.64 [R8.64], R36 ;  /* 0x0000002408009985 */ /* 0x0003e4000c101b06 */
[----:B-1----:R-:W-:-:S04]  /*16350*/  @!P6 LEA R10, P0, R2, R0, 0x2 ;  /* 0x00000000020ae211 */ /* 0x002fc800078010ff */
[----:B------:R-:W-:Y:S02]  /*16360*/  @!P6 LEA.HI.X R11, R2, R4, R6, 0x2, P0 ;  /* 0x00000004020be211 */ /* 0x000fe400000f1406 */
[----:B------:R-:W-:Y:S02]  /*16370*/  IADD3 R2, R115, 0x68, RZ ;  /* 0x0000006873027810 */ /* 0x000fe40007ffe0ff */
[----:B------:R-:W-:Y:S02]  /*16380*/  SHF.R.S32.HI R6, RZ, 0x1f, R3 ;  /* 0x0000001fff067819 */ /* 0x000fe40000011403 */
[----:B------:R-:W-:Y:S02]  /*16390*/  SHF.R.S32.HI R9, RZ, 0x1f, R5 ;  /* 0x0000001fff097819 */ /* 0x000fe40000011405 */
[-C--:B------:R-:W-:Y:S02]  /*163a0*/  @!P3 LEA R8, P1, R5, R0.reuse, 0x2 ;  /* 0x000000000508b211 */ /* 0x080fe400078210ff */
[----:B------:R-:W-:-:S02]  /*163b0*/  @!P2 LEA R14, P0, R3, R0, 0x2 ;  /* 0x00000000030ea211 */ /* 0x000fc400078010ff */
[-C--:B------:R-:W-:Y:S02]  /*163c0*/  @!P3 LEA.HI.X R9, R5, R4.reuse, R9, 0x2, P1 ;  /* 0x000000040509b211 */ /* 0x080fe400008f1409 */
[----:B------:R-:W-:Y:S02]  /*163d0*/  ISETP.GE.AND P1, PT, R2, c[0x0][0x3c8], PT ;  /* 0x0000f20002007a0c */ /* 0x000fe40003f26270 */
[----:B------:R-:W-:Y:S02]  /*163e0*/  @!P2 LEA.HI.X R15, R3, R4, R6, 0x2, P0 ;  /* 0x00000004030fa211 */ /* 0x000fe400000f1406 */
[----:B------:R-:W-:Y:S02]  /*163f0*/  IADD3 R6, R115, 0x70, RZ ;  /* 0x0000007073067810 */ /* 0x000fe40007ffe0ff */
[----:B------:R-:W-:Y:S02]  /*16400*/  SHF.R.S32.HI R3, RZ, 0x1f, R7 ;  /* 0x0000001fff037819 */ /* 0x000fe40000011407 */
[----:B------:R-:W-:-:S02]  /*16410*/  @!P4 LEA R12, P0, R7, R0, 0x2 ;  /* 0x00000000070cc211 */ /* 0x000fc400078010ff */
[----:B------:R-:W-:Y:S02]  /*16420*/  ISETP.GE.AND P5, PT, R6, c[0x0][0x3c8], PT ;  /* 0x0000f20006007a0c */ /* 0x000fe40003fa6270 */
[----:B------:R-:W-:Y:S01]  /*16430*/  IADD3 R5, R115, 0x78, RZ ;  /* 0x0000007873057810 */ /* 0x000fe20007ffe0ff */
[----:B------:R1:W-:Y:S01]  /*16440*/  @!P6 ST.E.64 [R10.64], R40 ;  /* 0x000000280a00e985 */ /* 0x0003e2000c101b06 */
[----:B------:R-:W-:Y:S02]  /*16450*/  @!P4 LEA.HI.X R13, R7, R4, R3, 0x2, P0 ;  /* 0x00000004070dc211 */ /* 0x000fe400000f1403 */
[----:B------:R-:W-:Y:S01]  /*16460*/  SHF.R.S32.HI R3, RZ, 0x1f, R2 ;  /* 0x0000001fff037819 */ /* 0x000fe20000011402 */
[----:B------:R1:W-:Y:S01]  /*16470*/  @!P3 ST.E.64 [R8.64], R134 ;  /* 0x000000860800b985 */ /* 0x0003e2000c101b06 */
[----:B------:R-:W-:-:S03]  /*16480*/  ISETP.GE.AND P3, PT, R5, c[0x0][0x3c8], PT ;  /* 0x0000f20005007a0c */ /* 0x000fc60003f66270 */
[----:B------:R1:W-:Y:S04]  /*16490*/  @!P2 ST.E.64 [R14.64], R44 ;  /* 0x0000002c0e00a985 */ /* 0x0003e8000c101b06 */
[----:B------:R-:W-:Y:S01]  /*164a0*/  @!P4 ST.E.64 [R12.64], R52 ;  /* 0x000000340c00c985 */ /* 0x000fe2000c101b06 */
[----:B-1----:R-:W-:-:S04]  /*164b0*/  @!P1 LEA R10, P0, R2, R0, 0x2 ;  /* 0x00000000020a9211 */ /* 0x002fc800078010ff */
[----:B------:R-:W-:Y:S02]  /*164c0*/  @!P1 LEA.HI.X R11, R2, R4, R3, 0x2, P0 ;  /* 0x00000004020b9211 */ /* 0x000fe400000f1403 */
[----:B------:R-:W-:Y:S02]  /*164d0*/  IADD3 R3, R115, 0x80, RZ ;  /* 0x0000008073037810 */ /* 0x000fe40007ffe0ff */
[----:B------:R-:W-:Y:S02]  /*164e0*/  SHF.R.S32.HI R2, RZ, 0x1f, R6 ;  /* 0x0000001fff027819 */ /* 0x000fe40000011406 */
[C---:B------:R-:W-:Y:S02]  /*164f0*/  @!P5 LEA R16, P0, R6.reuse, R0, 0x2 ;  /* 0x000000000610d211 */ /* 0x040fe400078010ff */
[----:B------:R-:W-:Y:S02]  /*16500*/  ISETP.GE.AND P2, PT, R3, c[0x0][0x3c8], PT ;  /* 0x0000f20003007a0c */ /* 0x000fe40003f46270 */
[----:B------:R-:W-:Y:S01]  /*16510*/  IADD3 R8, R115, 0x88, RZ ;  /* 0x0000008873087810 */ /* 0x000fe20007ffe0ff */
[----:B------:R1:W-:Y:S01]  /*16520*/  @!P1 ST.E.64 [R10.64], R48 ;  /* 0x000000300a009985 */ /* 0x0003e2000c101b06 */
[----:B------:R-:W-:-:S02]  /*16530*/  @!P5 LEA.HI.X R17, R6, R4, R2, 0x2, P0 ;  /* 0x000000040611d211 */ /* 0x000fc400000f1402 */
[----:B------:R-:W-:Y:S02]  /*16540*/  ISETP.GE.AND P6, PT, R8, c[0x0][0x3c8], PT ;  /* 0x0000f20008007a0c */ /* 0x000fe40003fc6270 */
[----:B------:R-:W-:Y:S02]  /*16550*/  SHF.R.S32.HI R6, RZ, 0x1f, R5 ;  /* 0x0000001fff067819 */ /* 0x000fe40000011405 */
[----:B------:R-:W-:Y:S02]  /*16560*/  IADD3 R2, R115, 0x90, RZ ;  /* 0x0000009073027810 */ /* 0x000fe40007ffe0ff */
[----:B------:R-:W-:Y:S02]  /*16570*/  SHF.R.S32.HI R7, RZ, 0x1f, R3 ;  /* 0x0000001fff077819 */ /* 0x000fe40000011403 */
[----:B------:R-:W-:-:S04]  /*16580*/  @!P2 LEA R14, P0, R3, R0, 0x2 ;  /* 0x00000000030ea211 */ /* 0x000fc800078010ff */
[----:B------:R-:W-:Y:S02]  /*16590*/  @!P2 LEA.HI.X R15, R3, R4, R7, 0x2, P0 ;  /* 0x00000004030fa211 */ /* 0x000fe400000f1407 */
[----:B-1----:R-:W-:-:S04]  /*165a0*/  @!P3 LEA R10, P1, R5, R0, 0x2 ;  /* 0x00000000050ab211 */ /* 0x002fc800078210ff */
[----:B------:R-:W-:Y:S02]  /*165b0*/  @!P3 LEA.HI.X R11, R5, R4, R6, 0x2, P1 ;  /* 0x00000004050bb211 */ /* 0x000fe400008f1406 */
[----:B------:R-:W-:Y:S02]  /*165c0*/  ISETP.GE.AND P1, PT, R2, c[0x0][0x3c8], PT ;  /* 0x0000f20002007a0c */ /* 0x000fe40003f26270 */
[----:B------:R-:W-:Y:S02]  /*165d0*/  SHF.R.S32.HI R3, RZ, 0x1f, R8 ;  /* 0x0000001fff037819 */ /* 0x000fe40000011408 */
[C---:B------:R-:W-:Y:S02]  /*165e0*/  @!P6 LEA R12, P0, R8.reuse, R0, 0x2 ;  /* 0x00000000080ce211 */ /* 0x040fe400078010ff */
[----:B------:R-:W-:Y:S01]  /*165f0*/  IADD3 R7, R115, 0x98, RZ ;  /* 0x0000009873077810 */ /* 0x000fe20007ffe0ff */
[----:B------:R-:W-:Y:S01]  /*16600*/  @!P5 ST.E.64 [R16.64], R56 ;  /* 0x000000381000d985 */ /* 0x000fe2000c101b06 */
[----:B------:R-:W-:-:S02]  /*16610*/  @!P6 LEA.HI.X R13, R8, R4, R3, 0x2, P0 ;  /* 0x00000004080de211 */ /* 0x000fc400000f1403 */
[----:B------:R-:W-:Y:S02]  /*16620*/  ISETP.GE.AND P5, PT, R7, c[0x0][0x3c8], PT ;  /* 0x0000f20007007a0c */ /* 0x000fe40003fa6270 */
[----:B------:R-:W-:Y:S02]  /*16630*/  SHF.R.S32.HI R3, RZ, 0x1f, R2 ;  /* 0x0000001fff037819 */ /* 0x000fe40000011402 */
[C---:B------:R-:W-:Y:S02]  /*16640*/  @!P1 LEA R8, P0, R2.reuse, R0, 0x2 ;  /* 0x0000000002089211 */ /* 0x040fe400078010ff */
[C---:B------:R-:W-:Y:S02]  /*16650*/  IADD3 R6, R115.reuse, 0xa0, RZ ;  /* 0x000000a073067810 */ /* 0x040fe40007ffe0ff */
[----:B------:R-:W-:Y:S01]  /*16660*/  IADD3 R5, R115, 0xa8, RZ ;  /* 0x000000a873057810 */ /* 0x000fe20007ffe0ff */
[----:B------:R1:W-:Y:S01]  /*16670*/  @!P3 ST.E.64 [R10.64], R64 ;  /* 0x000000400a00b985 */ /* 0x0003e2000c101b06 */
[----:B------:R-:W-:-:S02]  /*16680*/  @!P1 LEA.HI.X R9, R2, R4, R3, 0x2, P0 ;  /* 0x0000000402099211 */ /* 0x000fc400000f1403 */
[----:B------:R-:W-:Y:S02]  /*16690*/  ISETP.GE.AND P3, PT, R6, c[0x0][0x3c8], PT ;  /* 0x0000f20006007a0c */ /* 0x000fe40003f66270 */
[----:B------:R-:W-:Y:S02]  /*166a0*/  ISETP.GE.AND P4, PT, R5, c[0x0][0x3c8], PT ;  /* 0x0000f20005007a0c */ /* 0x000fe40003f86270 */
[----:B------:R-:W-:Y:S01]  /*166b0*/  IADD3 R3, R115, 0xb0, RZ ;  /* 0x000000b073037810 */ /* 0x000fe20007ffe0ff */
[----:B------:R2:W-:Y:S04]  /*166c0*/  @!P2 ST.E.64 [R14.64], R60 ;  /* 0x0000003c0e00a985 */ /* 0x0005e8000c101b06 */
[----:B------:R-:W-:Y:S01]  /*166d0*/  @!P6 ST.E.64 [R12.64], R72 ;  /* 0x000000480c00e985 */ /* 0x000fe2000c101b06 */
[----:B------:R-:W-:-:S02]  /*166e0*/  ISETP.GE.AND P6, PT, R3, c[0x0][0x3c8], PT ;  /* 0x0000f20003007a0c */ /* 0x000fc40003fc6270 */
[----:B------:R-:W-:Y:S01]  /*166f0*/  SHF.R.S32.HI R2, RZ, 0x1f, R7 ;  /* 0x0000001fff027819 */ /* 0x000fe20000011407 */
[----:B------:R3:W-:Y:S01]  /*16700*/  @!P1 ST.E.64 [R8.64], R68 ;  /* 0x0000004408009985 */ /* 0x0007e2000c101b06 */
[-C--:B-1----:R-:W-:Y:S02]  /*16710*/  @!P3 LEA R10, P1, R6, R0.reuse, 0x2 ;  /* 0x00000000060ab211 */ /* 0x082fe400078210ff */
[----:B--2---:R-:W-:-:S04]  /*16720*/  @!P5 LEA R14, P0, R7, R0, 0x2 ;  /* 0x00000000070ed211 */ /* 0x004fc800078010ff */
[----:B------:R-:W-:Y:S02]  /*16730*/  @!P5 LEA.HI.X R15, R7, R4, R2, 0x2, P0 ;  /* 0x00000004070fd211 */ /* 0x000fe400000f1402 */
[----:B------:R-:W-:Y:S02]  /*16740*/  SHF.R.S32.HI R7, RZ, 0x1f, R5 ;  /* 0x0000001fff077819 */ /* 0x000fe40000011405 */
[----:B---3--:R-:W-:Y:S02]  /*16750*/  SHF.R.S32.HI R8, RZ, 0x1f, R6 ;  /* 0x0000001fff087819 */ /* 0x008fe40000011406 */
[----:B------:R-:W-:Y:S02]  /*16760*/  @!P4 LEA R12, P0, R5, R0, 0x2 ;  /* 0x00000000050cc211 */ /* 0x000fe400078010ff */
[----:B------:R-:W-:Y:S02]  /*16770*/  IADD3 R2, R115, 0xb8, RZ ;  /* 0x000000b873027810 */ /* 0x000fe40007ffe0ff */
[----:B------:R-:W-:-:S02]  /*16780*/  @!P3 LEA.HI.X R11, R6, R4, R8, 0x2, P1 ;  /* 0x00000004060bb211 */ /* 0x000fc400008f1408 */
[----:B------:R-:W-:Y:S02]  /*16790*/  @!P4 LEA.HI.X R13, R5, R4, R7, 0x2, P0 ;  /* 0x00000004050dc211 */ /* 0x000fe400000f1407 */
[----:B------:R-:W-:Y:S02]  /*167a0*/  ISETP.GE.AND P1, PT, R2, c[0x0][0x3c8], PT ;  /* 0x0000f20002007a0c */ /* 0x000fe40003f26270 */
[----:B------:R-:W-:Y:S02]  /*167b0*/  SHF.R.S32.HI R5, RZ, 0x1f, R3 ;  /* 0x0000001fff057819 */ /* 0x000fe40000011403 */
[----:B------:R-:W-:-:S04]  /*167c0*/  @!P6 LEA R8, P0, R3, R0, 0x2 ;  /* 0x000000000308e211 */ /* 0x000fc800078010ff */
[----:B------:R-:W-:Y:S02]  /*167d0*/  @!P6 LEA.HI.X R9, R3, R4, R5, 0x2, P0 ;  /* 0x000000040309e211 */ /* 0x000fe400000f1405 */
[----:B------:R-:W-:Y:S01]  /*167e0*/  IADD3 R3, R115, 0xc0, RZ ;  /* 0x000000c073037810 */ /* 0x000fe20007ffe0ff */
[----:B------:R1:W-:Y:S03]  /*167f0*/  @!P5 ST.E.64 [R14.64], R76 ;  /* 0x0000004c0e00d985 */ /* 0x0003e6000c101b06 */
[----:B------:R-:W-:Y:S02]  /*16800*/  ISETP.GE.AND P2, PT, R3, c[0x0][0x3c8], PT ;  /* 0x0000f20003007a0c */ /* 0x000fe40003f46270 */
[----:B------:R-:W-:Y:S02]  /*16810*/  SHF.R.S32.HI R5, RZ, 0x1f, R2 ;  /* 0x0000001fff057819 */ /* 0x000fe40000011402 */
[----:B------:R-:W-:Y:S01]  /*16820*/  IADD3 R6, R115, 0xc8, RZ ;  /* 0x000000c873067810 */ /* 0x000fe20007ffe0ff */
[----:B------:R-:W-:Y:S01]  /*16830*/  @!P3 ST.E.64 [R10.64], R136 ;  /* 0x000000880a00b985 */ /* 0x000fe2000c101b06 */
[----:B------:R-:W-:-:S03]  /*16840*/  SHF.R.S32.HI R7, RZ, 0x1f, R3 ;  /* 0x0000001fff077819 */ /* 0x000fc60000011403 */
[----:B------:R2:W-:Y:S04]  /*16850*/  @!P4 ST.E.64 [R12.64], R80 ;  /* 0x000000500c00c985 */ /* 0x0005e8000c101b06 */
[----:B------:R3:W-:Y:S01]  /*16860*/  @!P6 ST.E.64 [R8.64], R88 ;  /* 0x000000580800e985 */ /* 0x0007e2000c101b06 */
[----:B-1----:R-:W-:-:S04]  /*16870*/  @!P1 LEA R14, P0, R2, R0, 0x2 ;  /* 0x00000000020e9211 */ /* 0x002fc800078010ff */
[----:B------:R-:W-:Y:S02]  /*16880*/  @!P1 LEA.HI.X R15, R2, R4, R5, 0x2, P0 ;  /* 0x00000004020f9211 */ /* 0x000fe400000f1405 */
[----:B------:R-:W-:Y:S02]  /*16890*/  IADD3 R5, R115, 0xd0, RZ ;  /* 0x000000d073057810 */ /* 0x000fe40007ffe0ff */
[----:B------:R-:W-:Y:S02]  /*168a0*/  ISETP.GE.AND P1, PT, R6, c[0x0][0x3c8], PT ;  /* 0x0000f20006007a0c */ /* 0x000fe40003f26270 */
[----:B------:R-:W-:Y:S02]  /*168b0*/  ISETP.GE.AND P5, PT, R5, c[0x0][0x3c8], PT ;  /* 0x0000f20005007a0c */ /* 0x000fe40003fa6270 */
[----:B--2---:R-:W-:Y:S02]  /*168c0*/  @!P2 LEA R12, P0, R3, R0, 0x2 ;  /* 0x00000000030ca211 */ /* 0x004fe400078010ff */
[----:B------:R-:W-:-:S02]  /*168d0*/  ISETP.GE.AND P6, PT, R2, c[0x0][0x3c8], PT ;  /* 0x0000f20002007a0c */ /* 0x000fc40003fc6270 */
[----:B------:R-:W-:Y:S02]  /*168e0*/  @!P2 LEA.HI.X R13, R3, R4, R7, 0x2, P0 ;  /* 0x00000004030da211 */ /* 0x000fe400000f1407 */
[----:B------:R-:W-:-:S04]  /*168f0*/  IADD3 R3, R115, 0xd8, RZ ;  /* 0x000000d873037810 */ /* 0x000fc80007ffe0ff */
[----:B------:R-:W-:Y:S02]  /*16900*/  ISETP.GE.AND P4, PT, R3, c[0x0][0x3c8], PT ;  /* 0x0000f20003007a0c */ /* 0x000fe40003f86270 */
[----:B---3--:R-:W-:Y:S02]  /*16910*/  SHF.R.S32.HI R9, RZ, 0x1f, R6 ;  /* 0x0000001fff097819 */ /* 0x008fe40000011406 */
[CC--:B------:R-:W-:Y:S02]  /*16920*/  @!P1 LEA R8, P0, R6.reuse, R0.reuse, 0x2 ;  /* 0x0000000006089211 */ /* 0x0c0fe400078010ff */
[----:B------:R-:W-:Y:S02]  /*16930*/  SHF.R.S32.HI R7, RZ, 0x1f, R5 ;  /* 0x0000001fff077819 */ /* 0x000fe40000011405 */
[----:B------:R-:W-:Y:S01]  /*16940*/  @!P5 LEA R10, P3, R5, R0, 0x2 ;  /* 0x00000000050ad211 */ /* 0x000fe200078610ff */
[----:B------:R-:W-:Y:S01]  /*16950*/  @!P6 ST.E.64 [R14.64], R144 ;  /* 0x000000900e00e985 */ /* 0x000fe2000c101b06 */
[----:B------:R-:W-:-:S02]  /*16960*/  @!P1 LEA.HI.X R9, R6, R4, R9, 0x2, P0 ;  /* 0x0000000406099211 */ /* 0x000fc400000f1409 */
[----:B------:R-:W-:Y:S01]  /*16970*/  @!P5 LEA.HI.X R11, R5, R4, R7, 0x2, P3 ;  /* 0x00000004050bd211 */ /* 0x000fe200018f1407 */
[----:B------:R-:W-:Y:S01]  /*16980*/  @!P2 ST.E.64 [R12.64], R140 ;  /* 0x0000008c0c00a985 */ /* 0x000fe2000c101b06 */
[----:B------:R-:W-:Y:S02]  /*16990*/  ISETP.GE.AND P3, PT, R111, c[0x0][0x3c8], PT ;  /* 0x0000f2006f007a0c */ /* 0x000fe40003f66270 */
[----:B------:R-:W-:Y:S01]  /*169a0*/  ISETP.GE.AND P2, PT, R24, c[0x0][0x3c8], PT ;  /* 0x0000f20018007a0c */ /* 0x000fe20003f46270 */
[----:B------:R1:W-:Y:S01]  /*169b0*/  @!P1 ST.E.64 [R8.64], R92 ;  /* 0x0000005c08009985 */ /* 0x0003e2000c101b06 */
[----:B------:R-:W-:Y:S02]  /*169c0*/  SHF.R.S32.HI R5, RZ, 0x1f, R3 ;  /* 0x0000001fff057819 */ /* 0x000fe40000011403 */
[----:B------:R-:W-:Y:S02]  /*169d0*/  @!P4 LEA R2, P6, R3, R0, 0x2 ;  /* 0x000000000302c211 */ /* 0x000fe400078c10ff */
[----:B------:R-:W-:-:S02]  /*169e0*/  ISETP.GE.AND P1, PT, R22, c[0x0][0x3c8], PT ;  /* 0x0000f20016007a0c */ /* 0x000fc40003f26270 */
[----:B------:R-:W-:Y:S02]  /*169f0*/  ISETP.GE.AND P0, PT, R20, c[0x0][0x3c8], PT ;  /* 0x0000f20014007a0c */ /* 0x000fe40003f06270 */
[----:B------:R-:W-:Y:S01]  /*16a00*/  @!P4 LEA.HI.X R3, R3, R4, R5, 0x2, P6 ;  /* 0x000000040303c211 */ /* 0x000fe200030f1405 */
[----:B------:R2:W-:Y:S04]  /*16a10*/  @!P5 ST.E.64 [R10.64], R96 ;  /* 0x000000600a00d985 */ /* 0x0005e8000c101b06 */
[----:B------:R3:W-:Y:S01]  /*16a20*/  @!P4 ST.E.64 [R2.64], R100 ;  /* 0x000000640200c985 */ /* 0x0007e2000c101b06 */
[----:B-1----:R-:W-:-:S04]  /*16a30*/  @!P2 LEA R8, P4, R24, R0, 0x2 ;  /* 0x000000001808a211 */ /* 0x002fc800078810ff */
[----:B----4-:R-:W-:Y:S02]  /*16a40*/  @!P2 LEA.HI.X R9, R24, R4, R25, 0x2, P4 ;  /* 0x000000041809a211 */ /* 0x010fe400020f1419 */
[----:B--2---:R-:W-:-:S04]  /*16a50*/  @!P3 LEA R10, P5, R111, R0, 0x2 ;  /* 0x000000006f0ab211 */ /* 0x004fc800078a10ff */
[----:B------:R-:W-:Y:S02]  /*16a60*/  @!P3 LEA.HI.X R11, R111, R4, R114, 0x2, P5 ;  /* 0x000000046f0bb211 */ /* 0x000fe400028f1472 */
[-C--:B------:R-:W-:Y:S02]  /*16a70*/  @!P1 LEA R6, P5, R22, R0.reuse, 0x2 ;  /* 0x0000000016069211 */ /* 0x080fe400078a10ff */
[----:B---3--:R-:W-:Y:S02]  /*16a80*/  @!P0 LEA R2, P4, R20, R0, 0x2 ;  /* 0x0000000014028211 */ /* 0x008fe400078810ff */
[-C--:B-----5:R-:W-:Y:S02]  /*16a90*/  @!P1 LEA.HI.X R7, R22, R4.reuse, R23, 0x2, P5 ;  /* 0x0000000416079211 */ /* 0x0a0fe400028f1417 */
[----:B------:R-:W-:Y:S01]  /*16aa0*/  @!P0 LEA.HI.X R3, R20, R4, R21, 0x2, P4 ;  /* 0x0000000414038211 */ /* 0x000fe200020f1415 */
[----:B------:R1:W-:Y:S04]  /*16ab0*/  @!P3 ST.E.64 [R10.64], R116 ;  /* 0x000000740a00b985 */ /* 0x0003e8000c101b06 */
[----:B------:R1:W-:Y:S04]  /*16ac0*/  @!P2 ST.E.64 [R8.64], R108 ;  /* 0x0000006c0800a985 */ /* 0x0003e8000c101b06 */
[----:B------:R1:W-:Y:S04]  /*16ad0*/  @!P1 ST.E.64 [R6.64], R104 ;  /* 0x0000006806009985 */ /* 0x0003e8000c101b06 */
[----:B------:R1:W-:Y:S02]  /*16ae0*/  @!P0 ST.E.64 [R2.64], R84 ;  /* 0x0000005402008985 */ /* 0x0003e4000c101b06 */
.L_x_1738:
[----:B------:R-:W-:Y:S05]  /*16af0*/  BSYNC B0 ;  /* 0x0000000000007941 */ /* 0x000fea0003800000 */
.L_x_1737:
[----:B------:R-:W-:Y:S05]  /*16b00*/  BRA.DIV ~URZ, `(.L_x_1739) ;  /* 0x000039827f007947 */ /* 0x000fea000b800000 */
[----:B--2---:R2:W1:Y:S04]  /*16b10*/  SHFL.IDX PT, R4, R18, 0x1, 0x1c1f ;  /* 0x003c1f0012047f89 */ /* 0x00446800000e0000 */
[----:B----4-:R2:W4:Y:S02]  /*16b20*/  SHFL.IDX PT, R0, R19, 0x1, 0x1c1f ;  /* 0x003c1f0013007f89 */ /* 0x01052400000e0000 */
.L_x_1797:
[----:B-1----:R-:W5:Y:S02]  /*16b30*/  LDL R2, [R1+0x1c] ;  /* 0x00001c0001027983 */ /* 0x002f640000100800 */
[----:B-----5:R-:W-:-:S13]  /*16b40*/  LOP3.LUT P0, RZ, R2, 0x2, RZ, 0xc0, !PT ;  /* 0x0000000202ff7812 */ /* 0x020fda000780c0ff */
[----:B------:R-:W-:Y:S05]  /*16b50*/  @P0 BRA `(.L_x_1734) ;  /* 0x00001bf000000947 */ /* 0x000fea0003800000 */
[----:B------:R-:W5:Y:S04]  /*16b60*/  LDL R27, [R1+0x4] ;  /* 0x00000400011b7983 */ /* 0x000f680000100800 */
[----:B--2---:R-:W2:Y:S04]  /*16b70*/  LDL R13, [R1+0x8c] ;  /* 0x00008c00010d7983 */ /* 0x004ea80000100800 */
[----:B---3--:R-:W3:Y:S04]  /*16b80*/  LDL R8, [R1+0xa8] ;  /* 0x0000a80001087983 */ /* 0x008ee80000100800 */
[----:B----4-:R-:W4:Y:S04]  /*16b90*/  LDL R12, [R1+0x78] ;  /* 0x00007800010c7983 */ /* 0x010f280000100800 */
[----:B------:R-:W3:Y:S04]  /*16ba0*/  LDL R14, [R1+0xa4] ;  /* 0x0000a400010e7983 */ /* 0x000ee80000100800 */
[----:B------:R-:W3:Y:S04]  /*16bb0*/  LDL R25, [R1+0x88] ;  /* 0x0000880001197983 */ /* 0x000ee80000100800 */
[----:B------:R-:W3:Y:S04]  /*16bc0*/  LDL R23, [R1+0x84] ;  /* 0x0000840001177983 */ /* 0x000ee80000100800 */
[----:B------:R-:W3:Y:S04]  /*16bd0*/  LDL R21, [R1+0x80] ;  /* 0x0000800001157983 */ /* 0x000ee80000100800 */
[----:B------:R-:W3:Y:S04]  /*16be0*/  LDL R26, [R1+0xa0] ;  /* 0x0000a000011a7983 */ /* 0x000ee80000100800 */
[----:B------:R-:W3:Y:S04]  /*16bf0*/  LDL R24, [R1+0x9c] ;  /* 0x00009c0001187983 */ /* 0x000ee80000100800 */
[----:B------:R-:W3:Y:S04]  /*16c00*/  LDL R22, [R1+0x98] ;  /* 0x0000980001167983 */ /* 0x000ee80000100800 */
[----:B------:R-:W3:Y:S01]  /*16c10*/  LDL R20, [R1+0x7c] ;  /* 0x00007c0001147983 */ /* 0x000ee20000100800 */
[----:B-----5:R-:W-:-:S02]  /*16c20*/  ISETP.GE.AND P0, PT, R27, c[0x0][0x3c8], PT ;  /* 0x0000f2001b007a0c */ /* 0x020fc40003f06270 */
[----:B------:R-:W-:-:S04]  /*16c30*/  IADD3 R2, R27, 0x18, RZ ;  /* 0x000000181b027810 */ /* 0x000fc80007ffe0ff */
[----:B------:R-:W-:Y:S02]  /*16c40*/  ISETP.GE.AND P5, PT, R2, c[0x0][0x3c8], PT ;  /* 0x0000f20002007a0c */ /* 0x000fe40003fa6270 */
[----:B--2---:R-:W-:-:S05]  /*16c50*/  ISETP.GE.AND P2, PT, R13, c[0x0][0x3c8], PT ;  /* 0x0000f2000d007a0c */ /* 0x004fca0003f46270 */
[C---:B------:R-:W-:Y:S02]  /*16c60*/  @!P0 LEA R6, P1, R27.reuse, R0, 0x2 ;  /* 0x000000001b068211 */ /* 0x040fe400078210ff */
[----:B----4-:R-:W-:Y:S02]  /*16c70*/  ISETP.GE.AND P4, PT, R12, c[0x0][0x3c8], PT ;  /* 0x0000f2000c007a0c */ /* 0x010fe40003f86270 */
[C---:B---3--:R-:W-:Y:S02]  /*16c80*/  @!P0 LEA.HI.X R7, R27.reuse, R4, R8, 0x2, P1 ;  /* 0x000000041b078211 */ /* 0x048fe400008f1408 */
[----:B------:R-:W-:Y:S02]  /*16c90*/  IADD3 R5, R27, 0x20, RZ ;  /* 0x000000201b057810 */ /* 0x000fe40007ffe0ff */
[----:B------:R-:W-:Y:S01]  /*16ca0*/  SHF.R.S32.HI R3, RZ, 0x1f, R2 ;  /* 0x0000001fff037819 */ /* 0x000fe20000011402 */
[----:B------:R1:W-:Y:S01]  /*16cb0*/  @!P0 ST.E.64 [R6.64], R112 ;  /* 0x0000007006008985 */ /* 0x0003e2000c101b06 */
[----:B------:R-:W-:-:S02]  /*16cc0*/  ISETP.GE.AND P3, PT, R5, c[0x0][0x3c8], PT ;  /* 0x0000f20005007a0c */ /* 0x000fc40003f66270 */
[----:B------:R-:W-:-:S04]  /*16cd0*/  @!P5 LEA R16, P1, R2, R0, 0x2 ;  /* 0x000000000210d211 */ /* 0x000fc800078210ff */
[----:B------:R-:W-:Y:S02]  /*16ce0*/  @!P5 LEA.HI.X R17, R2, R4, R3, 0x2, P1 ;  /* 0x000000040211d211 */ /* 0x000fe400008f1403 */
[----:B------:R-:W-:Y:S02]  /*16cf0*/  IADD3 R3, R27, 0x30, RZ ;  /* 0x000000301b037810 */ /* 0x000fe40007ffe0ff */
[-C--:B------:R-:W-:Y:S02]  /*16d00*/  @!P2 LEA R10, P1, R13, R0.reuse, 0x2 ;  /* 0x000000000d0aa211 */ /* 0x080fe400078210ff */
[----:B------:R-:W-:Y:S02]  /*16d10*/  @!P4 LEA R8, P0, R12, R0, 0x2 ;  /* 0x000000000c08c211 */ /* 0x000fe400078010ff */
[----:B------:R-:W-:Y:S02]  /*16d20*/  ISETP.GE.AND P5, PT, R3, c[0x0][0x3c8], PT ;  /* 0x0000f20003007a0c */ /* 0x000fe40003fa6270 */
[----:B------:R-:W-:-:S02]  /*16d30*/  @!P2 LEA.HI.X R11, R13, R4, R14, 0x2, P1 ;  /* 0x000000040d0ba211 */ /* 0x000fc400008f140e */
[----:B-1----:R-:W-:-:S04]  /*16d40*/  IADD3 R7, R27, 0x28, RZ ;  /* 0x000000281b077810 */ /* 0x002fc80007ffe0ff */
[----:B------:R-:W-:Y:S02]  /*16d50*/  ISETP.GE.AND P6, PT, R7, c[0x0][0x3c8], PT ;  /* 0x0000f20007007a0c */ /* 0x000fe40003fc6270 */
[----:B------:R-:W-:-:S04]  /*16d60*/  SHF.R.S32.HI R6, RZ, 0x1f, R12 ;  /* 0x0000001fff067819 */ /* 0x000fc8000001140c */
[----:B------:R-:W-:Y:S02]  /*16d70*/  @!P4 LEA.HI.X R9, R12, R4, R6, 0x2, P0 ;  /* 0x000000040c09c211 */ /* 0x000fe400000f1406 */
[----:B------:R-:W-:Y:S02]  /*16d80*/  SHF.R.S32.HI R12, RZ, 0x1f, R5 ;  /* 0x0000001fff0c7819 */ /* 0x000fe40000011405 */
[C---:B------:R-:W-:Y:S01]  /*16d90*/  @!P3 LEA R14, P0, R5.reuse, R0, 0x2 ;  /* 0x00000000050eb211 */ /* 0x040fe200078010ff */
[----:B------:R-:W-:Y:S01]  /*16da0*/  @!P2 ST.E.64 [R10.64], R124 ;  /* 0x0000007c0a00a985 */ /* 0x000fe2000c101b06 */
[----:B------:R-:W-:Y:S02]  /*16db0*/  ISETP.GE.AND P2, PT, R2, c[0x0][0x3c8], PT ;  /* 0x0000f20002007a0c */ /* 0x000fe40003f46270 */
[----:B------:R-:W-:Y:S01]  /*16dc0*/  @!P3 LEA.HI.X R15, R5, R4, R12, 0x2, P0 ;  /* 0x00000004050fb211 */ /* 0x000fe200000f140c */
[----:B------:R1:W-:Y:S01]  /*16dd0*/  @!P4 ST.E.64 [R8.64], R120 ;  /* 0x000000780800c985 */ /* 0x0003e2000c101b06 */
[----:B------:R-:W-:-:S02]  /*16de0*/  @!P6 LEA R12, P1, R7, R0, 0x2 ;  /* 0x00000000070ce211 */ /* 0x000fc400078210ff */
[----:B------:R-:W-:Y:S02]  /*16df0*/  IADD3 R6, R27, 0x38, RZ ;  /* 0x000000381b067810 */ /* 0x000fe40007ffe0ff */
[----:B------:R-:W-:Y:S02]  /*16e00*/  @!P5 LEA R18, P0, R3, R0, 0x2 ;  /* 0x000000000312d211 */ /* 0x000fe400078010ff */
[----:B------:R-:W-:Y:S02]  /*16e10*/  ISETP.GE.AND P3, PT, R6, c[0x0][0x3c8], PT ;  /* 0x0000f20006007a0c */ /* 0x000fe40003f66270 */
[----:B------:R-:W-:Y:S01]  /*16e20*/  IADD3 R2, R27, 0x48, RZ ;  /* 0x000000481b027810 */ /* 0x000fe20007ffe0ff */
[----:B------:R2:W-:Y:S01]  /*16e30*/  @!P2 ST.E.64 [R16.64], R128 ;  /* 0x000000801000a985 */ /* 0x0005e2000c101b06 */
[----:B------:R-:W-:Y:S02]  /*16e40*/  ISETP.GE.AND P2, PT, R5, c[0x0][0x3c8], PT ;  /* 0x0000f20005007a0c */ /* 0x000fe40003f46270 */
[----:B------:R-:W-:-:S02]  /*16e50*/  ISETP.GE.AND P4, PT, R2, c[0x0][0x3c8], PT ;  /* 0x0000f20002007a0c */ /* 0x000fc40003f86270 */
[----:B-1----:R-:W-:-:S04]  /*16e60*/  SHF.R.S32.HI R9, RZ, 0x1f, R7 ;  /* 0x0000001fff097819 */ /* 0x002fc80000011407 */
[----:B------:R-:W-:Y:S02]  /*16e70*/  @!P6 LEA.HI.X R13, R7, R4, R9, 0x2, P1 ;  /* 0x00000004070de211 */ /* 0x000fe400008f1409 */
[----:B------:R-:W-:Y:S02]  /*16e80*/  ISETP.GE.AND P1, PT, R3, c[0x0][0x3c8], PT ;  /* 0x0000f20003007a0c */ /* 0x000fe40003f26270 */
[----:B------:R-:W-:-:S04]  /*16e90*/  IADD3 R8, R27, 0x40, RZ ;  /* 0x000000401b087810 */ /* 0x000fc80007ffe0ff */
[----:B------:R-:W-:Y:S02]  /*16ea0*/  ISETP.GE.AND P5, PT, R8, c[0x0][0x3c8], PT ;  /* 0x0000f20008007a0c */ /* 0x000fe40003fa6270 */
[----:B------:R-:W-:-:S05]  /*16eb0*/  SHF.R.S32.HI R10, RZ, 0x1f, R3 ;  /* 0x0000001fff0a7819 */ /* 0x000fca0000011403 */
[----:B------:R-:W-:Y:S02]  /*16ec0*/  @!P1 LEA.HI.X R19, R3, R4, R10, 0x2, P0 ;  /* 0x0000000403139211 */ /* 0x000fe400000f140a */
[----:B------:R-:W-:Y:S02]  /*16ed0*/  SHF.R.S32.HI R3, RZ, 0x1f, R6 ;  /* 0x0000001fff037819 */ /* 0x000fe40000011406 */
[C---:B------:R-:W-:Y:S02]  /*16ee0*/  @!P3 LEA R10, P0, R6.reuse, R0, 0x2 ;  /* 0x00000000060ab211 */ /* 0x040fe400078010ff */
[----:B------:R-:W-:Y:S02]  /*16ef0*/  IADD3 R5, R27, 0x50, RZ ;  /* 0x000000501b057810 */ /* 0x000fe40007ffe0ff */
[----:B------:R-:W-:Y:S02]  /*16f00*/  @!P3 LEA.HI.X R11, R6, R4, R3, 0x2, P0 ;  /* 0x00000004060bb211 */ /* 0x000fe400000f1403 */
[----:B------:R-:W-:-:S02]  /*16f10*/  SHF.R.S32.HI R3, RZ, 0x1f, R8 ;  /* 0x0000001fff037819 */ /* 0x000fc40000011408 */
[C---:B--2---:R-:W-:Y:S01]  /*16f20*/  @!P5 LEA R16, P0, R8.reuse, R0, 0x2 ;  /* 0x000000000810d211 */ /* 0x044fe200078010ff */
[----:B------:R-:W-:Y:S01]  /*16f30*/  @!P2 ST.E.64 [R14.64], R142 ;  /* 0x0000008e0e00a985 */ /* 0x000fe2000c101b06 */
[----:B------:R-:W-:Y:S02]  /*16f40*/  ISETP.GE.AND P2, PT, R5, c[0x0][0x3c8], PT ;  /* 0x0000f20005007a0c */ /* 0x000fe40003f46270 */
[----:B------:R-:W-:Y:S01]  /*16f50*/  @!P5 LEA.HI.X R17, R8, R4, R3, 0x2, P0 ;  /* 0x000000040811d211 */ /* 0x000fe200000f1403 */
[----:B------:R1:W-:Y:S01]  /*16f60*/  @!P6 ST.E.64 [R12.64], R138 ;  /* 0x0000008a0c00e985 */ /* 0x0003e2000c101b06 */
[----:B------:R-:W-:Y:S02]  /*16f70*/  SHF.R.S32.HI R7, RZ, 0x1f, R2 ;  /* 0x0000001fff077819 */ /* 0x000fe40000011402 */
[----:B------:R-:W-:Y:S01]  /*16f80*/  IADD3 R3, R27, 0x58, RZ ;  /* 0x000000581b037810 */ /* 0x000fe20007ffe0ff */
[----:B------:R-:W-:Y:S01]  /*16f90*/  @!P1 ST.E.64 [R18.64], R148 ;  /* 0x0000009412009985 */ /* 0x000fe2000c101b06 */
[----:B------:R-:W-:-:S03]  /*16fa0*/  SHF.R.S32.HI R8, RZ, 0x1f, R5 ;  /* 0x0000001fff087819 */ /* 0x000fc60000011405 */
[----:B------:R2:W-:Y:S01]  /*16fb0*/  @!P3 ST.E.64 [R10.64], R146 ;  /* 0x000000920a00b985 */ /* 0x0005e2000c101b06 */
[----:B------:R-:W-:Y:S02]  /*16fc0*/  IADD3 R6, R27, 0x60, RZ ;  /* 0x000000601b067810 */ /* 0x000fe40007ffe0ff */
[----:B-1----:R-:W-:-:S04]  /*16fd0*/  @!P4 LEA R12, P0, R2, R0, 0x2 ;  /* 0x00000000020cc211 */ /* 0x002fc800078010ff */
[----:B------:R-:W-:Y:S02]  /*16fe0*/  @!P4 LEA.HI.X R13, R2, R4, R7, 0x2, P0 ;  /* 0x00000004020dc211 */ /* 0x000fe400000f1407 */
[----:B------:R-:W-:Y:S02]  /*16ff0*/  ISETP.GE.AND P0, PT, R3, c[0x0][0x3c8], PT ;  /* 0x0000f20003007a0c */ /* 0x000fe40003f06270 */
[C---:B--2---:R-:W-:Y:S02]  /*17000*/  @!P2 LEA R10, P1, R5.reuse, R0, 0x2 ;  /* 0x00000000050aa211 */ /* 0x044fe400078210ff */
[----:B------:R-:W-:Y:S02]  /*17010*/  ISETP.GE.AND P6, PT, R6, c[0x0][0x3c8], PT ;  /* 0x0000f20006007a0c */ /* 0x000fe40003fc6270 */
[----:B------:R-:W-:Y:S02]  /*17020*/  @!P2 LEA.HI.X R11, R5, R4, R8, 0x2, P1 ;  /* 0x00000004050ba211 */ /* 0x000fe400008f1408 */
[----:B------:R-:W-:-:S02]  /*17030*/  ISETP.GE.AND P1, PT, R3, c[0x0][0x3c8], PT ;  /* 0x0000f20003007a0c */ /* 0x000fc40003f26270 */
[----:B------:R-:W-:-:S03]  /*17040*/  IADD3 R2, R27, 0x68, RZ ;  /* 0x000000681b027810 */ /* 0x000fc60007ffe0ff */
[C---:B------:R-:W-:Y:S02]  /*17050*/  @!P0 LEA R14, P0, R3.reuse, R0, 0x2 ;  /* 0x00000000030e8211 */ /* 0x040fe400078010ff */
[----:B------:R-:W-:Y:S02]  /*17060*/  ISETP.GE.AND P3, PT, R2, c[0x0][0x3c8], PT ;  /* 0x0000f20002007a0c */ /* 0x000fe40003f66270 */
[----:B------:R-:W-:Y:S02]  /*17070*/  SHF.R.S32.HI R7, RZ, 0x1f, R3 ;  /* 0x0000001fff077819 */ /* 0x000fe40000011403 */
[----:B------:R-:W-:Y:S01]  /*17080*/  SHF.R.S32.HI R5, RZ, 0x1f, R6 ;  /* 0x0000001fff057819 */ /* 0x000fe20000011406 */
[----:B------:R1:W-:Y:S06]  /*17090*/  @!P5 ST.E.64 [R16.64], R38 ;  /* 0x000000261000d985 */ /* 0x0003ec000c101b06 */
[----:B------:R-:W-:-:S02]  /*170a0*/  @!P1 LEA.HI.X R15, R3, R4, R7, 0x2, P0 ;  /* 0x00000004030f9211 */ /* 0x000fc400000f1407 */
[C---:B------:R-:W-:Y:S02]  /*170b0*/  @!P6 LEA R8, P0, R6.reuse, R0, 0x2 ;  /* 0x000000000608e211 */ /* 0x040fe400078010ff */
[----:B------:R-:W-:Y:S02]  /*170c0*/  IADD3 R3, R27, 0x70, RZ ;  /* 0x000000701b037810 */ /* 0x000fe40007ffe0ff */
[----:B------:R-:W-:Y:S02]  /*170d0*/  @!P6 LEA.HI.X R9, R6, R4, R5, 0x2, P0 ;  /* 0x000000040609e211 */ /* 0x000fe400000f1405 */
[----:B------:R-:W-:Y:S02]  /*170e0*/  ISETP.GE.AND P5, PT, R3, c[0x0][0x3c8], PT ;  /* 0x0000f20003007a0c */ /* 0x000fe40003fa6270 */
[----:B------:R-:W-:Y:S02]  /*170f0*/  SHF.R.S32.HI R5, RZ, 0x1f, R2 ;  /* 0x0000001fff057819 */ /* 0x000fe40000011402 */
[----:B------:R-:W-:Y:S01]  /*17100*/  IADD3 R6, R27, 0x78, RZ ;  /* 0x000000781b067810 */ /* 0x000fe20007ffe0ff */
[----:B------:R2:W-:Y:S04]  /*17110*/  @!P4 ST.E.64 [R12.64], R150 ;  /* 0x000000960c00c985 */ /* 0x0005e8000c101b06 */
[----:B------:R3:W-:Y:S01]  /*17120*/  @!P2 ST.E.64 [R10.64], R42 ;  /* 0x0000002a0a00a985 */ /* 0x0007e2000c101b06 */
[----:B------:R-:W-:-:S02]  /*17130*/  ISETP.GE.AND P2, PT, R6, c[0x0][0x3c8], PT ;  /* 0x0000f20006007a0c */ /* 0x000fc40003f46270 */
[----:B-1----:R-:W-:-:S04]  /*17140*/  @!P3 LEA R16, P0, R2, R0, 0x2 ;  /* 0x000000000210b211 */ /* 0x002fc800078010ff */
[----:B------:R-:W-:Y:S02]  /*17150*/  @!P3 LEA.HI.X R17, R2, R4, R5, 0x2, P0 ;  /* 0x000000040211b211 */ /* 0x000fe400000f1405 */
[C---:B------:R-:W-:Y:S02]  /*17160*/  IADD3 R5, R27.reuse, 0x80, RZ ;  /* 0x000000801b057810 */ /* 0x040fe40007ffe0ff */
[----:B------:R-:W-:Y:S02]  /*17170*/  IADD3 R7, R27, 0x88, RZ ;  /* 0x000000881b077810 */ /* 0x000fe40007ffe0ff */
[----:B------:R-:W-:Y:S01]  /*17180*/  ISETP.GE.AND P3, PT, R5, c[0x0][0x3c8], PT ;  /* 0x0000f20005007a0c */ /* 0x000fe20003f66270 */
[----:B------:R-:W-:Y:S01]  /*17190*/  @!P1 ST.E.64 [R14.64], R50 ;  /* 0x000000320e009985 */ /* 0x000fe2000c101b06 */
[----:B------:R-:W-:-:S03]  /*171a0*/  ISETP.GE.AND P1, PT, R7, c[0x0][0x3c8], PT ;  /* 0x0000f20007007a0c */ /* 0x000fc60003f26270 */
[----:B------:R1:W-:Y:S01]  /*171b0*/  @!P6 ST.E.64 [R8.64], R46 ;  /* 0x0000002e0800e985 */ /* 0x0003e2000c101b06 */
[----:B--2---:R-:W-:Y:S02]  /*171c0*/  @!P5 LEA R12, P0, R3, R0, 0x2 ;  /* 0x00000000030cd211 */ /* 0x004fe400078010ff */
[----:B---3--:R-:W-:-:S04]  /*171d0*/  SHF.R.S32.HI R10, RZ, 0x1f, R3 ;  /* 0x0000001fff0a7819 */ /* 0x008fc80000011403 */
[----:B------:R-:W-:Y:S02]  /*171e0*/  @!P5 LEA.HI.X R13, R3, R4, R10, 0x2, P0 ;  /* 0x00000004030dd211 */ /* 0x000fe400000f140a */
[C---:B------:R-:W-:Y:S02]  /*171f0*/  @!P2 LEA R10, P4, R6.reuse, R0, 0x2 ;  /* 0x00000000060aa211 */ /* 0x040fe400078810ff */
[----:B------:R-:W-:Y:S02]  /*17200*/  IADD3 R3, R27, 0x90, RZ ;  /* 0x000000901b037810 */ /* 0x000fe40007ffe0ff */
[----:B-1----:R-:W-:Y:S02]  /*17210*/  SHF.R.S32.HI R9, RZ, 0x1f, R6 ;  /* 0x0000001fff097819 */ /* 0x002fe40000011406 */
[----:B------:R-:W-:Y:S02]  /*17220*/  SHF.R.S32.HI R8, RZ, 0x1f, R5 ;  /* 0x0000001fff087819 */ /* 0x000fe40000011405 */
[----:B------:R-:W-:-:S02]  /*17230*/  @!P2 LEA.HI.X R11, R6, R4, R9, 0x2, P4 ;  /* 0x00000004060ba211 */ /* 0x000fc400020f1409 */
[C---:B------:R-:W-:Y:S02]  /*17240*/  @!P3 LEA R14, P0, R5.reuse, R0, 0x2 ;  /* 0x00000000050eb211 */ /* 0x040fe400078010ff */
[----:B------:R-:W-:Y:S02]  /*17250*/  ISETP.GE.AND P4, PT, R2, c[0x0][0x3c8], PT ;  /* 0x0000f20002007a0c */ /* 0x000fe40003f86270 */
[----:B------:R-:W-:Y:S02]  /*17260*/  @!P3 LEA.HI.X R15, R5, R4, R8, 0x2, P0 ;  /* 0x00000004050fb211 */ /* 0x000fe400000f1408 */
[----:B------:R-:W-:Y:S02]  /*17270*/  SHF.R.S32.HI R6, RZ, 0x1f, R7 ;  /* 0x0000001fff067819 */ /* 0x000fe40000011407 */
[----:B------:R-:W-:Y:S02]  /*17280*/  @!P1 LEA R8, P0, R7, R0, 0x2 ;  /* 0x0000000007089211 */ /* 0x000fe400078010ff */
[----:B------:R-:W-:-:S02]  /*17290*/  ISETP.GE.AND P6, PT, R3, c[0x0][0x3c8], PT ;  /* 0x0000f20003007a0c */ /* 0x000fc40003fc6270 */
[----:B------:R-:W-:Y:S02]  /*172a0*/  @!P1 LEA.HI.X R9, R7, R4, R6, 0x2, P0 ;  /* 0x0000000407099211 */ /* 0x000fe400000f1406 */
[C---:B------:R-:W-:Y:S02]  /*172b0*/  IADD3 R7, R27.reuse, 0xa0, RZ ;  /* 0x000000a01b077810 */ /* 0x040fe40007ffe0ff */
[----:B------:R-:W-:Y:S01]  /*172c0*/  IADD3 R5, R27, 0x98, RZ ;  /* 0x000000981b057810 */ /* 0x000fe20007ffe0ff */
[----:B------:R-:W-:Y:S01]  /*172d0*/  @!P4 ST.E.64 [R16.64], R54 ;  /* 0x000000361000c985 */ /* 0x000fe2000c101b06 */
[----:B------:R-:W-:-:S03]  /*172e0*/  ISETP.GE.AND P4, PT, R7, c[0x0][0x3c8], PT ;  /* 0x0000f20007007a0c */ /* 0x000fc60003f86270 */
[----:B------:R-:W-:Y:S01]  /*172f0*/  @!P5 ST.E.64 [R12.64], R62 ;  /* 0x0000003e0c00d985 */ /* 0x000fe2000c101b06 */
[----:B------:R-:W-:Y:S02]  /*17300*/  ISETP.GE.AND P5, PT, R5, c[0x0][0x3c8], PT ;  /* 0x0000f20005007a0c */ /* 0x000fe40003fa6270 */
[----:B------:R-:W-:Y:S02]  /*17310*/  SHF.R.S32.HI R2, RZ, 0x1f, R3 ;  /* 0x0000001fff027819 */ /* 0x000fe40000011403 */
[----:B------:R-:W-:Y:S01]  /*17320*/  @!P6 LEA R18, P0, R3, R0, 0x2 ;  /* 0x000000000312e211 */ /* 0x000fe200078010ff */
[----:B------:R1:W-:Y:S01]  /*17330*/  @!P2 ST.E.64 [R10.64], R58 ;  /* 0x0000003a0a00a985 */ /* 0x0003e2000c101b06 */
[----:B------:R-:W-:Y:S02]  /*17340*/  IADD3 R6, R27, 0xa8, RZ ;  /* 0x000000a81b067810 */ /* 0x000fe40007ffe0ff */
[----:B------:R-:W-:Y:S01]  /*17350*/  @!P6 LEA.HI.X R19, R3, R4, R2, 0x2, P0 ;  /* 0x000000040313e211 */ /* 0x000fe200000f1402 */
[----:B------:R-:W-:Y:S01]  /*17360*/  @!P3 ST.E.64 [R14.64], R70 ;  /* 0x000000460e00b985 */ /* 0x000fe2000c101b06 */
[----:B------:R-:W-:-:S03]  /*17370*/  ISETP.GE.AND P6, PT, R6, c[0x0][0x3c8], PT ;  /* 0x0000f20006007a0c */ /* 0x000fc60003fc6270 */
[----:B------:R2:W-:Y:S01]  /*17380*/  @!P1 ST.E.64 [R8.64], R66 ;  /* 0x0000004208009985 */ /* 0x0005e2000c101b06 */
[----:B------:R-:W-:Y:S02]  /*17390*/  IADD3 R2, R27, 0xb0, RZ ;  /* 0x000000b01b027810 */ /* 0x000fe40007ffe0ff */
[----:B------:R-:W-:Y:S02]  /*173a0*/  ISETP.GE.AND P3, PT, R3, c[0x0][0x3c8], PT ;  /* 0x0000f20003007a0c */ /* 0x000fe40003f66270 */
[----:B-1----:R-:W-:Y:S02]  /*173b0*/  SHF.R.S32.HI R11, RZ, 0x1f, R5 ;  /* 0x0000001fff0b7819 */ /* 0x002fe40000011405 */
[-C--:B------:R-:W-:Y:S02]  /*173c0*/  @!P5 LEA R10, P0, R5, R0.reuse, 0x2 ;  /* 0x00000000050ad211 */ /* 0x080fe400078010ff */
[----:B--2---:R-:W-:Y:S02]  /*173d0*/  SHF.R.S32.HI R9, RZ, 0x1f, R7 ;  /* 0x0000001fff097819 */ /* 0x004fe40000011407 */
[----:B------:R-:W-:-:S02]  /*173e0*/  @!P4 LEA R8, P1, R7, R0, 0x2 ;  /* 0x000000000708c211 */ /* 0x000fc400078210ff */
[-C--:B------:R-:W-:Y:S02]  /*173f0*/  @!P5 LEA.HI.X R11, R5, R4.reuse, R11, 0x2, P0 ;  /* 0x00000004050bd211 */ /* 0x080fe400000f140b */
[----:B------:R-:W-:Y:S02]  /*17400*/  @!P4 LEA.HI.X R9, R7, R4, R9, 0x2, P1 ;  /* 0x000000040709c211 */ /* 0x000fe400008f1409 */
[----:B------:R-:W-:Y:S02]  /*17410*/  ISETP.GE.AND P1, PT, R2, c[0x0][0x3c8], PT ;  /* 0x0000f20002007a0c */ /* 0x000fe40003f26270 */
[----:B------:R-:W-:-:S04]  /*17420*/  IADD3 R5, R27, 0xb8, RZ ;  /* 0x000000b81b057810 */ /* 0x000fc80007ffe0ff */
[----:B------:R-:W-:Y:S02]  /*17430*/  ISETP.GE.AND P2, PT, R5, c[0x0][0x3c8], PT ;  /* 0x0000f20005007a0c */ /* 0x000fe40003f46270 */
[----:B------:R-:W-:Y:S02]  /*17440*/  SHF.R.S32.HI R13, RZ, 0x1f, R6 ;  /* 0x0000001fff0d7819 */ /* 0x000fe40000011406 */
[----:B------:R-:W-:-:S04]  /*17450*/  @!P6 LEA R12, P0, R6, R0, 0x2 ;  /* 0x00000000060ce211 */ /* 0x000fc800078010ff */
[----:B------:R-:W-:Y:S02]  /*17460*/  @!P6 LEA.HI.X R13, R6, R4, R13, 0x2, P0 ;  /* 0x00000004060de211 */ /* 0x000fe400000f140d */
[----:B------:R-:W-:Y:S02]  /*17470*/  SHF.R.S32.HI R6, RZ, 0x1f, R2 ;  /* 0x0000001fff067819 */ /* 0x000fe40000011402 */
[C---:B------:R-:W-:Y:S02]  /*17480*/  @!P1 LEA R16, P0, R2.reuse, R0, 0x2 ;  /* 0x0000000002109211 */ /* 0x040fe400078010ff */
[----:B------:R-:W-:Y:S02]  /*17490*/  IADD3 R3, R27, 0xc0, RZ ;  /* 0x000000c01b037810 */ /* 0x000fe40007ffe0ff */
[----:B------:R-:W-:Y:S02]  /*174a0*/  @!P1 LEA.HI.X R17, R2, R4, R6, 0x2, P0 ;  /* 0x0000000402119211 */ /* 0x000fe400000f1406 */
[----:B------:R-:W-:-:S02]  /*174b0*/  SHF.R.S32.HI R6, RZ, 0x1f, R5 ;  /* 0x0000001fff067819 */ /* 0x000fc40000011405 */
[----:B------:R-:W-:Y:S02]  /*174c0*/  @!P2 LEA R14, P0, R5, R0, 0x2 ;  /* 0x00000000050ea211 */ /* 0x000fe400078010ff */
[----:B------:R-:W-:Y:S02]  /*174d0*/  ISETP.GE.AND P1, PT, R3, c[0x0][0x3c8], PT ;  /* 0x0000f20003007a0c */ /* 0x000fe40003f26270 */
[----:B------:R-:W-:Y:S02]  /*174e0*/  @!P2 LEA.HI.X R15, R5, R4, R6, 0x2, P0 ;  /* 0x00000004050fa211 */ /* 0x000fe400000f1406 */
[----:B------:R-:W-:Y:S01]  /*174f0*/  IADD3 R6, R27, 0xc8, RZ ;  /* 0x000000c81b067810 */ /* 0x000fe20007ffe0ff */
[----:B------:R-:W-:Y:S04]  /*17500*/  @!P3 ST.E.64 [R18.64], R152 ;  /* 0x000000981200b985 */ /* 0x000fe8000c101b06 */
[----:B------:R1:W-:Y:S01]  /*17510*/  @!P5 ST.E.64 [R10.64], R154 ;  /* 0x0000009a0a00d985 */ /* 0x0003e2000c101b06 */
[----:B------:R-:W-:-:S02]  /*17520*/  ISETP.GE.AND P5, PT, R6, c[0x0][0x3c8], PT ;  /* 0x0000f20006007a0c */ /* 0x000fc40003fa6270 */
[----:B------:R-:W-:Y:S01]  /*17530*/  SHF.R.S32.HI R7, RZ, 0x1f, R3 ;  /* 0x0000001fff077819 */ /* 0x000fe20000011403 */
[----:B------:R2:W-:Y:S04]  /*17540*/  @!P4 ST.E.64 [R8.64], R82 ;  /* 0x000000520800c985 */ /* 0x0005e8000c101b06 */
[----:B------:R3:W-:Y:S01]  /*17550*/  @!P6 ST.E.64 [R12.64], R156 ;  /* 0x0000009c0c00e985 */ /* 0x0007e2000c101b06 */
[----:B------:R-:W-:-:S04]  /*17560*/  IADD3 R5, R27, 0xd0, RZ ;  /* 0x000000d01b057810 */ /* 0x000fc80007ffe0ff */
[----:B------:R-:W-:Y:S02]  /*17570*/  ISETP.GE.AND P4, PT, R5, c[0x0][0x3c8], PT ;  /* 0x0000f20005007a0c */ /* 0x000fe40003f86270 */
[----:B-1----:R-:W-:-:S04]  /*17580*/  @!P1 LEA R10, P0, R3, R0, 0x2 ;  /* 0x00000000030a9211 */ /* 0x002fc800078010ff */
[----:B------:R-:W-:Y:S02]  /*17590*/  @!P1 LEA.HI.X R11, R3, R4, R7, 0x2, P0 ;  /* 0x00000004030b9211 */ /* 0x000fe400000f1407 */
[----:B--2---:R-:W-:Y:S02]  /*175a0*/  SHF.R.S32.HI R9, RZ, 0x1f, R6 ;  /* 0x0000001fff097819 */ /* 0x004fe40000011406 */
[----:B---3--:R-:W-:-:S04]  /*175b0*/  @!P5 LEA R12, P0, R6, R0, 0x2 ;  /* 0x00000000060cd211 */ /* 0x008fc800078010ff */
[----:B------:R-:W-:Y:S02]  /*175c0*/  @!P5 LEA.HI.X R13, R6, R4, R9, 0x2, P0 ;  /* 0x00000004060dd211 */ /* 0x000fe400000f1409 */
[----:B------:R-:W-:Y:S02]  /*175d0*/  ISETP.GE.AND P0, PT, R2, c[0x0][0x3c8], PT ;  /* 0x0000f20002007a0c */ /* 0x000fe40003f06270 */
[----:B------:R-:W-:-:S04]  /*175e0*/  IADD3 R3, R27, 0xd8, RZ ;  /* 0x000000d81b037810 */ /* 0x000fc80007ffe0ff */
[----:B------:R-:W-:Y:S02]  /*175f0*/  ISETP.GE.AND P3, PT, R3, c[0x0][0x3c8], PT ;  /* 0x0000f20003007a0c */ /* 0x000fe40003f66270 */
[----:B------:R-:W-:-:S05]  /*17600*/  SHF.R.S32.HI R7, RZ, 0x1f, R5 ;  /* 0x0000001fff077819 */ /* 0x000fca0000011405 */
[----:B------:R-:W-:Y:S01]  /*17610*/  @!P0 ST.E.64 [R16.64], R160 ;  /* 0x000000a010008985 */ /* 0x000fe2000c101b06 */
[----:B------:R-:W-:-:S03]  /*17620*/  ISETP.GE.AND P0, PT, R21, c[0x0][0x3c8], PT ;  /* 0x0000f20015007a0c */ /* 0x000fc60003f06270 */
[----:B------:R-:W-:Y:S01]  /*17630*/  @!P2 ST.E.64 [R14.64], R158 ;  /* 0x0000009e0e00a985 */ /* 0x000fe2000c101b06 */
[----:B------:R-:W-:-:S03]  /*17640*/  ISETP.GE.AND P2, PT, R25, c[0x0][0x3c8], PT ;  /* 0x0000f20019007a0c */ /* 0x000fc60003f46270 */
[----:B------:R1:W-:Y:S01]  /*17650*/  @!P1 ST.E.64 [R10.64], R94 ;  /* 0x0000005e0a009985 */ /* 0x0003e2000c101b06 */
[----:B------:R-:W-:Y:S02]  /*17660*/  ISETP.GE.AND P1, PT, R23, c[0x0][0x3c8], PT ;  /* 0x0000f20017007a0c */ /* 0x000fe40003f26270 */
[C---:B------:R-:W-:Y:S02]  /*17670*/  @!P4 LEA R8, P6, R5.reuse, R0, 0x2 ;  /* 0x000000000508c211 */ /* 0x040fe400078c10ff */
[----:B------:R-:W-:Y:S02]  /*17680*/  SHF.R.S32.HI R2, RZ, 0x1f, R3 ;  /* 0x0000001fff027819 */ /* 0x000fe40000011403 */
[----:B------:R-:W-:Y:S01]  /*17690*/  @!P4 LEA.HI.X R9, R5, R4, R7, 0x2, P6 ;  /* 0x000000040509c211 */ /* 0x000fe200030f1407 */
[----:B------:R-:W-:Y:S04]  /*176a0*/  @!P5 ST.E.64 [R12.64], R98 ;  /* 0x000000620c00d985 */ /* 0x000fe8000c101b06 */
[----:B------:R2:W-:Y:S02]  /*176b0*/  @!P4 ST.E.64 [R8.64], R86 ;  /* 0x000000560800c985 */ /* 0x0005e4000c101b06 */
[----:B------:R-:W-:-:S04]  /*176c0*/  @!P1 LEA R6, P5, R23, R0, 0x2 ;  /* 0x0000000017069211 */ /* 0x000fc800078a10ff */
[----:B------:R-:W-:Y:S02]  /*176d0*/  @!P1 LEA.HI.X R7, R23, R4, R24, 0x2, P5 ;  /* 0x0000000417079211 */ /* 0x000fe400028f1418 */
[----:B-1----:R-:W-:-:S04]  /*176e0*/  @!P3 LEA R10, P6, R3, R0, 0x2 ;  /* 0x00000000030ab211 */ /* 0x002fc800078c10ff */
[----:B------:R-:W-:Y:S02]  /*176f0*/  @!P3 LEA.HI.X R11, R3, R4, R2, 0x2, P6 ;  /* 0x00000004030bb211 */ /* 0x000fe400030f1402 */
[-C--:B------:R-:W-:Y:S02]  /*17700*/  @!P0 LEA R2, P4, R21, R0.reuse, 0x2 ;  /* 0x0000000015028211 */ /* 0x080fe400078810ff */
[----:B--2---:R-:W-:Y:S02]  /*17710*/  @!P2 LEA R8, P6, R25, R0, 0x2 ;  /* 0x000000001908a211 */ /* 0x004fe400078c10ff */
[-C--:B------:R-:W-:Y:S02]  /*17720*/  @!P0 LEA.HI.X R3, R21, R4.reuse, R22, 0x2, P4 ;  /* 0x0000000415038211 */ /* 0x080fe400020f1416 */
[----:B------:R-:W-:Y:S01]  /*17730*/  @!P2 LEA.HI.X R9, R25, R4, R26, 0x2, P6 ;  /* 0x000000041909a211 */ /* 0x000fe200030f141a */
[----:B------:R1:W-:Y:S04]  /*17740*/  @!P3 ST.E.64 [R10.64], R106 ;  /* 0x0000006a0a00b985 */ /* 0x0003e8000c101b06 */
        /* <DEDUP_REMOVED lines=10> */
.L_x_1719:
[----:B------:R-:W2:Y:S04]  /*177f0*/  LDL.LU R7, [R1+0x2c] ;  /* 0x00002c0001077983 */ /* 0x000ea80000300800 */
[----:B-1----:R-:W3:Y:S01]  /*17800*/  LDL R6, [R1+0x34] ;  /* 0x0000340001067983 */ /* 0x002ee20000100800 */
[----:B------:R-:W-:Y:S01]  /*17810*/  ISETP.NE.U32.AND P0, PT, RZ, c[0x0][0x508], PT ;  /* 0x00014200ff007a0c */ /* 0x000fe20003f05070 */
[----:B------:R-:W-:Y:S01]  /*17820*/  IMAD.MOV.U32 R4, RZ, RZ, 0x4 ;  /* 0x00000004ff047424 */ /* 0x000fe200078e00ff */
[----:B------:R-:W-:Y:S01]  /*17830*/  ISETP.NE.U32.AND P2, PT, RZ, c[0x0][0x500], PT ;  /* 0x00014000ff007a0c */ /* 0x000fe20003f45070 */
[----:B------:R-:W-:Y:S01]  /*17840*/  IMAD.MOV.U32 R17, RZ, RZ, c[0x0][0x388] ;  /* 0x0000e200ff117624 */ /* 0x000fe200078e00ff */
[----:B------:R-:W-:Y:S01]  /*17850*/  ISETP.NE.AND.EX P0, PT, RZ, c[0x0][0x50c], PT, P0 ;  /* 0x00014300ff007a0c */ /* 0x000fe20003f05300 */
[----:B------:R-:W-:Y:S01]  /*17860*/  IMAD.MOV.U32 R0, RZ, RZ, RZ ;  /* 0x000000ffff007224 */ /* 0x000fe200078e00ff */
[----:B------:R-:W-:Y:S01]  /*17870*/  ISETP.NE.AND.EX P2, PT, RZ, c[0x0][0x504], PT, P2 ;  /* 0x00014100ff007a0c */ /* 0x000fe20003f45320 */
[----:B---3--:R-:W-:-:S10]  /*17880*/  IMAD.WIDE R2, R6, R4, c[0x0][0x500] ;  /* 0x0001400006027625 */ /* 0x008fd400078e0204 */
[----:B------:R-:W-:Y:S02]  /*17890*/  @P0 IMAD.WIDE R4, R6, R4, c[0x0][0x508] ;  /* 0x0001420006040625 */ /* 0x000fe400078e0204 */
        /* <DEDUP_REMOVED lines=9> */
.L_x_1740:
[----:B-1----:R-:W1:Y:S01]  /*17930*/  S2R R5, SR_TID.X ;  /* 0x0000000000057919 */ /* 0x002e620000002100 */
[----:B------:R-:W-:Y:S01]  /*17940*/  SHF.R.S32.HI R2, RZ, 0x1f, R6 ;  /* 0x0000001fff027819 */ /* 0x000fe20000011406 */
[----:B------:R-:W-:Y:S01]  /*17950*/  BSSY B0, `(.L_x_1741) ;  /* 0x0000038000007945 */ /* 0x000fe20003800000 */
[----:B-----5:R-:W-:-:S02]  /*17960*/  SHF.R.S32.HI R13, RZ, 0x1f, R0 ;  /* 0x0000001fff0d7819 */ /* 0x020fc40000011400 */
[----:B------:R-:W-:Y:S02]  /*17970*/  SEL R3, R6, RZ, !P2 ;  /* 0x000000ff06037207 */ /* 0x000fe40005000000 */
[----:B------:R-:W-:Y:S02]  /*17980*/  SEL R20, R2, RZ, !P2 ;  /* 0x000000ff02147207 */ /* 0x000fe40005000000 */
        /* <DEDUP_REMOVED lines=52> */
.L_x_1742:
[----:B------:R-:W-:Y:S05]  /*17cd0*/  BSYNC B0 ;  /* 0x0000000000007941 */ /* 0x000fea0003800000 */
.L_x_1741:
        /* <DEDUP_REMOVED lines=15> */
[----:B------:R-:W-:-:S03]  /*17dd0*/  IADD3 R14, R10, R11, RZ ;  /* 0x0000000b0a0e7210 */ /* 0x000fc60007ffe0ff */
[----:B------:R-:W-:Y:S01]  /*17de0*/  IMAD R0, R0, c[0x0][0x3a4], R2 ;  /* 0x0000e90000007a24 */ /* 0x000fe200078e0202 */
[----:B----4-:R-:W-:Y:S01]  /*17df0*/  IADD3 R2, R6, R11, RZ ;  /* 0x0000000b06027210 */ /* 0x010fe20007ffe0ff */
        /* <DEDUP_REMOVED lines=27> */
.L_x_1798:
[----:B------:R-:W-:Y:S05]  /*17fb0*/  BRA.DIV ~URZ, `(.L_x_1744) ;  /* 0x000026027f007947 */ /* 0x000fea000b800000 */
[----:B------:R3:W4:Y:S02]  /*17fc0*/  SHFL.IDX PT, R0, R15, RZ, 0x181f ;  /* 0x00181fff0f007589 */ /* 0x00072400000e0000 */
.L_x_1799:
        /* <DEDUP_REMOVED lines=27> */
.L_x_1746:
[----:B------:R-:W-:Y:S05]  /*18180*/  BSYNC B0 ;  /* 0x0000000000007941 */ /* 0x000fea0003800000 */
.L_x_1745:
[----:B------:R-:W-:Y:S05]  /*18190*/  BRA.DIV ~URZ, `(.L_x_1747) ;  /* 0x000024827f007947 */ /* 0x000fea000b800000 */
[----:B--2---:R2:W1:Y:S04]  /*181a0*/  SHFL.IDX PT, R4, R12, 0x1, 0x181f ;  /* 0x00381f000c047f89 */ /* 0x00446800000e0000 */
[----:B----4-:R2:W4:Y:S02]  /*181b0*/  SHFL.IDX PT, R0, R15, 0x1, 0x181f ;  /* 0x00381f000f007f89 */ /* 0x01052400000e0000 */
.L_x_1800:
        /* <DEDUP_REMOVED lines=27> */
.L_x_1749:
[----:B------:R-:W-:Y:S05]  /*18370*/  BSYNC B0 ;  /* 0x0000000000007941 */ /* 0x000fea0003800000 */
.L_x_1748:
[----:B------:R-:W-:Y:S05]  /*18380*/  BRA.DIV ~URZ, `(.L_x_1750) ;  /* 0x000023527f007947 */ /* 0x000fea000b800000 */
[----:B-1----:R1:W2:Y:S02]  /*18390*/  SHFL.IDX PT, R4, R12, 0x2, 0x181f ;  /* 0x00581f000c047f89 */ /* 0x0022a400000e0000 */
.L_x_1801:
[----:B------:R-:W-:Y:S05]  /*183a0*/  BRA.DIV ~URZ, `(.L_x_1751) ;  /* 0x000023a27f007947 */ /* 0x000fea000b800000 */
[----:B----4-:R4:W1:Y:S02]  /*183b0*/  SHFL.IDX PT, R0, R15, 0x2, 0x181f ;  /* 0x00581f000f007f89 */ /* 0x01086400000e0000 */
.L_x_1802:
        /* <DEDUP_REMOVED lines=27> */
.L_x_1753:
[----:B------:R-:W-:Y:S05]  /*18570*/  BSYNC B0 ;  /* 0x0000000000007941 */ /* 0x000fea0003800000 */
.L_x_1752:
[----:B------:R-:W-:Y:S05]  /*18580*/  BRA.DIV ~URZ, `(.L_x_1754) ;  /* 0x000022227f007947 */ /* 0x000fea000b800000 */
[----:B--2---:R2:W3:Y:S04]  /*18590*/  SHFL.IDX PT, R4, R12, 0x3, 0x181f ;  /* 0x00781f000c047f89 */ /* 0x0044e800000e0000 */
[----:B-1----:R2:W1:Y:S02]  /*185a0*/  SHFL.IDX PT, R0, R15, 0x3, 0x181f ;  /* 0x00781f000f007f89 */ /* 0x00246400000e0000 */
.L_x_1803:
[----:B------:R-:W-:-:S04]  /*185b0*/  IADD3 R14, R14, 0x60, RZ ;  /* 0x000000600e0e7810 */ /* 0x000fc80007ffe0ff */
[----:B------:R-:W-:-:S13]  /*185c0*/  ISETP.GE.AND P0, PT, R14, R13, PT ;  /* 0x0000000d0e00720c */ /* 0x000fda0003f06270 */
[----:B------:R-:W-:Y:S05]  /*185d0*/  @P0 BRA `(.L_x_1734) ;  /* 0x0000017000000947 */ /* 0x000fea0003800000 */
[----:B------:R-:W5:Y:S04]  /*185e0*/  LDL.64 R2, [R1+0x20] ;  /* 0x0000200001027983 */ /* 0x000f680000100a00 */
[----:B--2---:R-:W2:Y:S04]  /*185f0*/  LDL R17, [R1+0x3c] ;  /* 0x00003c0001117983 */ /* 0x004ea80000100800 */
[----:B---34-:R-:W3:Y:S04]  /*18600*/  LDL R15, [R1+0x38] ;  /* 0x00003800010f7983 */ /* 0x018ee80000100800 */
[----:B------:R-:W4:Y:S04]  /*18610*/  LDL R5, [R1+0x40] ;  /* 0x0000400001057983 */ /* 0x000f280000100800 */
[----:B------:R-:W4:Y:S04]  /*18620*/  LDL R18, [R1+0x54] ;  /* 0x0000540001127983 */ /* 0x000f280000100800 */
[----:B------:R-:W4:Y:S04]  /*18630*/  LDL R16, [R1+0x50] ;  /* 0x0000500001107983 */ /* 0x000f280000100800 */
[----:B------:R-:W4:Y:S01]  /*18640*/  LDL R12, [R1+0x4c] ;  /* 0x00004c00010c7983 */ /* 0x000f220000100800 */
[----:B-----5:R-:W-:-:S02]  /*18650*/  ISETP.GE.AND P3, PT, R2, c[0x0][0x3c8], PT ;  /* 0x0000f20002007a0c */ /* 0x020fc40003f66270 */
[----:B--2---:R-:W-:Y:S02]  /*18660*/  ISETP.GE.AND P2, PT, R17, c[0x0][0x3c8], PT ;  /* 0x0000f20011007a0c */ /* 0x004fe40003f46270 */
[----:B---3--:R-:W-:Y:S02]  /*18670*/  ISETP.GE.AND P1, PT, R15, c[0x0][0x3c8], PT ;  /* 0x0000f2000f007a0c */ /* 0x008fe40003f26270 */
[----:B----4-:R-:W-:-:S07]  /*18680*/  ISETP.GE.AND P0, PT, R5, c[0x0][0x3c8], PT ;  /* 0x0000f20005007a0c */ /* 0x010fce0003f06270 */
        /* <DEDUP_REMOVED lines=12> */
.L_x_1734:
[----:B------:R-:W-:Y:S05]  /*18750*/  BSYNC B1 ;  /* 0x0000000000017941 */ /* 0x000fea0003800000 */
.L_x_1718:
[----:B------:R-:W-:-:S13]  /*18760*/  ISETP.NE.AND P0, PT, RZ, UR5, PT ;  /* 0x00000005ff007c0c */ /* 0x000fda000bf05270 */
[----:B------:R-:W-:Y:S01]  /*18770*/  @P0 WARPSYNC 0xffffffff ;  /* 0xffffffff00000948 */ /* 0x000fe20003800000 */
[----:B------:R-:W-:Y:S06]  /*18780*/  @P0 BAR.SYNC.DEFER_BLOCKING 0x5, 0x100 ;  /* 0x0144000000000b1d */ /* 0x000fec0000010000 */
[----:B-1-3--:R-:W1:Y:S04]  /*18790*/  @P0 LDS.128 R4, [0x20100] ;  /* 0x02010000ff040984 */ /* 0x00ae680000000c00 */
[----:B-1----:R1:W-:Y:S04]  /*187a0*/  @P0 STL.64 [R1+0x28], R4 ;  /* 0x0000280401000387 */ /* 0x0023e80000100a00 */
[----:B------:R1:W-:Y:S04]  /*187b0*/  @P0 STL.64 [R1+0x30], R6 ;  /* 0x0000300601000387 */ /* 0x0003e80000100a00 */
[----:B------:R-:W-:Y:S06]  /*187c0*/  @P0 BAR.ARV 0x4, 0x100 ;  /* 0x0104000000000b1d */ /* 0x000fec0000002000 */
[----:B------:R-:W-:Y:S05]  /*187d0*/  @P0 BRA `(.L_x_1755) ;  /* 0x0000104000000947 */ /* 0x000fea0003800000 */
[----:B----4-:R-:W3:Y:S01]  /*187e0*/  S2R R0, SR_TID.X ;  /* 0x0000000000007919 */ /* 0x010ee20000002100 */
[----:B-1----:R-:W-:Y:S01]  /*187f0*/  IMAD.MOV.U32 R7, RZ, RZ, RZ ;  /* 0x000000ffff077224 */ /* 0x002fe200078e00ff */
[----:B--23--:R-:W-:-:S04]  /*18800*/  LOP3.LUT R14, R0, 0x1f, RZ, 0xc0, !PT ;  /* 0x0000001f000e7812 */ /* 0x00cfc800078ec0ff */
[----:B------:R-:W-:Y:S01]  /*18810*/  ISETP.NE.AND P6, PT, R14, 0x1f, PT ;  /* 0x0000001f0e00780c */ /* 0x000fe20003fc5270 */
[----:B------:R-:W-:Y:S10]  /*18820*/  BRA.DIV ~URZ, `(.L_x_1756) ;  /* 0x000020427f007947 */ /* 0x000ff4000b800000 */
[----:B------:R1:W2:Y:S02]  /*18830*/  SHFL.IDX PT, R9, R110, RZ, 0x1f ;  /* 0x00001fff6e097589 */ /* 0x0002a400000e0000 */
.L_x_1804:
[----:B------:R-:W-:Y:S05]  /*18840*/  BRA.DIV ~URZ, `(.L_x_1757) ;  /* 0x000020927f007947 */ /* 0x000fea000b800000 */
[----:B------:R3:W4:Y:S02]  /*18850*/  SHFL.IDX PT, R8, R110, 0x1, 0x1f ;  /* 0x00201f006e087f89 */ /* 0x00072400000e0000 */
.L_x_1805:
        /* <DEDUP_REMOVED lines=19> */
.L_x_1806:
        /* <DEDUP_REMOVED lines=16> */
.L_x_1807:
[----:B---3--:R-:W-:Y:S01]  /*18a90*/  IMAD R0, R0, c[0x0][0x538], RZ ;  /* 0x00014e0000007a24 */ /* 0x008fe200078e02ff */
[----:B------:R-:W-:Y:S04]  /*18aa0*/  BSSY B1, `(.L_x_1760) ;  /* 0x00000ce000017945 */ /* 0x000fe80003800000 */
[----:B----4-:R-:W-:-:S04]  /*18ab0*/  IADD3 R8, R0, R8, RZ ;  /* 0x0000000800087210 */ /* 0x010fc80007ffe0ff */
[----:B--2---:R-:W-:-:S13]  /*18ac0*/  ISETP.GT.AND P0, PT, R8, R9, PT ;  /* 0x000000090800720c */ /* 0x004fda0003f04270 */
[----:B------:R-:W-:Y:S05]  /*18ad0*/  @P0 BRA `(.L_x_1761) ;  /* 0x0000025000000947 */ /* 0x000fea0003800000 */
.L_x_1765:
        /* <DEDUP_REMOVED lines=17> */
.L_x_1808:
        /* <DEDUP_REMOVED lines=16> */
.L_x_1809:
[----:B--2---:R-:W-:-:S05]  /*18cf0*/  IMAD R0, R0, c[0x0][0x538], RZ ;  /* 0x00014e0000007a24 */ /* 0x004fca00078e02ff */
[----:B------:R-:W-:-:S04]  /*18d00*/  IADD3 R8, R0, R8, RZ ;  /* 0x0000000800087210 */ /* 0x000fc80007ffe0ff */
[----:B------:R-:W-:-:S13]  /*18d10*/  ISETP.GT.AND P0, PT, R8, R9, PT ;  /* 0x000000090800720c */ /* 0x000fda0003f04270 */
[----:B-1----:R-:W-:Y:S05]  /*18d20*/  @!P0 BRA `(.L_x_1765) ;  /* 0xfffffdb000008947 */ /* 0x002fea000383ffff */
.L_x_1761:
[----:B------:R-:W-:-:S05]  /*18d30*/  IADD3 R11, -R0, R8, RZ ;  /* 0x00000008000b7210 */ /* 0x000fca0007ffe1ff */
[----:B------:R-:W-:-:S05]  /*18d40*/  IMAD R0, R4, c[0x0][0x538], R11 ;  /* 0x00014e0004007a24 */ /* 0x000fca00078e020b */
[----:B------:R-:W-:Y:S01]  /*18d50*/  ISETP.GT.AND P0, PT, R0, R9, PT ;  /* 0x000000090000720c */ /* 0x000fe20003f04270 */
[----:B------:R-:W-:-:S12]  /*18d60*/  BRA.DIV ~URZ, `(.L_x_1766) ;  /* 0x00001fb27f007947 */ /* 0x000fd8000b800000 */
[----:B------:R-:W-:-:S03]  /*18d70*/  VOTE.ANY R12, PT, !P0 ;  /* 0x00000000000c7806 */ /* 0x000fc600040e0100 */
.L_x_1810:
[----:B------:R-:W2:Y:S01]  /*18d80*/  LDL.LU R0, [R1+0x34] ;  /* 0x0000340001007983 */ /* 0x000ea20000300800 */
[----:B------:R-:W2:Y:S02]  /*18d90*/  POPC R8, R12 ;  /* 0x0000000c00087309 */ /* 0x000ea40000000000 */
[----:B--2---:R-:W-:-:S05]  /*18da0*/  IADD3 R0, R8, R0, RZ ;  /* 0x0000000008007210 */ /* 0x004fca0007ffe0ff */
[----:B------:R2:W-:Y:S01]  /*18db0*/  STL [R1+0x34], R0 ;  /* 0x0000340001007387 */ /* 0x0005e20000100800 */
[----:B------:R-:W-:Y:S05]  /*18dc0*/  BRA.DIV ~URZ, `(.L_x_1767) ;  /* 0x00001fa27f007947 */ /* 0x000fea000b800000 */
[----:B------:R3:W4:Y:S04]  /*18dd0*/  SHFL.IDX PT, R10, R6, R8, 0x1f ;  /* 0x00001f08060a7589 */ /* 0x00072800000e0000 */
[----:B------:R3:W1:Y:S02]  /*18de0*/  SHFL.IDX PT, R7, R7, R8, 0x1f ;  /* 0x00001f0807077589 */ /* 0x00066400000e0000 */
.L_x_1811:
[----:B------:R-:W-:Y:S01]  /*18df0*/  ISETP.NE.AND P0, PT, R12, RZ, PT ;  /* 0x000000ff0c00720c */ /* 0x000fe20003f05270 */
[----:B------:R-:W-:-:S12]  /*18e00*/  BSSY B0, `(.L_x_1768) ;  /* 0x0000005000007945 */ /* 0x000fd80003800000 */
[----:B------:R-:W-:Y:S05]  /*18e10*/  @!P0 BRA `(.L_x_1769) ;  /* 0x0000003000008947 */ /* 0x000fea0003800000 */
[----:B------:R-:W-:Y:S01]  /*18e20*/  IADD3 R3, R8, -0x1, RZ ;  /* 0xffffffff08037810 */ /* 0x000fe20007ffe0ff */
[----:B------:R-:W-:Y:S05]  /*18e30*/  BRA.DIV ~URZ, `(.L_x_1770) ;  /* 0x000020027f007947 */ /* 0x000fea000b800000 */
[----:B------:R2:W3:Y:S02]  /*18e40*/  SHFL.IDX PT, R13, R4, R3, 0x1f ;  /* 0x00001f03040d7589 */ /* 0x0004e400000e0000 */
.L_x_1769:
[----:B------:R-:W-:Y:S05]  /*18e50*/  BSYNC B0 ;  /* 0x0000000000007941 */ /* 0x000fea0003800000 */
.L_x_1768:
        /* <DEDUP_REMOVED lines=68> */
.L_x_1772:
        /* <DEDUP_REMOVED lines=40> */
[----:B------:R-:W-:Y:S02]  /*19520*/  IABS R11, R0 ;  /* 0x00000000000b7213 */ /* 0x000fe40000000000 */
[----:B------:R-:W1:Y:S01]  /*19530*/  I2F.RP R4, R3 ;  /* 0x0000000300047306 */ /* 0x000e620000209400 */
[----:B------:R-:W-:Y:S02]  /*19540*/  MOV R7, R2 ;  /* 0x0000000200077202 */ /* 0x000fe40000000f00 */
[----:B------:R-:W-:-:S05]  /*19550*/  IMAD.MOV R2, RZ, RZ, -R11 ;  /* 0x000000ffff027224 */ /* 0x000fca00078e0a0b */
[----:B-1----:R-:W1:Y:S02]  /*19560*/  MUFU.RCP R4, R4 ;  /* 0x0000000400047308 */ /* 0x002e640000001000 */
[----:B-1----:R-:W-:-:S06]  /*19570*/  IADD3 R4, R4, 0xffffffe, RZ ;  /* 0x0ffffffe04047810 */ /* 0x002fcc0007ffe0ff */
[----:B------:R-:W1:Y:S02]  /*19580*/  F2I.FTZ.U32.TRUNC.NTZ R5, R4 ;  /* 0x0000000400057305 */ /* 0x000e64000021f000 */
[----:B-1----:R-:W-:-:S04]  /*19590*/  IMAD.MOV R4, RZ, RZ, -R5 ;  /* 0x000000ffff047224 */ /* 0x002fc800078e0a05 */
[----:B------:R-:W-:Y:S02]  /*195a0*/  IMAD R8, R4, R3, RZ ;  /* 0x0000000304087224 */ /* 0x000fe400078e02ff */
[----:B------:R-:W-:-:S04]  /*195b0*/  IMAD.MOV.U32 R4, RZ, RZ, RZ ;  /* 0x000000ffff047224 */ /* 0x000fc800078e00ff */
[----:B------:R-:W-:-:S04]  /*195c0*/  IMAD.HI.U32 R5, R5, R8, R4 ;  /* 0x0000000805057227 */ /* 0x000fc800078e0004 */
        /* <DEDUP_REMOVED lines=17> */
.L_x_1773:
[----:B------:R-:W-:Y:S05]  /*196e0*/  BSYNC B0 ;  /* 0x0000000000007941 */ /* 0x000fea0003800000 */
.L_x_1771:
[----:B------:R-:W-:-:S04]  /*196f0*/  LOP3.LUT R2, RZ, R2, RZ, 0x33, !PT ;  /* 0x00000002ff027212 */ /* 0x000fc800078e33ff */
[----:B-1----:R-:W-:-:S05]  /*19700*/  IADD3 R0, R2, R10, RZ ;  /* 0x0000000a02007210 */ /* 0x002fca0007ffe0ff */
[----:B------:R1:W-:Y:S01]  /*19710*/  STL [R1+0x2c], R0 ;  /* 0x00002c0001007387 */ /* 0x0003e20000100800 */
[----:B------:R-:W-:Y:S05]  /*19720*/  BRA `(.L_x_1774) ;  /* 0x0000005000007947 */ /* 0x000fea0003800000 */
.L_x_1762:
[----:B------:R-:W-:Y:S01]  /*19730*/  MOV R0, c[0x0][0x53c] ;  /* 0x00014f0000007a02 */ /* 0x000fe20000000f00 */
[----:B------:R2:W-:Y:S04]  /*19740*/  STL [R1+0x28], R9 ;  /* 0x0000280901007387 */ /* 0x0005e80000100800 */
[----:B------:R2:W-:Y:S04]  /*19750*/  STL [R1+0x2c], RZ ;  /* 0x00002cff01007387 */ /* 0x0005e80000100800 */
[----:B------:R2:W-:Y:S04]  /*19760*/  STL [R1+0x30], RZ ;  /* 0x000030ff01007387 */ /* 0x0005e80000100800 */
[----:B------:R2:W-:Y:S02]  /*19770*/  STL [R1+0x34], R0 ;  /* 0x0000340001007387 */ /* 0x0005e40000100800 */
.L_x_1774:
[----:B------:R-:W-:Y:S05]  /*19780*/  BSYNC B1 ;  /* 0x0000000000017941 */ /* 0x000fea0003800000 */
.L_x_1760:
        /* <DEDUP_REMOVED lines=9> */
.L_x_1755:
[----:B--2-4-:R-:W2:Y:S02]  /*19820*/  LDL R0, [R1+0x34] ;  /* 0x0000340001007983 */ /* 0x014ea40000100800 */
[----:B--2---:R-:W-:-:S13]  /*19830*/  ISETP.GE.AND P0, PT, R0, c[0x0][0x53c], PT ;  /* 0x00014f0000007a0c */ /* 0x004fda0003f06270 */
[----:B-1----:R-:W-:Y:S01]  /*19840*/  @P0 CALL.REL.NOINC `(.L_x_1775) ;  /* 0x0000001000000944 */ /* 0x002fe20003c00000 */
[----:B------:R-:W-:Y:S05]  /*19850*/  BRA `(.L_x_1776) ;  /* 0xfffe83a000007947 */ /* 0x000fea000383ffff */
.L_x_1775:
[----:B------:R-:W-:Y:S05]  /*19860*/  EXIT ;  /* 0x000000000000794d */ /* 0x000fea0003800000 */
.L_x_1636:
[----:B------:R-:W-:Y:S01]  /*19870*/  IMAD.MOV.U32 R0, RZ, RZ, R5 ;  /* 0x000000ffff007224 */ /* 0x000fe200078e0005 */
[----:B------:R-:W-:Y:S02]  /*19880*/  MOV R2, 0x1 ;  /* 0x0000000100027802 */ /* 0x000fe40000000f00 */
[----:B------:R-:W-:Y:S02]  /*19890*/  MOV R3, 0x198b0 ;  /* 0x000198b000037802 */ /* 0x000fe40000000f00 */
[----:B------:R-:W-:Y:S05]  /*198a0*/  CALL.REL.NOINC `($__internal_36_$__cuda_sm70_shflsync_up_p) ;  /* 0x0000169000007944 */ /* 0x000fea0003c00000 */
[----:B------:R-:W-:Y:S01]  /*198b0*/  MOV R0, R4 ;  /* 0x0000000400007202 */ /* 0x000fe20000000f00 */
[----:B------:R-:W-:Y:S05]  /*198c0*/  BRA `(.L_x_1777) ;  /* 0xfffe6b9000007947 */ /* 0x000fea000383ffff */
.L_x_1637:
[----:B------:R-:W-:Y:S01]  /*198d0*/  IMAD.MOV.U32 R0, RZ, RZ, R5 ;  /* 0x000000ffff007224 */ /* 0x000fe200078e0005 */
[----:B------:R-:W-:Y:S02]  /*198e0*/  MOV R2, 0x2 ;  /* 0x0000000200027802 */ /* 0x000fe40000000f00 */
[----:B------:R-:W-:Y:S02]  /*198f0*/  MOV R3, 0x19910 ;  /* 0x0001991000037802 */ /* 0x000fe40000000f00 */
[----:B------:R-:W-:Y:S05]  /*19900*/  CALL.REL.NOINC `($__internal_36_$__cuda_sm70_shflsync_up_p) ;  /* 0x0000163000007944 */ /* 0x000fea0003c00000 */
[----:B------:R-:W-:Y:S01]  /*19910*/  SEL R0, R4, RZ, P4 ;  /* 0x000000ff04007207 */ /* 0x000fe20002000000 */
[----:B------:R-:W-:Y:S01]  /*19920*/  IMAD.MOV.U32 R2, RZ, RZ, 0x4 ;  /* 0x00000004ff027424 */ /* 0x000fe200078e00ff */
[----:B------:R-:W-:-:S03]  /*19930*/  MOV R3, 0x19960 ;  /* 0x0001996000037802 */ /* 0x000fc60000000f00 */
[----:B------:R-:W-:Y:S02]  /*19940*/  IMAD.IADD R0, R5, 0x1, R0 ;  /* 0x0000000105007824 */ /* 0x000fe400078e0200 */
        /* <DEDUP_REMOVED lines=14> */
[----:B------:R-:W-:Y:S01]  /*19a30*/  IMAD.IADD R4, R0, 0x1, R4 ;  /* 0x0000000100047824 */ /* 0x000fe200078e0204 */
[----:B------:R-:W-:-:S03]  /*19a40*/  MOV R0, 0x1f ;  /* 0x0000001f00007802 */ /* 0x000fc60000000f00 */
[----:B------:R-:W-:Y:S02]  /*19a50*/  IMAD.MOV.U32 R5, RZ, RZ, R4 ;  /* 0x000000ffff057224 */ /* 0x000fe400078e0004 */
[----:B------:R-:W-:Y:S05]  /*19a60*/  CALL.REL.NOINC `($__internal_35_$__cuda_sm70_shflsync_idx_p) ;  /* 0x0000148000007944 */ /* 0x000fea0003c00000 */
[----:B------:R-:W-:Y:S05]  /*19a70*/  BRA `(.L_x_1778) ;  /* 0xfffe6ae000007947 */ /* 0x000fea000383ffff */
.L_x_1639:
[----:B------:R-:W-:Y:S02]  /*19a80*/  SEL R0, RZ, 0x1, P0 ;  /* 0x00000001ff007807 */ /* 0x000fe40000000000 */
[----:B------:R-:W-:Y:S02]  /*19a90*/  MOV R2, 0x19ab0 ;  /* 0x00019ab000027802 */ /* 0x000fe40000000f00 */
[----:B------:R-:W-:Y:S05]  /*19aa0*/  CALL.REL.NOINC `($__internal_37_$__cuda_sm70_votesync_ballot) ;  /* 0x0000150000007944 */ /* 0x000fea0003c00000 */
[----:B------:R-:W-:Y:S01]  /*19ab0*/  MOV R10, R0 ;  /* 0x00000000000a7202 */ /* 0x000fe20000000f00 */
[----:B------:R-:W-:Y:S05]  /*19ac0*/  BRA `(.L_x_1779) ;  /* 0xfffe6b2000007947 */ /* 0x000fea000383ffff */
.L_x_1640:
[----:B------:R-:W-:Y:S01]  /*19ad0*/  IMAD.MOV.U32 R5, RZ, RZ, R9 ;  /* 0x000000ffff057224 */ /* 0x000fe200078e0009 */
[----:B------:R-:W-:Y:S01]  /*19ae0*/  MOV R3, R7 ;  /* 0x0000000700037202 */ /* 0x000fe20000000f00 */
[----:B-1----:R-:W-:Y:S01]  /*19af0*/  IMAD.MOV.U32 R0, RZ, RZ, 0x1f ;  /* 0x0000001fff007424 */ /* 0x002fe200078e00ff */
[----:B------:R-:W-:Y:S02]  /*19b00*/  MOV R2, 0x19b20 ;  /* 0x00019b2000027802 */ /* 0x000fe40000000f00 */
[----:B------:R-:W-:Y:S05]  /*19b10*/  CALL.REL.NOINC `($__internal_35_$__cuda_sm70_shflsync_idx_p) ;  /* 0x000013d000007944 */ /* 0x000fea0003c00000 */
[----:B------:R-:W-:Y:S01]  /*19b20*/  IMAD.MOV.U32 R12, RZ, RZ, R0 ;  /* 0x000000ffff0c7224 */ /* 0x000fe200078e0000 */
[----:B------:R-:W-:Y:S01]  /*19b30*/  MOV R5, R8 ;  /* 0x0000000800057202 */ /* 0x000fe20000000f00 */
[----:B------:R-:W-:Y:S01]  /*19b40*/  IMAD.MOV.U32 R6, RZ, RZ, RZ ;  /* 0x000000ffff067224 */ /* 0x000fe200078e00ff */
[----:B------:R-:W-:Y:S01]  /*19b50*/  MOV R3, R7 ;  /* 0x0000000700037202 */ /* 0x000fe20000000f00 */
[----:B------:R-:W-:Y:S01]  /*19b60*/  IMAD.MOV.U32 R0, RZ, RZ, 0x1f ;  /* 0x0000001fff007424 */ /* 0x000fe200078e00ff */
[----:B------:R-:W-:-:S02]  /*19b70*/  MOV R2, 0x19b90 ;  /* 0x00019b9000027802 */ /* 0x000fc40000000f00 */
[----:B------:R-:W-:Y:S05]  /*19b80*/  CALL.REL.NOINC `($__internal_35_$__cuda_sm70_shflsync_idx_p) ;  /* 0x0000136000007944 */ /* 0x000fea0003c00000 */
[----:B------:R-:W-:Y:S01]  /*19b90*/  MOV R9, R0 ;  /* 0x0000000000097202 */ /* 0x000fe20000000f00 */
[----:B------:R-:W-:Y:S05]  /*19ba0*/  BRA `(.L_x_1780) ;  /* 0xfffe6ab000007947 */ /* 0x000fea000383ffff */
.L_x_1643:
[----:B------:R-:W-:Y:S01]  /*19bb0*/  IMAD.MOV.U32 R5, RZ, RZ, R4 ;  /* 0x000000ffff057224 */ /* 0x000fe200078e0004 */
[----:B-1----:R-:W-:-:S02]  /*19bc0*/  MOV R0, 0x1f ;  /* 0x0000001f00007802 */ /* 0x002fc40000000f00 */
[----:B------:R-:W-:Y:S02]  /*19bd0*/  MOV R2, 0x19bf0 ;  /* 0x00019bf000027802 */ /* 0x000fe40000000f00 */
[----:B--234-:R-:W-:Y:S05]  /*19be0*/  CALL.REL.NOINC `($__internal_35_$__cuda_sm70_shflsync_idx_p) ;  /* 0x0000130000007944 */ /* 0x01cfea0003c00000 */
[----:B------:R-:W-:Y:S01]  /*19bf0*/  MOV R6, R0 ;  /* 0x0000000000067202 */ /* 0x000fe20000000f00 */
[----:B------:R-:W-:Y:S05]  /*19c00*/  BRA `(.L_x_1642) ;  /* 0xfffe6ab000007947 */ /* 0x000fea000383ffff */
.L_x_1662:
[----:B-1----:R-:W-:Y:S01]  /*19c10*/  IMAD.MOV.U32 R5, RZ, RZ, R14 ;  /* 0x000000ffff057224 */ /* 0x002fe200078e000e */
[----:B------:R-:W-:Y:S01]  /*19c20*/  MOV R3, RZ ;  /* 0x000000ff00037202 */ /* 0x000fe20000000f00 */
[----:B------:R-:W-:Y:S01]  /*19c30*/  IMAD.MOV.U32 R0, RZ, RZ, 0x181f ;  /* 0x0000181fff007424 */ /* 0x000fe200078e00ff */
[----:B------:R-:W-:Y:S02]  /*19c40*/  MOV R2, 0x19c60 ;  /* 0x00019c6000027802 */ /* 0x000fe40000000f00 */
[----:B------:R-:W-:Y:S05]  /*19c50*/  CALL.REL.NOINC `($__internal_35_$__cuda_sm70_shflsync_idx_p) ;  /* 0x0000129000007944 */ /* 0x000fea0003c00000 */
[----:B------:R-:W-:Y:S01]  /*19c60*/  MOV R4, R0 ;  /* 0x0000000000047202 */ /* 0x000fe20000000f00 */
[----:B------:R-:W-:Y:S05]  /*19c70*/  BRA `(.L_x_1781) ;  /* 0xfffe94d000007947 */ /* 0x000fea000383ffff */
.L_x_1663:
[----:B------:R-:W-:Y:S01]  /*19c80*/  IMAD.MOV.U32 R5, RZ, RZ, R15 ;  /* 0x000000ffff057224 */ /* 0x000fe200078e000f */
[----:B------:R-:W-:Y:S01]  /*19c90*/  MOV R3, RZ ;  /* 0x000000ff00037202 */ /* 0x000fe20000000f00 */
[----:B------:R-:W-:Y:S01]  /*19ca0*/  IMAD.MOV.U32 R0, RZ, RZ, 0x181f ;  /* 0x0000181fff007424 */ /* 0x000fe200078e00ff */
[----:B------:R-:W-:Y:S02]  /*19cb0*/  MOV R2, 0x19cd0 ;  /* 0x00019cd000027802 */ /* 0x000fe40000000f00 */
[----:B-12---:R-:W-:Y:S05]  /*19cc0*/  CALL.REL.NOINC `($__internal_35_$__cuda_sm70_shflsync_idx_p) ;  /* 0x0000122000007944 */ /* 0x006fea0003c00000 */
[----:B------:R-:W-:Y:S05]  /*19cd0*/  BRA `(.L_x_1782) ;  /* 0xfffe949000007947 */ /* 0x000fea000383ffff */
.L_x_1666:
[----:B------:R-:W-:Y:S01]  /*19ce0*/  IMAD.MOV.U32 R5, RZ, RZ, R14 ;  /* 0x000000ffff057224 */ /* 0x000fe200078e000e */
[----:B---3--:R-:W-:Y:S01]  /*19cf0*/  MOV R3, 0x1 ;  /* 0x0000000100037802 */ /* 0x008fe20000000f00 */
[----:B----4-:R-:W-:Y:S01]  /*19d00*/  IMAD.MOV.U32 R0, RZ, RZ, 0x181f ;  /* 0x0000181fff007424 */ /* 0x010fe200078e00ff */
[----:B------:R-:W-:-:S02]  /*19d10*/  MOV R2, 0x19d30 ;  /* 0x00019d3000027802 */ /* 0x000fc40000000f00 */
[----:B-12---:R-:W-:Y:S05]  /*19d20*/  CALL.REL.NOINC `($__internal_35_$__cuda_sm70_shflsync_idx_p) ;  /* 0x000011c000007944 */ /* 0x006fea0003c00000 */
[----:B------:R-:W-:Y:S01]  /*19d30*/  IMAD.MOV.U32 R4, RZ, RZ, R0 ;  /* 0x000000ffff047224 */ /* 0x000fe200078e0000 */
[----:B------:R-:W-:Y:S01]  /*19d40*/  MOV R3, 0x1 ;  /* 0x0000000100037802 */ /* 0x000fe20000000f00 */
[----:B------:R-:W-:Y:S01]  /*19d50*/  IMAD.MOV.U32 R5, RZ, RZ, R15 ;  /* 0x000000ffff057224 */ /* 0x000fe200078e000f */
[----:B------:R-:W-:-:S02]  /*19d60*/  MOV R0, 0x181f ;  /* 0x0000181f00007802 */ /* 0x000fc40000000f00 */
[----:B------:R-:W-:Y:S02]  /*19d70*/  MOV R2, 0x19d90 ;  /* 0x00019d9000027802 */ /* 0x000fe40000000f00 */
[----:B------:R-:W-:Y:S05]  /*19d80*/  CALL.REL.NOINC `($__internal_35_$__cuda_sm70_shflsync_idx_p) ;  /* 0x0000116000007944 */ /* 0x000fea0003c00000 */
[----:B------:R-:W-:Y:S05]  /*19d90*/  BRA `(.L_x_1783) ;  /* 0xfffe962000007947 */ /* 0x000fea000383ffff */
.L_x_1669:
[----:B------:R-:W-:Y:S01]  /*19da0*/  IMAD.MOV.U32 R5, RZ, RZ, R14 ;  /* 0x000000ffff057224 */ /* 0x000fe200078e000e */
[----:B-1----:R-:W-:Y:S01]  /*19db0*/  MOV R3, 0x2 ;  /* 0x0000000200037802 */ /* 0x002fe20000000f00 */
[----:B----4-:R-:W-:Y:S01]  /*19dc0*/  IMAD.MOV.U32 R0, RZ, RZ, 0x181f ;  /* 0x0000181fff007424 */ /* 0x010fe200078e00ff */
[----:B------:R-:W-:Y:S02]  /*19dd0*/  MOV R2, 0x19df0 ;  /* 0x00019df000027802 */ /* 0x000fe40000000f00 */
[----:B--2---:R-:W-:Y:S05]  /*19de0*/  CALL.REL.NOINC `($__internal_35_$__cuda_sm70_shflsync_idx_p) ;  /* 0x0000110000007944 */ /* 0x004fea0003c00000 */
[----:B------:R-:W-:Y:S01]  /*19df0*/  MOV R4, R0 ;  /* 0x0000000000047202 */ /* 0x000fe20000000f00 */
[----:B------:R-:W-:Y:S05]  /*19e00*/  BRA `(.L_x_1784) ;  /* 0xfffe97e000007947 */ /* 0x000fea000383ffff */
.L_x_1670:
[----:B------:R-:W-:Y:S01]  /*19e10*/  IMAD.MOV.U32 R5, RZ, RZ, R15 ;  /* 0x000000ffff057224 */ /* 0x000fe200078e000f */
[----:B------:R-:W-:Y:S01]  /*19e20*/  MOV R3, 0x2 ;  /* 0x0000000200037802 */ /* 0x000fe20000000f00 */
[----:B----4-:R-:W-:Y:S01]  /*19e30*/  IMAD.MOV.U32 R0, RZ, RZ, 0x181f ;  /* 0x0000181fff007424 */ /* 0x010fe200078e00ff */
[----:B------:R-:W-:Y:S02]  /*19e40*/  MOV R2, 0x19e60 ;  /* 0x00019e6000027802 */ /* 0x000fe40000000f00 */
[----:B-123--:R-:W-:Y:S05]  /*19e50*/  CALL.REL.NOINC `($__internal_35_$__cuda_sm70_shflsync_idx_p) ;  /* 0x0000109000007944 */ /* 0x00efea0003c00000 */
[----:B------:R-:W-:Y:S05]  /*19e60*/  BRA `(.L_x_1785) ;  /* 0xfffe97a000007947 */ /* 0x000fea000383ffff */
.L_x_1673:
[----:B------:R-:W-:Y:S01]  /*19e70*/  IMAD.MOV.U32 R5, RZ, RZ, R14 ;  /* 0x000000ffff057224 */ /* 0x000fe200078e000e */
[----:B-1----:R-:W-:Y:S01]  /*19e80*/  MOV R3, 0x3 ;  /* 0x0000000300037802 */ /* 0x002fe20000000f00 */
[----:B------:R-:W-:Y:S01]  /*19e90*/  IMAD.MOV.U32 R0, RZ, RZ, 0x181f ;  /* 0x0000181fff007424 */ /* 0x000fe200078e00ff */
[----:B------:R-:W-:-:S02]  /*19ea0*/  MOV R2, 0x19ec0 ;  /* 0x00019ec000027802 */ /* 0x000fc40000000f00 */
[----:B--234-:R-:W-:Y:S05]  /*19eb0*/  CALL.REL.NOINC `($__internal_35_$__cuda_sm70_shflsync_idx_p) ;  /* 0x0000103000007944 */ /* 0x01cfea0003c00000 */
[----:B------:R-:W-:Y:S01]  /*19ec0*/  IMAD.MOV.U32 R4, RZ, RZ, R0 ;  /* 0x000000ffff047224 */ /* 0x000fe200078e0000 */
[----:B------:R-:W-:Y:S01]  /*19ed0*/  MOV R3, 0x3 ;  /* 0x0000000300037802 */ /* 0x000fe20000000f00 */
[----:B------:R-:W-:Y:S01]  /*19ee0*/  IMAD.MOV.U32 R5, RZ, RZ, R15 ;  /* 0x000000ffff057224 */ /* 0x000fe200078e000f */
[----:B------:R-:W-:-:S02]  /*19ef0*/  MOV R0, 0x181f ;  /* 0x0000181f00007802 */ /* 0x000fc40000000f00 */
[----:B------:R-:W-:Y:S02]  /*19f00*/  MOV R2, 0x19f20 ;  /* 0x00019f2000027802 */ /* 0x000fe40000000f00 */
[----:B------:R-:W-:Y:S05]  /*19f10*/  CALL.REL.NOINC `($__internal_35_$__cuda_sm70_shflsync_idx_p) ;  /* 0x00000fd000007944 */ /* 0x000fea0003c00000 */
[----:B------:R-:W-:Y:S05]  /*19f20*/  BRA `(.L_x_1786) ;  /* 0xfffe992000007947 */ /* 0x000fea000383ffff */
.L_x_1714:
[----:B-1----:R1:W5:Y:S01]  /*19f30*/  LDL R2, [R1] ;  /* 0x0000000001027983 */ /* 0x0023620000100800 */
[----:B------:R-:W-:Y:S02]  /*19f40*/  MOV R5, 0x2 ;  /* 0x0000000200057802 */ /* 0x000fe40000000f00 */
[----:B------:R-:W-:Y:S02]  /*19f50*/  MOV R3, 0x19f70 ;  /* 0x00019f7000037802 */ /* 0x000fe40000000f00 */
[----:B-1---5:R-:W-:Y:S05]  /*19f60*/  CALL.REL.NOINC `($__internal_34_$__cuda_sm70_shflsync_bfly_p) ;  /* 0x00000f3000007944 */ /* 0x022fea0003c00000 */
[----:B------:R-:W-:Y:S01]  /*19f70*/  MOV R0, R5 ;  /* 0x0000000500007202 */ /* 0x000fe20000000f00 */
[----:B------:R-:W-:Y:S05]  /*19f80*/  BRA `(.L_x_1787) ;  /* 0xffff97b000007947 */ /* 0x000fea000383ffff */
.L_x_1715:
[----:B------:R-:W-:Y:S01]  /*19f90*/  IMAD.MOV.U32 R2, RZ, RZ, R0 ;  /* 0x000000ffff027224 */ /* 0x000fe200078e0000 */
[----:B------:R-:W-:Y:S02]  /*19fa0*/  MOV R5, 0x1 ;  /* 0x0000000100057802 */ /* 0x000fe40000000f00 */
[----:B------:R-:W-:Y:S02]  /*19fb0*/  MOV R3, 0x19fd0 ;  /* 0x00019fd000037802 */ /* 0x000fe40000000f00 */
[----:B------:R-:W-:Y:S05]  /*19fc0*/  CALL.REL.NOINC `($__internal_34_$__cuda_sm70_shflsync_bfly_p) ;  /* 0x00000ed000007944 */ /* 0x000fea0003c00000 */
[----:B------:R1:W5:Y:S01]  /*19fd0*/  LDL R2, [R1+0x8] ;  /* 0x0000080001027983 */ /* 0x0003620000100800 */
[----:B------:R-:W-:Y:S01]  /*19fe0*/  FADD.FTZ R0, R0, R5 ;  /* 0x0000000500007221 */ /* 0x000fe20000010000 */
[----:B------:R-:W-:Y:S02]  /*19ff0*/  MOV R5, 0x2 ;  /* 0x0000000200057802 */ /* 0x000fe40000000f00 */
[----:B------:R-:W-:-:S02]  /*1a000*/  MOV R3, 0x1a020 ;  /* 0x0001a02000037802 */ /* 0x000fc40000000f00 */
[----:B-1---5:R-:W-:Y:S05]  /*1a010*/  CALL.REL.NOINC `($__internal_34_$__cuda_sm70_shflsync_bfly_p) ;  /* 0x00000e8000007944 */ /* 0x022fea0003c00000 */
[----:B------:R-:W2:Y:S01]  /*1a020*/  LDL.LU R2, [R1+0x8] ;  /* 0x0000080001027983 */ /* 0x000ea20000300800 */
[----:B------:R-:W-:Y:S01]  /*1a030*/  MOV R3, 0x1a080 ;  /* 0x0001a08000037802 */ /* 0x000fe20000000f00 */
[----:B--2---:R-:W-:Y:S01]  /*1a040*/  FADD.FTZ R4, R2, R5 ;  /* 0x0000000502047221 */ /* 0x004fe20000010000 */
[----:B------:R-:W-:-:S04]  /*1a050*/  MOV R5, 0x1 ;  /* 0x0000000100057802 */ /* 0x000fc80000000f00 */
[----:B------:R-:W-:Y:S02]  /*1a060*/  MOV R2, R4 ;  /* 0x0000000400027202 */ /* 0x000fe40000000f00 */
[----:B------:R-:W-:Y:S05]  /*1a070*/  CALL.REL.NOINC `($__internal_34_$__cuda_sm70_shflsync_bfly_p) ;  /* 0x00000e2000007944 */ /* 0x000fea0003c00000 */
[----:B------:R-:W-:Y:S01]  /*1a080*/  MOV R3, R5 ;  /* 0x0000000500037202 */ /* 0x000fe20000000f00 */
[----:B------:R-:W-:Y:S05]  /*1a090*/  BRA `(.L_x_1788) ;  /* 0xffff973000007947 */ /* 0x000fea000383ffff */
.L_x_1722:
[----:B-1-34-:R-:W-:Y:S01]  /*1a0a0*/  IMAD.MOV.U32 R5, RZ, RZ, R14 ;  /* 0x000000ffff057224 */ /* 0x01afe200078e000e */
[----:B------:R-:W-:Y:S01]  /*1a0b0*/  MOV R3, RZ ;  /* 0x000000ff00037202 */ /* 0x000fe20000000f00 */
[----:B------:R-:W-:Y:S01]  /*1a0c0*/  IMAD.MOV.U32 R0, RZ, RZ, 0x181f ;  /* 0x0000181fff007424 */ /* 0x000fe200078e00ff */
[----:B------:R-:W-:Y:S02]  /*1a0d0*/  MOV R2, 0x1a0f0 ;  /* 0x0001a0f000027802 */ /* 0x000fe40000000f00 */
[----:B------:R-:W-:Y:S05]  /*1a0e0*/  CALL.REL.NOINC `($__internal_35_$__cuda_sm70_shflsync_idx_p) ;  /* 0x00000e0000007944 */ /* 0x000fea0003c00000 */
[----:B------:R-:W-:Y:S01]  /*1a0f0*/  MOV R6, R0 ;  /* 0x0000000000067202 */ /* 0x000fe20000000f00 */
[----:B------:R-:W-:Y:S05]  /*1a100*/  BRA `(.L_x_1789) ;  /* 0xffffb3c000007947 */ /* 0x000fea000383ffff */
.L_x_1723:
[----:B------:R-:W-:Y:S01]  /*1a110*/  IMAD.MOV.U32 R5, RZ, RZ, R15 ;  /* 0x000000ffff057224 */ /* 0x000fe200078e000f */
[----:B------:R-:W-:Y:S01]  /*1a120*/  MOV R3, RZ ;  /* 0x000000ff00037202 */ /* 0x000fe20000000f00 */
[----:B------:R-:W-:Y:S01]  /*1a130*/  IMAD.MOV.U32 R0, RZ, RZ, 0x181f ;  /* 0x0000181fff007424 */ /* 0x000fe200078e00ff */
[----:B------:R-:W-:Y:S02]  /*1a140*/  MOV R2, 0x1a160 ;  /* 0x0001a16000027802 */ /* 0x000fe40000000f00 */
[----:B-12---:R-:W-:Y:S05]  /*1a150*/  CALL.REL.NOINC `($__internal_35_$__cuda_sm70_shflsync_idx_p) ;  /* 0x00000d9000007944 */ /* 0x006fea0003c00000 */
[----:B------:R-:W-:Y:S05]  /*1a160*/  BRA `(.L_x_1790) ;  /* 0xffffb38000007947 */ /* 0x000fea000383ffff */
.L_x_1726:
[----:B------:R-:W-:Y:S01]  /*1a170*/  IMAD.MOV.U32 R5, RZ, RZ, R14 ;  /* 0x000000ffff057224 */ /* 0x000fe200078e000e */
[----:B--2---:R-:W-:Y:S01]  /*1a180*/  MOV R3, 0x1 ;  /* 0x0000000100037802 */ /* 0x004fe20000000f00 */
[----:B----4-:R-:W-:Y:S01]  /*1a190*/  IMAD.MOV.U32 R0, RZ, RZ, 0x181f ;  /* 0x0000181fff007424 */ /* 0x010fe200078e00ff */
[----:B------:R-:W-:-:S02]  /*1a1a0*/  MOV R2, 0x1a1c0 ;  /* 0x0001a1c000027802 */ /* 0x000fc40000000f00 */
[----:B-1-3--:R-:W-:Y:S05]  /*1a1b0*/  CALL.REL.NOINC `($__internal_35_$__cuda_sm70_shflsync_idx_p) ;  /* 0x00000d3000007944 */ /* 0x00afea0003c00000 */
[----:B------:R-:W-:Y:S01]  /*1a1c0*/  IMAD.MOV.U32 R6, RZ, RZ, R0 ;  /* 0x000000ffff067224 */ /* 0x000fe200078e0000 */
[----:B------:R-:W-:Y:S01]  /*1a1d0*/  MOV R3, 0x1 ;  /* 0x0000000100037802 */ /* 0x000fe20000000f00 */
[----:B------:R-:W-:Y:S01]  /*1a1e0*/  IMAD.MOV.U32 R5, RZ, RZ, R15 ;  /* 0x000000ffff057224 */ /* 0x000fe200078e000f */
[----:B------:R-:W-:-:S02]  /*1a1f0*/  MOV R0, 0x181f ;  /* 0x0000181f00007802 */ /* 0x000fc40000000f00 */
[----:B------:R-:W-:Y:S02]  /*1a200*/  MOV R2, 0x1a220 ;  /* 0x0001a22000027802 */ /* 0x000fe40000000f00 */
[----:B------:R-:W-:Y:S05]  /*1a210*/  CALL.REL.NOINC `($__internal_35_$__cuda_sm70_shflsync_idx_p) ;  /* 0x00000cd000007944 */ /* 0x000fea0003c00000 */
[----:B------:R-:W-:Y:S05]  /*1a220*/  BRA `(.L_x_1791) ;  /* 0xffffb4a000007947 */ /* 0x000fea000383ffff */
.L_x_1729:
[----:B------:R-:W-:Y:S01]  /*1a230*/  IMAD.MOV.U32 R5, RZ, RZ, R14 ;  /* 0x000000ffff057224 */ /* 0x000fe200078e000e */
[----:B-1----:R-:W-:Y:S01]  /*1a240*/  MOV R3, 0x2 ;  /* 0x0000000200037802 */ /* 0x002fe20000000f00 */
[----:B----4-:R-:W-:Y:S01]  /*1a250*/  IMAD.MOV.U32 R0, RZ, RZ, 0x181f ;  /* 0x0000181fff007424 */ /* 0x010fe200078e00ff */
[----:B------:R-:W-:Y:S02]  /*1a260*/  MOV R2, 0x1a280 ;  /* 0x0001a28000027802 */ /* 0x000fe40000000f00 */
[----:B--23--:R-:W-:Y:S05]  /*1a270*/  CALL.REL.NOINC `($__internal_35_$__cuda_sm70_shflsync_idx_p) ;  /* 0x00000c7000007944 */ /* 0x00cfea0003c00000 */
[----:B------:R-:W-:Y:S01]  /*1a280*/  MOV R6, R0 ;  /* 0x0000000000067202 */ /* 0x000fe20000000f00 */
[----:B------:R-:W-:Y:S05]  /*1a290*/  BRA `(.L_x_1792) ;  /* 0xffffb61000007947 */ /* 0x000fea000383ffff */
.L_x_1730:
[----:B------:R-:W-:Y:S01]  /*1a2a0*/  IMAD.MOV.U32 R5, RZ, RZ, R15 ;  /* 0x000000ffff057224 */ /* 0x000fe200078e000f */
[----:B------:R-:W-:Y:S01]  /*1a2b0*/  MOV R3, 0x2 ;  /* 0x0000000200037802 */ /* 0x000fe20000000f00 */
[----:B----4-:R-:W-:Y:S01]  /*1a2c0*/  IMAD.MOV.U32 R0, RZ, RZ, 0x181f ;  /* 0x0000181fff007424 */ /* 0x010fe200078e00ff */
[----:B------:R-:W-:Y:S02]  /*1a2d0*/  MOV R2, 0x1a2f0 ;  /* 0x0001a2f000027802 */ /* 0x000fe40000000f00 */
[----:B-123--:R-:W-:Y:S05]  /*1a2e0*/  CALL.REL.NOINC `($__internal_35_$__cuda_sm70_shflsync_idx_p) ;  /* 0x00000c0000007944 */ /* 0x00efea0003c00000 */
[----:B------:R-:W-:Y:S05]  /*1a2f0*/  BRA `(.L_x_1793) ;  /* 0xffffb5d000007947 */ /* 0x000fea000383ffff */
.L_x_1733:
        /* <DEDUP_REMOVED lines=12> */
.L_x_1735:
[----:B------:R-:W-:Y:S01]  /*1a3c0*/  IMAD.MOV.U32 R5, RZ, RZ, R18 ;  /* 0x000000ffff057224 */ /* 0x000fe200078e0012 */
[----:B------:R-:W-:Y:S01]  /*1a3d0*/  MOV R3, RZ ;  /* 0x000000ff00037202 */ /* 0x000fe20000000f00 */
[----:B------:R-:W-:Y:S01]  /*1a3e0*/  IMAD.MOV.U32 R0, RZ, RZ, 0x1c1f ;  /* 0x00001c1fff007424 */ /* 0x000fe200078e00ff */
[----:B------:R-:W-:Y:S02]  /*1a3f0*/  MOV R2, 0x1a410 ;  /* 0x0001a41000027802 */ /* 0x000fe40000000f00 */
[----:B------:R-:W-:Y:S05]  /*1a400*/  CALL.REL.NOINC `($__internal_35_$__cuda_sm70_shflsync_idx_p) ;  /* 0x00000ae000007944 */ /* 0x000fea0003c00000 */
[----:B------:R-:W-:Y:S01]  /*1a410*/  MOV R4, R0 ;  /* 0x0000000000047202 */ /* 0x000fe20000000f00 */
[----:B------:R-:W-:Y:S05]  /*1a420*/  BRA `(.L_x_1795) ;  /* 0xffffba7000007947 */ /* 0x000fea000383ffff */
.L_x_1736:
[----:B------:R-:W-:Y:S01]  /*1a430*/  IMAD.MOV.U32 R5, RZ, RZ, R19 ;  /* 0x000000ffff057224 */ /* 0x000fe200078e0013 */
[----:B------:R-:W-:Y:S01]  /*1a440*/  MOV R3, RZ ;  /* 0x000000ff00037202 */ /* 0x000fe20000000f00 */
[----:B------:R-:W-:Y:S01]  /*1a450*/  IMAD.MOV.U32 R0, RZ, RZ, 0x1c1f ;  /* 0x00001c1fff007424 */ /* 0x000fe200078e00ff */
[----:B------:R-:W-:Y:S02]  /*1a460*/  MOV R2, 0x1a480 ;  /* 0x0001a48000027802 */ /* 0x000fe40000000f00 */
[----:B-12---:R-:W-:Y:S05]  /*1a470*/  CALL.REL.NOINC `($__internal_35_$__cuda_sm70_shflsync_idx_p) ;  /* 0x00000a7000007944 */ /* 0x006fea0003c00000 */
[----:B------:R-:W-:Y:S05]  /*1a480*/  BRA `(.L_x_1796) ;  /* 0xffffba3000007947 */ /* 0x000fea000383ffff */
.L_x_1739:
[----:B------:R-:W-:Y:S01]  /*1a490*/  IMAD.MOV.U32 R5, RZ, RZ, R18 ;  /* 0x000000ffff057224 */ /* 0x000fe200078e0012 */
[----:B-1----:R-:W-:Y:S01]  /*1a4a0*/  MOV R3, 0x1 ;  /* 0x0000000100037802 */ /* 0x002fe20000000f00 */
[----:B----4-:R-:W-:Y:S01]  /*1a4b0*/  IMAD.MOV.U32 R0, RZ, RZ, 0x1c1f ;  /* 0x00001c1fff007424 */ /* 0x010fe200078e00ff */
[----:B------:R-:W-:-:S02]  /*1a4c0*/  MOV R2, 0x1a4e0 ;  /* 0x0001a4e000027802 */ /* 0x000fc40000000f00 */
[----:B--23--:R-:W-:Y:S05]  /*1a4d0*/  CALL.REL.NOINC `($__internal_35_$__cuda_sm70_shflsync_idx_p) ;  /* 0x00000a1000007944 */ /* 0x00cfea0003c00000 */
[----:B------:R-:W-:Y:S01]  /*1a4e0*/  IMAD.MOV.U32 R4, RZ, RZ, R0 ;  /* 0x000000ffff047224 */ /* 0x000fe200078e0000 */
[----:B------:R-:W-:Y:S01]  /*1a4f0*/  MOV R3, 0x1 ;  /* 0x0000000100037802 */ /* 0x000fe20000000f00 */
[----:B------:R-:W-:Y:S01]  /*1a500*/  IMAD.MOV.U32 R5, RZ, RZ, R19 ;  /* 0x000000ffff057224 */ /* 0x000fe200078e0013 */
[----:B------:R-:W-:-:S02]  /*1a510*/  MOV R0, 0x1c1f ;  /* 0x00001c1f00007802 */ /* 0x000fc40000000f00 */
[----:B------:R-:W-:Y:S02]  /*1a520*/  MOV R2, 0x1a540 ;  /* 0x0001a54000027802 */ /* 0x000fe40000000f00 */
[----:B------:R-:W-:Y:S05]  /*1a530*/  CALL.REL.NOINC `($__internal_35_$__cuda_sm70_shflsync_idx_p) ;  /* 0x000009b000007944 */ /* 0x000fea0003c00000 */
[----:B------:R-:W-:Y:S05]  /*1a540*/  BRA `(.L_x_1797) ;  /* 0xffffc5e000007947 */ /* 0x000fea000383ffff */
.L_x_1743:
[----:B------:R-:W-:Y:S01]  /*1a550*/  IMAD.MOV.U32 R5, RZ, RZ, R12 ;  /* 0x000000ffff057224 */ /* 0x000fe200078e000c */
[----:B------:R-:W-:Y:S01]  /*1a560*/  MOV R3, RZ ;  /* 0x000000ff00037202 */ /* 0x000fe20000000f00 */
[----:B------:R-:W-:Y:S01]  /*1a570*/  IMAD.MOV.U32 R0, RZ, RZ, 0x181f ;  /* 0x0000181fff007424 */ /* 0x000fe200078e00ff */
[----:B------:R-:W-:Y:S02]  /*1a580*/  MOV R2, 0x1a5a0 ;  /* 0x0001a5a000027802 */ /* 0x000fe40000000f00 */
[----:B------:R-:W-:Y:S05]  /*1a590*/  CALL.REL.NOINC `($__internal_35_$__cuda_sm70_shflsync_idx_p) ;  /* 0x0000095000007944 */ /* 0x000fea0003c00000 */
[----:B------:R-:W-:Y:S01]  /*1a5a0*/  MOV R4, R0 ;  /* 0x0000000000047202 */ /* 0x000fe20000000f00 */
[----:B------:R-:W-:Y:S05]  /*1a5b0*/  BRA `(.L_x_1798) ;  /* 0xffffd9f000007947 */ /* 0x000fea000383ffff */
.L_x_1744:
[----:B------:R-:W-:Y:S01]  /*1a5c0*/  IMAD.MOV.U32 R5, RZ, RZ, R15 ;  /* 0x000000ffff057224 */ /* 0x000fe200078e000f */
[----:B------:R-:W-:Y:S01]  /*1a5d0*/  MOV R3, RZ ;  /* 0x000000ff00037202 */ /* 0x000fe20000000f00 */
[----:B------:R-:W-:Y:S01]  /*1a5e0*/  IMAD.MOV.U32 R0, RZ, RZ, 0x181f ;  /* 0x0000181fff007424 */ /* 0x000fe200078e00ff */
[----:B------:R-:W-:Y:S02]  /*1a5f0*/  MOV R2, 0x1a610 ;  /* 0x0001a61000027802 */ /* 0x000fe40000000f00 */
[----:B-12---:R-:W-:Y:S05]  /*1a600*/  CALL.REL.NOINC `($__internal_35_$__cuda_sm70_shflsync_idx_p) ;  /* 0x000008e000007944 */ /* 0x006fea0003c00000 */
[----:B------:R-:W-:Y:S05]  /*1a610*/  BRA `(.L_x_1799) ;  /* 0xffffd9b000007947 */ /* 0x000fea000383ffff */
.L_x_1747:
        /* <DEDUP_REMOVED lines=12> */
.L_x_1750:
[----:B------:R-:W-:Y:S01]  /*1a6e0*/  IMAD.MOV.U32 R5, RZ, RZ, R12 ;  /* 0x000000ffff057224 */ /* 0x000fe200078e000c */
[----:B-1----:R-:W-:Y:S01]  /*1a6f0*/  MOV R3, 0x2 ;  /* 0x0000000200037802 */ /* 0x002fe20000000f00 */
[----:B----4-:R-:W-:Y:S01]  /*1a700*/  IMAD.MOV.U32 R0, RZ, RZ, 0x181f ;  /* 0x0000181fff007424 */ /* 0x010fe200078e00ff */
[----:B------:R-:W-:Y:S02]  /*1a710*/  MOV R2, 0x1a730 ;  /* 0x0001a73000027802 */ /* 0x000fe40000000f00 */
[----:B--23--:R-:W-:Y:S05]  /*1a720*/  CALL.REL.NOINC `($__internal_35_$__cuda_sm70_shflsync_idx_p) ;  /* 0x000007c000007944 */ /* 0x00cfea0003c00000 */
[----:B------:R-:W-:Y:S01]  /*1a730*/  MOV R4, R0 ;  /* 0x0000000000047202 */ /* 0x000fe20000000f00 */
[----:B------:R-:W-:Y:S05]  /*1a740*/  BRA `(.L_x_1801) ;  /* 0xffffdc5000007947 */ /* 0x000fea000383ffff */
.L_x_1751:
[----:B------:R-:W-:Y:S01]  /*1a750*/  IMAD.MOV.U32 R5, RZ, RZ, R15 ;  /* 0x000000ffff057224 */ /* 0x000fe200078e000f */
[----:B------:R-:W-:Y:S01]  /*1a760*/  MOV R3, 0x2 ;  /* 0x0000000200037802 */ /* 0x000fe20000000f00 */
[----:B----4-:R-:W-:Y:S01]  /*1a770*/  IMAD.MOV.U32 R0, RZ, RZ, 0x181f ;  /* 0x0000181fff007424 */ /* 0x010fe200078e00ff */
[----:B------:R-:W-:Y:S02]  /*1a780*/  MOV R2, 0x1a7a0 ;  /* 0x0001a7a000027802 */ /* 0x000fe40000000f00 */
[----:B-123--:R-:W-:Y:S05]  /*1a790*/  CALL.REL.NOINC `($__internal_35_$__cuda_sm70_shflsync_idx_p) ;  /* 0x0000075000007944 */ /* 0x00efea0003c00000 */
[----:B------:R-:W-:Y:S05]  /*1a7a0*/  BRA `(.L_x_1802) ;  /* 0xffffdc1000007947 */ /* 0x000fea000383ffff */
.L_x_1754:
        /* <DEDUP_REMOVED lines=12> */
.L_x_1756:
[----:B------:R-:W-:Y:S01]  /*1a870*/  IMAD.MOV.U32 R5, RZ, RZ, R110 ;  /* 0x000000ffff057224 */ /* 0x000fe200078e006e */
[----:B------:R-:W-:Y:S01]  /*1a880*/  MOV R3, RZ ;  /* 0x000000ff00037202 */ /* 0x000fe20000000f00 */
[----:B------:R-:W-:Y:S01]  /*1a890*/  IMAD.MOV.U32 R0, RZ, RZ, 0x1f ;  /* 0x0000001fff007424 */ /* 0x000fe200078e00ff */
[----:B------:R-:W-:Y:S02]  /*1a8a0*/  MOV R2, 0x1a8c0 ;  /* 0x0001a8c000027802 */ /* 0x000fe40000000f00 */
[----:B------:R-:W-:Y:S05]  /*1a8b0*/  CALL.REL.NOINC `($__internal_35_$__cuda_sm70_shflsync_idx_p) ;  /* 0x0000063000007944 */ /* 0x000fea0003c00000 */
[----:B------:R-:W-:Y:S01]  /*1a8c0*/  MOV R9, R0 ;  /* 0x0000000000097202 */ /* 0x000fe20000000f00 */
[----:B------:R-:W-:Y:S05]  /*1a8d0*/  BRA `(.L_x_1804) ;  /* 0xffffdf6000007947 */ /* 0x000fea000383ffff */
.L_x_1757:
[----:B------:R-:W-:Y:S01]  /*1a8e0*/  IMAD.MOV.U32 R5, RZ, RZ, R110 ;  /* 0x000000ffff057224 */ /* 0x000fe200078e006e */
[----:B------:R-:W-:Y:S01]  /*1a8f0*/  MOV R3, 0x1 ;  /* 0x0000000100037802 */ /* 0x000fe20000000f00 */
[----:B------:R-:W-:Y:S01]  /*1a900*/  IMAD.MOV.U32 R0, RZ, RZ, 0x1f ;  /* 0x0000001fff007424 */ /* 0x000fe200078e00ff */
[----:B------:R-:W-:Y:S02]  /*1a910*/  MOV R2, 0x1a930 ;  /* 0x0001a93000027802 */ /* 0x000fe40000000f00 */
[----:B-12---:R-:W-:Y:S05]  /*1a920*/  CALL.REL.NOINC `($__internal_35_$__cuda_sm70_shflsync_idx_p) ;  /* 0x000005c000007944 */ /* 0x006fea0003c00000 */
[----:B------:R-:W-:Y:S01]  /*1a930*/  MOV R8, R0 ;  /* 0x0000000000087202 */ /* 0x000fe20000000f00 */
[----:B------:R-:W-:Y:S05]  /*1a940*/  BRA `(.L_x_1805) ;  /* 0xffffdf1000007947 */ /* 0x000fea000383ffff */
.L_x_1758:
[----:B------:R-:W-:Y:S02]  /*1a950*/  MOV R2, 0x1 ;  /* 0x0000000100027802 */ /* 0x000fe40000000f00 */
[----:B------:R-:W-:-:S02]  /*1a960*/  MOV R3, 0x1a980 ;  /* 0x0001a98000037802 */ /* 0x000fc40000000f00 */
[----:B-1234-:R-:W-:Y:S05]  /*1a970*/  CALL.REL.NOINC `($__internal_36_$__cuda_sm70_shflsync_up_p) ;  /* 0x000005c000007944 */ /* 0x01efea0003c00000 */
[----:B------:R-:W-:Y:S05]  /*1a980*/  BRA `(.L_x_1806) ;  /* 0xffffe00000007947 */ /* 0x000fea000383ffff */
.L_x_1759:
[----:B------:R-:W-:Y:S02]  /*1a990*/  MOV R2, 0x2 ;  /* 0x0000000200027802 */ /* 0x000fe40000000f00 */
[----:B------:R-:W-:-:S02]  /*1a9a0*/  MOV R3, 0x1a9c0 ;  /* 0x0001a9c000037802 */ /* 0x000fc40000000f00 */
[----:B--2-4-:R-:W-:Y:S05]  /*1a9b0*/  CALL.REL.NOINC `($__internal_36_$__cuda_sm70_shflsync_up_p) ;  /* 0x0000058000007944 */ /* 0x014fea0003c00000 */
[----:B------:R-:W-:Y:S01]  /*1a9c0*/  SEL R3, R4, RZ, P1 ;  /* 0x000000ff04037207 */ /* 0x000fe20000800000 */
[----:B------:R-:W-:-:S04]  /*1a9d0*/  IMAD.MOV.U32 R2, RZ, RZ, 0x4 ;  /* 0x00000004ff027424 */ /* 0x000fc800078e00ff */
[----:B------:R-:W-:Y:S01]  /*1a9e0*/  IMAD.IADD R0, R0, 0x1, R3 ;  /* 0x0000000100007824 */ /* 0x000fe200078e0203 */
        /* <DEDUP_REMOVED lines=20> */
.L_x_1763:
[----:B------:R-:W-:Y:S02]  /*1ab30*/  MOV R2, 0x1 ;  /* 0x0000000100027802 */ /* 0x000fe40000000f00 */
[----:B------:R-:W-:Y:S02]  /*1ab40*/  MOV R3, 0x1ab60 ;  /* 0x0001ab6000037802 */ /* 0x000fe40000000f00 */
[----:B------:R-:W-:Y:S05]  /*1ab50*/  CALL.REL.NOINC `($__internal_36_$__cuda_sm70_shflsync_up_p) ;  /* 0x000003e000007944 */ /* 0x000fea0003c00000 */
[----:B------:R-:W-:Y:S01]  /*1ab60*/  MOV R2, R4 ;  /* 0x0000000400027202 */ /* 0x000fe20000000f00 */
[----:B------:R-:W-:Y:S05]  /*1ab70*/  BRA `(.L_x_1808) ;  /* 0xffffe07000007947 */ /* 0x000fea000383ffff */
.L_x_1764:
        /* <DEDUP_REMOVED lines=26> */
.L_x_1766:
[----:B------:R-:W-:Y:S02]  /*1ad20*/  SEL R0, RZ, 0x1, P0 ;  /* 0x00000001ff007807 */ /* 0x000fe40000000000 */
[----:B------:R-:W-:Y:S02]  /*1ad30*/  MOV R2, 0x1ad50 ;  /* 0x0001ad5000027802 */ /* 0x000fe40000000f00 */
[----:B-1----:R-:W-:Y:S05]  /*1ad40*/  CALL.REL.NOINC `($__internal_37_$__cuda_sm70_votesync_ballot) ;  /* 0x0000026000007944 */ /* 0x002fea0003c00000 */
[----:B------:R-:W-:Y:S01]  /*1ad50*/  MOV R12, R0 ;  /* 0x00000000000c7202 */ /* 0x000fe20000000f00 */
[----:B------:R-:W-:Y:S05]  /*1ad60*/  BRA `(.L_x_1810) ;  /* 0xffffe01000007947 */ /* 0x000fea000383ffff */
.L_x_1767:
[----:B------:R-:W-:Y:S01]  /*1ad70*/  IMAD.MOV.U32 R5, RZ, RZ, R6 ;  /* 0x000000ffff057224 */ /* 0x000fe200078e0006 */
[----:B------:R-:W-:Y:S01]  /*1ad80*/  MOV R3, R8 ;  /* 0x0000000800037202 */ /* 0x000fe20000000f00 */
[----:B--2---:R-:W-:Y:S01]  /*1ad90*/  IMAD.MOV.U32 R0, RZ, RZ, 0x1f ;  /* 0x0000001fff007424 */ /* 0x004fe200078e00ff */
[----:B------:R-:W-:Y:S02]  /*1ada0*/  MOV R2, 0x1adc0 ;  /* 0x0001adc000027802 */ /* 0x000fe40000000f00 */
[----:B-1----:R-:W-:Y:S05]  /*1adb0*/  CALL.REL.NOINC `($__internal_35_$__cuda_sm70_shflsync_idx_p) ;  /* 0x0000013000007944 */ /* 0x002fea0003c00000 */
[----:B------:R-:W-:Y:S01]  /*1adc0*/  IMAD.MOV.U32 R10, RZ, RZ, R0 ;  /* 0x000000ffff0a7224 */ /* 0x000fe200078e0000 */
[----:B------:R-:W-:Y:S01]  /*1add0*/  MOV R3, R8 ;  /* 0x0000000800037202 */ /* 0x000fe20000000f00 */
[----:B------:R-:W-:Y:S01]  /*1ade0*/  IMAD.MOV.U32 R5, RZ, RZ, R7 ;  /* 0x000000ffff057224 */ /* 0x000fe200078e0007 */
[----:B------:R-:W-:Y:S02]  /*1adf0*/  MOV R0, 0x1f ;  /* 0x0000001f00007802 */ /* 0x000fe40000000f00 */
[----:B------:R-:W-:-:S02]  /*1ae00*/  MOV R2, 0x1ae20 ;  /* 0x0001ae2000027802 */ /* 0x000fc40000000f00 */
[----:B------:R-:W-:Y:S05]  /*1ae10*/  CALL.REL.NOINC `($__internal_35_$__cuda_sm70_shflsync_idx_p) ;  /* 0x000000d000007944 */ /* 0x000fea0003c00000 */
[----:B------:R-:W-:Y:S01]  /*1ae20*/  MOV R7, R0 ;  /* 0x0000000000077202 */ /* 0x000fe20000000f00 */
[----:B------:R-:W-:Y:S05]  /*1ae30*/  BRA `(.L_x_1811) ;  /* 0xffffdfb000007947 */ /* 0x000fea000383ffff */
.L_x_1770:
[----:B------:R-:W-:Y:S01]  /*1ae40*/  IMAD.MOV.U32 R5, RZ, RZ, R4 ;  /* 0x000000ffff057224 */ /* 0x000fe200078e0004 */
[----:B--2---:R-:W-:-:S02]  /*1ae50*/  MOV R0, 0x1f ;  /* 0x0000001f00007802 */ /* 0x004fc40000000f00 */
[----:B------:R-:W-:Y:S02]  /*1ae60*/  MOV R2, 0x1ae80 ;  /* 0x0001ae8000027802 */ /* 0x000fe40000000f00 */
[----:B-1-34-:R-:W-:Y:S05]  /*1ae70*/  CALL.REL.NOINC `($__internal_35_$__cuda_sm70_shflsync_idx_p) ;  /* 0x0000007000007944 */ /* 0x01afea0003c00000 */
[----:B------:R-:W-:Y:S01]  /*1ae80*/  MOV R13, R0 ;  /* 0x00000000000d7202 */ /* 0x000fe20000000f00 */
[----:B------:R-:W-:Y:S05]  /*1ae90*/  BRA `(.L_x_1769) ;  /* 0xffffdfb000007947 */ /* 0x000fea000383ffff */
        .weak           $__internal_34_$__cuda_sm70_shflsync_bfly_p
        .type           $__internal_34_$__cuda_sm70_shflsync_bfly_p,@function
        .size           $__internal_34_$__cuda_sm70_shflsync_bfly_p,($__internal_35_$__cuda_sm70_shflsync_idx_p - $__internal_34_$__cuda_sm70_shflsync_bfly_p)
$__internal_34_$__cuda_sm70_shflsync_bfly_p:
[----:B------:R-:W-:Y:S04]  /*1aea0*/  WARPSYNC R6 ;  /* 0x0000000600007348 */ /* 0x000fe80003800000 */
[----:B------:R1:W2:Y:S02]  /*1aeb0*/  SHFL.BFLY PT, R5, R2, R5, R7 ;  /* 0x0c00000502057389 */ /* 0x0002a400000e0007 */
[----:B-1----:R-:W-:Y:S02]  /*1aec0*/  MOV R2, R3 ;  /* 0x0000000300027202 */ /* 0x002fe40000000f00 */
[----:B------:R-:W-:-:S04]  /*1aed0*/  MOV R3, 0x0 ;  /* 0x0000000000037802 */ /* 0x000fc80000000f00 */
[----:B--2---:R-:W-:Y:S05]  /*1aee0*/  RET.REL.NODEC R2 `(_ZN7cutlass13device_kernelIN5flash19enable_sm80_to_sm89INS1_16FlashAttnFwdSm80INS1_25CollectiveMainloopFwdSm80ILi8ELi1ELb0EN4cute5tupleIJNS5_1CILi128EEENS7_ILi64EEENS7_ILi256EEEEEELi256ENS_6half_tEfNS_4arch4Sm80ELb0ELb1ELb1ELb1ELb0ELb0ELb1ELb1EEENS1_21CollectiveEpilogueFwdINS6_IJS8_SA_S9_EEENS6_IJNS7_ILi1EEESI_SI_EEESC_SE_Li256ELb1ELb1ELb1ELb0EEENS1_36VarlenDynamicPersistentTileSchedulerILi128ELi64ELi256ELi256ELb1ELb1ELb0ELb1ELb0ELb1EEEEEEEEEvNT_6ParamsE) ;  /* 0xfffe511002007950 */ /* 0x004fea0003c3ffff */
        .weak           $__internal_35_$__cuda_sm70_shflsync_idx_p
        .type           $__internal_35_$__cuda_sm70_shflsync_idx_p,@function
        .size           $__internal_35_$__cuda_sm70_shflsync_idx_p,($__internal_36_$__cuda_sm70_shflsync_up_p - $__internal_35_$__cuda_sm70_shflsync_idx_p)
$__internal_35_$__cuda_sm70_shflsync_idx_p:
[----:B------:R-:W-:-:S04]  /*1aef0*/  MOV R111, 0xffffffff ;  /* 0xffffffff006f7802 */ /* 0x000fc80000000f00 */
[----:B------:R-:W-:Y:S04]  /*1af00*/  WARPSYNC R111 ;  /* 0x0000006f00007348 */ /* 0x000fe80003800000 */
[----:B------:R1:W2:Y:S02]  /*1af10*/  SHFL.IDX PT, R0, R5, R3, R0 ;  /* 0x0000000305007389 */ /* 0x0002a400000e0000 */
[----:B-1----:R-:W-:-:S04]  /*1af20*/  MOV R3, 0x0 ;  /* 0x0000000000037802 */ /* 0x002fc80000000f00 */
[----:B--2---:R-:W-:Y:S05]  /*1af30*/  RET.REL.NODEC R2 `(_ZN7cutlass13device_kernelIN5flash19enable_sm80_to_sm89INS1_16FlashAttnFwdSm80INS1_25CollectiveMainloopFwdSm80ILi8ELi1ELb0EN4cute5tupleIJNS5_1CILi128EEENS7_ILi64EEENS7_ILi256EEEEEELi256ENS_6half_tEfNS_4arch4Sm80ELb0ELb1ELb1ELb1ELb0ELb0ELb1ELb1EEENS1_21CollectiveEpilogueFwdINS6_IJS8_SA_S9_EEENS6_IJNS7_ILi1EEESI_SI_EEESC_SE_Li256ELb1ELb1ELb1ELb0EEENS1_36VarlenDynamicPersistentTileSchedulerILi128ELi64ELi256ELi256ELb1ELb1ELb0ELb1ELb0ELb1EEEEEEEEEvNT_6ParamsE) ;  /* 0xfffe50c002007950 */ /* 0x004fea0003c3ffff */
        .weak           $__internal_36_$__cuda_sm70_shflsync_up_p
        .type           $__internal_36_$__cuda_sm70_shflsync_up_p,@function
        .size           $__internal_36_$__cuda_sm70_shflsync_up_p,($__internal_37_$__cuda_sm70_votesync_ballot - $__internal_36_$__cuda_sm70_shflsync_up_p)
$__internal_36_$__cuda_sm70_shflsync_up_p:
[----:B------:R-:W-:Y:S02]  /*1af40*/  IMAD.MOV.U32 R4, RZ, RZ, RZ ;  /* 0x000000ffff047224 */ /* 0x000fe400078e00ff */
[----:B------:R-:W-:-:S04]  /*1af50*/  IMAD.MOV.U32 R10, RZ, RZ, -0x1 ;  /* 0xffffffffff0a7424 */ /* 0x000fc800078e00ff */
[----:B------:R-:W-:Y:S04]  /*1af60*/  WARPSYNC R10 ;  /* 0x0000000a00007348 */ /* 0x000fe80003800000 */
[----:B------:R1:W2:Y:S02]  /*1af70*/  SHFL.UP PT, R4, R0, R2, R4 ;  /* 0x0400000200047389 */ /* 0x0002a400000e0004 */
[----:B-1----:R-:W-:Y:S02]  /*1af80*/  MOV R2, R3 ;  /* 0x0000000300027202 */ /* 0x002fe40000000f00 */
[----:B------:R-:W-:-:S04]  /*1af90*/  MOV R3, 0x0 ;  /* 0x0000000000037802 */ /* 0x000fc80000000f00 */
[----:B--2---:R-:W-:Y:S05]  /*1afa0*/  RET.REL.NODEC R2 `(_ZN7cutlass13device_kernelIN5flash19enable_sm80_to_sm89INS1_16FlashAttnFwdSm80INS1_25CollectiveMainloopFwdSm80ILi8ELi1ELb0EN4cute5tupleIJNS5_1CILi128EEENS7_ILi64EEENS7_ILi256EEEEEELi256ENS_6half_tEfNS_4arch4Sm80ELb0ELb1ELb1ELb1ELb0ELb0ELb1ELb1EEENS1_21CollectiveEpilogueFwdINS6_IJS8_SA_S9_EEENS6_IJNS7_ILi1EEESI_SI_EEESC_SE_Li256ELb1ELb1ELb1ELb0EEENS1_36VarlenDynamicPersistentTileSchedulerILi128ELi64ELi256ELi256ELb1ELb1ELb0ELb1ELb0ELb1EEEEEEEEEvNT_6ParamsE) ;  /* 0xfffe505002007950 */ /* 0x004fea0003c3ffff */
        .weak           $__internal_37_$__cuda_sm70_votesync_ballot
        .type           $__internal_37_$__cuda_sm70_votesync_ballot,@function
        .size           $__internal_37_$__cuda_sm70_votesync_ballot,(.L_x_5188 - $__internal_37_$__cuda_sm70_votesync_ballot)
$__internal_37_$__cuda_sm70_votesync_ballot:
[----:B------:R-:W-:Y:S01]  /*1afb0*/  ISETP.NE.U32.AND P0, PT, R0, 0x1, PT ;  /* 0x000000010000780c */ /* 0x000fe20003f05070 */
[----:B------:R-:W-:-:S04]  /*1afc0*/  IMAD.MOV.U32 R3, RZ, RZ, -0x1 ;  /* 0xffffffffff037424 */ /* 0x000fc800078e00ff */
[----:B------:R-:W-:Y:S08]  /*1afd0*/  WARPSYNC R3 ;  /* 0x0000000300007348 */ /* 0x000ff00003800000 */
[----:B------:R-:W-:-:S04]  /*1afe0*/  VOTE.ANY R0, PT, !P0 ;  /* 0x0000000000007806 */ /* 0x000fc800040e0100 */
[----:B------:R-:W-:Y:S01]  /*1aff0*/  LOP3.LUT R0, R0, R3, RZ, 0xc0, !PT ;  /* 0x0000000300007212 */ /* 0x000fe200078ec0ff */
[----:B------:R-:W-:-:S04]  /*1b000*/  IMAD.MOV.U32 R3, RZ, RZ, 0x0 ;  /* 0x00000000ff037424 */ /* 0x000fc800078e00ff */
[----:B------:R-:W-:Y:S05]  /*1b010*/  RET.REL.NODEC R2 `(_ZN7cutlass13device_kernelIN5flash19enable_sm80_to_sm89INS1_16FlashAttnFwdSm80INS1_25CollectiveMainloopFwdSm80ILi8ELi1ELb0EN4cute5tupleIJNS5_1CILi128EEENS7_ILi64EEENS7_ILi256EEEEEELi256ENS_6half_tEfNS_4arch4Sm80ELb0ELb1ELb1ELb1ELb0ELb0ELb1ELb1EEENS1_21CollectiveEpilogueFwdINS6_IJS8_SA_S9_EEENS6_IJNS7_ILi1EEESI_SI_EEESC_SE_Li256ELb1ELb1ELb1ELb0EEENS1_36VarlenDynamicPersistentTileSchedulerILi128ELi64ELi256ELi256ELb1ELb1ELb0ELb1ELb0ELb1EEEEEEEEEvNT_6ParamsE) ;  /* 0xfffe4fe002007950 */ /* 0x000fea0003c3ffff */
.L_x_1812:
        /* <DEDUP_REMOVED lines=14> */
.L_x_5188:


//--------------------- .text._ZN7cutlass13device_kernelIN5flash19enable_sm80_to_sm89INS1_16FlashAttnFwdSm80INS1_25CollectiveMainloopFwdSm80ILi8ELi1ELb0EN4cute5tupleIJNS5_1CILi128EEENS7_ILi48EEENS7_ILi256EEEEEELi256ENS_6half_tEfNS_4arch4Sm80ELb0ELb1ELb1ELb1ELb0ELb1ELb1ELb1EEENS1_21CollectiveEpilogueFwdINS6_IJS8_SA_S9_EEENS6_IJNS7_ILi1EEESI_SI_EEESC_SE_Li256ELb1ELb1ELb1ELb0EEENS1_36VarlenDynamicPersistentTileSchedulerILi128ELi48ELi256ELi256ELb1ELb1ELb0ELb1ELb0ELb1EEEEEEEEEvNT_6ParamsE --------------------------
	.section	.text._ZN7cutlass13device_kernelIN5flash19enable_sm80_to_sm89INS1_16FlashAttnFwdSm80INS1_25CollectiveMainloopFwdSm80ILi8ELi1ELb0EN4cute5tupleIJNS5_1CILi128EEENS7_ILi48EEENS7_ILi256EEEEEELi256ENS_6half_tEfNS_4arch4Sm80ELb0ELb1ELb1ELb1ELb0ELb1ELb1ELb1EEENS1_21CollectiveEpilogueFwdINS6_IJS8_SA_S9_EEENS6_IJNS7_ILi1EEESI_SI_EEESC_SE_Li256ELb1ELb1ELb1ELb0EEENS1_36VarlenDynamicPersistentTileSchedulerILi128ELi48ELi256ELi256ELb1ELb1ELb0ELb1ELb0ELb1EEEEEEEEEvNT_6ParamsE,"ax",@progbits
	.sectioninfo	@"SHI_REGISTERS=255"
	.align	128
.text._ZN7cutlass13device_kernelIN5flash19enable_sm80_to_sm89INS1_16FlashAttnFwdSm80INS1_25CollectiveMainloopFwdSm80ILi8ELi1ELb0EN4cute5tupleIJNS5_1CILi128EEENS7_ILi48EEENS7_ILi256EEEEEELi256ENS_6half_tEfNS_4arch4Sm80ELb0ELb1ELb1ELb1ELb0ELb1ELb1ELb1EEENS1_21CollectiveEpilogueFwdINS6_IJS8_SA_S9_EEENS6_IJNS7_ILi1EEESI_SI_EEESC_SE_Li256ELb1ELb1ELb1ELb0EEENS1_36VarlenDynamicPersistentTileSchedulerILi128ELi48ELi256ELi256ELb1ELb1ELb0ELb1ELb0ELb1EEEEEEEEEvNT_6ParamsE:
        .type           _ZN7cutlass13device_kernelIN5flash19enable_sm80_to_sm89INS1_16FlashAttnFwdSm80INS1_25CollectiveMainloopFwdSm80ILi8ELi1ELb0EN4cute5tupleIJNS5_1CILi128EEENS7_ILi48EEENS7_ILi256EEEEEELi256ENS_6half_tEfNS_4arch4Sm80ELb0ELb1ELb1ELb1ELb0ELb1ELb1ELb1EEENS1_21CollectiveEpilogueFwdINS6_IJS8_SA_S9_EEENS6_IJNS7_ILi1EEESI_SI_EEESC_SE_Li256ELb1ELb1ELb1ELb0EEENS1_36VarlenDynamicPersistentTileSchedulerILi128ELi48ELi256ELi256ELb1ELb1ELb0ELb1ELb0ELb1EEEEEEEEEvNT_6ParamsE,@function
        .size           _ZN7cutlass13device_kernelIN5flash19enable_sm80_to_sm89INS1_16FlashAttnFwdSm80INS1_25CollectiveMainloopFwdSm80ILi8ELi1ELb0EN4cute5tupleIJNS5_1CILi128EEENS7_ILi48EEENS7_ILi256EEEEEELi256ENS_6half_tEfNS_4arch4Sm80ELb0ELb1ELb1ELb1ELb0ELb1ELb1ELb1EEENS1_21CollectiveEpilogueFwdINS6_IJS8_SA_S9_EEENS6_IJNS7_ILi1EEESI_SI_EEESC_SE_Li256ELb1ELb1ELb1ELb0EEENS1_36VarlenDynamicPersistentTileSchedulerILi128ELi48ELi256ELi256ELb1ELb1ELb0ELb1ELb0ELb1EEEEEEEEEvNT_6ParamsE,(.L_x_5193 - _ZN7cutlass13device_kernelIN5flash19enable_sm80_to_sm89INS1_16FlashAttnFwdSm80INS1_25CollectiveMainloopFwdSm80ILi8ELi1ELb0EN4cute5tupleIJNS5_1CILi128EEENS7_ILi48EEENS7_ILi256EEEEEELi256ENS_6half_tEfNS_4arch4Sm80ELb0ELb1ELb1ELb1ELb0ELb1ELb1ELb1EEENS1_21CollectiveEpilogueFwdINS6_IJS8_SA_S9_EEENS6_IJNS7_ILi1EEESI_SI_EEESC_SE_Li256ELb1ELb1ELb1ELb0EEENS1_36VarlenDynamicPersistentTileSchedulerILi128ELi48ELi256ELi256ELb1ELb1ELb0ELb1ELb0ELb1EEEEEEEEEvNT_6ParamsE)
        .other          _ZN7cutlass13device_kernelIN5flash19enable_sm80_to_sm89INS1_16FlashAttnFwdSm80INS1_25CollectiveMainloopFwdSm80ILi8ELi1ELb0EN4cute5tupleIJNS5_1CILi128EEENS7_ILi48EEENS7_ILi256EEEEEELi256ENS_6half_tEfNS_4arch4Sm80ELb0ELb1ELb1ELb1ELb0ELb1ELb1ELb1EEENS1_21CollectiveEpilogueFwdINS6_IJS8_SA_S9_EEENS6_IJNS7_ILi1EEESI_SI_EEESC_SE_Li256ELb1ELb1ELb1ELb0EEENS1_36VarlenDynamicPersistentTileSchedulerILi128ELi48ELi256ELi256ELb1ELb1ELb0ELb1ELb0ELb1EEEEEEEEEvNT_6ParamsE,@"STO_CUDA_ENTRY STV_DEFAULT"
_ZN7cutlass13device_kernelIN5flash19enable_sm80_to_sm89INS1_16FlashAttnFwdSm80INS1_25CollectiveMainloopFwdSm80ILi8ELi1ELb0EN4cute5tupleIJNS5_1CILi128EEENS7_ILi48EEENS7_ILi256EEEEEELi256ENS_6half_tEfNS_4arch4Sm80ELb0ELb1ELb1ELb1ELb0ELb1ELb1ELb1EEENS1_21CollectiveEpilogueFwdINS6_IJS8_SA_S9_EEENS6_IJNS7_ILi1EEESI_SI_EEESC_SE_Li256ELb1ELb1ELb1ELb0EEENS1_36VarlenDynamicPersistentTileSchedulerILi128ELi48ELi256ELi256ELb1ELb1ELb0ELb1ELb0ELb1EEEEEEEEEvNT_6ParamsE:
[----:B------:R-:W-:-:S03]  /*0000*/  MOV R1, c[0x0][0x28] ;  /* 0x00000a0000017a02 */ /* 0x000fc60000000f00 */
[----:B------:R-:W1:Y:S01]  /*0010*/  S2R R2, SR_TID.X ;  /* 0x0000000000027919 */ /* 0x000e620000002100 */
[----:B------:R-:W-:Y:S01]  /*0020*/  IADD3 R1, R1, -0x1c0, RZ ;  /* 0xfffffe4001017810 */ /* 0x000fe20007ffe0ff */
[----:B------:R-:W-:-:S03]  /*0030*/  ULDC.64 UR12, c[0x0][0x118] ;  /* 0x00004600000c7ab9 */ /* 0x000fc60000000a00 */
[----:B------:R2:W3:Y:S01]  /*0040*/  R2UR UR4, R1 ;  /* 0x00000000010473c2 */ /* 0x0004e200000e0000 */
[----:B-1----:R-:W-:-:S06]  /*0050*/  SHF.R.U32.HI R0, RZ, 0x5, R2 ;  /* 0x00000005ff007819 */ /* 0x002fcc0000011602 */
[----:B------:R-:W1:Y:S02]  /*0060*/  SHFL.IDX PT, R0, R0, RZ, 0x1f ;  /* 0x00001fff00007589 */ /* 0x000e6400000e0000 */
[----:B-1----:R-:W1:Y:S02]  /*0070*/  R2UR UR10, R0 ;  /* 0x00000000000a73c2 */ /* 0x002e6400000e0000 */
[----:B-1----:R-:W-:-:S13]  /*0080*/  ISETP.NE.AND P0, PT, RZ, UR10, PT ;  /* 0x0000000aff007c0c */ /* 0x002fda000bf05270 */
[----:B------:R-:W-:Y:S06]  /*0090*/  @P0 BAR.SYNC.DEFER_BLOCKING 0x5, 0x100 ;  /* 0x0144000000000b1d */ /* 0x000fec0000010000 */
[----:B------:R-:W1:Y:S02]  /*00a0*/  @P0 LDS.128 R4, [0x20080] ;  /* 0x02008000ff040984 */ /* 0x000e640000000c00 */
[----:B-1----:R-:W-:Y:S01]  /*00b0*/  @P0 IMAD.MOV.U32 R0, RZ, RZ, R5 ;  /* 0x000000ffff000224 */ /* 0x002fe200078e0005 */
[----:B------:R-:W-:Y:S01]  /*00c0*/  @P0 MOV R239, R7 ;  /* 0x0000000700ef0202 */ /* 0x000fe20000000f00 */
[----:B------:R-:W-:-:S02]  /*00d0*/  @P0 IMAD.MOV.U32 R236, RZ, RZ, R4 ;  /* 0x000000ffffec0224 */ /* 0x000fc400078e0004 */
[----:B------:R-:W-:Y:S01]  /*00e0*/  @P0 IMAD.MOV.U32 R238, RZ, RZ, R6 ;  /* 0x000000ffffee0224 */ /* 0x000fe200078e0006 */
[----:B------:R1:W-:Y:S02]  /*00f0*/  @P0 STL [R1+0xc0], R0 ;  /* 0x0000c00001000387 */ /* 0x0003e40000100800 */
[----:B-1----:R-:W-:-:S05]  /*0100*/  @P0 MOV R0, R236 ;  /* 0x000000ec00000202 */ /* 0x002fca0000000f00 */
[----:B------:R2:W-:Y:S04]  /*0110*/  @P0 STL [R1+0xa8], R0 ;  /* 0x0000a80001000387 */ /* 0x0005e80000100800 */
[----:B------:R-:W-:Y:S06]  /*0120*/  @P0 BAR.ARV 0x4, 0x100 ;  /* 0x0104000000000b1d */ /* 0x000fec0000002000 */
[----:B------:R-:W-:Y:S05]  /*0130*/  @P0 BRA `(.L_x_1813) ;  /* 0x00000fb000000947 */ /* 0x000fea0003800000 */
[----:B---3--:R-:W-:Y:S01]  /*0140*/  LOP3.LUT R15, R2, 0x1f, RZ, 0xc0, !PT ;  /* 0x0000001f020f7812 */ /* 0x008fe200078ec0ff */
        /* <DEDUP_REMOVED lines=17> */
[----:B--2---:R-:W2:Y:S02]  /*0260*/  SHFL.UP PT, R0, R4, 0x1, RZ ;  /* 0x0420000004007989 */ /* 0x004ea400000e00ff */
        /* <DEDUP_REMOVED lines=21> */
.L_x_1818:
[----:B------:R-:W-:Y:S01]  /*03c0*/  IADD3 R0, R7, 0x1f, RZ ;  /* 0x0000001f07007810 */ /* 0x000fe20007ffe0ff */
[----:B------:R-:W-:-:S03]  /*03d0*/  IMAD.MOV.U32 R239, RZ, RZ, c[0x0][0x53c] ;  /* 0x00014f00ffef7624 */ /* 0x000fc600078e00ff */
        /* <DEDUP_REMOVED lines=15> */
.L_x_2020:
        /* <DEDUP_REMOVED lines=16> */
.L_x_2021:
[----:B--2---:R-:W-:-:S05]  /*05d0*/  IMAD R0, R0, c[0x0][0x538], RZ ;  /* 0x00014e0000007a24 */ /* 0x004fca00078e02ff */
[----:B------:R-:W-:-:S04]  /*05e0*/  IADD3 R6, R0, R6, RZ ;  /* 0x0000000600067210 */ /* 0x000fc80007ffe0ff */
[----:B------:R-:W-:-:S13]  /*05f0*/  ISETP.GT.AND P0, PT, R6, UR5, PT ;  /* 0x0000000506007c0c */ /* 0x000fda000bf04270 */
[----:B-1----:R-:W-:Y:S05]  /*0600*/  @!P0 BRA `(.L_x_1818) ;  /* 0xfffffdb000008947 */ /* 0x002fea000383ffff */
.L_x_1814:
[----:B------:R-:W-:-:S05]  /*0610*/  IADD3 R6, -R0, R6, RZ ;  /* 0x0000000600067210 */ /* 0x000fca0007ffe1ff */
[----:B------:R-:W-:-:S05]  /*0620*/  IMAD R0, R4, c[0x0][0x538], R6 ;  /* 0x00014e0004007a24 */ /* 0x000fca00078e0206 */
[----:B------:R-:W-:Y:S01]  /*0630*/  ISETP.GT.AND P0, PT, R0, UR5, PT ;  /* 0x0000000500007c0c */ /* 0x000fe2000bf04270 */
[----:B------:R-:W-:-:S12]  /*0640*/  BRA.DIV ~URZ, `(.L_x_1819) ;  /* 0x0001ecc27f007947 */ /* 0x000fd8000b800000 */
[----:B------:R-:W-:-:S04]  /*0650*/  VOTE.ANY R5, PT, !P0 ;  /* 0x0000000000057806 */ /* 0x000fc800040e0100 */
.L_x_2022:
[----:B------:R-:W1:Y:S02]  /*0660*/  POPC R10, R5 ;  /* 0x00000005000a7309 */ /* 0x000e640000000000 */
[----:B-1----:R-:W-:Y:S01]  /*0670*/  IADD3 R239, R10, R7, RZ ;  /* 0x000000070aef7210 */ /* 0x002fe20007ffe0ff */
[----:B------:R-:W-:Y:S05]  /*0680*/  BRA.DIV ~URZ, `(.L_x_1820) ;  /* 0x0001ecd27f007947 */ /* 0x000fea000b800000 */
[----:B------:R1:W2:Y:S01]  /*0690*/  SHFL.IDX PT, R14, R9, R10, 0x1f ;  /* 0x00001f0a090e7589 */ /* 0x0002a200000e0000 */
[----:B------:R-:W-:-:S03]  /*06a0*/  MOV R0, RZ ;  /* 0x000000ff00007202 */ /* 0x000fc60000000f00 */
[----:B------:R1:W3:Y:S04]  /*06b0*/  SHFL.IDX PT, R9, R8, R10, 0x1f ;  /* 0x00001f0a08097589 */ /* 0x0002e800000e0000 */
.L_x_2023:
[----:B------:R-:W-:Y:S01]  /*06c0*/  ISETP.NE.AND P0, PT, R5, RZ, PT ;  /* 0x000000ff0500720c */ /* 0x000fe20003f05270 */
[----:B------:R-:W-:-:S12]  /*06d0*/  BSSY B0, `(.L_x_1821) ;  /* 0x0000005000007945 */ /* 0x000fd80003800000 */
[----:B------:R-:W-:Y:S05]  /*06e0*/  @!P0 BRA `(.L_x_1822) ;  /* 0x0000003000008947 */ /* 0x000fea0003800000 */
[----:B-1----:R-:W-:Y:S01]  /*06f0*/  IADD3 R10, R10, -0x1, RZ ;  /* 0xffffffff0a0a7810 */ /* 0x002fe20007ffe0ff */
[----:B------:R-:W-:Y:S05]  /*0700*/  BRA.DIV ~URZ, `(.L_x_1823) ;  /* 0x0001ed327f007947 */ /* 0x000fea000b800000 */
[----:B------:R1:W4:Y:S02]  /*0710*/  SHFL.IDX PT, R0, R4, R10, 0x1f ;  /* 0x00001f0a04007589 */ /* 0x00032400000e0000 */
.L_x_1822:
[----:B------:R-:W-:Y:S05]  /*0720*/  BSYNC B0 ;  /* 0x0000000000007941 */ /* 0x000fea0003800000 */
.L_x_1821:
[----:B----4-:R-:W-:Y:S01]  /*0730*/  IMAD R0, R0, c[0x0][0x538], R6 ;  /* 0x00014e0000007a24 */ /* 0x010fe200078e0206 */
[----:B---3--:R-:W-:Y:S01]  /*0740*/  ISETP.NE.AND P0, PT, R9, 0x1, PT ;  /* 0x000000010900780c */ /* 0x008fe20003f05270 */
[----:B------:R-:W-:Y:S03]  /*0750*/  BSSY B0, `(.L_x_1824) ;  /* 0x0000086000007945 */ /* 0x000fe60003800000 */
[----:B------:R3:W-:Y:S01]  /*0760*/  STL [R1+0xa8], R0 ;  /* 0x0000a80001007387 */ /* 0x0007e20000100800 */
[----:B------:R-:W-:-:S08]  /*0770*/  IADD3 R11, -R0, UR5, RZ ;  /* 0x00000005000b7c10 */ /* 0x000fd0000fffe1ff */
[----:B------:R-:W-:Y:S05]  /*0780*/  @!P0 BRA `(.L_x_1825) ;  /* 0x000003e000008947 */ /* 0x000fea0003800000 */
[-C--:B--23--:R-:W-:Y:S02]  /*0790*/  IABS R0, R14.reuse ;  /* 0x0000000e00007213 */ /* 0x08cfe40000000000 */
[----:B------:R-:W-:-:S03]  /*07a0*/  IABS R6, R14 ;  /* 0x0000000e00067213 */ /* 0x000fc60000000000 */
[----:B------:R-:W-:Y:S01]  /*07b0*/  IMAD.MOV.U32 R5, RZ, RZ, R0 ;  /* 0x000000ffff057224 */ /* 0x000fe200078e0000 */
[----:B------:R-:W-:-:S03]  /*07c0*/  IABS R0, R9 ;  /* 0x0000000900007213 */ /* 0x000fc60000000000 */
[----:B------:R-:W2:Y:S02]  /*07d0*/  I2F.RP R2, R5 ;  /* 0x0000000500027306 */ /* 0x000ea40000209400 */
[----:B-1----:R-:W-:Y:S01]  /*07e0*/  IMAD.MOV.U32 R8, RZ, RZ, R0 ;  /* 0x000000ffff087224 */ /* 0x002fe200078e0000 */
[----:B------:R-:W-:-:S05]  /*07f0*/  IABS R0, R11 ;  /* 0x0000000b00007213 */ /* 0x000fca0000000000 */
[----:B------:R-:W-:Y:S08]  /*0800*/  I2F.RP R7, R8 ;  /* 0x0000000800077306 */ /* 0x000ff00000209400 */
[----:B--2---:R-:W1:Y:S02]  /*0810*/  MUFU.RCP R2, R2 ;  /* 0x0000000200027308 */ /* 0x004e640000001000 */
        /* <DEDUP_REMOVED lines=53> */
.L_x_1825:
[----:B------:R-:W-:-:S04]  /*0b70*/  IMAD.MOV.U32 R2, RZ, RZ, 0x4 ;  /* 0x00000004ff027424 */ /* 0x000fc800078e00ff */
[----:B------:R-:W-:-:S05]  /*0b80*/  IMAD.WIDE R2, R239, R2, c[0x0][0x590] ;  /* 0x00016400ef027625 */ /* 0x000fca00078e0202 */
[----:B------:R-:W4:Y:S02]  /*0b90*/  LDG.E R7, [R2.64] ;  /* 0x0000000c02077981 */ /* 0x000f24000c1e1900 */
[----:B-12-4-:R-:W-:-:S05]  /*0ba0*/  IMAD R9, R7, R14, RZ ;  /* 0x0000000e07097224 */ /* 0x016fca00078e02ff */
[-C--:B---3--:R-:W-:Y:S02]  /*0bb0*/  IABS R0, R9.reuse ;  /* 0x0000000900007213 */ /* 0x088fe40000000000 */
[----:B------:R-:W-:-:S03]  /*0bc0*/  IABS R8, R9 ;  /* 0x0000000900087213 */ /* 0x000fc60000000000 */
[----:B------:R-:W-:-:S04]  /*0bd0*/  IMAD.MOV.U32 R6, RZ, RZ, R0 ;  /* 0x000000ffff067224 */ /* 0x000fc800078e0000 */
[----:B------:R-:W1:Y:S08]  /*0be0*/  I2F.RP R2, R6 ;  /* 0x0000000600027306 */ /* 0x000e700000209400 */
[----:B-1----:R-:W1:Y:S02]  /*0bf0*/  MUFU.RCP R2, R2 ;  /* 0x0000000200027308 */ /* 0x002e640000001000 */
[----:B-1----:R-:W-:-:S06]  /*0c00*/  IADD3 R2, R2, 0xffffffe, RZ ;  /* 0x0ffffffe02027810 */ /* 0x002fcc0007ffe0ff */
[----:B------:R-:W1:Y:S02]  /*0c10*/  F2I.FTZ.U32.TRUNC.NTZ R3, R2 ;  /* 0x0000000200037305 */ /* 0x000e64000021f000 */
[----:B-1----:R-:W-:Y:S02]  /*0c20*/  IMAD.MOV R0, RZ, RZ, -R3 ;  /* 0x000000ffff007224 */ /* 0x002fe400078e0a03 */
[----:B------:R-:W-:Y:S02]  /*0c30*/  IMAD.MOV.U32 R2, RZ, RZ, RZ ;  /* 0x000000ffff027224 */ /* 0x000fe400078e00ff */
[----:B------:R-:W-:Y:S01]  /*0c40*/  IMAD.MOV.U32 R4, RZ, RZ, R0 ;  /* 0x000000ffff047224 */ /* 0x000fe200078e0000 */
[----:B------:R-:W-:-:S03]  /*0c50*/  IABS R0, R11 ;  /* 0x0000000b00007213 */ /* 0x000fc60000000000 */
[----:B------:R-:W-:Y:S01]  /*0c60*/  IMAD R4, R4, R6, RZ ;  /* 0x0000000604047224 */ /* 0x000fe200078e02ff */
[----:B------:R-:W-:-:S03]  /*0c70*/  MOV R5, R0 ;  /* 0x0000000000057202 */ /* 0x000fc60000000f00 */
        /* <DEDUP_REMOVED lines=19> */
[----:B------:R-:W-:-:S04]  /*0db0*/  IMNMX R6, R7, R0, PT ;  /* 0x0000000007067217 */ /* 0x000fc80003800200 */
[-C--:B------:R-:W-:Y:S02]  /*0dc0*/  IABS R0, R6.reuse ;  /* 0x0000000600007213 */ /* 0x080fe40000000000 */
[----:B------:R-:W-:-:S03]  /*0dd0*/  IABS R9, R6 ;  /* 0x0000000600097213 */ /* 0x000fc60000000000 */
[----:B------:R-:W-:-:S04]  /*0de0*/  IMAD.MOV.U32 R5, RZ, RZ, R0 ;  /* 0x000000ffff057224 */ /* 0x000fc800078e0000 */
[----:B------:R-:W1:Y:S08]  /*0df0*/  I2F.RP R2, R5 ;  /* 0x0000000500027306 */ /* 0x000e700000209400 */
[----:B-1----:R-:W1:Y:S02]  /*0e00*/  MUFU.RCP R2, R2 ;  /* 0x0000000200027308 */ /* 0x002e640000001000 */
[----:B-1----:R-:W-:-:S06]  /*0e10*/  IADD3 R2, R2, 0xffffffe, RZ ;  /* 0x0ffffffe02027810 */ /* 0x002fcc0007ffe0ff */
[----:B------:R-:W1:Y:S02]  /*0e20*/  F2I.FTZ.U32.TRUNC.NTZ R3, R2 ;  /* 0x0000000200037305 */ /* 0x000e64000021f000 */
[----:B-1----:R-:W-:Y:S01]  /*0e30*/  IADD3 R0, RZ, -R3, RZ ;  /* 0x80000003ff007210 */ /* 0x002fe20007ffe0ff */
[----:B------:R-:W-:-:S04]  /*0e40*/  IMAD.MOV.U32 R2, RZ, RZ, RZ ;  /* 0x000000ffff027224 */ /* 0x000fc800078e00ff */
[----:B------:R-:W-:Y:S01]  /*0e50*/  IMAD.MOV.U32 R7, RZ, RZ, R0 ;  /* 0x000000ffff077224 */ /* 0x000fe200078e0000 */
[----:B------:R-:W-:-:S03]  /*0e60*/  IABS R0, R8 ;  /* 0x0000000800007213 */ /* 0x000fc60000000000 */
[----:B------:R-:W-:Y:S02]  /*0e70*/  IMAD R7, R7, R5, RZ ;  /* 0x0000000507077224 */ /* 0x000fe400078e02ff */
        /* <DEDUP_REMOVED lines=19> */
.L_x_1826:
[----:B------:R-:W-:Y:S05]  /*0fb0*/  BSYNC B0 ;  /* 0x0000000000007941 */ /* 0x000fea0003800000 */
.L_x_1824:
[----:B------:R-:W-:-:S04]  /*0fc0*/  LOP3.LUT R0, RZ, R0, RZ, 0x33, !PT ;  /* 0x00000000ff007212 */ /* 0x000fc800078e33ff */
[----:B------:R-:W-:-:S05]  /*0fd0*/  IADD3 R0, R0, R14, RZ ;  /* 0x0000000e00007210 */ /* 0x000fca0007ffe0ff */
[----:B------:R1:W-:Y:S01]  /*0fe0*/  STL [R1+0xc0], R0 ;  /* 0x0000c00001007387 */ /* 0x0003e20000100800 */
[----:B------:R-:W-:Y:S05]  /*0ff0*/  BRA `(.L_x_1827) ;  /* 0x0000004000007947 */ /* 0x000fea0003800000 */
.L_x_1815:
[----:B------:R-:W-:Y:S01]  /*1000*/  MOV R0, UR5 ;  /* 0x0000000500007c02 */ /* 0x000fe20008000f00 */
[----:B------:R1:W-:Y:S01]  /*1010*/  STL [R1+0xc0], RZ ;  /* 0x0000c0ff01007387 */ /* 0x0003e20000100800 */
[----:B------:R-:W-:-:S03]  /*1020*/  MOV R238, RZ ;  /* 0x000000ff00ee7202 */ /* 0x000fc60000000f00 */
[----:B------:R1:W-:Y:S04]  /*1030*/  STL [R1+0xa8], R0 ;  /* 0x0000a80001007387 */ /* 0x0003e80000100800 */
.L_x_1827:
[----:B------:R-:W2:Y:S04]  /*1040*/  LDL R2, [R1+0xa8] ;  /* 0x0000a80001027983 */ /* 0x000ea80000100800 */
[----:B-1----:R-:W3:Y:S01]  /*1050*/  LDL R0, [R1+0xc0] ;  /* 0x0000c00001007983 */ /* 0x002ee20000100800 */
[----:B------:R-:W-:Y:S01]  /*1060*/  ISETP.NE.AND P0, PT, R15, RZ, PT ;  /* 0x000000ff0f00720c */ /* 0x000fe20003f05270 */
[----:B------:R-:W-:Y:S01]  /*1070*/  IMAD.MOV.U32 R6, RZ, RZ, R238 ;  /* 0x000000ffff067224 */ /* 0x000fe200078e00ee */
[----:B------:R-:W-:Y:S01]  /*1080*/  MOV R7, R239 ;  /* 0x000000ef00077202 */ /* 0x000fe20000000f00 */
[----:B------:R-:W-:Y:S10]  /*1090*/  WARPSYNC 0xffffffff ;  /* 0xffffffff00007948 */ /* 0x000ff40003800000 */
[----:B--2---:R-:W-:Y:S01]  /*10a0*/  @!P0 IMAD.MOV.U32 R236, RZ, RZ, R2 ;  /* 0x000000ffffec8224 */ /* 0x004fe200078e0002 */
[----:B---3--:R-:W-:-:S03]  /*10b0*/  MOV R5, R0 ;  /* 0x0000000000057202 */ /* 0x008fc60000000f00 */
[----:B------:R-:W-:-:S05]  /*10c0*/  IMAD.MOV.U32 R4, RZ, RZ, R236 ;  /* 0x000000ffff047224 */ /* 0x000fca00078e00ec */
[----:B------:R1:W-:Y:S04]  /*10d0*/  @!P0 STS.128 [0x20080], R4 ;  /* 0x02008004ff008388 */ /* 0x0003e80000000c00 */
[----:B------:R-:W-:Y:S06]  /*10e0*/  BAR.ARV 0x5, 0x100 ;  /* 0x0144000000007b1d */ /* 0x000fec0000002000 */
.L_x_1813:
[----:B---3--:R-:W-:-:S13]  /*10f0*/  ISETP.GE.AND P0, PT, R239, c[0x0][0x53c], PT ;  /* 0x00014f00ef007a0c */ /* 0x008fda0003f06270 */
[----:B------:R-:W-:Y:S05]  /*1100*/  @P0 EXIT ;  /* 0x000000000000094d */ /* 0x000fea0003800000 */
[----:B------:R-:W3:Y:S01]  /*1110*/  S2R R18, SR_TID.X ;  /* 0x0000000000127919 */ /* 0x000ee20000002100 */
[----:B------:R-:W-:Y:S01]  /*1120*/  IMAD.MOV.U32 R200, RZ, RZ, 0x20 ;  /* 0x00000020ffc87424 */ /* 0x000fe200078e00ff */
[----:B------:R-:W-:Y:S01]  /*1130*/  ULDC UR8, c[0x0][0x20] ;  /* 0x0000080000087ab9 */ /* 0x000fe20000000800 */
[----:B------:R-:W-:Y:S01]  /*1140*/  IMAD.MOV.U32 R201, RZ, RZ, 0x40 ;  /* 0x00000040ffc97424 */ /* 0x000fe200078e00ff */
[----:B------:R-:W-:Y:S02]  /*1150*/  UIADD3 UR8, UP0, UR4, UR8, URZ ;  /* 0x0000000804087290 */ /* 0x000fe4000ff1e03f */
[----:B------:R-:W-:Y:S02]  /*1160*/  ULDC UR7, c[0x0][0x24] ;  /* 0x0000090000077ab9 */ /* 0x000fe40000000800 */
[----:B------:R-:W-:Y:S01]  /*1170*/  UIADD3.X UR7, URZ, UR7, URZ, UP0, !UPT ;  /* 0x000000073f077290 */ /* 0x000fe200087fe43f */
[----:B---3--:R-:W-:-:S04]  /*1180*/  SHF.R.S32.HI R11, RZ, 0x1f, R18 ;  /* 0x0000001fff0b7819 */ /* 0x008fc80000011412 */
[CC--:B------:R-:W-:Y:S02]  /*1190*/  LEA.HI R3, R11.reuse, R18.reuse, RZ, 0x4 ;  /* 0x000000120b037211 */ /* 0x0c0fe400078f20ff */
[----:B-1----:R-:W-:Y:S02]  /*11a0*/  LEA.HI R6, R11, R18, RZ, 0x2 ;  /* 0x000000120b067211 */ /* 0x002fe400078f10ff */
[C---:B--2---:R-:W-:Y:S02]  /*11b0*/  LOP3.LUT R0, R3.reuse, 0xfffffff0, RZ, 0xc0, !PT ;  /* 0xfffffff003007812 */ /* 0x044fe400078ec0ff */
        /* <DEDUP_REMOVED lines=10> */
[----:B------:R-:W-:-:S02]  /*1260*/  LEA.HI R231, R11, R18, RZ, 0x3 ;  /* 0x000000120be77211 */ /* 0x000fc400078f18ff */
[----:B------:R-:W-:Y:S02]  /*1270*/  LOP3.LUT R3, R4, 0xfffffff8, RZ, 0xc0, !PT ;  /* 0xfffffff804037812 */ /* 0x000fe400078ec0ff */
[C---:B------:R-:W-:Y:S01]  /*1280*/  LOP3.LUT R2, R147.reuse, 0xfffffff8, RZ, 0xc0, !PT ;  /* 0xfffffff893027812 */ /* 0x040fe200078ec0ff */
[----:B------:R-:W-:Y:S01]  /*1290*/  IMAD.SHL.U32 R147, R147, 0x40, RZ ;  /* 0x0000004093937824 */ /* 0x000fe200078e00ff */
[----:B------:R-:W-:Y:S01]  /*12a0*/  LOP3.LUT R4, R231, 0xfffffff8, RZ, 0xc0, !PT ;  /* 0xfffffff8e7047812 */ /* 0x000fe200078ec0ff */
[----:B------:R-:W-:Y:S01]  /*12b0*/  IMAD.IADD R5, R7, 0x1, -R3 ;  /* 0x0000000107057824 */ /* 0x000fe200078e0a03 */
[----:B------:R-:W-:Y:S01]  /*12c0*/  LEA.HI R9, R11, R18, RZ, 0x5 ;  /* 0x000000120b097211 */ /* 0x000fe200078f28ff */
[----:B------:R-:W-:Y:S01]  /*12d0*/  IMAD.IADD R8, R0, 0x1, -R2 ;  /* 0x0000000100087824 */ /* 0x000fe200078e0a02 */
[----:B------:R-:W-:Y:S01]  /*12e0*/  LOP3.LUT R2, R6, 0xfffffffc, RZ, 0xc0, !PT ;  /* 0xfffffffc06027812 */ /* 0x000fe200078ec0ff */
[----:B------:R-:W-:Y:S01]  /*12f0*/  IMAD.IADD R17, R18, 0x1, -R4 ;  /* 0x0000000112117824 */ /* 0x000fe200078e0a04 */
[----:B------:R-:W-:-:S02]  /*1300*/  SHF.R.S32.HI R3, RZ, 0x5, R9 ;  /* 0x00000005ff037819 */ /* 0x000fc40000011409 */
[----:B------:R-:W-:Y:S01]  /*1310*/  SHF.R.S32.HI R0, RZ, 0x1f, R9 ;  /* 0x0000001fff007819 */ /* 0x000fe20000011409 */
[----:B------:R-:W-:Y:S01]  /*1320*/  IMAD.SHL.U32 R7, R17, 0x40, RZ ;  /* 0x0000004011077824 */ /* 0x000fe200078e00ff */
[----:B------:R-:W-:Y:S01]  /*1330*/  LOP3.LUT R6, R9, 0xffffffe0, RZ, 0xc0, !PT ;  /* 0xffffffe009067812 */ /* 0x000fe200078ec0ff */
[----:B------:R-:W-:Y:S01]  /*1340*/  IMAD.SHL.U32 R199, R3, 0x400, RZ ;  /* 0x0000040003c77824 */ /* 0x000fe200078e00ff */
[----:B------:R-:W-:Y:S01]  /*1350*/  LEA.HI R4, R0, R3, RZ, 0x3 ;  /* 0x0000000300047211 */ /* 0x000fe200078f18ff */
[C---:B------:R-:W-:Y:S01]  /*1360*/  IMAD.IADD R0, R18.reuse, 0x1, -R2 ;  /* 0x0000000112007824 */ /* 0x040fe200078e0a02 */
[----:B------:R-:W-:Y:S01]  /*1370*/  LOP3.LUT R2, R7, 0x1c0, RZ, 0xc0, !PT ;  /* 0x000001c007027812 */ /* 0x000fe200078ec0ff */
[----:B------:R-:W-:Y:S01]  /*1380*/  IMAD.IADD R16, R18, 0x1, -R6 ;  /* 0x0000000112107824 */ /* 0x000fe200078e0a06 */
[----:B------:R-:W-:Y:S01]  /*1390*/  LOP3.LUT R6, R4, 0xffffff8, RZ, 0xc0, !PT ;  /* 0x0ffffff804067812 */ /* 0x000fe200078ec0ff */
[C---:B------:R-:W-:Y:S01]  /*13a0*/  IMAD.SHL.U32 R140, R17.reuse, 0x8, RZ ;  /* 0x00000008118c7824 */ /* 0x040fe200078e00ff */
[----:B------:R-:W-:Y:S01]  /*13b0*/  LEA.HI R4, R0, R0, RZ, 0x1 ;  /* 0x0000000000047211 */ /* 0x000fe200078f08ff */
[----:B------:R-:W-:Y:S01]  /*13c0*/  IMAD.SHL.U32 R142, R17, 0x4, RZ ;  /* 0x00000004118e7824 */ /* 0x000fe200078e00ff */
[----:B------:R-:W-:Y:S01]  /*13d0*/  LOP3.LUT R7, R2, 0x8, R231, 0xf8, !PT ;  /* 0x0000000802077812 */ /* 0x000fe200078ef8e7 */
[----:B------:R-:W-:Y:S01]  /*13e0*/  IMAD.IADD R9, R3, 0x1, -R6 ;  /* 0x0000000103097824 */ /* 0x000fe200078e0a06 */
[----:B------:R-:W-:Y:S01]  /*13f0*/  LOP3.LUT R4, R4, 0x1ffffffe, RZ, 0xc0, !PT ;  /* 0x1ffffffe04047812 */ /* 0x000fe200078ec0ff */
[----:B------:R-:W-:Y:S01]  /*1400*/  IMAD R6, R0, 0x2, R199 ;  /* 0x0000000200067824 */ /* 0x000fe200078e02c7 */
[----:B------:R-:W-:-:S02]  /*1410*/  SHF.R.U32.HI R2, RZ, 0x3, R2 ;  /* 0x00000003ff027819 */ /* 0x000fc40000011602 */
[----:B------:R-:W-:Y:S01]  /*1420*/  LOP3.LUT R3, R5, 0x1, RZ, 0xc0, !PT ;  /* 0x0000000105037812 */ /* 0x000fe200078ec0ff */
[----:B------:R-:W-:Y:S01]  /*1430*/  IMAD.IADD R12, R0, 0x1, -R4 ;  /* 0x00000001000c7824 */ /* 0x000fe200078e0a04 */
[----:B------:R-:W-:Y:S01]  /*1440*/  LOP3.LUT R7, R7, R2, RZ, 0x3c, !PT ;  /* 0x0000000207077212 */ /* 0x000fe200078e3cff */
[C---:B------:R-:W-:Y:S01]  /*1450*/  IMAD.SHL.U32 R0, R5.reuse, 0x40, RZ ;  /* 0x0000004005007824 */ /* 0x040fe200078e00ff */
[----:B------:R-:W-:Y:S02]  /*1460*/  SHF.R.S32.HI R2, RZ, 0x1f, R16 ;  /* 0x0000001fff027819 */ /* 0x000fe40000011410 */
[C---:B------:R-:W-:Y:S02]  /*1470*/  LOP3.LUT P3, RZ, R5.reuse, 0x2, RZ, 0xc0, !PT ;  /* 0x0000000205ff7812 */ /* 0x040fe4000786c0ff */
[----:B------:R-:W-:Y:S02]  /*1480*/  LEA.HI R10, R2, R16, RZ, 0x2 ;  /* 0x00000010020a7211 */ /* 0x000fe400078f10ff */
[----:B------:R-:W-:Y:S01]  /*1490*/  LOP3.LUT R2, R0, 0x1c0, RZ, 0xc0, !PT ;  /* 0x000001c000027812 */ /* 0x000fe200078ec0ff */
[----:B------:R-:W-:Y:S01]  /*14a0*/  IMAD.SHL.U32 R0, R8, 0x40, RZ ;  /* 0x0000004008007824 */ /* 0x000fe200078e00ff */
[----:B------:R-:W-:Y:S01]  /*14b0*/  LOP3.LUT P0, RZ, R5, 0x4, RZ, 0xc0, !PT ;  /* 0x0000000405ff7812 */ /* 0x000fe2000780c0ff */
[----:B------:R-:W-:Y:S01]  /*14c0*/  IMAD.SHL.U32 R5, R146, 0x8, RZ ;  /* 0x0000000892057824 */ /* 0x000fe200078e00ff */
[----:B------:R-:W-:Y:S01]  /*14d0*/  LEA.HI R2, R2, R2, RZ, 0x1d ;  /* 0x0000000202027211 */ /* 0x000fe200078fe8ff */
[----:B------:R-:W-:Y:S01]  /*14e0*/  IMAD R146, R146, 0x200, R7 ;  /* 0x0000020092927824 */ /* 0x000fe200078e0207 */
[----:B------:R-:W-:-:S02]  /*14f0*/  LOP3.LUT R0, R0, 0x1c0, RZ, 0xc0, !PT ;  /* 0x000001c000007812 */ /* 0x000fc400078ec0ff */
[----:B------:R-:W-:Y:S01]  /*1500*/  ISETP.NE.U32.AND P4, PT, R3, 0x1, PT ;  /* 0x000000010300780c */ /* 0x000fe20003f85070 */
[----:B------:R-:W-:Y:S01]  /*1510*/  IMAD.IADD R3, R6, 0x1, R2 ;  /* 0x0000000106037824 */ /* 0x000fe200078e0202 */
[----:B------:R-:W-:Y:S02]  /*1520*/  LOP3.LUT R2, R0, 0x8, R5, 0xf8, !PT ;  /* 0x0000000800027812 */ /* 0x000fe400078ef805 */
[----:B------:R-:W-:Y:S01]  /*1530*/  SHF.R.U32.HI R0, RZ, 0x3, R0 ;  /* 0x00000003ff007819 */ /* 0x000fe20000011600 */
[----:B------:R-:W-:Y:S01]  /*1540*/  IMAD.SHL.U32 R14, R3, 0x2, RZ ;  /* 0x00000002030e7824 */ /* 0x000fe200078e00ff */
[----:B------:R-:W-:Y:S02]  /*1550*/  SHF.R.S32.HI R231, RZ, 0x3, R231 ;  /* 0x00000003ffe77819 */ /* 0x000fe400000114e7 */
[----:B------:R-:W-:Y:S02]  /*1560*/  LOP3.LUT R0, R2, R0, RZ, 0x3c, !PT ;  /* 0x0000000002007212 */ /* 0x000fe400078e3cff */
[C---:B------:R-:W-:Y:S01]  /*1570*/  IADD3 R2, R14.reuse, 0x80, RZ ;  /* 0x000000800e027810 */ /* 0x040fe20007ffe0ff */
[----:B------:R-:W-:Y:S01]  /*1580*/  STL [R1+0x88], R14 ;  /* 0x0000880e01007387 */ /* 0x000fe20000100800 */
[----:B------:R-:W-:-:S02]  /*1590*/  IADD3 R13, R14, 0x70, RZ ;  /* 0x000000700e0d7810 */ /* 0x000fc40007ffe0ff */
[----:B------:R-:W-:Y:S02]  /*15a0*/  @P4 IADD3 R13, R2, 0x10, RZ ;  /* 0x00000010020d4810 */ /* 0x000fe40007ffe0ff */
[C---:B------:R-:W-:Y:S02]  /*15b0*/  IADD3 R2, R231.reuse, 0x20, RZ ;  /* 0x00000020e7027810 */ /* 0x040fe40007ffe0ff */
[----:B------:R-:W-:Y:S01]  /*15c0*/  LOP3.LUT R147, R0, 0xfffffe00, R147, 0xf8, !PT ;  /* 0xfffffe0000937812 */ /* 0x000fe200078ef893 */
[----:B------:R-:W-:Y:S01]  /*15d0*/  IMAD.SHL.U32 R0, R231, 0x40, RZ ;  /* 0x00000040e7007824 */ /* 0x000fe200078e00ff */
[----:B------:R-:W-:Y:S01]  /*15e0*/  SHF.R.S32.HI R4, RZ, 0x2, R10 ;  /* 0x00000002ff047819 */ /* 0x000fe2000001140a */
[----:B------:R-:W-:Y:S01]  /*15f0*/  STL [R1+0x8c], R13 ;  /* 0x00008c0d01007387 */ /* 0x000fe20000100800 */
[----:B------:R-:W-:Y:S01]  /*1600*/  LEA.HI R6, R11, R18, RZ, 0x6 ;  /* 0x000000120b067211 */ /* 0x000fe200078f30ff */
[----:B------:R-:W-:Y:S01]  /*1610*/  IMAD.IADD R199, R199, 0x1, R147 ;  /* 0x00000001c7c77824 */ /* 0x000fe200078e0293 */
[----:B------:R-:W-:Y:S01]  /*1620*/  SHF.R.S32.HI R11, RZ, 0x1f, R2 ;  /* 0x0000001fff0b7819 */ /* 0x000fe20000011402 */
[----:B------:R-:W-:Y:S01]  /*1630*/  IMAD R15, R9, 0x10, R4 ;  /* 0x00000010090f7824 */ /* 0x000fe200078e0204 */
[----:B------:R-:W-:Y:S01]  /*1640*/  IADD3 R233, R140, 0x80, RZ ;  /* 0x000000808ce97810 */ /* 0x000fe20007ffe0ff */
[----:B------:R-:W-:Y:S01]  /*1650*/  IMAD.SHL.U32 R6, R6, 0x8, RZ ;  /* 0x0000000806067824 */ /* 0x000fe200078e00ff */
[----:B------:R-:W-:Y:S01]  /*1660*/  LOP3.LUT R242, R0, 0x1c0, RZ, 0xc0, !PT ;  /* 0x000001c000f27812 */ /* 0x000fe200078ec0ff */
[----:B------:R-:W-:Y:S01]  /*1670*/  IMAD.SHL.U32 R0, R2, 0x40, RZ ;  /* 0x0000004002007824 */ /* 0x000fe200078e00ff */
[----:B------:R-:W-:Y:S01]  /*1680*/  LEA.HI R11, R11, R2, RZ, 0x3 ;  /* 0x000000020b0b7211 */ /* 0x000fe200078f18ff */
[----:B------:R-:W-:Y:S01]  /*1690*/  STL [R1+0x1b4], R15 ;  /* 0x0001b40f01007387 */ /* 0x000fe20000100800 */
[----:B------:R-:W-:-:S02]  /*16a0*/  SHF.R.S32.HI R4, RZ, 0x1f, R233 ;  /* 0x0000001fff047819 */ /* 0x000fc400000114e9 */
[----:B------:R-:W-:Y:S01]  /*16b0*/  LOP3.LUT R2, R10, 0x7ffffffc, RZ, 0xc0, !PT ;  /* 0x7ffffffc0a027812 */ /* 0x000fe200078ec0ff */
[----:B------:R-:W-:Y:S01]  /*16c0*/  IMAD.SHL.U32 R11, R11, 0x40, RZ ;  /* 0x000000400b0b7824 */ /* 0x000fe200078e00ff */
[----:B------:R-:W-:Y:S01]  /*16d0*/  SHF.R.S32.HI R3, RZ, 0x1f, R231 ;  /* 0x0000001fff037819 */ /* 0x000fe200000114e7 */
[----:B------:R1:W-:Y:S01]  /*16e0*/  STL [R1+0x80], R4 ;  /* 0x0000800401007387 */ /* 0x0003e20000100800 */
[----:B------:R-:W-:Y:S02]  /*16f0*/  LOP3.LUT R241, R0, 0x1c0, RZ, 0xc0, !PT ;  /* 0x000001c000f17812 */ /* 0x000fe400078ec0ff */
[----:B------:R-:W-:Y:S02]  /*1700*/  LOP3.LUT R0, R242, 0x38, R140, 0xf8, !PT ;  /* 0x00000038f2007812 */ /* 0x000fe400078ef88c */
[----:B------:R-:W-:Y:S02]  /*1710*/  SHF.R.U32.HI R3, RZ, 0x3, R242 ;  /* 0x00000003ff037819 */ /* 0x000fe400000116f2 */
[----:B------:R-:W-:-:S02]  /*1720*/  IADD3 R234, R140, 0xc0, RZ ;  /* 0x000000c08cea7810 */ /* 0x000fc40007ffe0ff */
[----:B------:R-:W-:Y:S02]  /*1730*/  IADD3 R144, R140, 0x40, RZ ;  /* 0x000000408c907810 */ /* 0x000fe40007ffe0ff */
[----:B------:R-:W-:Y:S02]  /*1740*/  LOP3.LUT R5, R0, R3, RZ, 0x3c, !PT ;  /* 0x0000000300057212 */ /* 0x000fe400078e3cff */
[----:B------:R-:W-:Y:S02]  /*1750*/  SHF.R.S32.HI R3, RZ, 0x1f, R234 ;  /* 0x0000001fff037819 */ /* 0x000fe400000114ea */
[----:B------:R-:W-:Y:S01]  /*1760*/  SHF.R.S32.HI R0, RZ, 0x1f, R144 ;  /* 0x0000001fff007819 */ /* 0x000fe20000011490 */
[----:B------:R2:W-:Y:S01]  /*1770*/  STL [R1+0x1b0], R5 ;  /* 0x0001b00501007387 */ /* 0x0005e20000100800 */
[----:B------:R-:W-:Y:S02]  /*1780*/  LOP3.LUT R6, R6, 0xfffffe00, RZ, 0xc0, !PT ;  /* 0xfffffe0006067812 */ /* 0x000fe400078ec0ff */
[----:B------:R-:W-:Y:S01]  /*1790*/  R2P PR, R8, 0x6 ;  /* 0x0000000608007804 */ /* 0x000fe20000000000 */
[----:B------:R-:W-:Y:S01]  /*17a0*/  STL [R1+0x7c], R3 ;  /* 0x00007c0301007387 */ /* 0x000fe20000100800 */
[----:B------:R-:W-:-:S02]  /*17b0*/  LOP3.LUT R223, R5, R6, RZ, 0xfc, !PT ;  /* 0x0000000605df7212 */ /* 0x000fc400078efcff */
[----:B------:R-:W-:Y:S01]  /*17c0*/  LEA R147, R147, 0x4080, 0x1 ;  /* 0x0000408093937811 */ /* 0x000fe200078e08ff */
[----:B-1----:R-:W-:Y:S01]  /*17d0*/  IMAD.IADD R4, R16, 0x1, -R2 ;  /* 0x0000000110047824 */ /* 0x002fe200078e0a02 */
[C---:B------:R-:W-:Y:S01]  /*17e0*/  SEL R2, R200.reuse, 0xffffffe0, !P3 ;  /* 0xffffffe0c8027807 */ /* 0x040fe20005800000 */
[----:B------:R-:W-:Y:S01]  /*17f0*/  IMAD.SHL.U32 R223, R223, 0x2, RZ ;  /* 0x00000002dfdf7824 */ /* 0x000fe200078e00ff */
[----:B------:R-:W-:Y:S01]  /*1800*/  SEL R200, R200, 0xffffffe0, !P1 ;  /* 0xffffffe0c8c87807 */ /* 0x000fe20004800000 */
[----:B------:R-:W-:Y:S01]  /*1810*/  IMAD.SHL.U32 R4, R4, 0x2, RZ ;  /* 0x0000000204047824 */ /* 0x000fe200078e00ff */
[----:B------:R-:W-:Y:S02]  /*1820*/  LEA R199, R199, 0x10080, 0x1 ;  /* 0x00010080c7c77811 */ /* 0x000fe400078e08ff */
[----:B------:R-:W-:Y:S01]  /*1830*/  SHF.R.S32.HI R141, RZ, 0x1f, R140 ;  /* 0x0000001fff8d7819 */ /* 0x000fe2000001148c */
[----:B------:R-:W-:Y:S01]  /*1840*/  IMAD.IADD R196, R200, 0x1, R147 ;  /* 0x00000001c8c47824 */ /* 0x000fe200078e0293 */
[C---:B------:R-:W-:Y:S01]  /*1850*/  IADD3 R37, R4.reuse, 0x8, RZ ;  /* 0x0000000804257810 */ /* 0x040fe20007ffe0ff */
[----:B------:R-:W-:Y:S01]  /*1860*/  STL [R1+0x130], R4 ;  /* 0x0001300401007387 */ /* 0x000fe20000100800 */
[C---:B------:R-:W-:Y:S01]  /*1870*/  IADD3 R36, R4.reuse, 0x10, RZ ;  /* 0x0000001004247810 */ /* 0x040fe20007ffe0ff */
[----:B------:R-:W-:Y:S01]  /*1880*/  IMAD.IADD R200, R199, 0x1, R200 ;  /* 0x00000001c7c87824 */ /* 0x000fe200078e02c8 */
[C---:B------:R-:W-:Y:S01]  /*1890*/  IADD3 R35, R4.reuse, 0x18, RZ ;  /* 0x0000001804237810 */ /* 0x040fe20007ffe0ff */
[----:B------:R1:W-:Y:S01]  /*18a0*/  STL [R1+0x12c], R37 ;  /* 0x00012c2501007387 */ /* 0x0003e20000100800 */
[----:B------:R-:W-:Y:S01]  /*18b0*/  IADD3 R34, R4, 0x20, RZ ;  /* 0x0000002004227810 */ /* 0x000fe20007ffe0ff */
[----:B--2---:R-:W-:Y:S01]  /*18c0*/  IMAD R5, R12, 0x8, R15 ;  /* 0x000000080c057824 */ /* 0x004fe200078e020f */
[C---:B------:R-:W-:Y:S01]  /*18d0*/  IADD3 R33, R4.reuse, 0x28, RZ ;  /* 0x0000002804217810 */ /* 0x040fe20007ffe0ff */
[----:B------:R2:W-:Y:S01]  /*18e0*/  STL [R1+0x128], R36 ;  /* 0x0001282401007387 */ /* 0x0005e20000100800 */
[----:B------:R-:W-:-:S02]  /*18f0*/  IADD3 R32, R4, 0x30, RZ ;  /* 0x0000003004207810 */ /* 0x000fc40007ffe0ff */
[----:B------:R-:W-:Y:S01]  /*1900*/  SHF.R.S32.HI R38, RZ, 0x1f, R37 ;  /* 0x0000001fff267819 */ /* 0x000fe20000011425 */
[----:B------:R3:W-:Y:S01]  /*1910*/  STL [R1+0x124], R35 ;  /* 0x0001242301007387 */ /* 0x0007e20000100800 */
        /* <DEDUP_REMOVED lines=8> */
[----:B------:R5:W-:Y:S01]  /*19a0*/  STL [R1+0x120], R32 ;  /* 0x0001202001007387 */ /* 0x000be20000100800 */
[C---:B------:R-:W-:Y:S02]  /*19b0*/  IADD3 R25, R4.reuse, 0x68, RZ ;  /* 0x0000006804197810 */ /* 0x040fe40007ffe0ff */
[----:B------:R-:W-:Y:S01]  /*19c0*/  IADD3 R24, R4, 0x70, RZ ;  /* 0x0000007004187810 */ /* 0x000fe20007ffe0ff */
[----:B------:R5:W-:Y:S01]  /*19d0*/  STL [R1+0x11c], R31 ;  /* 0x00011c1f01007387 */ /* 0x000be20000100800 */
[----:B-1----:R-:W-:Y:S02]  /*19e0*/  SHF.R.S32.HI R37, RZ, 0x1f, R36 ;  /* 0x0000001fff257819 */ /* 0x002fe40000011424 */
[----:B------:R-:W-:Y:S01]  /*19f0*/  LEA.HI R3, R0, R144, RZ, 0x3 ;  /* 0x0000009000037211 */ /* 0x000fe200078f18ff */
[----:B------:R1:W-:Y:S01]  /*1a00*/  STL [R1+0x118], R30 ;  /* 0x0001181e01007387 */ /* 0x0003e20000100800 */
[----:B--2---:R-:W-:-:S02]  /*1a10*/  SHF.R.S32.HI R36, RZ, 0x1f, R35 ;  /* 0x0000001fff247819 */ /* 0x004fc40000011423 */
[C---:B------:R-:W-:Y:S01]  /*1a20*/  IADD3 R23, R4.reuse, 0x78, RZ ;  /* 0x0000007804177810 */ /* 0x040fe20007ffe0ff */
[----:B------:R2:W-:Y:S01]  /*1a30*/  STL [R1+0x114], R29 ;  /* 0x0001141d01007387 */ /* 0x0005e20000100800 */
[----:B---3--:R-:W-:Y:S02]  /*1a40*/  SHF.R.S32.HI R35, RZ, 0x1f, R34 ;  /* 0x0000001fff237819 */ /* 0x008fe40000011422 */
[C---:B------:R-:W-:Y:S01]  /*1a50*/  IADD3 R22, R4.reuse, 0x80, RZ ;  /* 0x0000008004167810 */ /* 0x040fe20007ffe0ff */
[----:B------:R3:W-:Y:S01]  /*1a60*/  STL [R1+0x110], R28 ;  /* 0x0001101c01007387 */ /* 0x0007e20000100800 */
[----:B----4-:R-:W-:Y:S02]  /*1a70*/  SHF.R.S32.HI R34, RZ, 0x1f, R33 ;  /* 0x0000001fff227819 */ /* 0x010fe40000011421 */
[----:B------:R-:W-:Y:S01]  /*1a80*/  IADD3 R21, R4, 0x88, RZ ;  /* 0x0000008804157810 */ /* 0x000fe20007ffe0ff */
[----:B------:R4:W-:Y:S01]  /*1a90*/  STL [R1+0xb4], R27 ;  /* 0x0000b41b01007387 */ /* 0x0009e20000100800 */
[----:B-----5:R-:W-:-:S02]  /*1aa0*/  SHF.R.S32.HI R33, RZ, 0x1f, R32 ;  /* 0x0000001fff217819 */ /* 0x020fc40000011420 */
[C---:B------:R-:W-:Y:S01]  /*1ab0*/  IADD3 R20, R4.reuse, 0x90, RZ ;  /* 0x0000009004147810 */ /* 0x040fe20007ffe0ff */
[----:B------:R5:W-:Y:S01]  /*1ac0*/  STL [R1+0x10c], R26 ;  /* 0x00010c1a01007387 */ /* 0x000be20000100800 */
[----:B------:R-:W-:Y:S02]  /*1ad0*/  SHF.R.S32.HI R32, RZ, 0x1f, R31 ;  /* 0x0000001fff207819 */ /* 0x000fe4000001141f */
[----:B------:R-:W-:Y:S01]  /*1ae0*/  LOP3.LUT R252, R3, 0xfffffff8, RZ, 0xc0, !PT ;  /* 0xfffffff803fc7812 */ /* 0x000fe200078ec0ff */
[----:B------:R5:W-:Y:S01]  /*1af0*/  STL [R1+0x108], R25 ;  /* 0x0001081901007387 */ /* 0x000be20000100800 */
[----:B------:R-:W-:Y:S02]  /*1b00*/  SHF.R.S32.HI R31, RZ, 0x1f, R30 ;  /* 0x0000001fff1f7819 */ /* 0x000fe4000001141e */
[----:B------:R-:W-:Y:S01]  /*1b10*/  IADD3 R19, R4, 0x98, RZ ;  /* 0x0000009804137810 */ /* 0x000fe20007ffe0ff */
[----:B------:R5:W-:Y:S01]  /*1b20*/  STL [R1+0x104], R24 ;  /* 0x0001041801007387 */ /* 0x000be20000100800 */
[----:B-1----:R-:W-:-:S02]  /*1b30*/  SHF.R.S32.HI R30, RZ, 0x1f, R29 ;  /* 0x0000001fff1e7819 */ /* 0x002fc4000001141d */
[C---:B------:R-:W-:Y:S01]  /*1b40*/  IADD3 R18, R4.reuse, 0xa0, RZ ;  /* 0x000000a004127810 */ /* 0x040fe20007ffe0ff */
[----:B------:R1:W-:Y:S01]  /*1b50*/  STL [R1+0x100], R23 ;  /* 0x0001001701007387 */ /* 0x0003e20000100800 */
[----:B--2---:R-:W-:Y:S02]  /*1b60*/  SHF.R.S32.HI R29, RZ, 0x1f, R28 ;  /* 0x0000001fff1d7819 */ /* 0x004fe4000001141c */
[C---:B------:R-:W-:Y:S01]  /*1b70*/  IADD3 R17, R4.reuse, 0xa8, RZ ;  /* 0x000000a804117810 */ /* 0x040fe20007ffe0ff */
[----:B------:R2:W-:Y:S01]  /*1b80*/  STL [R1+0xfc], R22 ;  /* 0x0000fc1601007387 */ /* 0x0005e20000100800 */
[----:B---3--:R-:W-:Y:S02]  /*1b90*/  SHF.R.S32.HI R28, RZ, 0x1f, R27 ;  /* 0x0000001fff1c7819 */ /* 0x008fe4000001141b */
[----:B------:R-:W-:Y:S01]  /*1ba0*/  IADD3 R16, R4, 0xb0, RZ ;  /* 0x000000b004107810 */ /* 0x000fe20007ffe0ff */
[----:B------:R3:W-:Y:S01]  /*1bb0*/  STL [R1+0xf8], R21 ;  /* 0x0000f81501007387 */ /* 0x0007e20000100800 */
[----:B----4-:R-:W-:-:S02]  /*1bc0*/  SHF.R.S32.HI R27, RZ, 0x1f, R26 ;  /* 0x0000001fff1b7819 */ /* 0x010fc4000001141a */
[----:B------:R-:W-:Y:S01]  /*1bd0*/  SHF.R.S32.HI R3, RZ, 0x1f, R252 ;  /* 0x0000001fff037819 */ /* 0x000fe200000114fc */
[----:B------:R4:W-:Y:S01]  /*1be0*/  STL [R1+0xf4], R20 ;  /* 0x0000f41401007387 */ /* 0x0009e20000100800 */
[----:B-----5:R-:W-:Y:S02]  /*1bf0*/  SHF.R.S32.HI R26, RZ, 0x1f, R25 ;  /* 0x0000001fff1a7819 */ /* 0x020fe40000011419 */
[C---:B------:R-:W-:Y:S01]  /*1c00*/  IADD3 R15, R4.reuse, 0xb8, RZ ;  /* 0x000000b8040f7810 */ /* 0x040fe20007ffe0ff */
[----:B------:R5:W-:Y:S01]  /*1c10*/  STL [R1+0xf0], R19 ;  /* 0x0000f01301007387 */ /* 0x000be20000100800 */
[----:B------:R-:W-:Y:S02]  /*1c20*/  SHF.R.S32.HI R25, RZ, 0x1f, R24 ;  /* 0x0000001fff197819 */ /* 0x000fe40000011418 */
[----:B------:R-:W-:Y:S01]  /*1c30*/  IADD3 R12, R4, 0xc0, RZ ;  /* 0x000000c0040c7810 */ /* 0x000fe20007ffe0ff */
[----:B------:R5:W-:Y:S01]  /*1c40*/  STL [R1+0xb0], R18 ;  /* 0x0000b01201007387 */ /* 0x000be20000100800 */
[----:B------:R-:W-:-:S02]  /*1c50*/  SHF.R.S32.HI R24, RZ, 0x1f, R23 ;  /* 0x0000001fff187819 */ /* 0x000fc40000011417 */
[C---:B------:R-:W-:Y:S01]  /*1c60*/  IADD3 R10, R4.reuse, 0xc8, RZ ;  /* 0x000000c8040a7810 */ /* 0x040fe20007ffe0ff */
[----:B------:R5:W-:Y:S01]  /*1c70*/  STL [R1+0xec], R17 ;  /* 0x0000ec1101007387 */ /* 0x000be20000100800 */
[----:B-1----:R-:W-:Y:S02]  /*1c80*/  SHF.R.S32.HI R23, RZ, 0x1f, R22 ;  /* 0x0000001fff177819 */ /* 0x002fe40000011416 */
[C---:B------:R-:W-:Y:S01]  /*1c90*/  IADD3 R9, R4.reuse, 0xd0, RZ ;  /* 0x000000d004097810 */ /* 0x040fe20007ffe0ff */
[----:B------:R1:W-:Y:S01]  /*1ca0*/  STL [R1+0xe8], R16 ;  /* 0x0000e81001007387 */ /* 0x0003e20000100800 */
[----:B--2---:R-:W-:Y:S02]  /*1cb0*/  SHF.R.S32.HI R22, RZ, 0x1f, R21 ;  /* 0x0000001fff167819 */ /* 0x004fe40000011415 */
[----:B------:R-:W-:Y:S01]  /*1cc0*/  IADD3 R8, R4, 0xd8, RZ ;  /* 0x000000d804087810 */ /* 0x000fe20007ffe0ff */
[----:B------:R2:W-:Y:S01]  /*1cd0*/  STL [R1+0x78], R3 ;  /* 0x0000780301007387 */ /* 0x0005e20000100800 */
[----:B---3--:R-:W-:-:S02]  /*1ce0*/  SHF.R.S32.HI R21, RZ, 0x1f, R20 ;  /* 0x0000001fff157819 */ /* 0x008fc40000011414 */
[----:B------:R-:W-:Y:S01]  /*1cf0*/  IADD3 R7, R4, 0xe0, RZ ;  /* 0x000000e004077810 */ /* 0x000fe20007ffe0ff */
[----:B------:R3:W-:Y:S01]  /*1d00*/  STL [R1+0xe4], R15 ;  /* 0x0000e40f01007387 */ /* 0x0007e20000100800 */
[----:B----4-:R-:W-:Y:S02]  /*1d10*/  SHF.R.S32.HI R20, RZ, 0x1f, R19 ;  /* 0x0000001fff147819 */ /* 0x010fe40000011413 */
[C---:B------:R-:W-:Y:S01]  /*1d20*/  SEL R0, R201.reuse, 0xffffffc0, !P0 ;  /* 0xffffffc0c9007807 */ /* 0x040fe20004000000 */
[----:B------:R4:W-:Y:S01]  /*1d30*/  STL [R1+0xe0], R12 ;  /* 0x0000e00c01007387 */ /* 0x0009e20000100800 */
[----:B-----5:R-:W-:Y:S02]  /*1d40*/  SHF.R.S32.HI R19, RZ, 0x1f, R18 ;  /* 0x0000001fff137819 */ /* 0x020fe40000011412 */
[----:B------:R-:W-:Y:S01]  /*1d50*/  SEL R201, R201, 0xffffffc0, !P2 ;  /* 0xffffffc0c9c97807 */ /* 0x000fe20005000000 */
[----:B------:R5:W-:Y:S01]  /*1d60*/  STL [R1+0xdc], R10 ;  /* 0x0000dc0a01007387 */ /* 0x000be20000100800 */
[----:B------:R-:W-:-:S02]  /*1d70*/  SHF.R.S32.HI R18, RZ, 0x1f, R17 ;  /* 0x0000001fff127819 */ /* 0x000fc40000011411 */
[----:B------:R-:W-:Y:S01]  /*1d80*/  LOP3.LUT R11, R11, 0xfffffe00, RZ, 0xc0, !PT ;  /* 0xfffffe000b0b7812 */ /* 0x000fe200078ec0ff */
[----:B------:R5:W-:Y:S01]  /*1d90*/  STL [R1+0xd8], R9 ;  /* 0x0000d80901007387 */ /* 0x000be20000100800 */
[----:B------:R-:W-:Y:S01]  /*1da0*/  SHF.R.S32.HI R17, RZ, 0x1f, R16 ;  /* 0x0000001fff117819 */ /* 0x000fe20000011410 */
[----:B------:R-:W-:Y:S01]  /*1db0*/  IMAD.IADD R198, R201, 0x1, R147 ;  /* 0x00000001c9c67824 */ /* 0x000fe200078e0293 */
[----:B------:R-:W-:Y:S01]  /*1dc0*/  LEA R146, R146, 0xa080, 0x1 ;  /* 0x0000a08092927811 */ /* 0x000fe200078e08ff */
[----:B------:R5:W-:Y:S01]  /*1dd0*/  STL [R1+0xd4], R8 ;  /* 0x0000d40801007387 */ /* 0x000be20000100800 */
[----:B-1----:R-:W-:Y:S01]  /*1de0*/  SHF.R.S32.HI R16, RZ, 0x1f, R15 ;  /* 0x0000001fff107819 */ /* 0x002fe2000001140f */
[----:B------:R-:W-:Y:S02]  /*1df0*/  IMAD.IADD R202, R199, 0x1, R201 ;  /* 0x00000001c7ca7824 */ /* 0x000fe400078e02c9 */
[----:B------:R1:W-:Y:S01]  /*1e00*/  STL [R1+0x1b8], R5 ;  /* 0x0001b80501007387 */ /* 0x0003e20000100800 */
[----:B--2---:R-:W-:Y:S01]  /*1e10*/  IADD3 R3, R4, 0xf0, RZ ;  /* 0x000000f004037810 */ /* 0x004fe20007ffe0ff */
[----:B------:R-:W-:-:S02]  /*1e20*/  IMAD.IADD R197, R201, 0x1, R196 ;  /* 0x00000001c9c57824 */ /* 0x000fc400078e02c4 */
[----:B------:R2:W-:Y:S01]  /*1e30*/  STL [R1+0xd0], R7 ;  /* 0x0000d00701007387 */ /* 0x0005e20000100800 */
[----:B---3--:R-:W-:Y:S01]  /*1e40*/  SHF.R.S32.HI R15, RZ, 0x1f, R12 ;  /* 0x0000001fff0f7819 */ /* 0x008fe2000001140c */
[----:B------:R-:W-:Y:S02]  /*1e50*/  IMAD.IADD R201, R200, 0x1, R201 ;  /* 0x00000001c8c97824 */ /* 0x000fe400078e02c9 */
[----:B------:R3:W-:Y:S01]  /*1e60*/  STL [R1+0xc8], R3 ;  /* 0x0000c80301007387 */ /* 0x0007e20000100800 */
[----:B----4-:R-:W-:-:S03]  /*1e70*/  SHF.R.S32.HI R12, RZ, 0x1f, R10 ;  /* 0x0000001fff0c7819 */ /* 0x010fc6000001140a */
[----:B------:R-:W-:Y:S01]  /*1e80*/  STL [R1+0x1ac], R38 ;  /* 0x0001ac2601007387 */ /* 0x000fe20000100800 */
[----:B-----5:R-:W-:-:S03]  /*1e90*/  SHF.R.S32.HI R10, RZ, 0x1f, R9 ;  /* 0x0000001fff0a7819 */ /* 0x020fc60000011409 */
[----:B------:R-:W-:Y:S01]  /*1ea0*/  STL [R1+0x1a8], R37 ;  /* 0x0001a82501007387 */ /* 0x000fe20000100800 */
[----:B------:R-:W-:-:S03]  /*1eb0*/  SHF.R.S32.HI R9, RZ, 0x1f, R8 ;  /* 0x0000001fff097819 */ /* 0x000fc60000011408 */
[----:B------:R-:W-:Y:S01]  /*1ec0*/  STL [R1+0x1a4], R36 ;  /* 0x0001a42401007387 */ /* 0x000fe20000100800 */
[----:B------:R-:W-:-:S03]  /*1ed0*/  SHF.R.S32.HI R8, RZ, 0x1f, R7 ;  /* 0x0000001fff087819 */ /* 0x000fc60000011407 */
[----:B------:R-:W-:Y:S01]  /*1ee0*/  STL [R1+0x1a0], R35 ;  /* 0x0001a02301007387 */ /* 0x000fe20000100800 */
[C---:B-1----:R-:W-:Y:S02]  /*1ef0*/  IADD3 R5, R4.reuse, 0xe8, RZ ;  /* 0x000000e804057810 */ /* 0x042fe40007ffe0ff */
[----:B------:R-:W-:Y:S01]  /*1f00*/  IADD3 R4, R4, 0xf8, RZ ;  /* 0x000000f804047810 */ /* 0x000fe20007ffe0ff */
[----:B------:R-:W-:Y:S01]  /*1f10*/  STL [R1+0x19c], R34 ;  /* 0x00019c2201007387 */ /* 0x000fe20000100800 */
[----:B--2---:R-:W-:-:S03]  /*1f20*/  SHF.R.S32.HI R7, RZ, 0x1f, R3 ;  /* 0x0000001fff077819 */ /* 0x004fc60000011403 */
[----:B------:R1:W-:Y:S01]  /*1f30*/  STL [R1+0xcc], R5 ;  /* 0x0000cc0501007387 */ /* 0x0003e20000100800 */
[----:B---3--:R-:W-:Y:S02]  /*1f40*/  IMAD.IADD R3, R14, 0x1, R2 ;  /* 0x000000010e037824 */ /* 0x008fe400078e0202 */
[----:B------:R-:W-:Y:S01]  /*1f50*/  IMAD.IADD R2, R2, 0x1, R13 ;  /* 0x0000000102027824 */ /* 0x000fe200078e020d */
[----:B------:R-:W-:Y:S04]  /*1f60*/  STL [R1+0xc4], R4 ;  /* 0x0000c40401007387 */ /* 0x000fe80000100800 */
[----:B------:R2:W-:Y:S04]  /*1f70*/  STL [R1+0x94], R3 ;  /* 0x0000940301007387 */ /* 0x0005e80000100800 */
[----:B------:R-:W-:Y:S04]  /*1f80*/  STL [R1+0x198], R33 ;  /* 0x0001982101007387 */ /* 0x000fe80000100800 */
[----:B------:R-:W-:Y:S04]  /*1f90*/  STL [R1+0x194], R32 ;  /* 0x0001942001007387 */ /* 0x000fe80000100800 */
[----:B------:R-:W-:Y:S04]  /*1fa0*/  STL [R1+0x190], R31 ;  /* 0x0001901f01007387 */ /* 0x000fe80000100800 */
[----:B------:R-:W-:Y:S01]  /*1fb0*/  STL [R1+0x18c], R30 ;  /* 0x00018c1e01007387 */ /* 0x000fe20000100800 */
[----:B-1----:R-:W-:-:S03]  /*1fc0*/  SHF.R.S32.HI R5, RZ, 0x1f, R5 ;  /* 0x0000001fff057819 */ /* 0x002fc60000011405 */
[----:B------:R-:W-:Y:S04]  /*1fd0*/  STL [R1+0x188], R29 ;  /* 0x0001881d01007387 */ /* 0x000fe80000100800 */
[----:B------:R1:W-:Y:S01]  /*1fe0*/  STL [R1+0x13c], R5 ;  /* 0x00013c0501007387 */ /* 0x0003e20000100800 */
[----:B--2---:R-:W-:-:S03]  /*1ff0*/  IMAD.IADD R3, R0, 0x1, R3 ;  /* 0x0000000100037824 */ /* 0x004fc600078e0203 */
[----:B------:R-:W-:Y:S04]  /*2000*/  STL [R1+0x184], R28 ;  /* 0x0001841c01007387 */ /* 0x000fe80000100800 */
[----:B------:R2:W-:Y:S04]  /*2010*/  STL [R1+0xa0], R3 ;  /* 0x0000a00301007387 */ /* 0x0005e80000100800 */
[----:B------:R3:W-:Y:S04]  /*2020*/  STL [R1+0x180], R27 ;  /* 0x0001801b01007387 */ /* 0x0007e80000100800 */
[----:B------:R3:W-:Y:S04]  /*2030*/  STL [R1+0x17c], R26 ;  /* 0x00017c1a01007387 */ /* 0x0007e80000100800 */
[----:B------:R3:W-:Y:S04]  /*2040*/  STL [R1+0x178], R25 ;  /* 0x0001781901007387 */ /* 0x0007e80000100800 */
[----:B------:R3:W-:Y:S01]  /*2050*/  STL [R1+0x174], R24 ;  /* 0x0001741801007387 */ /* 0x0007e20000100800 */
[----:B-1----:R-:W-:Y:S01]  /*2060*/  SHF.R.S32.HI R5, RZ, 0x1f, R4 ;  /* 0x0000001fff057819 */ /* 0x002fe20000011404 */
[----:B------:R-:W-:-:S02]  /*2070*/  IMAD.IADD R4, R14, 0x1, R0 ;  /* 0x000000010e047824 */ /* 0x000fc400078e0200 */
[----:B------:R3:W-:Y:S04]  /*2080*/  STL [R1+0x170], R23 ;  /* 0x0001701701007387 */ /* 0x0007e80000100800 */
[----:B------:R3:W-:Y:S01]  /*2090*/  STL [R1+0x16c], R22 ;  /* 0x00016c1601007387 */ /* 0x0007e20000100800 */
[----:B--2---:R-:W-:Y:S02]  /*20a0*/  IMAD.IADD R3, R0, 0x1, R13 ;  /* 0x0000000100037824 */ /* 0x004fe400078e020d */
[----:B------:R-:W-:Y:S01]  /*20b0*/  IMAD.IADD R0, R2, 0x1, R0 ;  /* 0x0000000102007824 */ /* 0x000fe200078e0200 */
[----:B------:R3:W-:Y:S04]  /*20c0*/  STL [R1+0x168], R21 ;  /* 0x0001681501007387 */ /* 0x0007e80000100800 */
        /* <DEDUP_REMOVED lines=15> */
[----:B------:R3:W-:Y:S02]  /*21c0*/  STL [R1+0x98], R0 ;  /* 0x0000980001007387 */ /* 0x0007e40000100800 */
.L_x_2019:
[----:B------:R-:W-:Y:S01]  /*21d0*/  ISETP.NE.U32.AND P0, PT, RZ, c[0x0][0x370], PT ;  /* 0x0000dc00ff007a0c */ /* 0x000fe20003f05070 */
[----:B---3--:R-:W-:Y:S01]  /*21e0*/  IMAD.MOV.U32 R22, RZ, RZ, 0x4 ;  /* 0x00000004ff167424 */ /* 0x008fe200078e00ff */
[----:B------:R-:W-:Y:S01]  /*21f0*/  ISETP.NE.U32.AND P1, PT, RZ, c[0x0][0x350], PT ;  /* 0x0000d400ff007a0c */ /* 0x000fe20003f25070 */
[----:B------:R-:W-:Y:S01]  /*2200*/  IMAD.MOV.U32 R0, RZ, RZ, RZ ;  /* 0x000000ffff007224 */ /* 0x000fe200078e00ff */
[----:B------:R-:W-:Y:S01]  /*2210*/  ISETP.NE.AND.EX P0, PT, RZ, c[0x0][0x374], PT, P0 ;  /* 0x0000dd00ff007a0c */ /* 0x000fe20003f05300 */
[----:B------:R-:W-:Y:S01]  /*2220*/  IMAD.MOV.U32 R20, RZ, RZ, RZ ;  /* 0x000000ffff147224 */ /* 0x000fe200078e00ff */
[----:B------:R-:W-:Y:S01]  /*2230*/  ISETP.NE.AND.EX P5, PT, RZ, c[0x0][0x354], PT, P1 ;  /* 0x0000d500ff007a0c */ /* 0x000fe20003fa5310 */
[----:B------:R-:W-:Y:S01]  /*2240*/  IMAD.WIDE R8, R239, R22, c[0x0][0x350] ;  /* 0x0000d400ef087625 */ /* 0x000fe200078e0216 */
[----:B------:R-:W-:-:S02]  /*2250*/  ISETP.NE.U32.AND P4, PT, RZ, c[0x0][0x358], PT ;  /* 0x0000d600ff007a0c */ /* 0x000fc40003f85070 */
[----:B------:R-:W-:Y:S02]  /*2260*/  ISETP.NE.U32.AND P2, PT, RZ, c[0x0][0x348], PT ;  /* 0x0000d200ff007a0c */ /* 0x000fe40003f45070 */
[----:B------:R-:W-:Y:S01]  /*2270*/  ISETP.NE.AND.EX P4, PT, RZ, c[0x0][0x35c], PT, P4 ;  /* 0x0000d700ff007a0c */ /* 0x000fe20003f85340 */
[----:B------:R-:W-:Y:S01]  /*2280*/  IMAD.MOV.U32 R19, RZ, RZ, RZ ;  /* 0x000000ffff137224 */ /* 0x000fe200078e00ff */
[----:B------:R-:W-:-:S03]  /*2290*/  ISETP.NE.AND.EX P2, PT, RZ, c[0x0][0x34c], PT, P2 ;  /* 0x0000d300ff007a0c */ /* 0x000fc60003f45320 */
[CC--:B------:R-:W-:Y:S02]  /*22a0*/  @P0 IMAD.WIDE R2, R239.reuse, R22.reuse, c[0x0][0x370] ;  /* 0x0000dc00ef020625 */ /* 0x0c0fe400078e0216 */
[----:B------:R-:W2:Y:S04]  /*22b0*/  @P5 LDG.E R20, [R8.64] ;  /* 0x0000000c08145981 */ /* 0x000ea8000c1e1900 */
[----:B------:R1:W2:Y:S01]  /*22c0*/  @P0 LDG.E R0, [R2.64] ;  /* 0x0000000c02000981 */ /* 0x0002a2000c1e1900 */
[----:B------:R-:W-:Y:S01]  /*22d0*/  ISETP.NE.U32.AND P1, PT, RZ, c[0x0][0x360], PT ;  /* 0x0000d800ff007a0c */ /* 0x000fe20003f25070 */
[----:B------:R-:W-:Y:S01]  /*22e0*/  IMAD.WIDE R12, R239, R22, c[0x0][0x348] ;  /* 0x0000d200ef0c7625 */ /* 0x000fe200078e0216 */
[----:B------:R-:W-:Y:S02]  /*22f0*/  MOV R4, RZ ;  /* 0x000000ff00047202 */ /* 0x000fe40000000f00 */
[----:B------:R-:W-:-:S04]  /*2300*/  ISETP.NE.AND.EX P1, PT, RZ, c[0x0][0x364], PT, P1 ;  /* 0x0000d900ff007a0c */ /* 0x000fc80003f25310 */
[----:B------:R-:W3:Y:S01]  /*2310*/  @P2 LDG.E R4, [R12.64] ;  /* 0x0000000c0c042981 */ /* 0x000ee2000c1e1900 */
[----:B-1----:R-:W-:-:S05]  /*2320*/  IMAD.WIDE R2, R239, R22, c[0x0][0x358] ;  /* 0x0000d600ef027625 */ /* 0x002fca00078e0216 */
[----:B------:R-:W4:Y:S01]  /*2330*/  @P4 LDG.E R19, [R2.64] ;  /* 0x0000000c02134981 */ /* 0x000f22000c1e1900 */
[----:B------:R-:W-:Y:S02]  /*2340*/  IMAD.MOV.U32 R21, RZ, RZ, c[0x0][0x168] ;  /* 0x00005a00ff157624 */ /* 0x000fe400078e00ff */
[----:B------:R-:W-:-:S05]  /*2350*/  @P1 IMAD.WIDE R14, R239, R22, c[0x0][0x360] ;  /* 0x0000d800ef0e1625 */ /* 0x000fca00078e0216 */
[----:B------:R1:W5:Y:S01]  /*2360*/  @P1 LDG.E R21, [R14.64] ;  /* 0x0000000c0e151981 */ /* 0x000362000c1e1900 */
[----:B------:R-:W-:Y:S01]  /*2370*/  YIELD ;  /* 0x0000000000007946 */ /* 0x000fe20003800000 */
[----:B------:R-:W-:Y:S01]  /*2380*/  LOP3.LUT R243, R238, 0xffff, RZ, 0xc0, !PT ;  /* 0x0000ffffeef37812 */ /* 0x000fe200078ec0ff */
[----:B------:R-:W-:Y:S01]  /*2390*/  IMAD.MOV.U32 R17, RZ, RZ, c[0x0][0x1d0] ;  /* 0x00007400ff117624 */ /* 0x000fe200078e00ff */
[----:B--2---:R-:W-:Y:S01]  /*23a0*/  IADD3 R5, R20, R0, RZ ;  /* 0x0000000014057210 */ /* 0x004fe20007ffe0ff */
[----:B------:R-:W-:Y:S04]  /*23b0*/  STL [R1+0x48], R0 ;  /* 0x0000480001007387 */ /* 0x000fe80000100800 */
[----:B------:R-:W-:Y:S04]  /*23c0*/  STL [R1+0x50], R5 ;  /* 0x0000500501007387 */ /* 0x000fe80000100800 */
[----:B---3--:R2:W-:Y:S04]  /*23d0*/  STL [R1+0x4c], R4 ;  /* 0x00004c0401007387 */ /* 0x0085e80000100800 */
[----:B----4-:R1:W-:Y:S01]  /*23e0*/  STL [R1+0x54], R19 ;  /* 0x0000541301007387 */ /* 0x0103e20000100800 */
[----:B--2---:R-:W-:-:S05]  /*23f0*/  IMAD.U32 R4, RZ, RZ, UR8 ;  /* 0x00000008ff047e24 */ /* 0x004fca000f8e00ff */
[----:B------:R-:W-:Y:S02]  /*2400*/  IADD3 R174, P0, R4, 0x48, RZ ;  /* 0x0000004804ae7810 */ /* 0x000fe40007f1e0ff */
[----:B------:R-:W-:-:S03]  /*2410*/  MOV R4, c[0x0][0x228] ;  /* 0x00008a0000047a02 */ /* 0x000fc60000000f00 */
[----:B------:R-:W-:Y:S01]  /*2420*/  IMAD.X R175, RZ, RZ, UR7, P0 ;  /* 0x00000007ffaf7e24 */ /* 0x000fe200080e06ff */
[----:B------:R-:W-:Y:S05]  /*2430*/  @P1 BRA `(.L_x_1828) ;  /* 0x0000004000001947 */ /* 0x000fea0003800000 */
[----:B------:R-:W-:Y:S05]  /*2440*/  @!P2 BRA `(.L_x_1828) ;  /* 0x000000300000a947 */ /* 0x000fea0003800000 */
[----:B------:R2:W3:Y:S04]  /*2450*/  LDG.E R5, [R12.64] ;  /* 0x0000000c0c057981 */ /* 0x0004e8000c1e1900 */
[----:B--2---:R-:W3:Y:S02]  /*2460*/  LDG.E R12, [R12.64+0x4] ;  /* 0x0000040c0c0c7981 */ /* 0x004ee4000c1e1900 */
[----:B---3-5:R-:W-:-:S05]  /*2470*/  IADD3 R21, -R5, R12, RZ ;  /* 0x0000000c05157210 */ /* 0x028fca0007ffe1ff */
.L_x_1828:
[----:B-----5:R2:W-:Y:S01]  /*2480*/  STL [R1+0x58], R21 ;  /* 0x0000581501007387 */ /* 0x0205e20000100800 */
[----:B------:R-:W-:-:S04]  /*2490*/  ISETP.NE.U32.AND P0, PT, RZ, c[0x0][0x368], PT ;  /* 0x0000da00ff007a0c */ /* 0x000fc80003f05070 */
[----:B------:R-:W-:-:S13]  /*24a0*/  ISETP.NE.AND.EX P0, PT, RZ, c[0x0][0x36c], PT, P0 ;  /* 0x0000db00ff007a0c */ /* 0x000fda0003f05300 */
[----:B------:R-:W-:Y:S05]  /*24b0*/  @!P0 BRA `(.L_x_1829) ;  /* 0x0000003000008947 */ /* 0x000fea0003800000 */
[----:B------:R-:W-:-:S05]  /*24c0*/  IMAD.WIDE R8, R239, R22, c[0x0][0x368] ;  /* 0x0000da00ef087625 */ /* 0x000fca00078e0216 */
[----:B------:R3:W5:Y:S01]  /*24d0*/  LDG.E R17, [R8.64] ;  /* 0x0000000c08117981 */ /* 0x000762000c1e1900 */
[----:B------:R-:W-:Y:S05]  /*24e0*/  BRA `(.L_x_1830) ;  /* 0x0000004000007947 */ /* 0x000fea0003800000 */
.L_x_1829:
[----:B------:R-:W-:Y:S05]  /*24f0*/  @!P5 BRA `(.L_x_1830) ;  /* 0x000000300000d947 */ /* 0x000fea0003800000 */
[----:B------:R3:W4:Y:S04]  /*2500*/  LDG.E R5, [R8.64] ;  /* 0x0000000c08057981 */ /* 0x000728000c1e1900 */
[----:B---3--:R-:W4:Y:S02]  /*2510*/  LDG.E R8, [R8.64+0x4] ;  /* 0x0000040c08087981 */ /* 0x008f24000c1e1900 */
[----:B----4-:R-:W-:Y:S02]  /*2520*/  IADD3 R17, -R5, R8, RZ ;  /* 0x0000000805117210 */ /* 0x010fe40007ffe1ff */
.L_x_1830:
[----:B------:R-:W-:Y:S01]  /*2530*/  ISETP.NE.U32.AND P0, PT, RZ, c[0x0][0x378], PT ;  /* 0x0000de00ff007a0c */ /* 0x000fe20003f05070 */
[----:B---3--:R-:W3:Y:S03]  /*2540*/  LDL R8, [R1+0xc0] ;  /* 0x0000c00001087983 */ /* 0x008ee60000100800 */
[----:B------:R-:W-:Y:S01]  /*2550*/  ISETP.NE.AND.EX P0, PT, RZ, c[0x0][0x37c], PT, P0 ;  /* 0x0000df00ff007a0c */ /* 0x000fe20003f05300 */
[----:B--2---:R4:W2:Y:S01]  /*2560*/  @P4 LDG.E R7, [R2.64] ;  /* 0x0000000c02074981 */ /* 0x0048a2000c1e1900 */
[----:B-----5:R-:W-:-:S03]  /*2570*/  IMAD.MOV.U32 R10, RZ, RZ, R17 ;  /* 0x000000ffff0a7224 */ /* 0x020fc600078e0011 */
[----:B------:R4:W2:Y:S08]  /*2580*/  @P4 LDG.E R5, [R2.64+0x4] ;  /* 0x0000040c02054981 */ /* 0x0008b0000c1e1900 */
[----:B----4-:R-:W-:-:S05]  /*2590*/  @P0 IMAD.WIDE R2, R239, R22, c[0x0][0x378] ;  /* 0x0000de00ef020625 */ /* 0x010fca00078e0216 */
[----:B------:R4:W2:Y:S01]  /*25a0*/  @P0 LDG.E R10, [R2.64] ;  /* 0x0000000c020a0981 */ /* 0x0008a2000c1e1900 */
[----:B-1----:R-:W-:-:S05]  /*25b0*/  IMAD.IADD R14, R17, 0x1, -R0 ;  /* 0x00000001110e7824 */ /* 0x002fca00078e0a00 */
[----:B------:R1:W-:Y:S01]  /*25c0*/  STL [R1+0x5c], R14 ;  /* 0x00005c0e01007387 */ /* 0x0003e20000100800 */
[----:B----4-:R-:W-:-:S05]  /*25d0*/  IMAD.MOV.U32 R2, RZ, RZ, c[0x0][0x2c4] ;  /* 0x0000b100ff027624 */ /* 0x010fca00078e00ff */
[----:B------:R-:W-:Y:S01]  /*25e0*/  ISETP.NE.AND P1, PT, R2, 0x1, PT ;  /* 0x000000010200780c */ /* 0x000fe20003f25270 */
[----:B---3--:R-:W-:Y:S02]  /*25f0*/  IMAD.SHL.U32 R9, R8, 0x80, RZ ;  /* 0x0000008008097824 */ /* 0x008fe400078e00ff */
[----:B------:R-:W-:-:S03]  /*2600*/  IMAD.MOV.U32 R8, RZ, RZ, c[0x0][0x32c] ;  /* 0x0000cb00ff087624 */ /* 0x000fc600078e00ff */
[----:B------:R-:W-:Y:S01]  /*2610*/  IADD3 R0, R9, 0x7f, RZ ;  /* 0x0000007f09007810 */ /* 0x000fe20007ffe0ff */
[----:B------:R1:W-:Y:S01]  /*2620*/  STL [R1+0x70], R9 ;  /* 0x0000700901007387 */ /* 0x0003e20000100800 */
[----:B------:R-:W-:Y:S01]  /*2630*/  ISETP.GE.AND P2, PT, R8, 0x1, PT ;  /* 0x000000010800780c */ /* 0x000fe20003f46270 */
[----:B--2---:R-:W-:-:S04]  /*2640*/  @P4 IMAD.IADD R4, R5, 0x1, -R7 ;  /* 0x0000000105044824 */ /* 0x004fc800078e0a07 */
[----:B------:R-:W-:-:S04]  /*2650*/  @P1 IMAD.HI.U32 R3, R0, c[0x0][0x2c8], RZ ;  /* 0x0000b20000031a27 */ /* 0x000fc800078e00ff */
[----:B------:R-:W-:Y:S01]  /*2660*/  IMAD.IADD R5, R14, 0x1, R4 ;  /* 0x000000010e057824 */ /* 0x000fe200078e0204 */
[----:B------:R-:W-:-:S04]  /*2670*/  @P1 SHF.R.U32.HI R0, RZ, c[0x0][0x2cc], R3 ;  /* 0x0000b300ff001a19 */ /* 0x000fc80000011603 */
[----:B------:R1:W-:Y:S01]  /*2680*/  STL.64 [R1+0x60], R4 ;  /* 0x0000600401007387 */ /* 0x0003e20000100a00 */
[----:B------:R-:W-:Y:S02]  /*2690*/  IADD3 R2, R5, 0x2f, RZ ;  /* 0x0000002f05027810 */ /* 0x000fe40007ffe0ff */
[----:B------:R-:W-:-:S03]  /*26a0*/  IADD3 R0, R0, 0x1, R5 ;  /* 0x0000000100007810 */ /* 0x000fc60007ffe005 */
[----:B------:R-:W-:-:S04]  /*26b0*/  IMAD.HI R2, R2, 0x2aaaaaab, RZ ;  /* 0x2aaaaaab02027827 */ /* 0x000fc800078e02ff */
[----:B------:R-:W-:Y:S01]  /*26c0*/  IMAD.IADD R3, R0, 0x1, -R21 ;  /* 0x0000000100037824 */ /* 0x000fe200078e0a15 */
[----:B------:R-:W-:-:S04]  /*26d0*/  SHF.R.U32.HI R7, RZ, 0x1f, R2 ;  /* 0x0000001fff077819 */ /* 0x000fc80000011602 */
[----:B------:R-:W-:Y:S02]  /*26e0*/  LEA.HI.SX32 R18, R2, R7, 0x1d ;  /* 0x0000000702127211 */ /* 0x000fe400078feaff */
[----:B------:R-:W-:Y:S01]  /*26f0*/  IADD3 R2, R3, c[0x0][0x328], RZ ;  /* 0x0000ca0003027a10 */ /* 0x000fe20007ffe0ff */
[----:B------:R1:W-:Y:S01]  /*2700*/  STL [R1+0x68], R10 ;  /* 0x0000680a01007387 */ /* 0x0003e20000100800 */
        /* <DEDUP_REMOVED lines=11> */
.L_x_1833:
[----:B------:R-:W-:-:S13]  /*27c0*/  ISETP.NE.AND P0, PT, R8, 0x1, PT ;  /* 0x000000010800780c */ /* 0x000fda0003f05270 */
[----:B------:R-:W-:-:S05]  /*27d0*/  @P0 IMAD.HI.U32 R3, R0, c[0x0][0x330], RZ ;  /* 0x0000cc0000030a27 */ /* 0x000fca00078e00ff */
[----:B------:R-:W-:Y:S02]  /*27e0*/  @P0 SHF.R.U32.HI R0, RZ, c[0x0][0x334], R3 ;  /* 0x0000cd00ff000a19 */ /* 0x000fe40000011603 */
.L_x_1834:
[----:B------:R-:W-:Y:S05]  /*27f0*/  BSYNC B0 ;  /* 0x0000000000007941 */ /* 0x000fea0003800000 */
.L_x_1832:
[----:B------:R-:W-:-:S05]  /*2800*/  IMAD R0, R0, R8, c[0x0][0x32c] ;  /* 0x0000cb0000007624 */ /* 0x000fca00078e0208 */
[----:B------:R-:W-:-:S04]  /*2810*/  IMNMX R2, R2, R0, PT ;  /* 0x0000000002027217 */ /* 0x000fc80003800200 */
.L_x_1831:
[----:B------:R-:W-:Y:S01]  /*2820*/  IADD3 R3, R2, 0x2f, RZ ;  /* 0x0000002f02037810 */ /* 0x000fe20007ffe0ff */
[----:B------:R-:W-:-:S04]  /*2830*/  @P1 IMAD.HI.U32 R2, R9, c[0x0][0x2c8], RZ ;  /* 0x0000b20009021a27 */ /* 0x000fc800078e00ff */
[----:B------:R-:W-:-:S04]  /*2840*/  IMAD.HI R3, R3, 0x2aaaaaab, RZ ;  /* 0x2aaaaaab03037827 */ /* 0x000fc800078e02ff */
[----:B------:R-:W-:Y:S01]  /*2850*/  IMAD.MOV.U32 R0, RZ, RZ, R9 ;  /* 0x000000ffff007224 */ /* 0x000fe200078e0009 */
[----:B------:R-:W-:Y:S02]  /*2860*/  @P1 SHF.R.U32.HI R0, RZ, c[0x0][0x2cc], R2 ;  /* 0x0000b300ff001a19 */ /* 0x000fe40000011602 */
[----:B-1----:R-:W-:Y:S02]  /*2870*/  SHF.R.U32.HI R9, RZ, 0x1f, R3 ;  /* 0x0000001fff097819 */ /* 0x002fe40000011603 */
[----:B------:R-:W-:Y:S02]  /*2880*/  IADD3 R0, R0, R5, -R21 ;  /* 0x0000000500007210 */ /* 0x000fe40007ffe815 */
[----:B------:R-:W-:Y:S02]  /*2890*/  LEA.HI.SX32 R9, R3, R9, 0x1d ;  /* 0x0000000903097211 */ /* 0x000fe400078feaff */
        /* <DEDUP_REMOVED lines=12> */
.L_x_1837:
[----:B------:R-:W-:-:S13]  /*2960*/  ISETP.NE.AND P0, PT, R8, 0x1, PT ;  /* 0x000000010800780c */ /* 0x000fda0003f05270 */
[----:B------:R-:W-:-:S05]  /*2970*/  @P0 IMAD.HI.U32 R3, R0, c[0x0][0x330], RZ ;  /* 0x0000cc0000030a27 */ /* 0x000fca00078e00ff */
[----:B------:R-:W-:Y:S02]  /*2980*/  @P0 SHF.R.U32.HI R0, RZ, c[0x0][0x334], R3 ;  /* 0x0000cd00ff000a19 */ /* 0x000fe40000011603 */
.L_x_1838:
[----:B------:R-:W-:Y:S05]  /*2990*/  BSYNC B0 ;  /* 0x0000000000007941 */ /* 0x000fea0003800000 */
.L_x_1836:
[----:B------:R-:W-:-:S05]  /*29a0*/  IMAD R0, R0, c[0x0][0x32c], RZ ;  /* 0x0000cb0000007a24 */ /* 0x000fca00078e02ff */
[----:B------:R-:W-:-:S05]  /*29b0*/  IMNMX R2, R2, R0, !PT ;  /* 0x0000000002027217 */ /* 0x000fca0007800200 */
.L_x_1835:
[----:B------:R-:W-:Y:S01]  /*29c0*/  IMAD.HI R2, R2, 0x2aaaaaab, RZ ;  /* 0x2aaaaaab02027827 */ /* 0x000fe200078e02ff */
[----:B------:R-:W-:Y:S01]  /*29d0*/  LOP3.LUT R0, R238, 0xff000000, RZ, 0xc0, !PT ;  /* 0xff000000ee007812 */ /* 0x000fe200078ec0ff */
[----:B------:R-:W-:Y:S03]  /*29e0*/  BSSY B0, `(.L_x_1839) ;  /* 0x000002d000007945 */ /* 0x000fe60003800000 */
[----:B------:R-:W-:Y:S02]  /*29f0*/  SHF.R.U32.HI R8, RZ, 0x1f, R2 ;  /* 0x0000001fff087819 */ /* 0x000fe40000011602 */
[----:B------:R-:W-:Y:S02]  /*2a00*/  SHF.R.U32.HI R0, RZ, 0x8, R0 ;  /* 0x00000008ff007819 */ /* 0x000fe40000011600 */
[----:B------:R-:W-:Y:S02]  /*2a10*/  LEA.HI.SX32 R8, R2, R8, 0x1d ;  /* 0x0000000802087211 */ /* 0x000fe400078feaff */
[----:B------:R-:W-:-:S02]  /*2a20*/  LOP3.LUT R2, R238, 0xff0000, RZ, 0xc0, !PT ;  /* 0x00ff0000ee027812 */ /* 0x000fc400078ec0ff */
[----:B------:R-:W-:Y:S02]  /*2a30*/  IMNMX R8, RZ, R8, !PT ;  /* 0x00000008ff087217 */ /* 0x000fe40007800200 */
[----:B------:R-:W-:Y:S01]  /*2a40*/  LEA.HI R0, R2, R0, RZ, 0x10 ;  /* 0x0000000002007211 */ /* 0x000fe200078f80ff */
[----:B------:R-:W-:Y:S01]  /*2a50*/  IMAD.MOV.U32 R2, RZ, RZ, RZ ;  /* 0x000000ffff027224 */ /* 0x000fe200078e00ff */
        /* <DEDUP_REMOVED lines=10> */
[----:B------:R-:W2:Y:S03]  /*2b00*/  I2F.RP R2, R7 ;  /* 0x0000000700027306 */ /* 0x000ea60000209400 */
[----:B------:R-:W-:-:S05]  /*2b10*/  IMAD.IADD R12, R12, 0x1, -R8 ;  /* 0x000000010c0c7824 */ /* 0x000fca00078e0a08 */
[----:B------:R-:W-:Y:S02]  /*2b20*/  IABS R16, R12 ;  /* 0x0000000c00107213 */ /* 0x000fe40000000000 */
[----:B------:R-:W-:-:S04]  /*2b30*/  LOP3.LUT R12, R12, R0, RZ, 0x3c, !PT ;  /* 0x000000000c0c7212 */ /* 0x000fc800078e3cff */
[----:B------:R-:W-:Y:S01]  /*2b40*/  ISETP.GE.AND P1, PT, R12, RZ, PT ;  /* 0x000000ff0c00720c */ /* 0x000fe20003f26270 */
        /* <DEDUP_REMOVED lines=22> */
.L_x_1840:
[----:B------:R-:W-:Y:S05]  /*2cb0*/  BSYNC B0 ;  /* 0x0000000000007941 */ /* 0x000fea0003800000 */
.L_x_1839:
[----:B------:R-:W2:Y:S01]  /*2cc0*/  LDL R12, [R1+0x1b0] ;  /* 0x0001b000010c7983 */ /* 0x000ea20000100800 */
[----:B------:R-:W-:-:S04]  /*2cd0*/  IMAD R8, R23, R2, R8 ;  /* 0x0000000217087224 */ /* 0x000fc800078e0208 */
[C---:B------:R-:W-:Y:S02]  /*2ce0*/  IMAD.IADD R0, R8.reuse, 0x1, R2 ;  /* 0x0000000108007824 */ /* 0x040fe400078e0202 */
[----:B------:R-:W-:-:S03]  /*2cf0*/  IMAD R2, R8, 0x30, -R14 ;  /* 0x0000003008027824 */ /* 0x000fc600078e0a0e */
[----:B------:R-:W-:Y:S02]  /*2d00*/  IMNMX R0, R9, R0, PT ;  /* 0x0000000009007217 */ /* 0x000fe40003800200 */
[----:B------:R-:W-:-:S03]  /*2d10*/  IMNMX R2, RZ, R2, !PT ;  /* 0x00000002ff027217 */ /* 0x000fc60007800200 */
[----:B------:R-:W-:-:S05]  /*2d20*/  IMAD R0, R0, 0x30, -R14 ;  /* 0x0000003000007824 */ /* 0x000fca00078e0a0e */
[----:B------:R-:W-:-:S04]  /*2d30*/  IMNMX R0, R0, R4, PT ;  /* 0x0000000400007217 */ /* 0x000fc80003800200 */
[----:B------:R-:W-:Y:S01]  /*2d40*/  ISETP.GT.AND P0, PT, R0, R2, PT ;  /* 0x000000020000720c */ /* 0x000fe20003f04270 */
[----:B-1----:R-:W-:-:S05]  /*2d50*/  IMAD.WIDE.U32 R2, R2, -0x55555555, RZ ;  /* 0xaaaaaaab02027825 */ /* 0x002fca00078e00ff */
[----:B------:R-:W-:-:S05]  /*2d60*/  SHF.R.U32.HI R113, RZ, 0x5, R3 ;  /* 0x00000005ff717819 */ /* 0x000fca0000011603 */
[----:B------:R-:W-:Y:S02]  /*2d70*/  IMAD.MOV.U32 R7, RZ, RZ, R113 ;  /* 0x000000ffff077224 */ /* 0x000fe400078e0071 */
[----:B------:R-:W-:-:S05]  /*2d80*/  @P0 IADD3 R0, R0, 0x2f, RZ ;  /* 0x0000002f00000810 */ /* 0x000fca0007ffe0ff */
[----:B------:R-:W-:-:S05]  /*2d90*/  @P0 IMAD.HI R0, R0, 0x2aaaaaab, RZ ;  /* 0x2aaaaaab00000827 */ /* 0x000fca00078e02ff */
[----:B------:R-:W-:-:S04]  /*2da0*/  @P0 SHF.R.U32.HI R2, RZ, 0x1f, R0 ;  /* 0x0000001fff020819 */ /* 0x000fc80000011600 */
[----:B------:R-:W-:-:S04]  /*2db0*/  @P0 LEA.HI.SX32 R7, R0, R2, 0x1d ;  /* 0x0000000200070211 */ /* 0x000fc800078feaff */
[----:B------:R-:W-:Y:S01]  /*2dc0*/  ISETP.GT.AND P0, PT, R7, R113, PT ;  /* 0x000000710700720c */ /* 0x000fe20003f04270 */
[----:B--2---:R-:W-:-:S04]  /*2dd0*/  IMAD.IADD R220, R6, 0x1, R12 ;  /* 0x0000000106dc7824 */ /* 0x004fc800078e020c */
[----:B------:R-:W-:-:S08]  /*2de0*/  IMAD.SHL.U32 R220, R220, 0x2, RZ ;  /* 0x00000002dcdc7824 */ /* 0x000fd000078e00ff */
[----:B------:R-:W-:Y:S05]  /*2df0*/  @!P0 BRA `(.L_x_1841) ;  /* 0x00006ad000008947 */ /* 0x000fea0003800000 */
[----:B------:R-:W-:Y:S02]  /*2e00*/  ISETP.NE.U32.AND P0, PT, RZ, c[0x0][0x340], PT ;  /* 0x0000d000ff007a0c */ /* 0x000fe40003f05070 */
[----:B------:R-:W-:Y:S02]  /*2e10*/  SHF.R.S32.HI R30, RZ, 0x1f, R231 ;  /* 0x0000001fff1e7819 */ /* 0x000fe400000114e7 */
[----:B------:R-:W-:-:S13]  /*2e20*/  ISETP.NE.AND.EX P3, PT, RZ, c[0x0][0x344], PT, P0 ;  /* 0x0000d100ff007a0c */ /* 0x000fda0003f65300 */
[----:B------:R-:W-:-:S05]  /*2e30*/  @P3 IMAD.WIDE R2, R239, R22, c[0x0][0x340] ;  /* 0x0000d000ef023625 */ /* 0x000fca00078e0216 */
[----:B------:R1:W2:Y:S01]  /*2e40*/  @P3 LDG.E R26, [R2.64] ;  /* 0x0000000c021a3981 */ /* 0x0002a2000c1e1900 */
[----:B------:R-:W-:Y:S01]  /*2e50*/  SHF.R.S32.HI R25, RZ, 0x1f, R239 ;  /* 0x0000001fff197819 */ /* 0x000fe200000114ef */
[----:B------:R-:W-:Y:S01]  /*2e60*/  IMAD.WIDE.U32 R8, R243, c[0x0][0x1e8], RZ ;  /* 0x00007a00f3087a25 */ /* 0x000fe200078e00ff */
[----:B------:R-:W-:Y:S02]  /*2e70*/  SEL R86, R239, RZ, !P4 ;  /* 0x000000ffef567207 */ /* 0x000fe40006000000 */
[----:B------:R-:W-:Y:S01]  /*2e80*/  SEL R29, R25, RZ, !P4 ;  /* 0x000000ff191d7207 */ /* 0x000fe20006000000 */
[----:B------:R-:W-:Y:S01]  /*2e90*/  IMAD.WIDE.U32 R12, R231, c[0x0][0x280], R140 ;  /* 0x0000a000e70c7a25 */ /* 0x000fe200078e008c */
[----:B------:R-:W-:Y:S02]  /*2ea0*/  IADD3 R38, R7, -0x1, RZ ;  /* 0xffffffff07267810 */ /* 0x000fe40007ffe0ff */
[----:B------:R-:W-:Y:S01]  /*2eb0*/  IADD3 R112, P0, R231, R19, RZ ;  /* 0x00000013e7707210 */ /* 0x000fe20007f1e0ff */
[----:B------:R-:W-:Y:S01]  /*2ec0*/  IMAD R0, R29, c[0x0][0x248], RZ ;  /* 0x000092001d007a24 */ /* 0x000fe200078e02ff */
[----:B------:R-:W-:Y:S01]  /*2ed0*/  MOV R22, R8 ;  /* 0x0000000800167202 */ /* 0x000fe20000000f00 */
[----:B------:R-:W-:Y:S01]  /*2ee0*/  IMAD R8, R38, -0x30, R4 ;  /* 0xffffffd026087824 */ /* 0x000fe200078e0204 */
[----:B------:R-:W-:Y:S01]  /*2ef0*/  LEA.HI.X.SX32 R122, R19, R30, 0x1, P0 ;  /* 0x0000001e137a7211 */ /* 0x000fe200000f0eff */
[----:B------:R-:W-:Y:S01]  /*2f00*/  IMAD R0, R86, c[0x0][0x24c], R0 ;  /* 0x0000930056007a24 */ /* 0x000fe200078e0200 */
[----:B------:R-:W-:Y:S01]  /*2f10*/  MOV R126, 0x30 ;  /* 0x00000030007e7802 */ /* 0x000fe20000000f00 */
[----:B------:R-:W-:Y:S01]  /*2f20*/  IMAD R24, R30, c[0x0][0x280], RZ ;  /* 0x0000a0001e187a24 */ /* 0x000fe200078e02ff */
[----:B------:R-:W-:Y:S01]  /*2f30*/  IMNMX R8, R8, 0x30, PT ;  /* 0x0000003008087817 */ /* 0x000fe20003800200 */
[----:B------:R-:W-:Y:S01]  /*2f40*/  IMAD.IADD R28, R20, 0x1, R17 ;  /* 0x00000001141c7824 */ /* 0x000fe200078e0211 */
[----:B------:R-:W-:Y:S01]  /*2f50*/  LOP3.LUT R215, R215, 0xfffffff7, RZ, 0xc0, !PT ;  /* 0xfffffff7d7d77812 */ /* 0x000fe200078ec0ff */
[----:B------:R-:W-:Y:S01]  /*2f60*/  IMAD R138, R126, c[0x0][0x23c], RZ ;  /* 0x00008f007e8a7a24 */ /* 0x000fe200078e02ff */
[----:B------:R-:W-:Y:S01]  /*2f70*/  ISETP.GE.AND P6, PT, R234, c[0x0][0x1d4], PT ;  /* 0x00007500ea007a0c */ /* 0x000fe20003fc6270 */
[----:B------:R-:W-:Y:S01]  /*2f80*/  IMAD.WIDE.U32 R124, R126, c[0x0][0x238], RZ ;  /* 0x00008e007e7c7a25 */ /* 0x000fe200078e00ff */
[----:B------:R-:W-:-:S02]  /*2f90*/  SHF.R.S32.HI R143, RZ, 0x1f, R142 ;  /* 0x0000001fff8f7819 */ /* 0x000fc4000001148e */
[----:B------:R-:W-:Y:S01]  /*2fa0*/  MOV R134, c[0x0][0x238] ;  /* 0x00008e0000867a02 */ /* 0x000fe20000000f00 */
[C---:B-1----:R-:W-:Y:S01]  /*2fb0*/  IMAD.WIDE.U32 R2, R243.reuse, c[0x0][0x240], R140 ;  /* 0x00009000f3027a25 */ /* 0x042fe200078e008c */
[----:B------:R-:W-:Y:S02]  /*2fc0*/  MOV R148, c[0x0][0x290] ;  /* 0x0000a40000947a02 */ /* 0x000fe40000000f00 */
[----:B------:R-:W-:Y:S01]  /*2fd0*/  SHF.L.U32 R154, R134, 0x5, RZ ;  /* 0x00000005869a7819 */ /* 0x000fe200000006ff */
[----:B------:R-:W-:Y:S01]  /*2fe0*/  IMAD R3, R243, c[0x0][0x244], R3 ;  /* 0x00009100f3037a24 */ /* 0x000fe200078e0203 */
[----:B------:R-:W-:Y:S01]  /*2ff0*/  MOV R71, c[0x0][0x27c] ;  /* 0x00009f0000477a02 */ /* 0x000fe20000000f00 */
[----:B------:R-:W-:Y:S02]  /*3000*/  IMAD.IADD R138, R125, 0x1, R138 ;  /* 0x000000017d8a7824 */ /* 0x000fe400078e028a */
[----:B------:R-:W-:Y:S01]  /*3010*/  IMAD.WIDE.U32 R2, R86, c[0x0][0x248], R2 ;  /* 0x0000920056027a25 */ /* 0x000fe200078e0002 */
[----:B------:R-:W-:-:S03]  /*3020*/  SHF.L.U32 R70, R71, 0x1, RZ ;  /* 0x0000000147467819 */ /* 0x000fc600000006ff */
[----:B------:R-:W-:Y:S01]  /*3030*/  IMAD.MOV.U32 R20, RZ, RZ, R12 ;  /* 0x000000ffff147224 */ /* 0x000fe200078e000c */
[----:B------:R-:W-:Y:S01]  /*3040*/  IADD3 R3, R3, R0, RZ ;  /* 0x0000000003037210 */ /* 0x000fe20007ffe0ff */
[----:B------:R-:W-:Y:S01]  /*3050*/  IMAD R0, R122, c[0x0][0x238], RZ ;  /* 0x00008e007a007a24 */ /* 0x000fe200078e02ff */
[----:B------:R-:W-:Y:S01]  /*3060*/  SHF.R.S32.HI R12, RZ, 0x1f, R38 ;  /* 0x0000001fff0c7819 */ /* 0x000fe20000011426 */
[C---:B------:R-:W-:Y:S02]  /*3070*/  IMAD R24, R231.reuse, c[0x0][0x284], R24 ;  /* 0x0000a100e7187a24 */ /* 0x040fe400078e0218 */
[C---:B------:R-:W-:Y:S01]  /*3080*/  IMAD R7, R112.reuse, c[0x0][0x23c], R0 ;  /* 0x00008f0070077a24 */ /* 0x040fe200078e0200 */
[----:B------:R-:W-:Y:S01]  /*3090*/  IADD3 R0, -R231, R8, RZ ;  /* 0x00000008e7007210 */ /* 0x000fe20007ffe1ff */
[----:B------:R-:W-:Y:S01]  /*30a0*/  IMAD.WIDE.U32 R110, R112, c[0x0][0x238], R2 ;  /* 0x00008e00706e7a25 */ /* 0x000fe200078e0002 */
[----:B------:R-:W-:Y:S02]  /*30b0*/  IADD3 R21, R24, R13, RZ ;  /* 0x0000000d18157210 */ /* 0x000fe40007ffe0ff */
[C---:B------:R-:W-:Y:S01]  /*30c0*/  ISETP.GE.AND P1, PT, R0.reuse, 0x1, PT ;  /* 0x000000010000780c */ /* 0x040fe20003f26270 */
[----:B------:R-:W-:Y:S01]  /*30d0*/  IMAD R23, R243, c[0x0][0x1ec], R9 ;  /* 0x00007b00f3177a24 */ /* 0x000fe200078e0209 */
[----:B------:R-:W-:Y:S01]  /*30e0*/  ISETP.GT.AND P0, PT, R0, 0x20, PT ;  /* 0x000000200000780c */ /* 0x000fe20003f04270 */
[----:B------:R-:W-:Y:S01]  /*30f0*/  IMAD R9, R138, R38, RZ ;  /* 0x000000268a097224 */ /* 0x000fe200078e02ff */
[----:B------:R-:W-:Y:S01]  /*3100*/  SHF.R.S32.HI R0, RZ, 0x1f, R10 ;  /* 0x0000001fff007819 */ /* 0x000fe2000001140a */
[----:B------:R-:W-:-:S02]  /*3110*/  IMAD.IADD R109, R111, 0x1, R7 ;  /* 0x000000016f6d7824 */ /* 0x000fc400078e0207 */
[----:B------:R-:W-:Y:S02]  /*3120*/  IMAD.MOV.U32 R108, RZ, RZ, R110 ;  /* 0x000000ffff6c7224 */ /* 0x000fe400078e006e */
[-C--:B------:R-:W-:Y:S02]  /*3130*/  IMAD R9, R12, R124.reuse, R9 ;  /* 0x0000007c0c097224 */ /* 0x080fe400078e0209 */
[----:B------:R-:W-:-:S04]  /*3140*/  IMAD.WIDE.U32 R12, R38, R124, R108 ;  /* 0x0000007c260c7225 */ /* 0x000fc800078e006c */
[----:B------:R-:W-:Y:S01]  /*3150*/  IMAD.IADD R7, R13, 0x1, R9 ;  /* 0x000000010d077824 */ /* 0x000fe200078e0209 */
[----:B------:R-:W-:Y:S01]  /*3160*/  @P1 LEA R8, P2, R12, c[0x0][0x220], 0x1 ;  /* 0x000088000c081a11 */ /* 0x000fe200078408ff */
[----:B------:R-:W-:Y:S02]  /*3170*/  IMAD R5, R30, c[0x0][0x290], RZ ;  /* 0x0000a4001e057a24 */ /* 0x000fe400078e02ff */
[C---:B------:R-:W-:Y:S01]  /*3180*/  IMAD.WIDE.U32 R16, R231.reuse, c[0x0][0x290], R142 ;  /* 0x0000a400e7107a25 */ /* 0x040fe200078e008e */
[----:B------:R-:W-:Y:S02]  /*3190*/  @P1 LEA.HI.X R9, R12, c[0x0][0x224], R7, 0x1, P2 ;  /* 0x000089000c091a11 */ /* 0x000fe400010f0c07 */
[----:B------:R-:W-:Y:S01]  /*31a0*/  ISETP.GE.AND P2, PT, R140, c[0x0][0x1d4], PT ;  /* 0x000075008c007a0c */ /* 0x000fe20003f46270 */
[C---:B------:R-:W-:Y:S02]  /*31b0*/  IMAD R5, R231.reuse, c[0x0][0x294], R5 ;  /* 0x0000a500e7057a24 */ /* 0x040fe400078e0205 */
[----:B------:R-:W-:-:S03]  /*31c0*/  IMAD.WIDE.U32 R14, R231, c[0x0][0x290], R140 ;  /* 0x0000a400e70e7a25 */ /* 0x000fc600078e008c */
[----:B------:R-:W-:Y:S01]  /*31d0*/  IADD3 R17, R17, R5, RZ ;  /* 0x0000000511117210 */ /* 0x000fe20007ffe0ff */
[----:B------:R-:W-:Y:S02]  /*31e0*/  IMAD.MOV.U32 R133, RZ, RZ, 0x5 ;  /* 0x00000005ff857424 */ /* 0x000fe400078e00ff */
[----:B------:R-:W-:Y:S01]  /*31f0*/  IMAD.IADD R15, R5, 0x1, R15 ;  /* 0x00000001050f7824 */ /* 0x000fe200078e020f */
[----:B------:R-:W-:Y:S01]  /*3200*/  @P0 IADD3 R5, P4, R154, R12, RZ ;  /* 0x0000000c9a050210 */ /* 0x000fe20007f9e0ff */
[----:B------:R-:W-:Y:S01]  /*3210*/  IMAD.WIDE.U32 R18, R231, c[0x0][0x280], R142 ;  /* 0x0000a000e7127a25 */ /* 0x000fe200078e008e */
[----:B------:R-:W-:Y:S02]  /*3220*/  SHF.L.U64.HI R134, R134, R133, c[0x0][0x23c] ;  /* 0x00008f0086867619 */ /* 0x000fe40000010285 */
[----:B------:R-:W-:Y:S01]  /*3230*/  @P2 LOP3.LUT R215, R215, 0x8, RZ, 0xfc, !PT ;  /* 0x00000008d7d72812 */ /* 0x000fe200078efcff */
[----:B------:R-:W-:Y:S01]  /*3240*/  IMAD.IADD R19, R19, 0x1, R24 ;  /* 0x0000000113137824 */ /* 0x000fe200078e0218 */
[----:B------:R-:W-:Y:S01]  /*3250*/  @P0 IADD3.X R7, R7, R134, RZ, P4, !PT ;  /* 0x0000008607070210 */ /* 0x000fe200027fe4ff */
[----:B------:R-:W-:Y:S01]  /*3260*/  IMAD R24, R0, c[0x0][0x290], RZ ;  /* 0x0000a40000187a24 */ /* 0x000fe200078e02ff */
[----:B------:R-:W-:Y:S01]  /*3270*/  LOP3.LUT R215, R215, 0xfffffffb, RZ, 0xc0, !PT ;  /* 0xfffffffbd7d77812 */ /* 0x000fe200078ec0ff */
[----:B------:R-:W-:Y:S01]  /*3280*/  IMAD.WIDE.U32 R92, R10, c[0x0][0x290], R14 ;  /* 0x0000a4000a5c7a25 */ /* 0x000fe200078e000e */
[----:B------:R-:W-:-:S02]  /*3290*/  SHF.R.S32.HI R15, RZ, 0x1f, R28 ;  /* 0x0000001fff0f7819 */ /* 0x000fc4000001141c */
[C---:B------:R-:W-:Y:S01]  /*32a0*/  SHF.L.U64.HI R132, R148.reuse, R133, c[0x0][0x294] ;  /* 0x0000a50094847619 */ /* 0x040fe20000010285 */
[----:B------:R-:W-:Y:S01]  /*32b0*/  IMAD.WIDE.U32 R152, R231, c[0x0][0x1e0], RZ ;  /* 0x00007800e7987a25 */ /* 0x000fe200078e00ff */
[----:B------:R-:W-:-:S03]  /*32c0*/  SHF.L.U32 R148, R148, 0x5, RZ ;  /* 0x0000000594947819 */ /* 0x000fc600000006ff */
[----:B------:R-:W-:Y:S02]  /*32d0*/  IMAD R82, R15, c[0x0][0x1e0], RZ ;  /* 0x000078000f527a24 */ /* 0x000fe400078e02ff */
[----:B------:R-:W-:Y:S02]  /*32e0*/  IMAD.MOV.U32 R145, RZ, RZ, c[0x0][0x280] ;  /* 0x0000a000ff917624 */ /* 0x000fe400078e00ff */
[----:B------:R-:W-:Y:S02]  /*32f0*/  IMAD R82, R28, c[0x0][0x1e4], R82 ;  /* 0x000079001c527a24 */ /* 0x000fe400078e0252 */
[C---:B------:R-:W-:Y:S01]  /*3300*/  IMAD R24, R10.reuse, c[0x0][0x294], R24 ;  /* 0x0000a5000a187a24 */ /* 0x040fe200078e0218 */
[----:B------:R-:W-:Y:S01]  /*3310*/  SHF.L.U64.HI R123, R145, R133, c[0x0][0x284] ;  /* 0x0000a100917b7619 */ /* 0x000fe20000010285 */
[----:B------:R-:W-:-:S04]  /*3320*/  IMAD.WIDE.U32 R94, R10, c[0x0][0x280], R20 ;  /* 0x0000a0000a5e7a25 */ /* 0x000fc800078e0014 */
[----:B------:R-:W-:-:S04]  /*3330*/  IMAD.WIDE.U32 R90, R10, c[0x0][0x280], R18 ;  /* 0x0000a0000a5a7a25 */ /* 0x000fc800078e0012 */
[----:B------:R-:W-:-:S04]  /*3340*/  IMAD.WIDE.U32 R88, R10, c[0x0][0x290], R16 ;  /* 0x0000a4000a587a25 */ /* 0x000fc800078e0010 */
[C---:B------:R-:W-:Y:S01]  /*3350*/  IMAD R137, R126.reuse, c[0x0][0x1e4], RZ ;  /* 0x000079007e897a24 */ /* 0x040fe200078e02ff */
[----:B------:R-:W-:Y:S01]  /*3360*/  IADD3 R103, R89, R24, RZ ;  /* 0x0000001859677210 */ /* 0x000fe20007ffe0ff */
[C---:B------:R-:W-:Y:S02]  /*3370*/  IMAD R135, R126.reuse, c[0x0][0x284], RZ ;  /* 0x0000a1007e877a24 */ /* 0x040fe400078e02ff */
[C---:B------:R-:W-:Y:S02]  /*3380*/  IMAD R136, R126.reuse, c[0x0][0x294], RZ ;  /* 0x0000a5007e887a24 */ /* 0x040fe400078e02ff */
[----:B------:R-:W-:-:S04]  /*3390*/  IMAD.WIDE.U32 R130, R126, c[0x0][0x1e0], RZ ;  /* 0x000078007e827a25 */ /* 0x000fc800078e00ff */
[----:B------:R-:W-:Y:S01]  /*33a0*/  IMAD.WIDE.U32 R128, R126, c[0x0][0x280], RZ ;  /* 0x0000a0007e807a25 */ /* 0x000fe200078e00ff */
[----:B------:R-:W-:-:S03]  /*33b0*/  IADD3 R137, R131, R137, RZ ;  /* 0x0000008983897210 */ /* 0x000fc60007ffe0ff */
[----:B------:R-:W-:Y:S01]  /*33c0*/  IMAD.WIDE.U32 R126, R126, c[0x0][0x290], RZ ;  /* 0x0000a4007e7e7a25 */ /* 0x000fe200078e00ff */
[----:B------:R-:W-:-:S03]  /*33d0*/  IADD3 R135, R129, R135, RZ ;  /* 0x0000008781877210 */ /* 0x000fc60007ffe0ff */
[----:B------:R-:W-:Y:S02]  /*33e0*/  IMAD.SHL.U32 R145, R145, 0x20, RZ ;  /* 0x0000002091917824 */ /* 0x000fe400078e00ff */
[----:B------:R-:W-:Y:S02]  /*33f0*/  IMAD.IADD R136, R127, 0x1, R136 ;  /* 0x000000017f887824 */ /* 0x000fe400078e0288 */
[----:B------:R-:W-:Y:S01]  /*3400*/  IMAD.IADD R105, R24, 0x1, R93 ;  /* 0x0000000118697824 */ /* 0x000fe200078e025d */
[----:B--2---:R-:W-:Y:S01]  /*3410*/  @P3 MOV R2, R26 ;  /* 0x0000001a00023202 */ /* 0x004fe20000000f00 */
[----:B------:R-:W-:Y:S01]  /*3420*/  @!P3 IMAD.MOV.U32 R2, RZ, RZ, R239 ;  /* 0x000000ffff02b224 */ /* 0x000fe200078e00ef */
[----:B------:R-:W-:Y:S02]  /*3430*/  @P3 SHF.R.S32.HI R3, RZ, 0x1f, R26 ;  /* 0x0000001fff033819 */ /* 0x000fe4000001141a */
[----:B------:R-:W-:Y:S01]  /*3440*/  @!P3 MOV R3, R25 ;  /* 0x000000190003b202 */ /* 0x000fe20000000f00 */
[----:B------:R-:W-:Y:S01]  /*3450*/  IMAD R25, R0, c[0x0][0x280], RZ ;  /* 0x0000a00000197a24 */ /* 0x000fe200078e02ff */
[----:B------:R-:W-:-:S02]  /*3460*/  SEL R27, R2, RZ, !P5 ;  /* 0x000000ff021b7207 */ /* 0x000fc40006800000 */
[----:B------:R-:W-:Y:S01]  /*3470*/  SEL R26, R3, RZ, !P5 ;  /* 0x000000ff031a7207 */ /* 0x000fe20006800000 */
[----:B------:R-:W-:Y:S01]  /*3480*/  IMAD R25, R10, c[0x0][0x284], R25 ;  /* 0x0000a1000a197a24 */ /* 0x000fe200078e0219 */
[----:B------:R-:W-:Y:S01]  /*3490*/  ISETP.GE.AND P5, PT, R144, c[0x0][0x1d4], PT ;  /* 0x0000750090007a0c */ /* 0x000fe20003fa6270 */
[----:B------:R-:W-:Y:S01]  /*34a0*/  IMAD.WIDE.U32 R12, R27, c[0x0][0x1f0], R22 ;  /* 0x00007c001b0c7a25 */ /* 0x000fe200078e0016 */
[----:B------:R-:W-:Y:S02]  /*34b0*/  ISETP.GE.AND P3, PT, R233, c[0x0][0x1d4], PT ;  /* 0x00007500e9007a0c */ /* 0x000fe40003f66270 */
[----:B------:R-:W-:Y:S01]  /*34c0*/  @P0 LEA R2, P2, R5, c[0x0][0x220], 0x1 ;  /* 0x0000880005020a11 */ /* 0x000fe200078408ff */
[----:B------:R-:W-:Y:S01]  /*34d0*/  IMAD R0, R26, c[0x0][0x1f0], RZ ;  /* 0x00007c001a007a24 */ /* 0x000fe200078e02ff */
[----:B------:R-:W-:Y:S02]  /*34e0*/  IADD3 R107, R25, R95, RZ ;  /* 0x0000005f196b7210 */ /* 0x000fe40007ffe0ff */
[----:B------:R-:W-:Y:S01]  /*34f0*/  @P0 LEA.HI.X R3, R5, c[0x0][0x224], R7, 0x1, P2 ;  /* 0x0000890005030a11 */ /* 0x000fe200010f0c07 */
[----:B------:R-:W-:Y:S01]  /*3500*/  IMAD R0, R27, c[0x0][0x1f4], R0 ;  /* 0x00007d001b007a24 */ /* 0x000fe200078e0200 */
[----:B------:R-:W-:-:S03]  /*3510*/  IADD3 R104, R91, R25, RZ ;  /* 0x000000195b687210 */ /* 0x000fc60007ffe0ff */
[----:B------:R-:W-:-:S04]  /*3520*/  @P5 LOP3.LUT R215, R215, 0x4, RZ, 0xfc, !PT ;  /* 0x00000004d7d75812 */ /* 0x000fc800078efcff */
[----:B------:R-:W-:-:S04]  /*3530*/  LOP3.LUT R215, R215, 0xfffffffd, RZ, 0xc0, !PT ;  /* 0xfffffffdd7d77812 */ /* 0x000fc800078ec0ff */
[----:B------:R-:W-:-:S04]  /*3540*/  @P3 LOP3.LUT R215, R215, 0x2, RZ, 0xfc, !PT ;  /* 0x00000002d7d73812 */ /* 0x000fc800078efcff */
[----:B------:R-:W-:-:S04]  /*3550*/  LOP3.LUT R215, R215, 0xfffffffe, RZ, 0xc0, !PT ;  /* 0xfffffffed7d77812 */ /* 0x000fc800078ec0ff */
[----:B------:R-:W-:-:S04]  /*3560*/  @P6 LOP3.LUT R215, R215, 0x1, RZ, 0xfc, !PT ;  /* 0x00000001d7d76812 */ /* 0x000fc800078efcff */
[----:B------:R-:W-:-:S13]  /*3570*/  LOP3.LUT P4, RZ, R215, 0x8, RZ, 0xc0, !PT ;  /* 0x00000008d7ff7812 */ /* 0x000fda000788c0ff */
[----:B------:R-:W-:Y:S01]  /*3580*/  @!PT LDS RZ, [RZ] ;  /* 0x00000000fffff984 */ /* 0x000fe20000000800 */
[----:B------:R-:W-:Y:S01]  /*3590*/  @!PT LDS RZ, [RZ] ;  /* 0x00000000fffff984 */ /* 0x000fe20000000800 */
[----:B------:R-:W-:Y:S01]  /*35a0*/  @!PT LDS RZ, [RZ] ;  /* 0x00000000fffff984 */ /* 0x000fe20000000800 */
[----:B------:R1:W-:Y:S04]  /*35b0*/  @P1 LDGSTS.E.BYPASS.LTC128B.128 [R220+0xa080], [R8.64], !P4 ;  /* 0x0a08000008dc1fae */ /* 0x0003e8000e101d4c */
[----:B------:R1:W-:Y:S04]  /*35c0*/  @P1 LDGSTS.E.BYPASS.LTC128B.128 [R220+0xb880], [R8.64+0x80], !P5 ;  /* 0x0b88008008dc1fae */ /* 0x0003e8000e901d4c */
[----:B------:R1:W-:Y:S04]  /*35d0*/  @P1 LDGSTS.E.BYPASS.LTC128B.128 [R220+0xd080], [R8.64+0x100], !P3 ;  /* 0x0d08010008dc1fae */ /* 0x0003e8000d901d4c */
[----:B------:R1:W-:Y:S01]  /*35e0*/  @P1 LDGSTS.E.BYPASS.LTC128B.128 [R220+0xe880], [R8.64+0x180], !P6 ;  /* 0x0e88018008dc1fae */ /* 0x0003e2000f101d4c */
[----:B------:R-:W-:-:S03]  /*35f0*/  ISETP.GE.AND P1, PT, R140, c[0x0][0x27c], PT ;  /* 0x00009f008c007a0c */ /* 0x000fc60003f26270 */
[----:B------:R2:W-:Y:S04]  /*3600*/  @P0 LDGSTS.E.BYPASS.LTC128B.128 [R223+0xb080], [R2.64], !P4 ;  /* 0x0b08000002df0fae */ /* 0x0005e8000e101d4c */
[----:B------:R2:W-:Y:S04]  /*3610*/  @P0 LDGSTS.E.BYPASS.LTC128B.128 [R223+0xc880], [R2.64+0x80], !P5 ;  /* 0x0c88008002df0fae */ /* 0x0005e8000e901d4c */
[----:B------:R2:W-:Y:S04]  /*3620*/  @P0 LDGSTS.E.BYPASS.LTC128B.128 [R223+0xe080], [R2.64+0x100], !P3 ;  /* 0x0e08010002df0fae */ /* 0x0005e8000d901d4c */
[----:B------:R2:W-:Y:S04]  /*3630*/  @P0 LDGSTS.E.BYPASS.LTC128B.128 [R223+0xf880], [R2.64+0x180], !P6 ;  /* 0x0f88018002df0fae */ /* 0x0005e8000f101d4c */
[----:B------:R-:W0:Y:S01]  /*3640*/  LDGDEPBAR ;  /* 0x00000000000079af */ /* 0x000e220000000000 */
[----:B------:R-:W-:Y:S01]  /*3650*/  WARPSYNC 0xffffffff ;  /* 0xffffffff00007948 */ /* 0x000fe20003800000 */
[----:B-1----:R-:W-:Y:S01]  /*3660*/  IMAD.IADD R9, R13, 0x1, R0 ;  /* 0x000000010d097824 */ /* 0x002fe200078e0200 */
[----:B------:R-:W-:Y:S01]  /*3670*/  MOV R8, R12 ;  /* 0x0000000c00087202 */ /* 0x000fe20000000f00 */
[----:B------:R-:W-:-:S04]  /*3680*/  IMAD R0, R30, c[0x0][0x1e0], RZ ;  /* 0x000078001e007a24 */ /* 0x000fc800078e02ff */
[----:B------:R-:W-:Y:S02]  /*3690*/  IMAD R0, R231, c[0x0][0x1e4], R0 ;  /* 0x00007900e7007a24 */ /* 0x000fe400078e0200 */
[----:B------:R-:W-:-:S04]  /*36a0*/  IMAD.WIDE.U32 R80, R28, c[0x0][0x1e0], R8 ;  /* 0x000078001c507a25 */ /* 0x000fc800078e0008 */
[----:B------:R-:W-:Y:S01]  /*36b0*/  IMAD.IADD R114, R153, 0x1, R0 ;  /* 0x0000000199727824 */ /* 0x000fe200078e0200 */
[----:B------:R-:W-:Y:S02]  /*36c0*/  IADD3 R106, P2, P0, R80, R152, R140 ;  /* 0x00000098506a7210 */ /* 0x000fe4000785e08c */
[----:B------:R-:W-:-:S04]  /*36d0*/  IADD3 R82, R81, R82, RZ ;  /* 0x0000005251527210 */ /* 0x000fc80007ffe0ff */
[----:B------:R-:W-:Y:S02]  /*36e0*/  IADD3.X R102, R82, R114, R141, P2, P0 ;  /* 0x0000007252667210 */ /* 0x000fe400017e048d */
[----:B--2---:R-:W-:Y:S01]  /*36f0*/  ISETP.GE.AND P2, PT, R144, c[0x0][0x27c], PT ;  /* 0x00009f0090007a0c */ /* 0x004fe20003f46270 */
[----:B------:R-:W-:Y:S01]  /*3700*/  IMAD R5, R29, c[0x0][0x268], RZ ;  /* 0x00009a001d057a24 */ /* 0x000fe200078e02ff */
[----:B------:R-:W-:Y:S01]  /*3710*/  SEL R0, RZ, c[0x0][0x27c], !P1 ;  /* 0x00009f00ff007a07 */ /* 0x000fe20004800000 */
[C---:B------:R-:W-:Y:S01]  /*3720*/  IMAD.WIDE.U32 R8, R243.reuse, c[0x0][0x260], R140 ;  /* 0x00009800f3087a25 */ /* 0x040fe200078e008c */
[----:B------:R-:W-:Y:S01]  /*3730*/  SEL R7, RZ, c[0x0][0x27c], !P2 ;  /* 0x00009f00ff077a07 */ /* 0x000fe20005000000 */
[----:B------:R-:W-:Y:S01]  /*3740*/  BAR.SYNC.DEFER_BLOCKING 0x0 ;  /* 0x0000000000007b1d */ /* 0x000fe20000010000 */
[----:B------:R-:W-:Y:S01]  /*3750*/  SHF.R.U32.HI R139, RZ, 0x3, R241 ;  /* 0x00000003ff8b7819 */ /* 0x000fe200000116f1 */
[----:B------:R-:W-:Y:S01]  /*3760*/  IMAD.IADD R0, R140, 0x1, R0 ;  /* 0x000000018c007824 */ /* 0x000fe200078e0200 */
[----:B------:R-:W-:Y:S01]  /*3770*/  SHF.R.U32.HI R32, RZ, 0x3, R242 ;  /* 0x00000003ff207819 */ /* 0x000fe200000116f2 */
[----:B------:R-:W-:Y:S01]  /*3780*/  IMAD.WIDE.U32 R2, R243, c[0x0][0x210], R140 ;  /* 0x00008400f3027a25 */ /* 0x000fe200078e008c */
[C---:B------:R-:W-:Y:S01]  /*3790*/  IADD3 R121, P0, R231.reuse, R28, RZ ;  /* 0x0000001ce7797210 */ /* 0x040fe20007f1e0ff */
[----:B------:R-:W-:Y:S01]  /*37a0*/  ULDC.U8 UR6, c[0x0][0x298] ;  /* 0x0000a60000067ab9 */ /* 0x000fe20000000000 */
[----:B------:R-:W-:Y:S01]  /*37b0*/  IADD3 R31, R231, 0x20, RZ ;  /* 0x00000020e71f7810 */ /* 0x000fe20007ffe0ff */
[----:B------:R-:W-:Y:S01]  /*37c0*/  IMAD R97, R86, c[0x0][0x26c], R5 ;  /* 0x00009b0056617a24 */ /* 0x000fe200078e0205 */
[----:B------:R-:W-:Y:S01]  /*37d0*/  LOP3.LUT R215, R215, 0xffffffef, RZ, 0xc0, !PT ;  /* 0xffffffefd7d77812 */ /* 0x000fe200078ec0ff */
[----:B------:R-:W-:-:S02]  /*37e0*/  IMAD R9, R243, c[0x0][0x264], R9 ;  /* 0x00009900f3097a24 */ /* 0x000fc400078e0209 */
[----:B------:R-:W-:Y:S01]  /*37f0*/  IMAD.IADD R5, R144, 0x1, R7 ;  /* 0x0000000190057824 */ /* 0x000fe200078e0207 */
[----:B------:R-:W-:Y:S01]  /*3800*/  SHF.R.S32.HI R7, RZ, 0x1f, R0 ;  /* 0x0000001fff077819 */ /* 0x000fe20000011400 */
[----:B------:R-:W-:Y:S02]  /*3810*/  IMAD R3, R243, c[0x0][0x214], R3 ;  /* 0x00008500f3037a24 */ /* 0x000fe400078e0203 */
[----:B------:R-:W-:Y:S01]  /*3820*/  IMAD.WIDE.U32 R86, R86, c[0x0][0x268], R8 ;  /* 0x00009a0056567a25 */ /* 0x000fe200078e0008 */
[----:B------:R-:W-:Y:S02]  /*3830*/  SHF.R.S32.HI R8, RZ, 0x1f, R5 ;  /* 0x0000001fff087819 */ /* 0x000fe40000011405 */
[-C--:B------:R-:W-:Y:S01]  /*3840*/  LEA.HI R9, R7, R0.reuse, RZ, 0x6 ;  /* 0x0000000007097211 */ /* 0x080fe200078f30ff */
[----:B------:R-:W-:Y:S01]  /*3850*/  IMAD.WIDE.U32 R84, R27, c[0x0][0x218], R2 ;  /* 0x000086001b547a25 */ /* 0x000fe200078e0002 */
[----:B------:R-:W-:Y:S02]  /*3860*/  LEA.HI R2, R7, R0, RZ, 0x3 ;  /* 0x0000000007027211 */ /* 0x000fe400078f18ff */
[-C--:B------:R-:W-:Y:S01]  /*3870*/  LEA.HI R0, R8, R5.reuse, RZ, 0x3 ;  /* 0x0000000508007211 */ /* 0x080fe200078f18ff */
[----:B------:R-:W-:Y:S01]  /*3880*/  IMAD R10, R26, c[0x0][0x218], RZ ;  /* 0x000086001a0a7a24 */ /* 0x000fe200078e02ff */
[----:B------:R-:W-:Y:S01]  /*3890*/  LEA.HI R3, R8, R5, RZ, 0x6 ;  /* 0x0000000508037211 */ /* 0x000fe200078f30ff */
[----:B------:R-:W-:Y:S01]  /*38a0*/  IMAD.X R120, R30, 0x1, R15, P0 ;  /* 0x000000011e787824 */ /* 0x000fe200000e060f */
[----:B------:R-:W-:Y:S01]  /*38b0*/  SHF.R.S32.HI R5, RZ, 0x6, R9 ;  /* 0x00000006ff057819 */ /* 0x000fe20000011409 */
[----:B------:R-:W-:Y:S01]  /*38c0*/  IMAD R14, R27, c[0x0][0x21c], R10 ;  /* 0x000087001b0e7a24 */ /* 0x000fe200078e020a */
[--C-:B------:R-:W-:Y:S01]  /*38d0*/  LOP3.LUT R8, R242, 0x38, R2.reuse, 0xf8, !PT ;  /* 0x00000038f2087812 */ /* 0x100fe200078ef802 */
[----:B------:R-:W-:Y:S01]  /*38e0*/  IMAD.MOV.U32 R149, RZ, RZ, c[0x0][0x1e0] ;  /* 0x00007800ff957624 */ /* 0x000fe200078e00ff */
[----:B------:R-:W-:Y:S01]  /*38f0*/  LOP3.LUT R7, R241, 0x38, R2, 0xf8, !PT ;  /* 0x00000038f1077812 */ /* 0x000fe200078ef802 */
[C---:B------:R-:W-:Y:S01]  /*3900*/  IMAD R13, R5.reuse, 0xc00, R6 ;  /* 0x00000c00050d7824 */ /* 0x040fe200078e0206 */
[----:B------:R-:W-:Y:S01]  /*3910*/  LOP3.LUT R10, R8, R32, RZ, 0x3c, !PT ;  /* 0x00000020080a7212 */ /* 0x000fe200078e3cff */
[----:B------:R-:W-:Y:S01]  /*3920*/  IMAD R12, R5, 0xc00, R11 ;  /* 0x00000c00050c7824 */ /* 0x000fe200078e020b */
[----:B------:R-:W-:Y:S01]  /*3930*/  LOP3.LUT R5, R7, R139, RZ, 0x3c, !PT ;  /* 0x0000008b07057212 */ /* 0x000fe200078e3cff */
[----:B------:R-:W-:Y:S01]  /*3940*/  IMAD.WIDE.U32 R150, R31, c[0x0][0x1e0], RZ ;  /* 0x000078001f967a25 */ /* 0x000fe200078e00ff */
[----:B------:R-:W-:-:S02]  /*3950*/  SHF.R.S32.HI R3, RZ, 0x6, R3 ;  /* 0x00000006ff037819 */ /* 0x000fc40000011403 */
[----:B------:R-:W-:Y:S01]  /*3960*/  LOP3.LUT R9, R242, 0x38, R0, 0xf8, !PT ;  /* 0x00000038f2097812 */ /* 0x000fe200078ef800 */
[----:B------:R-:W-:Y:S01]  /*3970*/  IMAD.IADD R10, R13, 0x1, R10 ;  /* 0x000000010d0a7824 */ /* 0x000fe200078e020a */
[----:B------:R-:W-:Y:S01]  /*3980*/  SHF.R.S32.HI R13, RZ, 0x1f, R31 ;  /* 0x0000001fff0d7819 */ /* 0x000fe2000001141f */
[----:B------:R-:W-:Y:S01]  /*3990*/  IMAD.IADD R12, R12, 0x1, R5 ;  /* 0x000000010c0c7824 */ /* 0x000fe200078e0205 */
[----:B------:R-:W-:Y:S01]  /*39a0*/  LOP3.LUT R7, R9, R32, RZ, 0x3c, !PT ;  /* 0x0000002009077212 */ /* 0x000fe200078e3cff */
[----:B------:R-:W-:Y:S01]  /*39b0*/  IMAD R8, R3, 0xc00, R6 ;  /* 0x00000c0003087824 */ /* 0x000fe200078e0206 */
[----:B------:R-:W-:Y:S01]  /*39c0*/  LOP3.LUT R5, R241, 0x38, R0, 0xf8, !PT ;  /* 0x00000038f1057812 */ /* 0x000fe200078ef800 */
[----:B------:R-:W-:Y:S01]  /*39d0*/  IMAD.IADD R97, R87, 0x1, R97 ;  /* 0x0000000157617824 */ /* 0x000fe200078e0261 */
[----:B------:R-:W-:Y:S01]  /*39e0*/  ISETP.GE.AND P0, PT, R71, 0x1, PT ;  /* 0x000000014700780c */ /* 0x000fe20003f06270 */
[----:B------:R-:W-:Y:S01]  /*39f0*/  IMAD.IADD R9, R8, 0x1, R7 ;  /* 0x0000000108097824 */ /* 0x000fe200078e0207 */
[----:B------:R-:W-:Y:S01]  /*3a00*/  LOP3.LUT R5, R5, R139, RZ, 0x3c, !PT ;  /* 0x0000008b05057212 */ /* 0x000fe200078e3cff */
[----:B------:R-:W-:Y:S01]  /*3a10*/  IMAD R7, R13, c[0x0][0x1e0], RZ ;  /* 0x000078000d077a24 */ /* 0x000fe200078e02ff */
[----:B------:R-:W-:Y:S01]  /*3a20*/  LOP3.LUT R99, R2, 0xfffffff8, RZ, 0xc0, !PT ;  /* 0xfffffff802637812 */ /* 0x000fe200078ec0ff */
[----:B------:R-:W-:Y:S01]  /*3a30*/  IMAD R8, R3, 0xc00, R11 ;  /* 0x00000c0003087824 */ /* 0x000fe200078e020b */
[----:B------:R-:W-:Y:S01]  /*3a40*/  LOP3.LUT R98, R0, 0xfffffff8, RZ, 0xc0, !PT ;  /* 0xfffffff800627812 */ /* 0x000fe200078ec0ff */
[----:B------:R-:W-:Y:S01]  /*3a50*/  IMAD R3, R31, c[0x0][0x1e4], R7 ;  /* 0x000079001f037a24 */ /* 0x000fe200078e0207 */
[C---:B------:R-:W-:Y:S01]  /*3a60*/  SHF.L.U64.HI R133, R149.reuse, R133, c[0x0][0x1e4] ;  /* 0x0000790095857619 */ /* 0x040fe20000010285 */
[----:B------:R-:W-:Y:S01]  /*3a70*/  IMAD.IADD R5, R8, 0x1, R5 ;  /* 0x0000000108057824 */ /* 0x000fe200078e0205 */
[----:B------:R-:W-:Y:S01]  /*3a80*/  SHF.R.S32.HI R68, RZ, 0x3, R2 ;  /* 0x00000003ff447819 */ /* 0x000fe20000011402 */
[----:B------:R-:W-:Y:S01]  /*3a90*/  IMAD.SHL.U32 R149, R149, 0x20, RZ ;  /* 0x0000002095957824 */ /* 0x000fe200078e00ff */
[----:B------:R-:W-:Y:S01]  /*3aa0*/  SHF.R.S32.HI R67, RZ, 0x3, R0 ;  /* 0x00000003ff437819 */ /* 0x000fe20000011400 */
[----:B------:R-:W-:Y:S01]  /*3ab0*/  IMAD.IADD R119, R151, 0x1, R3 ;  /* 0x0000000197777824 */ /* 0x000fe200078e0203 */
[----:B------:R-:W-:Y:S01]  /*3ac0*/  SHF.R.S32.HI R101, RZ, 0x1f, R99 ;  /* 0x0000001fff657819 */ /* 0x000fe20000011463 */
[----:B------:R-:W-:Y:S01]  /*3ad0*/  IMAD.IADD R96, R85, 0x1, R14 ;  /* 0x0000000155607824 */ /* 0x000fe200078e020e */
[----:B------:R-:W-:Y:S01]  /*3ae0*/  SHF.R.S32.HI R100, RZ, 0x1f, R98 ;  /* 0x0000001fff647819 */ /* 0x000fe20000011462 */
[----:B------:R-:W-:Y:S01]  /*3af0*/  IMAD.SHL.U32 R118, R10, 0x2, RZ ;  /* 0x000000020a767824 */ /* 0x000fe200078e00ff */
[----:B------:R-:W-:Y:S01]  /*3b00*/  @P0 LOP3.LUT R215, R215, 0x10, RZ, 0xfc, !PT ;  /* 0x00000010d7d70812 */ /* 0x000fe200078efcff */
[----:B------:R-:W-:-:S02]  /*3b10*/  IMAD.SHL.U32 R117, R12, 0x2, RZ ;  /* 0x000000020c757824 */ /* 0x000fc400078e00ff */
[----:B------:R-:W-:Y:S02]  /*3b20*/  IMAD.SHL.U32 R116, R9, 0x2, RZ ;  /* 0x0000000209747824 */ /* 0x000fe400078e00ff */
[----:B------:R-:W-:Y:S02]  /*3b30*/  IMAD.SHL.U32 R115, R5, 0x2, RZ ;  /* 0x0000000205737824 */ /* 0x000fe400078e00ff */
.L_x_1882:
[----:B------:R-:W-:Y:S01]  /*3b40*/  SHF.R.S32.HI R83, RZ, 0x1f, R38 ;  /* 0x0000001fff537819 */ /* 0x000fe20000011426 */
[-C--:B------:R-:W-:Y:S01]  /*3b50*/  IMAD R0, R137, R38.reuse, RZ ;  /* 0x0000002689007224 */ /* 0x080fe200078e02ff */
[----:B------:R-:W-:Y:S01]  /*3b60*/  ISETP.GE.AND P4, PT, R71, 0x1, PT ;  /* 0x000000014700780c */ /* 0x000fe20003f86270 */
[----:B------:R-:W-:Y:S01]  /*3b70*/  IMAD.WIDE.U32 R74, R130, R38, RZ ;  /* 0x00000026824a7225 */ /* 0x000fe200078e00ff */
[----:B------:R-:W-:Y:S01]  /*3b80*/  IADD3 R155, R231, 0x20, RZ ;  /* 0x00000020e79b7810 */ /* 0x000fe20007ffe0ff */
[----:B------:R-:W-:Y:S04]  /*3b90*/  DEPBAR.LE SB0, 0x0 ;  /* 0x000080000000791a */ /* 0x000fe80000000000 */
[----:B-1----:R-:W-:Y:S01]  /*3ba0*/  IADD3 R2, P3, P0, R106, R74, R149 ;  /* 0x0000004a6a027210 */ /* 0x002fe2000787e095 */
        /* <DEDUP_REMOVED lines=14> */
[----:B------:R-:W-:Y:S01]  /*3c90*/  ISETP.NE.AND P0, PT, RZ, UR6, PT ;  /* 0x00000006ff007c0c */ /* 0x000fe2000bf05270 */
        /* <DEDUP_REMOVED lines=35> */
[----:B------:R-:W-:Y:S02]  /*3ed0*/  LEA R8, P0, R2, c[0x0][0x288], 0x1 ;  /* 0x0000a20002087a11 */ /* 0x000fe400078008ff */
[----:B------:R-:W-:Y:S02]  /*3ee0*/  IADD3 R0, R142, 0x20, RZ ;  /* 0x000000208e007810 */ /* 0x000fe40007ffe0ff */
[----:B------:R-:W-:Y:S02]  /*3ef0*/  LEA.HI.X R9, R2, c[0x0][0x28c], R5, 0x1, P0 ;  /* 0x0000a30002097a11 */ /* 0x000fe400000f0c05 */
[----:B------:R-:W-:Y:S01]  /*3f00*/  ISETP.GE.AND P0, PT, R142, c[0x0][0x27c], PT ;  /* 0x00009f008e007a0c */ /* 0x000fe20003f06270 */
[----:B------:R-:W-:Y:S11]  /*3f10*/  CS2R R2, SRZ ;  /* 0x0000000000027805 */ /* 0x000ff6000001ff00 */
[----:B------:R-:W-:Y:S01]  /*3f20*/  @!UPT UIADD3 URZ, URZ, URZ, URZ ;  /* 0x0000003f3f3ff290 */ /* 0x000fe2000fffe03f */
[----:B------:R1:W5:Y:S04]  /*3f30*/  @!P0 LDG.E.64 R36, [R12.64] ;  /* 0x0000000c0c248981 */ /* 0x000368000c1e1b00 */
[----:B------:R1:W5:Y:S01]  /*3f40*/  @!P0 LDG.E.64 R2, [R8.64] ;  /* 0x0000000c08028981 */ /* 0x000362000c1e1b00 */
[----:B------:R-:W-:Y:S02]  /*3f50*/  ISETP.GE.AND P0, PT, R0, c[0x0][0x27c], PT ;  /* 0x00009f0000007a0c */ /* 0x000fe40003f06270 */
[----:B------:R-:W-:Y:S11]  /*3f60*/  IADD3 R0, R142, 0x40, RZ ;  /* 0x000000408e007810 */ /* 0x000ff60007ffe0ff */
[----:B------:R1:W5:Y:S04]  /*3f70*/  @!P0 LDG.E.64 R40, [R12.64+0x40] ;  /* 0x0000400c0c288981 */ /* 0x000368000c1e1b00 */
[----:B------:R1:W5:Y:S01]  /*3f80*/  @!P0 LDG.E.64 R16, [R8.64+0x40] ;  /* 0x0000400c08108981 */ /* 0x000362000c1e1b00 */
[----:B------:R-:W-:Y:S02]  /*3f90*/  ISETP.GE.AND P0, PT, R0, c[0x0][0x27c], PT ;  /* 0x00009f0000007a0c */ /* 0x000fe40003f06270 */
[----:B------:R-:W-:Y:S11]  /*3fa0*/  IADD3 R0, R142, 0x60, RZ ;  /* 0x000000608e007810 */ /* 0x000ff60007ffe0ff */
[----:B------:R1:W5:Y:S04]  /*3fb0*/  @!P0 LDG.E.64 R42, [R12.64+0x80] ;  /* 0x0000800c0c2a8981 */ /* 0x000368000c1e1b00 */
[----:B------:R1:W5:Y:S01]  /*3fc0*/  @!P0 LDG.E.64 R18, [R8.64+0x80] ;  /* 0x0000800c08128981 */ /* 0x000362000c1e1b00 */
[----:B------:R-:W-:Y:S11]  /*3fd0*/  ISETP.GE.AND P0, PT, R0, c[0x0][0x27c], PT ;  /* 0x00009f0000007a0c */ /* 0x000ff60003f06270 */
[----:B------:R-:W-:Y:S02]  /*3fe0*/  @!UPT UIADD3 URZ, URZ, URZ, URZ ;  /* 0x0000003f3f3ff290 */ /* 0x000fe4000fffe03f */
[----:B------:R1:W5:Y:S04]  /*3ff0*/  @!P0 LDG.E.64 R44, [R12.64+0xc0] ;  /* 0x0000c00c0c2c8981 */ /* 0x000368000c1e1b00 */
[----:B------:R1:W5:Y:S02]  /*4000*/  @!P0 LDG.E.64 R20, [R8.64+0xc0] ;  /* 0x0000c00c08148981 */ /* 0x000364000c1e1b00 */
.L_x_1846:
[----:B------:R-:W-:Y:S05]  /*4010*/  BSYNC B0 ;  /* 0x0000000000007941 */ /* 0x000fea0003800000 */
.L_x_1845:
        /* <DEDUP_REMOVED lines=18> */
[----:B------:R-:W-:Y:S01]  /*4140*/  CS2R R28, SRZ ;  /* 0x00000000001c7805 */ /* 0x000fe2000001ff00 */
[----:B------:R-:W-:Y:S01]  /*4150*/  CS2R R26, SRZ ;  /* 0x00000000001a7805 */ /* 0x000fe2000001ff00 */
        /* <DEDUP_REMOVED lines=29> */
[C---:B------:R-:W-:Y:S02]  /*4330*/  LEA R12, P0, R5.reuse, c[0x0][0x288], 0x1 ;  /* 0x0000a200050c7a11 */ /* 0x040fe400078008ff */
[C---:B------:R-:W-:Y:S02]  /*4340*/  IADD3 R0, R142.reuse, 0x20, RZ ;  /* 0x000000208e007810 */ /* 0x040fe40007ffe0ff */
[----:B------:R-:W-:Y:S02]  /*4350*/  LEA.HI.X R13, R5, c[0x0][0x28c], R8, 0x1, P0 ;  /* 0x0000a300050d7a11 */ /* 0x000fe400000f0c08 */
[----:B------:R-:W-:Y:S11]  /*4360*/  ISETP.GE.AND P0, PT, R142, c[0x0][0x27c], PT ;  /* 0x00009f008e007a0c */ /* 0x000ff60003f06270 */
[----:B------:R-:W-:Y:S02]  /*4370*/  @!UPT UIADD3 URZ, URZ, URZ, URZ ;  /* 0x0000003f3f3ff290 */ /* 0x000fe4000fffe03f */
        /* <DEDUP_REMOVED lines=14> */
.L_x_1848:
[----:B------:R-:W-:Y:S05]  /*4460*/  BSYNC B0 ;  /* 0x0000000000007941 */ /* 0x000fea0003800000 */
.L_x_1847:
[----:B-----5:R-:W-:Y:S01]  /*4470*/  MOV R0, R51 ;  /* 0x0000003300007202 */ /* 0x020fe20000000f00 */
        /* <DEDUP_REMOVED lines=33> */
[----:B------:R-:W-:Y:S02]  /*4690*/  @!P0 HADD2.F32 R5, -RZ, R9.H0_H0 ;  /* 0x20000009ff058230 */ /* 0x000fe40000004100 */
[----:B------:R-:W-:Y:S01]  /*46a0*/  @!P0 HADD2.F32 R8, -RZ, R39.H0_H0 ;  /* 0x20000027ff088230 */ /* 0x000fe20000004100 */
[----:B-1----:R-:W-:Y:S05]  /*46b0*/  @!P0 MOV R0, R12 ;  /* 0x0000000c00008202 */ /* 0x002fea0000000f00 */
[--C-:B------:R-:W-:Y:S02]  /*46c0*/  @!P0 HADD2.F32 R7, -RZ, R0.reuse.H1_H1 ;  /* 0x30000000ff078230 */ /* 0x100fe40000004100 */
[----:B------:R-:W-:Y:S03]  /*46d0*/  @!P0 HADD2.F32 R0, -RZ, R0.H0_H0 ;  /* 0x20000000ff008230 */ /* 0x000fe60000004100 */
[CC--:B------:R-:W-:Y:S04]  /*46e0*/  @!P0 FMUL.FTZ R61, R7.reuse, R5.reuse ;  /* 0x00000005073d8220 */ /* 0x0c0fe80000410000 */
[CC--:B------:R-:W-:Y:S02]  /*46f0*/  @!P0 FFMA.FTZ R61, R0.reuse, R8.reuse, -R61 ;  /* 0x00000008003d8223 */ /* 0x0c0fe4000001083d */
[----:B------:R-:W-:Y:S01]  /*4700*/  @!P0 FMUL.FTZ R0, R0, R5 ;  /* 0x0000000500008220 */ /* 0x000fe20000410000 */
[----:B------:R-:W-:Y:S02]  /*4710*/  @!P0 SHF.R.U64 R5, R2, 0x10, R3 ;  /* 0x0000001002058819 */ /* 0x000fe40000001203 */
[----:B------:R-:W-:Y:S01]  /*4720*/  @!P0 MOV R2, R13 ;  /* 0x0000000d00028202 */ /* 0x000fe20000000f00 */
[----:B------:R-:W-:Y:S01]  /*4730*/  @!P0 FFMA.FTZ R0, R7, R8, R0 ;  /* 0x0000000807008223 */ /* 0x000fe20000010000 */
[----:B------:R-:W-:Y:S01]  /*4740*/  @!P0 SHF.R.U64 R8, R36, 0x10, R37 ;  /* 0x0000001024088819 */ /* 0x000fe20000001225 */
[----:B------:R-:W-:Y:S01]  /*4750*/  @!P0 HADD2.F32 R5, -RZ, R5.H0_H0 ;  /* 0x20000005ff058230 */ /* 0x000fe20000004100 */
[----:B------:R-:W-:Y:S01]  /*4760*/  @!P0 SHF.R.U32.HI R7, RZ, 0x10, R3 ;  /* 0x00000010ff078819 */ /* 0x000fe20000011603 */
[----:B------:R-:W-:Y:S01]  /*4770*/  @!P0 HADD2.F32 R3, -RZ, R2.H1_H1 ;  /* 0x30000002ff038230 */ /* 0x000fe20000004100 */
[----:B------:R-:W-:Y:S01]  /*4780*/  @!P0 SHF.R.U32.HI R36, RZ, 0x10, R37 ;  /* 0x00000010ff248819 */ /* 0x000fe20000011625 */
[----:B------:R-:W-:Y:S01]  /*4790*/  @!P0 HADD2.F32 R8, -RZ, R8.H0_H0 ;  /* 0x20000008ff088230 */ /* 0x000fe20000004100 */
[----:B------:R-:W-:Y:S01]  /*47a0*/  @!P0 F2FP.PACK_AB R37, R0, R61 ;  /* 0x0000003d0025823e */ /* 0x000fe200000000ff */
[----:B------:R-:W-:Y:S01]  /*47b0*/  @!P0 HADD2.F32 R0, -RZ, R2.H0_H0 ;  /* 0x20000002ff008230 */ /* 0x000fe20000004100 */
[C---:B------:R-:W-:Y:S02]  /*47c0*/  @!P0 FMUL.FTZ R2, R3.reuse, R5 ;  /* 0x0000000503028220 */ /* 0x040fe40000410000 */
[----:B------:R-:W-:Y:S02]  /*47d0*/  @!P0 MOV R12, R37 ;  /* 0x00000025000c8202 */ /* 0x000fe40000000f00 */
[C---:B------:R-:W-:Y:S01]  /*47e0*/  @!P0 FFMA.FTZ R61, R0.reuse, R8, -R2 ;  /* 0x00000008003d8223 */ /* 0x040fe20000010802 */
[----:B------:R-:W-:Y:S01]  /*47f0*/  @!P0 MOV R2, R14 ;  /* 0x0000000e00028202 */ /* 0x000fe20000000f00 */
[----:B------:R-:W-:Y:S04]  /*4800*/  @!P0 FMUL.FTZ R0, R0, R5 ;  /* 0x0000000500008220 */ /* 0x000fe80000410000 */
[----:B------:R-:W-:Y:S01]  /*4810*/  @!P0 FFMA.FTZ R0, R3, R8, R0 ;  /* 0x0000000803008223 */ /* 0x000fe20000010000 */
[--C-:B------:R-:W-:Y:S02]  /*4820*/  @!P0 HADD2.F32 R5, -RZ, R2.reuse.H1_H1 ;  /* 0x30000002ff058230 */ /* 0x100fe40000004100 */
[----:B------:R-:W-:Y:S02]  /*4830*/  @!P0 HADD2.F32 R2, -RZ, R2.H0_H0 ;  /* 0x20000002ff028230 */ /* 0x000fe40000004100 */
[----:B------:R-:W-:Y:S01]  /*4840*/  @!P0 F2FP.PACK_AB R3, R0, R61 ;  /* 0x0000003d0003823e */ /* 0x000fe200000000ff */
[----:B------:R-:W-:Y:S02]  /*4850*/  @!P0 HADD2.F32 R0, -RZ, R9.H1_H1 ;  /* 0x30000009ff008230 */ /* 0x000fe40000004100 */
[----:B------:R-:W-:Y:S01]  /*4860*/  @!P0 HADD2.F32 R8, -RZ, R39.H1_H1 ;  /* 0x30000027ff088230 */ /* 0x000fe20000004100 */
[----:B------:R-:W-:Y:S02]  /*4870*/  @!P0 MOV R13, R3 ;  /* 0x00000003000d8202 */ /* 0x000fe40000000f00 */
[CC--:B------:R-:W-:Y:S01]  /*4880*/  @!P0 FMUL.FTZ R9, R5.reuse, R0.reuse ;  /* 0x0000000005098220 */ /* 0x0c0fe20000410000 */
[----:B------:R-:W-:Y:S01]  /*4890*/  @!P0 MOV R3, R15 ;  /* 0x0000000f00038202 */ /* 0x000fe20000000f00 */
[C---:B------:R-:W-:Y:S02]  /*48a0*/  @!P0 FMUL.FTZ R0, R2.reuse, R0 ;  /* 0x0000000002008220 */ /* 0x040fe40000410000 */
[-C--:B------:R-:W-:Y:S01]  /*48b0*/  @!P0 FFMA.FTZ R9, R2, R8.reuse, -R9 ;  /* 0x0000000802098223 */ /* 0x080fe20000010809 */
[----:B------:R-:W-:Y:S01]  /*48c0*/  @!P0 HADD2.F32 R2, -RZ, R7.H0_H0 ;  /* 0x20000007ff028230 */ /* 0x000fe20000004100 */
[----:B------:R-:W-:Y:S01]  /*48d0*/  @!P0 FFMA.FTZ R0, R5, R8, R0 ;  /* 0x0000000805008223 */ /* 0x000fe20000010000 */
[--C-:B------:R-:W-:Y:S02]  /*48e0*/  @!P0 HADD2.F32 R7, -RZ, R3.reuse.H1_H1 ;  /* 0x30000003ff078230 */ /* 0x100fe40000004100 */
[----:B------:R-:W-:Y:S02]  /*48f0*/  @!P0 HADD2.F32 R3, -RZ, R3.H0_H0 ;  /* 0x20000003ff038230 */ /* 0x000fe40000004100 */
[----:B------:R-:W-:Y:S01]  /*4900*/  @!P0 HADD2.F32 R5, -RZ, R36.H0_H0 ;  /* 0x20000024ff058230 */ /* 0x000fe20000004100 */
[-C--:B------:R-:W-:Y:S01]  /*4910*/  @!P0 FMUL.FTZ R8, R7, R2.reuse ;  /* 0x0000000207088220 */ /* 0x080fe20000410000 */
[----:B------:R-:W-:Y:S01]  /*4920*/  @!P0 F2FP.PACK_AB R0, R0, R9 ;  /* 0x000000090000823e */ /* 0x000fe200000000ff */
[C---:B------:R-:W-:Y:S02]  /*4930*/  @!P0 FMUL.FTZ R2, R3.reuse, R2 ;  /* 0x0000000203028220 */ /* 0x040fe40000410000 */
[-C--:B------:R-:W-:Y:S01]  /*4940*/  @!P0 FFMA.FTZ R3, R3, R5.reuse, -R8 ;  /* 0x0000000503038223 */ /* 0x080fe20000010808 */
[----:B------:R-:W-:Y:S01]  /*4950*/  @!P0 MOV R14, R0 ;  /* 0x00000000000e8202 */ /* 0x000fe20000000f00 */
[----:B------:R-:W-:Y:S05]  /*4960*/  @!P0 FFMA.FTZ R2, R7, R5, R2 ;  /* 0x0000000507028223 */ /* 0x000fea0000010002 */
[----:B------:R-:W-:Y:S04]  /*4970*/  @!P0 F2FP.PACK_AB R2, R2, R3 ;  /* 0x000000030202823e */ /* 0x000fe800000000ff */
[----:B------:R-:W-:Y:S05]  /*4980*/  @!P0 MOV R15, R2 ;  /* 0x00000002000f8202 */ /* 0x000fea0000000f00 */
[----:B------:R1:W-:Y:S02]  /*4990*/  STG.E.128 [R62.64], R12 ;  /* 0x0000000c3e007986 */ /* 0x0003e4000c101d0c */
.L_x_1852:
[----:B------:R-:W-:Y:S05]  /*49a0*/  BSYNC B0 ;  /* 0x0000000000007941 */ /* 0x000fea0003800000 */
.L_x_1851:
[----:B------:R-:W-:Y:S01]  /*49b0*/  ISETP.GE.AND P0, PT, R144, c[0x0][0x1d4], PT ;  /* 0x0000750090007a0c */ /* 0x000fe20003f06270 */
[----:B------:R-:W-:Y:S01]  /*49c0*/  @!UPT UIADD3 URZ, URZ, URZ, URZ ;  /* 0x0000003f3f3ff290 */ /* 0x000fe2000fffe03f */
[----:B------:R-:W-:Y:S11]  /*49d0*/  BSSY B0, `(.L_x_1853) ;  /* 0x0000037000007945 */ /* 0x000ff60003800000 */
[----:B------:R-:W-:-:S05]  /*49e0*/  @P0 BRA `(.L_x_1854) ;  /* 0x0000035000000947 */ /* 0x000fca0003800000 */
[----:B------:R-:W-:Y:S01]  /*49f0*/  IADD3 R0, R142, 0x20, RZ ;  /* 0x000000208e007810 */ /* 0x000fe20007ffe0ff */
[----:B-1----:R-:W1:Y:S03]  /*4a00*/  LDS.128 R12, [R220+0xb880] ;  /* 0x00b88000dc0c7984 */ /* 0x002e660000000c00 */
[----:B------:R-:W-:Y:S11]  /*4a10*/  ISETP.GE.AND P0, PT, R0, c[0x0][0x27c], PT ;  /* 0x00009f0000007a0c */ /* 0x000ff60003f06270 */
[----:B------:R-:W-:Y:S02]  /*4a20*/  @!UPT UIADD3 URZ, URZ, URZ, URZ ;  /* 0x0000003f3f3ff290 */ /* 0x000fe4000fffe03f */
[----:B------:R-:W-:Y:S01]  /*4a30*/  @!P0 HADD2.F32 R0, -RZ, R10.H0_H0 ;  /* 0x2000000aff008230 */ /* 0x000fe20000004100 */
[--C-:B------:R-:W-:Y:S01]  /*4a40*/  @!P0 SHF.R.U64 R3, R16, 0x10, R17.reuse ;  /* 0x0000001010038819 */ /* 0x100fe20000001211 */
[--C-:B------:R-:W-:Y:S01]  /*4a50*/  @!P0 HADD2.F32 R8, -RZ, R54.reuse.H0_H0 ;  /* 0x20000036ff088230 */ /* 0x100fe20000004100 */
[----:B------:R-:W-:Y:S01]  /*4a60*/  @!P0 SHF.R.U32.HI R16, RZ, 0x10, R17 ;  /* 0x00000010ff108819 */ /* 0x000fe20000011611 */
[----:B------:R-:W-:Y:S01]  /*4a70*/  @!P0 HADD2.F32 R36, -RZ, R54.H1_H1 ;  /* 0x30000036ff248230 */ /* 0x000fe20000004100 */
[--C-:B------:R-:W-:Y:S02]  /*4a80*/  @!P0 SHF.R.U64 R17, R40, 0x10, R41.reuse ;  /* 0x0000001028118819 */ /* 0x100fe40000001229 */
[----:B------:R-:W-:Y:S03]  /*4a90*/  @!P0 SHF.R.U32.HI R40, RZ, 0x10, R41 ;  /* 0x00000010ff288819 */ /* 0x000fe60000011629 */
[----:B------:R-:W-:Y:S01]  /*4aa0*/  @!P0 HADD2.F32 R17, -RZ, R17.H0_H0 ;  /* 0x20000011ff118230 */ /* 0x000fe20000004100 */
[----:B-1----:R-:W-:Y:S02]  /*4ab0*/  @!P0 MOV R2, R12 ;  /* 0x0000000c00028202 */ /* 0x002fe40000000f00 */
[----:B------:R-:W-:Y:S03]  /*4ac0*/  @!P0 MOV R5, R13 ;  /* 0x0000000d00058202 */ /* 0x000fe60000000f00 */
[--C-:B------:R-:W-:Y:S02]  /*4ad0*/  @!P0 HADD2.F32 R7, -RZ, R2.reuse.H1_H1 ;  /* 0x30000002ff078230 */ /* 0x100fe40000004100 */
[----:B------:R-:W-:Y:S03]  /*4ae0*/  @!P0 HADD2.F32 R2, -RZ, R2.H0_H0 ;  /* 0x20000002ff028230 */ /* 0x000fe60000004100 */
[CC--:B------:R-:W-:Y:S02]  /*4af0*/  @!P0 FMUL.FTZ R9, R7.reuse, R0.reuse ;  /* 0x0000000007098220 */ /* 0x0c0fe40000410000 */
[C---:B------:R-:W-:Y:S02]  /*4b00*/  @!P0 FMUL.FTZ R0, R2.reuse, R0 ;  /* 0x0000000002008220 */ /* 0x040fe40000410000 */
[-C--:B------:R-:W-:Y:S01]  /*4b10*/  @!P0 FFMA.FTZ R61, R2, R8.reuse, -R9 ;  /* 0x00000008023d8223 */ /* 0x080fe20000010809 */
[----:B------:R-:W-:Y:S01]  /*4b20*/  @!P0 HADD2.F32 R2, -RZ, R3.H0_H0 ;  /* 0x20000003ff028230 */ /* 0x000fe20000004100 */
[----:B------:R-:W-:Y:S01]  /*4b30*/  @!P0 FFMA.FTZ R0, R7, R8, R0 ;  /* 0x0000000807008223 */ /* 0x000fe20000010000 */
[----:B------:R-:W-:Y:S01]  /*4b40*/  @!P0 MOV R3, R14 ;  /* 0x0000000e00038202 */ /* 0x000fe20000000f00 */
[--C-:B------:R-:W-:Y:S02]  /*4b50*/  @!P0 HADD2.F32 R9, -RZ, R5.reuse.H1_H1 ;  /* 0x30000005ff098230 */ /* 0x100fe40000004100 */
[----:B------:R-:W-:Y:S01]  /*4b60*/  @!P0 HADD2.F32 R5, -RZ, R5.H0_H0 ;  /* 0x20000005ff058230 */ /* 0x000fe20000004100 */
[----:B------:R-:W-:Y:S01]  /*4b70*/  @!P0 F2FP.PACK_AB R0, R0, R61 ;  /* 0x0000003d0000823e */ /* 0x000fe200000000ff */
[----:B------:R-:W-:Y:S01]  /*4b80*/  @!P0 HADD2.F32 R8, -RZ, R10.H1_H1 ;  /* 0x3000000aff088230 */ /* 0x000fe20000004100 */
[-C--:B------:R-:W-:Y:S01]  /*4b90*/  @!P0 FMUL.FTZ R7, R9, R2.reuse ;  /* 0x0000000209078220 */ /* 0x080fe20000410000 */
[--C-:B------:R-:W-:Y:S01]  /*4ba0*/  @!P0 HADD2.F32 R10, -RZ, R3.reuse.H1_H1 ;  /* 0x30000003ff0a8230 */ /* 0x100fe20000004100 */
[C---:B------:R-:W-:Y:S01]  /*4bb0*/  @!P0 FMUL.FTZ R2, R5.reuse, R2 ;  /* 0x0000000205028220 */ /* 0x040fe20000410000 */
[----:B------:R-:W-:Y:S01]  /*4bc0*/  @!P0 MOV R12, R0 ;  /* 0x00000000000c8202 */ /* 0x000fe20000000f00 */
[----:B------:R-:W-:Y:S01]  /*4bd0*/  @!P0 FFMA.FTZ R41, R5, R17, -R7 ;  /* 0x0000001105298223 */ /* 0x000fe20000010807 */
[----:B------:R-:W-:Y:S01]  /*4be0*/  @!P0 MOV R7, R15 ;  /* 0x0000000f00078202 */ /* 0x000fe20000000f00 */
[-C--:B------:R-:W-:Y:S01]  /*4bf0*/  @!P0 FMUL.FTZ R37, R10, R8.reuse ;  /* 0x000000080a258220 */ /* 0x080fe20000410000 */
[----:B------:R-:W-:Y:S01]  /*4c00*/  @!P0 HADD2.F32 R5, -RZ, R3.H0_H0 ;  /* 0x20000003ff058230 */ /* 0x000fe20000004100 */
[----:B------:R-:W-:Y:S04]  /*4c10*/  @!P0 FFMA.FTZ R2, R9, R17, R2 ;  /* 0x0000001109028223 */ /* 0x000fe80000010002 */
[C---:B------:R-:W-:Y:S01]  /*4c20*/  @!P0 FMUL.FTZ R3, R5.reuse, R8 ;  /* 0x0000000805038220 */ /* 0x040fe20000410000 */
[----:B------:R-:W-:Y:S01]  /*4c30*/  @!P0 F2FP.PACK_AB R2, R2, R41 ;  /* 0x000000290202823e */ /* 0x000fe200000000ff */
[-C--:B------:R-:W-:Y:S01]  /*4c40*/  @!P0 FFMA.FTZ R39, R5, R36.reuse, -R37 ;  /* 0x0000002405278223 */ /* 0x080fe20000010825 */
[--C-:B------:R-:W-:Y:S01]  /*4c50*/  @!P0 HADD2.F32 R8, -RZ, R7.reuse.H1_H1 ;  /* 0x30000007ff088230 */ /* 0x100fe20000004100 */
[----:B------:R-:W-:Y:S01]  /*4c60*/  @!P0 FFMA.FTZ R3, R10, R36, R3 ;  /* 0x000000240a038223 */ /* 0x000fe20000010003 */
[----:B------:R-:W-:Y:S01]  /*4c70*/  @!P0 MOV R13, R2 ;  /* 0x00000002000d8202 */ /* 0x000fe20000000f00 */
[----:B------:R-:W-:Y:S02]  /*4c80*/  @!P0 HADD2.F32 R7, -RZ, R7.H0_H0 ;  /* 0x20000007ff078230 */ /* 0x000fe40000004100 */
[----:B------:R-:W-:Y:S01]  /*4c90*/  @!P0 HADD2.F32 R5, -RZ, R16.H0_H0 ;  /* 0x20000010ff058230 */ /* 0x000fe20000004100 */
[----:B------:R-:W-:Y:S01]  /*4ca0*/  @!P0 F2FP.PACK_AB R3, R3, R39 ;  /* 0x000000270303823e */ /* 0x000fe200000000ff */
[----:B------:R-:W-:Y:S03]  /*4cb0*/  @!P0 HADD2.F32 R16, -RZ, R40.H0_H0 ;  /* 0x20000028ff108230 */ /* 0x000fe60000004100 */
[C---:B------:R-:W-:Y:S01]  /*4cc0*/  @!P0 FMUL.FTZ R37, R8.reuse, R5 ;  /* 0x0000000508258220 */ /* 0x040fe20000410000 */
[----:B------:R-:W-:Y:S01]  /*4cd0*/  @!P0 MOV R14, R3 ;  /* 0x00000003000e8202 */ /* 0x000fe20000000f00 */
[C---:B------:R-:W-:Y:S02]  /*4ce0*/  @!P0 FMUL.FTZ R5, R7.reuse, R5 ;  /* 0x0000000507058220 */ /* 0x040fe40000410000 */
[-C--:B------:R-:W-:Y:S02]  /*4cf0*/  @!P0 FFMA.FTZ R37, R7, R16.reuse, -R37 ;  /* 0x0000001007258223 */ /* 0x080fe40000010825 */
[----:B------:R-:W-:Y:S05]  /*4d00*/  @!P0 FFMA.FTZ R5, R8, R16, R5 ;  /* 0x0000001008058223 */ /* 0x000fea0000010005 */
[----:B------:R-:W-:Y:S04]  /*4d10*/  @!P0 F2FP.PACK_AB R5, R5, R37 ;  /* 0x000000250505823e */ /* 0x000fe800000000ff */
[----:B------:R-:W-:Y:S05]  /*4d20*/  @!P0 MOV R15, R5 ;  /* 0x00000005000f8202 */ /* 0x000fea0000000f00 */
[----:B------:R1:W-:Y:S02]  /*4d30*/  STG.E.128 [R62.64+0x80], R12 ;  /* 0x0000800c3e007986 */ /* 0x0003e4000c101d0c */
.L_x_1854:
[----:B------:R-:W-:Y:S05]  /*4d40*/  BSYNC B0 ;  /* 0x0000000000007941 */ /* 0x000fea0003800000 */
.L_x_1853:
        /* <DEDUP_REMOVED lines=35> */
[----:B------:R-:W-:Y:S01]  /*4f80*/  @!P0 F2FP.PACK_AB R0, R0, R39 ;  /* 0x000000270000823e */ /* 0x000fe200000000ff */
[----:B------:R-:W-:Y:S02]  /*4f90*/  @!P0 HADD2.F32 R3, -RZ, R30.H1_H1 ;  /* 0x3000001eff038230 */ /* 0x000fe40000004100 */
[----:B------:R-:W-:Y:S01]  /*4fa0*/  @!P0 HADD2.F32 R8, -RZ, R7.H0_H0 ;  /* 0x20000007ff088230 */ /* 0x000fe20000004100 */
[----:B------:R-:W-:Y:S01]  /*4fb0*/  @!P0 F2FP.PACK_AB R2, R2, R37 ;  /* 0x000000250202823e */ /* 0x000fe200000000ff */
[--C-:B------:R-:W-:Y:S01]  /*4fc0*/  @!P0 HADD2.F32 R19, -RZ, R5.reuse.H1_H1 ;  /* 0x30000005ff138230 */ /* 0x100fe20000004100 */
[----:B------:R-:W-:Y:S01]  /*4fd0*/  @!P0 MOV R12, R0 ;  /* 0x00000000000c8202 */ /* 0x000fe20000000f00 */
[----:B------:R-:W-:Y:S01]  /*4fe0*/  @!P0 HADD2.F32 R7, -RZ, R5.H0_H0 ;  /* 0x20000005ff078230 */ /* 0x000fe20000004100 */
[-C--:B------:R-:W-:Y:S01]  /*4ff0*/  @!P0 FMUL.FTZ R5, R17, R3.reuse ;  /* 0x0000000311058220 */ /* 0x080fe20000410000 */
[----:B------:R-:W-:Y:S01]  /*5000*/  @!P0 MOV R13, R2 ;  /* 0x00000002000d8202 */ /* 0x000fe20000000f00 */
[C---:B------:R-:W-:Y:S01]  /*5010*/  @!P0 FMUL.FTZ R3, R8.reuse, R3 ;  /* 0x0000000308038220 */ /* 0x040fe20000410000 */
[----:B------:R-:W-:Y:S01]  /*5020*/  @!P0 HADD2.F32 R30, -RZ, R42.H0_H0 ;  /* 0x2000002aff1e8230 */ /* 0x000fe20000004100 */
[-C--:B------:R-:W-:Y:S02]  /*5030*/  @!P0 FMUL.FTZ R36, R19, R9.reuse ;  /* 0x0000000913248220 */ /* 0x080fe40000410000 */
[-C--:B------:R-:W-:Y:S02]  /*5040*/  @!P0 FFMA.FTZ R8, R8, R18.reuse, -R5 ;  /* 0x0000001208088223 */ /* 0x080fe40000010805 */
[----:B------:R-:W-:Y:S02]  /*5050*/  @!P0 FMUL.FTZ R5, R7, R9 ;  /* 0x0000000907058220 */ /* 0x000fe40000410000 */
[----:B------:R-:W-:Y:S02]  /*5060*/  @!P0 FFMA.FTZ R3, R17, R18, R3 ;  /* 0x0000001211038223 */ /* 0x000fe40000010003 */
[-C--:B------:R-:W-:Y:S02]  /*5070*/  @!P0 FFMA.FTZ R36, R7, R30.reuse, -R36 ;  /* 0x0000001e07248223 */ /* 0x080fe40000010824 */
[----:B------:R-:W-:Y:S01]  /*5080*/  @!P0 FFMA.FTZ R5, R19, R30, R5 ;  /* 0x0000001e13058223 */ /* 0x000fe20000010005 */
[----:B------:R-:W-:Y:S04]  /*5090*/  @!P0 F2FP.PACK_AB R3, R3, R8 ;  /* 0x000000080303823e */ /* 0x000fe800000000ff */
[----:B------:R-:W-:Y:S02]  /*50a0*/  @!P0 F2FP.PACK_AB R5, R5, R36 ;  /* 0x000000240505823e */ /* 0x000fe400000000ff */
[----:B------:R-:W-:Y:S02]  /*50b0*/  @!P0 MOV R14, R3 ;  /* 0x00000003000e8202 */ /* 0x000fe40000000f00 */
[----:B------:R-:W-:Y:S05]  /*50c0*/  @!P0 MOV R15, R5 ;  /* 0x00000005000f8202 */ /* 0x000fea0000000f00 */
[----:B------:R1:W-:Y:S02]  /*50d0*/  STG.E.128 [R62.64+0x100], R12 ;  /* 0x0001000c3e007986 */ /* 0x0003e4000c101d0c */
.L_x_1856:
[----:B------:R-:W-:Y:S05]  /*50e0*/  BSYNC B0 ;  /* 0x0000000000007941 */ /* 0x000fea0003800000 */
.L_x_1855:
[----:B------:R-:W-:Y:S11]  /*50f0*/  ISETP.GE.AND P0, PT, R234, c[0x0][0x1d4], PT ;  /* 0x00007500ea007a0c */ /* 0x000ff60003f06270 */
[----:B------:R-:W-:Y:S02]  /*5100*/  @!UPT UIADD3 URZ, URZ, URZ, URZ ;  /* 0x0000003f3f3ff290 */ /* 0x000fe4000fffe03f */
        /* <DEDUP_REMOVED lines=34> */
[----:B------:R-:W-:Y:S02]  /*5330*/  @!P0 HADD2.F32 R3, -RZ, R32.H0_H0 ;  /* 0x20000020ff038230 */ /* 0x000fe40000004100 */
[----:B------:R-:W-:Y:S01]  /*5340*/  @!P0 HADD2.F32 R8, -RZ, R7.H0_H0 ;  /* 0x20000007ff088230 */ /* 0x000fe20000004100 */
[----:B------:R-:W-:Y:S01]  /*5350*/  @!P0 F2FP.PACK_AB R2, R2, R30 ;  /* 0x0000001e0202823e */ /* 0x000fe200000000ff */
[--C-:B------:R-:W-:Y:S01]  /*5360*/  @!P0 HADD2.F32 R19, -RZ, R5.reuse.H1_H1 ;  /* 0x30000005ff138230 */ /* 0x100fe20000004100 */
[----:B------:R-:W-:Y:S01]  /*5370*/  @!P0 MOV R12, R0 ;  /* 0x00000000000c8202 */ /* 0x000fe20000000f00 */
[----:B------:R-:W-:Y:S01]  /*5380*/  @!P0 HADD2.F32 R7, -RZ, R5.H0_H0 ;  /* 0x20000005ff078230 */ /* 0x000fe20000004100 */
[-C--:B------:R-:W-:Y:S01]  /*5390*/  @!P0 FMUL.FTZ R5, R17, R3.reuse ;  /* 0x0000000311058220 */ /* 0x080fe20000410000 */
[----:B------:R-:W-:Y:S01]  /*53a0*/  @!P0 MOV R13, R2 ;  /* 0x00000002000d8202 */ /* 0x000fe20000000f00 */
[C---:B------:R-:W-:Y:S02]  /*53b0*/  @!P0 FMUL.FTZ R3, R8.reuse, R3 ;  /* 0x0000000308038220 */ /* 0x040fe40000410000 */
        /* <DEDUP_REMOVED lines=11> */
.L_x_1850:
[----:B------:R-:W-:Y:S05]  /*5470*/  BSYNC B1 ;  /* 0x0000000000017941 */ /* 0x000fea0003800000 */
.L_x_1849:
        /* <DEDUP_REMOVED lines=56> */
[----:B------:R1:W-:Y:S02]  /*5800*/  STG.E.128 [R72.64], R12 ;  /* 0x0000000c48007986 */ /* 0x0003e4000c101d0c */
.L_x_1859:
[----:B------:R-:W-:Y:S05]  /*5810*/  BSYNC B0 ;  /* 0x0000000000007941 */ /* 0x000fea0003800000 */
.L_x_1858:
        /* <DEDUP_REMOVED lines=57> */
.L_x_1861:
[----:B------:R-:W-:Y:S05]  /*5bb0*/  BSYNC B0 ;  /* 0x0000000000007941 */ /* 0x000fea0003800000 */
.L_x_1860:
        /* <DEDUP_REMOVED lines=57> */
.L_x_1863:
[----:B------:R-:W-:Y:S05]  /*5f50*/  BSYNC B0 ;  /* 0x0000000000007941 */ /* 0x000fea0003800000 */
.L_x_1862:
        /* <DEDUP_REMOVED lines=55> */
[----:B------:R1:W-:Y:S01]  /*62d0*/  STG.E.128 [R72.64+0x180], R12 ;  /* 0x0001800c48007986 */ /* 0x0003e2000c101d0c */
[----:B------:R-:W-:-:S05]  /*62e0*/  BRA `(.L_x_1857) ;  /* 0x00002b6000007947 */ /* 0x000fca0003800000 */
.L_x_1844:
        /* <DEDUP_REMOVED lines=21> */
[----:B------:R-:W-:Y:S01]  /*6440*/  CS2R R22, SRZ ;  /* 0x0000000000167805 */ /* 0x000fe2000001ff00 */
[----:B------:R-:W-:Y:S01]  /*6450*/  CS2R R20, SRZ ;  /* 0x0000000000147805 */ /* 0x000fe2000001ff00 */
[----:B------:R-:W-:Y:S01]  /*6460*/  IMAD.X R5, R69, 0x1, R105, P0 ;  /* 0x0000000145057824 */ /* 0x000fe200000e0669 */
        /* <DEDUP_REMOVED lines=12> */
.L_x_1865:
[----:B------:R-:W-:Y:S05]  /*6530*/  BSYNC B0 ;  /* 0x0000000000007941 */ /* 0x000fea0003800000 */
.L_x_1864:
[----:B------:R-:W-:Y:S01]  /*6540*/  ISETP.GE.AND P6, PT, R155, R79, PT ;  /* 0x0000004f9b00720c */ /* 0x000fe20003fc6270 */
[----:B-----5:R-:W-:Y:S01]  /*6550*/  IMAD.MOV.U32 R5, RZ, RZ, R50 ;  /* 0x000000ffff057224 */ /* 0x020fe200078e0032 */
[----:B------:R-:W-:Y:S01]  /*6560*/  BSSY B0, `(.L_x_1866) ;  /* 0x000003c000007945 */ /* 0x000fe20003800000 */
[----:B-1----:R-:W-:Y:S01]  /*6570*/  IMAD.MOV.U32 R2, RZ, RZ, R48 ;  /* 0x000000ffff027224 */ /* 0x002fe200078e0030 */
        /* <DEDUP_REMOVED lines=30> */
[----:B------:R-:W-:Y:S02]  /*6760*/  PRMT R9, R5, 0x7610, R9 ;  /* 0x0000761005097816 */ /* 0x000fe40000000009 */
        /* <DEDUP_REMOVED lines=27> */
.L_x_1867:
[----:B------:R-:W-:Y:S05]  /*6920*/  BSYNC B0 ;  /* 0x0000000000007941 */ /* 0x000fea0003800000 */
.L_x_1866:
[----:B------:R-:W-:Y:S01]  /*6930*/  IADD3 R69, -R70, c[0x0][0x1d4], RZ ;  /* 0x0000750046457a10 */ /* 0x000fe20007ffe1ff */
        /* <DEDUP_REMOVED lines=29> */
[----:B------:R-:W-:Y:S01]  /*6b10*/  BSSY B0, `(.L_x_1870) ;  /* 0x0000082000007945 */ /* 0x000fe20003800000 */
[----:B------:R-:W-:Y:S03]  /*6b20*/  SHF.R.U32.HI R156, RZ, 0x3, R242 ;  /* 0x00000003ff9c7819 */ /* 0x000fe600000116f2 */
[----:B------:R-:W-:Y:S01]  /*6b30*/  IMAD.X R77, R78, 0x1, R114, P0 ;  /* 0x000000014e4d7824 */ /* 0x000fe200000e0672 */
[----:B------:R-:W-:Y:S11]  /*6b40*/  ISETP.GE.AND P0, PT, R140, c[0x0][0x1d4], PT ;  /* 0x000075008c007a0c */ /* 0x000ff60003f06270 */
[----:B------:R-:W-:Y:S02]  /*6b50*/  @!UPT UIADD3 URZ, URZ, URZ, URZ ;  /* 0x0000003f3f3ff290 */ /* 0x000fe4000fffe03f */
[----:B------:R-:W-:-:S05]  /*6b60*/  @P0 BRA `(.L_x_1871) ;  /* 0x000007c000000947 */ /* 0x000fca0003800000 */
[----:B------:R-:W-:Y:S01]  /*6b70*/  SEL R0, R70, R69, !P1 ;  /* 0x0000004546007207 */ /* 0x000fe20004800000 */
[----:B------:R-:W1:Y:S01]  /*6b80*/  LDS.128 R16, [R118+0xa080] ;  /* 0x00a0800076107984 */ /* 0x000e620000000c00 */
[----:B------:R-:W-:Y:S02]  /*6b90*/  ISETP.GE.AND P0, PT, R140, c[0x0][0x27c], PT ;  /* 0x00009f008c007a0c */ /* 0x000fe40003f06270 */
[----:B------:R-:W-:Y:S04]  /*6ba0*/  SHF.R.S32.HI R2, RZ, 0x1f, R0 ;  /* 0x0000001fff027819 */ /* 0x000fe80000011400 */
[----:B------:R-:W-:Y:S04]  /*6bb0*/  LEA.HI R0, R2, R0, RZ, 0x4 ;  /* 0x0000000002007211 */ /* 0x000fe800078f20ff */
[----:B------:R-:W-:Y:S03]  /*6bc0*/  LEA.HI.SX32 R0, R0, R68, 0x1c ;  /* 0x0000004400007211 */ /* 0x000fe600078fe2ff */
[----:B------:R-:W-:Y:S01]  /*6bd0*/  @!P0 HADD2.F32 R8, -RZ, R8.H0_H0 ;  /* 0x20000008ff088230 */ /* 0x000fe20000004100 */
[----:B------:R-:W-:Y:S01]  /*6be0*/  SHF.R.S32.HI R2, RZ, 0x1f, R0 ;  /* 0x0000001fff027819 */ /* 0x000fe20000011400 */
[----:B------:R-:W-:Y:S01]  /*6bf0*/  IMAD.SHL.U32 R72, R0, 0x8, RZ ;  /* 0x0000000800487824 */ /* 0x000fe200078e00ff */
[--C-:B------:R-:W-:Y:S02]  /*6c00*/  @!P0 SHF.R.U64 R40, R40, 0x10, R41.reuse ;  /* 0x0000001028288819 */ /* 0x100fe40000001229 */
[----:B------:R-:W-:Y:S02]  /*6c10*/  LEA.HI R2, R2, R0, RZ, 0x3 ;  /* 0x0000000002027211 */ /* 0x000fe400078f18ff */
[----:B------:R-:W-:Y:S02]  /*6c20*/  @!P0 SHF.R.U32.HI R41, RZ, 0x10, R41 ;  /* 0x00000010ff298819 */ /* 0x000fe40000011629 */
[----:B------:R-:W-:Y:S02]  /*6c30*/  SHF.R.S32.HI R0, RZ, 0x3, R2 ;  /* 0x00000003ff007819 */ /* 0x000fe40000011402 */
[----:B------:R-:W-:Y:S03]  /*6c40*/  LOP3.LUT R2, R242, 0x38, R72, 0xf8, !PT ;  /* 0x00000038f2027812 */ /* 0x000fe600078ef848 */
[----:B------:R-:W-:Y:S01]  /*6c50*/  IMAD R0, R0, 0xc00, R6 ;  /* 0x00000c0000007824 */ /* 0x000fe200078e0206 */
[----:B------:R-:W-:Y:S05]  /*6c60*/  LOP3.LUT R2, R2, R156, RZ, 0x3c, !PT ;  /* 0x0000009c02027212 */ /* 0x000fea00078e3cff */
[----:B------:R-:W-:Y:S05]  /*6c70*/  IMAD.IADD R0, R0, 0x1, R2 ;  /* 0x0000000100007824 */ /* 0x000fea00078e0202 */
[----:B------:R-:W-:Y:S01]  /*6c80*/  SHF.L.U32 R44, R0, 0x1, RZ ;  /* 0x00000001002c7819 */ /* 0x000fe200000006ff */
[----:B------:R-:W-:Y:S01]  /*6c90*/  @!P0 HADD2.F32 R0, -RZ, R7.H0_H0 ;  /* 0x20000007ff008230 */ /* 0x000fe20000004100 */
[----:B-1----:R-:W-:Y:S04]  /*6ca0*/  @!P0 MOV R3, R16 ;  /* 0x0000001000038202 */ /* 0x002fe80000000f00 */
[----:B------:R-:W1:Y:S01]  /*6cb0*/  LDS.128 R44, [R44+0xa080] ;  /* 0x00a080002c2c7984 */ /* 0x000e620000000c00 */
[----:B------:R-:W-:Y:S01]  /*6cc0*/  @!P0 HADD2.F32 R2, -RZ, R3.H0_H0 ;  /* 0x20000003ff028230 */ /* 0x000fe20000004100 */
[----:B-1----:R-:W-:Y:S05]  /*6cd0*/  @!P0 IMAD.MOV.U32 R39, RZ, RZ, R44 ;  /* 0x000000ffff278224 */ /* 0x002fea00078e002c */
[--C-:B------:R-:W-:Y:S05]  /*6ce0*/  @!P0 HADD2.F32 R5, -RZ, R39.reuse.H0_H0 ;  /* 0x20000027ff058230 */ /* 0x100fea0000004100 */
[CC--:B------:R-:W-:Y:S02]  /*6cf0*/  @!P0 FMUL.FTZ R73, R5.reuse, R0.reuse ;  /* 0x0000000005498220 */ /* 0x0c0fe40000410000 */
[C---:B------:R-:W-:Y:S02]  /*6d00*/  @!P0 FMUL.FTZ R0, R2.reuse, R0 ;  /* 0x0000000002008220 */ /* 0x040fe40000410000 */
[-C--:B------:R-:W-:Y:S01]  /*6d10*/  @!P0 FFMA.FTZ R73, R2, R8.reuse, -R73 ;  /* 0x0000000802498223 */ /* 0x080fe20000010849 */
[----:B------:R-:W-:Y:S01]  /*6d20*/  @!P0 SHF.R.U64 R2, R12, 0x10, R13 ;  /* 0x000000100c028819 */ /* 0x000fe2000000120d */
[----:B------:R-:W-:Y:S01]  /*6d30*/  @!P0 FFMA.FTZ R0, R5, R8, R0 ;  /* 0x0000000805008223 */ /* 0x000fe20000010000 */
[----:B------:R-:W-:Y:S01]  /*6d40*/  @!P0 HADD2.F32 R12, -RZ, R39.H1_H1 ;  /* 0x30000027ff0c8230 */ /* 0x000fe20000004100 */
[----:B------:R-:W-:Y:S01]  /*6d50*/  @!P0 IMAD.MOV.U32 R39, RZ, RZ, R45 ;  /* 0x000000ffff278224 */ /* 0x000fe200078e002d */
[----:B------:R-:W-:Y:S01]  /*6d60*/  @!P0 SHF.R.U32.HI R8, RZ, 0x10, R13 ;  /* 0x00000010ff088819 */ /* 0x000fe2000001160d */
[----:B------:R-:W-:Y:S02]  /*6d70*/  @!P0 HADD2.F32 R5, -RZ, R2.H0_H0 ;  /* 0x20000002ff058230 */ /* 0x000fe40000004100 */
[----:B------:R-:W-:Y:S02]  /*6d80*/  @!P0 HADD2.F32 R13, -RZ, R40.H0_H0 ;  /* 0x20000028ff0d8230 */ /* 0x000fe40000004100 */
[----:B------:R-:W-:Y:S01]  /*6d90*/  @!P0 HADD2.F32 R2, -RZ, R3.H1_H1 ;  /* 0x30000003ff028230 */ /* 0x000fe20000004100 */
[----:B------:R-:W-:Y:S01]  /*6da0*/  @!P0 FMUL.FTZ R3, R12, R5 ;  /* 0x000000050c038220 */ /* 0x000fe20000410000 */
[----:B------:R-:W-:Y:S03]  /*6db0*/  @!P0 HADD2.F32 R8, -RZ, R8.H0_H0 ;  /* 0x20000008ff088230 */ /* 0x000fe60000004100 */
[C---:B------:R-:W-:Y:S02]  /*6dc0*/  @!P0 FFMA.FTZ R3, R2.reuse, R13, -R3 ;  /* 0x0000000d02038223 */ /* 0x040fe40000010803 */
[----:B------:R-:W-:Y:S03]  /*6dd0*/  @!P0 FMUL.FTZ R2, R2, R5 ;  /* 0x0000000502028220 */ /* 0x000fe60000410000 */
[----:B------:R-:W-:Y:S01]  /*6de0*/  @!P0 F2FP.PACK_AB R73, R3, R73 ;  /* 0x000000490349823e */ /* 0x000fe200000000ff */
[----:B------:R-:W-:Y:S01]  /*6df0*/  @!P0 FFMA.FTZ R2, R12, R13, R2 ;  /* 0x0000000d0c028223 */ /* 0x000fe20000010002 */
[----:B------:R-:W-:Y:S01]  /*6e00*/  @!P0 HADD2.F32 R3, -RZ, R7.H1_H1 ;  /* 0x30000007ff038230 */ /* 0x000fe20000004100 */
[----:B------:R-:W-:Y:S01]  /*6e10*/  @!P0 MOV R7, R17 ;  /* 0x0000001100078202 */ /* 0x000fe20000000f00 */
[----:B------:R-:W-:Y:S01]  /*6e20*/  @!P0 HADD2.F32 R12, -RZ, R39.H0_H0 ;  /* 0x20000027ff0c8230 */ /* 0x000fe20000004100 */
[----:B------:R-:W-:Y:S01]  /*6e30*/  @!P0 MOV R16, R73 ;  /* 0x0000004900108202 */ /* 0x000fe20000000f00 */
[----:B------:R-:W-:Y:S01]  /*6e40*/  @!P0 HADD2.F32 R13, -RZ, R9.H1_H1 ;  /* 0x30000009ff0d8230 */ /* 0x000fe20000004100 */
[----:B------:R-:W-:Y:S01]  /*6e50*/  @!P0 F2FP.PACK_AB R0, R2, R0 ;  /* 0x000000000200823e */ /* 0x000fe200000000ff */
[----:B------:R-:W-:Y:S01]  /*6e60*/  @!P0 HADD2.F32 R5, -RZ, R7.H0_H0 ;  /* 0x20000007ff058230 */ /* 0x000fe20000004100 */
[CC--:B------:R-:W-:Y:S01]  /*6e70*/  @!P0 FMUL.FTZ R40, R12.reuse, R3.reuse ;  /* 0x000000030c288220 */ /* 0x0c0fe20000410000 */
[----:B------:R-:W-:Y:S02]  /*6e80*/  @!P0 HADD2.F32 R39, -RZ, R39.H1_H1 ;  /* 0x30000027ff278230 */ /* 0x000fe40000004100 */
[----:B------:R-:W-:Y:S02]  /*6e90*/  @!P0 IMAD.MOV.U32 R44, RZ, RZ, R0 ;  /* 0x000000ffff2c8224 */ /* 0x000fe400078e0000 */
[C---:B------:R-:W-:Y:S02]  /*6ea0*/  @!P0 FMUL.FTZ R3, R5.reuse, R3 ;  /* 0x0000000305038220 */ /* 0x040fe40000410000 */
[-C--:B------:R-:W-:Y:S01]  /*6eb0*/  @!P0 FFMA.FTZ R40, R5, R13.reuse, -R40 ;  /* 0x0000000d05288223 */ /* 0x080fe20000010828 */
[----:B------:R-:W-:Y:S01]  /*6ec0*/  @!P0 HADD2.F32 R5, -RZ, R7.H1_H1 ;  /* 0x30000007ff058230 */ /* 0x000fe20000004100 */
[----:B------:R-:W-:Y:S01]  /*6ed0*/  @!P0 FFMA.FTZ R3, R12, R13, R3 ;  /* 0x0000000d0c038223 */ /* 0x000fe20000010003 */
[----:B------:R-:W-:Y:S01]  /*6ee0*/  @!P0 HADD2.F32 R12, -RZ, R41.H0_H0 ;  /* 0x20000029ff0c8230 */ /* 0x000fe20000004100 */
[----:B------:R-:W-:Y:S01]  /*6ef0*/  @!P0 FMUL.FTZ R7, R39, R8 ;  /* 0x0000000827078220 */ /* 0x000fe20000410000 */
[----:B------:R-:W-:Y:S03]  /*6f00*/  @!P0 HADD2.F32 R13, -RZ, R10.H1_H1 ;  /* 0x3000000aff0d8230 */ /* 0x000fe60000004100 */
[C---:B------:R-:W-:Y:S02]  /*6f10*/  @!P0 FFMA.FTZ R7, R5.reuse, R12, -R7 ;  /* 0x0000000c05078223 */ /* 0x040fe40000010807 */
[----:B------:R-:W-:Y:S03]  /*6f20*/  @!P0 FMUL.FTZ R5, R5, R8 ;  /* 0x0000000805058220 */ /* 0x000fe60000410000 */
[----:B------:R-:W-:Y:S01]  /*6f30*/  @!P0 F2FP.PACK_AB R7, R7, R40 ;  /* 0x000000280707823e */ /* 0x000fe200000000ff */
[----:B------:R-:W-:Y:S02]  /*6f40*/  @!P0 IMAD.MOV.U32 R40, RZ, RZ, R46 ;  /* 0x000000ffff288224 */ /* 0x000fe400078e002e */
[----:B------:R-:W-:Y:S02]  /*6f50*/  @!P0 FFMA.FTZ R5, R39, R12, R5 ;  /* 0x0000000c27058223 */ /* 0x000fe40000010005 */
[----:B------:R-:W-:Y:S01]  /*6f60*/  @!P0 IMAD.MOV.U32 R17, RZ, RZ, R7 ;  /* 0x000000ffff118224 */ /* 0x000fe200078e0007 */
[----:B------:R-:W-:Y:S01]  /*6f70*/  @!P0 HADD2.F32 R7, -RZ, R9.H0_H0 ;  /* 0x20000009ff078230 */ /* 0x000fe20000004100 */
[----:B------:R-:W-:Y:S01]  /*6f80*/  @!P0 MOV R9, R18 ;  /* 0x0000001200098202 */ /* 0x000fe20000000f00 */
[--C-:B------:R-:W-:Y:S01]  /*6f90*/  @!P0 HADD2.F32 R12, -RZ, R40.reuse.H0_H0 ;  /* 0x20000028ff0c8230 */ /* 0x100fe20000004100 */
[----:B------:R-:W-:Y:S03]  /*6fa0*/  @!P0 F2FP.PACK_AB R3, R5, R3 ;  /* 0x000000030503823e */ /* 0x000fe600000000ff */
[--C-:B------:R-:W-:Y:S01]  /*6fb0*/  @!P0 HADD2.F32 R8, -RZ, R9.reuse.H0_H0 ;  /* 0x20000009ff088230 */ /* 0x100fe20000004100 */
[----:B------:R-:W-:Y:S01]  /*6fc0*/  @!P0 MOV R45, R3 ;  /* 0x00000003002d8202 */ /* 0x000fe20000000f00 */
[-C--:B------:R-:W-:Y:S01]  /*6fd0*/  @!P0 FMUL.FTZ R39, R12, R7.reuse ;  /* 0x000000070c278220 */ /* 0x080fe20000410000 */
[----:B------:R-:W-:Y:S02]  /*6fe0*/  @!P0 HADD2.F32 R9, -RZ, R9.H1_H1 ;  /* 0x30000009ff098230 */ /* 0x000fe40000004100 */
[C---:B------:R-:W-:Y:S02]  /*6ff0*/  @!P0 FMUL.FTZ R7, R8.reuse, R7 ;  /* 0x0000000708078220 */ /* 0x040fe40000410000 */
[-C--:B------:R-:W-:Y:S01]  /*7000*/  @!P0 FFMA.FTZ R73, R8, R13.reuse, -R39 ;  /* 0x0000000d08498223 */ /* 0x080fe20000010827 */
[----:B------:R-:W-:Y:S01]  /*7010*/  @!P0 SHF.R.U64 R8, R14, 0x10, R15 ;  /* 0x000000100e088819 */ /* 0x000fe2000000120f */
[----:B------:R-:W-:Y:S01]  /*7020*/  @!P0 FFMA.FTZ R7, R12, R13, R7 ;  /* 0x0000000d0c078223 */ /* 0x000fe20000010007 */
[----:B------:R-:W-:Y:S01]  /*7030*/  @!P0 SHF.R.U64 R13, R42, 0x10, R43 ;  /* 0x000000102a0d8819 */ /* 0x000fe2000000122b */
[----:B------:R-:W-:Y:S01]  /*7040*/  @!P0 HADD2.F32 R12, -RZ, R40.H1_H1 ;  /* 0x30000028ff0c8230 */ /* 0x000fe20000004100 */
[----:B------:R-:W-:Y:S01]  /*7050*/  @!P0 SHF.R.U32.HI R14, RZ, 0x10, R15 ;  /* 0x00000010ff0e8819 */ /* 0x000fe2000001160f */
[----:B------:R-:W-:Y:S01]  /*7060*/  @!P0 HADD2.F32 R8, -RZ, R8.H0_H0 ;  /* 0x20000008ff088230 */ /* 0x000fe20000004100 */
[----:B------:R-:W-:Y:S01]  /*7070*/  @!P0 SHF.R.U32.HI R42, RZ, 0x10, R43 ;  /* 0x00000010ff2a8819 */ /* 0x000fe2000001162b */
[----:B------:R-:W-:Y:S01]  /*7080*/  @!P0 HADD2.F32 R13, -RZ, R13.H0_H0 ;  /* 0x2000000dff0d8230 */ /* 0x000fe20000004100 */
[----:B------:R-:W-:Y:S02]  /*7090*/  @!P0 IMAD.MOV.U32 R39, RZ, RZ, R47 ;  /* 0x000000ffff278224 */ /* 0x000fe400078e002f */
[CC--:B------:R-:W-:Y:S02]  /*70a0*/  @!P0 FMUL.FTZ R15, R12.reuse, R8.reuse ;  /* 0x000000080c0f8220 */ /* 0x0c0fe40000410000 */
[C---:B------:R-:W-:Y:S02]  /*70b0*/  @!P0 FMUL.FTZ R8, R9.reuse, R8 ;  /* 0x0000000809088220 */ /* 0x040fe40000410000 */
[-C--:B------:R-:W-:Y:S01]  /*70c0*/  @!P0 FFMA.FTZ R43, R9, R13.reuse, -R15 ;  /* 0x0000000d092b8223 */ /* 0x080fe2000001080f */
[----:B------:R-:W-:Y:S01]  /*70d0*/  @!P0 HADD2.F32 R9, -RZ, R10.H0_H0 ;  /* 0x2000000aff098230 */ /* 0x000fe20000004100 */
[----:B------:R-:W-:Y:S01]  /*70e0*/  @!P0 FFMA.FTZ R8, R12, R13, R8 ;  /* 0x0000000d0c088223 */ /* 0x000fe20000010008 */
[----:B------:R-:W-:Y:S01]  /*70f0*/  @!P0 MOV R12, R19 ;  /* 0x00000013000c8202 */ /* 0x000fe20000000f00 */
[--C-:B------:R-:W-:Y:S01]  /*7100*/  @!P0 HADD2.F32 R13, -RZ, R39.reuse.H0_H0 ;  /* 0x20000027ff0d8230 */ /* 0x100fe20000004100 */
[----:B------:R-:W-:Y:S01]  /*7110*/  @!P0 F2FP.PACK_AB R2, R43, R73 ;  /* 0x000000492b02823e */ /* 0x000fe200000000ff */
[----:B------:R-:W-:Y:S01]  /*7120*/  @!P0 HADD2.F32 R15, -RZ, R60.H0_H0 ;  /* 0x2000003cff0f8230 */ /* 0x000fe20000004100 */
[----:B------:R-:W-:Y:S01]  /*7130*/  @!P0 F2FP.PACK_AB R7, R8, R7 ;  /* 0x000000070807823e */ /* 0x000fe200000000ff */
[--C-:B------:R-:W-:Y:S01]  /*7140*/  @!P0 HADD2.F32 R10, -RZ, R12.reuse.H0_H0 ;  /* 0x2000000cff0a8230 */ /* 0x100fe20000004100 */
[C---:B------:R-:W-:Y:S01]  /*7150*/  @!P0 FMUL.FTZ R40, R13.reuse, R9 ;  /* 0x000000090d288220 */ /* 0x040fe20000410000 */
[----:B------:R-:W-:Y:S01]  /*7160*/  @!P0 HADD2.F32 R12, -RZ, R12.H1_H1 ;  /* 0x3000000cff0c8230 */ /* 0x000fe20000004100 */
[----:B------:R-:W-:Y:S02]  /*7170*/  @!P0 IMAD.MOV.U32 R18, RZ, RZ, R2 ;  /* 0x000000ffff128224 */ /* 0x000fe400078e0002 */
[C---:B------:R-:W-:Y:S02]  /*7180*/  @!P0 FFMA.FTZ R40, R10.reuse, R15, -R40 ;  /* 0x0000000f0a288223 */ /* 0x040fe40000010828 */
[----:B------:R-:W-:Y:S01]  /*7190*/  @!P0 FMUL.FTZ R9, R10, R9 ;  /* 0x000000090a098220 */ /* 0x000fe20000410000 */
[----:B------:R-:W-:Y:S01]  /*71a0*/  @!P0 HADD2.F32 R10, -RZ, R14.H0_H0 ;  /* 0x2000000eff0a8230 */ /* 0x000fe20000004100 */
[----:B------:R-:W-:Y:S01]  /*71b0*/  @!P0 IMAD.MOV.U32 R46, RZ, RZ, R7 ;  /* 0x000000ffff2e8224 */ /* 0x000fe200078e0007 */
[----:B------:R-:W-:Y:S01]  /*71c0*/  @!P0 HADD2.F32 R14, -RZ, R39.H1_H1 ;  /* 0x30000027ff0e8230 */ /* 0x000fe20000004100 */
[----:B------:R-:W-:Y:S01]  /*71d0*/  @!P0 FFMA.FTZ R9, R13, R15, R9 ;  /* 0x0000000f0d098223 */ /* 0x000fe20000010009 */
[----:B------:R-:W-:Y:S03]  /*71e0*/  @!P0 HADD2.F32 R13, -RZ, R42.H0_H0 ;  /* 0x2000002aff0d8230 */ /* 0x000fe60000004100 */
[-C--:B------:R-:W-:Y:S02]  /*71f0*/  @!P0 FMUL.FTZ R15, R14, R10.reuse ;  /* 0x0000000a0e0f8220 */ /* 0x080fe40000410000 */
[C---:B------:R-:W-:Y:S02]  /*7200*/  @!P0 FMUL.FTZ R10, R12.reuse, R10 ;  /* 0x0000000a0c0a8220 */ /* 0x040fe40000410000 */
[-C--:B------:R-:W-:Y:S01]  /*7210*/  @!P0 FFMA.FTZ R41, R12, R13.reuse, -R15 ;  /* 0x0000000d0c298223 */ /* 0x080fe2000001080f */
[-C--:B------:R-:W-:Y:S01]  /*7220*/  IADD3 R12, P4, P3, R80, R76.reuse, R99 ;  /* 0x0000004c500c7210 */ /* 0x080fe20007b9e063 */
[----:B------:R-:W-:Y:S03]  /*7230*/  @!P0 FFMA.FTZ R10, R14, R13, R10 ;  /* 0x0000000d0e0a8223 */ /* 0x000fe6000001000a */
[----:B------:R-:W-:Y:S02]  /*7240*/  IADD3.X R15, R82, R77, R101, P4, P3 ;  /* 0x0000004d520f7210 */ /* 0x000fe400027e6465 */
[----:B------:R-:W-:Y:S02]  /*7250*/  LEA R14, P3, R12, c[0x0][0x1c8], 0x1 ;  /* 0x000072000c0e7a11 */ /* 0x000fe400078608ff */
[----:B------:R-:W-:Y:S02]  /*7260*/  @!P0 F2FP.PACK_AB R9, R10, R9 ;  /* 0x000000090a09823e */ /* 0x000fe400000000ff */
[----:B------:R-:W-:Y:S02]  /*7270*/  LEA.HI.X R15, R12, c[0x0][0x1cc], R15, 0x1, P3 ;  /* 0x000073000c0f7a11 */ /* 0x000fe400018f0c0f */
[----:B------:R-:W-:Y:S02]  /*7280*/  ISETP.GE.AND P3, PT, R72, c[0x0][0x1d4], PT ;  /* 0x0000750048007a0c */ /* 0x000fe40003f66270 */
[----:B------:R-:W-:Y:S11]  /*7290*/  @!P0 MOV R47, R9 ;  /* 0x00000009002f8202 */ /* 0x000ff60000000f00 */
[--C-:B------:R-:W-:Y:S02]  /*72a0*/  @!P3 SHF.R.S32.HI R12, RZ, 0x1f, R72.reuse ;  /* 0x0000001fff0cb819 */ /* 0x100fe40000011448 */
[----:B------:R-:W-:Y:S04]  /*72b0*/  @!P3 IADD3 R13, P5, P4, R80, R76, R72 ;  /* 0x0000004c500db210 */ /* 0x000fe80007cbe048 */
[----:B------:R-:W-:Y:S02]  /*72c0*/  @!P3 IADD3.X R39, R82, R77, R12, P5, P4 ;  /* 0x0000004d5227b210 */ /* 0x000fe40002fe840c */
[C---:B------:R-:W-:Y:S04]  /*72d0*/  @!P3 LEA R12, P4, R13.reuse, c[0x0][0x1c8], 0x1 ;  /* 0x000072000d0cba11 */ /* 0x040fe800078808ff */
[----:B------:R-:W-:Y:S02]  /*72e0*/  @!P3 LEA.HI.X R13, R13, c[0x0][0x1cc], R39, 0x1, P4 ;  /* 0x000073000d0dba11 */ /* 0x000fe400020f0c27 */
[----:B------:R-:W-:Y:S04]  /*72f0*/  @!P0 F2FP.PACK_AB R39, R41, R40 ;  /* 0x000000282927823e */ /* 0x000fe800000000ff */
[----:B------:R-:W-:Y:S05]  /*7300*/  @!P0 MOV R19, R39 ;  /* 0x0000002700138202 */ /* 0x000fea0000000f00 */
[----:B------:R1:W-:Y:S08]  /*7310*/  STG.E.128 [R14.64], R16 ;  /* 0x000000100e007986 */ /* 0x0003f0000c101d0c */
[----:B------:R1:W-:Y:S02]  /*7320*/  @!P3 STG.E.128 [R12.64], R44 ;  /* 0x0000002c0c00b986 */ /* 0x0003e4000c101d0c */
.L_x_1871:
[----:B------:R-:W-:Y:S05]  /*7330*/  BSYNC B0 ;  /* 0x0000000000007941 */ /* 0x000fea0003800000 */
.L_x_1870:
[----:B------:R-:W-:Y:S11]  /*7340*/  ISETP.GE.AND P0, PT, R144, c[0x0][0x1d4], PT ;  /* 0x0000750090007a0c */ /* 0x000ff60003f06270 */
[----:B------:R-:W-:Y:S02]  /*7350*/  @!UPT UIADD3 URZ, URZ, URZ, URZ ;  /* 0x0000003f3f3ff290 */ /* 0x000fe4000fffe03f */
[----:B------:R-:W-:-:S05]  /*7360*/  @P0 BRA `(.L_x_1869) ;  /* 0x000007c000000947 */ /* 0x000fca0003800000 */
[----:B------:R-:W-:Y:S01]  /*7370*/  SEL R0, R70, R69, !P2 ;  /* 0x0000004546007207 */ /* 0x000fe20005000000 */
[----:B-1----:R-:W1:Y:S01]  /*7380*/  LDS.128 R16, [R116+0xa080] ;  /* 0x00a0800074107984 */ /* 0x002e620000000c00 */
[----:B------:R-:W-:Y:S02]  /*7390*/  ISETP.GE.AND P0, PT, R144, c[0x0][0x27c], PT ;  /* 0x00009f0090007a0c */ /* 0x000fe40003f06270 */
[----:B------:R-:W-:Y:S04]  /*73a0*/  SHF.R.S32.HI R2, RZ, 0x1f, R0 ;  /* 0x0000001fff027819 */ /* 0x000fe80000011400 */
[----:B------:R-:W-:Y:S04]  /*73b0*/  LEA.HI R0, R2, R0, RZ, 0x4 ;  /* 0x0000000002007211 */ /* 0x000fe800078f20ff */
[----:B------:R-:W-:Y:S03]  /*73c0*/  LEA.HI.SX32 R0, R0, R67, 0x1c ;  /* 0x0000004300007211 */ /* 0x000fe600078fe2ff */
[----:B------:R-:W-:Y:S01]  /*73d0*/  @!P0 SHF.R.U64 R7, R20, 0x10, R21 ;  /* 0x0000001014078819 */ /* 0x000fe20000001215 */
[----:B------:R-:W-:Y:S01]  /*73e0*/  @!P0 HADD2.F32 R10, -RZ, R60.H1_H1 ;  /* 0x3000003cff0a8230 */ /* 0x000fe20000004100 */
[----:B------:R-:W-:Y:S01]  /*73f0*/  IMAD.SHL.U32 R39, R0, 0x8, RZ ;  /* 0x0000000800277824 */ /* 0x000fe200078e00ff */
[----:B------:R-:W-:Y:S02]  /*7400*/  SHF.R.S32.HI R2, RZ, 0x1f, R0 ;  /* 0x0000001fff027819 */ /* 0x000fe40000011400 */
[--C-:B------:R-:W-:Y:S01]  /*7410*/  @!P0 SHF.R.U64 R13, R48, 0x10, R49.reuse ;  /* 0x00000010300d8819 */ /* 0x100fe20000001231 */
[----:B------:R-:W-:Y:S01]  /*7420*/  @!P0 HADD2.F32 R7, -RZ, R7.H0_H0 ;  /* 0x20000007ff078230 */ /* 0x000fe20000004100 */
[----:B------:R-:W-:Y:S02]  /*7430*/  LEA.HI R2, R2, R0, RZ, 0x3 ;  /* 0x0000000002027211 */ /* 0x000fe400078f18ff */
[----:B------:R-:W-:Y:S02]  /*7440*/  @!P0 SHF.R.U32.HI R14, RZ, 0x10, R49 ;  /* 0x00000010ff0e8819 */ /* 0x000fe40000011631 */
[----:B------:R-:W-:Y:S02]  /*7450*/  SHF.R.S32.HI R0, RZ, 0x3, R2 ;  /* 0x00000003ff007819 */ /* 0x000fe40000011402 */
[----:B------:R-:W-:Y:S02]  /*7460*/  LOP3.LUT R2, R242, 0x38, R39, 0xf8, !PT ;  /* 0x00000038f2027812 */ /* 0x000fe400078ef827 */
[----:B------:R-:W-:Y:S01]  /*7470*/  @!P0 SHF.R.U32.HI R8, RZ, 0x10, R21 ;  /* 0x00000010ff088819 */ /* 0x000fe20000011615 */
[----:B------:R-:W-:Y:S01]  /*7480*/  IMAD R0, R0, 0xc00, R6 ;  /* 0x00000c0000007824 */ /* 0x000fe200078e0206 */
[----:B------:R-:W-:Y:S02]  /*7490*/  LOP3.LUT R2, R2, R156, RZ, 0x3c, !PT ;  /* 0x0000009c02027212 */ /* 0x000fe400078e3cff */
[----:B------:R-:W-:Y:S01]  /*74a0*/  @!P0 SHF.R.U32.HI R21, RZ, 0x10, R51 ;  /* 0x00000010ff158819 */ /* 0x000fe20000011633 */
[----:B------:R-:W-:Y:S02]  /*74b0*/  @!P0 HADD2.F32 R8, -RZ, R8.H0_H0 ;  /* 0x20000008ff088230 */ /* 0x000fe40000004100 */
[----:B------:R-:W-:Y:S01]  /*74c0*/  IMAD.IADD R0, R0, 0x1, R2 ;  /* 0x0000000100007824 */ /* 0x000fe200078e0202 */
[----:B------:R-:W-:Y:S02]  /*74d0*/  @!P0 HADD2.F32 R2, -RZ, R32.H0_H0 ;  /* 0x20000020ff028230 */ /* 0x000fe40000004100 */
[----:B------:R-:W-:Y:S01]  /*74e0*/  @!P0 HADD2.F32 R21, -RZ, R21.H0_H0 ;  /* 0x20000015ff158230 */ /* 0x000fe20000004100 */
[----:B-1----:R-:W-:Y:S01]  /*74f0*/  @!P0 IMAD.MOV.U32 R3, RZ, RZ, R16 ;  /* 0x000000ffff038224 */ /* 0x002fe200078e0010 */
[----:B------:R-:W-:Y:S04]  /*7500*/  SHF.L.U32 R0, R0, 0x1, RZ ;  /* 0x0000000100007819 */ /* 0x000fe800000006ff */
[--C-:B------:R-:W-:Y:S01]  /*7510*/  @!P0 HADD2.F32 R5, -RZ, R3.reuse.H0_H0 ;  /* 0x20000003ff058230 */ /* 0x100fe20000004100 */
[----:B------:R1:W2:Y:S01]  /*7520*/  LDS.128 R40, [R0+0xa080] ;  /* 0x00a0800000287984 */ /* 0x0002a20000000c00 */
[----:B------:R-:W-:Y:S03]  /*7530*/  @!P0 HADD2.F32 R3, -RZ, R3.H1_H1 ;  /* 0x30000003ff038230 */ /* 0x000fe60000004100 */
[----:B-1----:R-:W-:Y:S02]  /*7540*/  @!P0 FMUL.FTZ R0, R5, R2 ;  /* 0x0000000205008220 */ /* 0x002fe40000410000 */
[----:B--2---:R-:W-:Y:S01]  /*7550*/  @!P0 IMAD.MOV.U32 R20, RZ, RZ, R43 ;  /* 0x000000ffff148224 */ /* 0x004fe200078e002b */
[----:B------:R-:W-:Y:S05]  /*7560*/  @!P0 MOV R12, R40 ;  /* 0x00000028000c8202 */ /* 0x000fea0000000f00 */
[--C-:B------:R-:W-:Y:S02]  /*7570*/  @!P0 HADD2.F32 R9, -RZ, R12.reuse.H0_H0 ;  /* 0x2000000cff098230 */ /* 0x100fe40000004100 */
[----:B------:R-:W-:Y:S03]  /*7580*/  @!P0 HADD2.F32 R12, -RZ, R12.H1_H1 ;  /* 0x3000000cff0c8230 */ /* 0x000fe60000004100 */
[C---:B------:R-:W-:Y:S02]  /*7590*/  @!P0 FMUL.FTZ R2, R9.reuse, R2 ;  /* 0x0000000209028220 */ /* 0x040fe40000410000 */
[-C--:B------:R-:W-:Y:S01]  /*75a0*/  @!P0 FFMA.FTZ R0, R9, R10.reuse, R0 ;  /* 0x0000000a09008223 */ /* 0x080fe20000010000 */
[----:B------:R-:W-:Y:S01]  /*75b0*/  @!P0 HADD2.F32 R9, -RZ, R13.H0_H0 ;  /* 0x2000000dff098230 */ /* 0x000fe20000004100 */
[----:B------:R-:W-:Y:S02]  /*75c0*/  @!P0 IMAD.MOV.U32 R13, RZ, RZ, R41 ;  /* 0x000000ffff0d8224 */ /* 0x000fe400078e0029 */
[----:B------:R-:W-:Y:S02]  /*75d0*/  @!P0 FFMA.FTZ R45, R5, R10, -R2 ;  /* 0x0000000a052d8223 */ /* 0x000fe40000010802 */
[CC--:B------:R-:W-:Y:S01]  /*75e0*/  @!P0 FMUL.FTZ R2, R3.reuse, R7.reuse ;  /* 0x0000000703028220 */ /* 0x0c0fe20000410000 */
[--C-:B------:R-:W-:Y:S01]  /*75f0*/  @!P0 HADD2.F32 R10, -RZ, R13.reuse.H0_H0 ;  /* 0x2000000dff0a8230 */ /* 0x100fe20000004100 */
[C---:B------:R-:W-:Y:S01]  /*7600*/  @!P0 FMUL.FTZ R15, R12.reuse, R7 ;  /* 0x000000070c0f8220 */ /* 0x040fe20000410000 */
[----:B------:R-:W-:Y:S01]  /*7610*/  @!P0 MOV R7, R17 ;  /* 0x0000001100078202 */ /* 0x000fe20000000f00 */
[-C--:B------:R-:W-:Y:S01]  /*7620*/  @!P0 FFMA.FTZ R2, R12, R9.reuse, R2 ;  /* 0x000000090c028223 */ /* 0x080fe20000010002 */
[----:B------:R-:W-:Y:S01]  /*7630*/  @!P0 HADD2.F32 R12, -RZ, R13.H1_H1 ;  /* 0x3000000dff0c8230 */ /* 0x000fe20000004100 */
[----:B------:R-:W-:Y:S01]  /*7640*/  @!P0 FFMA.FTZ R44, R3, R9, -R15 ;  /* 0x00000009032c8223 */ /* 0x000fe2000001080f */
[----:B------:R-:W-:Y:S02]  /*7650*/  @!P0 HADD2.F32 R3, -RZ, R32.H1_H1 ;  /* 0x30000020ff038230 */ /* 0x000fe40000004100 */
[--C-:B------:R-:W-:Y:S01]  /*7660*/  @!P0 HADD2.F32 R5, -RZ, R7.reuse.H0_H0 ;  /* 0x20000007ff058230 */ /* 0x100fe20000004100 */
[----:B------:R-:W-:Y:S01]  /*7670*/  @!P0 F2FP.PACK_AB R0, R2, R0 ;  /* 0x000000000200823e */ /* 0x000fe200000000ff */
[----:B------:R-:W-:Y:S01]  /*7680*/  @!P0 HADD2.F32 R7, -RZ, R7.H1_H1 ;  /* 0x30000007ff078230 */ /* 0x000fe20000004100 */
[-C--:B------:R-:W-:Y:S01]  /*7690*/  @!P0 FMUL.FTZ R15, R10, R3.reuse ;  /* 0x000000030a0f8220 */ /* 0x080fe20000410000 */
[----:B------:R-:W-:Y:S01]  /*76a0*/  @!P0 HADD2.F32 R13, -RZ, R14.H0_H0 ;  /* 0x2000000eff0d8230 */ /* 0x000fe20000004100 */
[----:B------:R-:W-:Y:S01]  /*76b0*/  @!P0 FMUL.FTZ R14, R12, R8 ;  /* 0x000000080c0e8220 */ /* 0x000fe20000410000 */
[----:B------:R-:W-:Y:S01]  /*76c0*/  @!P0 HADD2.F32 R9, -RZ, R61.H0_H0 ;  /* 0x2000003dff098230 */ /* 0x000fe20000004100 */
[----:B------:R-:W-:Y:S01]  /*76d0*/  @!P0 FMUL.FTZ R3, R5, R3 ;  /* 0x0000000305038220 */ /* 0x000fe20000410000 */
[----:B------:R-:W-:Y:S01]  /*76e0*/  @!P0 F2FP.PACK_AB R44, R44, R45 ;  /* 0x0000002d2c2c823e */ /* 0x000fe200000000ff */
[----:B------:R-:W-:Y:S02]  /*76f0*/  @!P0 FFMA.FTZ R32, R7, R13, -R14 ;  /* 0x0000000d07208223 */ /* 0x000fe4000001080e */
[----:B------:R-:W-:Y:S02]  /*7700*/  @!P0 IMAD.MOV.U32 R14, RZ, RZ, R42 ;  /* 0x000000ffff0e8224 */ /* 0x000fe400078e002a */
[-C--:B------:R-:W-:Y:S01]  /*7710*/  @!P0 FFMA.FTZ R49, R5, R9.reuse, -R15 ;  /* 0x0000000905318223 */ /* 0x080fe2000001080f */
[----:B------:R-:W-:Y:S01]  /*7720*/  @!P0 HADD2.F32 R15, -RZ, R62.H0_H0 ;  /* 0x2000003eff0f8230 */ /* 0x000fe20000004100 */
[----:B------:R-:W-:Y:S01]  /*7730*/  @!P0 FFMA.FTZ R3, R10, R9, R3 ;  /* 0x000000090a038223 */ /* 0x000fe20000010003 */
[----:B------:R-:W-:Y:S01]  /*7740*/  @!P0 MOV R9, R18 ;  /* 0x0000001200098202 */ /* 0x000fe20000000f00 */
[----:B------:R-:W-:Y:S01]  /*7750*/  @!P0 FMUL.FTZ R5, R7, R8 ;  /* 0x0000000807058220 */ /* 0x000fe20000410000 */
[----:B------:R-:W-:Y:S01]  /*7760*/  @!P0 HADD2.F32 R7, -RZ, R33.H0_H0 ;  /* 0x20000021ff078230 */ /* 0x000fe20000004100 */
[----:B------:R-:W-:Y:S01]  /*7770*/  @!P0 IMAD.MOV.U32 R16, RZ, RZ, R44 ;  /* 0x000000ffff108224 */ /* 0x000fe200078e002c */
[--C-:B------:R-:W-:Y:S01]  /*7780*/  @!P0 HADD2.F32 R10, -RZ, R14.reuse.H0_H0 ;  /* 0x2000000eff0a8230 */ /* 0x100fe20000004100 */
[----:B------:R-:W-:Y:S01]  /*7790*/  @!P0 FFMA.FTZ R5, R12, R13, R5 ;  /* 0x0000000d0c058223 */ /* 0x000fe20000010005 */
[----:B------:R-:W-:Y:S01]  /*77a0*/  @!P0 HADD2.F32 R8, -RZ, R9.H0_H0 ;  /* 0x20000009ff088230 */ /* 0x000fe20000004100 */
[----:B------:R-:W-:Y:S01]  /*77b0*/  @!P0 IMAD.MOV.U32 R40, RZ, RZ, R0 ;  /* 0x000000ffff288224 */ /* 0x000fe200078e0000 */
[----:B------:R-:W-:Y:S01]  /*77c0*/  @!P0 HADD2.F32 R12, -RZ, R61.H1_H1 ;  /* 0x3000003dff0c8230 */ /* 0x000fe20000004100 */
[----:B------:R-:W-:Y:S01]  /*77d0*/  @!P0 FMUL.FTZ R13, R10, R7 ;  /* 0x000000070a0d8220 */ /* 0x000fe20000410000 */
[----:B------:R-:W-:Y:S01]  /*77e0*/  @!P0 F2FP.PACK_AB R3, R5, R3 ;  /* 0x000000030503823e */ /* 0x000fe200000000ff */
[C---:B------:R-:W-:Y:S01]  /*77f0*/  @!P0 FMUL.FTZ R7, R8.reuse, R7 ;  /* 0x0000000708078220 */ /* 0x040fe20000410000 */
[----:B------:R-:W-:Y:S01]  /*7800*/  @!P0 HADD2.F32 R9, -RZ, R9.H1_H1 ;  /* 0x30000009ff098230 */ /* 0x000fe20000004100 */
[-C--:B------:R-:W-:Y:S01]  /*7810*/  @!P0 FFMA.FTZ R48, R8, R12.reuse, -R13 ;  /* 0x0000000c08308223 */ /* 0x080fe2000001080d */
[----:B------:R-:W-:Y:S01]  /*7820*/  @!P0 SHF.R.U64 R8, R22, 0x10, R23 ;  /* 0x0000001016088819 */ /* 0x000fe20000001217 */
[----:B------:R-:W-:Y:S01]  /*7830*/  @!P0 FFMA.FTZ R7, R10, R12, R7 ;  /* 0x0000000c0a078223 */ /* 0x000fe20000010007 */
[----:B------:R-:W-:Y:S01]  /*7840*/  @!P0 SHF.R.U64 R12, R50, 0x10, R51 ;  /* 0x00000010320c8819 */ /* 0x000fe20000001233 */
[----:B------:R-:W-:Y:S01]  /*7850*/  @!P0 HADD2.F32 R10, -RZ, R14.H1_H1 ;  /* 0x3000000eff0a8230 */ /* 0x000fe20000004100 */
[----:B------:R-:W-:Y:S01]  /*7860*/  @!P0 SHF.R.U32.HI R13, RZ, 0x10, R23 ;  /* 0x00000010ff0d8819 */ /* 0x000fe20000011617 */
[----:B------:R-:W-:Y:S01]  /*7870*/  @!P0 HADD2.F32 R8, -RZ, R8.H0_H0 ;  /* 0x20000008ff088230 */ /* 0x000fe20000004100 */
[----:B------:R-:W-:Y:S01]  /*7880*/  @!P0 MOV R41, R3 ;  /* 0x0000000300298202 */ /* 0x000fe20000000f00 */
[----:B------:R-:W-:Y:S02]  /*7890*/  @!P0 HADD2.F32 R12, -RZ, R12.H0_H0 ;  /* 0x2000000cff0c8230 */ /* 0x000fe40000004100 */
[----:B------:R-:W-:Y:S01]  /*78a0*/  @!P0 HADD2.F32 R13, -RZ, R13.H0_H0 ;  /* 0x2000000dff0d8230 */ /* 0x000fe20000004100 */
[-C--:B------:R-:W-:Y:S02]  /*78b0*/  @!P0 FMUL.FTZ R14, R10, R8.reuse ;  /* 0x000000080a0e8220 */ /* 0x080fe40000410000 */
[C---:B------:R-:W-:Y:S02]  /*78c0*/  @!P0 FMUL.FTZ R8, R9.reuse, R8 ;  /* 0x0000000809088220 */ /* 0x040fe40000410000 */
[-C--:B------:R-:W-:Y:S01]  /*78d0*/  @!P0 FFMA.FTZ R47, R9, R12.reuse, -R14 ;  /* 0x0000000c092f8223 */ /* 0x080fe2000001080e */
[----:B------:R-:W-:Y:S01]  /*78e0*/  @!P0 HADD2.F32 R9, -RZ, R33.H1_H1 ;  /* 0x30000021ff098230 */ /* 0x000fe20000004100 */
[----:B------:R-:W-:Y:S01]  /*78f0*/  @!P0 F2FP.PACK_AB R33, R32, R49 ;  /* 0x000000312021823e */ /* 0x000fe200000000ff */
[----:B------:R-:W-:Y:S01]  /*7900*/  @!P0 FFMA.FTZ R8, R10, R12, R8 ;  /* 0x0000000c0a088223 */ /* 0x000fe20000010008 */
[----:B------:R-:W-:Y:S01]  /*7910*/  @!P0 MOV R12, R19 ;  /* 0x00000013000c8202 */ /* 0x000fe20000000f00 */
[--C-:B------:R-:W-:Y:S01]  /*7920*/  @!P0 HADD2.F32 R14, -RZ, R20.reuse.H0_H0 ;  /* 0x20000014ff0e8230 */ /* 0x100fe20000004100 */
[----:B------:R-:W-:Y:S01]  /*7930*/  @!P0 MOV R17, R33 ;  /* 0x0000002100118202 */ /* 0x000fe20000000f00 */
[----:B------:R-:W-:Y:S01]  /*7940*/  @!P0 HADD2.F32 R20, -RZ, R20.H1_H1 ;  /* 0x30000014ff148230 */ /* 0x000fe20000004100 */
[----:B------:R-:W-:Y:S01]  /*7950*/  @!P0 F2FP.PACK_AB R7, R8, R7 ;  /* 0x000000070807823e */ /* 0x000fe200000000ff */
[--C-:B------:R-:W-:Y:S01]  /*7960*/  @!P0 HADD2.F32 R10, -RZ, R12.reuse.H0_H0 ;  /* 0x2000000cff0a8230 */ /* 0x100fe20000004100 */
[----:B------:R-:W-:Y:S03]  /*7970*/  @!P0 FMUL.FTZ R22, R14, R9 ;  /* 0x000000090e168220 */ /* 0x000fe60000410000 */
[----:B------:R-:W-:Y:S02]  /*7980*/  @!P0 IMAD.MOV.U32 R42, RZ, RZ, R7 ;  /* 0x000000ffff2a8224 */ /* 0x000fe400078e0007 */
[C---:B------:R-:W-:Y:S02]  /*7990*/  @!P0 FFMA.FTZ R46, R10.reuse, R15, -R22 ;  /* 0x0000000f0a2e8223 */ /* 0x040fe40000010816 */
[----:B------:R-:W-:Y:S01]  /*79a0*/  @!P0 FMUL.FTZ R9, R10, R9 ;  /* 0x000000090a098220 */ /* 0x000fe20000410000 */
[----:B------:R-:W-:Y:S01]  /*79b0*/  @!P0 HADD2.F32 R10, -RZ, R12.H1_H1 ;  /* 0x3000000cff0a8230 */ /* 0x000fe20000004100 */
[----:B------:R-:W-:Y:S02]  /*79c0*/  @!P0 FMUL.FTZ R12, R20, R13 ;  /* 0x0000000d140c8220 */ /* 0x000fe40000410000 */
[----:B------:R-:W-:Y:S02]  /*79d0*/  @!P0 FFMA.FTZ R9, R14, R15, R9 ;  /* 0x0000000f0e098223 */ /* 0x000fe40000010009 */
[----:B------:R-:W-:Y:S01]  /*79e0*/  @!P0 FFMA.FTZ R45, R10, R21, -R12 ;  /* 0x000000150a2d8223 */ /* 0x000fe2000001080c */
[----:B------:R-:W-:Y:S01]  /*79f0*/  IADD3 R12, P4, P3, R80, R76, R98 ;  /* 0x0000004c500c7210 */ /* 0x000fe20007b9e062 */
[----:B------:R-:W-:Y:S03]  /*7a00*/  @!P0 FMUL.FTZ R10, R10, R13 ;  /* 0x0000000d0a0a8220 */ /* 0x000fe60000410000 */
[----:B------:R-:W-:Y:S01]  /*7a10*/  IADD3.X R13, R82, R77, R100, P4, P3 ;  /* 0x0000004d520d7210 */ /* 0x000fe200027e6464 */
[----:B------:R-:W-:Y:S01]  /*7a20*/  @!P0 FFMA.FTZ R10, R20, R21, R10 ;  /* 0x00000015140a8223 */ /* 0x000fe2000001000a */
[C---:B------:R-:W-:Y:S02]  /*7a30*/  LEA R22, P3, R12.reuse, c[0x0][0x1c8], 0x1 ;  /* 0x000072000c167a11 */ /* 0x040fe400078608ff */
[----:B------:R-:W-:Y:S02]  /*7a40*/  @!P0 F2FP.PACK_AB R14, R45, R46 ;  /* 0x0000002e2d0e823e */ /* 0x000fe400000000ff */
[----:B------:R-:W-:Y:S02]  /*7a50*/  LEA.HI.X R23, R12, c[0x0][0x1cc], R13, 0x1, P3 ;  /* 0x000073000c177a11 */ /* 0x000fe400018f0c0d */
[----:B------:R-:W-:Y:S02]  /*7a60*/  ISETP.GE.AND P3, PT, R39, c[0x0][0x1d4], PT ;  /* 0x0000750027007a0c */ /* 0x000fe40003f66270 */
[----:B------:R-:W-:Y:S02]  /*7a70*/  @!P0 MOV R19, R14 ;  /* 0x0000000e00138202 */ /* 0x000fe40000000f00 */
[----:B------:R-:W-:Y:S04]  /*7a80*/  @!P0 F2FP.PACK_AB R9, R10, R9 ;  /* 0x000000090a09823e */ /* 0x000fe800000000ff */
[----:B------:R-:W-:Y:S05]  /*7a90*/  @!P0 MOV R43, R9 ;  /* 0x00000009002b8202 */ /* 0x000fea0000000f00 */
[--C-:B------:R-:W-:Y:S02]  /*7aa0*/  @!P3 SHF.R.S32.HI R12, RZ, 0x1f, R39.reuse ;  /* 0x0000001fff0cb819 */ /* 0x100fe40000011427 */
[----:B------:R-:W-:Y:S04]  /*7ab0*/  @!P3 IADD3 R13, P5, P4, R80, R76, R39 ;  /* 0x0000004c500db210 */ /* 0x000fe80007cbe027 */
[----:B------:R-:W-:Y:S02]  /*7ac0*/  @!P3 IADD3.X R32, R82, R77, R12, P5, P4 ;  /* 0x0000004d5220b210 */ /* 0x000fe40002fe840c */
[C---:B------:R-:W-:Y:S04]  /*7ad0*/  @!P3 LEA R12, P4, R13.reuse, c[0x0][0x1c8], 0x1 ;  /* 0x000072000d0cba11 */ /* 0x040fe800078808ff */
[----:B------:R-:W-:Y:S02]  /*7ae0*/  @!P3 LEA.HI.X R13, R13, c[0x0][0x1cc], R32, 0x1, P4 ;  /* 0x000073000d0dba11 */ /* 0x000fe400020f0c20 */
[----:B------:R-:W-:Y:S05]  /*7af0*/  @!P0 F2FP.PACK_AB R32, R47, R48 ;  /* 0x000000302f20823e */ /* 0x000fea00000000ff */
[----:B------:R-:W-:Y:S05]  /*7b00*/  @!P0 IMAD.MOV.U32 R18, RZ, RZ, R32 ;  /* 0x000000ffff128224 */ /* 0x000fea00078e0020 */
[----:B------:R1:W-:Y:S08]  /*7b10*/  STG.E.128 [R22.64], R16 ;  /* 0x0000001016007986 */ /* 0x0003f0000c101d0c */
[----:B------:R1:W-:Y:S02]  /*7b20*/  @!P3 STG.E.128 [R12.64], R40 ;  /* 0x000000280c00b986 */ /* 0x0003e4000c101d0c */
.L_x_1869:
[----:B------:R-:W-:Y:S05]  /*7b30*/  BSYNC B1 ;  /* 0x0000000000017941 */ /* 0x000fea0003800000 */
.L_x_1868:
[----:B------:R-:W-:Y:S04]  /*7b40*/  IADD3 R60, P0, R150, R74, RZ ;  /* 0x0000004a963c7210 */ /* 0x000fe80007f1e0ff */
[----:B------:R-:W-:Y:S01]  /*7b50*/  IADD3.X R61, R78, R119, RZ, P0, !PT ;  /* 0x000000774e3d7210 */ /* 0x000fe200007fe4ff */
[----:B------:R-:W-:-:S05]  /*7b60*/  @P6 BRA `(.L_x_1857) ;  /* 0x000012e000006947 */ /* 0x000fca0003800000 */
[----:B------:R-:W-:Y:S01]  /*7b70*/  ISETP.GE.AND P0, PT, R140, c[0x0][0x1d4], PT ;  /* 0x000075008c007a0c */ /* 0x000fe20003f06270 */
[----:B------:R-:W-:Y:S01]  /*7b80*/  @!UPT UIADD3 URZ, URZ, URZ, URZ ;  /* 0x0000003f3f3ff290 */ /* 0x000fe2000fffe03f */
[----:B------:R-:W-:Y:S11]  /*7b90*/  BSSY B0, `(.L_x_1872) ;  /* 0x000007f000007945 */ /* 0x000ff60003800000 */
[----:B------:R-:W-:-:S05]  /*7ba0*/  @P0 BRA `(.L_x_1873) ;  /* 0x000007d000000947 */ /* 0x000fca0003800000 */
[----:B------:R-:W-:Y:S01]  /*7bb0*/  SEL R0, R70, R69, !P1 ;  /* 0x0000004546007207 */ /* 0x000fe20004800000 */
[----:B-1----:R-:W1:Y:S01]  /*7bc0*/  LDS.128 R16, [R117+0xa080] ;  /* 0x00a0800075107984 */ /* 0x002e620000000c00 */
[----:B------:R-:W-:Y:S02]  /*7bd0*/  IADD3 R5, P3, P0, R80, R60, R99 ;  /* 0x0000003c50057210 */ /* 0x000fe4000787e063 */
[----:B------:R-:W-:Y:S02]  /*7be0*/  SHF.R.S32.HI R2, RZ, 0x1f, R0 ;  /* 0x0000001fff027819 */ /* 0x000fe40000011400 */
[-C--:B------:R-:W-:Y:S02]  /*7bf0*/  IADD3.X R8, R82, R61.reuse, R101, P3, P0 ;  /* 0x0000003d52087210 */ /* 0x080fe40001fe0465 */
[----:B------:R-:W-:Y:S04]  /*7c00*/  LEA.HI R0, R2, R0, RZ, 0x4 ;  /* 0x0000000002007211 */ /* 0x000fe800078f20ff */
[----:B------:R-:W-:Y:S05]  /*7c10*/  LEA.HI.SX32 R0, R0, R68, 0x1c ;  /* 0x0000004400007211 */ /* 0x000fea00078fe2ff */
[----:B------:R-:W-:Y:S05]  /*7c20*/  IMAD.SHL.U32 R3, R0, 0x8, RZ ;  /* 0x0000000800037824 */ /* 0x000fea00078e00ff */
[----:B------:R-:W-:Y:S11]  /*7c30*/  ISETP.GE.AND P3, PT, R3, c[0x0][0x1d4], PT ;  /* 0x0000750003007a0c */ /* 0x000ff60003f66270 */
[----:B------:R-:W-:Y:S02]  /*7c40*/  @!UPT UIADD3 URZ, URZ, URZ, URZ ;  /* 0x0000003f3f3ff290 */ /* 0x000fe4000fffe03f */
[--C-:B------:R-:W-:Y:S02]  /*7c50*/  @!P3 IADD3 R2, P4, P0, R80, R60, R3.reuse ;  /* 0x0000003c5002b210 */ /* 0x100fe4000789e003 */
[----:B------:R-:W-:Y:S04]  /*7c60*/  @!P3 SHF.R.S32.HI R7, RZ, 0x1f, R3 ;  /* 0x0000001fff07b819 */ /* 0x000fe80000011403 */
[----:B------:R-:W-:Y:S02]  /*7c70*/  @!P3 IADD3.X R7, R82, R61, R7, P4, P0 ;  /* 0x0000003d5207b210 */ /* 0x000fe400027e0407 */
[C---:B------:R-:W-:Y:S04]  /*7c80*/  LEA R48, P0, R5.reuse, c[0x0][0x1c8], 0x1 ;  /* 0x0000720005307a11 */ /* 0x040fe800078008ff */
[----:B------:R-:W-:Y:S02]  /*7c90*/  LEA.HI.X R49, R5, c[0x0][0x1cc], R8, 0x1, P0 ;  /* 0x0000730005317a11 */ /* 0x000fe400000f0c08 */
[C---:B------:R-:W-:Y:S04]  /*7ca0*/  @!P3 LEA R46, P0, R2.reuse, c[0x0][0x1c8], 0x1 ;  /* 0x00007200022eba11 */ /* 0x040fe800078008ff */
[----:B------:R-:W-:Y:S02]  /*7cb0*/  @!P3 LEA.HI.X R47, R2, c[0x0][0x1cc], R7, 0x1, P0 ;  /* 0x00007300022fba11 */ /* 0x000fe400000f0c07 */
[----:B------:R-:W-:Y:S02]  /*7cc0*/  SHF.R.S32.HI R2, RZ, 0x1f, R0 ;  /* 0x0000001fff027819 */ /* 0x000fe40000011400 */
[----:B------:R-:W-:Y:S02]  /*7cd0*/  ISETP.GE.AND P0, PT, R140, c[0x0][0x27c], PT ;  /* 0x00009f008c007a0c */ /* 0x000fe40003f06270 */
[----:B------:R-:W-:Y:S02]  /*7ce0*/  LEA.HI R0, R2, R0, RZ, 0x3 ;  /* 0x0000000002007211 */ /* 0x000fe400078f18ff */
[----:B------:R-:W-:Y:S02]  /*7cf0*/  LOP3.LUT R2, R241, 0x38, R3, 0xf8, !PT ;  /* 0x00000038f1027812 */ /* 0x000fe400078ef803 */
[----:B------:R-:W-:Y:S02]  /*7d00*/  SHF.R.S32.HI R0, RZ, 0x3, R0 ;  /* 0x00000003ff007819 */ /* 0x000fe40000011400 */
[----:B------:R-:W-:Y:S03]  /*7d10*/  LOP3.LUT R2, R2, R139, RZ, 0x3c, !PT ;  /* 0x0000008b02027212 */ /* 0x000fe600078e3cff */
[----:B------:R-:W-:Y:S02]  /*7d20*/  IMAD R0, R0, 0xc00, R11 ;  /* 0x00000c0000007824 */ /* 0x000fe400078e020b */
[----:B------:R-:W-:Y:S01]  /*7d30*/  @!P0 HADD2.F32 R12, -RZ, R62.H1_H1 ;  /* 0x3000003eff0c8230 */ /* 0x000fe20000004100 */
[----:B------:R-:W-:Y:S01]  /*7d40*/  @!P0 SHF.R.U64 R15, R52, 0x10, R53 ;  /* 0x00000010340f8819 */ /* 0x000fe20000001235 */
[----:B------:R-:W-:Y:S01]  /*7d50*/  IMAD.IADD R0, R0, 0x1, R2 ;  /* 0x0000000100007824 */ /* 0x000fe200078e0202 */
[----:B------:R-:W-:Y:S01]  /*7d60*/  @!P0 HADD2.F32 R2, -RZ, R34.H0_H0 ;  /* 0x20000022ff028230 */ /* 0x000fe20000004100 */
[----:B------:R-:W-:Y:S01]  /*7d70*/  @!P0 SHF.R.U64 R3, R24, 0x10, R25 ;  /* 0x0000001018038819 */ /* 0x000fe20000001219 */
[----:B------:R-:W-:Y:S01]  /*7d80*/  @!P0 HADD2.F32 R32, -RZ, R63.H1_H1 ;  /* 0x3000003fff208230 */ /* 0x000fe20000004100 */
[----:B------:R-:W-:Y:S01]  /*7d90*/  @!P0 SHF.R.U32.HI R22, RZ, 0x10, R53 ;  /* 0x00000010ff168819 */ /* 0x000fe20000011635 */
[----:B------:R-:W-:Y:S01]  /*7da0*/  @!P0 HADD2.F32 R15, -RZ, R15.H0_H0 ;  /* 0x2000000fff0f8230 */ /* 0x000fe20000004100 */
[----:B------:R-:W-:Y:S01]  /*7db0*/  SHF.L.U32 R0, R0, 0x1, RZ ;  /* 0x0000000100007819 */ /* 0x000fe200000006ff */
[----:B------:R-:W-:Y:S01]  /*7dc0*/  @!P0 HADD2.F32 R8, -RZ, R3.H0_H0 ;  /* 0x20000003ff088230 */ /* 0x000fe20000004100 */
[----:B------:R-:W-:Y:S01]  /*7dd0*/  @!P0 SHF.R.U32.HI R7, RZ, 0x10, R25 ;  /* 0x00000010ff078819 */ /* 0x000fe20000011619 */
[----:B------:R-:W-:Y:S01]  /*7de0*/  @!P0 HADD2.F32 R22, -RZ, R22.H0_H0 ;  /* 0x20000016ff168230 */ /* 0x000fe20000004100 */
[--C-:B------:R-:W-:Y:S01]  /*7df0*/  @!P0 SHF.R.U32.HI R10, RZ, 0x10, R27.reuse ;  /* 0x00000010ff0a8819 */ /* 0x100fe2000001161b */
[----:B------:R1:W2:Y:S01]  /*7e00*/  LDS.128 R40, [R0+0xa080] ;  /* 0x00a0800000287984 */ /* 0x0002a20000000c00 */
[----:B------:R-:W-:Y:S01]  /*7e10*/  @!P0 SHF.R.U64 R14, R26, 0x10, R27 ;  /* 0x000000101a0e8819 */ /* 0x000fe2000000121b */
[----:B------:R-:W-:Y:S01]  /*7e20*/  @!P0 HADD2.F32 R24, -RZ, R64.H0_H0 ;  /* 0x20000040ff188230 */ /* 0x000fe20000004100 */
[--C-:B------:R-:W-:Y:S02]  /*7e30*/  @!P0 SHF.R.U32.HI R23, RZ, 0x10, R55.reuse ;  /* 0x00000010ff178819 */ /* 0x100fe40000011637 */
[----:B------:R-:W-:Y:S01]  /*7e40*/  @!P0 SHF.R.U64 R26, R54, 0x10, R55 ;  /* 0x00000010361a8819 */ /* 0x000fe20000001237 */
[----:B------:R-:W-:Y:S04]  /*7e50*/  @!P0 HADD2.F32 R14, -RZ, R14.H0_H0 ;  /* 0x2000000eff0e8230 */ /* 0x000fe80000004100 */
[----:B------:R-:W-:Y:S01]  /*7e60*/  @!P0 HADD2.F32 R26, -RZ, R26.H0_H0 ;  /* 0x2000001aff1a8230 */ /* 0x000fe20000004100 */
[----:B-1----:R-:W-:Y:S05]  /*7e70*/  @!P0 IMAD.MOV.U32 R0, RZ, RZ, R16 ;  /* 0x000000ffff008224 */ /* 0x002fea00078e0010 */
[--C-:B------:R-:W-:Y:S02]  /*7e80*/  @!P0 HADD2.F32 R5, -RZ, R0.reuse.H0_H0 ;  /* 0x20000000ff058230 */ /* 0x100fe40000004100 */
[----:B------:R-:W-:Y:S03]  /*7e90*/  @!P0 HADD2.F32 R3, -RZ, R0.H1_H1 ;  /* 0x30000000ff038230 */ /* 0x000fe60000004100 */
[----:B------:R-:W-:Y:S01]  /*7ea0*/  @!P0 FMUL.FTZ R0, R5, R2 ;  /* 0x0000000205008220 */ /* 0x000fe20000410000 */
[----:B--2---:R-:W-:Y:S05]  /*7eb0*/  @!P0 MOV R13, R40 ;  /* 0x00000028000d8202 */ /* 0x004fea0000000f00 */
[--C-:B------:R-:W-:Y:S02]  /*7ec0*/  @!P0 HADD2.F32 R9, -RZ, R13.reuse.H0_H0 ;  /* 0x2000000dff098230 */ /* 0x100fe40000004100 */
[----:B------:R-:W-:Y:S03]  /*7ed0*/  @!P0 HADD2.F32 R13, -RZ, R13.H1_H1 ;  /* 0x3000000dff0d8230 */ /* 0x000fe60000004100 */
[C---:B------:R-:W-:Y:S02]  /*7ee0*/  @!P0 FMUL.FTZ R21, R9.reuse, R2 ;  /* 0x0000000209158220 */ /* 0x040fe40000410000 */
[-C--:B------:R-:W-:Y:S01]  /*7ef0*/  @!P0 FFMA.FTZ R0, R9, R12.reuse, R0 ;  /* 0x0000000c09008223 */ /* 0x080fe20000010000 */
[----:B------:R-:W-:Y:S01]  /*7f00*/  @!P0 HADD2.F32 R9, -RZ, R7.H0_H0 ;  /* 0x20000007ff098230 */ /* 0x000fe20000004100 */
[----:B------:R-:W-:Y:S01]  /*7f10*/  @!P0 FFMA.FTZ R53, R5, R12, -R21 ;  /* 0x0000000c05358223 */ /* 0x000fe20000010815 */
[----:B------:R-:W-:Y:S01]  /*7f20*/  @!P0 MOV R5, R17 ;  /* 0x0000001100058202 */ /* 0x000fe20000000f00 */
[----:B------:R-:W-:Y:S02]  /*7f30*/  @!P0 IMAD.MOV.U32 R12, RZ, RZ, R41 ;  /* 0x000000ffff0c8224 */ /* 0x000fe400078e0029 */
[-C--:B------:R-:W-:Y:S02]  /*7f40*/  @!P0 FMUL.FTZ R20, R13, R8.reuse ;  /* 0x000000080d148220 */ /* 0x080fe40000410000 */
[C---:B------:R-:W-:Y:S01]  /*7f50*/  @!P0 FMUL.FTZ R2, R3.reuse, R8 ;  /* 0x0000000803028220 */ /* 0x040fe20000410000 */
[----:B------:R-:W-:Y:S01]  /*7f60*/  @!P0 HADD2.F32 R8, -RZ, R5.H0_H0 ;  /* 0x20000005ff088230 */ /* 0x000fe20000004100 */
[-C--:B------:R-:W-:Y:S01]  /*7f70*/  @!P0 FFMA.FTZ R52, R3, R15.reuse, -R20 ;  /* 0x0000000f03348223 */ /* 0x080fe20000010814 */
[----:B------:R-:W-:Y:S01]  /*7f80*/  @!P0 HADD2.F32 R3, -RZ, R34.H1_H1 ;  /* 0x30000022ff038230 */ /* 0x000fe20000004100 */
[----:B------:R-:W-:Y:S01]  /*7f90*/  @!P0 FFMA.FTZ R2, R13, R15, R2 ;  /* 0x0000000f0d028223 */ /* 0x000fe20000010002 */
[--C-:B------:R-:W-:Y:S02]  /*7fa0*/  @!P0 HADD2.F32 R15, -RZ, R12.reuse.H0_H0 ;  /* 0x2000000cff0f8230 */ /* 0x100fe40000004100 */
[----:B------:R-:W-:Y:S02]  /*7fb0*/  @!P0 HADD2.F32 R20, -RZ, R63.H0_H0 ;  /* 0x2000003fff148230 */ /* 0x000fe40000004100 */
[----:B------:R-:W-:Y:S01]  /*7fc0*/  @!P0 HADD2.F32 R21, -RZ, R12.H1_H1 ;  /* 0x3000000cff158230 */ /* 0x000fe20000004100 */
[----:B------:R-:W-:Y:S01]  /*7fd0*/  @!P0 F2FP.PACK_AB R0, R2, R0 ;  /* 0x000000000200823e */ /* 0x000fe200000000ff */
[----:B------:R-:W-:Y:S01]  /*7fe0*/  @!P0 HADD2.F32 R7, -RZ, R5.H1_H1 ;  /* 0x30000005ff078230 */ /* 0x000fe20000004100 */
[----:B------:R-:W-:Y:S01]  /*7ff0*/  @!P0 FMUL.FTZ R5, R15, R3 ;  /* 0x000000030f058220 */ /* 0x000fe20000410000 */
[----:B------:R-:W-:Y:S01]  /*8000*/  @!P0 HADD2.F32 R34, -RZ, R23.H0_H0 ;  /* 0x20000017ff228230 */ /* 0x000fe20000004100 */
[-C--:B------:R-:W-:Y:S02]  /*8010*/  @!P0 FMUL.FTZ R12, R21, R9.reuse ;  /* 0x00000009150c8220 */ /* 0x080fe40000410000 */
[C---:B------:R-:W-:Y:S02]  /*8020*/  @!P0 FFMA.FTZ R51, R8.reuse, R20, -R5 ;  /* 0x0000001408338223 */ /* 0x040fe40000010805 */
[C---:B------:R-:W-:Y:S02]  /*8030*/  @!P0 FMUL.FTZ R5, R7.reuse, R9 ;  /* 0x0000000907058220 */ /* 0x040fe40000410000 */
[----:B------:R-:W-:Y:S02]  /*8040*/  @!P0 IMAD.MOV.U32 R9, RZ, RZ, R43 ;  /* 0x000000ffff098224 */ /* 0x000fe400078e002b */
[----:B------:R-:W-:Y:S01]  /*8050*/  @!P0 FMUL.FTZ R3, R8, R3 ;  /* 0x0000000308038220 */ /* 0x000fe20000410000 */
[----:B------:R-:W-:Y:S01]  /*8060*/  @!P0 MOV R8, R19 ;  /* 0x0000001300088202 */ /* 0x000fe20000000f00 */
[----:B------:R-:W-:Y:S01]  /*8070*/  @!P0 FFMA.FTZ R50, R7, R22, -R12 ;  /* 0x0000001607328223 */ /* 0x000fe2000001080c */
[----:B------:R-:W-:Y:S01]  /*8080*/  @!P0 HADD2.F32 R7, -RZ, R35.H0_H0 ;  /* 0x20000023ff078230 */ /* 0x000fe20000004100 */
[----:B------:R-:W-:Y:S01]  /*8090*/  @!P0 FFMA.FTZ R3, R15, R20, R3 ;  /* 0x000000140f038223 */ /* 0x000fe20000010003 */
[--C-:B------:R-:W-:Y:S01]  /*80a0*/  @!P0 HADD2.F32 R27, -RZ, R9.reuse.H0_H0 ;  /* 0x20000009ff1b8230 */ /* 0x100fe20000004100 */
[----:B------:R-:W-:Y:S01]  /*80b0*/  @!P0 FFMA.FTZ R5, R21, R22, R5 ;  /* 0x0000001615058223 */ /* 0x000fe20000010005 */
[----:B------:R-:W-:Y:S01]  /*80c0*/  @!P0 HADD2.F32 R12, -RZ, R10.H0_H0 ;  /* 0x2000000aff0c8230 */ /* 0x000fe20000004100 */
[----:B------:R-:W-:Y:S01]  /*80d0*/  @!P0 IMAD.MOV.U32 R40, RZ, RZ, R0 ;  /* 0x000000ffff288224 */ /* 0x000fe200078e0000 */
[--C-:B------:R-:W-:Y:S01]  /*80e0*/  @!P0 HADD2.F32 R10, -RZ, R8.reuse.H0_H0 ;  /* 0x20000008ff0a8230 */ /* 0x100fe20000004100 */
[----:B------:R-:W-:Y:S01]  /*80f0*/  @!P0 FMUL.FTZ R13, R27, R7 ;  /* 0x000000071b0d8220 */ /* 0x000fe20000410000 */
[----:B------:R-:W-:Y:S01]  /*8100*/  @!P0 HADD2.F32 R33, -RZ, R9.H1_H1 ;  /* 0x30000009ff218230 */ /* 0x000fe20000004100 */
[----:B------:R-:W-:Y:S01]  /*8110*/  @!P0 F2FP.PACK_AB R15, R50, R51 ;  /* 0x00000033320f823e */ /* 0x000fe200000000ff */
[----:B------:R-:W-:Y:S01]  /*8120*/  @!P0 HADD2.F32 R8, -RZ, R8.H1_H1 ;  /* 0x30000008ff088230 */ /* 0x000fe20000004100 */
[C---:B------:R-:W-:Y:S01]  /*8130*/  @!P0 FMUL.FTZ R9, R10.reuse, R7 ;  /* 0x000000070a098220 */ /* 0x040fe20000410000 */
[----:B------:R-:W-:Y:S01]  /*8140*/  @!P0 F2FP.PACK_AB R3, R5, R3 ;  /* 0x000000030503823e */ /* 0x000fe200000000ff */
[----:B------:R-:W-:Y:S01]  /*8150*/  @!P0 FMUL.FTZ R7, R33, R12 ;  /* 0x0000000c21078220 */ /* 0x000fe20000410000 */
[----:B------:R-:W-:Y:S01]  /*8160*/  @!P0 MOV R17, R15 ;  /* 0x0000000f00118202 */ /* 0x000fe20000000f00 */
[----:B------:R-:W-:Y:S01]  /*8170*/  @!P0 FFMA.FTZ R45, R10, R32, -R13 ;  /* 0x000000200a2d8223 */ /* 0x000fe2000001080d */
[----:B------:R-:W-:Y:S01]  /*8180*/  @!P0 MOV R41, R3 ;  /* 0x0000000300298202 */ /* 0x000fe20000000f00 */
[C---:B------:R-:W-:Y:S02]  /*8190*/  @!P0 FMUL.FTZ R10, R8.reuse, R12 ;  /* 0x0000000c080a8220 */ /* 0x040fe40000410000 */
[----:B------:R-:W-:Y:S02]  /*81a0*/  @!P0 IMAD.MOV.U32 R12, RZ, RZ, R42 ;  /* 0x000000ffff0c8224 */ /* 0x000fe400078e002a */
[----:B------:R-:W-:Y:S01]  /*81b0*/  @!P0 FFMA.FTZ R44, R8, R34, -R7 ;  /* 0x00000022082c8223 */ /* 0x000fe20000010807 */
[----:B------:R-:W-:Y:S01]  /*81c0*/  @!P0 MOV R8, R18 ;  /* 0x0000001200088202 */ /* 0x000fe20000000f00 */
[----:B------:R-:W-:Y:S02]  /*81d0*/  @!P0 HADD2.F32 R7, -RZ, R35.H1_H1 ;  /* 0x30000023ff078230 */ /* 0x000fe40000004100 */
[--C-:B------:R-:W-:Y:S02]  /*81e0*/  @!P0 HADD2.F32 R23, -RZ, R12.reuse.H0_H0 ;  /* 0x2000000cff178230 */ /* 0x100fe40000004100 */
[----:B------:R-:W-:Y:S02]  /*81f0*/  @!P0 HADD2.F32 R25, -RZ, R12.H1_H1 ;  /* 0x3000000cff198230 */ /* 0x000fe40000004100 */
[--C-:B------:R-:W-:Y:S02]  /*8200*/  @!P0 HADD2.F32 R13, -RZ, R8.reuse.H0_H0 ;  /* 0x20000008ff0d8230 */ /* 0x100fe40000004100 */
[----:B------:R-:W-:Y:S01]  /*8210*/  @!P0 HADD2.F32 R12, -RZ, R8.H1_H1 ;  /* 0x30000008ff0c8230 */ /* 0x000fe20000004100 */
[-C--:B------:R-:W-:Y:S02]  /*8220*/  @!P0 FMUL.FTZ R8, R23, R7.reuse ;  /* 0x0000000717088220 */ /* 0x080fe40000410000 */
[----:B------:R-:W-:Y:S02]  /*8230*/  @!P0 FMUL.FTZ R35, R25, R14 ;  /* 0x0000000e19238220 */ /* 0x000fe40000410000 */
[C---:B------:R-:W-:Y:S02]  /*8240*/  @!P0 FMUL.FTZ R7, R13.reuse, R7 ;  /* 0x000000070d078220 */ /* 0x040fe40000410000 */
[----:B------:R-:W-:Y:S01]  /*8250*/  @!P0 FFMA.FTZ R39, R13, R24, -R8 ;  /* 0x000000180d278223 */ /* 0x000fe20000010808 */
[----:B------:R-:W-:Y:S01]  /*8260*/  @!P0 F2FP.PACK_AB R13, R44, R45 ;  /* 0x0000002d2c0d823e */ /* 0x000fe200000000ff */
[C---:B------:R-:W-:Y:S02]  /*8270*/  @!P0 FFMA.FTZ R35, R12.reuse, R26, -R35 ;  /* 0x0000001a0c238223 */ /* 0x040fe40000010823 */
[----:B------:R-:W-:Y:S01]  /*8280*/  @!P0 FMUL.FTZ R8, R12, R14 ;  /* 0x0000000e0c088220 */ /* 0x000fe20000410000 */
[----:B------:R-:W-:Y:S01]  /*8290*/  @!P0 F2FP.PACK_AB R14, R52, R53 ;  /* 0x00000035340e823e */ /* 0x000fe200000000ff */
[----:B------:R-:W-:Y:S01]  /*82a0*/  @!P0 FFMA.FTZ R7, R23, R24, R7 ;  /* 0x0000001817078223 */ /* 0x000fe20000010007 */
[----:B------:R-:W-:Y:S01]  /*82b0*/  @!P0 F2FP.PACK_AB R12, R35, R39 ;  /* 0x00000027230c823e */ /* 0x000fe200000000ff */
[----:B------:R-:W-:Y:S01]  /*82c0*/  @!P0 FFMA.FTZ R8, R25, R26, R8 ;  /* 0x0000001a19088223 */ /* 0x000fe20000010008 */
[----:B------:R-:W-:Y:S01]  /*82d0*/  @!P0 MOV R19, R13 ;  /* 0x0000000d00138202 */ /* 0x000fe20000000f00 */
[----:B------:R-:W-:Y:S02]  /*82e0*/  @!P0 FFMA.FTZ R9, R27, R32, R9 ;  /* 0x000000201b098223 */ /* 0x000fe40000010009 */
[----:B------:R-:W-:Y:S01]  /*82f0*/  @!P0 FFMA.FTZ R10, R33, R34, R10 ;  /* 0x00000022210a8223 */ /* 0x000fe2000001000a */
[----:B------:R-:W-:Y:S01]  /*8300*/  @!P0 F2FP.PACK_AB R7, R8, R7 ;  /* 0x000000070807823e */ /* 0x000fe200000000ff */
[----:B------:R-:W-:Y:S02]  /*8310*/  @!P0 IMAD.MOV.U32 R16, RZ, RZ, R14 ;  /* 0x000000ffff108224 */ /* 0x000fe400078e000e */
[----:B------:R-:W-:Y:S01]  /*8320*/  @!P0 IMAD.MOV.U32 R18, RZ, RZ, R12 ;  /* 0x000000ffff128224 */ /* 0x000fe200078e000c */
[----:B------:R-:W-:Y:S01]  /*8330*/  @!P0 F2FP.PACK_AB R9, R10, R9 ;  /* 0x000000090a09823e */ /* 0x000fe200000000ff */
[----:B------:R-:W-:Y:S03]  /*8340*/  @!P0 IMAD.MOV.U32 R42, RZ, RZ, R7 ;  /* 0x000000ffff2a8224 */ /* 0x000fe600078e0007 */
[----:B------:R1:W-:Y:S01]  /*8350*/  STG.E.128 [R48.64], R16 ;  /* 0x0000001030007986 */ /* 0x0003e2000c101d0c */
[----:B------:R-:W-:Y:S07]  /*8360*/  @!P0 MOV R43, R9 ;  /* 0x00000009002b8202 */ /* 0x000fee0000000f00 */
[----:B------:R1:W-:Y:S02]  /*8370*/  @!P3 STG.E.128 [R46.64], R40 ;  /* 0x000000282e00b986 */ /* 0x0003e4000c101d0c */
.L_x_1873:
[----:B------:R-:W-:Y:S05]  /*8380*/  BSYNC B0 ;  /* 0x0000000000007941 */ /* 0x000fea0003800000 */
.L_x_1872:
[----:B------:R-:W-:Y:S11]  /*8390*/  ISETP.GE.AND P0, PT, R144, c[0x0][0x1d4], PT ;  /* 0x0000750090007a0c */ /* 0x000ff60003f06270 */
[----:B------:R-:W-:Y:S02]  /*83a0*/  @!UPT UIADD3 URZ, URZ, URZ, URZ ;  /* 0x0000003f3f3ff290 */ /* 0x000fe4000fffe03f */
[----:B------:R-:W-:-:S05]  /*83b0*/  @P0 BRA `(.L_x_1857) ;  /* 0x00000a9000000947 */ /* 0x000fca0003800000 */
[----:B------:R-:W-:Y:S01]  /*83c0*/  IADD3 R0, P3, P0, R80, R60, R98 ;  /* 0x0000003c50007210 */ /* 0x000fe2000787e062 */
[----:B-1----:R-:W1:Y:S03]  /*83d0*/  LDS.128 R16, [R115+0xa080] ;  /* 0x00a0800073107984 */ /* 0x002e660000000c00 */
[----:B------:R-:W-:Y:S02]  /*83e0*/  IADD3.X R2, R82, R61, R100, P3, P0 ;  /* 0x0000003d52027210 */ /* 0x000fe40001fe0464 */
[C---:B------:R-:W-:Y:S04]  /*83f0*/  LEA R44, P0, R0.reuse, c[0x0][0x1c8], 0x1 ;  /* 0x00007200002c7a11 */ /* 0x040fe800078008ff */
[----:B------:R-:W-:Y:S02]  /*8400*/  LEA.HI.X R45, R0, c[0x0][0x1cc], R2, 0x1, P0 ;  /* 0x00007300002d7a11 */ /* 0x000fe400000f0c02 */
[----:B------:R-:W-:Y:S02]  /*8410*/  SEL R0, R70, R69, !P2 ;  /* 0x0000004546007207 */ /* 0x000fe40005000000 */
[----:B------:R-:W-:Y:S02]  /*8420*/  ISETP.GE.AND P0, PT, R144, c[0x0][0x27c], PT ;  /* 0x00009f0090007a0c */ /* 0x000fe40003f06270 */
[----:B------:R-:W-:Y:S04]  /*8430*/  SHF.R.S32.HI R2, RZ, 0x1f, R0 ;  /* 0x0000001fff027819 */ /* 0x000fe80000011400 */
[----:B------:R-:W-:Y:S04]  /*8440*/  LEA.HI R0, R2, R0, RZ, 0x4 ;  /* 0x0000000002007211 */ /* 0x000fe800078f20ff */
[----:B------:R-:W-:Y:S03]  /*8450*/  LEA.HI.SX32 R0, R0, R67, 0x1c ;  /* 0x0000004300007211 */ /* 0x000fe600078fe2ff */
[----:B------:R-:W-:Y:S01]  /*8460*/  @!P0 SHF.R.U64 R3, R28, 0x10, R29 ;  /* 0x000000101c038819 */ /* 0x000fe2000000121d */
[----:B------:R-:W-:Y:S01]  /*8470*/  @!P0 HADD2.F32 R12, -RZ, R64.H1_H1 ;  /* 0x30000040ff0c8230 */ /* 0x000fe20000004100 */
[----:B------:R-:W-:Y:S01]  /*8480*/  SHF.R.S32.HI R2, RZ, 0x1f, R0 ;  /* 0x0000001fff027819 */ /* 0x000fe20000011400 */
[----:B------:R-:W-:Y:S01]  /*8490*/  @!P0 HADD2.F32 R28, -RZ, R65.H1_H1 ;  /* 0x30000041ff1c8230 */ /* 0x000fe20000004100 */
[----:B------:R-:W-:Y:S01]  /*84a0*/  SHF.L.U32 R39, R0, 0x3, RZ ;  /* 0x0000000300277819 */ /* 0x000fe200000006ff */
[----:B------:R-:W-:Y:S01]  /*84b0*/  @!P0 HADD2.F32 R8, -RZ, R3.H0_H0 ;  /* 0x20000003ff088230 */ /* 0x000fe20000004100 */
[----:B------:R-:W-:Y:S01]  /*84c0*/  LEA.HI R2, R2, R0, RZ, 0x3 ;  /* 0x0000000002027211 */ /* 0x000fe200078f18ff */
[----:B------:R-:W-:Y:S01]  /*84d0*/  @!P0 HADD2.F32 R24, -RZ, R66.H0_H0 ;  /* 0x20000042ff188230 */ /* 0x000fe20000004100 */
[----:B------:R-:W-:Y:S02]  /*84e0*/  @!P0 SHF.R.U64 R15, R56, 0x10, R57 ;  /* 0x00000010380f8819 */ /* 0x000fe40000001239 */
[----:B------:R-:W-:Y:S02]  /*84f0*/  SHF.R.S32.HI R0, RZ, 0x3, R2 ;  /* 0x00000003ff007819 */ /* 0x000fe40000011402 */
[----:B------:R-:W-:Y:S01]  /*8500*/  LOP3.LUT R2, R241, 0x38, R39, 0xf8, !PT ;  /* 0x00000038f1027812 */ /* 0x000fe200078ef827 */
[----:B------:R-:W-:Y:S01]  /*8510*/  @!P0 HADD2.F32 R15, -RZ, R15.H0_H0 ;  /* 0x2000000fff0f8230 */ /* 0x000fe20000004100 */
[----:B------:R-:W-:Y:S01]  /*8520*/  @!P0 SHF.R.U32.HI R10, RZ, 0x10, R31 ;  /* 0x00000010ff0a8819 */ /* 0x000fe2000001161f */
[----:B------:R-:W-:Y:S01]  /*8530*/  IMAD R0, R0, 0xc00, R11 ;  /* 0x00000c0000007824 */ /* 0x000fe200078e020b */
[----:B------:R-:W-:Y:S02]  /*8540*/  LOP3.LUT R2, R2, R139, RZ, 0x3c, !PT ;  /* 0x0000008b02027212 */ /* 0x000fe400078e3cff */
[----:B------:R-:W-:Y:S02]  /*8550*/  @!P0 SHF.R.U64 R14, R30, 0x10, R31 ;  /* 0x000000101e0e8819 */ /* 0x000fe4000000121f */
[----:B------:R-:W-:Y:S01]  /*8560*/  @!P0 SHF.R.U32.HI R7, RZ, 0x10, R29 ;  /* 0x00000010ff078819 */ /* 0x000fe2000001161d */
[----:B------:R-:W-:Y:S01]  /*8570*/  IMAD.IADD R0, R0, 0x1, R2 ;  /* 0x0000000100007824 */ /* 0x000fe200078e0202 */
[----:B------:R-:W-:Y:S01]  /*8580*/  @!P0 HADD2.F32 R2, -RZ, R36.H0_H0 ;  /* 0x20000024ff028230 */ /* 0x000fe20000004100 */
[----:B------:R-:W-:Y:S01]  /*8590*/  @!P0 SHF.R.U32.HI R22, RZ, 0x10, R57 ;  /* 0x00000010ff168819 */ /* 0x000fe20000011639 */
[----:B------:R-:W-:Y:S01]  /*85a0*/  @!P0 HADD2.F32 R14, -RZ, R14.H0_H0 ;  /* 0x2000000eff0e8230 */ /* 0x000fe20000004100 */
[--C-:B------:R-:W-:Y:S02]  /*85b0*/  @!P0 SHF.R.U32.HI R30, RZ, 0x10, R59.reuse ;  /* 0x00000010ff1e8819 */ /* 0x100fe4000001163b */
[----:B------:R-:W-:Y:S01]  /*85c0*/  SHF.L.U32 R0, R0, 0x1, RZ ;  /* 0x0000000100007819 */ /* 0x000fe200000006ff */
[----:B------:R-:W-:Y:S01]  /*85d0*/  @!P0 HADD2.F32 R22, -RZ, R22.H0_H0 ;  /* 0x20000016ff168230 */ /* 0x000fe20000004100 */
[----:B------:R-:W-:Y:S01]  /*85e0*/  @!P0 SHF.R.U64 R26, R58, 0x10, R59 ;  /* 0x000000103a1a8819 */ /* 0x000fe2000000123b */
[----:B------:R-:W-:Y:S02]  /*85f0*/  @!P0 HADD2.F32 R30, -RZ, R30.H0_H0 ;  /* 0x2000001eff1e8230 */ /* 0x000fe40000004100 */
[----:B------:R1:W2:Y:S02]  /*8600*/  LDS.128 R32, [R0+0xa080] ;  /* 0x00a0800000207984 */ /* 0x0002a40000000c00 */
        /* <DEDUP_REMOVED lines=23> */
[-C--:B------:R-:W-:Y:S01]  /*8780*/  @!P0 FMUL.FTZ R5, R15, R3.reuse ;  /* 0x000000030f058220 */ /* 0x080fe20000410000 */
[----:B------:R-:W-:Y:S01]  /*8790*/  @!P0 HADD2.F32 R21, -RZ, R12.H1_H1 ;  /* 0x3000000cff158230 */ /* 0x000fe20000004100 */
[----:B------:R-:W-:Y:S01]  /*87a0*/  @!P0 FMUL.FTZ R3, R8, R3 ;  /* 0x0000000308038220 */ /* 0x000fe20000410000 */
[----:B------:R-:W-:Y:S01]  /*87b0*/  @!P0 F2FP.PACK_AB R0, R2, R0 ;  /* 0x000000000200823e */ /* 0x000fe200000000ff */
[----:B------:R-:W-:Y:S01]  /*87c0*/  @!P0 FFMA.FTZ R43, R8, R20, -R5 ;  /* 0x00000014082b8223 */ /* 0x000fe20000010805 */
[----:B------:R-:W-:Y:S01]  /*87d0*/  @!P0 MOV R8, R19 ;  /* 0x0000001300088202 */ /* 0x000fe20000000f00 */
[-C--:B------:R-:W-:Y:S01]  /*87e0*/  @!P0 FMUL.FTZ R12, R21, R9.reuse ;  /* 0x00000009150c8220 */ /* 0x080fe20000410000 */
[----:B------:R-:W-:Y:S01]  /*87f0*/  @!P0 MOV R32, R0 ;  /* 0x0000000000208202 */ /* 0x000fe20000000f00 */
[C---:B------:R-:W-:Y:S02]  /*8800*/  @!P0 FMUL.FTZ R5, R7.reuse, R9 ;  /* 0x0000000907058220 */ /* 0x040fe40000410000 */
[----:B------:R-:W-:Y:S02]  /*8810*/  @!P0 IMAD.MOV.U32 R9, RZ, RZ, R35 ;  /* 0x000000ffff098224 */ /* 0x000fe400078e0023 */
[----:B------:R-:W-:Y:S01]  /*8820*/  @!P0 FFMA.FTZ R42, R7, R22, -R12 ;  /* 0x00000016072a8223 */ /* 0x000fe2000001080c */
[----:B------:R-:W-:Y:S01]  /*8830*/  @!P0 HADD2.F32 R7, -RZ, R37.H0_H0 ;  /* 0x20000025ff078230 */ /* 0x000fe20000004100 */
[----:B------:R-:W-:Y:S01]  /*8840*/  @!P0 FFMA.FTZ R3, R15, R20, R3 ;  /* 0x000000140f038223 */ /* 0x000fe20000010003 */
[--C-:B------:R-:W-:Y:S01]  /*8850*/  @!P0 HADD2.F32 R27, -RZ, R9.reuse.H0_H0 ;  /* 0x20000009ff1b8230 */ /* 0x100fe20000004100 */
[----:B------:R-:W-:Y:S01]  /*8860*/  @!P0 FFMA.FTZ R5, R21, R22, R5 ;  /* 0x0000001615058223 */ /* 0x000fe20000010005 */
[----:B------:R-:W-:Y:S01]  /*8870*/  @!P0 HADD2.F32 R12, -RZ, R10.H0_H0 ;  /* 0x2000000aff0c8230 */ /* 0x000fe20000004100 */
[----:B------:R-:W-:Y:S01]  /*8880*/  @!P0 F2FP.PACK_AB R15, R42, R43 ;  /* 0x0000002b2a0f823e */ /* 0x000fe200000000ff */
[--C-:B------:R-:W-:Y:S01]  /*8890*/  @!P0 HADD2.F32 R10, -RZ, R8.reuse.H0_H0 ;  /* 0x20000008ff0a8230 */ /* 0x100fe20000004100 */
[----:B------:R-:W-:Y:S01]  /*88a0*/  @!P0 FMUL.FTZ R13, R27, R7 ;  /* 0x000000071b0d8220 */ /* 0x000fe20000410000 */
[----:B------:R-:W-:Y:S01]  /*88b0*/  @!P0 HADD2.F32 R8, -RZ, R8.H1_H1 ;  /* 0x30000008ff088230 */ /* 0x000fe20000004100 */
[----:B------:R-:W-:Y:S01]  /*88c0*/  @!P0 MOV R17, R15 ;  /* 0x0000000f00118202 */ /* 0x000fe20000000f00 */
[----:B------:R-:W-:Y:S01]  /*88d0*/  @!P0 HADD2.F32 R29, -RZ, R9.H1_H1 ;  /* 0x30000009ff1d8230 */ /* 0x000fe20000004100 */
[C---:B------:R-:W-:Y:S01]  /*88e0*/  @!P0 FMUL.FTZ R9, R10.reuse, R7 ;  /* 0x000000070a098220 */ /* 0x040fe20000410000 */
[----:B------:R-:W-:Y:S01]  /*88f0*/  @!P0 F2FP.PACK_AB R3, R5, R3 ;  /* 0x000000030503823e */ /* 0x000fe200000000ff */
[----:B------:R-:W-:Y:S02]  /*8900*/  @!P0 FFMA.FTZ R41, R10, R28, -R13 ;  /* 0x0000001c0a298223 */ /* 0x000fe4000001080d */
[-C--:B------:R-:W-:Y:S02]  /*8910*/  @!P0 FMUL.FTZ R7, R29, R12.reuse ;  /* 0x0000000c1d078220 */ /* 0x080fe40000410000 */
[C---:B------:R-:W-:Y:S02]  /*8920*/  @!P0 FMUL.FTZ R10, R8.reuse, R12 ;  /* 0x0000000c080a8220 */ /* 0x040fe40000410000 */
[----:B------:R-:W-:Y:S02]  /*8930*/  @!P0 IMAD.MOV.U32 R12, RZ, RZ, R34 ;  /* 0x000000ffff0c8224 */ /* 0x000fe400078e0022 */
[----:B------:R-:W-:Y:S01]  /*8940*/  @!P0 FFMA.FTZ R40, R8, R30, -R7 ;  /* 0x0000001e08288223 */ /* 0x000fe20000010807 */
[----:B------:R-:W-:Y:S01]  /*8950*/  @!P0 MOV R8, R18 ;  /* 0x0000001200088202 */ /* 0x000fe20000000f00 */
[----:B------:R-:W-:Y:S01]  /*8960*/  @!P0 IMAD.MOV.U32 R33, RZ, RZ, R3 ;  /* 0x000000ffff218224 */ /* 0x000fe200078e0003 */
[----:B------:R-:W-:Y:S02]  /*8970*/  @!P0 HADD2.F32 R7, -RZ, R37.H1_H1 ;  /* 0x30000025ff078230 */ /* 0x000fe40000004100 */
[--C-:B------:R-:W-:Y:S02]  /*8980*/  @!P0 HADD2.F32 R23, -RZ, R12.reuse.H0_H0 ;  /* 0x2000000cff178230 */ /* 0x100fe40000004100 */
[----:B------:R-:W-:Y:S02]  /*8990*/  @!P0 HADD2.F32 R25, -RZ, R12.H1_H1 ;  /* 0x3000000cff198230 */ /* 0x000fe40000004100 */
[--C-:B------:R-:W-:Y:S02]  /*89a0*/  @!P0 HADD2.F32 R13, -RZ, R8.reuse.H0_H0 ;  /* 0x20000008ff0d8230 */ /* 0x100fe40000004100 */
[----:B------:R-:W-:Y:S01]  /*89b0*/  @!P0 HADD2.F32 R12, -RZ, R8.H1_H1 ;  /* 0x30000008ff0c8230 */ /* 0x000fe20000004100 */
[-C--:B------:R-:W-:Y:S02]  /*89c0*/  @!P0 FMUL.FTZ R8, R23, R7.reuse ;  /* 0x0000000717088220 */ /* 0x080fe40000410000 */
[----:B------:R-:W-:Y:S02]  /*89d0*/  @!P0 FMUL.FTZ R31, R25, R14 ;  /* 0x0000000e191f8220 */ /* 0x000fe40000410000 */
[C---:B------:R-:W-:Y:S02]  /*89e0*/  @!P0 FFMA.FTZ R36, R13.reuse, R24, -R8 ;  /* 0x000000180d248223 */ /* 0x040fe40000010808 */
[----:B------:R-:W-:Y:S02]  /*89f0*/  @!P0 FFMA.FTZ R31, R12, R26, -R31 ;  /* 0x0000001a0c1f8223 */ /* 0x000fe4000001081f */
[----:B------:R-:W-:Y:S01]  /*8a00*/  @!P0 FMUL.FTZ R7, R13, R7 ;  /* 0x000000070d078220 */ /* 0x000fe20000410000 */
[----:B------:R-:W-:Y:S01]  /*8a10*/  @!P0 F2FP.PACK_AB R13, R40, R41 ;  /* 0x00000029280d823e */ /* 0x000fe200000000ff */
[----:B------:R-:W-:Y:S01]  /*8a20*/  @!P0 FMUL.FTZ R8, R12, R14 ;  /* 0x0000000e0c088220 */ /* 0x000fe20000410000 */
[----:B------:R-:W-:Y:S01]  /*8a30*/  @!P0 F2FP.PACK_AB R14, R46, R47 ;  /* 0x0000002f2e0e823e */ /* 0x000fe200000000ff */
[----:B------:R-:W-:Y:S01]  /*8a40*/  @!P0 FFMA.FTZ R7, R23, R24, R7 ;  /* 0x0000001817078223 */ /* 0x000fe20000010007 */
[----:B------:R-:W-:Y:S01]  /*8a50*/  @!P0 F2FP.PACK_AB R12, R31, R36 ;  /* 0x000000241f0c823e */ /* 0x000fe200000000ff */
[----:B------:R-:W-:Y:S01]  /*8a60*/  @!P0 FFMA.FTZ R8, R25, R26, R8 ;  /* 0x0000001a19088223 */ /* 0x000fe20000010008 */
[----:B------:R-:W-:Y:S01]  /*8a70*/  @!P0 MOV R19, R13 ;  /* 0x0000000d00138202 */ /* 0x000fe20000000f00 */
[----:B------:R-:W-:Y:S02]  /*8a80*/  @!P0 FFMA.FTZ R9, R27, R28, R9 ;  /* 0x0000001c1b098223 */ /* 0x000fe40000010009 */
[----:B------:R-:W-:Y:S01]  /*8a90*/  @!P0 IMAD.MOV.U32 R16, RZ, RZ, R14 ;  /* 0x000000ffff108224 */ /* 0x000fe200078e000e */
[----:B------:R-:W-:Y:S01]  /*8aa0*/  @!P0 F2FP.PACK_AB R7, R8, R7 ;  /* 0x000000070807823e */ /* 0x000fe200000000ff */
[----:B------:R-:W-:Y:S02]  /*8ab0*/  @!P0 IMAD.MOV.U32 R18, RZ, RZ, R12 ;  /* 0x000000ffff128224 */ /* 0x000fe400078e000c */
[----:B------:R-:W-:Y:S01]  /*8ac0*/  @!P0 FFMA.FTZ R10, R29, R30, R10 ;  /* 0x0000001e1d0a8223 */ /* 0x000fe2000001000a */
[----:B------:R-:W-:Y:S02]  /*8ad0*/  @!P0 MOV R34, R7 ;  /* 0x0000000700228202 */ /* 0x000fe40000000f00 */
[----:B------:R1:W-:Y:S02]  /*8ae0*/  STG.E.128 [R44.64], R16 ;  /* 0x000000102c007986 */ /* 0x0003e4000c101d0c */
[----:B------:R-:W-:Y:S04]  /*8af0*/  @!P0 F2FP.PACK_AB R9, R10, R9 ;  /* 0x000000090a09823e */ /* 0x000fe800000000ff */
[----:B------:R-:W-:Y:S02]  /*8b00*/  @!P0 MOV R35, R9 ;  /* 0x0000000900238202 */ /* 0x000fe40000000f00 */
[----:B------:R-:W-:Y:S11]  /*8b10*/  ISETP.GE.AND P0, PT, R39, c[0x0][0x1d4], PT ;  /* 0x0000750027007a0c */ /* 0x000ff60003f06270 */
[----:B------:R-:W-:Y:S02]  /*8b20*/  @!UPT UIADD3 URZ, URZ, URZ, URZ ;  /* 0x0000003f3f3ff290 */ /* 0x000fe4000fffe03f */
[----:B------:R-:W-:-:S05]  /*8b30*/  @P0 BRA `(.L_x_1857) ;  /* 0x0000031000000947 */ /* 0x000fca0003800000 */
[--C-:B------:R-:W-:Y:S02]  /*8b40*/  SHF.R.S32.HI R2, RZ, 0x1f, R39.reuse ;  /* 0x0000001fff027819 */ /* 0x100fe40000011427 */
[----:B------:R-:W-:Y:S04]  /*8b50*/  IADD3 R0, P3, P0, R80, R60, R39 ;  /* 0x0000003c50007210 */ /* 0x000fe8000787e027 */
[----:B------:R-:W-:Y:S02]  /*8b60*/  IADD3.X R3, R82, R61, R2, P3, P0 ;  /* 0x0000003d52037210 */ /* 0x000fe40001fe0402 */
[C---:B------:R-:W-:Y:S04]  /*8b70*/  LEA R2, P0, R0.reuse, c[0x0][0x1c8], 0x1 ;  /* 0x0000720000027a11 */ /* 0x040fe800078008ff */
[----:B------:R-:W-:Y:S05]  /*8b80*/  LEA.HI.X R3, R0, c[0x0][0x1cc], R3, 0x1, P0 ;  /* 0x0000730000037a11 */ /* 0x000fea00000f0c03 */
[----:B------:R2:W-:Y:S01]  /*8b90*/  STG.E.128 [R2.64], R32 ;  /* 0x0000002002007986 */ /* 0x0005e2000c101d0c */
[----:B------:R-:W-:-:S05]  /*8ba0*/  BRA `(.L_x_1857) ;  /* 0x000002a000007947 */ /* 0x000fca0003800000 */
.L_x_1843:
        /* <DEDUP_REMOVED lines=22> */
.L_x_1875:
[----:B------:R-:W-:Y:S05]  /*8d10*/  BSYNC B0 ;  /* 0x0000000000007941 */ /* 0x000fea0003800000 */
.L_x_1874:
        /* <DEDUP_REMOVED lines=19> */
.L_x_1857:
[----:B------:R-:W-:Y:S05]  /*8e50*/  BSYNC B2 ;  /* 0x0000000000027941 */ /* 0x000fea0003800000 */
.L_x_1842:
[----:B--2---:R-:W-:Y:S01]  /*8e60*/  IMAD.WIDE.U32 R2, R38, 0x30, RZ ;  /* 0x0000003026027825 */ /* 0x004fe200078e00ff */
[----:B-1----:R-:W-:Y:S01]  /*8e70*/  P2R R14, PR, RZ, 0x2 ;  /* 0x00000002ff0e7803 */ /* 0x002fe20000000000 */
[----:B------:R-:W-:Y:S01]  /*8e80*/  BSSY B0, `(.L_x_1876) ;  /* 0x000004e000007945 */ /* 0x000fe20003800000 */
[----:B------:R-:W-:Y:S01]  /*8e90*/  LOP3.LUT P1, RZ, R215, 0x8, RZ, 0xc0, !PT ;  /* 0x00000008d7ff7812 */ /* 0x000fe2000782c0ff */
[----:B------:R-:W-:Y:S01]  /*8ea0*/  IMAD R5, R83, 0x30, RZ ;  /* 0x0000003053057824 */ /* 0x000fe200078e02ff */
[-C--:B------:R-:W-:Y:S02]  /*8eb0*/  IADD3 R0, P0, R112, R2.reuse, RZ ;  /* 0x0000000270007210 */ /* 0x080fe40007f1e0ff */
[----:B------:R-:W-:Y:S01]  /*8ec0*/  LOP3.LUT P5, RZ, R215, 0x2, RZ, 0xc0, !PT ;  /* 0x00000002d7ff7812 */ /* 0x000fe200078ac0ff */
[----:B------:R-:W-:Y:S01]  /*8ed0*/  IMAD.IADD R5, R3, 0x1, R5 ;  /* 0x0000000103057824 */ /* 0x000fe200078e0205 */
[----:B------:R-:W-:Y:S03]  /*8ee0*/  LOP3.LUT P6, RZ, R215, 0x1, RZ, 0xc0, !PT ;  /* 0x00000001d7ff7812 */ /* 0x000fe600078cc0ff */
[----:B------:R-:W-:Y:S01]  /*8ef0*/  IMAD.X R3, R5, 0x1, R122, P0 ;  /* 0x0000000105037824 */ /* 0x000fe200000e067a */
[----:B------:R-:W-:Y:S01]  /*8f00*/  IADD3 R10, P0, R121, R2, RZ ;  /* 0x00000002790a7210 */ /* 0x000fe20007f1e0ff */
[----:B------:R-:W-:Y:S04]  /*8f10*/  IMAD.IADD R2, R79, 0x1, -R231 ;  /* 0x000000014f027824 */ /* 0x000fe800078e0ae7 */
[----:B------:R-:W-:Y:S01]  /*8f20*/  IMAD.X R24, R5, 0x1, R120, P0 ;  /* 0x0000000105187824 */ /* 0x000fe200000e0678 */
[----:B------:R-:W-:Y:S11]  /*8f30*/  ISETP.GE.AND P0, PT, R2, 0x21, PT ;  /* 0x000000210200780c */ /* 0x000ff60003f06270 */
[----:B------:R-:W-:Y:S02]  /*8f40*/  @!UPT UIADD3 URZ, URZ, URZ, URZ ;  /* 0x0000003f3f3ff290 */ /* 0x000fe4000fffe03f */
[----:B------:R-:W-:Y:S02]  /*8f50*/  @P0 IADD3 R5, P3, R0, 0x20, RZ ;  /* 0x0000002000050810 */ /* 0x000fe40007f7e0ff */
[----:B------:R-:W-:Y:S03]  /*8f60*/  @P0 MOV R9, R97 ;  /* 0x0000006100090202 */ /* 0x000fe60000000f00 */
[----:B------:R-:W-:Y:S01]  /*8f70*/  @P0 IMAD.X R8, RZ, RZ, R3, P3 ;  /* 0x000000ffff080224 */ /* 0x000fe200018e0603 */
[----:B------:R-:W-:Y:S11]  /*8f80*/  ISETP.GE.AND P3, PT, R2, 0x1, PT ;  /* 0x000000010200780c */ /* 0x000ff60003f66270 */
[----:B------:R-:W-:Y:S02]  /*8f90*/  @!UPT UIADD3 URZ, URZ, URZ, URZ ;  /* 0x0000003f3f3ff290 */ /* 0x000fe4000fffe03f */
[----:B------:R-:W-:Y:S01]  /*8fa0*/  @P3 MOV R2, R86 ;  /* 0x0000005600023202 */ /* 0x000fe20000000f00 */
[----:B------:R-:W-:Y:S02]  /*8fb0*/  @P3 IMAD R7, R3, c[0x0][0x258], RZ ;  /* 0x0000960003073a24 */ /* 0x000fe400078e02ff */
[----:B------:R-:W-:Y:S04]  /*8fc0*/  @P3 IMAD.MOV.U32 R3, RZ, RZ, R97 ;  /* 0x000000ffff033224 */ /* 0x000fe800078e0061 */
[C---:B------:R-:W-:Y:S04]  /*8fd0*/  @P3 IMAD.WIDE.U32 R2, R0.reuse, c[0x0][0x258], R2 ;  /* 0x0000960000023a25 */ /* 0x040fe800078e0002 */
[----:B------:R-:W-:Y:S01]  /*8fe0*/  @P3 IMAD R0, R0, c[0x0][0x25c], R7 ;  /* 0x0000970000003a24 */ /* 0x000fe200078e0207 */
[C---:B------:R-:W-:Y:S03]  /*8ff0*/  @P3 LEA R12, P4, R2.reuse, c[0x0][0x250], 0x1 ;  /* 0x00009400020c3a11 */ /* 0x040fe600078808ff */
[----:B------:R-:W-:Y:S05]  /*9000*/  @P3 IMAD.IADD R0, R3, 0x1, R0 ;  /* 0x0000000103003824 */ /* 0x000fea00078e0200 */
[----:B------:R-:W-:Y:S01]  /*9010*/  @P3 LEA.HI.X R13, R2, c[0x0][0x254], R0, 0x1, P4 ;  /* 0x00009500020d3a11 */ /* 0x000fe200020f0c00 */
[----:B------:R-:W-:Y:S02]  /*9020*/  @P0 IMAD R0, R8, c[0x0][0x258], RZ ;  /* 0x0000960008000a24 */ /* 0x000fe400078e02ff */
[----:B------:R-:W-:Y:S02]  /*9030*/  @P0 IMAD.MOV.U32 R8, RZ, RZ, R86 ;  /* 0x000000ffff080224 */ /* 0x000fe400078e0056 */
[----:B------:R-:W-:Y:S01]  /*9040*/  @!PT LDS RZ, [RZ] ;  /* 0x00000000fffff984 */ /* 0x000fe20000000800 */
[----:B------:R-:W-:Y:S01]  /*9050*/  @!PT LDS RZ, [RZ] ;  /* 0x00000000fffff984 */ /* 0x000fe20000000800 */
[----:B------:R-:W-:Y:S01]  /*9060*/  @!PT LDS RZ, [RZ] ;  /* 0x00000000fffff984 */ /* 0x000fe20000000800 */
[----:B------:R1:W-:Y:S01]  /*9070*/  @P3 LDGSTS.E.BYPASS.LTC128B.128 [R220+0x4080], [R12.64], !P1 ;  /* 0x040800000cdc3fae */ /* 0x0003e2000c901d4c */
[----:B------:R-:W-:Y:S01]  /*9080*/  ISETP.NE.AND P1, PT, R14, RZ, PT ;  /* 0x000000ff0e00720c */ /* 0x000fe20003f25270 */
[C---:B------:R-:W-:Y:S04]  /*9090*/  @P0 IMAD.WIDE.U32 R8, R5.reuse, c[0x0][0x258], R8 ;  /* 0x0000960005080a25 */ /* 0x040fe800078e0008 */
[----:B------:R-:W-:Y:S01]  /*90a0*/  @P0 IMAD R5, R5, c[0x0][0x25c], R0 ;  /* 0x0000970005050a24 */ /* 0x000fe200078e0200 */
[C---:B------:R-:W-:Y:S03]  /*90b0*/  @P0 LEA R2, P4, R8.reuse, c[0x0][0x250], 0x1 ;  /* 0x0000940008020a11 */ /* 0x040fe600078808ff */
[----:B------:R-:W-:Y:S05]  /*90c0*/  @P0 IMAD.IADD R5, R9, 0x1, R5 ;  /* 0x0000000109050824 */ /* 0x000fea00078e0205 */
[----:B------:R-:W-:Y:S02]  /*90d0*/  @P0 LEA.HI.X R3, R8, c[0x0][0x254], R5, 0x1, P4 ;  /* 0x0000950008030a11 */ /* 0x000fe400020f0c05 */
[C---:B------:R-:W-:Y:S11]  /*90e0*/  LOP3.LUT P4, RZ, R215.reuse, 0x4, RZ, 0xc0, !PT ;  /* 0x00000004d7ff7812 */ /* 0x040ff6000788c0ff */
[----:B------:R-:W-:Y:S02]  /*90f0*/  @!UPT UIADD3 URZ, URZ, URZ, URZ ;  /* 0x0000003f3f3ff290 */ /* 0x000fe4000fffe03f */
[----:B------:R1:W-:Y:S04]  /*9100*/  @P3 LDGSTS.E.BYPASS.LTC128B.128 [R220+0x5880], [R12.64+0x80], !P4 ;  /* 0x058800800cdc3fae */ /* 0x0003e8000e101d4c */
[----:B------:R1:W-:Y:S04]  /*9110*/  @P3 LDGSTS.E.BYPASS.LTC128B.128 [R220+0x7080], [R12.64+0x100], !P5 ;  /* 0x070801000cdc3fae */ /* 0x0003e8000e901d4c */
[----:B------:R1:W-:Y:S01]  /*9120*/  @P3 LDGSTS.E.BYPASS.LTC128B.128 [R220+0x8880], [R12.64+0x180], !P6 ;  /* 0x088801800cdc3fae */ /* 0x0003e2000f101d4c */
[----:B------:R-:W-:Y:S11]  /*9130*/  LOP3.LUT P3, RZ, R215, 0x8, RZ, 0xc0, !PT ;  /* 0x00000008d7ff7812 */ /* 0x000ff6000786c0ff */
[----:B------:R-:W-:Y:S02]  /*9140*/  @!UPT UIADD3 URZ, URZ, URZ, URZ ;  /* 0x0000003f3f3ff290 */ /* 0x000fe4000fffe03f */
[----:B------:R1:W-:Y:S04]  /*9150*/  @P0 LDGSTS.E.BYPASS.LTC128B.128 [R223+0x5080], [R2.64], !P3 ;  /* 0x0508000002df0fae */ /* 0x0003e8000d901d4c */
[----:B------:R1:W-:Y:S04]  /*9160*/  @P0 LDGSTS.E.BYPASS.LTC128B.128 [R223+0x6880], [R2.64+0x80], !P4 ;  /* 0x0688008002df0fae */ /* 0x0003e8000e101d4c */
[----:B------:R1:W-:Y:S04]  /*9170*/  @P0 LDGSTS.E.BYPASS.LTC128B.128 [R223+0x8080], [R2.64+0x100], !P5 ;  /* 0x0808010002df0fae */ /* 0x0003e8000e901d4c */
[----:B------:R1:W-:Y:S01]  /*9180*/  @P0 LDGSTS.E.BYPASS.LTC128B.128 [R223+0x9880], [R2.64+0x180], !P6 ;  /* 0x0988018002df0fae */ /* 0x0003e2000f101d4c */
[----:B------:R-:W-:Y:S03]  /*9190*/  ISETP.GT.AND P0, PT, R79, R231, PT ;  /* 0x000000e74f00720c */ /* 0x000fe60003f04270 */
[----:B------:R-:W0:Y:S01]  /*91a0*/  LDGDEPBAR ;  /* 0x00000000000079af */ /* 0x000e220000000000 */
[----:B------:R-:W-:Y:S04]  /*91b0*/  DEPBAR.LE SB0, 0x0 ;  /* 0x000080000000791a */ /* 0x000fe80000000000 */
[----:B------:R-:W-:Y:S06]  /*91c0*/  BAR.SYNC.DEFER_BLOCKING 0x0 ;  /* 0x0000000000007b1d */ /* 0x000fec0000010000 */
[----:B------:R-:W-:-:S05]  /*91d0*/  @!P0 BRA `(.L_x_1877) ;  /* 0x0000018000008947 */ /* 0x000fca0003800000 */
[----:B-1----:R-:W-:Y:S02]  /*91e0*/  IMAD.MOV.U32 R8, RZ, RZ, R84 ;  /* 0x000000ffff087224 */ /* 0x002fe400078e0054 */
[----:B------:R-:W-:Y:S02]  /*91f0*/  IMAD.MOV.U32 R9, RZ, RZ, R96 ;  /* 0x000000ffff097224 */ /* 0x000fe400078e0060 */
[----:B------:R-:W-:Y:S02]  /*9200*/  IMAD R0, R24, c[0x0][0x208], RZ ;  /* 0x0000820018007a24 */ /* 0x000fe400078e02ff */
[C---:B------:R-:W-:Y:S04]  /*9210*/  IMAD.WIDE.U32 R8, R10.reuse, c[0x0][0x208], R8 ;  /* 0x000082000a087a25 */ /* 0x040fe800078e0008 */
        /* <DEDUP_REMOVED lines=20> */
.L_x_1877:
[----:B-1----:R-:W-:Y:S05]  /*9360*/  BSYNC B0 ;  /* 0x0000000000007941 */ /* 0x002fea0003800000 */
.L_x_1876:
[----:B------:R-:W-:Y:S01]  /*9370*/  ISETP.GE.AND P0, PT, R155, R79, PT ;  /* 0x0000004f9b00720c */ /* 0x000fe20003f06270 */
[----:B------:R-:W-:Y:S01]  /*9380*/  @!UPT UIADD3 URZ, URZ, URZ, URZ ;  /* 0x0000003f3f3ff290 */ /* 0x000fe2000fffe03f */
[----:B------:R-:W-:Y:S11]  /*9390*/  BSSY B0, `(.L_x_1878) ;  /* 0x000001c000007945 */ /* 0x000ff60003800000 */
[----:B------:R-:W-:-:S05]  /*93a0*/  @P0 BRA `(.L_x_1879) ;  /* 0x000001a000000947 */ /* 0x000fca0003800000 */
[----:B------:R-:W-:Y:S01]  /*93b0*/  IADD3 R0, P0, R10, 0x20, RZ ;  /* 0x000000200a007810 */ /* 0x000fe20007f1e0ff */
[----:B------:R-:W-:Y:S02]  /*93c0*/  IMAD.MOV.U32 R8, RZ, RZ, R84 ;  /* 0x000000ffff087224 */ /* 0x000fe400078e0054 */
[----:B------:R-:W-:Y:S02]  /*93d0*/  IMAD.MOV.U32 R9, RZ, RZ, R96 ;  /* 0x000000ffff097224 */ /* 0x000fe400078e0060 */
[----:B------:R-:W-:Y:S02]  /*93e0*/  IMAD.X R2, RZ, RZ, R24, P0 ;  /* 0x000000ffff027224 */ /* 0x000fe400000e0618 */
        /* <DEDUP_REMOVED lines=22> */
.L_x_1879:
[----:B------:R-:W-:Y:S05]  /*9550*/  BSYNC B0 ;  /* 0x0000000000007941 */ /* 0x000fea0003800000 */
.L_x_1878:
[----:B------:R-:W-:Y:S01]  /*9560*/  ISETP.GT.AND P5, PT, R38, R113, PT ;  /* 0x000000712600720c */ /* 0x000fe20003fa4270 */
[----:B------:R-:W-:Y:S01]  /*9570*/  @!UPT UIADD3 URZ, URZ, URZ, URZ ;  /* 0x0000003f3f3ff290 */ /* 0x000fe2000fffe03f */
[----:B------:R-:W-:Y:S11]  /*9580*/  BSSY B0, `(.L_x_1880) ;  /* 0x0000029000007945 */ /* 0x000ff60003800000 */
[----:B------:R-:W-:-:S05]  /*9590*/  @!P5 BRA `(.L_x_1881) ;  /* 0x000002700000d947 */ /* 0x000fca0003800000 */
[----:B------:R-:W-:Y:S01]  /*95a0*/  IADD3 R0, R38, -0x1, RZ ;  /* 0xffffffff26007810 */ /* 0x000fe20007ffe0ff */
[----:B-1----:R-:W-:Y:S01]  /*95b0*/  IMAD.MOV.U32 R2, RZ, RZ, R110 ;  /* 0x000000ffff027224 */ /* 0x002fe200078e006e */
[----:B------:R-:W-:Y:S01]  /*95c0*/  P2R R12, PR, RZ, 0x4 ;  /* 0x00000004ff0c7803 */ /* 0x000fe20000000000 */
[----:B------:R-:W-:Y:S01]  /*95d0*/  IMAD.MOV.U32 R3, RZ, RZ, R109 ;  /* 0x000000ffff037224 */ /* 0x000fe200078e006d */
[----:B------:R-:W-:Y:S01]  /*95e0*/  SHF.R.S32.HI R7, RZ, 0x1f, R0 ;  /* 0x0000001fff077819 */ /* 0x000fe20000011400 */
[----:B------:R-:W-:Y:S01]  /*95f0*/  IMAD R5, R138, R0, RZ ;  /* 0x000000008a057224 */ /* 0x000fe200078e02ff */
[C---:B------:R-:W-:Y:S01]  /*9600*/  LOP3.LUT P2, RZ, R215.reuse, 0x8, RZ, 0xc0, !PT ;  /* 0x00000008d7ff7812 */ /* 0x040fe2000784c0ff */
[-C--:B------:R-:W-:Y:S01]  /*9610*/  IMAD.WIDE.U32 R2, R0, R124.reuse, R2 ;  /* 0x0000007c00027225 */ /* 0x080fe200078e0002 */
[----:B------:R-:W-:Y:S02]  /*9620*/  P2R R10, PR, RZ, 0x2 ;  /* 0x00000002ff0a7803 */ /* 0x000fe40000000000 */
[----:B------:R-:W-:Y:S01]  /*9630*/  LOP3.LUT P1, RZ, R215, 0x4, RZ, 0xc0, !PT ;  /* 0x00000004d7ff7812 */ /* 0x000fe2000782c0ff */
[----:B------:R-:W-:Y:S01]  /*9640*/  IMAD R0, R7, R124, R5 ;  /* 0x0000007c07007224 */ /* 0x000fe200078e0205 */
[----:B------:R-:W-:Y:S03]  /*9650*/  IADD3 R5, -R231, 0x30, RZ ;  /* 0x00000030e7057810 */ /* 0x000fe60007ffe1ff */
[----:B------:R-:W-:Y:S01]  /*9660*/  IMAD.IADD R0, R3, 0x1, R0 ;  /* 0x0000000103007824 */ /* 0x000fe200078e0200 */
[C---:B------:R-:W-:Y:S11]  /*9670*/  ISETP.GE.AND P3, PT, R5.reuse, 0x1, PT ;  /* 0x000000010500780c */ /* 0x040ff60003f66270 */
[----:B------:R-:W-:Y:S02]  /*9680*/  @!UPT UIADD3 URZ, URZ, URZ, URZ ;  /* 0x0000003f3f3ff290 */ /* 0x000fe4000fffe03f */
[C---:B------:R-:W-:Y:S04]  /*9690*/  @P3 LEA R8, P0, R2.reuse, c[0x0][0x220], 0x1 ;  /* 0x0000880002083a11 */ /* 0x040fe800078008ff */
[----:B------:R-:W-:Y:S02]  /*96a0*/  @P3 LEA.HI.X R9, R2, c[0x0][0x224], R0, 0x1, P0 ;  /* 0x0000890002093a11 */ /* 0x000fe400000f0c00 */
[----:B------:R-:W-:Y:S03]  /*96b0*/  ISETP.GE.AND P0, PT, R5, 0x21, PT ;  /* 0x000000210500780c */ /* 0x000fe60003f06270 */
[----:B------:R-:W-:Y:S01]  /*96c0*/  @!PT LDS RZ, [RZ] ;  /* 0x00000000fffff984 */ /* 0x000fe20000000800 */
[----:B------:R-:W-:Y:S01]  /*96d0*/  @!PT LDS RZ, [RZ] ;  /* 0x00000000fffff984 */ /* 0x000fe20000000800 */
[----:B------:R-:W-:Y:S01]  /*96e0*/  @!PT LDS RZ, [RZ] ;  /* 0x00000000fffff984 */ /* 0x000fe20000000800 */
[----:B------:R1:W-:Y:S01]  /*96f0*/  @P3 LDGSTS.E.BYPASS.LTC128B.128 [R220+0xa080], [R8.64], !P2 ;  /* 0x0a08000008dc3fae */ /* 0x0003e2000d101d4c */
[----:B------:R-:W-:Y:S03]  /*9700*/  ISETP.NE.AND P2, PT, R12, RZ, PT ;  /* 0x000000ff0c00720c */ /* 0x000fe60003f45270 */
[----:B------:R1:W-:Y:S06]  /*9710*/  @P3 LDGSTS.E.BYPASS.LTC128B.128 [R220+0xb880], [R8.64+0x80], !P1 ;  /* 0x0b88008008dc3fae */ /* 0x0003ec000c901d4c */
[----:B------:R-:W-:Y:S05]  /*9720*/  @P0 IADD3 R3, P4, R154, R2, RZ ;  /* 0x000000029a030210 */ /* 0x000fea0007f9e0ff */
[----:B------:R-:W-:Y:S01]  /*9730*/  @P0 IMAD.X R0, R0, 0x1, R134, P4 ;  /* 0x0000000100000824 */ /* 0x000fe200020e0686 */
[C---:B------:R-:W-:Y:S04]  /*9740*/  @P0 LEA R2, P4, R3.reuse, c[0x0][0x220], 0x1 ;  /* 0x0000880003020a11 */ /* 0x040fe800078808ff */
[----:B------:R-:W-:Y:S02]  /*9750*/  @P0 LEA.HI.X R3, R3, c[0x0][0x224], R0, 0x1, P4 ;  /* 0x0000890003030a11 */ /* 0x000fe400020f0c00 */
[C---:B------:R-:W-:Y:S11]  /*9760*/  LOP3.LUT P4, RZ, R215.reuse, 0x2, RZ, 0xc0, !PT ;  /* 0x00000002d7ff7812 */ /* 0x040ff6000788c0ff */
[----:B------:R-:W-:Y:S02]  /*9770*/  @!UPT UIADD3 URZ, URZ, URZ, URZ ;  /* 0x0000003f3f3ff290 */ /* 0x000fe4000fffe03f */
[----:B------:R1:W-:Y:S04]  /*9780*/  @P3 LDGSTS.E.BYPASS.LTC128B.128 [R220+0xd080], [R8.64+0x100], !P4 ;  /* 0x0d08010008dc3fae */ /* 0x0003e8000e101d4c */
[----:B------:R1:W-:Y:S01]  /*9790*/  @P3 LDGSTS.E.BYPASS.LTC128B.128 [R220+0xe880], [R8.64+0x180], !P6 ;  /* 0x0e88018008dc3fae */ /* 0x0003e2000f101d4c */
[----:B------:R-:W-:Y:S11]  /*97a0*/  LOP3.LUT P3, RZ, R215, 0x8, RZ, 0xc0, !PT ;  /* 0x00000008d7ff7812 */ /* 0x000ff6000786c0ff */
[----:B------:R-:W-:Y:S02]  /*97b0*/  @!UPT UIADD3 URZ, URZ, URZ, URZ ;  /* 0x0000003f3f3ff290 */ /* 0x000fe4000fffe03f */
[----:B------:R1:W-:Y:S04]  /*97c0*/  @P0 LDGSTS.E.BYPASS.LTC128B.128 [R223+0xb080], [R2.64], !P3 ;  /* 0x0b08000002df0fae */ /* 0x0003e8000d901d4c */
[----:B------:R1:W-:Y:S01]  /*97d0*/  @P0 LDGSTS.E.BYPASS.LTC128B.128 [R223+0xc880], [R2.64+0x80], !P1 ;  /* 0x0c88008002df0fae */ /* 0x0003e2000c901d4c */
[----:B------:R-:W-:Y:S03]  /*97e0*/  ISETP.NE.AND P1, PT, R10, RZ, PT ;  /* 0x000000ff0a00720c */ /* 0x000fe60003f25270 */
[----:B------:R1:W-:Y:S04]  /*97f0*/  @P0 LDGSTS.E.BYPASS.LTC128B.128 [R223+0xe080], [R2.64+0x100], !P4 ;  /* 0x0e08010002df0fae */ /* 0x0003e8000e101d4c */
[----:B------:R1:W-:Y:S04]  /*9800*/  @P0 LDGSTS.E.BYPASS.LTC128B.128 [R223+0xf880], [R2.64+0x180], !P6 ;  /* 0x0f88018002df0fae */ /* 0x0003e8000f101d4c */
.L_x_1881:
[----:B------:R-:W-:Y:S05]  /*9810*/  BSYNC B0 ;  /* 0x0000000000007941 */ /* 0x000fea0003800000 */
.L_x_1880:
[----:B------:R-:W0:Y:S01]  /*9820*/  LDGDEPBAR ;  /* 0x00000000000079af */ /* 0x000e220000000000 */
[----:B------:R-:W-:Y:S01]  /*9830*/  IADD3 R38, R38, -0x1, RZ ;  /* 0xffffffff26267810 */ /* 0x000fe20007ffe0ff */
[----:B------:R-:W-:-:S05]  /*9840*/  @P5 BRA `(.L_x_1882) ;  /* 0xffffa2f000005947 */ /* 0x000fca000383ffff */
[----:B------:R-:W2:Y:S04]  /*9850*/  LDL R5, [R1+0x64] ;  /* 0x0000640001057983 */ /* 0x000ea80000100800 */
[----:B------:R3:W5:Y:S01]  /*9860*/  LDL R21, [R1+0x58] ;  /* 0x0000580001157983 */ /* 0x0007620000100800 */
[----:B------:R-:W-:Y:S03]  /*9870*/  WARPSYNC 0xffffffff ;  /* 0xffffffff00007948 */ /* 0x000fe60003800000 */
[----:B------:R-:W-:Y:S01]  /*9880*/  BAR.SYNC.DEFER_BLOCKING 0x0 ;  /* 0x0000000000007b1d */ /* 0x000fe20000010000 */
[----:B--2---:R-:W-:-:S05]  /*9890*/  IADD3 R0, R5, 0x2f, RZ ;  /* 0x0000002f05007810 */ /* 0x004fca0007ffe0ff */
[----:B------:R-:W-:-:S05]  /*98a0*/  IMAD.HI R0, R0, 0x2aaaaaab, RZ ;  /* 0x2aaaaaab00007827 */ /* 0x000fca00078e02ff */
[----:B-1----:R-:W-:-:S04]  /*98b0*/  SHF.R.U32.HI R2, RZ, 0x1f, R0 ;  /* 0x0000001fff027819 */ /* 0x002fc80000011600 */
[----:B------:R-:W-:Y:S02]  /*98c0*/  LEA.HI.SX32 R18, R0, R2, 0x1d ;  /* 0x0000000200127211 */ /* 0x000fe400078feaff */
.L_x_1841:
[----:B---3--:R-:W2:Y:S04]  /*98d0*/  LDL R26, [R1+0x70] ;  /* 0x00007000011a7983 */ /* 0x008ea80000100800 */
[----:B------:R-:W3:Y:S04]  /*98e0*/  LDL.LU R3, [R1+0xc0] ;  /* 0x0000c00001037983 */ /* 0x000ee80000300800 */
[----:B------:R-:W3:Y:S01]  /*98f0*/  S2R R2, SR_TID.X ;  /* 0x0000000000027919 */ /* 0x000ee20000002100 */
[----:B------:R-:W-:-:S05]  /*9900*/  IMAD.MOV.U32 R0, RZ, RZ, c[0x0][0x2c4] ;  /* 0x0000b100ff007624 */ /* 0x000fca00078e00ff */
[----:B------:R-:W-:Y:S01]  /*9910*/  ISETP.NE.AND P3, PT, R0, 0x1, PT ;  /* 0x000000010000780c */ /* 0x000fe20003f65270 */
[----:B------:R-:W-:-:S05]  /*9920*/  IMAD.MOV.U32 R4, RZ, RZ, c[0x0][0x32c] ;  /* 0x0000cb00ff047624 */ /* 0x000fca00078e00ff */
[----:B------:R-:W-:Y:S02]  /*9930*/  ISETP.GE.AND P1, PT, R4, 0x1, PT ;  /* 0x000000010400780c */ /* 0x000fe40003f26270 */
[----:B--2---:R-:W-:Y:S01]  /*9940*/  IADD3 R0, R26, 0x7f, RZ ;  /* 0x0000007f1a007810 */ /* 0x004fe20007ffe0ff */
[----:B---3--:R1:W-:Y:S04]  /*9950*/  STL.64 [R1], R2 ;  /* 0x0000000201007387 */ /* 0x0083e80000100a00 */
[----:B-1----:R-:W-:-:S05]  /*9960*/  @P3 IMAD.HI.U32 R2, R0, c[0x0][0x2c8], RZ ;  /* 0x0000b20000023a27 */ /* 0x002fca00078e00ff */
[----:B------:R-:W-:Y:S01]  /*9970*/  @P3 SHF.R.U32.HI R0, RZ, c[0x0][0x2cc], R2 ;  /* 0x0000b300ff003a19 */ /* 0x000fe20000011602 */
[----:B------:R-:W-:-:S03]  /*9980*/  IMAD.U32 R2, RZ, RZ, UR8 ;  /* 0x00000008ff027e24 */ /* 0x000fc6000f8e00ff */
[----:B------:R-:W-:Y:S02]  /*9990*/  IADD3 R0, R0, 0x1, R5 ;  /* 0x0000000100007810 */ /* 0x000fe40007ffe005 */
[----:B------:R-:W-:-:S03]  /*99a0*/  IADD3 R24, P0, R2, 0x4, RZ ;  /* 0x0000000402187810 */ /* 0x000fc60007f1e0ff */
[----:B-----5:R-:W-:Y:S02]  /*99b0*/  IMAD.IADD R3, R0, 0x1, -R21 ;  /* 0x0000000100037824 */ /* 0x020fe400078e0a15 */
[----:B------:R-:W-:-:S03]  /*99c0*/  IMAD.X R25, RZ, RZ, UR7, P0 ;  /* 0x00000007ff197e24 */ /* 0x000fc600080e06ff */
        /* <DEDUP_REMOVED lines=12> */
.L_x_1885:
[----:B------:R-:W-:-:S13]  /*9a90*/  ISETP.NE.AND P0, PT, R4, 0x1, PT ;  /* 0x000000010400780c */ /* 0x000fda0003f05270 */
[----:B------:R-:W-:-:S05]  /*9aa0*/  @P0 IMAD.HI.U32 R3, R0, c[0x0][0x330], RZ ;  /* 0x0000cc0000030a27 */ /* 0x000fca00078e00ff */
[----:B------:R-:W-:Y:S02]  /*9ab0*/  @P0 SHF.R.U32.HI R0, RZ, c[0x0][0x334], R3 ;  /* 0x0000cd00ff000a19 */ /* 0x000fe40000011603 */
.L_x_1886:
[----:B------:R-:W-:Y:S05]  /*9ac0*/  BSYNC B0 ;  /* 0x0000000000007941 */ /* 0x000fea0003800000 */
.L_x_1884:
[----:B------:R-:W-:-:S05]  /*9ad0*/  IMAD R0, R0, R4, c[0x0][0x32c] ;  /* 0x0000cb0000007624 */ /* 0x000fca00078e0204 */
[----:B------:R-:W-:-:S04]  /*9ae0*/  IMNMX R2, R2, R0, PT ;  /* 0x0000000002027217 */ /* 0x000fc80003800200 */
.L_x_1883:
[----:B------:R-:W-:Y:S01]  /*9af0*/  IADD3 R3, R2, 0x2f, RZ ;  /* 0x0000002f02037810 */ /* 0x000fe20007ffe0ff */
[----:B------:R-:W-:-:S04]  /*9b00*/  @P3 IMAD.HI.U32 R2, R26, c[0x0][0x2c8], RZ ;  /* 0x0000b2001a023a27 */ /* 0x000fc800078e00ff */
[----:B------:R-:W-:-:S04]  /*9b10*/  IMAD.HI R3, R3, 0x2aaaaaab, RZ ;  /* 0x2aaaaaab03037827 */ /* 0x000fc800078e02ff */
[----:B------:R-:W-:Y:S01]  /*9b20*/  IMAD.MOV.U32 R0, RZ, RZ, R26 ;  /* 0x000000ffff007224 */ /* 0x000fe200078e001a */
[----:B------:R-:W-:Y:S02]  /*9b30*/  @P3 SHF.R.U32.HI R0, RZ, c[0x0][0x2cc], R2 ;  /* 0x0000b300ff003a19 */ /* 0x000fe40000011602 */
[----:B------:R-:W-:Y:S02]  /*9b40*/  SHF.R.U32.HI R8, RZ, 0x1f, R3 ;  /* 0x0000001fff087819 */ /* 0x000fe40000011603 */
        /* <DEDUP_REMOVED lines=14> */
.L_x_1889:
[----:B------:R-:W-:-:S13]  /*9c30*/  ISETP.NE.AND P0, PT, R4, 0x1, PT ;  /* 0x000000010400780c */ /* 0x000fda0003f05270 */
[----:B------:R-:W-:-:S05]  /*9c40*/  @P0 IMAD.HI.U32 R3, R0, c[0x0][0x330], RZ ;  /* 0x0000cc0000030a27 */ /* 0x000fca00078e00ff */
[----:B------:R-:W-:Y:S02]  /*9c50*/  @P0 SHF.R.U32.HI R0, RZ, c[0x0][0x334], R3 ;  /* 0x0000cd00ff000a19 */ /* 0x000fe40000011603 */
.L_x_1890:
[----:B------:R-:W-:Y:S05]  /*9c60*/  BSYNC B0 ;  /* 0x0000000000007941 */ /* 0x000fea0003800000 */
.L_x_1888:
[----:B------:R-:W-:-:S05]  /*9c70*/  IMAD R0, R0, c[0x0][0x32c], RZ ;  /* 0x0000cb0000007a24 */ /* 0x000fca00078e02ff */
[----:B------:R-:W-:-:S05]  /*9c80*/  IMNMX R2, R2, R0, !PT ;  /* 0x0000000002027217 */ /* 0x000fca0007800200 */
.L_x_1887:
[----:B------:R-:W-:Y:S01]  /*9c90*/  IMAD.HI R2, R2, 0x2aaaaaab, RZ ;  /* 0x2aaaaaab02027827 */ /* 0x000fe200078e02ff */
[----:B------:R-:W-:Y:S04]  /*9ca0*/  BSSY B0, `(.L_x_1891) ;  /* 0x0000027000007945 */ /* 0x000fe80003800000 */
[----:B------:R-:W-:-:S04]  /*9cb0*/  SHF.R.U32.HI R7, RZ, 0x1f, R2 ;  /* 0x0000001fff077819 */ /* 0x000fc80000011602 */
[----:B------:R-:W-:Y:S01]  /*9cc0*/  LEA.HI.SX32 R7, R2, R7, 0x1d ;  /* 0x0000000702077211 */ /* 0x000fe200078feaff */
[----:B------:R-:W-:-:S03]  /*9cd0*/  IMAD.MOV.U32 R2, RZ, RZ, RZ ;  /* 0x000000ffff027224 */ /* 0x000fc600078e00ff */
[----:B------:R-:W-:-:S04]  /*9ce0*/  IMNMX R7, RZ, R7, !PT ;  /* 0x00000007ff077217 */ /* 0x000fc80007800200 */
[----:B------:R-:W-:-:S13]  /*9cf0*/  ISETP.GT.AND P0, PT, R8, R7, PT ;  /* 0x000000070800720c */ /* 0x000fda0003f04270 */
[----:B------:R-:W-:Y:S05]  /*9d00*/  @!P0 BRA `(.L_x_1892) ;  /* 0x0000020000008947 */ /* 0x000fea0003800000 */
[----:B------:R-:W2:Y:S02]  /*9d10*/  LDL R0, [R1+0x84] ;  /* 0x0000840001007983 */ /* 0x000ea40000100800 */
[----:B--2---:R-:W-:-:S04]  /*9d20*/  ISETP.NE.AND P0, PT, R0, RZ, PT ;  /* 0x000000ff0000720c */ /* 0x004fc80003f05270 */
[----:B------:R-:W-:-:S04]  /*9d30*/  SEL R0, R0, c[0x0][0x338], P0 ;  /* 0x0000ce0000007a07 */ /* 0x000fc80000000000 */
[----:B------:R-:W-:Y:S02]  /*9d40*/  IABS R4, R0 ;  /* 0x0000000000047213 */ /* 0x000fe40000000000 */
[----:B------:R-:W-:Y:S02]  /*9d50*/  IADD3 R9, R0, -0x1, R8 ;  /* 0xffffffff00097810 */ /* 0x000fe40007ffe008 */
[----:B------:R-:W1:Y:S03]  /*9d60*/  I2F.RP R2, R4 ;  /* 0x0000000400027306 */ /* 0x000e660000209400 */
[----:B------:R-:W-:-:S05]  /*9d70*/  IMAD.IADD R9, R9, 0x1, -R7 ;  /* 0x0000000109097824 */ /* 0x000fca00078e0a07 */
[----:B------:R-:W-:Y:S02]  /*9d80*/  IABS R13, R9 ;  /* 0x00000009000d7213 */ /* 0x000fe40000000000 */
[----:B------:R-:W-:-:S04]  /*9d90*/  LOP3.LUT R9, R9, R0, RZ, 0x3c, !PT ;  /* 0x0000000009097212 */ /* 0x000fc800078e3cff */
[----:B------:R-:W-:Y:S01]  /*9da0*/  ISETP.GE.AND P1, PT, R9, RZ, PT ;  /* 0x000000ff0900720c */ /* 0x000fe20003f26270 */
        /* <DEDUP_REMOVED lines=22> */
.L_x_1892:
[----:B------:R-:W-:Y:S05]  /*9f10*/  BSYNC B0 ;  /* 0x0000000000007941 */ /* 0x000fea0003800000 */
.L_x_1891:
[----:B------:R-:W2:Y:S01]  /*9f20*/  LDL R3, [R1+0xac] ;  /* 0x0000ac0001037983 */ /* 0x000ea20000100800 */
[----:B------:R-:W-:Y:S01]  /*9f30*/  PRMT R0, RZ, 0x7610, R0 ;  /* 0x00007610ff007816 */ /* 0x000fe20000000000 */
[----:B------:R-:W-:Y:S01]  /*9f40*/  IMAD.MOV.U32 R17, RZ, RZ, RZ ;  /* 0x000000ffff117224 */ /* 0x000fe200078e00ff */
[----:B------:R-:W-:Y:S01]  /*9f50*/  MOV R19, RZ ;  /* 0x000000ff00137202 */ /* 0x000fe20000000f00 */
        /* <DEDUP_REMOVED lines=64> */
[----:B--2---:R-:W-:-:S04]  /*a360*/  IMAD R235, R3, R2, R7 ;  /* 0x0000000203eb7224 */ /* 0x004fc800078e0207 */
[----:B------:R-:W-:-:S05]  /*a370*/  IMAD.IADD R2, R235, 0x1, R2 ;  /* 0x00000001eb027824 */ /* 0x000fca00078e0202 */
[----:B------:R-:W-:-:S04]  /*a380*/  IMNMX R27, R8, R2, PT ;  /* 0x00000002081b7217 */ /* 0x000fc80003800200 */
[----:B------:R-:W-:Y:S01]  /*a390*/  ISETP.GT.AND P0, PT, R27, R235, PT ;  /* 0x000000eb1b00720c */ /* 0x000fe20003f04270 */
[----:B------:R1:W-:-:S12]  /*a3a0*/  STL [R1+0x74], R27 ;  /* 0x0000741b01007387 */ /* 0x0003d80000100800 */
[----:B------:R-:W-:Y:S05]  /*a3b0*/  @!P0 BRA `(.L_x_1893) ;  /* 0x0000f7d000008947 */ /* 0x000fea0003800000 */
[----:B------:R-:W2:Y:S01]  /*a3c0*/  LDL R0, [R1+0x4c] ;  /* 0x00004c0001007983 */ /* 0x000ea20000100800 */
[----:B------:R-:W-:Y:S01]  /*a3d0*/  ISETP.NE.U32.AND P0, PT, RZ, c[0x0][0x340], PT ;  /* 0x0000d000ff007a0c */ /* 0x000fe20003f05070 */
[----:B------:R-:W-:Y:S02]  /*a3e0*/  ULDC.64 UR4, c[0x0][0x18] ;  /* 0x0000060000047ab9 */ /* 0x000fe40000000a00 */
[----:B------:R-:W3:Y:S01]  /*a3f0*/  LDL R18, [R1+0x50] ;  /* 0x0000500001127983 */ /* 0x000ee20000100800 */
[----:B------:R-:W-:-:S13]  /*a400*/  ISETP.NE.AND.EX P0, PT, RZ, c[0x0][0x344], PT, P0 ;  /* 0x0000d100ff007a0c */ /* 0x000fda0003f05300 */
[----:B------:R-:W-:-:S04]  /*a410*/  @P0 IMAD.MOV.U32 R2, RZ, RZ, 0x4 ;  /* 0x00000004ff020424 */ /* 0x000fc800078e00ff */
[----:B------:R-:W-:-:S05]  /*a420*/  @P0 IMAD.WIDE R2, R239, R2, c[0x0][0x340] ;  /* 0x0000d000ef020625 */ /* 0x000fca00078e0202 */
[----:B------:R2:W4:Y:S04]  /*a430*/  @P0 LDG.E R16, [R2.64] ;  /* 0x0000000c02100981 */ /* 0x000528000c1e1900 */
[----:B------:R-:W5:Y:S01]  /*a440*/  S2R R4, SR_TID.X ;  /* 0x0000000000047919 */ /* 0x000f620000002100 */
[----:B------:R-:W-:Y:S02]  /*a450*/  ISETP.NE.U32.AND P1, PT, RZ, c[0x0][0x348], PT ;  /* 0x0000d200ff007a0c */ /* 0x000fe40003f25070 */
[----:B------:R-:W-:Y:S02]  /*a460*/  SHF.R.S32.HI R15, RZ, 0x1f, R239 ;  /* 0x0000001fff0f7819 */ /* 0x000fe400000114ef */
[----:B-----5:R-:W-:-:S04]  /*a470*/  SHF.R.S32.HI R9, RZ, 0x1f, R4 ;  /* 0x0000001fff097819 */ /* 0x020fc80000011404 */
[----:B------:R-:W-:-:S04]  /*a480*/  LEA.HI R9, R9, R4, RZ, 0x3 ;  /* 0x0000000409097211 */ /* 0x000fc800078f18ff */
[----:B------:R-:W-:-:S05]  /*a490*/  LOP3.LUT R9, R9, 0xfffffff8, RZ, 0xc0, !PT ;  /* 0xfffffff809097812 */ /* 0x000fca00078ec0ff */
[----:B------:R-:W-:Y:S01]  /*a4a0*/  IMAD.IADD R9, R4, 0x1, -R9 ;  /* 0x0000000104097824 */ /* 0x000fe200078e0a09 */
[----:B------:R-:W-:Y:S02]  /*a4b0*/  ISETP.NE.AND.EX P1, PT, RZ, c[0x0][0x34c], PT, P1 ;  /* 0x0000d300ff007a0c */ /* 0x000fe40003f25310 */
[----:B------:R-:W-:Y:S02]  /*a4c0*/  ISETP.GE.AND P4, PT, R144, c[0x0][0x1d4], PT ;  /* 0x0000750090007a0c */ /* 0x000fe40003f86270 */
[----:B------:R-:W-:Y:S02]  /*a4d0*/  SEL R8, R15, RZ, !P1 ;  /* 0x000000ff0f087207 */ /* 0x000fe40004800000 */
[----:B------:R-:W-:Y:S02]  /*a4e0*/  SEL R7, R239, RZ, !P1 ;  /* 0x000000ffef077207 */ /* 0x000fe40004800000 */
[----:B------:R-:W-:Y:S01]  /*a4f0*/  ISETP.GE.AND P2, PT, R140, c[0x0][0x1d4], PT ;  /* 0x000075008c007a0c */ /* 0x000fe20003f46270 */
[----:B------:R-:W-:Y:S01]  /*a500*/  IMAD R8, R8, c[0x0][0x1c0], RZ ;  /* 0x0000700008087a24 */ /* 0x000fe200078e02ff */
[----:B------:R-:W-:-:S05]  /*a510*/  LOP3.LUT R215, R215, 0xfffffbff, RZ, 0xc0, !PT ;  /* 0xfffffbffd7d77812 */ /* 0x000fca00078ec0ff */
[----:B------:R-:W-:-:S04]  /*a520*/  @P4 LOP3.LUT R215, R215, 0x400, RZ, 0xfc, !PT ;  /* 0x00000400d7d74812 */ /* 0x000fc800078efcff */
[----:B------:R-:W-:-:S04]  /*a530*/  LOP3.LUT R215, R215, 0xfffff7ff, RZ, 0xc0, !PT ;  /* 0xfffff7ffd7d77812 */ /* 0x000fc800078ec0ff */
[----:B------:R-:W-:Y:S02]  /*a540*/  @P2 LOP3.LUT R215, R215, 0x800, RZ, 0xfc, !PT ;  /* 0x00000800d7d72812 */ /* 0x000fe400078efcff */
[----:B------:R-:W-:Y:S02]  /*a550*/  ISETP.GE.AND P1, PT, R234, c[0x0][0x1d4], PT ;  /* 0x00007500ea007a0c */ /* 0x000fe40003f26270 */
[----:B------:R-:W-:Y:S01]  /*a560*/  LOP3.LUT R215, R215, 0xfffffdff, RZ, 0xc0, !PT ;  /* 0xfffffdffd7d77812 */ /* 0x000fe200078ec0ff */
[----:B------:R-:W-:Y:S01]  /*a570*/  UIADD3 UR4, UP0, UR4, 0x10080, URZ ;  /* 0x0001008004047890 */ /* 0x000fe2000ff1e03f */
[----:B------:R-:W-:Y:S02]  /*a580*/  SEL R14, RZ, 0x1, P2 ;  /* 0x00000001ff0e7807 */ /* 0x000fe40001000000 */
[----:B------:R-:W-:Y:S01]  /*a590*/  ISETP.NE.U32.AND P2, PT, RZ, c[0x0][0x350], PT ;  /* 0x0000d400ff007a0c */ /* 0x000fe20003f45070 */
[----:B------:R-:W-:Y:S01]  /*a5a0*/  UIADD3.X UR5, URZ, UR5, URZ, UP0, !UPT ;  /* 0x000000053f057290 */ /* 0x000fe200087fe43f */
[C---:B------:R-:W-:Y:S01]  /*a5b0*/  IMAD.WIDE.U32 R12, R243.reuse, c[0x0][0x210], RZ ;  /* 0x00008400f30c7a25 */ /* 0x040fe200078e00ff */
[----:B------:R1:W-:Y:S03]  /*a5c0*/  STL [R1+0x10], R21 ;  /* 0x0000101501007387 */ /* 0x0003e60000100800 */
[----:B------:R-:W-:Y:S01]  /*a5d0*/  IMAD R13, R243, c[0x0][0x214], R13 ;  /* 0x00008500f30d7a24 */ /* 0x000fe200078e020d */
[----:B------:R-:W-:Y:S01]  /*a5e0*/  SHF.R.S32.HI R19, RZ, 0x1f, R231 ;  /* 0x0000001fff137819 */ /* 0x000fe200000114e7 */
[----:B------:R-:W-:Y:S01]  /*a5f0*/  IMAD.U32 R22, RZ, RZ, UR8 ;  /* 0x00000008ff167e24 */ /* 0x000fe2000f8e00ff */
[----:B------:R-:W-:-:S02]  /*a600*/  ISETP.GE.AND P5, PT, R140, c[0x0][0x198], PT ;  /* 0x000066008c007a0c */ /* 0x000fc40003fa6270 */
[----:B------:R-:W-:Y:S02]  /*a610*/  IADD3 R124, R27, -0x1, RZ ;  /* 0xffffffff1b7c7810 */ /* 0x000fe40007ffe0ff */
[----:B--2---:R-:W-:-:S05]  /*a620*/  SHF.R.S32.HI R2, RZ, 0x1f, R0 ;  /* 0x0000001fff027819 */ /* 0x004fca0000011400 */
[----:B------:R-:W-:-:S04]  /*a630*/  IMAD R2, R2, c[0x0][0x178], RZ ;  /* 0x00005e0002027a24 */ /* 0x000fc800078e02ff */
[C---:B------:R-:W-:Y:S02]  /*a640*/  IMAD R4, R0.reuse, c[0x0][0x17c], R2 ;  /* 0x00005f0000047a24 */ /* 0x040fe400078e0202 */
[----:B------:R-:W-:-:S04]  /*a650*/  IMAD.WIDE.U32 R2, R0, c[0x0][0x178], RZ ;  /* 0x00005e0000027a25 */ /* 0x000fc800078e00ff */
[----:B------:R-:W-:Y:S02]  /*a660*/  IMAD R0, R9, 0x20, R231 ;  /* 0x0000002009007824 */ /* 0x000fe400078e02e7 */
[----:B------:R-:W-:Y:S02]  /*a670*/  IMAD.IADD R3, R3, 0x1, R4 ;  /* 0x0000000103037824 */ /* 0x000fe400078e0204 */
[----:B------:R-:W-:Y:S02]  /*a680*/  IMAD.IADD R4, R26, 0x1, R0 ;  /* 0x000000011a047824 */ /* 0x000fe400078e0200 */
[----:B------:R-:W-:-:S04]  /*a690*/  IMAD.WIDE.U32 R2, R243, c[0x0][0x1b8], R2 ;  /* 0x00006e00f3027a25 */ /* 0x000fc800078e0002 */
[----:B------:R-:W-:-:S04]  /*a6a0*/  @P3 IMAD.HI.U32 R9, R4, c[0x0][0x2c8], RZ ;  /* 0x0000b20004093a27 */ /* 0x000fc800078e00ff */
[----:B------:R-:W-:Y:S01]  /*a6b0*/  IMAD.MOV.U32 R0, RZ, RZ, R4 ;  /* 0x000000ffff007224 */ /* 0x000fe200078e0004 */
[----:B------:R-:W-:Y:S01]  /*a6c0*/  @P3 SHF.R.U32.HI R0, RZ, c[0x0][0x2cc], R9 ;  /* 0x0000b300ff003a19 */ /* 0x000fe20000011609 */
[----:B------:R-:W-:Y:S02]  /*a6d0*/  IMAD R3, R243, c[0x0][0x1bc], R3 ;  /* 0x00006f00f3037a24 */ /* 0x000fe400078e0203 */
[C---:B------:R-:W-:Y:S01]  /*a6e0*/  IMAD R9, R7.reuse, c[0x0][0x1c4], R8 ;  /* 0x0000710007097a24 */ /* 0x040fe200078e0208 */
[----:B------:R-:W-:Y:S01]  /*a6f0*/  SHF.R.S32.HI R8, RZ, 0x1f, R0 ;  /* 0x0000001fff087819 */ /* 0x000fe20000011400 */
[----:B------:R-:W-:Y:S01]  /*a700*/  IMAD.WIDE.U32 R2, R7, c[0x0][0x1c0], R2 ;  /* 0x0000700007027a25 */ /* 0x000fe200078e0002 */
[----:B------:R-:W-:-:S03]  /*a710*/  ISETP.GE.AND P3, PT, R233, c[0x0][0x1d4], PT ;  /* 0x00007500e9007a0c */ /* 0x000fc60003f66270 */
[----:B------:R-:W-:Y:S01]  /*a720*/  IMAD.MOV R7, RZ, RZ, -R0 ;  /* 0x000000ffff077224 */ /* 0x000fe200078e0a00 */
[----:B------:R-:W-:Y:S01]  /*a730*/  IADD3 R3, R3, R9, RZ ;  /* 0x0000000903037210 */ /* 0x000fe20007ffe0ff */
[----:B------:R-:W-:Y:S02]  /*a740*/  IMAD R8, R8, c[0x0][0x1b0], RZ ;  /* 0x00006c0008087a24 */ /* 0x000fe400078e02ff */
[----:B------:R-:W-:Y:S02]  /*a750*/  IMAD R4, R7, c[0x0][0x2c4], R4 ;  /* 0x0000b10007047a24 */ /* 0x000fe400078e0204 */
[C---:B------:R-:W-:Y:S02]  /*a760*/  IMAD R10, R0.reuse, c[0x0][0x1b4], R8 ;  /* 0x00006d00000a7a24 */ /* 0x040fe400078e0208 */
[----:B------:R-:W-:Y:S01]  /*a770*/  IMAD.WIDE.U32 R2, R0, c[0x0][0x1b0], R2 ;  /* 0x00006c0000027a25 */ /* 0x000fe200078e0002 */
[----:B------:R-:W-:Y:S02]  /*a780*/  SEL R0, RZ, 0xffffffff, P4 ;  /* 0xffffffffff007807 */ /* 0x000fe40002000000 */
[----:B------:R-:W-:Y:S01]  /*a790*/  SHF.R.S32.HI R7, RZ, 0x1f, R4 ;  /* 0x0000001fff077819 */ /* 0x000fe20000011404 */
[----:B------:R-:W-:Y:S01]  /*a7a0*/  IMAD.IADD R3, R3, 0x1, R10 ;  /* 0x0000000103037824 */ /* 0x000fe200078e020a */
[----:B------:R-:W-:Y:S01]  /*a7b0*/  @P3 LOP3.LUT R215, R215, 0x200, RZ, 0xfc, !PT ;  /* 0x00000200d7d73812 */ /* 0x000fe200078efcff */
[----:B------:R-:W-:-:S02]  /*a7c0*/  IMAD.SHL.U32 R17, R0, 0x2, RZ ;  /* 0x0000000200117824 */ /* 0x000fc400078e00ff */
[----:B------:R-:W-:Y:S01]  /*a7d0*/  IMAD R0, R7, c[0x0][0x1a8], RZ ;  /* 0x00006a0007007a24 */ /* 0x000fe200078e02ff */
[----:B------:R-:W-:Y:S01]  /*a7e0*/  LOP3.LUT R215, R215, 0xfffffeff, RZ, 0xc0, !PT ;  /* 0xfffffeffd7d77812 */ /* 0x000fe200078ec0ff */
[----:B------:R-:W-:-:S04]  /*a7f0*/  IMAD.WIDE.U32 R2, R4, c[0x0][0x1a8], R2 ;  /* 0x00006a0004027a25 */ /* 0x000fc800078e0002 */
[----:B------:R-:W-:Y:S01]  /*a800*/  IMAD R0, R4, c[0x0][0x1ac], R0 ;  /* 0x00006b0004007a24 */ /* 0x000fe200078e0200 */
[----:B------:R-:W-:Y:S02]  /*a810*/  @P1 LOP3.LUT R215, R215, 0x100, RZ, 0xfc, !PT ;  /* 0x00000100d7d71812 */ /* 0x000fe400078efcff */
[----:B------:R-:W-:Y:S01]  /*a820*/  SEL R4, RZ, 0x8, P1 ;  /* 0x00000008ff047807 */ /* 0x000fe20000800000 */
[----:B------:R-:W-:Y:S01]  /*a830*/  IMAD.IADD R0, R3, 0x1, R0 ;  /* 0x0000000103007824 */ /* 0x000fe200078e0200 */
[C---:B------:R-:W-:Y:S02]  /*a840*/  LEA R20, P1, R2.reuse, c[0x0][0x160], 0x1 ;  /* 0x0000580002147a11 */ /* 0x040fe400078208ff */
[----:B------:R-:W-:Y:S02]  /*a850*/  LOP3.LUT R14, R17, 0x2, R14, 0xe2, !PT ;  /* 0x00000002110e7812 */ /* 0x000fe400078ee20e */
[----:B------:R-:W-:Y:S01]  /*a860*/  LEA.HI.X R17, R2, c[0x0][0x164], R0, 0x1, P1 ;  /* 0x0000590002117a11 */ /* 0x000fe200008f0c00 */
[--C-:B----4-:R-:W-:Y:S01]  /*a870*/  @P0 IMAD.MOV.U32 R2, RZ, RZ, R16.reuse ;  /* 0x000000ffff020224 */ /* 0x110fe200078e0010 */
[----:B------:R-:W-:Y:S01]  /*a880*/  SEL R7, RZ, 0x4, P3 ;  /* 0x00000004ff077807 */ /* 0x000fe20001800000 */
[----:B------:R-:W-:Y:S01]  /*a890*/  @!P0 IMAD.MOV.U32 R2, RZ, RZ, R239 ;  /* 0x000000ffff028224 */ /* 0x000fe200078e00ef */
[----:B------:R-:W-:Y:S01]  /*a8a0*/  @P0 SHF.R.S32.HI R3, RZ, 0x1f, R16 ;  /* 0x0000001fff030819 */ /* 0x000fe20000011410 */
[----:B------:R-:W-:Y:S01]  /*a8b0*/  IMAD.WIDE.U32 R8, R243, c[0x0][0x1e8], RZ ;  /* 0x00007a00f3087a25 */ /* 0x000fe200078e00ff */
[----:B------:R-:W-:-:S02]  /*a8c0*/  ISETP.NE.AND.EX P1, PT, RZ, c[0x0][0x354], PT, P2 ;  /* 0x0000d500ff007a0c */ /* 0x000fc40003f25320 */
[----:B------:R-:W-:Y:S01]  /*a8d0*/  @!P0 MOV R3, R15 ;  /* 0x0000000f00038202 */ /* 0x000fe20000000f00 */
[----:B------:R-:W-:Y:S01]  /*a8e0*/  IMAD.U32 R15, RZ, RZ, UR5 ;  /* 0x00000005ff0f7e24 */ /* 0x000fe2000f8e00ff */
[----:B------:R-:W-:Y:S01]  /*a8f0*/  LOP3.LUT R130, R4, R14, R7, 0xfe, !PT ;  /* 0x0000000e04827212 */ /* 0x000fe200078efe07 */
[----:B------:R-:W-:Y:S01]  /*a900*/  IMAD.U32 R14, RZ, RZ, UR4 ;  /* 0x00000004ff0e7e24 */ /* 0x000fe2000f8e00ff */
[----:B------:R-:W-:Y:S01]  /*a910*/  SEL R3, R3, RZ, !P1 ;  /* 0x000000ff03037207 */ /* 0x000fe20004800000 */
[----:B------:R-:W-:Y:S01]  /*a920*/  IMAD R9, R243, c[0x0][0x1ec], R9 ;  /* 0x00007b00f3097a24 */ /* 0x000fe200078e0209 */
[----:B------:R-:W-:Y:S02]  /*a930*/  SEL R2, R2, RZ, !P1 ;  /* 0x000000ff02027207 */ /* 0x000fe40004800000 */
[----:B------:R1:W-:Y:S01]  /*a940*/  STL.64 [R1+0x8], R14 ;  /* 0x0000080e01007387 */ /* 0x0003e20000100a00 */
[----:B------:R-:W-:Y:S01]  /*a950*/  IMAD R4, R3, c[0x0][0x1f0], RZ ;  /* 0x00007c0003047a24 */ /* 0x000fe200078e02ff */
[----:B---3--:R-:W-:Y:S01]  /*a960*/  IADD3 R0, P0, R231, R18, RZ ;  /* 0x00000012e7007210 */ /* 0x008fe20007f1e0ff */
[----:B------:R-:W-:-:S04]  /*a970*/  IMAD.WIDE.U32 R8, R2, c[0x0][0x1f0], R8 ;  /* 0x00007c0002087a25 */ /* 0x000fc800078e0008 */
[----:B------:R-:W-:Y:S02]  /*a980*/  IMAD R3, R3, c[0x0][0x218], RZ ;  /* 0x0000860003037a24 */ /* 0x000fe400078e02ff */
[----:B------:R-:W-:Y:S01]  /*a990*/  IMAD.WIDE.U32 R12, R2, c[0x0][0x218], R12 ;  /* 0x00008600020c7a25 */ /* 0x000fe200078e000c */
[----:B------:R-:W-:-:S03]  /*a9a0*/  IADD3 R8, P1, R140, R8, RZ ;  /* 0x000000088c087210 */ /* 0x000fc60007f3e0ff */
[----:B------:R-:W-:Y:S01]  /*a9b0*/  IMAD R7, R2, c[0x0][0x1f4], R4 ;  /* 0x00007d0002077a24 */ /* 0x000fe200078e0204 */
[----:B------:R-:W-:Y:S01]  /*a9c0*/  LEA.HI.X.SX32 R4, R18, R19, 0x1, P0 ;  /* 0x0000001312047211 */ /* 0x000fe200000f0eff */
[----:B------:R-:W-:Y:S01]  /*a9d0*/  IMAD R3, R2, c[0x0][0x21c], R3 ;  /* 0x0000870002037a24 */ /* 0x000fe200078e0203 */
[----:B------:R-:W-:Y:S01]  /*a9e0*/  IADD3 R2, P0, R140, R12, RZ ;  /* 0x0000000c8c027210 */ /* 0x000fe20007f1e0ff */
[----:B------:R-:W-:Y:S01]  /*a9f0*/  IMAD.U32 R18, RZ, RZ, UR8 ;  /* 0x00000008ff127e24 */ /* 0x000fe2000f8e00ff */
[C---:B------:R-:W-:Y:S01]  /*aa00*/  IADD3.X R9, R141.reuse, R9, R7, P1, !PT ;  /* 0x000000098d097210 */ /* 0x040fe20000ffe407 */
[C---:B------:R-:W-:Y:S01]  /*aa10*/  IMAD R7, R4.reuse, c[0x0][0x1e0], RZ ;  /* 0x0000780004077a24 */ /* 0x040fe200078e02ff */
[----:B------:R-:W-:Y:S01]  /*aa20*/  IADD3.X R3, R141, R13, R3, P0, !PT ;  /* 0x0000000d8d037210 */ /* 0x000fe200007fe403 */
[----:B------:R-:W-:Y:S01]  /*aa30*/  IMAD R4, R4, c[0x0][0x208], RZ ;  /* 0x0000820004047a24 */ /* 0x000fe200078e02ff */
[----:B------:R-:W-:Y:S01]  /*aa40*/  IADD3 R22, P1, R22, 0x8, RZ ;  /* 0x0000000816167810 */ /* 0x000fe20007f3e0ff */
[----:B------:R-:W-:Y:S01]  /*aa50*/  IMAD R222, R0, c[0x0][0x1e4], R7 ;  /* 0x0000790000de7a24 */ /* 0x000fe200078e0207 */
[----:B------:R-:W-:Y:S01]  /*aa60*/  IADD3 R18, P0, R18, 0x10, RZ ;  /* 0x0000001012127810 */ /* 0x000fe20007f1e0ff */
[----:B------:R-:W-:-:S02]  /*aa70*/  IMAD R4, R0, c[0x0][0x20c], R4 ;  /* 0x0000830000047a24 */ /* 0x000fc400078e0204 */
[----:B------:R-:W-:-:S04]  /*aa80*/  IMAD.WIDE.U32 R224, R0, c[0x0][0x1e0], R8 ;  /* 0x0000780000e07a25 */ /* 0x000fc800078e0008 */
[----:B------:R-:W-:Y:S01]  /*aa90*/  IMAD.WIDE.U32 R226, R0, c[0x0][0x208], R2 ;  /* 0x0000820000e27a25 */ /* 0x000fe200078e0002 */
[----:B------:R-:W-:Y:S02]  /*aaa0*/  ISETP.GE.AND P3, PT, R144, c[0x0][0x198], PT ;  /* 0x0000660090007a0c */ /* 0x000fe40003f66270 */
[----:B------:R-:W-:Y:S01]  /*aab0*/  IADD3.X R19, RZ, UR7, RZ, P0, !PT ;  /* 0x00000007ff137c10 */ /* 0x000fe200087fe4ff */
[----:B------:R-:W-:Y:S01]  /*aac0*/  IMAD.X R23, RZ, RZ, UR7, P1 ;  /* 0x00000007ff177e24 */ /* 0x000fe200088e06ff */
[----:B------:R-:W-:Y:S01]  /*aad0*/  ISETP.GE.AND P2, PT, R233, c[0x0][0x198], PT ;  /* 0x00006600e9007a0c */ /* 0x000fe20003f46270 */
[----:B------:R-:W-:Y:S01]  /*aae0*/  IMAD.IADD R7, R231, 0x1, R26 ;  /* 0x00000001e7077824 */ /* 0x000fe200078e021a */
[----:B------:R-:W-:Y:S01]  /*aaf0*/  ISETP.GE.AND P4, PT, R234, c[0x0][0x198], PT ;  /* 0x00006600ea007a0c */ /* 0x000fe20003f86270 */
[----:B------:R-:W-:Y:S02]  /*ab00*/  IMAD.IADD R222, R225, 0x1, R222 ;  /* 0x00000001e1de7824 */ /* 0x000fe400078e02de */
[----:B------:R-:W-:Y:S01]  /*ab10*/  IMAD.IADD R228, R227, 0x1, R4 ;  /* 0x00000001e3e47824 */ /* 0x000fe200078e0204 */
[----:B------:R-:W-:Y:S07]  /*ab20*/  BRA.DIV ~URZ, `(.L_x_1894) ;  /* 0x000149827f007947 */ /* 0x000fee000b800000 */
[----:B-1----:R1:W2:Y:S02]  /*ab30*/  SHFL.IDX PT, R4, R17, RZ, 0x181f ;  /* 0x00181fff11047589 */ /* 0x0022a400000e0000 */
.L_x_2024:
[----:B------:R-:W-:Y:S05]  /*ab40*/  BRA.DIV ~URZ, `(.L_x_1895) ;  /* 0x000149e27f007947 */ /* 0x000fea000b800000 */
[----:B------:R3:W4:Y:S02]  /*ab50*/  SHFL.IDX PT, R0, R20, RZ, 0x181f ;  /* 0x00181fff14007589 */ /* 0x00072400000e0000 */
.L_x_2025:
[----:B------:R-:W-:Y:S01]  /*ab60*/  IMAD R16, R21, c[0x0][0x2c4], RZ ;  /* 0x0000b10015107a24 */ /* 0x000fe200078e02ff */
[----:B------:R-:W-:Y:S04]  /*ab70*/  BSSY B0, `(.L_x_1896) ;  /* 0x0000015000007945 */ /* 0x000fe80003800000 */
[----:B------:R-:W-:-:S13]  /*ab80*/  ISETP.GE.AND P0, PT, R7, R16, PT ;  /* 0x000000100700720c */ /* 0x000fda0003f06270 */
[----:B------:R-:W-:Y:S05]  /*ab90*/  @P0 BRA `(.L_x_1897) ;  /* 0x0000012000000947 */ /* 0x000fea0003800000 */
[----:B------:R-:W5:Y:S04]  /*aba0*/  LDL R3, [R1+0x78] ;  /* 0x0000780001037983 */ /* 0x000f680000100800 */
[----:B---3--:R-:W3:Y:S04]  /*abb0*/  LDL R2, [R1+0x80] ;  /* 0x0000800001027983 */ /* 0x008ee80000100800 */
[----:B----4-:R-:W4:Y:S01]  /*abc0*/  LDL R10, [R1+0x7c] ;  /* 0x00007c00010a7983 */ /* 0x010f220000100800 */
[----:B------:R-:W-:-:S04]  /*abd0*/  LEA R14, P0, R140, R0, 0x1 ;  /* 0x000000008c0e7211 */ /* 0x000fc800078008ff */
[----:B--2---:R-:W-:Y:S02]  /*abe0*/  LEA.HI.X R15, R140, R4, R141, 0x1, P0 ;  /* 0x000000048c0f7211 */ /* 0x004fe400000f0c8d */
[----:B------:R-:W-:-:S03]  /*abf0*/  LEA R12, P0, R252, R0, 0x1 ;  /* 0x00000000fc0c7211 */ /* 0x000fc600078008ff */
[----:B------:R-:W-:Y:S01]  /*ac00*/  @!PT LDS RZ, [RZ] ;  /* 0x00000000fffff984 */ /* 0x000fe20000000800 */
[----:B------:R-:W-:Y:S01]  /*ac10*/  @!PT LDS RZ, [RZ] ;  /* 0x00000000fffff984 */ /* 0x000fe20000000800 */
[----:B------:R-:W-:Y:S01]  /*ac20*/  @!PT LDS RZ, [RZ] ;  /* 0x00000000fffff984 */ /* 0x000fe20000000800 */
[----:B------:R2:W-:Y:S01]  /*ac30*/  LDGSTS.E.BYPASS.LTC128B.128 [R220+0x10080], [R14.64], !P5 ;  /* 0x100800000edc7fae */ /* 0x0005e2000e901d4c */
[----:B-----5:R-:W-:Y:S02]  /*ac40*/  LEA.HI.X R13, R252, R4, R3, 0x1, P0 ;  /* 0x00000004fc0d7211 */ /* 0x020fe400000f0c03 */
[----:B------:R-:W-:-:S03]  /*ac50*/  LEA R8, P0, R233, R0, 0x1 ;  /* 0x00000000e9087211 */ /* 0x000fc600078008ff */
[----:B------:R2:W-:Y:S01]  /*ac60*/  LDGSTS.E.BYPASS.LTC128B.128 [R220+0x14080], [R12.64], !P3 ;  /* 0x140800000cdc7fae */ /* 0x0005e2000d901d4c */
[----:B---3--:R-:W-:Y:S02]  /*ac70*/  LEA.HI.X R9, R233, R4, R2, 0x1, P0 ;  /* 0x00000004e9097211 */ /* 0x008fe400000f0c02 */
[----:B------:R-:W-:-:S03]  /*ac80*/  LEA R2, P0, R234, R0, 0x1 ;  /* 0x00000000ea027211 */ /* 0x000fc600078008ff */
[----:B------:R2:W-:Y:S01]  /*ac90*/  LDGSTS.E.BYPASS.LTC128B.128 [R220+0x18080], [R8.64], !P2 ;  /* 0x1808000008dc7fae */ /* 0x0005e2000d101d4c */
[----:B----4-:R-:W-:-:S05]  /*aca0*/  LEA.HI.X R3, R234, R4, R10, 0x1, P0 ;  /* 0x00000004ea037211 */ /* 0x010fca00000f0c0a */
[----:B------:R2:W-:Y:S04]  /*acb0*/  LDGSTS.E.BYPASS.LTC128B.128 [R220+0x1c080], [R2.64], !P4 ;  /* 0x1c08000002dc7fae */ /* 0x0005e8000e101d4c */
.L_x_1897:
[----:B------:R-:W-:Y:S05]  /*acc0*/  BSYNC B0 ;  /* 0x0000000000007941 */ /* 0x000fea0003800000 */
.L_x_1896:
[----:B------:R-:W-:Y:S05]  /*acd0*/  BRA.DIV ~URZ, `(.L_x_1898) ;  /* 0x000148d27f007947 */ /* 0x000fea000b800000 */
[----:B--2---:R2:W1:Y:S04]  /*ace0*/  SHFL.IDX PT, R4, R17, 0x1, 0x181f ;  /* 0x00381f0011047f89 */ /* 0x00446800000e0000 */
[----:B----4-:R2:W4:Y:S02]  /*acf0*/  SHFL.IDX PT, R0, R20, 0x1, 0x181f ;  /* 0x00381f0014007f89 */ /* 0x01052400000e0000 */
.L_x_2026:
[----:B------:R-:W-:Y:S01]  /*ad00*/  IADD3 R2, R7, 0x20, RZ ;  /* 0x0000002007027810 */ /* 0x000fe20007ffe0ff */
[----:B------:R-:W-:Y:S03]  /*ad10*/  BSSY B0, `(.L_x_1899) ;  /* 0x0000015000007945 */ /* 0x000fe60003800000 */
[----:B------:R-:W-:-:S13]  /*ad20*/  ISETP.GE.AND P0, PT, R2, R16, PT ;  /* 0x000000100200720c */ /* 0x000fda0003f06270 */
[----:B------:R-:W-:Y:S05]  /*ad30*/  @P0 BRA `(.L_x_1900) ;  /* 0x0000012000000947 */ /* 0x000fea0003800000 */
[----:B------:R-:W5:Y:S04]  /*ad40*/  LDL R8, [R1+0x78] ;  /* 0x0000780001087983 */ /* 0x000f680000100800 */
[----:B--2---:R-:W2:Y:S04]  /*ad50*/  LDL R3, [R1+0x80] ;  /* 0x0000800001037983 */ /* 0x004ea80000100800 */
[----:B---3--:R-:W3:Y:S01]  /*ad60*/  LDL R10, [R1+0x7c] ;  /* 0x00007c00010a7983 */ /* 0x008ee20000100800 */
[----:B----4-:R-:W-:-:S04]  /*ad70*/  LEA R14, P0, R140, R0, 0x1 ;  /* 0x000000008c0e7211 */ /* 0x010fc800078008ff */
[----:B-1----:R-:W-:Y:S02]  /*ad80*/  LEA.HI.X R15, R140, R4, R141, 0x1, P0 ;  /* 0x000000048c0f7211 */ /* 0x002fe400000f0c8d */
        /* <DEDUP_REMOVED lines=8> */
[----:B--2---:R-:W-:Y:S02]  /*ae10*/  LEA.HI.X R9, R233, R4, R3, 0x1, P0 ;  /* 0x00000004e9097211 */ /* 0x004fe400000f0c03 */
[----:B------:R-:W-:-:S03]  /*ae20*/  LEA R2, P0, R234, R0, 0x1 ;  /* 0x00000000ea027211 */ /* 0x000fc600078008ff */
[----:B------:R1:W-:Y:S01]  /*ae30*/  LDGSTS.E.BYPASS.LTC128B.128 [R223+0x19080], [R8.64], !P2 ;  /* 0x1908000008df7fae */ /* 0x0003e2000d101d4c */
[----:B---3--:R-:W-:-:S05]  /*ae40*/  LEA.HI.X R3, R234, R4, R10, 0x1, P0 ;  /* 0x00000004ea037211 */ /* 0x008fca00000f0c0a */
[----:B------:R1:W-:Y:S04]  /*ae50*/  LDGSTS.E.BYPASS.LTC128B.128 [R223+0x1d080], [R2.64], !P4 ;  /* 0x1d08000002df7fae */ /* 0x0003e8000e101d4c */
.L_x_1900:
[----:B------:R-:W-:Y:S05]  /*ae60*/  BSYNC B0 ;  /* 0x0000000000007941 */ /* 0x000fea0003800000 */
.L_x_1899:
[----:B------:R-:W-:Y:S05]  /*ae70*/  BRA.DIV ~URZ, `(.L_x_1901) ;  /* 0x000148227f007947 */ /* 0x000fea000b800000 */
[----:B-1----:R1:W2:Y:S02]  /*ae80*/  SHFL.IDX PT, R4, R17, 0x2, 0x181f ;  /* 0x00581f0011047f89 */ /* 0x0022a400000e0000 */
.L_x_2027:
[----:B------:R-:W-:Y:S05]  /*ae90*/  BRA.DIV ~URZ, `(.L_x_1902) ;  /* 0x000148827f007947 */ /* 0x000fea000b800000 */
[----:B----4-:R4:W1:Y:S02]  /*aea0*/  SHFL.IDX PT, R0, R20, 0x2, 0x181f ;  /* 0x00581f0014007f89 */ /* 0x01086400000e0000 */
.L_x_2028:
[----:B------:R-:W-:Y:S01]  /*aeb0*/  IADD3 R2, R7, 0x40, RZ ;  /* 0x0000004007027810 */ /* 0x000fe20007ffe0ff */
[----:B------:R-:W-:Y:S03]  /*aec0*/  BSSY B0, `(.L_x_1903) ;  /* 0x0000015000007945 */ /* 0x000fe60003800000 */
[----:B------:R-:W-:-:S13]  /*aed0*/  ISETP.GE.AND P0, PT, R2, R16, PT ;  /* 0x000000100200720c */ /* 0x000fda0003f06270 */
[----:B------:R-:W-:Y:S05]  /*aee0*/  @P0 BRA `(.L_x_1904) ;  /* 0x0000012000000947 */ /* 0x000fea0003800000 */
[----:B------:R-:W5:Y:S04]  /*aef0*/  LDL R8, [R1+0x78] ;  /* 0x0000780001087983 */ /* 0x000f680000100800 */
[----:B---3--:R-:W3:Y:S04]  /*af00*/  LDL R3, [R1+0x80] ;  /* 0x0000800001037983 */ /* 0x008ee80000100800 */
[----:B----4-:R-:W4:Y:S01]  /*af10*/  LDL R10, [R1+0x7c] ;  /* 0x00007c00010a7983 */ /* 0x010f220000100800 */
[----:B-1----:R-:W-:-:S04]  /*af20*/  LEA R14, P0, R140, R0, 0x1 ;  /* 0x000000008c0e7211 */ /* 0x002fc800078008ff */
        /* <DEDUP_REMOVED lines=14> */
.L_x_1904:
[----:B------:R-:W-:Y:S05]  /*b010*/  BSYNC B0 ;  /* 0x0000000000007941 */ /* 0x000fea0003800000 */
.L_x_1903:
[----:B------:R-:W-:Y:S05]  /*b020*/  BRA.DIV ~URZ, `(.L_x_1905) ;  /* 0x000147727f007947 */ /* 0x000fea000b800000 */
[----:B--2---:R2:W3:Y:S04]  /*b030*/  SHFL.IDX PT, R4, R17, 0x3, 0x181f ;  /* 0x00781f0011047f89 */ /* 0x0044e800000e0000 */
[----:B-1----:R2:W1:Y:S02]  /*b040*/  SHFL.IDX PT, R0, R20, 0x3, 0x181f ;  /* 0x00781f0014007f89 */ /* 0x00246400000e0000 */
.L_x_2029:
[----:B------:R-:W-:Y:S01]  /*b050*/  IADD3 R7, R7, 0x60, RZ ;  /* 0x0000006007077810 */ /* 0x000fe20007ffe0ff */
[----:B------:R-:W5:Y:S04]  /*b060*/  LDL R14, [R1+0x74] ;  /* 0x00007400010e7983 */ /* 0x000f680000100800 */
[----:B--2---:R-:W2:Y:S01]  /*b070*/  LDL R2, [R1+0x78] ;  /* 0x0000780001027983 */ /* 0x004ea20000100800 */
[----:B------:R-:W-:-:S03]  /*b080*/  ISETP.GE.AND P0, PT, R7, R16, PT ;  /* 0x000000100700720c */ /* 0x000fc60003f06270 */
[----:B----4-:R-:W4:Y:S04]  /*b090*/  LDL R15, [R1+0x80] ;  /* 0x00008000010f7983 */ /* 0x010f280000100800 */
[----:B---3--:R-:W3:Y:S01]  /*b0a0*/  LDL R10, [R1+0x7c] ;  /* 0x00007c00010a7983 */ /* 0x008ee20000100800 */
[----:B------:R-:W-:Y:S01]  /*b0b0*/  IMAD.MOV.U32 R104, RZ, RZ, 0x30 ;  /* 0x00000030ff687424 */ /* 0x000fe200078e00ff */
[----:B------:R-:W-:Y:S01]  /*b0c0*/  SHF.R.S32.HI R133, RZ, 0x1f, R124 ;  /* 0x0000001fff857819 */ /* 0x000fe2000001147c */
[----:B------:R-:W-:Y:S01]  /*b0d0*/  ULDC.64 UR4, c[0x0][0x40] ;  /* 0x0000100000047ab9 */ /* 0x000fe20000000a00 */
[----:B------:R-:W3:Y:S02]  /*b0e0*/  LDL R7, [R1+0x64] ;  /* 0x0000640001077983 */ /* 0x000ee40000100800 */
[----:B-1----:R-:W-:-:S04]  /*b0f0*/  @!P0 LEA R12, P1, R140, R0, 0x1 ;  /* 0x000000008c0c8211 */ /* 0x002fc800078208ff */
[----:B------:R-:W-:Y:S02]  /*b100*/  @!P0 LEA.HI.X R13, R140, R4, R141, 0x1, P1 ;  /* 0x000000048c0d8211 */ /* 0x000fe400008f0c8d */
[----:B------:R-:W-:Y:S01]  /*b110*/  @!P0 LEA R8, P1, R252, R0, 0x1 ;  /* 0x00000000fc088211 */ /* 0x000fe200078208ff */
[----:B------:R-:W-:Y:S02]  /*b120*/  UIADD3 UR4, UP0, UR4, 0x160, URZ ;  /* 0x0000016004047890 */ /* 0x000fe4000ff1e03f */
[----:B------:R-:W-:Y:S01]  /*b130*/  @!PT LDS RZ, [RZ] ;  /* 0x00000000fffff984 */ /* 0x000fe20000000800 */
[----:B------:R-:W-:Y:S01]  /*b140*/  @!PT LDS RZ, [RZ] ;  /* 0x00000000fffff984 */ /* 0x000fe20000000800 */
[----:B------:R-:W-:Y:S01]  /*b150*/  @!PT LDS RZ, [RZ] ;  /* 0x00000000fffff984 */ /* 0x000fe20000000800 */
[----:B------:R1:W-:Y:S02]  /*b160*/  @!P0 LDGSTS.E.BYPASS.LTC128B.128 [R223+0x13080], [R12.64], !P5 ;  /* 0x130800000cdf8fae */ /* 0x0003e4000e901d4c */
[----:B------:R-:W-:Y:S01]  /*b170*/  UIADD3.X UR5, URZ, UR5, URZ, UP0, !UPT ;  /* 0x000000053f057290 */ /* 0x000fe200087fe43f */
[C---:B------:R-:W-:Y:S02]  /*b180*/  LOP3.LUT P5, RZ, R215.reuse, 0x200, RZ, 0xc0, !PT ;  /* 0x00000200d7ff7812 */ /* 0x040fe400078ac0ff */
[----:B------:R-:W-:Y:S01]  /*b190*/  LOP3.LUT P6, RZ, R215, 0x100, RZ, 0xc0, !PT ;  /* 0x00000100d7ff7812 */ /* 0x000fe200078cc0ff */
[----:B------:R1:W-:Y:S04]  /*b1a0*/  STL.64 [R1+0x28], R18 ;  /* 0x0000281201007387 */ /* 0x0003e80000100a00 */
[----:B------:R1:W-:Y:S04]  /*b1b0*/  STL.64 [R1+0x30], R174 ;  /* 0x000030ae01007387 */ /* 0x0003e80000100a00 */
[----:B------:R1:W-:Y:S04]  /*b1c0*/  STL.64 [R1+0x38], R24 ;  /* 0x0000381801007387 */ /* 0x0003e80000100a00 */
[----:B------:R1:W-:Y:S01]  /*b1d0*/  STL.64 [R1+0x40], R22 ;  /* 0x0000401601007387 */ /* 0x0003e20000100a00 */
[----:B------:R-:W-:-:S02]  /*b1e0*/  IADD3 R203, R146, 0x20, RZ ;  /* 0x0000002092cb7810 */ /* 0x000fc40007ffe0ff */
[----:B------:R-:W-:Y:S01]  /*b1f0*/  MOV R134, 0xb670 ;  /* 0x0000b67000867802 */ /* 0x000fe20000000f00 */
[----:B-----5:R-:W-:Y:S01]  /*b200*/  IMAD R104, R14, -0x30, R104 ;  /* 0xffffffd00e687824 */ /* 0x020fe200078e0268 */
[----:B--2---:R-:W-:Y:S02]  /*b210*/  @!P0 LEA.HI.X R9, R252, R4, R2, 0x1, P1 ;  /* 0x00000004fc098211 */ /* 0x004fe400008f0c02 */
[----:B------:R-:W-:-:S03]  /*b220*/  @!P0 LEA R2, P1, R233, R0, 0x1 ;  /* 0x00000000e9028211 */ /* 0x000fc600078208ff */
[----:B------:R2:W-:Y:S01]  /*b230*/  @!P0 LDGSTS.E.BYPASS.LTC128B.128 [R223+0x17080], [R8.64], !P3 ;  /* 0x1708000008df8fae */ /* 0x0005e2000d901d4c */
[----:B----4-:R-:W-:Y:S01]  /*b240*/  @!P0 LEA.HI.X R3, R233, R4, R15, 0x1, P1 ;  /* 0x00000004e9038211 */ /* 0x010fe200008f0c0f */
[----:B---3--:R-:W-:Y:S01]  /*b250*/  IMAD.IADD R7, R104, 0x1, R7 ;  /* 0x0000000168077824 */ /* 0x008fe200078e0207 */
[----:B-1----:R-:W-:-:S03]  /*b260*/  @!P0 LEA R12, P1, R234, R0, 0x1 ;  /* 0x00000000ea0c8211 */ /* 0x002fc600078208ff */
[----:B------:R1:W-:Y:S01]  /*b270*/  @!P0 LDGSTS.E.BYPASS.LTC128B.128 [R223+0x1b080], [R2.64], !P2 ;  /* 0x1b08000002df8fae */ /* 0x0003e2000d101d4c */
[----:B------:R-:W-:Y:S02]  /*b280*/  IMNMX R7, R7, 0x30, PT ;  /* 0x0000003007077817 */ /* 0x000fe40003800200 */
[----:B------:R-:W-:-:S03]  /*b290*/  @!P0 LEA.HI.X R13, R234, R4, R10, 0x1, P1 ;  /* 0x00000004ea0d8211 */ /* 0x000fc600008f0c0a */
[----:B------:R-:W-:Y:S01]  /*b2a0*/  IMAD.IADD R7, R7, 0x1, -R231 ;  /* 0x0000000107077824 */ /* 0x000fe200078e0ae7 */
[----:B------:R-:W3:Y:S04]  /*b2b0*/  S2R R10, SR_TID.X ;  /* 0x00000000000a7919 */ /* 0x000ee80000002100 */
[----:B------:R-:W-:Y:S01]  /*b2c0*/  ISETP.GE.AND P1, PT, R7, 0x1, PT ;  /* 0x000000010700780c */ /* 0x000fe20003f26270 */
[----:B------:R4:W-:Y:S01]  /*b2d0*/  @!P0 LDGSTS.E.BYPASS.LTC128B.128 [R223+0x1f080], [R12.64], !P4 ;  /* 0x1f0800000cdf8fae */ /* 0x0009e2000e101d4c */
[----:B--2---:R-:W-:-:S03]  /*b2e0*/  IMAD.WIDE.U32 R8, R124, c[0x0][0x1e0], RZ ;  /* 0x000078007c087a25 */ /* 0x004fc600078e00ff */
[----:B------:R-:W0:Y:S01]  /*b2f0*/  LDGDEPBAR ;  /* 0x00000000000079af */ /* 0x000e220000000000 */
[----:B-1----:R-:W-:-:S04]  /*b300*/  IMAD R2, R133, c[0x0][0x1e0], RZ ;  /* 0x0000780085027a24 */ /* 0x002fc800078e02ff */
[----:B------:R-:W-:Y:S01]  /*b310*/  IMAD R0, R124, c[0x0][0x1e4], R2 ;  /* 0x000079007c007a24 */ /* 0x000fe200078e0202 */
[----:B------:R-:W-:Y:S01]  /*b320*/  ISETP.GE.AND P0, PT, R7, 0x21, PT ;  /* 0x000000210700780c */ /* 0x000fe20003f06270 */
[----:B------:R-:W-:Y:S02]  /*b330*/  IMAD.MOV.U32 R2, RZ, RZ, R224 ;  /* 0x000000ffff027224 */ /* 0x000fe400078e00e0 */
[----:B------:R-:W-:Y:S02]  /*b340*/  IMAD.MOV.U32 R3, RZ, RZ, R222 ;  /* 0x000000ffff037224 */ /* 0x000fe400078e00de */
[----:B------:R-:W-:Y:S02]  /*b350*/  IMAD.IADD R0, R9, 0x1, R0 ;  /* 0x0000000109007824 */ /* 0x000fe400078e0200 */
[----:B------:R-:W-:Y:S02]  /*b360*/  IMAD.U32 R14, RZ, RZ, UR4 ;  /* 0x00000004ff0e7e24 */ /* 0x000fe4000f8e00ff */
[----:B------:R-:W-:Y:S01]  /*b370*/  IMAD.U32 R15, RZ, RZ, UR5 ;  /* 0x00000005ff0f7e24 */ /* 0x000fe2000f8e00ff */
[----:B------:R-:W-:Y:S01]  /*b380*/  WARPSYNC 0xffffffff ;  /* 0xffffffff00007948 */ /* 0x000fe20003800000 */
[----:B------:R-:W-:-:S04]  /*b390*/  IMAD.WIDE.U32 R2, R8, 0x30, R2 ;  /* 0x0000003008027825 */ /* 0x000fc800078e0002 */
[----:B------:R-:W-:Y:S02]  /*b3a0*/  IMAD R0, R0, 0x30, RZ ;  /* 0x0000003000007824 */ /* 0x000fe400078e02ff */
[----:B------:R-:W-:Y:S01]  /*b3b0*/  IMAD.MOV.U32 R4, RZ, RZ, 0x20 ;  /* 0x00000020ff047424 */ /* 0x000fe200078e00ff */
[----:B------:R-:W-:Y:S01]  /*b3c0*/  @P1 LEA R8, P2, R2, c[0x0][0x1c8], 0x1 ;  /* 0x0000720002081a11 */ /* 0x000fe200078408ff */
[----:B------:R-:W-:Y:S02]  /*b3d0*/  IMAD.IADD R0, R3, 0x1, R0 ;  /* 0x0000000103007824 */ /* 0x000fe400078e0200 */
[----:B------:R-:W-:Y:S01]  /*b3e0*/  IMAD.WIDE.U32 R16, R4, c[0x0][0x1e0], RZ ;  /* 0x0000780004107a25 */ /* 0x000fe200078e00ff */
[C---:B------:R-:W-:Y:S02]  /*b3f0*/  LOP3.LUT P4, RZ, R215.reuse, 0x800, RZ, 0xc0, !PT ;  /* 0x00000800d7ff7812 */ /* 0x040fe4000788c0ff */
[----:B------:R-:W-:Y:S01]  /*b400*/  @P1 LEA.HI.X R9, R2, c[0x0][0x1cc], R0, 0x1, P2 ;  /* 0x0000730002091a11 */ /* 0x000fe200010f0c00 */
[----:B------:R-:W-:Y:S01]  /*b410*/  BAR.SYNC.DEFER_BLOCKING 0x0 ;  /* 0x0000000000007b1d */ /* 0x000fe20000010000 */
[----:B------:R-:W-:-:S02]  /*b420*/  LOP3.LUT P3, RZ, R215, 0x400, RZ, 0xc0, !PT ;  /* 0x00000400d7ff7812 */ /* 0x000fc4000786c0ff */
[----:B------:R-:W-:Y:S01]  /*b430*/  @P0 IADD3 R3, P2, R2, R16, RZ ;  /* 0x0000001002030210 */ /* 0x000fe20007f5e0ff */
[----:B------:R-:W-:Y:S01]  /*b440*/  IMAD R2, R4, c[0x0][0x1e4], RZ ;  /* 0x0000790004027a24 */ /* 0x000fe200078e02ff */
[----:B---3--:R-:W-:-:S04]  /*b450*/  SHF.R.S32.HI R18, RZ, 0x1f, R10 ;  /* 0x0000001fff127819 */ /* 0x008fc8000001140a */
[----:B------:R-:W-:Y:S02]  /*b460*/  @P0 IADD3.X R0, R0, R17, R2, P2, !PT ;  /* 0x0000001100000210 */ /* 0x000fe400017fe402 */
[C---:B------:R-:W-:Y:S02]  /*b470*/  @P0 LEA R2, P2, R3.reuse, c[0x0][0x1c8], 0x1 ;  /* 0x0000720003020a11 */ /* 0x040fe400078408ff */
[----:B------:R-:W-:Y:S02]  /*b480*/  LEA.HI R18, R18, R10, RZ, 0x3 ;  /* 0x0000000a12127211 */ /* 0x000fe400078f18ff */
[----:B------:R-:W-:Y:S02]  /*b490*/  @P0 LEA.HI.X R3, R3, c[0x0][0x1cc], R0, 0x1, P2 ;  /* 0x0000730003030a11 */ /* 0x000fe400010f0c00 */
[----:B------:R-:W-:Y:S01]  /*b4a0*/  LOP3.LUT R18, R18, 0xfffffff8, RZ, 0xc0, !PT ;  /* 0xfffffff812127812 */ /* 0x000fe200078ec0ff */
[----:B----4-:R-:W-:Y:S02]  /*b4b0*/  IMAD.U32 R12, RZ, RZ, UR8 ;  /* 0x00000008ff0c7e24 */ /* 0x010fe4000f8e00ff */
[----:B------:R-:W-:Y:S01]  /*b4c0*/  IMAD.U32 R13, RZ, RZ, UR7 ;  /* 0x00000007ff0d7e24 */ /* 0x000fe2000f8e00ff */
[----:B------:R-:W-:Y:S01]  /*b4d0*/  @!PT LDS RZ, [RZ] ;  /* 0x00000000fffff984 */ /* 0x000fe20000000800 */
[----:B------:R-:W-:Y:S01]  /*b4e0*/  @!PT LDS RZ, [RZ] ;  /* 0x00000000fffff984 */ /* 0x000fe20000000800 */
[----:B------:R-:W-:Y:S01]  /*b4f0*/  @!PT LDS RZ, [RZ] ;  /* 0x00000000fffff984 */ /* 0x000fe20000000800 */
[----:B------:R1:W-:Y:S04]  /*b500*/  @P1 LDGSTS.E.BYPASS.LTC128B.128 [R220+0xa080], [R8.64], !P4 ;  /* 0x0a08000008dc1fae */ /* 0x0003e8000e101d4c */
[----:B------:R1:W-:Y:S04]  /*b510*/  @P1 LDGSTS.E.BYPASS.LTC128B.128 [R220+0xb880], [R8.64+0x80], !P3 ;  /* 0x0b88008008dc1fae */ /* 0x0003e8000d901d4c */
[----:B------:R1:W-:Y:S01]  /*b520*/  @P1 LDGSTS.E.BYPASS.LTC128B.128 [R220+0xd080], [R8.64+0x100], !P5 ;  /* 0x0d08010008dc1fae */ /* 0x0003e2000e901d4c */
[----:B------:R-:W-:-:S03]  /*b530*/  IMAD.IADD R18, R10, 0x1, -R18 ;  /* 0x000000010a127824 */ /* 0x000fc600078e0a12 */
[----:B------:R1:W-:Y:S04]  /*b540*/  @P1 LDGSTS.E.BYPASS.LTC128B.128 [R220+0xe880], [R8.64+0x180], !P6 ;  /* 0x0e88018008dc1fae */ /* 0x0003e8000f101d4c */
[----:B------:R1:W-:Y:S04]  /*b550*/  @P0 LDGSTS.E.BYPASS.LTC128B.128 [R223+0xb080], [R2.64], !P4 ;  /* 0x0b08000002df0fae */ /* 0x0003e8000e101d4c */
[----:B------:R1:W-:Y:S04]  /*b560*/  @P0 LDGSTS.E.BYPASS.LTC128B.128 [R223+0xc880], [R2.64+0x80], !P3 ;  /* 0x0c88008002df0fae */ /* 0x0003e8000d901d4c */
[----:B------:R1:W-:Y:S04]  /*b570*/  @P0 LDGSTS.E.BYPASS.LTC128B.128 [R223+0xe080], [R2.64+0x100], !P5 ;  /* 0x0e08010002df0fae */ /* 0x0003e8000e901d4c */
[----:B------:R1:W-:Y:S01]  /*b580*/  @P0 LDGSTS.E.BYPASS.LTC128B.128 [R223+0xf880], [R2.64+0x180], !P6 ;  /* 0x0f88018002df0fae */ /* 0x0003e2000f101d4c */
[----:B------:R-:W-:-:S03]  /*b590*/  LOP3.LUT P0, RZ, R18, 0x2, RZ, 0xc0, !PT ;  /* 0x0000000212ff7812 */ /* 0x000fc6000780c0ff */
[----:B------:R1:W-:Y:S04]  /*b5a0*/  STL.64 [R1+0x20], R12 ;  /* 0x0000200c01007387 */ /* 0x0003e80000100a00 */
[----:B------:R1:W-:Y:S04]  /*b5b0*/  STL.64 [R1+0x18], R14 ;  /* 0x0000180e01007387 */ /* 0x0003e80000100a00 */
[----:B------:R-:W0:Y:S01]  /*b5c0*/  LDGDEPBAR ;  /* 0x00000000000079af */ /* 0x000e220000000000 */
[----:B------:R-:W-:Y:S01]  /*b5d0*/  ISETP.GT.AND P1, PT, R10, 0x7f, PT ;  /* 0x0000007f0a00780c */ /* 0x000fe20003f24270 */
[----:B------:R-:W-:Y:S01]  /*b5e0*/  IMAD.U32 R0, RZ, RZ, UR8 ;  /* 0x00000008ff007e24 */ /* 0x000fe2000f8e00ff */
[----:B------:R-:W-:-:S02]  /*b5f0*/  @P0 IADD3 R203, R146, -0x20, RZ ;  /* 0xffffffe092cb0810 */ /* 0x000fc40007ffe0ff */
[----:B------:R-:W-:Y:S01]  /*b600*/  LOP3.LUT R215, R215, 0xffffff7f, RZ, 0xc0, !PT ;  /* 0xffffff7fd7d77812 */ /* 0x000fe200078ec0ff */
[----:B------:R-:W-:Y:S01]  /*b610*/  BSSY B2, `(.L_x_1906) ;  /* 0x0000006000027945 */ /* 0x000fe20003800000 */
[----:B------:R-:W-:Y:S02]  /*b620*/  IADD3 R92, R0, 0x18, RZ ;  /* 0x00000018005c7810 */ /* 0x000fe40007ffe0ff */
[C---:B------:R-:W-:Y:S02]  /*b630*/  IADD3 R214, R203.reuse, 0x1000, RZ ;  /* 0x00001000cbd67810 */ /* 0x040fe40007ffe0ff */
[----:B------:R-:W-:-:S03]  /*b640*/  IADD3 R213, R203, 0x800, RZ ;  /* 0x00000800cbd57810 */ /* 0x000fc60007ffe0ff */
[----:B------:R-:W-:Y:S02]  /*b650*/  @P1 LOP3.LUT R215, R215, 0x80, RZ, 0xfc, !PT ;  /* 0x00000080d7d71812 */ /* 0x000fe400078efcff */
[----:B-1----:R-:W-:Y:S05]  /*b660*/  CALL.REL.NOINC `($_ZN7cutlass13device_kernelIN5flash19enable_sm80_to_sm89INS1_16FlashAttnFwdSm80INS1_25CollectiveMainloopFwdSm80ILi8ELi1ELb0EN4cute5tupleIJNS5_1CILi128EEENS7_ILi48EEENS7_ILi256EEEEEELi256ENS_6half_tEfNS_4arch4Sm80ELb0ELb1ELb1ELb1ELb0ELb1ELb1ELb1EEENS1_21CollectiveEpilogueFwdINS6_IJS8_SA_S9_EEENS6_IJNS7_ILi1EEESI_SI_EEESC_SE_Li256ELb1ELb1ELb1ELb0EEENS1_36VarlenDynamicPersistentTileSchedulerILi128ELi48ELi256ELi256ELb1ELb1ELb0ELb1ELb0ELb1EEEEEEEEEvNT_6ParamsE$_ZZN5flash25CollectiveMainloopFwdSm80ILi8ELi1ELb0EN4cute5tupleIJNS1_1CILi128EEENS3_ILi48EEENS3_ILi256EEEEEELi256EN7cutlass6half_tEfNS8_4arch4Sm80ELb0ELb1ELb1ELb1ELb0ELb1ELb1ELb1EE3mmaINS_16FlashAttnFwdSm80ISC_NS_21CollectiveEpilogueFwdINS2_IJS4_S6_S5_EEENS2_IJNS3_ILi1EEESH_SH_EEES9_SB_Li256ELb1ELb1ELb1ELb0EEENS_36VarlenDynamicPersistentTileSchedulerILi128ELi48ELi256ELi256ELb1ELb1ELb0ELb1ELb0ELb1EEEE13SharedStorageENS1_6TensorINS1_11ArrayEngineIfLm128EEENS1_6LayoutINS2_IJNS2_IJNS3_ILi2EEESS_EEESH_NS3_ILi32EEEEEENS2_IJNS2_IJSH_SS_EEENS3_ILi0EEENS3_ILi4EEEEEEEEEENS_7SoftmaxILi2ELi0EEEEEbRKNSC_6ParamsERT0_RT1_iRKNS_16SeqlenInfoQKNewKILb1ELb1EEENS2_IJiiiiEEERT_ENKUlvE_clEv) ;  /* 0x0001540000007944 */ /* 0x002fea0003c00000 */
[----:B------:R-:W-:Y:S05]  /*b670*/  BSYNC B2 ;  /* 0x0000000000027941 */ /* 0x000fea0003800000 */
.L_x_1906:
[----:B------:R-:W2:Y:S01]  /*b680*/  LDL R4, [R1+0x64] ;  /* 0x0000640001047983 */ /* 0x000ea20000100800 */
[----:B------:R-:W-:Y:S01]  /*b690*/  IMAD R0, R133, c[0x0][0x208], RZ ;  /* 0x0000820085007a24 */ /* 0x000fe200078e02ff */
[----:B------:R-:W-:Y:S01]  /*b6a0*/  MOV R3, R228 ;  /* 0x000000e400037202 */ /* 0x000fe20000000f00 */
[----:B-1----:R-:W-:Y:S01]  /*b6b0*/  IMAD.WIDE.U32 R8, R124, c[0x0][0x208], RZ ;  /* 0x000082007c087a25 */ /* 0x002fe200078e00ff */
[----:B------:R-:W1:Y:S01]  /*b6c0*/  S2R R12, SR_TID.X ;  /* 0x00000000000c7919 */ /* 0x000e620000002100 */
[----:B------:R-:W-:-:S04]  /*b6d0*/  DEPBAR.LE SB0, 0x0 ;  /* 0x000080000000791a */ /* 0x000fc80000000000 */
[----:B------:R-:W-:Y:S01]  /*b6e0*/  IMAD R0, R124, c[0x0][0x20c], R0 ;  /* 0x000083007c007a24 */ /* 0x000fe200078e0200 */
[----:B------:R-:W-:Y:S01]  /*b6f0*/  WARPSYNC 0xffffffff ;  /* 0xffffffff00007948 */ /* 0x000fe20003800000 */
[----:B------:R-:W-:Y:S01]  /*b700*/  IMAD.MOV.U32 R2, RZ, RZ, R226 ;  /* 0x000000ffff027224 */ /* 0x000fe200078e00e2 */
[----:B------:R-:W-:Y:S01]  /*b710*/  BAR.SYNC.DEFER_BLOCKING 0x0 ;  /* 0x0000000000007b1d */ /* 0x000fe20000010000 */
[----:B------:R-:W-:Y:S01]  /*b720*/  IMAD.IADD R0, R9, 0x1, R0 ;  /* 0x0000000109007824 */ /* 0x000fe200078e0200 */
[----:B------:R-:W-:Y:S01]  /*b730*/  LOP3.LUT P4, RZ, R130, 0x1, RZ, 0xc0, !PT ;  /* 0x0000000182ff7812 */ /* 0x000fe2000788c0ff */
[----:B------:R-:W-:Y:S01]  /*b740*/  IMAD.WIDE.U32 R8, R8, 0x30, R2 ;  /* 0x0000003008087825 */ /* 0x000fe200078e0002 */
[C---:B------:R-:W-:Y:S02]  /*b750*/  LOP3.LUT P2, RZ, R130.reuse, 0x2, RZ, 0xc0, !PT ;  /* 0x0000000282ff7812 */ /* 0x040fe4000784c0ff */
[----:B------:R-:W-:Y:S01]  /*b760*/  LOP3.LUT P1, RZ, R130, 0x4, RZ, 0xc0, !PT ;  /* 0x0000000482ff7812 */ /* 0x000fe2000782c0ff */
[----:B------:R-:W-:Y:S01]  /*b770*/  IMAD R0, R0, 0x30, RZ ;  /* 0x0000003000007824 */ /* 0x000fe200078e02ff */
[----:B------:R-:W-:Y:S01]  /*b780*/  LEA R2, P0, R8, c[0x0][0x1f8], 0x1 ;  /* 0x00007e0008027a11 */ /* 0x000fe200078008ff */
[----:B------:R3:W5:Y:S02]  /*b790*/  LDL R105, [R1+0x74] ;  /* 0x0000740001697983 */ /* 0x0007640000100800 */
[----:B------:R-:W-:-:S02]  /*b7a0*/  IMAD.IADD R0, R9, 0x1, R0 ;  /* 0x0000000109007824 */ /* 0x000fc400078e0200 */
[----:B------:R3:W5:Y:S01]  /*b7b0*/  LDL R232, [R1+0x10] ;  /* 0x0000100001e87983 */ /* 0x0007620000100800 */
[----:B-1----:R-:W-:Y:S02]  /*b7c0*/  ISETP.GT.AND P5, PT, R12, 0x7f, PT ;  /* 0x0000007f0c00780c */ /* 0x002fe40003fa4270 */
[----:B------:R-:W-:Y:S02]  /*b7d0*/  LEA.HI.X R3, R8, c[0x0][0x1fc], R0, 0x1, P0 ;  /* 0x00007f0008037a11 */ /* 0x000fe400000f0c00 */
[----:B------:R-:W-:-:S04]  /*b7e0*/  SHF.R.S32.HI R10, RZ, 0x1f, R12 ;  /* 0x0000001fff0a7819 */ /* 0x000fc8000001140c */
[----:B------:R-:W-:Y:S01]  /*b7f0*/  LEA.HI R10, R10, R12, RZ, 0x3 ;  /* 0x0000000c0a0a7211 */ /* 0x000fe200078f18ff */
[----:B----4-:R-:W-:Y:S03]  /*b800*/  LDSM.16.M88.4 R20, [R199] ;  /* 0x00000000c714783b */ /* 0x010fe60000000200 */
[----:B------:R-:W-:Y:S01]  /*b810*/  LOP3.LUT R10, R10, 0xfffffff8, RZ, 0xc0, !PT ;  /* 0xfffffff80a0a7812 */ /* 0x000fe200078ec0ff */
[----:B------:R-:W-:Y:S01]  /*b820*/  @!P5 IMAD.MOV.U32 R0, RZ, RZ, c[0x0][0x208] ;  /* 0x00008200ff00d624 */ /* 0x000fe200078e00ff */
[----:B------:R-:W1:Y:S01]  /*b830*/  LDSM.16.M88.4 R28, [R146] ;  /* 0x00000000921c783b */ /* 0x000e620000000200 */
[----:B------:R-:W-:Y:S02]  /*b840*/  @!P5 MOV R7, c[0x0][0x20c] ;  /* 0x000083000007da02 */ /* 0x000fe40000000f00 */
[----:B------:R-:W-:Y:S01]  /*b850*/  IMAD.IADD R10, R12, 0x1, -R10 ;  /* 0x000000010c0a7824 */ /* 0x000fe200078e0a0a */
[----:B-----5:R-:W-:Y:S04]  /*b860*/  LDSM.16.M88.4 R32, [R146+0x800] ;  /* 0x000800009220783b */ /* 0x020fe80000000200 */
[----:B------:R-:W4:Y:S04]  /*b870*/  LDSM.16.M88.4 R52, [R146+0x1000] ;  /* 0x001000009234783b */ /* 0x000f280000000200 */
[----:B------:R-:W-:Y:S04]  /*b880*/  LDSM.16.M88.4 R16, [R200] ;  /* 0x00000000c810783b */ /* 0x000fe80000000200 */
[----:B------:R-:W3:Y:S04]  /*b890*/  LDSM.16.M88.4 R44, [R203] ;  /* 0x00000000cb2c783b */ /* 0x000ee80000000200 */
[----:B------:R-:W-:Y:S04]  /*b8a0*/  LDSM.16.M88.4 R60, [R203+0x800] ;  /* 0x00080000cb3c783b */ /* 0x000fe80000000200 */
[----:B------:R-:W3:Y:S01]  /*b8b0*/  LDSM.16.M88.4 R76, [R203+0x1000] ;  /* 0x00100000cb4c783b */ /* 0x000ee20000000200 */
[C---:B-1----:R-:W-:Y:S08]  /*b8c0*/  HMMA.16816.F32 R36, R20.reuse, R30, RZ ;  /* 0x0000001e1424723c */ /* 0x042ff000000018ff */
[C---:B----4-:R-:W-:Y:S08]  /*b8d0*/  HMMA.16816.F32 R56, R20.reuse, R52, RZ ;  /* 0x000000341438723c */ /* 0x050ff000000018ff */
[C---:B------:R-:W-:Y:S08]  /*b8e0*/  HMMA.16816.F32 R24, R20.reuse, R28, RZ ;  /* 0x0000001c1418723c */ /* 0x040ff000000018ff */
[C---:B------:R-:W-:Y:S08]  /*b8f0*/  HMMA.16816.F32 R40, R20.reuse, R32, RZ ;  /* 0x000000201428723c */ /* 0x040ff000000018ff */
[C---:B------:R-:W-:Y:S08]  /*b900*/  HMMA.16816.F32 R48, R20.reuse, R34, RZ ;  /* 0x000000221430723c */ /* 0x040ff000000018ff */
[----:B------:R-:W-:Y:S08]  /*b910*/  HMMA.16816.F32 R52, R20, R54, RZ ;  /* 0x000000361434723c */ /* 0x000ff000000018ff */
[C---:B---3--:R-:W-:Y:S08]  /*b920*/  HMMA.16816.F32 R36, R16.reuse, R46, R36 ;  /* 0x0000002e1024723c */ /* 0x048ff00000001824 */
[C---:B------:R-:W-:Y:S08]  /*b930*/  HMMA.16816.F32 R56, R16.reuse, R76, R56 ;  /* 0x0000004c1038723c */ /* 0x040ff00000001838 */
[C---:B------:R-:W-:Y:S08]  /*b940*/  HMMA.16816.F32 R24, R16.reuse, R44, R24 ;  /* 0x0000002c1018723c */ /* 0x040ff00000001818 */
[C---:B------:R-:W-:Y:S08]  /*b950*/  HMMA.16816.F32 R40, R16.reuse, R60, R40 ;  /* 0x0000003c1028723c */ /* 0x040ff00000001828 */
[C---:B------:R-:W-:Y:S08]  /*b960*/  HMMA.16816.F32 R48, R16.reuse, R62, R48 ;  /* 0x0000003e1030723c */ /* 0x040ff00000001830 */
[----:B------:R-:W-:Y:S01]  /*b970*/  HMMA.16816.F32 R52, R16, R78, R52 ;  /* 0x0000004e1034723c */ /* 0x000fe20000001834 */
[----:B--2---:R-:W-:-:S04]  /*b980*/  IADD3 R4, R4, R104, -R231 ;  /* 0x0000006804047210 */ /* 0x004fc80007ffe8e7 */
[----:B------:R-:W-:Y:S11]  /*b990*/  ISETP.LT.OR P0, PT, R4, 0x1, !P4 ;  /* 0x000000010400780c */ /* 0x000ff60006701670 */
[----:B------:R-:W-:Y:S02]  /*b9a0*/  @!UPT UIADD3 URZ, URZ, URZ, URZ ;  /* 0x0000003f3f3ff290 */ /* 0x000fe4000fffe03f */
[----:B------:R-:W-:Y:S01]  /*b9b0*/  @!PT LDS RZ, [RZ] ;  /* 0x00000000fffff984 */ /* 0x000fe20000000800 */
[----:B------:R-:W-:Y:S01]  /*b9c0*/  @!PT LDS RZ, [RZ] ;  /* 0x00000000fffff984 */ /* 0x000fe20000000800 */
[----:B------:R-:W-:Y:S01]  /*b9d0*/  @!PT LDS RZ, [RZ] ;  /* 0x00000000fffff984 */ /* 0x000fe20000000800 */
[----:B------:R1:W-:Y:S01]  /*b9e0*/  LDGSTS.E.BYPASS.LTC128B.128 [R220+0x4080], [R2.64], !P0 ;  /* 0x0408000002dc7fae */ /* 0x0003e2000c101d4c */
[----:B------:R-:W-:-:S04]  /*b9f0*/  @!P5 LEA R8, P0, R0, R2, 0x6 ;  /* 0x000000020008d211 */ /* 0x000fc800078030ff */
[----:B------:R-:W-:Y:S02]  /*ba00*/  @!P5 LEA.HI.X R9, R0, R3, R7, 0x6, P0 ;  /* 0x000000030009d211 */ /* 0x000fe400000f3407 */
[----:B------:R-:W-:Y:S02]  /*ba10*/  LOP3.LUT P0, RZ, R10, 0x4, RZ, 0xc0, !PT ;  /* 0x000000040aff7812 */ /* 0x000fe4000780c0ff */
[----:B------:R-:W-:-:S04]  /*ba20*/  MOV R0, 0x40 ;  /* 0x0000004000007802 */ /* 0x000fc80000000f00 */
[----:B------:R-:W-:Y:S02]  /*ba30*/  SEL R0, R0, 0xffffffc0, !P0 ;  /* 0xffffffc000007807 */ /* 0x000fe40004000000 */
[C---:B------:R-:W-:Y:S11]  /*ba40*/  ISETP.LT.OR P0, PT, R4.reuse, 0x1, !P2 ;  /* 0x000000010400780c */ /* 0x040ff60005701670 */
[----:B------:R-:W-:Y:S02]  /*ba50*/  @!UPT UIADD3 URZ, URZ, URZ, URZ ;  /* 0x0000003f3f3ff290 */ /* 0x000fe4000fffe03f */
[----:B------:R1:W-:Y:S01]  /*ba60*/  LDGSTS.E.BYPASS.LTC128B.128 [R220+0x5880], [R2.64+0x80], !P0 ;  /* 0x0588008002dc7fae */ /* 0x0003e2000c101d4c */
[----:B------:R-:W-:Y:S11]  /*ba70*/  ISETP.LT.OR P0, PT, R4, 0x1, !P1 ;  /* 0x000000010400780c */ /* 0x000ff60004f01670 */
[----:B------:R-:W-:Y:S02]  /*ba80*/  @!UPT UIADD3 URZ, URZ, URZ, URZ ;  /* 0x0000003f3f3ff290 */ /* 0x000fe4000fffe03f */
[----:B------:R1:W-:Y:S01]  /*ba90*/  LDGSTS.E.BYPASS.LTC128B.128 [R220+0x7080], [R2.64+0x100], !P0 ;  /* 0x0708010002dc7fae */ /* 0x0003e2000c101d4c */
[----:B------:R-:W-:-:S04]  /*baa0*/  LOP3.LUT P0, RZ, R130, 0x8, RZ, 0xc0, !PT ;  /* 0x0000000882ff7812 */ /* 0x000fc8000780c0ff */
[C---:B------:R-:W-:Y:S02]  /*bab0*/  ISETP.LT.OR P3, PT, R4.reuse, 0x1, !P0 ;  /* 0x000000010400780c */ /* 0x040fe40004761670 */
[C---:B------:R-:W-:Y:S02]  /*bac0*/  @!P5 ISETP.LT.OR P2, PT, R4.reuse, 0x21, !P2 ;  /* 0x000000210400d80c */ /* 0x040fe40005741670 */
[C---:B------:R-:W-:Y:S02]  /*bad0*/  @!P5 ISETP.LT.OR P1, PT, R4.reuse, 0x21, !P1 ;  /* 0x000000210400d80c */ /* 0x040fe40004f21670 */
[----:B------:R-:W-:-:S07]  /*bae0*/  @!P5 ISETP.LT.OR P0, PT, R4, 0x21, !P0 ;  /* 0x000000210400d80c */ /* 0x000fce0004701670 */
[----:B------:R1:W-:Y:S01]  /*baf0*/  LDGSTS.E.BYPASS.LTC128B.128 [R220+0x8880], [R2.64+0x180], !P3 ;  /* 0x0888018002dc7fae */ /* 0x0003e2000d901d4c */
[----:B------:R-:W-:Y:S01]  /*bb00*/  @!P5 ISETP.LT.OR P3, PT, R4, 0x21, !P4 ;  /* 0x000000210400d80c */ /* 0x000fe20006761670 */
[----:B------:R-:W-:Y:S11]  /*bb10*/  IMAD.IADD R145, R146, 0x1, R0 ;  /* 0x0000000192917824 */ /* 0x000ff600078e0200 */
[----:B------:R-:W-:Y:S01]  /*bb20*/  @!UPT UIADD3 URZ, URZ, URZ, URZ ;  /* 0x0000003f3f3ff290 */ /* 0x000fe2000fffe03f */
[----:B------:R1:W-:Y:S04]  /*bb30*/  @!P5 LDGSTS.E.BYPASS.LTC128B.128 [R223+0x5080], [R8.64], !P3 ;  /* 0x0508000008dfdfae */ /* 0x0003e8000d901d4c */
[----:B------:R1:W-:Y:S04]  /*bb40*/  @!P5 LDGSTS.E.BYPASS.LTC128B.128 [R223+0x6880], [R8.64+0x80], !P2 ;  /* 0x0688008008dfdfae */ /* 0x0003e8000d101d4c */
[----:B------:R1:W-:Y:S04]  /*bb50*/  @!P5 LDGSTS.E.BYPASS.LTC128B.128 [R223+0x8080], [R8.64+0x100], !P1 ;  /* 0x0808010008dfdfae */ /* 0x0003e8000c901d4c */
[----:B------:R1:W-:Y:S04]  /*bb60*/  @!P5 LDGSTS.E.BYPASS.LTC128B.128 [R223+0x9880], [R8.64+0x180], !P0 ;  /* 0x0988018008dfdfae */ /* 0x0003e8000c101d4c */
[----:B------:R-:W-:Y:S04]  /*bb70*/  LDSM.16.M88.4 R12, [R202] ;  /* 0x00000000ca0c783b */ /* 0x000fe80000000200 */
[----:B------:R-:W2:Y:S01]  /*bb80*/  LDSM.16.M88.4 R64, [R145] ;  /* 0x000000009140783b */ /* 0x000ea20000000200 */
[----:B------:R-:W-:-:S03]  /*bb90*/  IADD3 R10, R203, R0, RZ ;  /* 0x00000000cb0a7210 */ /* 0x000fc60007ffe0ff */
[----:B------:R-:W3:Y:S04]  /*bba0*/  LDSM.16.M88.4 R68, [R145+0x1000] ;  /* 0x001000009144783b */ /* 0x000ee80000000200 */
[----:B------:R-:W4:Y:S04]  /*bbb0*/  LDSM.16.M88.4 R72, [R145+0x800] ;  /* 0x000800009148783b */ /* 0x000f280000000200 */
[----:B------:R-:W-:Y:S04]  /*bbc0*/  LDSM.16.M88.4 R32, [R201] ;  /* 0x00000000c920783b */ /* 0x000fe80000000200 */
[----:B------:R-:W1:Y:S04]  /*bbd0*/  LDSM.16.M88.4 R84, [R10] ;  /* 0x000000000a54783b */ /* 0x000e680000000200 */
[----:B------:R-:W1:Y:S04]  /*bbe0*/  LDSM.16.M88.4 R44, [R10+0x1000] ;  /* 0x001000000a2c783b */ /* 0x000e680000000200 */
[----:B------:R-:W1:Y:S04]  /*bbf0*/  LDSM.16.M88.4 R80, [R10+0x800] ;  /* 0x000800000a50783b */ /* 0x000e680000000200 */
[----:B------:R-:W-:Y:S04]  /*bc00*/  LDSM.16.M88.4 R28, [R199+0x4000] ;  /* 0x00400000c71c783b */ /* 0x000fe80000000200 */
[----:B------:R-:W1:Y:S04]  /*bc10*/  LDSM.16.M88.4 R88, [R146+0x1800] ;  /* 0x001800009258783b */ /* 0x000e680000000200 */
[----:B------:R-:W1:Y:S01]  /*bc20*/  LDSM.16.M88.4 R60, [R146+0x2800] ;  /* 0x00280000923c783b */ /* 0x000e620000000200 */
[C---:B--2---:R-:W-:Y:S03]  /*bc30*/  HMMA.16816.F32 R36, R12.reuse, R66, R36 ;  /* 0x000000420c24723c */ /* 0x044fe60000001824 */
[----:B------:R-:W2:Y:S04]  /*bc40*/  LDSM.16.M88.4 R76, [R146+0x2000] ;  /* 0x00200000924c783b */ /* 0x000ea80000000200 */
[----:B------:R-:W-:Y:S01]  /*bc50*/  LDSM.16.M88.4 R96, [R145+0x4000] ;  /* 0x004000009160783b */ /* 0x000fe20000000200 */
[C---:B---3--:R-:W-:Y:S03]  /*bc60*/  HMMA.16816.F32 R56, R12.reuse, R68, R56 ;  /* 0x000000440c38723c */ /* 0x048fe60000001838 */
[----:B------:R-:W-:Y:S04]  /*bc70*/  LDSM.16.M88.4 R92, [R146+0x5000] ;  /* 0x00500000925c783b */ /* 0x000fe80000000200 */
[----:B------:R-:W-:Y:S01]  /*bc80*/  LDSM.16.M88.4 R100, [R10+0x4800] ;  /* 0x004800000a64783b */ /* 0x000fe20000000200 */
[C---:B------:R-:W-:Y:S03]  /*bc90*/  HMMA.16816.F32 R20, R12.reuse, R64, R24 ;  /* 0x000000400c14723c */ /* 0x040fe60000001818 */
[----:B------:R-:W-:Y:S04]  /*bca0*/  LDSM.16.M88.4 R24, [R200+0x4000] ;  /* 0x00400000c818783b */ /* 0x000fe80000000200 */
[----:B------:R-:W-:Y:S01]  /*bcb0*/  LDSM.16.M88.4 R64, [R203+0x2000] ;  /* 0x00200000cb40783b */ /* 0x000fe20000000200 */
[C---:B----4-:R-:W-:Y:S03]  /*bcc0*/  HMMA.16816.F32 R40, R12.reuse, R72, R40 ;  /* 0x000000480c28723c */ /* 0x050fe60000001828 */
[----:B------:R-:W0:Y:S05]  /*bcd0*/  LDGDEPBAR ;  /* 0x00000000000079af */ /* 0x000e2a0000000000 */
[C---:B------:R-:W-:Y:S01]  /*bce0*/  HMMA.16816.F32 R48, R12.reuse, R74, R48 ;  /* 0x0000004a0c30723c */ /* 0x040fe20000001830 */
[----:B------:R-:W-:Y:S07]  /*bcf0*/  LDSM.16.M88.4 R72, [R203+0x1800] ;  /* 0x00180000cb48783b */ /* 0x000fee0000000200 */
[----:B------:R-:W-:Y:S01]  /*bd00*/  HMMA.16816.F32 R52, R12, R70, R52 ;  /* 0x000000460c34723c */ /* 0x000fe20000001834 */
[----:B------:R-:W-:Y:S07]  /*bd10*/  LDSM.16.M88.4 R68, [R145+0x1800] ;  /* 0x001800009144783b */ /* 0x000fee0000000200 */
[C---:B-1----:R-:W-:Y:S08]  /*bd20*/  HMMA.16816.F32 R36, R32.reuse, R86, R36 ;  /* 0x000000562024723c */ /* 0x042ff00000001824 */
[C---:B------:R-:W-:Y:S08]  /*bd30*/  HMMA.16816.F32 R56, R32.reuse, R44, R56 ;  /* 0x0000002c2038723c */ /* 0x040ff00000001838 */
[C---:B------:R-:W-:Y:S01]  /*bd40*/  HMMA.16816.F32 R16, R32.reuse, R84, R20 ;  /* 0x000000542010723c */ /* 0x040fe20000001814 */
[----:B------:R-:W-:Y:S04]  /*bd50*/  LDSM.16.M88.4 R20, [R202+0x4000] ;  /* 0x00400000ca14783b */ /* 0x000fe80000000200 */
[----:B------:R-:W-:Y:S03]  /*bd60*/  LDSM.16.M88.4 R84, [R203+0x3000] ;  /* 0x00300000cb54783b */ /* 0x000fe60000000200 */
[C---:B------:R-:W-:Y:S08]  /*bd70*/  HMMA.16816.F32 R40, R32.reuse, R80, R40 ;  /* 0x000000502028723c */ /* 0x040ff00000001828 */
[C---:B------:R-:W-:Y:S01]  /*bd80*/  HMMA.16816.F32 R48, R32.reuse, R82, R48 ;  /* 0x000000522030723c */ /* 0x040fe20000001830 */
[----:B------:R-:W-:Y:S07]  /*bd90*/  LDSM.16.M88.4 R80, [R145+0x2000] ;  /* 0x002000009150783b */ /* 0x000fee0000000200 */
[----:B------:R-:W-:Y:S01]  /*bda0*/  HMMA.16816.F32 R52, R32, R46, R52 ;  /* 0x0000002e2034723c */ /* 0x000fe20000001834 */
[----:B------:R-:W-:Y:S07]  /*bdb0*/  LDSM.16.M88.4 R44, [R145+0x2800] ;  /* 0x00280000912c783b */ /* 0x000fee0000000200 */
[C---:B------:R-:W-:Y:S01]  /*bdc0*/  HMMA.16816.F32 R32, R28.reuse, R90, R36 ;  /* 0x0000005a1c20723c */ /* 0x040fe20000001824 */
[----:B------:R-:W1:Y:S07]  /*bdd0*/  LDSM.16.M88.4 R36, [R203+0x2800] ;  /* 0x00280000cb24783b */ /* 0x000e6e0000000200 */
[C---:B------:R-:W-:Y:S08]  /*bde0*/  HMMA.16816.F32 R56, R28.reuse, R60, R56 ;  /* 0x0000003c1c38723c */ /* 0x040ff00000001838 */
[C---:B------:R-:W-:Y:S01]  /*bdf0*/  HMMA.16816.F32 R12, R28.reuse, R88, R16 ;  /* 0x000000581c0c723c */ /* 0x040fe20000001810 */
[----:B------:R-:W-:Y:S04]  /*be00*/  LDSM.16.M88.4 R16, [R201+0x4000] ;  /* 0x00400000c910783b */ /* 0x000fe80000000200 */
[----:B------:R-:W-:Y:S03]  /*be10*/  LDSM.16.M88.4 R88, [R10+0x1800] ;  /* 0x001800000a58783b */ /* 0x000fe60000000200 */
[C---:B------:R-:W-:Y:S01]  /*be20*/  HMMA.16816.F32 R52, R28.reuse, R62, R52 ;  /* 0x0000003e1c34723c */ /* 0x040fe20000001834 */
[----:B------:R-:W3:Y:S07]  /*be30*/  LDSM.16.M88.4 R60, [R10+0x2800] ;  /* 0x002800000a3c783b */ /* 0x000eee0000000200 */
[----:B--2---:R-:W-:Y:S08]  /*be40*/  HMMA.16816.F32 R40, R28, R76, R40 ;  /* 0x0000004c1c28723c */ /* 0x004ff00000001828 */
[C---:B-1----:R-:W-:Y:S08]  /*be50*/  HMMA.16816.F32 R56, R24.reuse, R36, R56 ;  /* 0x000000241838723c */ /* 0x042ff00000001838 */
[----:B------:R-:W-:Y:S08]  /*be60*/  HMMA.16816.F32 R12, R24, R72, R12 ;  /* 0x00000048180c723c */ /* 0x000ff0000000180c */
[----:B------:R-:W-:Y:S01]  /*be70*/  HMMA.16816.F32 R48, R28, R78, R48 ;  /* 0x0000004e1c30723c */ /* 0x000fe20000001830 */
[----:B------:R-:W-:Y:S07]  /*be80*/  LDSM.16.M88.4 R76, [R146+0x3000] ;  /* 0x00300000924c783b */ /* 0x000fee0000000200 */
[C---:B------:R-:W-:Y:S01]  /*be90*/  HMMA.16816.F32 R28, R24.reuse, R74, R32 ;  /* 0x0000004a181c723c */ /* 0x040fe20000001820 */
[----:B------:R-:W-:Y:S07]  /*bea0*/  LDSM.16.M88.4 R72, [R10+0x2000] ;  /* 0x002000000a48783b */ /* 0x000fee0000000200 */
[----:B------:R-:W-:Y:S08]  /*beb0*/  HMMA.16816.F32 R52, R24, R38, R52 ;  /* 0x000000261834723c */ /* 0x000ff00000001834 */
[----:B------:R-:W-:Y:S08]  /*bec0*/  HMMA.16816.F32 R56, R20, R44, R56 ;  /* 0x0000002c1438723c */ /* 0x000ff00000001838 */
[----:B------:R-:W-:Y:S08]  /*bed0*/  HMMA.16816.F32 R40, R24, R64, R40 ;  /* 0x000000401828723c */ /* 0x000ff00000001828 */
[----:B------:R-:W-:Y:S01]  /*bee0*/  HMMA.16816.F32 R32, R20, R68, R12 ;  /* 0x000000441420723c */ /* 0x000fe2000000180c */
[----:B------:R-:W-:Y:S07]  /*bef0*/  LDSM.16.M88.4 R12, [R199+0x8000] ;  /* 0x00800000c70c783b */ /* 0x000fee0000000200 */
[----:B------:R-:W-:Y:S01]  /*bf00*/  HMMA.16816.F32 R48, R24, R66, R48 ;  /* 0x000000421830723c */ /* 0x000fe20000001830 */
[----:B------:R-:W1:Y:S07]  /*bf10*/  LDSM.16.M88.4 R64, [R146+0x4000] ;  /* 0x004000009240783b */ /* 0x000e6e0000000200 */
[C---:B------:R-:W-:Y:S01]  /*bf20*/  HMMA.16816.F32 R36, R20.reuse, R70, R28 ;  /* 0x000000461424723c */ /* 0x040fe2000000181c */
[----:B------:R-:W-:Y:S07]  /*bf30*/  LDSM.16.M88.4 R68, [R146+0x3800] ;  /* 0x003800009244783b */ /* 0x000fee0000000200 */
[----:B------:R-:W-:Y:S08]  /*bf40*/  HMMA.16816.F32 R52, R20, R46, R52 ;  /* 0x0000002e1434723c */ /* 0x000ff00000001834 */
[C---:B---3--:R-:W-:Y:S08]  /*bf50*/  HMMA.16816.F32 R56, R16.reuse, R60, R56 ;  /* 0x0000003c1038723c */ /* 0x048ff00000001838 */
[----:B------:R-:W-:Y:S01]  /*bf60*/  HMMA.16816.F32 R24, R16, R88, R32 ;  /* 0x000000581018723c */ /* 0x000fe20000001820 */
[----:B------:R-:W2:Y:S07]  /*bf70*/  LDSM.16.M88.4 R32, [R200+0x8000] ;  /* 0x00800000c820783b */ /* 0x000eae0000000200 */
[C---:B------:R-:W-:Y:S08]  /*bf80*/  HMMA.16816.F32 R28, R20.reuse, R80, R40 ;  /* 0x00000050141c723c */ /* 0x040ff00000001828 */
[----:B------:R-:W-:Y:S01]  /*bf90*/  HMMA.16816.F32 R48, R20, R82, R48 ;  /* 0x000000521430723c */ /* 0x000fe20000001830 */
[----:B------:R-:W-:Y:S07]  /*bfa0*/  LDSM.16.M88.4 R80, [R145+0x3000] ;  /* 0x003000009150783b */ /* 0x000fee0000000200 */
[C---:B------:R-:W-:Y:S01]  /*bfb0*/  HMMA.16816.F32 R44, R16.reuse, R90, R36 ;  /* 0x0000005a102c723c */ /* 0x040fe20000001824 */
[----:B------:R-:W3:Y:S04]  /*bfc0*/  LDSM.16.M88.4 R36, [R202+0x8000] ;  /* 0x00800000ca24783b */ /* 0x000ee80000000200 */
[----:B------:R-:W-:Y:S03]  /*bfd0*/  LDSM.16.M88.4 R88, [R145+0x3800] ;  /* 0x003800009158783b */ /* 0x000fe60000000200 */
[----:B------:R-:W-:Y:S08]  /*bfe0*/  HMMA.16816.F32 R60, R16, R62, R52 ;  /* 0x0000003e103c723c */ /* 0x000ff00000001834 */
[C---:B-1----:R-:W-:Y:S01]  /*bff0*/  HMMA.16816.F32 R52, R12.reuse, R64, R56 ;  /* 0x000000400c34723c */ /* 0x042fe20000001838 */
[----:B------:R1:W5:Y:S07]  /*c000*/  LDL R56, [R1] ;  /* 0x0000000001387983 */ /* 0x00036e0000100800 */
[----:B------:R-:W-:Y:S08]  /*c010*/  HMMA.16816.F32 R20, R12, R76, R24 ;  /* 0x0000004c0c14723c */ /* 0x000ff00000001818 */
[C---:B------:R-:W-:Y:S08]  /*c020*/  HMMA.16816.F32 R40, R16.reuse, R72, R28 ;  /* 0x000000481028723c */ /* 0x040ff0000000181c */
[----:B------:R-:W-:Y:S01]  /*c030*/  HMMA.16816.F32 R28, R16, R74, R48 ;  /* 0x0000004a101c723c */ /* 0x000fe20000001830 */
[----:B------:R-:W4:Y:S04]  /*c040*/  LDSM.16.M88.4 R48, [R203+0x3800] ;  /* 0x00380000cb30783b */ /* 0x000f280000000200 */
[----:B------:R-:W-:Y:S03]  /*c050*/  LDSM.16.M88.4 R72, [R10+0x3000] ;  /* 0x003000000a48783b */ /* 0x000fe60000000200 */
[----:B------:R-:W-:Y:S01]  /*c060*/  HMMA.16816.F32 R24, R12, R78, R44 ;  /* 0x0000004e0c18723c */ /* 0x000fe2000000182c */
[----:B------:R-:W-:Y:S07]  /*c070*/  LDSM.16.M88.4 R76, [R203+0x4000] ;  /* 0x00400000cb4c783b */ /* 0x000fee0000000200 */
[----:B--2---:R-:W-:Y:S08]  /*c080*/  HMMA.16816.F32 R16, R32, R84, R20 ;  /* 0x000000542010723c */ /* 0x004ff00000001814 */
[C---:B------:R-:W-:Y:S08]  /*c090*/  HMMA.16816.F32 R44, R12.reuse, R68, R40 ;  /* 0x000000440c2c723c */ /* 0x040ff00000001828 */
[----:B------:R-:W-:Y:S01]  /*c0a0*/  HMMA.16816.F32 R20, R12, R70, R28 ;  /* 0x000000460c14723c */ /* 0x000fe2000000181c */
[----:B------:R-:W2:Y:S04]  /*c0b0*/  LDSM.16.M88.4 R28, [R201+0x8000] ;  /* 0x00800000c91c783b */ /* 0x000ea80000000200 */
[----:B------:R-:W-:Y:S03]  /*c0c0*/  LDSM.16.M88.4 R68, [R146+0x4800] ;  /* 0x004800009244783b */ /* 0x000fe60000000200 */
[----:B------:R-:W-:Y:S01]  /*c0d0*/  HMMA.16816.F32 R40, R32, R86, R24 ;  /* 0x000000562028723c */ /* 0x000fe20000001818 */
[----:B------:R-:W1:Y:S04]  /*c0e0*/  LDSM.16.M88.4 R24, [R199+0xc000] ;  /* 0x00c00000c718783b */ /* 0x000e680000000200 */
[----:B------:R-:W-:Y:S03]  /*c0f0*/  LDSM.16.M88.4 R84, [R203+0x4800] ;  /* 0x00480000cb54783b */ /* 0x000fe60000000200 */
[----:B---3--:R-:W-:Y:S08]  /*c100*/  HMMA.16816.F32 R16, R36, R80, R16 ;  /* 0x000000502410723c */ /* 0x008ff00000001810 */
[----:B----4-:R-:W-:Y:S08]  /*c110*/  HMMA.16816.F32 R44, R32, R48, R44 ;  /* 0x00000030202c723c */ /* 0x010ff0000000182c */
[----:B------:R-:W-:Y:S01]  /*c120*/  HMMA.16816.F32 R40, R36, R82, R40 ;  /* 0x000000522428723c */ /* 0x000fe20000001828 */
[----:B------:R-:W-:Y:S07]  /*c130*/  LDSM.16.M88.4 R80, [R145+0x4800] ;  /* 0x004800009150783b */ /* 0x000fee0000000200 */
[----:B------:R-:W-:Y:S01]  /*c140*/  HMMA.16816.F32 R60, R12, R66, R60 ;  /* 0x000000420c3c723c */ /* 0x000fe2000000183c */
[----:B------:R-:W3:Y:S07]  /*c150*/  LDSM.16.M88.4 R64, [R10+0x3800] ;  /* 0x003800000a40783b */ /* 0x000eee0000000200 */
[----:B--2---:R-:W-:Y:S01]  /*c160*/  HMMA.16816.F32 R12, R28, R72, R16 ;  /* 0x000000481c0c723c */ /* 0x004fe20000001810 */
[----:B------:R-:W-:Y:S07]  /*c170*/  LDSM.16.M88.4 R16, [R202+0xc000] ;  /* 0x00c00000ca10783b */ /* 0x000fee0000000200 */
[----:B------:R-:W-:Y:S01]  /*c180*/  HMMA.16816.F32 R48, R32, R50, R20 ;  /* 0x000000322030723c */ /* 0x000fe20000001814 */
[----:B------:R-:W2:Y:S07]  /*c190*/  LDSM.16.M88.4 R20, [R200+0xc000] ;  /* 0x00c00000c814783b */ /* 0x000eae0000000200 */
[----:B------:R-:W-:Y:S08]  /*c1a0*/  HMMA.16816.F32 R44, R36, R88, R44 ;  /* 0x00000058242c723c */ /* 0x000ff0000000182c */
[----:B------:R-:W-:Y:S08]  /*c1b0*/  HMMA.16816.F32 R40, R28, R74, R40 ;  /* 0x0000004a1c28723c */ /* 0x000ff00000001828 */
[----:B-1----:R-:W-:Y:S08]  /*c1c0*/  HMMA.16816.F32 R12, R24, R68, R12 ;  /* 0x00000044180c723c */ /* 0x002ff0000000180c */
[C---:B------:R-:W-:Y:S08]  /*c1d0*/  HMMA.16816.F32 R52, R32.reuse, R76, R52 ;  /* 0x0000004c2034723c */ /* 0x040ff00000001834 */
[----:B------:R-:W-:Y:S01]  /*c1e0*/  HMMA.16816.F32 R72, R32, R78, R60 ;  /* 0x0000004e2048723c */ /* 0x000fe2000000183c */
[----:B------:R-:W-:Y:S07]  /*c1f0*/  LDSM.16.M88.4 R76, [R145+0x5000] ;  /* 0x00500000914c783b */ /* 0x000fee0000000200 */
[----:B------:R-:W-:Y:S01]  /*c200*/  HMMA.16816.F32 R48, R36, R90, R48 ;  /* 0x0000005a2430723c */ /* 0x000fe20000001830 */
[----:B------:R-:W-:Y:S07]  /*c210*/  LDSM.16.M88.4 R88, [R203+0x5000] ;  /* 0x00500000cb58783b */ /* 0x000fee0000000200 */
[----:B---3--:R-:W-:Y:S08]  /*c220*/  HMMA.16816.F32 R44, R28, R64, R44 ;  /* 0x000000401c2c723c */ /* 0x008ff0000000182c */
[----:B------:R-:W-:Y:S01]  /*c230*/  HMMA.16816.F32 R40, R24, R70, R40 ;  /* 0x000000461828723c */ /* 0x000fe20000001828 */
[----:B------:R-:W1:Y:S07]  /*c240*/  LDSM.16.M88.4 R68, [R10+0x4000] ;  /* 0x004000000a44783b */ /* 0x000e6e0000000200 */
[----:B--2---:R-:W-:Y:S01]  /*c250*/  HMMA.16816.F32 R32, R20, R84, R12 ;  /* 0x000000541420723c */ /* 0x004fe2000000180c */
[----:B------:R-:W2:Y:S07]  /*c260*/  LDSM.16.M88.4 R12, [R201+0xc000] ;  /* 0x00c00000c90c783b */ /* 0x000eae0000000200 */
[C---:B------:R-:W-:Y:S08]  /*c270*/  HMMA.16816.F32 R60, R36.reuse, R96, R52 ;  /* 0x00000060243c723c */ /* 0x040ff00000001834 */
[----:B------:R-:W-:Y:S01]  /*c280*/  HMMA.16816.F32 R36, R36, R98, R72 ;  /* 0x000000622424723c */ /* 0x000fe20000001848 */
[----:B------:R-:W-:Y:S07]  /*c290*/  LDSM.16.M88.4 R72, [R203+0x5800] ;  /* 0x00580000cb48783b */ /* 0x000fee0000000200 */
[----:B------:R-:W-:Y:S01]  /*c2a0*/  HMMA.16816.F32 R52, R28, R66, R48 ;  /* 0x000000421c34723c */ /* 0x000fe20000001830 */
[----:B------:R-:W-:Y:S07]  /*c2b0*/  LDSM.16.M88.4 R64, [R10+0x5000] ;  /* 0x005000000a40783b */ /* 0x000fee0000000200 */
[----:B------:R-:W-:Y:S08]  /*c2c0*/  HMMA.16816.F32 R48, R24, R92, R44 ;  /* 0x0000005c1830723c */ /* 0x000ff0000000182c */
[----:B------:R-:W-:Y:S01]  /*c2d0*/  HMMA.16816.F32 R44, R20, R86, R40 ;  /* 0x00000056142c723c */ /* 0x000fe20000001828 */
[----:B------:R-:W3:Y:S07]  /*c2e0*/  LDSM.16.M88.4 R84, [R146+0x5800] ;  /* 0x005800009254783b */ /* 0x000eee0000000200 */
[----:B------:R-:W-:Y:S08]  /*c2f0*/  HMMA.16816.F32 R32, R16, R80, R32 ;  /* 0x000000501020723c */ /* 0x000ff00000001820 */
[C---:B-1----:R-:W-:Y:S08]  /*c300*/  HMMA.16816.F32 R40, R28.reuse, R68, R60 ;  /* 0x000000441c28723c */ /* 0x042ff0000000183c */
[----:B------:R-:W-:Y:S08]  /*c310*/  HMMA.16816.F32 R28, R28, R70, R36 ;  /* 0x000000461c1c723c */ /* 0x000ff00000001824 */
[----:B------:R-:W-:Y:S08]  /*c320*/  HMMA.16816.F32 R52, R24, R94, R52 ;  /* 0x0000005e1834723c */ /* 0x000ff00000001834 */
[----:B------:R-:W-:Y:S08]  /*c330*/  HMMA.16816.F32 R48, R20, R88, R48 ;  /* 0x000000581430723c */ /* 0x000ff00000001830 */
[----:B--2---:R-:W-:Y:S08]  /*c340*/  HMMA.16816.F32 R60, R12, R100, R32 ;  /* 0x000000640c3c723c */ /* 0x004ff00000001820 */
[C---:B---3--:R-:W-:Y:S08]  /*c350*/  HMMA.16816.F32 R32, R24.reuse, R84, R40 ;  /* 0x000000541820723c */ /* 0x048ff00000001828 */
[----:B------:R-:W-:Y:S08]  /*c360*/  HMMA.16816.F32 R24, R24, R86, R28 ;  /* 0x000000561818723c */ /* 0x000ff0000000181c */
[----:B------:R-:W-:Y:S08]  /*c370*/  HMMA.16816.F32 R36, R20, R90, R52 ;  /* 0x0000005a1424723c */ /* 0x000ff00000001834 */
[----:B------:R-:W-:Y:S01]  /*c380*/  HMMA.16816.F32 R40, R16, R76, R48 ;  /* 0x0000004c1028723c */ /* 0x000fe20000001830 */
[----:B------:R-:W1:Y:S07]  /*c390*/  LDSM.16.M88.4 R48, [R145+0x5800] ;  /* 0x005800009130783b */ /* 0x000e6e0000000200 */
[C---:B------:R-:W-:Y:S08]  /*c3a0*/  HMMA.16816.F32 R28, R20.reuse, R72, R32 ;  /* 0x00000048141c723c */ /* 0x040ff00000001820 */
[----:B------:R-:W-:Y:S08]  /*c3b0*/  HMMA.16816.F32 R20, R20, R74, R24 ;  /* 0x0000004a1414723c */ /* 0x000ff00000001818 */
[----:B------:R-:W-:Y:S08]  /*c3c0*/  HMMA.16816.F32 R32, R16, R78, R36 ;  /* 0x0000004e1020723c */ /* 0x000ff00000001824 */
[----:B------:R-:W-:Y:S01]  /*c3d0*/  HMMA.16816.F32 R36, R12, R64, R40 ;  /* 0x000000400c24723c */ /* 0x000fe20000001828 */
[----:B------:R-:W2:Y:S07]  /*c3e0*/  LDSM.16.M88.4 R40, [R10+0x5800] ;  /* 0x005800000a28783b */ /* 0x000eae0000000200 */
[----:B------:R-:W-:Y:S01]  /*c3f0*/  HMMA.16816.F32 R44, R16, R82, R44 ;  /* 0x00000052102c723c */ /* 0x000fe2000000182c */
[----:B------:R-:W-:Y:S01]  /*c400*/  FMUL.FTZ R60, R60, c[0x0][0x320] ;  /* 0x0000c8003c3c7a20 */ /* 0x000fe20000410000 */
[----:B------:R-:W-:Y:S01]  /*c410*/  ISETP.GT.AND P0, PT, R124, R235, PT ;  /* 0x000000eb7c00720c */ /* 0x000fe20003f04270 */
[----:B------:R-:W-:Y:S01]  /*c420*/  FMUL.FTZ R61, R61, c[0x0][0x320] ;  /* 0x0000c8003d3d7a20 */ /* 0x000fe20000410000 */
[----:B------:R-:W-:-:S04]  /*c430*/  DEPBAR.LE SB0, 0x0 ;  /* 0x000080000000791a */ /* 0x000fc80000000000 */
[C---:B-1----:R-:W-:Y:S08]  /*c440*/  HMMA.16816.F32 R24, R16.reuse, R48, R28 ;  /* 0x000000301018723c */ /* 0x042ff0000000181c */
[----:B------:R-:W-:Y:S08]  /*c450*/  HMMA.16816.F32 R16, R16, R50, R20 ;  /* 0x000000321010723c */ /* 0x000ff00000001814 */
[C---:B------:R-:W-:Y:S08]  /*c460*/  HMMA.16816.F32 R44, R12.reuse, R102, R44 ;  /* 0x000000660c2c723c */ /* 0x040ff0000000182c */
[C---:B------:R-:W-:Y:S08]  /*c470*/  HMMA.16816.F32 R28, R12.reuse, R66, R32 ;  /* 0x000000420c1c723c */ /* 0x040ff00000001820 */
[C---:B--2---:R-:W-:Y:S08]  /*c480*/  HMMA.16816.F32 R20, R12.reuse, R40, R24 ;  /* 0x000000280c14723c */ /* 0x044ff00000001818 */
[----:B------:R-:W-:Y:S01]  /*c490*/  HMMA.16816.F32 R12, R12, R42, R16 ;  /* 0x0000002a0c0c723c */ /* 0x000fe20000001810 */
[----:B------:R-:W-:-:S02]  /*c4a0*/  FMUL.FTZ R44, R44, c[0x0][0x320] ;  /* 0x0000c8002c2c7a20 */ /* 0x000fc40000410000 */
[----:B------:R-:W-:Y:S02]  /*c4b0*/  FMUL.FTZ R62, R62, c[0x0][0x320] ;  /* 0x0000c8003e3e7a20 */ /* 0x000fe40000410000 */
[----:B------:R-:W-:Y:S02]  /*c4c0*/  FMUL.FTZ R63, R63, c[0x0][0x320] ;  /* 0x0000c8003f3f7a20 */ /* 0x000fe40000410000 */
[----:B------:R-:W-:Y:S02]  /*c4d0*/  FMUL.FTZ R45, R45, c[0x0][0x320] ;  /* 0x0000c8002d2d7a20 */ /* 0x000fe40000410000 */
[----:B------:R-:W-:Y:S02]  /*c4e0*/  FMUL.FTZ R46, R46, c[0x0][0x320] ;  /* 0x0000c8002e2e7a20 */ /* 0x000fe40000410000 */
[----:B------:R-:W-:Y:S02]  /*c4f0*/  FMUL.FTZ R47, R47, c[0x0][0x320] ;  /* 0x0000c8002f2f7a20 */ /* 0x000fe40000410000 */
        /* <DEDUP_REMOVED lines=15> */
[----:B------:R-:W-:Y:S01]  /*c5f0*/  FMUL.FTZ R15, R15, c[0x0][0x320] ;  /* 0x0000c8000f0f7a20 */ /* 0x000fe20000410000 */
[----:B------:R1:W2:Y:S08]  /*c600*/  MUFU.TANH R52, R44 ;  /* 0x0000002c00347308 */ /* 0x0002b00000002400 */
[----:B------:R1:W3:Y:S08]  /*c610*/  MUFU.TANH R32, R30 ;  /* 0x0000001e00207308 */ /* 0x0002f00000002400 */
[----:B------:R1:W4:Y:S08]  /*c620*/  MUFU.TANH R44, R31 ;  /* 0x0000001f002c7308 */ /* 0x0003300000002400 */
[----:B------:R-:W1:Y:S08]  /*c630*/  MUFU.TANH R60, R60 ;  /* 0x0000003c003c7308 */ /* 0x000e700000002400 */
        /* <DEDUP_REMOVED lines=13> */
[----:B------:R1:W1:Y:S08]  /*c710*/  MUFU.TANH R19, R21 ;  /* 0x0000001500137308 */ /* 0x0002700000002400 */
[----:B------:R1:W1:Y:S08]  /*c720*/  MUFU.TANH R31, R22 ;  /* 0x00000016001f7308 */ /* 0x0002700000002400 */
[----:B------:R1:W1:Y:S08]  /*c730*/  MUFU.TANH R30, R23 ;  /* 0x00000017001e7308 */ /* 0x0002700000002400 */
[----:B------:R1:W1:Y:S08]  /*c740*/  MUFU.TANH R16, R12 ;  /* 0x0000000c00107308 */ /* 0x0002700000002400 */
[----:B------:R1:W1:Y:S08]  /*c750*/  MUFU.TANH R25, R13 ;  /* 0x0000000d00197308 */ /* 0x0002700000002400 */
[----:B------:R1:W1:Y:S08]  /*c760*/  MUFU.TANH R27, R14 ;  /* 0x0000000e001b7308 */ /* 0x0002700000002400 */
[----:B------:R1:W1:Y:S01]  /*c770*/  MUFU.TANH R26, R15 ;  /* 0x0000000f001a7308 */ /* 0x0002620000002400 */
[----:B------:R-:W-:Y:S01]  /*c780*/  BSSY B0, `(.L_x_1907) ;  /* 0x0000035000007945 */ /* 0x000fe20003800000 */
        /* <DEDUP_REMOVED lines=16> */
[C---:B------:R-:W-:Y:S01]  /*c890*/  LOP3.LUT P5, RZ, R215.reuse, 0x400, RZ, 0xc0, !PT ;  /* 0x00000400d7ff7812 */ /* 0x040fe200078ac0ff */
[----:B------:R-:W-:Y:S01]  /*c8a0*/  IMAD R4, R4, c[0x0][0x1e0], RZ ;  /* 0x0000780004047a24 */ /* 0x000fe200078e02ff */
[C---:B------:R-:W-:Y:S02]  /*c8b0*/  LOP3.LUT P4, RZ, R215.reuse, 0x200, RZ, 0xc0, !PT ;  /* 0x00000200d7ff7812 */ /* 0x040fe4000788c0ff */
[----:B------:R-:W-:Y:S01]  /*c8c0*/  LOP3.LUT P3, RZ, R215, 0x100, RZ, 0xc0, !PT ;  /* 0x00000100d7ff7812 */ /* 0x000fe2000786c0ff */
[----:B------:R-:W-:-:S02]  /*c8d0*/  IMAD R4, R8, c[0x0][0x1e4], R4 ;  /* 0x0000790008047a24 */ /* 0x000fc400078e0204 */
[----:B------:R-:W-:Y:S02]  /*c8e0*/  @P0 IMAD.MOV.U32 R7, RZ, RZ, c[0x0][0x1e0] ;  /* 0x00007800ff070624 */ /* 0x000fe400078e00ff */
[----:B------:R-:W-:Y:S02]  /*c8f0*/  @P0 IMAD.MOV.U32 R2, RZ, RZ, 0x5 ;  /* 0x00000005ff020424 */ /* 0x000fe400078e00ff */
[----:B------:R-:W-:-:S03]  /*c900*/  IMAD.WIDE.U32 R8, R8, c[0x0][0x1e0], RZ ;  /* 0x0000780008087a25 */ /* 0x000fc600078e00ff */
[C---:B------:R-:W-:Y:S01]  /*c910*/  @P0 SHF.L.U64.HI R3, R7.reuse, R2, c[0x0][0x1e4] ;  /* 0x0000790007030619 */ /* 0x040fe20000010202 */
[----:B------:R-:W-:Y:S02]  /*c920*/  @P0 IMAD.SHL.U32 R2, R7, 0x20, RZ ;  /* 0x0000002007020824 */ /* 0x000fe400078e00ff */
[----:B------:R-:W-:Y:S02]  /*c930*/  IMAD.IADD R4, R9, 0x1, R4 ;  /* 0x0000000109047824 */ /* 0x000fe400078e0204 */
[----:B------:R-:W-:-:S04]  /*c940*/  @P0 IMAD.WIDE.U32 R2, R8, 0x30, R2 ;  /* 0x0000003008020825 */ /* 0x000fc800078e0002 */
[----:B------:R-:W-:Y:S01]  /*c950*/  @P0 IMAD R9, R4, 0x30, RZ ;  /* 0x0000003004090824 */ /* 0x000fe200078e02ff */
[----:B------:R-:W-:-:S04]  /*c960*/  @P0 IADD3 R7, P1, R224, R2, RZ ;  /* 0x00000002e0070210 */ /* 0x000fc80007f3e0ff */
[----:B------:R-:W-:Y:S02]  /*c970*/  @P0 IADD3.X R12, R222, R9, R3, P1, !PT ;  /* 0x00000009de0c0210 */ /* 0x000fe40000ffe403 */
[----:B------:R-:W-:-:S13]  /*c980*/  ISETP.GE.AND P1, PT, R0, 0x1, PT ;  /* 0x000000010000780c */ /* 0x000fda0003f26270 */
[----:B------:R-:W-:Y:S02]  /*c990*/  @P1 IMAD.MOV.U32 R2, RZ, RZ, R224 ;  /* 0x000000ffff021224 */ /* 0x000fe400078e00e0 */
[----:B------:R-:W-:Y:S02]  /*c9a0*/  @P1 IMAD.MOV.U32 R3, RZ, RZ, R222 ;  /* 0x000000ffff031224 */ /* 0x000fe400078e00de */
[----:B------:R-:W-:Y:S02]  /*c9b0*/  @P1 IMAD R4, R4, 0x30, RZ ;  /* 0x0000003004041824 */ /* 0x000fe400078e02ff */
[----:B------:R-:W-:-:S04]  /*c9c0*/  @P1 IMAD.WIDE.U32 R2, R8, 0x30, R2 ;  /* 0x0000003008021825 */ /* 0x000fc800078e0002 */
        /* <DEDUP_REMOVED lines=16> */
.L_x_1908:
[----:B-1234-:R-:W-:Y:S05]  /*cad0*/  BSYNC B0 ;  /* 0x0000000000007941 */ /* 0x01efea0003800000 */
.L_x_1907:
[----:B------:R-:W2:Y:S01]  /*cae0*/  LDL R221, [R1+0x4] ;  /* 0x0000040001dd7983 */ /* 0x000ea20000100800 */
[----:B-----5:R-:W-:Y:S01]  /*caf0*/  SHF.R.S32.HI R0, RZ, 0x1f, R56 ;  /* 0x0000001fff007819 */ /* 0x020fe20000011438 */
[----:B------:R-:W-:Y:S01]  /*cb00*/  ULDC UR4, c[0x0][0x2c4] ;  /* 0x0000b10000047ab9 */ /* 0x000fe20000000800 */
[----:B------:R-:W-:Y:S01]  /*cb10*/  LOP3.LUT R215, R215, 0xffffffbf, RZ, 0xc0, !PT ;  /* 0xffffffbfd7d77812 */ /* 0x000fe200078ec0ff */
[----:B------:R-:W-:Y:S01]  /*cb20*/  UISETP.NE.AND UP0, UPT, UR4, 0x1, UPT ;  /* 0x000000010400788c */ /* 0x000fe2000bf05270 */
[CC--:B------:R-:W-:Y:S01]  /*cb30*/  LEA.HI R2, R0.reuse, R56.reuse, RZ, 0x2 ;  /* 0x0000003800027211 */ /* 0x0c0fe200078f10ff */
[----:B------:R-:W-:Y:S01]  /*cb40*/  IMAD.MOV.U32 R33, RZ, RZ, c[0x0][0x32c] ;  /* 0x0000cb00ff217624 */ /* 0x000fe200078e00ff */
[----:B------:R-:W-:Y:S01]  /*cb50*/  LEA.HI R0, R0, R56, RZ, 0x5 ;  /* 0x0000003800007211 */ /* 0x000fe200078f28ff */
[----:B------:R-:W-:Y:S01]  /*cb60*/  ULDC UR9, c[0x0][0x324] ;  /* 0x0000c90000097ab9 */ /* 0x000fe20000000800 */
[----:B------:R-:W-:Y:S01]  /*cb70*/  LOP3.LUT R2, R2, 0xfffffffc, RZ, 0xc0, !PT ;  /* 0xfffffffc02027812 */ /* 0x000fe200078ec0ff */
[----:B------:R-:W-:Y:S01]  /*cb80*/  ULOP3.LUT UR9, URZ, UR9, URZ, 0x33, !UPT ;  /* 0x000000093f097292 */ /* 0x000fe2000f8e333f */
[----:B------:R-:W-:Y:S01]  /*cb90*/  LOP3.LUT R3, R0, 0xffffffe0, RZ, 0xc0, !PT ;  /* 0xffffffe000037812 */ /* 0x000fe200078ec0ff */
[----:B------:R-:W0:Y:S01]  /*cba0*/  LDGDEPBAR ;  /* 0x00000000000079af */ /* 0x000e220000000000 */
[----:B------:R-:W-:Y:S01]  /*cbb0*/  SHF.R.S32.HI R4, RZ, 0x5, R0 ;  /* 0x00000005ff047819 */ /* 0x000fe20000011400 */
[C---:B------:R-:W-:Y:S01]  /*cbc0*/  IMAD.IADD R2, R56.reuse, 0x1, -R2 ;  /* 0x0000000138027824 */ /* 0x040fe200078e0a02 */
[----:B------:R-:W-:Y:S01]  /*cbd0*/  SHF.R.S32.HI R7, RZ, 0x1f, R0 ;  /* 0x0000001fff077819 */ /* 0x000fe20000011400 */
[----:B------:R-:W-:Y:S01]  /*cbe0*/  IMAD.IADD R0, R56, 0x1, -R3 ;  /* 0x0000000138007824 */ /* 0x000fe200078e0a03 */
[----:B------:R-:W-:-:S02]  /*cbf0*/  PLOP3.LUT P0, PT, PT, PT, UP0, 0x80, 0x0 ;  /* 0x000000000000781c */ /* 0x000fc40003f0f008 */
[----:B------:R-:W-:Y:S02]  /*cc00*/  LEA.HI R7, R7, R4, RZ, 0x3 ;  /* 0x0000000407077211 */ /* 0x000fe400078f18ff */
[----:B------:R-:W-:Y:S02]  /*cc10*/  LEA.HI R3, R2, R2, RZ, 0x1 ;  /* 0x0000000202037211 */ /* 0x000fe400078f08ff */
[----:B------:R-:W-:Y:S02]  /*cc20*/  SHF.R.S32.HI R9, RZ, 0x1f, R0 ;  /* 0x0000001fff097819 */ /* 0x000fe40000011400 */
[----:B------:R-:W-:Y:S02]  /*cc30*/  LOP3.LUT R8, R7, 0xffffff8, RZ, 0xc0, !PT ;  /* 0x0ffffff807087812 */ /* 0x000fe400078ec0ff */
[----:B------:R-:W-:Y:S02]  /*cc40*/  LOP3.LUT R7, R3, 0x1ffffffe, RZ, 0xc0, !PT ;  /* 0x1ffffffe03077812 */ /* 0x000fe400078ec0ff */
[----:B------:R-:W-:Y:S01]  /*cc50*/  LEA.HI R3, R9, R0, RZ, 0x2 ;  /* 0x0000000009037211 */ /* 0x000fe200078f10ff */
[----:B------:R-:W-:Y:S01]  /*cc60*/  IMAD.IADD R4, R4, 0x1, -R8 ;  /* 0x0000000104047824 */ /* 0x000fe200078e0a08 */
[----:B------:R-:W-:Y:S01]  /*cc70*/  @P0 LOP3.LUT R215, R215, 0x40, RZ, 0xfc, !PT ;  /* 0x00000040d7d70812 */ /* 0x000fe200078efcff */
[----:B------:R-:W-:Y:S01]  /*cc80*/  IMAD.IADD R2, R2, 0x1, -R7 ;  /* 0x0000000102027824 */ /* 0x000fe200078e0a07 */
[----:B------:R-:W-:Y:S01]  /*cc90*/  SHF.R.S32.HI R240, RZ, 0x2, R3 ;  /* 0x00000002fff07819 */ /* 0x000fe20000011403 */
[----:B------:R-:W-:Y:S01]  /*cca0*/  IMAD.SHL.U32 R238, R4, 0x10, RZ ;  /* 0x0000001004ee7824 */ /* 0x000fe200078e00ff */
[----:B------:R-:W-:Y:S01]  /*ccb0*/  LOP3.LUT R215, R215, 0xffffefff, RZ, 0xc0, !PT ;  /* 0xffffefffd7d77812 */ /* 0x000fe200078ec0ff */
[----:B------:R-:W-:-:S02]  /*ccc0*/  IMAD.SHL.U32 R237, R2, 0x8, RZ ;  /* 0x0000000802ed7824 */ /* 0x000fc400078e00ff */
[----:B--2---:R-:W-:-:S05]  /*ccd0*/  IMAD R4, R221, 0x80, R240 ;  /* 0x00000080dd047824 */ /* 0x004fca00078e02f0 */
[----:B------:R-:W-:-:S05]  /*cce0*/  IADD3 R4, R237, R4, R238 ;  /* 0x00000004ed047210 */ /* 0x000fca0007ffe0ee */
[----:B------:R-:W-:-:S05]  /*ccf0*/  @P0 IMAD.HI.U32 R2, R4, c[0x0][0x2c8], RZ ;  /* 0x0000b20004020a27 */ /* 0x000fca00078e00ff */
[----:B------:R-:W-:Y:S02]  /*cd00*/  @P0 SHF.R.U32.HI R4, RZ, c[0x0][0x2cc], R2 ;  /* 0x0000b300ff040a19 */ /* 0x000fe40000011602 */
[----:B------:R-:W-:Y:S02]  /*cd10*/  LOP3.LUT R2, R3, 0x7ffffffc, RZ, 0xc0, !PT ;  /* 0x7ffffffc03027812 */ /* 0x000fe400078ec0ff */
[----:B------:R-:W-:Y:S01]  /*cd20*/  ISETP.GE.AND P0, PT, R33, 0x1, PT ;  /* 0x000000012100780c */ /* 0x000fe20003f06270 */
[----:B------:R-:W1:Y:S02]  /*cd30*/  SHFL.IDX PT, R3, R4, RZ, 0x1c1f ;  /* 0x001c1fff04037589 */ /* 0x000e6400000e0000 */
[----:B------:R-:W-:Y:S02]  /*cd40*/  IMAD.IADD R2, R0, 0x1, -R2 ;  /* 0x0000000100027824 */ /* 0x000fe400078e0a02 */
[----:B------:R-:W-:Y:S02]  /*cd50*/  IMAD.IADD R0, R104, 0x1, R5 ;  /* 0x0000000168007824 */ /* 0x000fe400078e0205 */
[----:B------:R-:W-:-:S04]  /*cd60*/  IMAD.SHL.U32 R236, R2, 0x2, RZ ;  /* 0x0000000202ec7824 */ /* 0x000fc800078e00ff */
[----:B------:R-:W-:Y:S01]  /*cd70*/  IMAD.IADD R9, R0, 0x1, -R236 ;  /* 0x0000000100097824 */ /* 0x000fe200078e0aec */
[----:B------:R-:W-:Y:S01]  /*cd80*/  IADD3 R2, -R236, 0x1, R0 ;  /* 0x00000001ec027810 */ /* 0x000fe20007ffe100 */
[----:B------:R-:W-:Y:S01]  /*cd90*/  IMAD.IADD R12, R104, 0x1, -R236 ;  /* 0x00000001680c7824 */ /* 0x000fe200078e0aec */
[----:B------:R-:W-:-:S03]  /*cda0*/  @P0 LOP3.LUT R215, R215, 0x1000, RZ, 0xfc, !PT ;  /* 0x00001000d7d70812 */ /* 0x000fc600078efcff */
[----:B------:R-:W-:-:S05]  /*cdb0*/  IMAD.IADD R2, R2, 0x1, -R232 ;  /* 0x0000000102027824 */ /* 0x000fca00078e0ae8 */
[C---:B------:R-:W-:Y:S02]  /*cdc0*/  IADD3 R7, R2.reuse, c[0x0][0x328], RZ ;  /* 0x0000ca0002077a10 */ /* 0x040fe40007ffe0ff */
        /* <DEDUP_REMOVED lines=15> */
.L_x_1911:
[----:B------:R-:W-:-:S13]  /*cec0*/  ISETP.NE.AND P0, PT, R33, 0x1, PT ;  /* 0x000000012100780c */ /* 0x000fda0003f05270 */
[----:B------:R-:W-:-:S05]  /*ced0*/  @P0 IMAD.HI.U32 R13, R3, c[0x0][0x330], RZ ;  /* 0x0000cc00030d0a27 */ /* 0x000fca00078e00ff */
[----:B------:R-:W-:Y:S02]  /*cee0*/  @P0 SHF.R.U32.HI R3, RZ, c[0x0][0x334], R13 ;  /* 0x0000cd00ff030a19 */ /* 0x000fe4000001160d */
.L_x_1912:
[----:B------:R-:W-:Y:S05]  /*cef0*/  BSYNC B0 ;  /* 0x0000000000007941 */ /* 0x000fea0003800000 */
.L_x_1910:
[----:B------:R-:W-:-:S05]  /*cf00*/  IMAD R3, R3, c[0x0][0x32c], R12 ;  /* 0x0000cb0003037a24 */ /* 0x000fca00078e020c */
[----:B------:R-:W-:Y:S02]  /*cf10*/  IADD3 R13, R3, c[0x0][0x32c], RZ ;  /* 0x0000cb00030d7a10 */ /* 0x000fe40007ffe0ff */
[----:B------:R-:W-:Y:S02]  /*cf20*/  IMNMX R0, R0, R3, !PT ;  /* 0x0000000300007217 */ /* 0x000fe40007800200 */
[----:B------:R-:W-:Y:S02]  /*cf30*/  IMNMX R2, R2, R13, PT ;  /* 0x0000000d02027217 */ /* 0x000fe40003800200 */
.L_x_1909:
        /* <DEDUP_REMOVED lines=17> */
[----:B------:R-:W-:Y:S02]  /*d050*/  ISETP.GE.AND P5, PT, R104, 0x19, PT ;  /* 0x000000196800780c */ /* 0x000fe40003fa6270 */
        /* <DEDUP_REMOVED lines=9> */
[----:B------:R-:W-:Y:S02]  /*d0f0*/  P2R R18, PR, RZ, 0x2 ;  /* 0x00000002ff127803 */ /* 0x000fe40000000000 */
[----:B------:R-:W-:-:S02]  /*d100*/  FSEL R24, R37, -INF , !P0 ;  /* 0xff80000025187808 */ /* 0x000fc40004000000 */
[----:B------:R-:W-:Y:S02]  /*d110*/  ISETP.GT.AND P0, PT, R0, 0x18, !P5 ;  /* 0x000000180000780c */ /* 0x000fe40006f04270 */
        /* <DEDUP_REMOVED lines=15> */
[----:B------:R-:W-:-:S04]  /*d210*/  ISETP.GE.AND P0, PT, R104, 0x1, PT ;  /* 0x000000016800780c */ /* 0x000fc80003f06270 */
[----:B------:R-:W-:Y:S02]  /*d220*/  P2R R20, PR, RZ, 0x1 ;  /* 0x00000001ff147803 */ /* 0x000fe40000000000 */
        /* <DEDUP_REMOVED lines=23> */
.L_x_1915:
[----:B------:R-:W-:-:S13]  /*d3a0*/  ISETP.NE.AND P0, PT, R33, 0x1, PT ;  /* 0x000000012100780c */ /* 0x000fda0003f05270 */
[----:B------:R-:W-:-:S05]  /*d3b0*/  @P0 IMAD.HI.U32 R4, R3, c[0x0][0x330], RZ ;  /* 0x0000cc0003040a27 */ /* 0x000fca00078e00ff */
[----:B------:R-:W-:Y:S02]  /*d3c0*/  @P0 SHF.R.U32.HI R3, RZ, c[0x0][0x334], R4 ;  /* 0x0000cd00ff030a19 */ /* 0x000fe40000011604 */
.L_x_1916:
[----:B------:R-:W-:Y:S05]  /*d3d0*/  BSYNC B0 ;  /* 0x0000000000007941 */ /* 0x000fea0003800000 */
.L_x_1914:
[----:B------:R-:W-:-:S05]  /*d3e0*/  IMAD R3, R3, c[0x0][0x32c], R12 ;  /* 0x0000cb0003037a24 */ /* 0x000fca00078e020c */
[----:B------:R-:W-:Y:S02]  /*d3f0*/  IADD3 R4, R3, c[0x0][0x32c], RZ ;  /* 0x0000cb0003047a10 */ /* 0x000fe40007ffe0ff */
[----:B------:R-:W-:Y:S02]  /*d400*/  IMNMX R0, R0, R3, !PT ;  /* 0x0000000300007217 */ /* 0x000fe40007800200 */
[----:B------:R-:W-:Y:S02]  /*d410*/  IMNMX R2, R2, R4, PT ;  /* 0x0000000402027217 */ /* 0x000fe40003800200 */
.L_x_1913:
[----:B------:R-:W-:Y:S01]  /*d420*/  ISETP.NE.AND P0, PT, R13, RZ, PT ;  /* 0x000000ff0d00720c */ /* 0x000fe20003f05270 */
[----:B------:R-:W-:Y:S01]  /*d430*/  LDSM.16.MT88.4 R40, [R198] ;  /* 0x00000000c628783b */ /* 0x000fe20000004200 */
[----:B------:R-:W-:Y:S02]  /*d440*/  FMNMX.FTZ R9, R16, R17, !PT ;  /* 0x0000001110097209 */ /* 0x000fe40007810000 */
[----:B------:R-:W-:Y:S01]  /*d450*/  ISETP.GT.AND P0, PT, R0, 0x1, !P0 ;  /* 0x000000010000780c */ /* 0x000fe20004704270 */
[----:B------:R-:W-:Y:S01]  /*d460*/  LDSM.16.MT88.4 R56, [R196+0x800] ;  /* 0x00080000c438783b */ /* 0x000fe20000004200 */
[----:B------:R-:W-:-:S02]  /*d470*/  FMNMX.FTZ R9, R21, R9, !PT ;  /* 0x0000000915097209 */ /* 0x000fc40007810000 */
[----:B------:R-:W-:Y:S01]  /*d480*/  ISETP.LT.OR P0, PT, R2, 0x2, P0 ;  /* 0x000000020200780c */ /* 0x000fe20000701670 */
[----:B------:R-:W-:Y:S01]  /*d490*/  LDSM.16.MT88.4 R68, [R147+0x1800] ;  /* 0x001800009344783b */ /* 0x000fe20000004200 */
[----:B------:R-:W-:Y:S02]  /*d4a0*/  FMNMX.FTZ R9, R22, R9, !PT ;  /* 0x0000000916097209 */ /* 0x000fe40007810000 */
[----:B------:R-:W-:Y:S01]  /*d4b0*/  FSEL R7, R63, -INF , !P0 ;  /* 0xff8000003f077808 */ /* 0x000fe20004000000 */
[----:B------:R-:W-:Y:S01]  /*d4c0*/  LDSM.16.MT88.4 R64, [R198+0x800] ;  /* 0x00080000c640783b */ /* 0x000fe20000004200 */
[----:B------:R-:W-:Y:S02]  /*d4d0*/  ISETP.NE.AND P0, PT, R14, RZ, PT ;  /* 0x000000ff0e00720c */ /* 0x000fe40003f05270 */
[----:B------:R-:W-:Y:S01]  /*d4e0*/  FMNMX.FTZ R9, R23, R9, !PT ;  /* 0x0000000917097209 */ /* 0x000fe20007810000 */
[----:B------:R-:W-:Y:S01]  /*d4f0*/  LDSM.16.MT88.4 R52, [R147+0x2000] ;  /* 0x002000009334783b */ /* 0x000fe20000004200 */
[----:B------:R-:W-:-:S02]  /*d500*/  ISETP.GT.AND P0, PT, R0, 0x8, !P0 ;  /* 0x000000080000780c */ /* 0x000fc40004704270 */
[----:B------:R-:W-:Y:S01]  /*d510*/  FMNMX.FTZ R9, R24, R9, !PT ;  /* 0x0000000918097209 */ /* 0x000fe20007810000 */
[----:B------:R-:W-:Y:S01]  /*d520*/  LDSM.16.MT88.4 R156, [R196+0x1000] ;  /* 0x00100000c49c783b */ /* 0x000fe20000004200 */
[----:B------:R-:W-:Y:S02]  /*d530*/  ISETP.LT.OR P0, PT, R2, 0x9, P0 ;  /* 0x000000090200780c */ /* 0x000fe40000701670 */
[----:B------:R-:W-:Y:S01]  /*d540*/  FMNMX.FTZ R9, R28, R9, !PT ;  /* 0x000000091c097209 */ /* 0x000fe20007810000 */
[----:B------:R-:W-:Y:S01]  /*d550*/  LDSM.16.MT88.4 R164, [R147+0x1000] ;  /* 0x0010000093a4783b */ /* 0x000fe20000004200 */
[----:B------:R-:W-:Y:S02]  /*d560*/  FSEL R12, R46, -INF , !P0 ;  /* 0xff8000002e0c7808 */ /* 0x000fe40004000000 */
[----:B------:R-:W-:Y:S02]  /*d570*/  ISETP.NE.AND P0, PT, R15, RZ, PT ;  /* 0x000000ff0f00720c */ /* 0x000fe40003f05270 */
[----:B------:R-:W-:-:S02]  /*d580*/  FMNMX.FTZ R9, R29, R9, !PT ;  /* 0x000000091d097209 */ /* 0x000fc40007810000 */
[----:B------:R-:W-:Y:S02]  /*d590*/  ISETP.GT.AND P0, PT, R0, 0x9, !P0 ;  /* 0x000000090000780c */ /* 0x000fe40004704270 */
[----:B------:R-:W-:Y:S02]  /*d5a0*/  FMNMX.FTZ R9, R87, R9, !PT ;  /* 0x0000000957097209 */ /* 0x000fe40007810000 */
[----:B------:R-:W-:Y:S02]  /*d5b0*/  ISETP.LT.OR P0, PT, R2, 0xa, P0 ;  /* 0x0000000a0200780c */ /* 0x000fe40000701670 */
[----:B------:R-:W-:Y:S02]  /*d5c0*/  FMNMX.FTZ R9, R86, R9, !PT ;  /* 0x0000000956097209 */ /* 0x000fe40007810000 */
[----:B------:R-:W-:Y:S02]  /*d5d0*/  FSEL R13, R47, -INF , !P0 ;  /* 0xff8000002f0d7808 */ /* 0x000fe40004000000 */
[----:B------:R-:W-:-:S02]  /*d5e0*/  ISETP.NE.AND P0, PT, R18, RZ, PT ;  /* 0x000000ff1200720c */ /* 0x000fc40003f05270 */
[----:B------:R-:W-:Y:S02]  /*d5f0*/  FMNMX.FTZ R9, R85, R9, !PT ;  /* 0x0000000955097209 */ /* 0x000fe40007810000 */
[----:B------:R-:W-:Y:S02]  /*d600*/  ISETP.GT.AND P0, PT, R0, 0x10, !P0 ;  /* 0x000000100000780c */ /* 0x000fe40004704270 */
[----:B------:R-:W-:Y:S02]  /*d610*/  FMNMX.FTZ R9, R84, R9, !PT ;  /* 0x0000000954097209 */ /* 0x000fe40007810000 */
[----:B------:R-:W-:-:S04]  /*d620*/  ISETP.LT.OR P0, PT, R2, 0x11, P0 ;  /* 0x000000110200780c */ /* 0x000fc80000701670 */
[----:B------:R-:W-:Y:S02]  /*d630*/  FSEL R14, R38, -INF , !P0 ;  /* 0xff800000260e7808 */ /* 0x000fe40004000000 */
[----:B------:R-:W-:Y:S02]  /*d640*/  ISETP.GT.AND P0, PT, R0, 0x11, !P6 ;  /* 0x000000110000780c */ /* 0x000fe40007704270 */
[----:B------:R-:W-:Y:S02]  /*d650*/  ISETP.NE.AND P6, PT, R19, RZ, PT ;  /* 0x000000ff1300720c */ /* 0x000fe40003fc5270 */
[----:B------:R-:W-:-:S04]  /*d660*/  ISETP.LT.OR P0, PT, R2, 0x12, P0 ;  /* 0x000000120200780c */ /* 0x000fc80000701670 */
[----:B------:R-:W-:Y:S02]  /*d670*/  FSEL R15, R39, -INF , !P0 ;  /* 0xff800000270f7808 */ /* 0x000fe40004000000 */
[----:B------:R-:W-:Y:S01]  /*d680*/  ISETP.GT.AND P0, PT, R0, 0x18, !P5 ;  /* 0x000000180000780c */ /* 0x000fe20006f04270 */
[----:B------:R-:W-:Y:S01]  /*d690*/  LDSM.16.MT88.4 R36, [R196] ;  /* 0x00000000c424783b */ /* 0x000fe20000004200 */
[----:B------:R-:W-:Y:S02]  /*d6a0*/  ISETP.NE.AND P5, PT, R20, RZ, PT ;  /* 0x000000ff1400720c */ /* 0x000fe40003fa5270 */
[----:B------:R-:W-:-:S04]  /*d6b0*/  ISETP.LT.OR P0, PT, R2, 0x19, P0 ;  /* 0x000000190200780c */ /* 0x000fc80000701670 */
[----:B------:R-:W-:Y:S02]  /*d6c0*/  FSEL R20, R32, -INF , !P0 ;  /* 0xff80000020147808 */ /* 0x000fe40004000000 */
[----:B------:R-:W-:Y:S01]  /*d6d0*/  ISETP.GT.AND P0, PT, R0, 0x19, !P4 ;  /* 0x000000190000780c */ /* 0x000fe20006704270 */
[----:B------:R-:W-:Y:S03]  /*d6e0*/  LDSM.16.MT88.4 R32, [R147+0x800] ;  /* 0x000800009320783b */ /* 0x000fe60000004200 */
        /* <DEDUP_REMOVED lines=14> */
[----:B------:R-:W-:Y:S01]  /*d7d0*/  ISETP.GT.AND P0, PT, R0, 0x29, !P6 ;  /* 0x000000290000780c */ /* 0x000fe20007704270 */
[----:B------:R-:W-:Y:S01]  /*d7e0*/  LDSM.16.MT88.4 R60, [R197] ;  /* 0x00000000c53c783b */ /* 0x000fe20000004200 */
[----:B------:R-:W-:Y:S02]  /*d7f0*/  LOP3.LUT P6, RZ, R215, 0x40, RZ, 0xc0, !PT ;  /* 0x00000040d7ff7812 */ /* 0x000fe400078cc0ff */
[----:B------:R-:W-:Y:S01]  /*d800*/  ISETP.LT.OR P0, PT, R2, 0x2a, P0 ;  /* 0x0000002a0200780c */ /* 0x000fe20000701670 */
[----:B------:R-:W1:Y:S03]  /*d810*/  SHFL.BFLY PT, R0, R9, 0x2, 0x1f ;  /* 0x0c401f0009007f89 */ /* 0x000e6600000e0000 */
[----:B------:R-:W-:-:S02]  /*d820*/  FSEL R80, R26, -INF , !P0 ;  /* 0xff8000001a507808 */ /* 0x000fc40004000000 */
        /* <DEDUP_REMOVED lines=10> */
[----:B------:R-:W-:Y:S01]  /*d8d0*/  FFMA.FTZ R3, R16, c[0x0][0x2d0], -R2 ;  /* 0x0000b40010037a23 */ /* 0x000fe20000010802 */
[----:B------:R-:W-:-:S03]  /*d8e0*/  FMNMX.FTZ R8, R15, R0, !PT ;  /* 0x000000000f087209 */ /* 0x000fc60007810000 */
[----:B------:R1:W-:Y:S01]  /*d8f0*/  MUFU.EX2 R109, R3 ;  /* 0x00000003006d7308 */ /* 0x0003e20000000800 */
[----:B------:R-:W-:-:S04]  /*d900*/  FMNMX.FTZ R8, R20, R8, !PT ;  /* 0x0000000814087209 */ /* 0x000fc80007810000 */
[----:B------:R-:W-:-:S04]  /*d910*/  FMNMX.FTZ R8, R44, R8, !PT ;  /* 0x000000082c087209 */ /* 0x000fc80007810000 */
[----:B------:R-:W-:-:S04]  /*d920*/  FMNMX.FTZ R8, R83, R8, !PT ;  /* 0x0000000853087209 */ /* 0x000fc80007810000 */
[----:B------:R-:W-:Y:S01]  /*d930*/  FMNMX.FTZ R8, R82, R8, !PT ;  /* 0x0000000852087209 */ /* 0x000fe20007810000 */
[----:B-1----:R-:W-:-:S03]  /*d940*/  FFMA.FTZ R3, R17, c[0x0][0x2d0], -R2 ;  /* 0x0000b40011037a23 */ /* 0x002fc60000010802 */
[----:B------:R-:W-:Y:S01]  /*d950*/  FMNMX.FTZ R8, R81, R8, !PT ;  /* 0x0000000851087209 */ /* 0x000fe20007810000 */
[----:B------:R1:W2:Y:S03]  /*d960*/  MUFU.EX2 R108, R3 ;  /* 0x00000003006c7308 */ /* 0x0002a60000000800 */
[----:B------:R-:W-:-:S05]  /*d970*/  FMNMX.FTZ R8, R80, R8, !PT ;  /* 0x0000000850087209 */ /* 0x000fca0007810000 */
[----:B------:R-:W3:Y:S01]  /*d980*/  SHFL.BFLY PT, R0, R8, 0x2, 0x1f ;  /* 0x0c401f0008007f89 */ /* 0x000ee200000e0000 */
[----:B-1----:R-:W-:Y:S01]  /*d990*/  FFMA.FTZ R3, R21, c[0x0][0x2d0], -R2 ;  /* 0x0000b40015037a23 */ /* 0x002fe20000010802 */
[----:B--2---:R-:W-:-:S03]  /*d9a0*/  F2FP.PACK_AB R16, R108, R109 ;  /* 0x0000006d6c10723e */ /* 0x004fc600000000ff */
[----:B------:R1:W-:Y:S01]  /*d9b0*/  MUFU.EX2 R117, R3 ;  /* 0x0000000300757308 */ /* 0x0003e20000000800 */
[----:B---3--:R-:W-:-:S05]  /*d9c0*/  FMNMX.FTZ R8, R8, R0, !PT ;  /* 0x0000000008087209 */ /* 0x008fca0007810000 */
[----:B------:R-:W2:Y:S01]  /*d9d0*/  SHFL.BFLY PT, R0, R8, 0x1, 0x1f ;  /* 0x0c201f0008007f89 */ /* 0x000ea200000e0000 */
[----:B-1----:R-:W-:-:S04]  /*d9e0*/  FFMA.FTZ R3, R22, c[0x0][0x2d0], -R2 ;  /* 0x0000b40016037a23 */ /* 0x002fc80000010802 */
[----:B------:R1:W3:Y:S02]  /*d9f0*/  MUFU.EX2 R116, R3 ;  /* 0x0000000300747308 */ /* 0x0002e40000000800 */
[----:B-1----:R-:W-:Y:S01]  /*da00*/  FFMA.FTZ R3, R23, c[0x0][0x2d0], -R2 ;  /* 0x0000b40017037a23 */ /* 0x002fe20000010802 */
[----:B---3--:R-:W-:Y:S02]  /*da10*/  F2FP.PACK_AB R18, R116, R117 ;  /* 0x000000757412723e */ /* 0x008fe400000000ff */
[----:B--2---:R-:W-:-:S03]  /*da20*/  FMNMX.FTZ R8, R8, R0, !PT ;  /* 0x0000000008087209 */ /* 0x004fc60007810000 */
[----:B------:R1:W-:Y:S01]  /*da30*/  MUFU.EX2 R118, R3 ;  /* 0x0000000300767308 */ /* 0x0003e20000000800 */
[C---:B------:R-:W-:Y:S01]  /*da40*/  FSETP.NEU.FTZ.AND P0, PT, R8.reuse, -INF , PT ;  /* 0xff8000000800780b */ /* 0x040fe20003f1d000 */
[----:B------:R-:W-:-:S05]  /*da50*/  FMUL.FTZ R0, R8, c[0x0][0x2d0] ;  /* 0x0000b40008007a20 */ /* 0x000fca0000410000 */
[----:B------:R-:W-:Y:S01]  /*da60*/  FSEL R0, R0, RZ, P0 ;  /* 0x000000ff00007208 */ /* 0x000fe20000000000 */
[----:B-1----:R-:W-:Y:S02]  /*da70*/  FFMA.FTZ R3, R24, c[0x0][0x2d0], -R2 ;  /* 0x0000b40018037a23 */ /* 0x002fe40000010802 */
[----:B------:R-:W1:Y:S02]  /*da80*/  LDSM.16.MT88.4 R24, [R147] ;  /* 0x000000009318783b */ /* 0x000e640000004200 */
[----:B------:R2:W-:Y:S02]  /*da90*/  MUFU.EX2 R126, R3 ;  /* 0x00000003007e7308 */ /* 0x0005e40000000800 */
[----:B--2---:R-:W-:-:S06]  /*daa0*/  FFMA.FTZ R3, R4, c[0x0][0x2d0], -R0 ;  /* 0x0000b40004037a23 */ /* 0x004fcc0000010800 */
[----:B------:R2:W-:Y:S02]  /*dab0*/  MUFU.EX2 R4, R3 ;  /* 0x0000000300047308 */ /* 0x0005e40000000800 */
[----:B--2---:R-:W-:-:S06]  /*dac0*/  FFMA.FTZ R3, R7, c[0x0][0x2d0], -R0 ;  /* 0x0000b40007037a23 */ /* 0x004fcc0000010800 */
[----:B------:R2:W3:Y:S02]  /*dad0*/  MUFU.EX2 R7, R3 ;  /* 0x0000000300077308 */ /* 0x0004e40000000800 */
[----:B--2---:R-:W-:Y:S01]  /*dae0*/  FFMA.FTZ R3, R12, c[0x0][0x2d0], -R0 ;  /* 0x0000b4000c037a23 */ /* 0x004fe20000010800 */
[----:B---3--:R-:W-:Y:S01]  /*daf0*/  F2FP.PACK_AB R17, R7, R4 ;  /* 0x000000040711723e */ /* 0x008fe200000000ff */
[----:B------:R-:W-:Y:S01]  /*db00*/  FADD.FTZ R4, R4, R7 ;  /* 0x0000000704047221 */ /* 0x000fe20000010000 */
[----:B------:R-:W-:-:S03]  /*db10*/  F2FP.PACK_AB R12, R126, R118 ;  /* 0x000000767e0c723e */ /* 0x000fc600000000ff */
[----:B------:R2:W3:Y:S02]  /*db20*/  MUFU.EX2 R124, R3 ;  /* 0x00000003007c7308 */ /* 0x0004e40000000800 */
[----:B--2---:R-:W-:Y:S02]  /*db30*/  FFMA.FTZ R3, R13, c[0x0][0x2d0], -R0 ;  /* 0x0000b4000d037a23 */ /* 0x004fe40000010800 */
[----:B---3--:R-:W-:-:S04]  /*db40*/  FADD.FTZ R7, R124, R4 ;  /* 0x000000047c077221 */ /* 0x008fc80000010000 */
[----:B------:R2:W3:Y:S02]  /*db50*/  MUFU.EX2 R127, R3 ;  /* 0x00000003007f7308 */ /* 0x0004e40000000800 */
[----:B--2---:R-:W-:Y:S01]  /*db60*/  FFMA.FTZ R3, R28, c[0x0][0x2d0], -R2 ;  /* 0x0000b4001c037a23 */ /* 0x004fe20000010802 */
[----:B---3--:R-:W-:-:S05]  /*db70*/  F2FP.PACK_AB R19, R127, R124 ;  /* 0x0000007c7f13723e */ /* 0x008fca00000000ff */
[----:B------:R2:W-:Y:S02]  /*db80*/  MUFU.EX2 R125, R3 ;  /* 0x00000003007d7308 */ /* 0x0005e40000000800 */
[----:B------:R-:W-:Y:S01]  /*db90*/  HMMA.16816.F32 R48, R16, R38, RZ ;  /* 0x000000261030723c */ /* 0x000fe200000018ff */
[----:B--2---:R-:W-:-:S07]  /*dba0*/  FFMA.FTZ R3, R29, c[0x0][0x2d0], -R2 ;  /* 0x0000b4001d037a23 */ /* 0x004fce0000010802 */
[C---:B-1----:R-:W-:Y:S01]  /*dbb0*/  HMMA.16816.F32 R28, R16.reuse, R24, RZ ;  /* 0x00000018101c723c */ /* 0x042fe200000018ff */
[----:B------:R1:W2:Y:S07]  /*dbc0*/  MUFU.EX2 R132, R3 ;  /* 0x0000000300847308 */ /* 0x0002ae0000000800 */
[----:B------:R-:W-:Y:S01]  /*dbd0*/  HMMA.16816.F32 R24, R16, R26, RZ ;  /* 0x0000001a1018723c */ /* 0x000fe200000018ff */
[----:B-1----:R-:W-:Y:S01]  /*dbe0*/  FFMA.FTZ R3, R14, c[0x0][0x2d0], -R0 ;  /* 0x0000b4000e037a23 */ /* 0x002fe20000010800 */
[----:B--2---:R-:W-:-:S03]  /*dbf0*/  F2FP.PACK_AB R14, R132, R125 ;  /* 0x0000007d840e723e */ /* 0x004fc600000000ff */
[----:B------:R1:W-:Y:S02]  /*dc00*/  MUFU.EX2 R76, R3 ;  /* 0x00000003004c7308 */ /* 0x0003e40000000800 */
[----:B-1----:R-:W-:-:S06]  /*dc10*/  FFMA.FTZ R3, R15, c[0x0][0x2d0], -R0 ;  /* 0x0000b4000f037a23 */ /* 0x002fcc0000010800 */
[----:B------:R1:W2:Y:S02]  /*dc20*/  MUFU.EX2 R77, R3 ;  /* 0x00000003004d7308 */ /* 0x0002a40000000800 */
[--C-:B-1----:R-:W-:Y:S01]  /*dc30*/  FFMA.FTZ R3, R20, c[0x0][0x2d0], -R0.reuse ;  /* 0x0000b40014037a23 */ /* 0x102fe20000010800 */
[----:B--2---:R-:W-:Y:S01]  /*dc40*/  F2FP.PACK_AB R13, R77, R76 ;  /* 0x0000004c4d0d723e */ /* 0x004fe200000000ff */
[C---:B------:R-:W-:Y:S04]  /*dc50*/  HMMA.16816.F32 R20, R16.reuse, R36, RZ ;  /* 0x000000241014723c */ /* 0x040fe800000018ff */
[----:B------:R1:W-:Y:S04]  /*dc60*/  MUFU.EX2 R79, R3 ;  /* 0x00000003004f7308 */ /* 0x0003e80000000800 */
[----:B------:R-:W-:Y:S01]  /*dc70*/  HMMA.16816.F32 R36, R16, R40, RZ ;  /* 0x000000281024723c */ /* 0x000fe200000018ff */
[----:B-1----:R-:W-:-:S02]  /*dc80*/  FFMA.FTZ R3, R44, c[0x0][0x2d0], -R0 ;  /* 0x0000b4002c037a23 */ /* 0x002fc40000010800 */
[----:B------:R-:W-:Y:S02]  /*dc90*/  LDSM.16.MT88.4 R44, [R196+0x1800] ;  /* 0x00180000c42c783b */ /* 0x000fe40000004200 */
[----:B------:R-:W1:Y:S02]  /*dca0*/  MUFU.EX2 R78, R3 ;  /* 0x00000003004e7308 */ /* 0x000e640000000800 */
[----:B-1----:R-:W-:-:S07]  /*dcb0*/  F2FP.PACK_AB R15, R78, R79 ;  /* 0x0000004f4e0f723e */ /* 0x002fce00000000ff */
[C---:B------:R-:W-:Y:S08]  /*dcc0*/  HMMA.16816.F32 R168, R12.reuse, R32, R28 ;  /* 0x000000200ca8723c */ /* 0x040ff0000000181c */
[----:B------:R-:W-:Y:S08]  /*dcd0*/  HMMA.16816.F32 R148, R12, R34, R24 ;  /* 0x000000220c94723c */ /* 0x000ff00000001818 */
[----:B------:R-:W-:Y:S01]  /*dce0*/  HMMA.16816.F32 R32, R16, R42, RZ ;  /* 0x0000002a1020723c */ /* 0x000fe200000018ff */
[----:B------:R-:W1:Y:S07]  /*dcf0*/  LDSM.16.MT88.4 R40, [R197+0x800] ;  /* 0x00080000c528783b */ /* 0x000e6e0000004200 */
[----:B------:R-:W-:Y:S08]  /*dd00*/  HMMA.16816.F32 R160, R12, R56, R20 ;  /* 0x000000380ca0723c */ /* 0x000ff00000001814 */
[----:B------:R-:W-:Y:S08]  /*dd10*/  HMMA.16816.F32 R20, R16, R68, RZ ;  /* 0x000000441014723c */ /* 0x000ff000000018ff */
[----:B------:R-:W-:Y:S01]  /*dd20*/  HMMA.16816.F32 R72, R12, R58, R48 ;  /* 0x0000003a0c48723c */ /* 0x000fe20000001830 */
[----:B------:R-:W2:Y:S04]  /*dd30*/  LDSM.16.MT88.4 R48, [R198+0x1800] ;  /* 0x00180000c630783b */ /* 0x000ea80000004200 */
[----:B------:R-:W-:Y:S03]  /*dd40*/  LDSM.16.MT88.4 R56, [R196+0x3000] ;  /* 0x00300000c438783b */ /* 0x000fe60000004200 */
[C---:B------:R-:W-:Y:S08]  /*dd50*/  HMMA.16816.F32 R28, R16.reuse, R60, RZ ;  /* 0x0000003c101c723c */ /* 0x040ff000000018ff */
[----:B------:R-:W-:Y:S01]  /*dd60*/  HMMA.16816.F32 R24, R16, R62, RZ ;  /* 0x0000003e1018723c */ /* 0x000fe200000018ff */
[----:B------:R-:W-:Y:S07]  /*dd70*/  LDSM.16.MT88.4 R60, [R196+0x2000] ;  /* 0x00200000c43c783b */ /* 0x000fee0000004200 */
[----:B------:R-:W-:Y:S01]  /*dd80*/  HMMA.16816.F32 R32, R12, R66, R32 ;  /* 0x000000420c20723c */ /* 0x000fe20000001820 */
[----:B------:R-:W-:-:S02]  /*dd90*/  IMAD.MOV.U32 R102, RZ, RZ, R72 ;  /* 0x000000ffff667224 */ /* 0x000fc400078e0048 */
[----:B------:R-:W-:Y:S02]  /*dda0*/  IMAD.MOV.U32 R101, RZ, RZ, R73 ;  /* 0x000000ffff657224 */ /* 0x000fe400078e0049 */
[----:B------:R-:W-:Y:S02]  /*ddb0*/  IMAD.MOV.U32 R100, RZ, RZ, R74 ;  /* 0x000000ffff647224 */ /* 0x000fe400078e004a */
[----:B------:R-:W-:Y:S01]  /*ddc0*/  IMAD.MOV.U32 R3, RZ, RZ, R75 ;  /* 0x000000ffff037224 */ /* 0x000fe200078e004b */
[C---:B------:R-:W-:Y:S01]  /*ddd0*/  HMMA.16816.F32 R20, R12.reuse, R52, R20 ;  /* 0x000000340c14723c */ /* 0x040fe20000001814 */
[----:B------:R-:W3:Y:S07]  /*dde0*/  LDSM.16.MT88.4 R72, [R197+0x1800] ;  /* 0x00180000c548783b */ /* 0x000eee0000004200 */
[C---:B------:R-:W-:Y:S01]  /*ddf0*/  HMMA.16816.F32 R152, R12.reuse, R64, R36 ;  /* 0x000000400c98723c */ /* 0x040fe20000001824 */
[----:B------:R-:W4:Y:S07]  /*de00*/  LDSM.16.MT88.4 R64, [R198+0x2000] ;  /* 0x00200000c640783b */ /* 0x000f2e0000004200 */
[----:B-1----:R-:W-:Y:S01]  /*de10*/  HMMA.16816.F32 R28, R12, R40, R28 ;  /* 0x000000280c1c723c */ /* 0x002fe2000000181c */
[----:B------:R-:W-:-:S02]  /*de20*/  IMAD.MOV.U32 R95, RZ, RZ, R32 ;  /* 0x000000ffff5f7224 */ /* 0x000fc400078e0020 */
[----:B------:R-:W-:Y:S02]  /*de30*/  IMAD.MOV.U32 R94, RZ, RZ, R33 ;  /* 0x000000ffff5e7224 */ /* 0x000fe400078e0021 */
[----:B------:R-:W-:Y:S02]  /*de40*/  IMAD.MOV.U32 R93, RZ, RZ, R34 ;  /* 0x000000ffff5d7224 */ /* 0x000fe400078e0022 */
[----:B------:R-:W-:Y:S01]  /*de50*/  IMAD.MOV.U32 R92, RZ, RZ, R35 ;  /* 0x000000ffff5c7224 */ /* 0x000fe200078e0023 */
[----:B------:R-:W-:Y:S01]  /*de60*/  HMMA.16816.F32 R24, R12, R42, R24 ;  /* 0x0000002a0c18723c */ /* 0x000fe20000001818 */
[----:B------:R-:W-:Y:S01]  /*de70*/  IMAD.MOV.U32 R104, RZ, RZ, R20 ;  /* 0x000000ffff687224 */ /* 0x000fe200078e0014 */
[----:B------:R-:W1:Y:S01]  /*de80*/  LDSM.16.MT88.4 R40, [R197+0x2000] ;  /* 0x00200000c528783b */ /* 0x000e620000004200 */
[----:B------:R-:W-:Y:S02]  /*de90*/  IMAD.MOV.U32 R103, RZ, RZ, R21 ;  /* 0x000000ffff677224 */ /* 0x000fe400078e0015 */
[----:B------:R-:W-:-:S02]  /*dea0*/  IMAD.MOV.U32 R53, RZ, RZ, R22 ;  /* 0x000000ffff357224 */ /* 0x000fc400078e0016 */
[----:B------:R-:W-:Y:S01]  /*deb0*/  IMAD.MOV.U32 R52, RZ, RZ, R23 ;  /* 0x000000ffff347224 */ /* 0x000fe200078e0017 */
[C---:B------:R-:W-:Y:S01]  /*dec0*/  HMMA.16816.F32 R32, R16.reuse, R70, RZ ;  /* 0x000000461020723c */ /* 0x040fe200000018ff */
[----:B------:R-:W-:Y:S07]  /*ded0*/  LDSM.16.MT88.4 R68, [R198+0x3000] ;  /* 0x00300000c644783b */ /* 0x000fee0000004200 */
[----:B--2---:R-:W-:Y:S01]  /*dee0*/  HMMA.16816.F32 R20, R16, R48, RZ ;  /* 0x000000301014723c */ /* 0x004fe200000018ff */
[----:B------:R-:W-:-:S02]  /*def0*/  IMAD.MOV.U32 R91, RZ, RZ, R28 ;  /* 0x000000ffff5b7224 */ /* 0x000fc400078e001c */
[----:B------:R-:W-:Y:S02]  /*df00*/  IMAD.MOV.U32 R90, RZ, RZ, R29 ;  /* 0x000000ffff5a7224 */ /* 0x000fe400078e001d */
[----:B------:R-:W-:Y:S02]  /*df10*/  IMAD.MOV.U32 R89, RZ, RZ, R30 ;  /* 0x000000ffff597224 */ /* 0x000fe400078e001e */
[----:B------:R-:W-:Y:S01]  /*df20*/  IMAD.MOV.U32 R88, RZ, RZ, R31 ;  /* 0x000000ffff587224 */ /* 0x000fe200078e001f */
[----:B------:R-:W-:Y:S01]  /*df30*/  MOV R96, R27 ;  /* 0x0000001b00607202 */ /* 0x000fe20000000f00 */
[----:B------:R-:W-:Y:S01]  /*df40*/  IMAD.MOV.U32 R99, RZ, RZ, R24 ;  /* 0x000000ffff637224 */ /* 0x000fe200078e0018 */
[----:B------:R-:W-:Y:S01]  /*df50*/  HMMA.16816.F32 R36, R16, R50, RZ ;  /* 0x000000321024723c */ /* 0x000fe200000018ff */
[----:B------:R-:W-:Y:S01]  /*df60*/  IMAD.MOV.U32 R98, RZ, RZ, R25 ;  /* 0x000000ffff627224 */ /* 0x000fe200078e0019 */
[----:B------:R-:W-:Y:S01]  /*df70*/  LDSM.16.MT88.4 R48, [R196+0x3800] ;  /* 0x00380000c430783b */ /* 0x000fe20000004200 */
[----:B------:R-:W-:-:S05]  /*df80*/  IMAD.MOV.U32 R97, RZ, RZ, R26 ;  /* 0x000000ffff617224 */ /* 0x000fca00078e001a */
[C---:B------:R-:W-:Y:S08]  /*df90*/  HMMA.16816.F32 R28, R16.reuse, R44, RZ ;  /* 0x0000002c101c723c */ /* 0x040ff000000018ff */
[----:B------:R-:W-:Y:S01]  /*dfa0*/  HMMA.16816.F32 R24, R16, R46, RZ ;  /* 0x0000002e1018723c */ /* 0x000fe200000018ff */
[----:B------:R-:W2:Y:S07]  /*dfb0*/  LDSM.16.MT88.4 R44, [R147+0x3000] ;  /* 0x00300000932c783b */ /* 0x000eae0000004200 */
[----:B------:R-:W-:Y:S08]  /*dfc0*/  HMMA.16816.F32 R248, R12, R54, R32 ;  /* 0x000000360cf8723c */ /* 0x000ff00000001820 */
[----:B---3--:R-:W-:Y:S07]  /*dfd0*/  HMMA.16816.F32 R32, R16, R72, RZ ;  /* 0x000000481020723c */ /* 0x008fee00000018ff */
[----:B------:R-:W-:Y:S01]  /*dfe0*/  IMAD.MOV.U32 R73, RZ, RZ, R105 ;  /* 0x000000ffff497224 */ /* 0x000fe200078e0069 */
[----:B----4-:R-:W-:Y:S07]  /*dff0*/  HMMA.16816.F32 R192, R12, R64, R20 ;  /* 0x000000400cc0723c */ /* 0x010fee0000001814 */
[----:B------:R-:W-:Y:S01]  /*e000*/  IMAD.MOV.U32 R64, RZ, RZ, R104 ;  /* 0x000000ffff407224 */ /* 0x000fe200078e0068 */
[----:B------:R-:W-:Y:S01]  /*e010*/  HMMA.16816.F32 R20, R16, R74, RZ ;  /* 0x0000004a1014723c */ /* 0x000fe200000018ff */
[----:B------:R-:W-:-:S07]  /*e020*/  IMAD.MOV.U32 R65, RZ, RZ, R103 ;  /* 0x000000ffff417224 */ /* 0x000fce00078e0067 */
[C---:B------:R-:W-:Y:S07]  /*e030*/  HMMA.16816.F32 R188, R12.reuse, R66, R36 ;  /* 0x000000420cbc723c */ /* 0x040fee0000001824 */
[----:B------:R-:W-:Y:S01]  /*e040*/  IMAD.MOV.U32 R66, RZ, RZ, R53 ;  /* 0x000000ffff427224 */ /* 0x000fe200078e0035 */
[C---:B-1----:R-:W-:Y:S01]  /*e050*/  HMMA.16816.F32 R180, R12.reuse, R40, R32 ;  /* 0x000000280cb4723c */ /* 0x042fe20000001820 */
[----:B------:R-:W-:Y:S02]  /*e060*/  IMAD.MOV.U32 R67, RZ, RZ, R52 ;  /* 0x000000ffff437224 */ /* 0x000fe400078e0034 */
[----:B------:R-:W1:Y:S05]  /*e070*/  LDSM.16.MT88.4 R52, [R147+0x3800] ;  /* 0x003800009334783b */ /* 0x000e6a0000004200 */
[----:B------:R-:W-:Y:S01]  /*e080*/  HMMA.16816.F32 R184, R12, R42, R20 ;  /* 0x0000002a0cb8723c */ /* 0x000fe20000001814 */
[----:B------:R-:W-:Y:S07]  /*e090*/  LDSM.16.MT88.4 R40, [R197+0x3000] ;  /* 0x00300000c528783b */ /* 0x000fee0000004200 */
[C---:B--2---:R-:W-:Y:S07]  /*e0a0*/  HMMA.16816.F32 R32, R16.reuse, R46, RZ ;  /* 0x0000002e1020723c */ /* 0x044fee00000018ff */
[----:B------:R-:W-:Y:S01]  /*e0b0*/  IMAD.MOV.U32 R46, RZ, RZ, R97 ;  /* 0x000000ffff2e7224 */ /* 0x000fe200078e0061 */
[----:B------:R-:W-:Y:S01]  /*e0c0*/  HMMA.16816.F32 R36, R16, R44, RZ ;  /* 0x0000002c1024723c */ /* 0x000fe200000018ff */
[----:B------:R-:W-:-:S06]  /*e0d0*/  IMAD.MOV.U32 R47, RZ, RZ, R96 ;  /* 0x000000ffff2f7224 */ /* 0x000fcc00078e0060 */
[----:B------:R-:W-:Y:S01]  /*e0e0*/  IMAD.MOV.U32 R44, RZ, RZ, R99 ;  /* 0x000000ffff2c7224 */ /* 0x000fe200078e0063 */
[----:B------:R-:W-:Y:S01]  /*e0f0*/  HMMA.16816.F32 R216, R12, R60, R28 ;  /* 0x0000003c0cd8723c */ /* 0x000fe2000000181c */
[----:B------:R-:W-:-:S07]  /*e100*/  MOV R45, R98 ;  /* 0x00000062002d7202 */ /* 0x000fce0000000f00 */
[----:B------:R-:W-:Y:S01]  /*e110*/  HMMA.16816.F32 R244, R12, R62, R24 ;  /* 0x0000003e0cf4723c */ /* 0x000fe20000001818 */
[----:B------:R-:W2:Y:S07]  /*e120*/  LDSM.16.MT88.4 R60, [R198+0x3800] ;  /* 0x00380000c63c783b */ /* 0x000eae0000004200 */
[C---:B------:R-:W-:Y:S07]  /*e130*/  HMMA.16816.F32 R24, R16.reuse, R58, RZ ;  /* 0x0000003a1018723c */ /* 0x040fee00000018ff */
[----:B------:R-:W-:Y:S01]  /*e140*/  IMAD.MOV.U32 R58, RZ, RZ, R89 ;  /* 0x000000ffff3a7224 */ /* 0x000fe200078e0059 */
[----:B------:R-:W-:Y:S01]  /*e150*/  HMMA.16816.F32 R28, R16, R56, RZ ;  /* 0x00000038101c723c */ /* 0x000fe200000018ff */
[----:B------:R-:W-:-:S06]  /*e160*/  IMAD.MOV.U32 R59, RZ, RZ, R88 ;  /* 0x000000ffff3b7224 */ /* 0x000fcc00078e0058 */
[----:B------:R-:W-:Y:S01]  /*e170*/  IMAD.MOV.U32 R56, RZ, RZ, R91 ;  /* 0x000000ffff387224 */ /* 0x000fe200078e005b */
[----:B------:R-:W-:Y:S01]  /*e180*/  HMMA.16816.F32 R20, R16, R68, RZ ;  /* 0x000000441014723c */ /* 0x000fe200000018ff */
[----:B------:R-:W-:-:S07]  /*e190*/  IMAD.MOV.U32 R57, RZ, RZ, R90 ;  /* 0x000000ffff397224 */ /* 0x000fce00078e005a */
[C---:B-1----:R-:W-:Y:S01]  /*e1a0*/  HMMA.16816.F32 R88, R12.reuse, R54, R32 ;  /* 0x000000360c58723c */ /* 0x042fe20000001820 */
[----:B------:R-:W1:Y:S06]  /*e1b0*/  LDSM.16.MT88.4 R32, [R197+0x3800] ;  /* 0x00380000c520783b */ /* 0x000e6c0000004200 */
[----:B------:R-:W-:Y:S01]  /*e1c0*/  IMAD.MOV.U32 R54, RZ, RZ, R93 ;  /* 0x000000ffff367224 */ /* 0x000fe200078e005d */
[C---:B------:R-:W-:Y:S01]  /*e1d0*/  HMMA.16816.F32 R96, R12.reuse, R52, R36 ;  /* 0x000000340c60723c */ /* 0x040fe20000001824 */
[----:B------:R-:W-:Y:S01]  /*e1e0*/  MOV R55, R92 ;  /* 0x0000005c00377202 */ /* 0x000fe20000000f00 */
[----:B------:R-:W3:Y:S05]  /*e1f0*/  LDSM.16.MT88.4 R36, [R147+0x4800] ;  /* 0x004800009324783b */ /* 0x000eea0000004200 */
[----:B------:R-:W-:Y:S01]  /*e200*/  IMAD.MOV.U32 R52, RZ, RZ, R95 ;  /* 0x000000ffff347224 */ /* 0x000fe200078e005f */
[----:B--2---:R-:W-:Y:S01]  /*e210*/  HMMA.16816.F32 R104, R12, R60, R20 ;  /* 0x0000003c0c68723c */ /* 0x004fe20000001814 */
[----:B------:R-:W-:-:S07]  /*e220*/  IMAD.MOV.U32 R53, RZ, RZ, R94 ;  /* 0x000000ffff357224 */ /* 0x000fce00078e005e */
[----:B------:R-:W-:Y:S07]  /*e230*/  HMMA.16816.F32 R92, R12, R50, R24 ;  /* 0x000000320c5c723c */ /* 0x000fee0000001818 */
[----:B------:R-:W-:Y:S01]  /*e240*/  IMAD.MOV.U32 R51, RZ, RZ, R3 ;  /* 0x000000ffff337224 */ /* 0x000fe200078e0003 */
[----:B------:R-:W-:Y:S01]  /*e250*/  HMMA.16816.F32 R24, R16, R40, RZ ;  /* 0x000000281018723c */ /* 0x000fe200000018ff */
[----:B------:R-:W-:Y:S02]  /*e260*/  FADD.FTZ R3, R109, R108 ;  /* 0x0000006c6d037221 */ /* 0x000fe40000010000 */
[----:B------:R-:W-:-:S02]  /*e270*/  IMAD.MOV.U32 R50, RZ, RZ, R100 ;  /* 0x000000ffff327224 */ /* 0x000fc400078e0064 */
[----:B------:R-:W-:-:S03]  /*e280*/  FADD.FTZ R3, R117, R3 ;  /* 0x0000000375037221 */ /* 0x000fc60000010000 */
[----:B------:R-:W-:Y:S01]  /*e290*/  HMMA.16816.F32 R20, R16, R42, RZ ;  /* 0x0000002a1014723c */ /* 0x000fe200000018ff */
[----:B------:R-:W-:Y:S01]  /*e2a0*/  FADD.FTZ R3, R116, R3 ;  /* 0x0000000374037221 */ /* 0x000fe20000010000 */
[----:B------:R-:W-:Y:S03]  /*e2b0*/  LDSM.16.MT88.4 R40, [R197+0x1000] ;  /* 0x00100000c528783b */ /* 0x000fe60000004200 */
[----:B------:R-:W-:-:S03]  /*e2c0*/  FADD.FTZ R3, R118, R3 ;  /* 0x0000000376037221 */ /* 0x000fc60000010000 */
[----:B------:R-:W-:Y:S01]  /*e2d0*/  HMMA.16816.F32 R176, R12, R48, R28 ;  /* 0x000000300cb0723c */ /* 0x000fe2000000181c */
[----:B------:R-:W-:-:S04]  /*e2e0*/  FADD.FTZ R3, R126, R3 ;  /* 0x000000037e037221 */ /* 0x000fc80000010000 */
[----:B------:R-:W-:Y:S02]  /*e2f0*/  FADD.FTZ R4, R125, R3 ;  /* 0x000000037d047221 */ /* 0x000fe40000010000 */
[----:B------:R-:W-:Y:S01]  /*e300*/  IMAD.MOV.U32 R48, RZ, RZ, R102 ;  /* 0x000000ffff307224 */ /* 0x000fe200078e0066 */
[C---:B-1----:R-:W-:Y:S01]  /*e310*/  HMMA.16816.F32 R172, R12.reuse, R32, R24 ;  /* 0x000000200cac723c */ /* 0x042fe20000001818 */
[----:B------:R-:W1:Y:S01]  /*e320*/  LDSM.16.MT88.4 R24, [R147+0x5000] ;  /* 0x005000009318783b */ /* 0x000e620000004200 */
[----:B------:R-:W-:Y:S02]  /*e330*/  IMAD.MOV.U32 R49, RZ, RZ, R101 ;  /* 0x000000ffff317224 */ /* 0x000fe400078e0065 */
[----:B------:R-:W-:Y:S02]  /*e340*/  FADD.FTZ R3, R127, R7 ;  /* 0x000000077f037221 */ /* 0x000fe40000010000 */
[----:B------:R-:W-:Y:S02]  /*e350*/  FFMA.FTZ R7, R86, c[0x0][0x2d0], -R2 ;  /* 0x0000b40056077a23 */ /* 0x000fe40000010802 */
[----:B------:R-:W-:Y:S01]  /*e360*/  HMMA.16816.F32 R112, R12, R34, R20 ;  /* 0x000000220c70723c */ /* 0x000fe20000001814 */
[----:B------:R-:W-:-:S02]  /*e370*/  FADD.FTZ R33, R132, R4 ;  /* 0x0000000484217221 */ /* 0x000fc40000010000 */
[--C-:B------:R-:W-:Y:S02]  /*e380*/  FFMA.FTZ R32, R87, c[0x0][0x2d0], -R2.reuse ;  /* 0x0000b40057207a23 */ /* 0x100fe40000010802 */
[----:B------:R-:W-:Y:S02]  /*e390*/  FADD.FTZ R3, R76, R3 ;  /* 0x000000034c037221 */ /* 0x000fe40000010000 */
[--C-:B------:R-:W-:Y:S01]  /*e3a0*/  FFMA.FTZ R35, R85, c[0x0][0x2d0], -R2.reuse ;  /* 0x0000b40055237a23 */ /* 0x100fe20000010802 */
[C---:B---3--:R-:W-:Y:S01]  /*e3b0*/  HMMA.16816.F32 R20, R16.reuse, R36, RZ ;  /* 0x000000241014723c */ /* 0x048fe200000018ff */
[----:B------:R-:W-:Y:S02]  /*e3c0*/  FFMA.FTZ R34, R84, c[0x0][0x2d0], -R2 ;  /* 0x0000b40054227a23 */ /* 0x000fe40000010802 */
[----:B------:R-:W-:Y:S02]  /*e3d0*/  FADD.FTZ R2, R77, R3 ;  /* 0x000000034d027221 */ /* 0x000fe40000010000 */
[----:B------:R-:W-:Y:S01]  /*e3e0*/  FFMA.FTZ R3, R83, c[0x0][0x2d0], -R0 ;  /* 0x0000b40053037a23 */ /* 0x000fe20000010800 */
[----:B------:R-:W-:Y:S01]  /*e3f0*/  MUFU.EX2 R35, R35 ;  /* 0x0000002300237308 */ /* 0x000fe20000000800 */
[----:B------:R-:W-:Y:S01]  /*e400*/  FADD.FTZ R2, R79, R2 ;  /* 0x000000024f027221 */ /* 0x000fe20000010000 */
[----:B------:R-:W-:Y:S01]  /*e410*/  HMMA.16816.F32 R28, R16, R70, RZ ;  /* 0x00000046101c723c */ /* 0x000fe200000018ff */
[----:B------:R-:W-:-:S05]  /*e420*/  FFMA.FTZ R4, R82, c[0x0][0x2d0], -R0 ;  /* 0x0000b40052047a23 */ /* 0x000fca0000010800 */
[----:B------:R-:W-:Y:S10]  /*e430*/  MUFU.EX2 R3, R3 ;  /* 0x0000000300037308 */ /* 0x000ff40000000800 */
[C---:B-1----:R-:W-:Y:S08]  /*e440*/  HMMA.16816.F32 R108, R12.reuse, R24, R20 ;  /* 0x000000180c6c723c */ /* 0x042ff00000001814 */
[----:B------:R-:W-:Y:S01]  /*e450*/  HMMA.16816.F32 R100, R12, R62, R28 ;  /* 0x0000003e0c64723c */ /* 0x000fe2000000181c */
[----:B------:R-:W1:Y:S07]  /*e460*/  LDSM.16.MT88.4 R28, [R196+0x4800] ;  /* 0x00480000c41c783b */ /* 0x000e6e0000004200 */
[----:B------:R-:W-:Y:S11]  /*e470*/  HMMA.16816.F32 R20, R16, R38, RZ ;  /* 0x000000261014723c */ /* 0x000ff600000018ff */
[----:B------:R-:W-:Y:S11]  /*e480*/  @!UPT UIADD3 URZ, URZ, URZ, URZ ;  /* 0x0000003f3f3ff290 */ /* 0x000ff6000fffe03f */
[----:B------:R-:W-:Y:S02]  /*e490*/  @!UPT UIADD3 URZ, URZ, URZ, URZ ;  /* 0x0000003f3f3ff290 */ /* 0x000fe4000fffe03f */
[----:B------:R-:W-:Y:S01]  /*e4a0*/  HMMA.16816.F32 R120, R12, R26, R20 ;  /* 0x0000001a0c78723c */ /* 0x000fe20000001814 */
[----:B------:R-:W2:Y:S07]  /*e4b0*/  LDSM.16.MT88.4 R24, [R196+0x5000] ;  /* 0x00500000c418783b */ /* 0x000eae0000004200 */
[----:B-1----:R-:W-:Y:S11]  /*e4c0*/  HMMA.16816.F32 R20, R16, R28, RZ ;  /* 0x0000001c1014723c */ /* 0x002ff600000018ff */
[----:B------:R-:W-:Y:S11]  /*e4d0*/  @!UPT UIADD3 URZ, URZ, URZ, URZ ;  /* 0x0000003f3f3ff290 */ /* 0x000ff6000fffe03f */
[----:B------:R-:W-:Y:S02]  /*e4e0*/  @!UPT UIADD3 URZ, URZ, URZ, URZ ;  /* 0x0000003f3f3ff290 */ /* 0x000fe4000fffe03f */
[----:B--2---:R-:W-:Y:S08]  /*e4f0*/  HMMA.16816.F32 R116, R12, R24, R20 ;  /* 0x000000180c74723c */ /* 0x004ff00000001814 */
[----:B------:R-:W-:Y:S01]  /*e500*/  HMMA.16816.F32 R20, R16, R30, RZ ;  /* 0x0000001e1014723c */ /* 0x000fe200000018ff */
[----:B------:R-:W1:Y:S11]  /*e510*/  LDSM.16.MT88.4 R28, [R198+0x4800] ;  /* 0x00480000c61c783b */ /* 0x000e760000004200 */
[----:B------:R-:W-:Y:S11]  /*e520*/  @!UPT UIADD3 URZ, URZ, URZ, URZ ;  /* 0x0000003f3f3ff290 */ /* 0x000ff6000fffe03f */
[----:B------:R-:W-:Y:S01]  /*e530*/  @!UPT UIADD3 URZ, URZ, URZ, URZ ;  /* 0x0000003f3f3ff290 */ /* 0x000fe2000fffe03f */
[----:B------:R-:W-:Y:S01]  /*e540*/  HMMA.16816.F32 R128, R12, R26, R20 ;  /* 0x0000001a0c80723c */ /* 0x000fe20000001814 */
[----:B------:R-:W2:Y:S07]  /*e550*/  LDSM.16.MT88.4 R24, [R198+0x5000] ;  /* 0x00500000c618783b */ /* 0x000eae0000004200 */
[----:B-1----:R-:W-:Y:S01]  /*e560*/  HMMA.16816.F32 R20, R16, R28, RZ ;  /* 0x0000001c1014723c */ /* 0x002fe200000018ff */
[----:B------:R-:W-:Y:S08]  /*e570*/  MUFU.EX2 R29, R32 ;  /* 0x00000020001d7308 */ /* 0x000ff00000000800 */
[----:B------:R-:W1:Y:S11]  /*e580*/  MUFU.EX2 R28, R7 ;  /* 0x00000007001c7308 */ /* 0x000e760000000800 */
[----:B------:R-:W-:Y:S04]  /*e590*/  @!UPT UIADD3 URZ, URZ, URZ, URZ ;  /* 0x0000003f3f3ff290 */ /* 0x000fe8000fffe03f */
[----:B--2---:R-:W-:Y:S01]  /*e5a0*/  HMMA.16816.F32 R124, R12, R24, R20 ;  /* 0x000000180c7c723c */ /* 0x004fe20000001814 */
[----:B-1----:R-:W-:-:S06]  /*e5b0*/  F2FP.PACK_AB R136, R28, R29 ;  /* 0x0000001d1c88723e */ /* 0x002fcc00000000ff */
[----:B------:R-:W-:Y:S01]  /*e5c0*/  FFMA.FTZ R25, R80, c[0x0][0x2d0], -R0 ;  /* 0x0000b40050197a23 */ /* 0x000fe20000010800 */
[----:B------:R-:W-:Y:S01]  /*e5d0*/  HMMA.16816.F32 R20, R16, R30, RZ ;  /* 0x0000001e1014723c */ /* 0x000fe200000018ff */
[----:B------:R-:W-:Y:S02]  /*e5e0*/  FADD.FTZ R24, R78, R2 ;  /* 0x000000024e187221 */ /* 0x000fe40000010000 */
[----:B------:R-:W1:Y:S02]  /*e5f0*/  MUFU.EX2 R2, R4 ;  /* 0x0000000400027308 */ /* 0x000e640000000800 */
[----:B-1----:R-:W-:Y:S11]  /*e600*/  F2FP.PACK_AB R137, R2, R3 ;  /* 0x000000030289723e */ /* 0x002ff600000000ff */
[----:B------:R-:W-:Y:S08]  /*e610*/  @!UPT UIADD3 URZ, URZ, URZ, URZ ;  /* 0x0000003f3f3ff290 */ /* 0x000ff0000fffe03f */
[----:B------:R-:W-:Y:S01]  /*e620*/  HMMA.16816.F32 R132, R12, R26, R20 ;  /* 0x0000001a0c84723c */ /* 0x000fe20000001814 */
[----:B------:R-:W1:Y:S01]  /*e630*/  LDSM.16.MT88.4 R20, [R197+0x4800] ;  /* 0x00480000c514783b */ /* 0x000e620000004200 */
[----:B------:R-:W2:Y:S05]  /*e640*/  MUFU.EX2 R27, R34 ;  /* 0x00000022001b7308 */ /* 0x000eaa0000000800 */
[----:B------:R-:W-:Y:S02]  /*e650*/  FFMA.FTZ R26, R81, c[0x0][0x2d0], -R0 ;  /* 0x0000b400511a7a23 */ /* 0x000fe40000010800 */
[----:B------:R-:W-:Y:S01]  /*e660*/  FADD.FTZ R0, R29, R33 ;  /* 0x000000211d007221 */ /* 0x000fe20000010000 */
[----:B------:R-:W3:Y:S01]  /*e670*/  LDSM.16.MT88.4 R80, [R147+0x4000] ;  /* 0x004000009350783b */ /* 0x000ee20000004200 */
[----:B------:R-:W-:Y:S01]  /*e680*/  MUFU.EX2 R4, R26 ;  /* 0x0000001a00047308 */ /* 0x000fe20000000800 */
[----:B------:R-:W-:-:S02]  /*e690*/  IMAD.MOV.U32 R33, RZ, RZ, R73 ;  /* 0x000000ffff217224 */ /* 0x000fc400078e0049 */
[----:B------:R-:W-:Y:S01]  /*e6a0*/  FADD.FTZ R7, R28, R0 ;  /* 0x000000001c077221 */ /* 0x000fe20000010000 */
[----:B------:R-:W-:Y:S03]  /*e6b0*/  LDSM.16.MT88.4 R72, [R197+0x2800] ;  /* 0x00280000c548783b */ /* 0x000fe60000004200 */
[----:B------:R-:W-:Y:S01]  /*e6c0*/  FADD.FTZ R7, R35, R7 ;  /* 0x0000000723077221 */ /* 0x000fe20000010000 */
[----:B------:R-:W4:Y:S01]  /*e6d0*/  MUFU.EX2 R0, R25 ;  /* 0x0000001900007308 */ /* 0x000f220000000800 */
[C---:B--2---:R-:W-:Y:S02]  /*e6e0*/  F2FP.PACK_AB R138, R27.reuse, R35 ;  /* 0x000000231b8a723e */ /* 0x044fe400000000ff */
[----:B------:R-:W-:Y:S01]  /*e6f0*/  FADD.FTZ R229, R27, R7 ;  /* 0x000000071be57221 */ /* 0x000fe20000010000 */
[----:B----4-:R-:W-:Y:S01]  /*e700*/  F2FP.PACK_AB R139, R0, R4 ;  /* 0x00000004008b723e */ /* 0x010fe200000000ff */
[C---:B-1----:R-:W-:Y:S08]  /*e710*/  HMMA.16816.F32 R28, R16.reuse, R20, RZ ;  /* 0x00000014101c723c */ /* 0x042ff000000018ff */
[----:B------:R-:W-:Y:S07]  /*e720*/  HMMA.16816.F32 R20, R16, R22, RZ ;  /* 0x000000161014723c */ /* 0x000fee00000018ff */
[----:B------:R-:W-:Y:S01]  /*e730*/  FADD.FTZ R16, R3, R24 ;  /* 0x0000001803107221 */ /* 0x000fe20000010000 */
[----:B---3--:R-:W-:Y:S01]  /*e740*/  HMMA.16816.F32 R76, R136, R80, R96 ;  /* 0x00000050884c723c */ /* 0x008fe20000001860 */
[----:B------:R-:W2:Y:S02]  /*e750*/  LDL R3, [R1+0x58] ;  /* 0x0000580001037983 */ /* 0x000ea40000100800 */
[----:B------:R-:W-:-:S02]  /*e760*/  FADD.FTZ R16, R2, R16 ;  /* 0x0000001002107221 */ /* 0x000fc40000010000 */
[----:B------:R-:W-:Y:S02]  /*e770*/  LDSM.16.MT88.4 R96, [R198+0x4000] ;  /* 0x00400000c660783b */ /* 0x000fe40000004200 */
[----:B------:R-:W-:Y:S01]  /*e780*/  FADD.FTZ R7, R4, R16 ;  /* 0x0000001004077221 */ /* 0x000fe20000010000 */
[C---:B------:R-:W-:Y:S01]  /*e790*/  HMMA.16816.F32 R80, R136.reuse, R82, R88 ;  /* 0x000000528850723c */ /* 0x040fe20000001858 */
[----:B------:R-:W2:Y:S01]  /*e7a0*/  LDL R4, [R1+0x64] ;  /* 0x0000640001047983 */ /* 0x000ea20000100800 */
[----:B------:R-:W-:Y:S02]  /*e7b0*/  IMAD.MOV.U32 R32, RZ, RZ, c[0x0][0x32c] ;  /* 0x0000cb00ff207624 */ /* 0x000fe400078e00ff */
[----:B------:R-:W-:Y:S01]  /*e7c0*/  FADD.FTZ R230, R0, R7 ;  /* 0x0000000700e67221 */ /* 0x000fe20000010000 */
[----:B------:R-:W1:Y:S03]  /*e7d0*/  LDSM.16.MT88.4 R88, [R196+0x4000] ;  /* 0x00400000c458783b */ /* 0x000e660000004200 */
[C---:B------:R-:W-:Y:S01]  /*e7e0*/  HMMA.16816.F32 R160, R136.reuse, R156, R160 ;  /* 0x0000009c88a0723c */ /* 0x040fe200000018a0 */
[----:B------:R-:W-:Y:S07]  /*e7f0*/  LDSM.16.MT88.4 R16, [R197+0x5000] ;  /* 0x00500000c510783b */ /* 0x000fee0000004200 */
[C---:B------:R-:W-:Y:S01]  /*e800*/  HMMA.16816.F32 R156, R136.reuse, R158, R48 ;  /* 0x0000009e889c723c */ /* 0x040fe20000001830 */
[----:B------:R-:W3:Y:S07]  /*e810*/  LDSM.16.MT88.4 R48, [R147+0x2800] ;  /* 0x002800009330783b */ /* 0x000eee0000004200 */
[C---:B------:R-:W-:Y:S01]  /*e820*/  HMMA.16816.F32 R36, R136.reuse, R40, R56 ;  /* 0x000000288824723c */ /* 0x040fe20000001838 */
[----:B------:R-:W-:Y:S07]  /*e830*/  LDSM.16.MT88.4 R56, [R196+0x2800] ;  /* 0x00280000c438783b */ /* 0x000fee0000004200 */
[C---:B------:R-:W-:Y:S08]  /*e840*/  HMMA.16816.F32 R40, R136.reuse, R42, R44 ;  /* 0x0000002a8828723c */ /* 0x040ff0000000182c */
[C---:B------:R-:W-:Y:S08]  /*e850*/  HMMA.16816.F32 R168, R136.reuse, R164, R168 ;  /* 0x000000a488a8723c */ /* 0x040ff000000018a8 */
[C---:B-1----:R-:W-:Y:S08]  /*e860*/  HMMA.16816.F32 R84, R136.reuse, R88, R176 ;  /* 0x000000588854723c */ /* 0x042ff000000018b0 */
[C---:B------:R-:W-:Y:S08]  /*e870*/  HMMA.16816.F32 R88, R136.reuse, R90, R92 ;  /* 0x0000005a8858723c */ /* 0x040ff0000000185c */
[C---:B------:R-:W-:Y:S01]  /*e880*/  HMMA.16816.F32 R92, R136.reuse, R96, R104 ;  /* 0x00000060885c723c */ /* 0x040fe20000001868 */
[----:B------:R-:W1:Y:S07]  /*e890*/  LDSM.16.MT88.4 R104, [R197+0x4000] ;  /* 0x00400000c568783b */ /* 0x000e6e0000004200 */
[C---:B------:R-:W-:Y:S08]  /*e8a0*/  HMMA.16816.F32 R96, R136.reuse, R98, R100 ;  /* 0x000000628860723c */ /* 0x040ff00000001864 */
[C---:B---3--:R-:W-:Y:S01]  /*e8b0*/  HMMA.16816.F32 R44, R136.reuse, R48, R64 ;  /* 0x00000030882c723c */ /* 0x048fe20000001840 */
[----:B------:R-:W3:Y:S07]  /*e8c0*/  LDSM.16.MT88.4 R64, [R198+0x2800] ;  /* 0x00280000c640783b */ /* 0x000eee0000004200 */
[----:B------:R-:W-:Y:S01]  /*e8d0*/  HMMA.16816.F32 R164, R136, R166, R148 ;  /* 0x000000a688a4723c */ /* 0x000fe20000001894 */
[----:B------:R-:W4:Y:S07]  /*e8e0*/  LDSM.16.MT88.4 R148, [R198+0x1000] ;  /* 0x00100000c694783b */ /* 0x000f2e0000004200 */
[C---:B------:R-:W-:Y:S08]  /*e8f0*/  HMMA.16816.F32 R28, R12.reuse, R16, R28 ;  /* 0x000000100c1c723c */ /* 0x040ff0000000181c */
[----:B------:R-:W-:Y:S01]  /*e900*/  HMMA.16816.F32 R20, R12, R18, R20 ;  /* 0x000000120c14723c */ /* 0x000fe20000001814 */
[----:B------:R-:W-:Y:S07]  /*e910*/  LDSM.16.MT88.4 R12, [R197+0x5800] ;  /* 0x00580000c50c783b */ /* 0x000fee0000004200 */
[C---:B-1----:R-:W-:Y:S08]  /*e920*/  HMMA.16816.F32 R100, R136.reuse, R104, R172 ;  /* 0x000000688864723c */ /* 0x042ff000000018ac */
[C---:B------:R-:W-:Y:S01]  /*e930*/  HMMA.16816.F32 R104, R136.reuse, R106, R112 ;  /* 0x0000006a8868723c */ /* 0x040fe20000001870 */
[----:B------:R-:W1:Y:S07]  /*e940*/  LDSM.16.MT88.4 R112, [R147+0x5800] ;  /* 0x005800009370783b */ /* 0x000e6e0000004200 */
[C---:B---3--:R-:W-:Y:S08]  /*e950*/  HMMA.16816.F32 R60, R136.reuse, R64, R192 ;  /* 0x00000040883c723c */ /* 0x048ff000000018c0 */
[C---:B----4-:R-:W-:Y:S08]  /*e960*/  HMMA.16816.F32 R152, R136.reuse, R148, R152 ;  /* 0x000000948898723c */ /* 0x050ff00000001898 */
[C---:B------:R-:W-:Y:S08]  /*e970*/  HMMA.16816.F32 R68, R136.reuse, R72, R180 ;  /* 0x000000488844723c */ /* 0x040ff000000018b4 */
[C---:B------:R-:W-:Y:S08]  /*e980*/  HMMA.16816.F32 R48, R136.reuse, R50, R248 ;  /* 0x000000328830723c */ /* 0x040ff000000018f8 */
[C---:B-1----:R-:W-:Y:S08]  /*e990*/  HMMA.16816.F32 R108, R136.reuse, R112, R108 ;  /* 0x00000070886c723c */ /* 0x042ff0000000186c */
[----:B------:R-:W-:Y:S01]  /*e9a0*/  HMMA.16816.F32 R112, R136, R114, R120 ;  /* 0x000000728870723c */ /* 0x000fe20000001878 */
[----:B------:R-:W1:Y:S01]  /*e9b0*/  LDSM.16.MT88.4 R120, [R196+0x5800] ;  /* 0x00580000c478783b */ /* 0x000e620000004200 */
[----:B------:R-:W-:-:S04]  /*e9c0*/  IMAD.SHL.U32 R194, R221, 0x80, RZ ;  /* 0x00000080ddc27824 */ /* 0x000fc800078e00ff */
[----:B------:R-:W-:Y:S02]  /*e9d0*/  @P6 IMAD.HI.U32 R2, R194, c[0x0][0x2c8], RZ ;  /* 0x0000b200c2026a27 */ /* 0x000fe400078e00ff */
[----:B------:R-:W-:Y:S02]  /*e9e0*/  HMMA.16816.F32 R148, R136, R150, R52 ;  /* 0x000000968894723c */ /* 0x000fe40000001834 */
[----:B------:R-:W-:-:S06]  /*e9f0*/  IMAD.MOV.U32 R0, RZ, RZ, R194 ;  /* 0x000000ffff007224 */ /* 0x000fcc00078e00c2 */
[C---:B------:R-:W-:Y:S08]  /*ea00*/  HMMA.16816.F32 R64, R136.reuse, R66, R188 ;  /* 0x000000428840723c */ /* 0x040ff000000018bc */
[C---:B------:R-:W-:Y:S08]  /*ea10*/  HMMA.16816.F32 R72, R136.reuse, R74, R184 ;  /* 0x0000004a8848723c */ /* 0x040ff000000018b8 */
[C---:B-1----:R-:W-:Y:S08]  /*ea20*/  HMMA.16816.F32 R116, R136.reuse, R120, R116 ;  /* 0x000000788874723c */ /* 0x042ff00000001874 */
[----:B------:R-:W-:Y:S01]  /*ea30*/  HMMA.16816.F32 R120, R136, R122, R128 ;  /* 0x0000007a8878723c */ /* 0x000fe20000001880 */
[----:B------:R-:W1:Y:S01]  /*ea40*/  LDSM.16.MT88.4 R128, [R198+0x5800] ;  /* 0x00580000c680783b */ /* 0x000e620000004200 */
[----:B------:R-:W-:-:S02]  /*ea50*/  @P6 SHF.R.U32.HI R0, RZ, c[0x0][0x2cc], R2 ;  /* 0x0000b300ff006a19 */ /* 0x000fc40000011602 */
[----:B------:R-:W-:-:S04]  /*ea60*/  ISETP.GE.AND P6, PT, R32, 0x1, PT ;  /* 0x000000012000780c */ /* 0x000fc80003fc6270 */
[----:B------:R-:W-:Y:S01]  /*ea70*/  HMMA.16816.F32 R52, R136, R56, R216 ;  /* 0x000000388834723c */ /* 0x000fe200000018d8 */
[----:B------:R-:W-:-:S07]  /*ea80*/  IADD3 R221, R33, -0x2, RZ ;  /* 0xfffffffe21dd7810 */ /* 0x000fce0007ffe0ff */
[C---:B------:R-:W-:Y:S08]  /*ea90*/  HMMA.16816.F32 R56, R136.reuse, R58, R244 ;  /* 0x0000003a8838723c */ /* 0x040ff000000018f4 */
[C---:B-1----:R-:W-:Y:S08]  /*eaa0*/  HMMA.16816.F32 R124, R136.reuse, R128, R124 ;  /* 0x00000080887c723c */ /* 0x042ff0000000187c */
[C---:B------:R-:W-:Y:S08]  /*eab0*/  HMMA.16816.F32 R128, R136.reuse, R130, R132 ;  /* 0x000000828880723c */ /* 0x040ff00000001884 */
[C---:B------:R-:W-:Y:S08]  /*eac0*/  HMMA.16816.F32 R132, R136.reuse, R12, R28 ;  /* 0x0000000c8884723c */ /* 0x040ff0000000181c */
[----:B------:R-:W-:Y:S01]  /*ead0*/  HMMA.16816.F32 R136, R136, R14, R20 ;  /* 0x0000000e8888723c */ /* 0x000fe20000001814 */
[----:B--2---:R-:W-:-:S04]  /*eae0*/  IADD3 R0, -R3, R4, R0 ;  /* 0x0000000403007210 */ /* 0x004fc80007ffe100 */
        /* <DEDUP_REMOVED lines=12> */
.L_x_1919:
[----:B------:R-:W-:-:S13]  /*ebb0*/  ISETP.NE.AND P0, PT, R32, 0x1, PT ;  /* 0x000000012000780c */ /* 0x000fda0003f05270 */
[----:B------:R-:W-:-:S05]  /*ebc0*/  @P0 IMAD.HI.U32 R0, R2, c[0x0][0x330], RZ ;  /* 0x0000cc0002000a27 */ /* 0x000fca00078e00ff */
[----:B------:R-:W-:Y:S02]  /*ebd0*/  @P0 SHF.R.U32.HI R2, RZ, c[0x0][0x334], R0 ;  /* 0x0000cd00ff020a19 */ /* 0x000fe40000011600 */
.L_x_1920:
[----:B------:R-:W-:Y:S05]  /*ebe0*/  BSYNC B0 ;  /* 0x0000000000007941 */ /* 0x000fea0003800000 */
.L_x_1918:
[----:B------:R-:W-:-:S05]  /*ebf0*/  IMAD R2, R2, R32, c[0x0][0x32c] ;  /* 0x0000cb0002027624 */ /* 0x000fca00078e0220 */
[----:B------:R-:W-:-:S05]  /*ec00*/  IMNMX R3, R3, R2, PT ;  /* 0x0000000203037217 */ /* 0x000fca0003800200 */
.L_x_1917:
[----:B------:R-:W-:-:S05]  /*ec10*/  IMAD.HI R3, R3, 0x2aaaaaab, RZ ;  /* 0x2aaaaaab03037827 */ /* 0x000fca00078e02ff */
[----:B------:R-:W-:-:S04]  /*ec20*/  SHF.R.U32.HI R0, RZ, 0x1f, R3 ;  /* 0x0000001fff007819 */ /* 0x000fc80000011603 */
[----:B------:R-:W-:-:S04]  /*ec30*/  LEA.HI.SX32 R3, R3, R0, 0x1d ;  /* 0x0000000003037211 */ /* 0x000fc800078feaff */
[----:B------:R-:W-:-:S04]  /*ec40*/  IMNMX R195, R235, R3, !PT ;  /* 0x00000003ebc37217 */ /* 0x000fc80007800200 */
[----:B------:R-:W-:-:S13]  /*ec50*/  ISETP.GE.AND P0, PT, R221, R195, PT ;  /* 0x000000c3dd00720c */ /* 0x000fda0003f06270 */
[----:B------:R-:W-:Y:S05]  /*ec60*/  @!P0 BRA `(.L_x_1921) ;  /* 0x00003a5000008947 */ /* 0x000fea0003800000 */
.L_x_1934:
[----:B------:R-:W-:Y:S04]  /*ec70*/  DEPBAR.LE SB0, 0x0 ;  /* 0x000080000000791a */ /* 0x000fe80000000000 */
[----:B------:R-:W-:Y:S01]  /*ec80*/  WARPSYNC 0xffffffff ;  /* 0xffffffff00007948 */ /* 0x000fe20003800000 */
[----:B------:R-:W-:Y:S01]  /*ec90*/  BAR.SYNC.DEFER_BLOCKING 0x0 ;  /* 0x0000000000007b1d */ /* 0x000fe20000010000 */
[----:B------:R-:W-:Y:S02]  /*eca0*/  ISETP.GT.AND P0, PT, R235, R221, PT ;  /* 0x000000ddeb00720c */ /* 0x000fe40003f04270 */
[C---:B------:R-:W-:Y:S02]  /*ecb0*/  LOP3.LUT P3, RZ, R215.reuse, 0x800, RZ, 0xc0, !PT ;  /* 0x00000800d7ff7812 */ /* 0x040fe4000786c0ff */
[C---:B------:R-:W-:Y:S02]  /*ecc0*/  LOP3.LUT P6, RZ, R215.reuse, 0x400, RZ, 0xc0, !PT ;  /* 0x00000400d7ff7812 */ /* 0x040fe400078cc0ff */
[C---:B------:R-:W-:Y:S02]  /*ecd0*/  LOP3.LUT P5, RZ, R215.reuse, 0x200, RZ, 0xc0, !PT ;  /* 0x00000200d7ff7812 */ /* 0x040fe400078ac0ff */
[----:B------:R-:W-:Y:S01]  /*ece0*/  LOP3.LUT P4, RZ, R215, 0x100, RZ, 0xc0, !PT ;  /* 0x00000100d7ff7812 */ /* 0x000fe2000788c0ff */
[----:B------:R1:W2:Y:S01]  /*ecf0*/  LDSM.16.M88.4 R32, [R199] ;  /* 0x00000000c720783b */ /* 0x0002a20000000200 */
[----:B------:R-:W-:Y:S03]  /*ed00*/  BSSY B0, `(.L_x_1922) ;  /* 0x0000042000007945 */ /* 0x000fe60003800000 */
[----:B------:R1:W3:Y:S04]  /*ed10*/  LDSM.16.M88.4 R16, [R146] ;  /* 0x000000009210783b */ /* 0x0002e80000000200 */
[----:B------:R1:W4:Y:S04]  /*ed20*/  LDSM.16.M88.4 R24, [R146+0x800] ;  /* 0x000800009218783b */ /* 0x0003280000000200 */
[----:B------:R1:W1:Y:S04]  /*ed30*/  LDSM.16.M88.4 R172, [R146+0x1000] ;  /* 0x0010000092ac783b */ /* 0x0002680000000200 */
[----:B------:R1:W1:Y:S04]  /*ed40*/  LDSM.16.M88.4 R176, [R200] ;  /* 0x00000000c8b0783b */ /* 0x0002680000000200 */
[----:B------:R1:W1:Y:S04]  /*ed50*/  LDSM.16.M88.4 R180, [R203] ;  /* 0x00000000cbb4783b */ /* 0x0002680000000200 */
[----:B------:R1:W1:Y:S04]  /*ed60*/  LDSM.16.M88.4 R184, [R213] ;  /* 0x00000000d5b8783b */ /* 0x0002680000000200 */
[----:B------:R1:W1:Y:S01]  /*ed70*/  LDSM.16.M88.4 R188, [R214] ;  /* 0x00000000d6bc783b */ /* 0x0002620000000200 */
[----:B------:R-:W-:-:S05]  /*ed80*/  @P0 BRA `(.L_x_1923) ;  /* 0x0000039000000947 */ /* 0x000fca0003800000 */
[----:B------:R-:W-:Y:S01]  /*ed90*/  SHF.R.S32.HI R0, RZ, 0x1f, R221 ;  /* 0x0000001fff007819 */ /* 0x000fe200000114dd */
[C---:B------:R-:W-:Y:S01]  /*eda0*/  IMAD.WIDE.U32 R2, R221.reuse, c[0x0][0x208], RZ ;  /* 0x00008200dd027a25 */ /* 0x040fe200078e00ff */
[----:B------:R-:W5:Y:S03]  /*edb0*/  S2R R7, SR_TID.X ;  /* 0x0000000000077919 */ /* 0x000f660000002100 */
[----:B------:R-:W-:Y:S04]  /*edc0*/  IMAD R0, R0, c[0x0][0x208], RZ ;  /* 0x0000820000007a24 */ /* 0x000fe800078e02ff */
[----:B------:R-:W-:Y:S04]  /*edd0*/  IMAD R0, R221, c[0x0][0x20c], R0 ;  /* 0x00008300dd007a24 */ /* 0x000fe800078e0200 */
[----:B------:R-:W-:Y:S02]  /*ede0*/  IMAD.IADD R0, R3, 0x1, R0 ;  /* 0x0000000103007824 */ /* 0x000fe400078e0200 */
[----:B------:R-:W-:Y:S04]  /*edf0*/  IMAD.WIDE.U32 R2, R2, 0x30, RZ ;  /* 0x0000003002027825 */ /* 0x000fe800078e00ff */
[----:B------:R-:W-:Y:S01]  /*ee00*/  IMAD R0, R0, 0x30, RZ ;  /* 0x0000003000007824 */ /* 0x000fe200078e02ff */
[-C--:B------:R-:W-:Y:S03]  /*ee10*/  IADD3 R4, P0, R226, R2.reuse, RZ ;  /* 0x00000002e2047210 */ /* 0x080fe60007f1e0ff */
[----:B------:R-:W-:Y:S01]  /*ee20*/  IMAD.IADD R0, R3, 0x1, R0 ;  /* 0x0000000103007824 */ /* 0x000fe200078e0200 */
[----:B-----5:R-:W-:Y:S03]  /*ee30*/  ISETP.GT.AND P2, PT, R7, 0x7f, PT ;  /* 0x0000007f0700780c */ /* 0x020fe60003f44270 */
[----:B------:R-:W-:Y:S01]  /*ee40*/  IMAD.X R3, R0, 0x1, R228, P0 ;  /* 0x0000000100037824 */ /* 0x000fe200000e06e4 */
[C---:B------:R-:W-:Y:S04]  /*ee50*/  LEA R12, P0, R4.reuse, c[0x0][0x1f8], 0x1 ;  /* 0x00007e00040c7a11 */ /* 0x040fe800078008ff */
[----:B------:R-:W-:Y:S02]  /*ee60*/  LEA.HI.X R13, R4, c[0x0][0x1fc], R3, 0x1, P0 ;  /* 0x00007f00040d7a11 */ /* 0x000fe400000f0c03 */
[----:B------:R-:W-:Y:S03]  /*ee70*/  IADD3 R3, P1, P0, R2, 0x40, R226 ;  /* 0x0000004002037810 */ /* 0x000fe6000783e0e2 */
[----:B------:R-:W-:Y:S01]  /*ee80*/  @!PT LDS RZ, [RZ] ;  /* 0x00000000fffff984 */ /* 0x000fe20000000800 */
[----:B------:R-:W-:Y:S01]  /*ee90*/  @!PT LDS RZ, [RZ] ;  /* 0x00000000fffff984 */ /* 0x000fe20000000800 */
[----:B------:R-:W-:Y:S01]  /*eea0*/  @!PT LDS RZ, [RZ] ;  /* 0x00000000fffff984 */ /* 0x000fe20000000800 */
[----:B------:R5:W-:Y:S01]  /*eeb0*/  LDGSTS.E.BYPASS.LTC128B.128 [R220+0x4080], [R12.64], !P3 ;  /* 0x040800000cdc7fae */ /* 0x000be2000d901d4c */
[----:B------:R-:W-:Y:S02]  /*eec0*/  IADD3.X R4, R0, RZ, R228, P1, P0 ;  /* 0x000000ff00047210 */ /* 0x000fe40000fe04e4 */
[C---:B-----5:R-:W-:Y:S04]  /*eed0*/  LEA R12, P0, R3.reuse, c[0x0][0x1f8], 0x1 ;  /* 0x00007e00030c7a11 */ /* 0x060fe800078008ff */
[----:B------:R-:W-:Y:S01]  /*eee0*/  LEA.HI.X R13, R3, c[0x0][0x1fc], R4, 0x1, P0 ;  /* 0x00007f00030d7a11 */ /* 0x000fe200000f0c04 */
[----:B------:R-:W-:Y:S01]  /*eef0*/  @!P2 IMAD.MOV.U32 R3, RZ, RZ, c[0x0][0x208] ;  /* 0x00008200ff03a624 */ /* 0x000fe200078e00ff */
[----:B------:R-:W-:Y:S03]  /*ef00*/  IADD3 R4, P1, P0, R2, 0x80, R226 ;  /* 0x0000008002047810 */ /* 0x000fe6000783e0e2 */
[----:B------:R5:W-:Y:S02]  /*ef10*/  LDGSTS.E.BYPASS.LTC128B.128 [R220+0x5880], [R12.64], !P6 ;  /* 0x058800000cdc7fae */ /* 0x000be4000f101d4c */
[----:B-----5:R-:W-:Y:S01]  /*ef20*/  IADD3.X R13, R0, RZ, R228, P1, P0 ;  /* 0x000000ff000d7210 */ /* 0x020fe20000fe04e4 */
[----:B------:R-:W-:Y:S01]  /*ef30*/  @!P2 IMAD.MOV.U32 R12, RZ, RZ, c[0x0][0x20c] ;  /* 0x00008300ff0ca624 */ /* 0x000fe200078e00ff */
[----:B------:R-:W-:Y:S04]  /*ef40*/  IADD3 R7, P1, P0, R2, 0xc0, R226 ;  /* 0x000000c002077810 */ /* 0x000fe8000783e0e2 */
[----:B------:R-:W-:Y:S02]  /*ef50*/  IADD3.X R14, R0, RZ, R228, P1, P0 ;  /* 0x000000ff000e7210 */ /* 0x000fe40000fe04e4 */
[C---:B------:R-:W-:Y:S04]  /*ef60*/  @!P2 LEA R2, P0, R3.reuse, R2, 0x5 ;  /* 0x000000020302a211 */ /* 0x040fe800078028ff */
[----:B------:R-:W-:Y:S02]  /*ef70*/  @!P2 LEA.HI.X R0, R3, R0, R12, 0x5, P0 ;  /* 0x000000000300a211 */ /* 0x000fe400000f2c0c */
[C---:B------:R-:W-:Y:S04]  /*ef80*/  LEA R12, P0, R4.reuse, c[0x0][0x1f8], 0x1 ;  /* 0x00007e00040c7a11 */ /* 0x040fe800078008ff */
[----:B------:R-:W-:Y:S05]  /*ef90*/  LEA.HI.X R13, R4, c[0x0][0x1fc], R13, 0x1, P0 ;  /* 0x00007f00040d7a11 */ /* 0x000fea00000f0c0d */
[----:B------:R5:W-:Y:S02]  /*efa0*/  LDGSTS.E.BYPASS.LTC128B.128 [R220+0x7080], [R12.64], !P5 ;  /* 0x070800000cdc7fae */ /* 0x000be4000e901d4c */
[C---:B-----5:R-:W-:Y:S04]  /*efb0*/  LEA R12, P0, R7.reuse, c[0x0][0x1f8], 0x1 ;  /* 0x00007e00070c7a11 */ /* 0x060fe800078008ff */
[----:B------:R-:W-:Y:S02]  /*efc0*/  LEA.HI.X R13, R7, c[0x0][0x1fc], R14, 0x1, P0 ;  /* 0x00007f00070d7a11 */ /* 0x000fe400000f0c0e */
[----:B------:R-:W-:Y:S03]  /*efd0*/  @!P2 IADD3 R3, P0, R2, R226, RZ ;  /* 0x000000e20203a210 */ /* 0x000fe60007f1e0ff */
[----:B------:R5:W-:Y:S02]  /*efe0*/  LDGSTS.E.BYPASS.LTC128B.128 [R220+0x8880], [R12.64], !P4 ;  /* 0x088800000cdc7fae */ /* 0x000be4000e101d4c */
[----:B------:R-:W-:Y:S01]  /*eff0*/  @!P2 IMAD.X R4, R0, 0x1, R228, P0 ;  /* 0x000000010004a824 */ /* 0x000fe200000e06e4 */
[C---:B-----5:R-:W-:Y:S04]  /*f000*/  @!P2 LEA R12, P0, R3.reuse, c[0x0][0x1f8], 0x1 ;  /* 0x00007e00030caa11 */ /* 0x060fe800078008ff */
[----:B------:R-:W-:Y:S02]  /*f010*/  @!P2 LEA.HI.X R13, R3, c[0x0][0x1fc], R4, 0x1, P0 ;  /* 0x00007f00030daa11 */ /* 0x000fe400000f0c04 */
[----:B------:R-:W-:Y:S03]  /*f020*/  @!P2 IADD3 R3, P1, P0, R2, 0x40, R226 ;  /* 0x000000400203a810 */ /* 0x000fe6000783e0e2 */
[----:B------:R5:W-:Y:S01]  /*f030*/  @!P2 LDGSTS.E.BYPASS.LTC128B.128 [R223+0x5080], [R12.64], !P3 ;  /* 0x050800000cdfafae */ /* 0x000be2000d901d4c */
[----:B------:R-:W-:Y:S02]  /*f040*/  @!P2 IADD3.X R4, R0, RZ, R228, P1, P0 ;  /* 0x000000ff0004a210 */ /* 0x000fe40000fe04e4 */
[C---:B-----5:R-:W-:Y:S04]  /*f050*/  @!P2 LEA R12, P0, R3.reuse, c[0x0][0x1f8], 0x1 ;  /* 0x00007e00030caa11 */ /* 0x060fe800078008ff */
[----:B------:R-:W-:Y:S02]  /*f060*/  @!P2 LEA.HI.X R13, R3, c[0x0][0x1fc], R4, 0x1, P0 ;  /* 0x00007f00030daa11 */ /* 0x000fe400000f0c04 */
[----:B------:R-:W-:Y:S03]  /*f070*/  @!P2 IADD3 R3, P1, P0, R2, 0x80, R226 ;  /* 0x000000800203a810 */ /* 0x000fe6000783e0e2 */
[----:B------:R5:W-:Y:S01]  /*f080*/  @!P2 LDGSTS.E.BYPASS.LTC128B.128 [R223+0x6880], [R12.64], !P6 ;  /* 0x068800000cdfafae */ /* 0x000be2000f101d4c */
[----:B------:R-:W-:Y:S02]  /*f090*/  @!P2 IADD3.X R7, R0, RZ, R228, P1, P0 ;  /* 0x000000ff0007a210 */ /* 0x000fe40000fe04e4 */
[----:B------:R-:W-:Y:S04]  /*f0a0*/  @!P2 IADD3 R4, P1, P0, R2, 0xc0, R226 ;  /* 0x000000c00204a810 */ /* 0x000fe8000783e0e2 */
[----:B------:R-:W-:Y:S02]  /*f0b0*/  @!P2 IADD3.X R0, R0, RZ, R228, P1, P0 ;  /* 0x000000ff0000a210 */ /* 0x000fe40000fe04e4 */
[C---:B-----5:R-:W-:Y:S04]  /*f0c0*/  @!P2 LEA R12, P0, R3.reuse, c[0x0][0x1f8], 0x1 ;  /* 0x00007e00030caa11 */ /* 0x060fe800078008ff */
[----:B------:R-:W-:Y:S02]  /*f0d0*/  @!P2 LEA.HI.X R13, R3, c[0x0][0x1fc], R7, 0x1, P0 ;  /* 0x00007f00030daa11 */ /* 0x000fe400000f0c07 */
[C---:B------:R-:W-:Y:S03]  /*f0e0*/  @!P2 LEA R2, P0, R4.reuse, c[0x0][0x1f8], 0x1 ;  /* 0x00007e000402aa11 */ /* 0x040fe600078008ff */
[----:B------:R4:W-:Y:S01]  /*f0f0*/  @!P2 LDGSTS.E.BYPASS.LTC128B.128 [R223+0x8080], [R12.64], !P5 ;  /* 0x080800000cdfafae */ /* 0x0009e2000e901d4c */
[----:B------:R-:W-:Y:S05]  /*f100*/  @!P2 LEA.HI.X R3, R4, c[0x0][0x1fc], R0, 0x1, P0 ;  /* 0x00007f000403aa11 */ /* 0x000fea00000f0c00 */
[----:B------:R4:W-:Y:S04]  /*f110*/  @!P2 LDGSTS.E.BYPASS.LTC128B.128 [R223+0x9880], [R2.64], !P4 ;  /* 0x0988000002dfafae */ /* 0x0009e8000e101d4c */
.L_x_1923:
[----:B------:R-:W-:Y:S05]  /*f120*/  BSYNC B0 ;  /* 0x0000000000007941 */ /* 0x000fea0003800000 */
.L_x_1922:
[C---:B--234-:R-:W-:Y:S01]  /*f130*/  HMMA.16816.F32 R12, R32.reuse, R16, RZ ;  /* 0x00000010200c723c */ /* 0x05cfe200000018ff */
[----:B------:R-:W0:Y:S01]  /*f140*/  LDGDEPBAR ;  /* 0x00000000000079af */ /* 0x000e220000000000 */
[----:B------:R-:W-:Y:S01]  /*f150*/  BSSY B0, `(.L_x_1924) ;  /* 0x0000109000007945 */ /* 0x000fe20003800000 */
[----:B------:R-:W-:Y:S05]  /*f160*/  ISETP.GT.AND P0, PT, R221, R235, PT ;  /* 0x000000ebdd00720c */ /* 0x000fea0003f04270 */
[C---:B------:R-:W-:Y:S08]  /*f170*/  HMMA.16816.F32 R16, R32.reuse, R18, RZ ;  /* 0x000000122010723c */ /* 0x040ff000000018ff */
[C---:B------:R-:W-:Y:S08]  /*f180*/  HMMA.16816.F32 R20, R32.reuse, R24, RZ ;  /* 0x000000182014723c */ /* 0x040ff000000018ff */
[C---:B------:R-:W-:Y:S08]  /*f190*/  HMMA.16816.F32 R24, R32.reuse, R26, RZ ;  /* 0x0000001a2018723c */ /* 0x040ff000000018ff */
[C---:B-1----:R-:W-:Y:S08]  /*f1a0*/  HMMA.16816.F32 R28, R32.reuse, R172, RZ ;  /* 0x000000ac201c723c */ /* 0x042ff000000018ff */
[----:B------:R-:W-:Y:S01]  /*f1b0*/  HMMA.16816.F32 R32, R32, R174, RZ ;  /* 0x000000ae2020723c */ /* 0x000fe200000018ff */
[----:B------:R-:W-:Y:S07]  /*f1c0*/  LDSM.16.M88.4 R172, [R202] ;  /* 0x00000000caac783b */ /* 0x000fee0000000200 */
[C---:B------:R-:W-:Y:S08]  /*f1d0*/  HMMA.16816.F32 R12, R176.reuse, R180, R12 ;  /* 0x000000b4b00c723c */ /* 0x040ff0000000180c */
[C---:B------:R-:W-:Y:S01]  /*f1e0*/  HMMA.16816.F32 R16, R176.reuse, R182, R16 ;  /* 0x000000b6b010723c */ /* 0x040fe20000001810 */
[----:B------:R-:W1:Y:S07]  /*f1f0*/  LDSM.16.M88.4 R180, [R145] ;  /* 0x0000000091b4783b */ /* 0x000e6e0000000200 */
[C---:B------:R-:W-:Y:S08]  /*f200*/  HMMA.16816.F32 R20, R176.reuse, R184, R20 ;  /* 0x000000b8b014723c */ /* 0x040ff00000001814 */
[C---:B------:R-:W-:Y:S01]  /*f210*/  HMMA.16816.F32 R24, R176.reuse, R186, R24 ;  /* 0x000000bab018723c */ /* 0x040fe20000001818 */
[----:B------:R-:W-:Y:S07]  /*f220*/  LDSM.16.M88.4 R184, [R145+0x1000] ;  /* 0x0010000091b8783b */ /* 0x000fee0000000200 */
[C---:B------:R-:W-:Y:S08]  /*f230*/  HMMA.16816.F32 R28, R176.reuse, R188, R28 ;  /* 0x000000bcb01c723c */ /* 0x040ff0000000181c */
[----:B------:R-:W-:Y:S01]  /*f240*/  HMMA.16816.F32 R32, R176, R190, R32 ;  /* 0x000000beb020723c */ /* 0x000fe20000001820 */
[----:B------:R-:W2:Y:S07]  /*f250*/  LDSM.16.M88.4 R176, [R145+0x800] ;  /* 0x0008000091b0783b */ /* 0x000eae0000000200 */
[C---:B-1----:R-:W-:Y:S08]  /*f260*/  HMMA.16816.F32 R12, R172.reuse, R180, R12 ;  /* 0x000000b4ac0c723c */ /* 0x042ff0000000180c */
[C---:B------:R-:W-:Y:S01]  /*f270*/  HMMA.16816.F32 R16, R172.reuse, R182, R16 ;  /* 0x000000b6ac10723c */ /* 0x040fe20000001810 */
[----:B------:R-:W-:Y:S07]  /*f280*/  LDSM.16.M88.4 R180, [R10] ;  /* 0x000000000ab4783b */ /* 0x000fee0000000200 */
[C---:B--2---:R-:W-:Y:S08]  /*f290*/  HMMA.16816.F32 R20, R172.reuse, R176, R20 ;  /* 0x000000b0ac14723c */ /* 0x044ff00000001814 */
[C---:B------:R-:W-:Y:S01]  /*f2a0*/  HMMA.16816.F32 R24, R172.reuse, R178, R24 ;  /* 0x000000b2ac18723c */ /* 0x040fe20000001818 */
[----:B------:R-:W1:Y:S07]  /*f2b0*/  LDSM.16.M88.4 R176, [R201] ;  /* 0x00000000c9b0783b */ /* 0x000e6e0000000200 */
[C---:B------:R-:W-:Y:S08]  /*f2c0*/  HMMA.16816.F32 R28, R172.reuse, R184, R28 ;  /* 0x000000b8ac1c723c */ /* 0x040ff0000000181c */
[----:B------:R-:W-:Y:S01]  /*f2d0*/  HMMA.16816.F32 R32, R172, R186, R32 ;  /* 0x000000baac20723c */ /* 0x000fe20000001820 */
[----:B------:R-:W2:Y:S07]  /*f2e0*/  LDSM.16.M88.4 R172, [R10+0x800] ;  /* 0x000800000aac783b */ /* 0x000eae0000000200 */
[----:B------:R-:W3:Y:S01]  /*f2f0*/  LDSM.16.M88.4 R184, [R10+0x1000] ;  /* 0x001000000ab8783b */ /* 0x000ee20000000200 */
[C---:B-1----:R-:W-:Y:S08]  /*f300*/  HMMA.16816.F32 R12, R176.reuse, R180, R12 ;  /* 0x000000b4b00c723c */ /* 0x042ff0000000180c */
[C---:B------:R-:W-:Y:S01]  /*f310*/  HMMA.16816.F32 R16, R176.reuse, R182, R16 ;  /* 0x000000b6b010723c */ /* 0x040fe20000001810 */
[----:B------:R-:W-:Y:S07]  /*f320*/  LDSM.16.M88.4 R180, [R146+0x1800] ;  /* 0x0018000092b4783b */ /* 0x000fee0000000200 */
[C---:B--2---:R-:W-:Y:S08]  /*f330*/  HMMA.16816.F32 R20, R176.reuse, R172, R20 ;  /* 0x000000acb014723c */ /* 0x044ff00000001814 */
[C---:B------:R-:W-:Y:S01]  /*f340*/  HMMA.16816.F32 R24, R176.reuse, R174, R24 ;  /* 0x000000aeb018723c */ /* 0x040fe20000001818 */
[----:B------:R-:W1:Y:S07]  /*f350*/  LDSM.16.M88.4 R172, [R199+0x4000] ;  /* 0x00400000c7ac783b */ /* 0x000e6e0000000200 */
[C---:B---3--:R-:W-:Y:S08]  /*f360*/  HMMA.16816.F32 R28, R176.reuse, R184, R28 ;  /* 0x000000b8b01c723c */ /* 0x048ff0000000181c */
[----:B------:R-:W-:Y:S01]  /*f370*/  HMMA.16816.F32 R32, R176, R186, R32 ;  /* 0x000000bab020723c */ /* 0x000fe20000001820 */
[----:B------:R-:W2:Y:S07]  /*f380*/  LDSM.16.M88.4 R176, [R146+0x2000] ;  /* 0x0020000092b0783b */ /* 0x000eae0000000200 */
[----:B------:R-:W3:Y:S01]  /*f390*/  LDSM.16.M88.4 R184, [R146+0x2800] ;  /* 0x0028000092b8783b */ /* 0x000ee20000000200 */
[C---:B-1----:R-:W-:Y:S08]  /*f3a0*/  HMMA.16816.F32 R12, R172.reuse, R180, R12 ;  /* 0x000000b4ac0c723c */ /* 0x042ff0000000180c */
[C---:B------:R-:W-:Y:S01]  /*f3b0*/  HMMA.16816.F32 R16, R172.reuse, R182, R16 ;  /* 0x000000b6ac10723c */ /* 0x040fe20000001810 */
[----:B------:R-:W-:Y:S07]  /*f3c0*/  LDSM.16.M88.4 R180, [R206] ;  /* 0x00000000ceb4783b */ /* 0x000fee0000000200 */
[C---:B--2---:R-:W-:Y:S08]  /*f3d0*/  HMMA.16816.F32 R20, R172.reuse, R176, R20 ;  /* 0x000000b0ac14723c */ /* 0x044ff00000001814 */
[C---:B------:R-:W-:Y:S01]  /*f3e0*/  HMMA.16816.F32 R24, R172.reuse, R178, R24 ;  /* 0x000000b2ac18723c */ /* 0x040fe20000001818 */
[----:B------:R-:W1:Y:S07]  /*f3f0*/  LDSM.16.M88.4 R176, [R200+0x4000] ;  /* 0x00400000c8b0783b */ /* 0x000e6e0000000200 */
[C---:B---3--:R-:W-:Y:S08]  /*f400*/  HMMA.16816.F32 R28, R172.reuse, R184, R28 ;  /* 0x000000b8ac1c723c */ /* 0x048ff0000000181c */
[----:B------:R-:W-:Y:S01]  /*f410*/  HMMA.16816.F32 R32, R172, R186, R32 ;  /* 0x000000baac20723c */ /* 0x000fe20000001820 */
[----:B------:R-:W2:Y:S07]  /*f420*/  LDSM.16.M88.4 R172, [R204] ;  /* 0x00000000ccac783b */ /* 0x000eae0000000200 */
[----:B------:R-:W3:Y:S01]  /*f430*/  LDSM.16.M88.4 R184, [R205] ;  /* 0x00000000cdb8783b */ /* 0x000ee20000000200 */
        /* <DEDUP_REMOVED lines=89> */
[----:B------:R-:W-:Y:S01]  /*f9d0*/  LDSM.16.M88.4 R184, [R201+0xc000] ;  /* 0x00c00000c9b8783b */ /* 0x000fe20000000200 */
        /* <DEDUP_REMOVED lines=29> */
[----:B------:R-:W-:Y:S02]  /*fbb0*/  FMUL.FTZ R23, R23, c[0x0][0x320] ;  /* 0x0000c80017177a20 */ /* 0x000fe40000410000 */
[----:B------:R-:W-:Y:S02]  /*fbc0*/  FMUL.FTZ R26, R26, c[0x0][0x320] ;  /* 0x0000c8001a1a7a20 */ /* 0x000fe40000410000 */
[----:B------:R-:W-:Y:S01]  /*fbd0*/  FMUL.FTZ R27, R27, c[0x0][0x320] ;  /* 0x0000c8001b1b7a20 */ /* 0x000fe20000410000 */
[----:B------:R-:W1:Y:S10]  /*fbe0*/  MUFU.TANH R176, R16 ;  /* 0x0000001000b07308 */ /* 0x000e740000002400 */
[----:B------:R-:W1:Y:S01]  /*fbf0*/  MUFU.TANH R173, R17 ;  /* 0x0000001100ad7308 */ /* 0x000e620000002400 */
[----:B----4-:R-:W4:Y:S01]  /*fc00*/  LDSM.16.M88.4 R12, [R10+0x5800] ;  /* 0x005800000a0c783b */ /* 0x010f220000000200 */
[----:B------:R-:W-:Y:S08]  /*fc10*/  DEPBAR.LE SB0, 0x0 ;  /* 0x000080000000791a */ /* 0x000ff00000000000 */
[----:B------:R-:W1:Y:S01]  /*fc20*/  MUFU.TANH R183, R18 ;  /* 0x0000001200b77308 */ /* 0x000e620000002400 */
[----:B------:R-:W-:Y:S09]  /*fc30*/  BAR.SYNC.DEFER_BLOCKING 0x0 ;  /* 0x0000000000007b1d */ /* 0x000ff20000010000 */
[----:B------:R5:W1:Y:S10]  /*fc40*/  MUFU.TANH R182, R19 ;  /* 0x0000001300b67308 */ /* 0x000a740000002400 */
[----:B------:R1:W1:Y:S10]  /*fc50*/  MUFU.TANH R172, R20 ;  /* 0x0000001400ac7308 */ /* 0x0002740000002400 */
[----:B------:R2:W2:Y:S01]  /*fc60*/  MUFU.TANH R179, R26 ;  /* 0x0000001a00b37308 */ /* 0x0004a20000002400 */
[C---:B----4-:R-:W-:Y:S05]  /*fc70*/  HMMA.16816.F32 R28, R184.reuse, R12, R28 ;  /* 0x0000000cb81c723c */ /* 0x050fea000000181c */
[----:B-----5:R-:W-:Y:S04]  /*fc80*/  FMUL.FTZ R19, R25, c[0x0][0x320] ;  /* 0x0000c80019137a20 */ /* 0x020fe80000410000 */
[----:B------:R4:W2:Y:S01]  /*fc90*/  MUFU.TANH R174, R27 ;  /* 0x0000001b00ae7308 */ /* 0x0008a20000002400 */
[----:B------:R-:W-:Y:S03]  /*fca0*/  HMMA.16816.F32 R32, R184, R14, R32 ;  /* 0x0000000eb820723c */ /* 0x000fe60000001820 */
[----:B-1----:R-:W-:Y:S06]  /*fcb0*/  FMUL.FTZ R20, R24, c[0x0][0x320] ;  /* 0x0000c80018147a20 */ /* 0x002fec0000410000 */
[----:B------:R-:W1:Y:S05]  /*fcc0*/  MUFU.TANH R21, R21 ;  /* 0x0000001500157308 */ /* 0x000e6a0000002400 */
[----:B------:R-:W-:Y:S05]  /*fcd0*/  FMUL.FTZ R18, R28, c[0x0][0x320] ;  /* 0x0000c8001c127a20 */ /* 0x000fea0000410000 */
[----:B------:R1:W1:Y:S01]  /*fce0*/  MUFU.TANH R181, R22 ;  /* 0x0000001600b57308 */ /* 0x0002620000002400 */
[----:B------:R-:W-:Y:S02]  /*fcf0*/  FMUL.FTZ R17, R29, c[0x0][0x320] ;  /* 0x0000c8001d117a20 */ /* 0x000fe40000410000 */
[----:B------:R-:W-:Y:S02]  /*fd00*/  FMUL.FTZ R30, R30, c[0x0][0x320] ;  /* 0x0000c8001e1e7a20 */ /* 0x000fe40000410000 */
[----:B------:R-:W-:Y:S02]  /*fd10*/  FMUL.FTZ R29, R31, c[0x0][0x320] ;  /* 0x0000c8001f1d7a20 */ /* 0x000fe40000410000 */
[----:B------:R-:W-:Y:S02]  /*fd20*/  FMUL.FTZ R16, R32, c[0x0][0x320] ;  /* 0x0000c80020107a20 */ /* 0x000fe40000410000 */
[----:B--2---:R-:W-:Y:S01]  /*fd30*/  FMUL.FTZ R26, R33, c[0x0][0x320] ;  /* 0x0000c800211a7a20 */ /* 0x004fe20000410000 */
[----:B------:R2:W1:Y:S01]  /*fd40*/  MUFU.TANH R180, R23 ;  /* 0x0000001700b47308 */ /* 0x0004620000002400 */
[----:B------:R-:W-:Y:S02]  /*fd50*/  FMUL.FTZ R28, R34, c[0x0][0x320] ;  /* 0x0000c800221c7a20 */ /* 0x000fe40000410000 */
[----:B----4-:R-:W-:Y:S07]  /*fd60*/  FMUL.FTZ R27, R35, c[0x0][0x320] ;  /* 0x0000c800231b7a20 */ /* 0x010fee0000410000 */
[----:B------:R-:W4:Y:S10]  /*fd70*/  MUFU.TANH R20, R20 ;  /* 0x0000001400147308 */ /* 0x000f340000002400 */
        /* <DEDUP_REMOVED lines=9> */
[----:B------:R-:W-:-:S05]  /*fe10*/  @!P0 BRA `(.L_x_1925) ;  /* 0x000003c000008947 */ /* 0x000fca0003800000 */
[----:B--234-:R-:W-:Y:S02]  /*fe20*/  IADD3 R0, R221, -0x1, RZ ;  /* 0xffffffffdd007810 */ /* 0x01cfe40007ffe0ff */
[----:B------:R-:W-:Y:S02]  /*fe30*/  IADD3 R7, -R231, 0x30, RZ ;  /* 0x00000030e7077810 */ /* 0x000fe40007ffe1ff */
[----:B------:R-:W-:Y:S01]  /*fe40*/  SHF.R.S32.HI R4, RZ, 0x1f, R0 ;  /* 0x0000001fff047819 */ /* 0x000fe20000011400 */
[----:B------:R-:W-:Y:S01]  /*fe50*/  IMAD.WIDE.U32 R2, R0, c[0x0][0x1e0], RZ ;  /* 0x0000780000027a25 */ /* 0x000fe200078e00ff */
[C---:B------:R-:W-:Y:S02]  /*fe60*/  ISETP.GE.AND P1, PT, R7.reuse, 0x1, PT ;  /* 0x000000010700780c */ /* 0x040fe40003f26270 */
[----:B------:R-:W-:Y:S01]  /*fe70*/  ISETP.GE.AND P0, PT, R7, 0x21, PT ;  /* 0x000000210700780c */ /* 0x000fe20003f06270 */
[----:B------:R-:W-:Y:S04]  /*fe80*/  IMAD R4, R4, c[0x0][0x1e0], RZ ;  /* 0x0000780004047a24 */ /* 0x000fe800078e02ff */
[----:B------:R-:W-:Y:S04]  /*fe90*/  IMAD R4, R0, c[0x0][0x1e4], R4 ;  /* 0x0000790000047a24 */ /* 0x000fe800078e0204 */
[----:B------:R-:W-:Y:S02]  /*fea0*/  IMAD.IADD R0, R3, 0x1, R4 ;  /* 0x0000000103007824 */ /* 0x000fe400078e0204 */
[----:B------:R-:W-:Y:S04]  /*feb0*/  IMAD.WIDE.U32 R2, R2, 0x30, RZ ;  /* 0x0000003002027825 */ /* 0x000fe800078e00ff */
[----:B------:R-:W-:Y:S04]  /*fec0*/  IMAD R0, R0, 0x30, RZ ;  /* 0x0000003000007824 */ /* 0x000fe800078e02ff */
[----:B------:R-:W-:Y:S01]  /*fed0*/  IMAD.IADD R0, R3, 0x1, R0 ;  /* 0x0000000103007824 */ /* 0x000fe200078e0200 */
[-C--:B------:R-:W-:Y:S05]  /*fee0*/  @P1 IADD3 R3, P2, R224, R2.reuse, RZ ;  /* 0x00000002e0031210 */ /* 0x080fea0007f5e0ff */
[----:B------:R-:W-:Y:S01]  /*fef0*/  @P1 IMAD.X R4, R0, 0x1, R222, P2 ;  /* 0x0000000100041824 */ /* 0x000fe200010e06de */
[C---:B------:R-:W-:Y:S04]  /*ff00*/  @P1 LEA R12, P2, R3.reuse, c[0x0][0x1c8], 0x1 ;  /* 0x00007200030c1a11 */ /* 0x040fe800078408ff */
[----:B------:R-:W-:Y:S05]  /*ff10*/  @P1 LEA.HI.X R13, R3, c[0x0][0x1cc], R4, 0x1, P2 ;  /* 0x00007300030d1a11 */ /* 0x000fea00010f0c04 */
[----:B------:R-:W-:Y:S01]  /*ff20*/  @!PT LDS RZ, [RZ] ;  /* 0x00000000fffff984 */ /* 0x000fe20000000800 */
[----:B------:R-:W-:Y:S01]  /*ff30*/  @!PT LDS RZ, [RZ] ;  /* 0x00000000fffff984 */ /* 0x000fe20000000800 */
[----:B------:R-:W-:Y:S01]  /*ff40*/  @!PT LDS RZ, [RZ] ;  /* 0x00000000fffff984 */ /* 0x000fe20000000800 */
[----:B------:R2:W-:Y:S01]  /*ff50*/  @P1 LDGSTS.E.BYPASS.LTC128B.128 [R220+0xa080], [R12.64], !P3 ;  /* 0x0a0800000cdc1fae */ /* 0x0005e2000d901d4c */
[----:B------:R-:W-:Y:S04]  /*ff60*/  @P1 IADD3 R3, P3, P2, R2, 0x40, R224 ;  /* 0x0000004002031810 */ /* 0x000fe80007a7e0e0 */
[----:B------:R-:W-:Y:S02]  /*ff70*/  @P1 IADD3.X R4, R0, RZ, R222, P3, P2 ;  /* 0x000000ff00041210 */ /* 0x000fe40001fe44de */
[C---:B--2---:R-:W-:Y:S04]  /*ff80*/  @P1 LEA R12, P2, R3.reuse, c[0x0][0x1c8], 0x1 ;  /* 0x00007200030c1a11 */ /* 0x044fe800078408ff */
[----:B------:R-:W-:Y:S02]  /*ff90*/  @P1 LEA.HI.X R13, R3, c[0x0][0x1cc], R4, 0x1, P2 ;  /* 0x00007300030d1a11 */ /* 0x000fe400010f0c04 */
[----:B------:R-:W-:Y:S03]  /*ffa0*/  @P1 IADD3 R3, P3, P2, R2, 0x80, R224 ;  /* 0x0000008002031810 */ /* 0x000fe60007a7e0e0 */
[----:B------:R2:W-:Y:S01]  /*ffb0*/  @P1 LDGSTS.E.BYPASS.LTC128B.128 [R220+0xb880], [R12.64], !P6 ;  /* 0x0b8800000cdc1fae */ /* 0x0005e2000f101d4c */
[----:B------:R-:W-:Y:S02]  /*ffc0*/  @P1 IADD3.X R4, R0, RZ, R222, P3, P2 ;  /* 0x000000ff00041210 */ /* 0x000fe40001fe44de */
[C---:B--2---:R-:W-:Y:S04]  /*ffd0*/  @P1 LEA R12, P2, R3.reuse, c[0x0][0x1c8], 0x1 ;  /* 0x00007200030c1a11 */ /* 0x044fe800078408ff */
[----:B------:R-:W-:Y:S02]  /*ffe0*/  @P1 LEA.HI.X R13, R3, c[0x0][0x1cc], R4, 0x1, P2 ;  /* 0x00007300030d1a11 */ /* 0x000fe400010f0c04 */
[----:B------:R-:W-:Y:S03]  /*fff0*/  @P1 IADD3 R3, P3, P2, R2, 0xc0, R224 ;  /* 0x000000c002031810 */ /* 0x000fe60007a7e0e0 */
[----:B------:R2:W-:Y:S01]  /*10000*/  @P1 LDGSTS.E.BYPASS.LTC128B.128 [R220+0xd080], [R12.64], !P5 ;  /* 0x0d0800000cdc1fae */ /* 0x0005e2000e901d4c */
[----:B------:R-:W-:Y:S02]  /*10010*/  @P1 IADD3.X R4, R0, RZ, R222, P3, P2 ;  /* 0x000000ff00041210 */ /* 0x000fe40001fe44de */
[----:B------:R-:W-:Y:S02]  /*10020*/  LOP3.LUT P3, RZ, R215, 0x800, RZ, 0xc0, !PT ;  /* 0x00000800d7ff7812 */ /* 0x000fe4000786c0ff */
[C---:B--2---:R-:W-:Y:S04]  /*10030*/  @P1 LEA R12, P2, R3.reuse, c[0x0][0x1c8], 0x1 ;  /* 0x00007200030c1a11 */ /* 0x044fe800078408ff */
[----:B------:R-:W-:Y:S01]  /*10040*/  @P1 LEA.HI.X R13, R3, c[0x0][0x1cc], R4, 0x1, P2 ;  /* 0x00007300030d1a11 */ /* 0x000fe200010f0c04 */
[----:B------:R-:W-:Y:S02]  /*10050*/  @P0 IMAD.MOV.U32 R3, RZ, RZ, c[0x0][0x1e0] ;  /* 0x00007800ff030624 */ /* 0x000fe400078e00ff */
[----:B------:R-:W-:Y:S02]  /*10060*/  @P0 IMAD.MOV.U32 R4, RZ, RZ, c[0x0][0x1e4] ;  /* 0x00007900ff040624 */ /* 0x000fe400078e00ff */
[----:B------:R2:W-:Y:S01]  /*10070*/  @P1 LDGSTS.E.BYPASS.LTC128B.128 [R220+0xe880], [R12.64], !P4 ;  /* 0x0e8800000cdc1fae */ /* 0x0005e2000e101d4c */
[C---:B------:R-:W-:Y:S04]  /*10080*/  @P0 LEA R2, P1, R3.reuse, R2, 0x5 ;  /* 0x0000000203020211 */ /* 0x040fe800078228ff */
[----:B------:R-:W-:Y:S02]  /*10090*/  @P0 LEA.HI.X R0, R3, R0, R4, 0x5, P1 ;  /* 0x0000000003000211 */ /* 0x000fe400008f2c04 */
[----:B------:R-:W-:Y:S05]  /*100a0*/  @P0 IADD3 R3, P1, R2, R224, RZ ;  /* 0x000000e002030210 */ /* 0x000fea0007f3e0ff */
[----:B------:R-:W-:Y:S01]  /*100b0*/  @P0 IMAD.X R4, R0, 0x1, R222, P1 ;  /* 0x0000000100040824 */ /* 0x000fe200008e06de */
        /* <DEDUP_REMOVED lines=15> */
[C---:B------:R-:W-:Y:S04]  /*101b0*/  @P0 LEA R2, P1, R3.reuse, c[0x0][0x1c8], 0x1 ;  /* 0x0000720003020a11 */ /* 0x040fe800078208ff */
[----:B------:R-:W-:Y:S05]  /*101c0*/  @P0 LEA.HI.X R3, R3, c[0x0][0x1cc], R0, 0x1, P1 ;  /* 0x0000730003030a11 */ /* 0x000fea00008f0c00 */
[----:B------:R2:W-:Y:S04]  /*101d0*/  @P0 LDGSTS.E.BYPASS.LTC128B.128 [R223+0xf880], [R2.64], !P4 ;  /* 0x0f88000002df0fae */ /* 0x0005e8000e101d4c */
.L_x_1925:
[----:B--234-:R-:W-:Y:S05]  /*101e0*/  BSYNC B0 ;  /* 0x0000000000007941 */ /* 0x01cfea0003800000 */
.L_x_1924:
[----:B------:R-:W-:Y:S01]  /*101f0*/  LOP3.LUT R215, R215, 0xffffffbf, RZ, 0xc0, !PT ;  /* 0xffffffbfd7d77812 */ /* 0x000fe200078ec0ff */
[----:B------:R-:W2:Y:S01]  /*10200*/  LDL R194, [R1+0x4] ;  /* 0x0000040001c27983 */ /* 0x000ea20000100800 */
[----:B------:R-:W-:Y:S02]  /*10210*/  IMAD.MOV.U32 R0, RZ, RZ, c[0x0][0x2c4] ;  /* 0x0000b100ff007624 */ /* 0x000fe400078e00ff */
[----:B------:R-:W-:Y:S02]  /*10220*/  IMAD.MOV.U32 R31, RZ, RZ, c[0x0][0x32c] ;  /* 0x0000cb00ff1f7624 */ /* 0x000fe400078e00ff */
[----:B------:R-:W0:Y:S01]  /*10230*/  LDGDEPBAR ;  /* 0x00000000000079af */ /* 0x000e220000000000 */
[----:B------:R-:W-:Y:S01]  /*10240*/  ISETP.NE.AND P0, PT, R0, 0x1, PT ;  /* 0x000000010000780c */ /* 0x000fe20003f05270 */
[----:B------:R-:W-:Y:S04]  /*10250*/  IMAD R2, R221, -0x30, RZ ;  /* 0xffffffd0dd027824 */ /* 0x000fe800078e02ff */
[----:B------:R-:W-:Y:S08]  /*10260*/  IMAD.IADD R14, R2, 0x1, -R236 ;  /* 0x00000001020e7824 */ /* 0x000ff000078e0aec */
[----:B------:R-:W-:Y:S01]  /*10270*/  @P0 LOP3.LUT R215, R215, 0x40, RZ, 0xfc, !PT ;  /* 0x00000040d7d70812 */ /* 0x000fe200078efcff */
[----:B--2---:R-:W-:Y:S05]  /*10280*/  IMAD R7, R194, 0x80, R240 ;  /* 0x00000080c2077824 */ /* 0x004fea00078e02f0 */
[----:B------:R-:W-:Y:S05]  /*10290*/  IADD3 R7, R237, R7, R238 ;  /* 0x00000007ed077210 */ /* 0x000fea0007ffe0ee */
[----:B------:R-:W-:Y:S05]  /*102a0*/  @P0 IMAD.HI.U32 R0, R7, c[0x0][0x2c8], RZ ;  /* 0x0000b20007000a27 */ /* 0x000fea00078e00ff */
[----:B------:R-:W-:Y:S02]  /*102b0*/  @P0 SHF.R.U32.HI R7, RZ, c[0x0][0x2cc], R0 ;  /* 0x0000b300ff070a19 */ /* 0x000fe40000011600 */
[----:B------:R-:W-:Y:S02]  /*102c0*/  ISETP.GE.AND P0, PT, R31, 0x1, PT ;  /* 0x000000011f00780c */ /* 0x000fe40003f06270 */
[----:B------:R-:W-:Y:S01]  /*102d0*/  IADD3 R0, -R236, 0x1, R2 ;  /* 0x00000001ec007810 */ /* 0x000fe20007ffe102 */
[----:B------:R-:W2:Y:S03]  /*102e0*/  SHFL.IDX PT, R4, R7, RZ, 0x1c1f ;  /* 0x001c1fff07047589 */ /* 0x000ea600000e0000 */
[----:B------:R-:W-:Y:S04]  /*102f0*/  IADD3 R0, -R232, R0, R5 ;  /* 0x00000000e8007210 */ /* 0x000fe80007ffe105 */
[C---:B------:R-:W-:Y:S02]  /*10300*/  IADD3 R12, R0.reuse, c[0x0][0x328], RZ ;  /* 0x0000ca00000c7a10 */ /* 0x040fe40007ffe0ff */
[----:B------:R-:W-:Y:S03]  /*10310*/  IADD3 R13, R0, UR9, RZ ;  /* 0x00000009000d7c10 */ /* 0x000fe6000fffe0ff */
[--C-:B--2---:R-:W-:Y:S02]  /*10320*/  IMAD.IADD R3, R12, 0x1, R4.reuse ;  /* 0x000000010c037824 */ /* 0x104fe400078e0204 */
        /* <DEDUP_REMOVED lines=15> */
.L_x_1928:
[----:B------:R-:W-:Y:S04]  /*10420*/  MOV R15, c[0x0][0x32c] ;  /* 0x0000cb00000f7a02 */ /* 0x000fe80000000f00 */
[----:B------:R-:W-:Y:S11]  /*10430*/  ISETP.NE.AND P0, PT, R15, 0x1, PT ;  /* 0x000000010f00780c */ /* 0x000ff60003f05270 */
[----:B------:R-:W-:Y:S02]  /*10440*/  @!UPT UIADD3 URZ, URZ, URZ, URZ ;  /* 0x0000003f3f3ff290 */ /* 0x000fe4000fffe03f */
[----:B------:R-:W-:Y:S05]  /*10450*/  @P0 IMAD.HI.U32 R15, R4, c[0x0][0x330], RZ ;  /* 0x0000cc00040f0a27 */ /* 0x000fea00078e00ff */
[----:B------:R-:W-:Y:S02]  /*10460*/  @P0 SHF.R.U32.HI R4, RZ, c[0x0][0x334], R15 ;  /* 0x0000cd00ff040a19 */ /* 0x000fe4000001160f */
.L_x_1929:
[----:B------:R-:W-:Y:S05]  /*10470*/  BSYNC B0 ;  /* 0x0000000000007941 */ /* 0x000fea0003800000 */
.L_x_1927:
[----:B------:R-:W-:Y:S05]  /*10480*/  IMAD R4, R4, c[0x0][0x32c], R14 ;  /* 0x0000cb0004047a24 */ /* 0x000fea00078e020e */
[----:B------:R-:W-:Y:S02]  /*10490*/  IMNMX R0, R0, R4, !PT ;  /* 0x0000000400007217 */ /* 0x000fe40007800200 */
[----:B------:R-:W-:Y:S04]  /*104a0*/  IADD3 R4, R4, c[0x0][0x32c], RZ ;  /* 0x0000cb0004047a10 */ /* 0x000fe80007ffe0ff */
[----:B------:R-:W-:Y:S02]  /*104b0*/  IMNMX R3, R3, R4, PT ;  /* 0x0000000403037217 */ /* 0x000fe40003800200 */
.L_x_1926:
[C---:B------:R-:W-:Y:S02]  /*104c0*/  ISETP.GE.AND P0, PT, R2.reuse, 0x2, PT ;  /* 0x000000020200780c */ /* 0x040fe40003f06270 */
[C---:B------:R-:W-:Y:S02]  /*104d0*/  ISETP.GE.AND P1, PT, R2.reuse, 0x9, PT ;  /* 0x000000090200780c */ /* 0x040fe40003f26270 */
[----:B------:R-:W-:Y:S02]  /*104e0*/  LOP3.LUT R215, R215, 0xffffffef, RZ, 0xc0, !PT ;  /* 0xffffffefd7d77812 */ /* 0x000fe400078ec0ff */
[C---:B------:R-:W-:Y:S02]  /*104f0*/  ISETP.GE.AND P6, PT, R2.reuse, 0x19, PT ;  /* 0x000000190200780c */ /* 0x040fe40003fc6270 */
[C---:B------:R-:W-:Y:S02]  /*10500*/  ISETP.GE.AND P5, PT, R2.reuse, 0x1a, PT ;  /* 0x0000001a0200780c */ /* 0x040fe40003fa6270 */
[C---:B------:R-:W-:Y:S02]  /*10510*/  ISETP.GE.AND P4, PT, R2.reuse, 0x21, PT ;  /* 0x000000210200780c */ /* 0x040fe40003f86270 */
[----:B------:R-:W-:Y:S02]  /*10520*/  ISETP.GE.AND P3, PT, R2, 0x22, PT ;  /* 0x000000220200780c */ /* 0x000fe40003f66270 */
[----:B------:R-:W-:Y:S02]  /*10530*/  @P0 LOP3.LUT R215, R215, 0x10, RZ, 0xfc, !PT ;  /* 0x00000010d7d70812 */ /* 0x000fe400078efcff */
[C---:B------:R-:W-:Y:S02]  /*10540*/  ISETP.GT.AND P0, PT, R0.reuse, 0x1, !P0 ;  /* 0x000000010000780c */ /* 0x040fe40004704270 */
[----:B------:R-:W-:Y:S02]  /*10550*/  LOP3.LUT R215, R215, 0xfffffff7, RZ, 0xc0, !PT ;  /* 0xfffffff7d7d77812 */ /* 0x000fe400078ec0ff */
[----:B------:R-:W-:Y:S02]  /*10560*/  ISETP.LT.OR P0, PT, R3, 0x2, P0 ;  /* 0x000000020300780c */ /* 0x000fe40000701670 */
[----:B------:R-:W-:Y:S02]  /*10570*/  @P1 LOP3.LUT R215, R215, 0x8, RZ, 0xfc, !PT ;  /* 0x00000008d7d71812 */ /* 0x000fe400078efcff */
[----:B------:R-:W-:Y:S02]  /*10580*/  FSEL R25, R177, -INF , !P0 ;  /* 0xff800000b1197808 */ /* 0x000fe40004000000 */
[----:B------:R-:W-:Y:S02]  /*10590*/  ISETP.GT.AND P0, PT, R0, 0x8, !P1 ;  /* 0x000000080000780c */ /* 0x000fe40004f04270 */
[----:B------:R-:W-:Y:S02]  /*105a0*/  ISETP.GE.AND P1, PT, R2, 0xa, PT ;  /* 0x0000000a0200780c */ /* 0x000fe40003f26270 */
[----:B------:R-:W-:Y:S02]  /*105b0*/  ISETP.LT.OR P0, PT, R3, 0x9, P0 ;  /* 0x000000090300780c */ /* 0x000fe40000701670 */
[----:B------:R-:W-:Y:S02]  /*105c0*/  LOP3.LUT R215, R215, 0xfffffffb, RZ, 0xc0, !PT ;  /* 0xfffffffbd7d77812 */ /* 0x000fe400078ec0ff */
[----:B------:R-:W-:Y:S02]  /*105d0*/  FSEL R24, R176, -INF , !P0 ;  /* 0xff800000b0187808 */ /* 0x000fe40004000000 */
[----:B------:R-:W-:Y:S02]  /*105e0*/  ISETP.GT.AND P0, PT, R0, 0x9, !P1 ;  /* 0x000000090000780c */ /* 0x000fe40004f04270 */
[C---:B------:R-:W-:Y:S02]  /*105f0*/  ISETP.GE.AND P2, PT, R2.reuse, 0x29, PT ;  /* 0x000000290200780c */ /* 0x040fe40003f46270 */
[----:B------:R-:W-:Y:S02]  /*10600*/  ISETP.LT.OR P0, PT, R3, 0xa, P0 ;  /* 0x0000000a0300780c */ /* 0x000fe40000701670 */
[----:B------:R-:W-:Y:S02]  /*10610*/  @P1 LOP3.LUT R215, R215, 0x4, RZ, 0xfc, !PT ;  /* 0x00000004d7d71812 */ /* 0x000fe400078efcff */
[----:B------:R-:W-:Y:S02]  /*10620*/  ISETP.GE.AND P1, PT, R2, 0x11, PT ;  /* 0x000000110200780c */ /* 0x000fe40003f26270 */
[----:B------:R-:W-:Y:S02]  /*10630*/  FSEL R23, R173, -INF , !P0 ;  /* 0xff800000ad177808 */ /* 0x000fe40004000000 */
[----:B------:R-:W-:Y:S02]  /*10640*/  LOP3.LUT R215, R215, 0xfffffffd, RZ, 0xc0, !PT ;  /* 0xfffffffdd7d77812 */ /* 0x000fe400078ec0ff */
[----:B------:R-:W-:Y:S04]  /*10650*/  ISETP.GT.AND P0, PT, R0, 0x10, !P1 ;  /* 0x000000100000780c */ /* 0x000fe80004f04270 */
[----:B------:R-:W-:Y:S03]  /*10660*/  ISETP.LT.OR P0, PT, R3, 0x11, P0 ;  /* 0x000000110300780c */ /* 0x000fe60000701670 */
[----:B------:R-:W-:Y:S02]  /*10670*/  @P1 LOP3.LUT R215, R215, 0x2, RZ, 0xfc, !PT ;  /* 0x00000002d7d71812 */ /* 0x000fe400078efcff */
[----:B------:R-:W-:Y:S02]  /*10680*/  ISETP.GE.AND P1, PT, R2, 0x12, PT ;  /* 0x000000120200780c */ /* 0x000fe40003f26270 */
[----:B-1----:R-:W-:Y:S02]  /*10690*/  FSEL R22, R172, -INF , !P0 ;  /* 0xff800000ac167808 */ /* 0x002fe40004000000 */
[C---:B------:R-:W-:Y:S02]  /*106a0*/  ISETP.GT.AND P0, PT, R0.reuse, 0x11, !P1 ;  /* 0x000000110000780c */ /* 0x040fe40004f04270 */
[----:B------:R-:W-:Y:S02]  /*106b0*/  LOP3.LUT R215, R215, 0xfffffffe, RZ, 0xc0, !PT ;  /* 0xfffffffed7d77812 */ /* 0x000fe400078ec0ff */
[----:B------:R-:W-:Y:S04]  /*106c0*/  ISETP.LT.OR P0, PT, R3, 0x12, P0 ;  /* 0x000000120300780c */ /* 0x000fe80000701670 */
[----:B------:R-:W-:Y:S02]  /*106d0*/  FSEL R21, R21, -INF , !P0 ;  /* 0xff80000015157808 */ /* 0x000fe40004000000 */
[----:B------:R-:W-:Y:S02]  /*106e0*/  ISETP.GT.AND P0, PT, R0, 0x18, !P6 ;  /* 0x000000180000780c */ /* 0x000fe40007704270 */
[----:B------:R-:W-:Y:S02]  /*106f0*/  @P1 LOP3.LUT R215, R215, 0x1, RZ, 0xfc, !PT ;  /* 0x00000001d7d71812 */ /* 0x000fe400078efcff */
[----:B------:R-:W-:Y:S02]  /*10700*/  ISETP.LT.OR P0, PT, R3, 0x19, P0 ;  /* 0x000000190300780c */ /* 0x000fe40000701670 */
[----:B------:R-:W-:Y:S02]  /*10710*/  ISETP.GE.AND P1, PT, R2, 0x1, PT ;  /* 0x000000010200780c */ /* 0x000fe40003f26270 */
[----:B------:R-:W-:Y:S02]  /*10720*/  FSEL R20, R20, -INF , !P0 ;  /* 0xff80000014147808 */ /* 0x000fe40004000000 */
[C---:B------:R-:W-:Y:S02]  /*10730*/  ISETP.GT.AND P0, PT, R0.reuse, 0x19, !P5 ;  /* 0x000000190000780c */ /* 0x040fe40006f04270 */
[----:B------:R-:W-:Y:S02]  /*10740*/  LOP3.LUT R215, R215, 0xffffffdf, RZ, 0xc0, !PT ;  /* 0xffffffdfd7d77812 */ /* 0x000fe400078ec0ff */
        /* <DEDUP_REMOVED lines=11> */
[----:B------:R-:W-:Y:S04]  /*10800*/  ISETP.GT.AND P0, PT, R0, RZ, !P1 ;  /* 0x000000ff0000720c */ /* 0x000fe80004f04270 */
[----:B------:R-:W-:Y:S04]  /*10810*/  ISETP.LT.OR P0, PT, R3, 0x1, P0 ;  /* 0x000000010300780c */ /* 0x000fe80000701670 */
[----:B------:R-:W-:Y:S02]  /*10820*/  FSEL R15, R178, -INF , !P0 ;  /* 0xff800000b20f7808 */ /* 0x000fe40004000000 */
[----:B------:R-:W-:Y:S11]  /*10830*/  ISETP.GE.AND P0, PT, R2, 0x2a, PT ;  /* 0x0000002a0200780c */ /* 0x000ff60003f06270 */
[----:B------:R-:W-:Y:S02]  /*10840*/  @!UPT UIADD3 URZ, URZ, URZ, URZ ;  /* 0x0000003f3f3ff290 */ /* 0x000fe4000fffe03f */
[----:B------:R-:W-:Y:S02]  /*10850*/  @P0 LOP3.LUT R215, R215, 0x20, RZ, 0xfc, !PT ;  /* 0x00000020d7d70812 */ /* 0x000fe400078efcff */
[----:B------:R-:W-:Y:S02]  /*10860*/  ISETP.GT.AND P0, PT, R0, 0x29, !P0 ;  /* 0x000000290000780c */ /* 0x000fe40004704270 */
[----:B------:R-:W1:Y:S02]  /*10870*/  SHFL.IDX PT, R0, R7, 0x1, 0x1c1f ;  /* 0x003c1f0007007f89 */ /* 0x000e6400000e0000 */
[----:B------:R-:W-:Y:S04]  /*10880*/  ISETP.LT.OR P0, PT, R3, 0x2a, P0 ;  /* 0x0000002a0300780c */ /* 0x000fe80000701670 */
[----:B------:R-:W-:Y:S02]  /*10890*/  FSEL R3, R26, -INF , !P0 ;  /* 0xff8000001a037808 */ /* 0x000fe40004000000 */
[----:B------:R-:W-:Y:S01]  /*108a0*/  ISETP.GE.AND P0, PT, R31, 0x1, PT ;  /* 0x000000011f00780c */ /* 0x000fe20003f06270 */
[--C-:B-1----:R-:W-:Y:S02]  /*108b0*/  IMAD.IADD R12, R12, 0x1, R0.reuse ;  /* 0x000000010c0c7824 */ /* 0x102fe400078e0200 */
[----:B------:R-:W-:Y:S10]  /*108c0*/  IMAD.IADD R7, R13, 0x1, R0 ;  /* 0x000000010d077824 */ /* 0x000ff400078e0200 */
        /* <DEDUP_REMOVED lines=14> */
.L_x_1932:
[----:B------:R-:W-:Y:S04]  /*109b0*/  MOV R2, c[0x0][0x32c] ;  /* 0x0000cb0000027a02 */ /* 0x000fe80000000f00 */
[----:B------:R-:W-:Y:S11]  /*109c0*/  ISETP.NE.AND P0, PT, R2, 0x1, PT ;  /* 0x000000010200780c */ /* 0x000ff60003f05270 */
[----:B------:R-:W-:Y:S02]  /*109d0*/  @!UPT UIADD3 URZ, URZ, URZ, URZ ;  /* 0x0000003f3f3ff290 */ /* 0x000fe4000fffe03f */
[----:B------:R-:W-:Y:S05]  /*109e0*/  @P0 IMAD.HI.U32 R2, R0, c[0x0][0x330], RZ ;  /* 0x0000cc0000020a27 */ /* 0x000fea00078e00ff */
[----:B------:R-:W-:Y:S02]  /*109f0*/  @P0 SHF.R.U32.HI R0, RZ, c[0x0][0x334], R2 ;  /* 0x0000cd00ff000a19 */ /* 0x000fe40000011602 */
.L_x_1933:
[----:B------:R-:W-:Y:S05]  /*10a00*/  BSYNC B0 ;  /* 0x0000000000007941 */ /* 0x000fea0003800000 */
.L_x_1931:
[----:B------:R-:W-:Y:S05]  /*10a10*/  IMAD R0, R0, c[0x0][0x32c], R14 ;  /* 0x0000cb0000007a24 */ /* 0x000fea00078e020e */
[----:B------:R-:W-:Y:S02]  /*10a20*/  IMNMX R7, R7, R0, !PT ;  /* 0x0000000007077217 */ /* 0x000fe40007800200 */
[----:B------:R-:W-:Y:S04]  /*10a30*/  IADD3 R0, R0, c[0x0][0x32c], RZ ;  /* 0x0000cb0000007a10 */ /* 0x000fe80007ffe0ff */
[----:B------:R-:W-:Y:S02]  /*10a40*/  IMNMX R12, R12, R0, PT ;  /* 0x000000000c0c7217 */ /* 0x000fe40003800200 */
.L_x_1930:
        /* <DEDUP_REMOVED lines=19> */
[----:B------:R-:W-:Y:S02]  /*10b80*/  FSEL R2, R2, RZ, P0 ;  /* 0x000000ff02027208 */ /* 0x000fe40000000000 */
[----:B------:R-:W-:Y:S01]  /*10b90*/  ISETP.GT.AND P0, PT, R7, RZ, !P1 ;  /* 0x000000ff0700720c */ /* 0x000fe20004f04270 */
[----:B------:R-:W-:Y:S01]  /*10ba0*/  FADD.FTZ R0, -R0, R9 ;  /* 0x0000000900007221 */ /* 0x000fe20000010100 */
[----:B------:R-:W-:Y:S01]  /*10bb0*/  LOP3.LUT P1, RZ, R215, 0x20, RZ, 0xc0, !PT ;  /* 0x00000020d7ff7812 */ /* 0x000fe2000782c0ff */
[--C-:B------:R-:W-:Y:S01]  /*10bc0*/  FFMA.FTZ R15, R15, c[0x0][0x2d0], -R2.reuse ;  /* 0x0000b4000f0f7a23 */ /* 0x100fe20000010802 */
[----:B------:R-:W-:Y:S01]  /*10bd0*/  ISETP.LT.OR P0, PT, R12, 0x1, P0 ;  /* 0x000000010c00780c */ /* 0x000fe20000701670 */
[----:B------:R-:W-:Y:S02]  /*10be0*/  FMUL.FTZ R0, R0, c[0x0][0x2d0] ;  /* 0x0000b40000007a20 */ /* 0x000fe40000410000 */
[--C-:B------:R-:W-:Y:S01]  /*10bf0*/  FFMA.FTZ R25, R25, c[0x0][0x2d0], -R2.reuse ;  /* 0x0000b40019197a23 */ /* 0x100fe20000010802 */
[----:B------:R-:W-:Y:S01]  /*10c00*/  FSEL R9, R189, -INF , !P0 ;  /* 0xff800000bd097808 */ /* 0x000fe20004000000 */
[----:B------:R-:W-:Y:S01]  /*10c10*/  MUFU.EX2 R15, R15 ;  /* 0x0000000f000f7308 */ /* 0x000fe20000000800 */
[----:B------:R-:W-:Y:S01]  /*10c20*/  LOP3.LUT P0, RZ, R215, 0x10, RZ, 0xc0, !PT ;  /* 0x00000010d7ff7812 */ /* 0x000fe2000780c0ff */
[--C-:B------:R-:W-:Y:S02]  /*10c30*/  FFMA.FTZ R186, R21, c[0x0][0x2d0], -R2.reuse ;  /* 0x0000b40015ba7a23 */ /* 0x100fe40000010802 */
[--C-:B------:R-:W-:Y:S01]  /*10c40*/  FFMA.FTZ R184, R19, c[0x0][0x2d0], -R2.reuse ;  /* 0x0000b40013b87a23 */ /* 0x100fe20000010802 */
[----:B------:R-:W-:Y:S01]  /*10c50*/  ISETP.GT.AND P0, PT, R7, 0x1, !P0 ;  /* 0x000000010700780c */ /* 0x000fe20004704270 */
[--C-:B------:R-:W-:Y:S02]  /*10c60*/  FFMA.FTZ R193, R18, c[0x0][0x2d0], -R2.reuse ;  /* 0x0000b40012c17a23 */ /* 0x100fe40000010802 */
[--C-:B------:R-:W-:Y:S01]  /*10c70*/  FFMA.FTZ R192, R17, c[0x0][0x2d0], -R2.reuse ;  /* 0x0000b40011c07a23 */ /* 0x100fe20000010802 */
[----:B------:R-:W-:Y:S01]  /*10c80*/  ISETP.LT.OR P0, PT, R12, 0x2, P0 ;  /* 0x000000020c00780c */ /* 0x000fe20000701670 */
[----:B------:R-:W1:Y:S01]  /*10c90*/  MUFU.EX2 R0, R0 ;  /* 0x0000000000007308 */ /* 0x000e620000000800 */
[--C-:B------:R-:W-:Y:S02]  /*10ca0*/  FFMA.FTZ R191, R16, c[0x0][0x2d0], -R2.reuse ;  /* 0x0000b40010bf7a23 */ /* 0x100fe40000010802 */
[----:B------:R-:W-:Y:S01]  /*10cb0*/  FSEL R13, R188, -INF , !P0 ;  /* 0xff800000bc0d7808 */ /* 0x000fe20004000000 */
[--C-:B------:R-:W-:Y:S01]  /*10cc0*/  FFMA.FTZ R187, R22, c[0x0][0x2d0], -R2.reuse ;  /* 0x0000b40016bb7a23 */ /* 0x100fe20000010802 */
[----:B------:R-:W-:Y:S01]  /*10cd0*/  LOP3.LUT P0, RZ, R215, 0x8, RZ, 0xc0, !PT ;  /* 0x00000008d7ff7812 */ /* 0x000fe2000780c0ff */
[--C-:B------:R-:W-:Y:S02]  /*10ce0*/  FFMA.FTZ R185, R20, c[0x0][0x2d0], -R2.reuse ;  /* 0x0000b40014b97a23 */ /* 0x100fe40000010802 */
[--C-:B------:R-:W-:Y:S01]  /*10cf0*/  FFMA.FTZ R24, R24, c[0x0][0x2d0], -R2.reuse ;  /* 0x0000b40018187a23 */ /* 0x100fe20000010802 */
[----:B------:R-:W-:Y:S01]  /*10d00*/  ISETP.GT.AND P0, PT, R7, 0x8, !P0 ;  /* 0x000000080700780c */ /* 0x000fe20004704270 */
[----:B------:R-:W2:Y:S01]  /*10d10*/  MUFU.EX2 R25, R25 ;  /* 0x0000001900197308 */ /* 0x000ea20000000800 */
[--C-:B------:R-:W-:Y:S02]  /*10d20*/  FFMA.FTZ R23, R23, c[0x0][0x2d0], -R2.reuse ;  /* 0x0000b40017177a23 */ /* 0x100fe40000010802 */
[----:B------:R-:W-:Y:S01]  /*10d30*/  ISETP.LT.OR P0, PT, R12, 0x9, P0 ;  /* 0x000000090c00780c */ /* 0x000fe20000701670 */
[----:B------:R-:W-:Y:S03]  /*10d40*/  FFMA.FTZ R190, R3, c[0x0][0x2d0], -R2 ;  /* 0x0000b40003be7a23 */ /* 0x000fe60000010802 */
[----:B------:R-:W-:Y:S02]  /*10d50*/  FSEL R14, R183, -INF , !P0 ;  /* 0xff800000b70e7808 */ /* 0x000fe40004000000 */
[----:B------:R-:W-:Y:S01]  /*10d60*/  LOP3.LUT P0, RZ, R215, 0x4, RZ, 0xc0, !PT ;  /* 0x00000004d7ff7812 */ /* 0x000fe2000780c0ff */
[----:B------:R-:W-:Y:S03]  /*10d70*/  MUFU.EX2 R24, R24 ;  /* 0x0000001800187308 */ /* 0x000fe60000000800 */
[----:B------:R-:W-:Y:S01]  /*10d80*/  ISETP.GT.AND P0, PT, R7, 0x9, !P0 ;  /* 0x000000090700780c */ /* 0x000fe20004704270 */
[C---:B-1----:R-:W-:Y:S02]  /*10d90*/  FFMA.FTZ R2, R0.reuse, R229, R15 ;  /* 0x000000e500027223 */ /* 0x042fe4000001000f */
[----:B------:R-:W-:Y:S01]  /*10da0*/  FMUL.FTZ R16, R0, R164 ;  /* 0x000000a400107220 */ /* 0x000fe20000410000 */
[----:B------:R-:W-:Y:S01]  /*10db0*/  ISETP.LT.OR P0, PT, R12, 0xa, P0 ;  /* 0x0000000a0c00780c */ /* 0x000fe20000701670 */
[----:B------:R-:W-:Y:S02]  /*10dc0*/  FMUL.FTZ R17, R0, R165 ;  /* 0x000000a500117220 */ /* 0x000fe40000410000 */
[----:B------:R-:W1:Y:S01]  /*10dd0*/  MUFU.EX2 R23, R23 ;  /* 0x0000001700177308 */ /* 0x000e620000000800 */
[----:B------:R-:W-:Y:S01]  /*10de0*/  FSEL R175, R182, -INF , !P0 ;  /* 0xff800000b6af7808 */ /* 0x000fe20004000000 */
[C---:B------:R-:W-:Y:S01]  /*10df0*/  FMUL.FTZ R32, R0.reuse, R148 ;  /* 0x0000009400207220 */ /* 0x040fe20000410000 */
[----:B------:R-:W-:Y:S01]  /*10e00*/  LOP3.LUT P0, RZ, R215, 0x2, RZ, 0xc0, !PT ;  /* 0x00000002d7ff7812 */ /* 0x000fe2000780c0ff */
[C---:B------:R-:W-:Y:S01]  /*10e10*/  FMUL.FTZ R33, R0.reuse, R149 ;  /* 0x0000009500217220 */ /* 0x040fe20000410000 */
[----:B--2---:R-:W-:Y:S01]  /*10e20*/  F2FP.PACK_AB R172, R25, R15 ;  /* 0x0000000f19ac723e */ /* 0x004fe200000000ff */
[C---:B------:R-:W-:Y:S01]  /*10e30*/  FMUL.FTZ R20, R0.reuse, R160 ;  /* 0x000000a000147220 */ /* 0x040fe20000410000 */
[----:B------:R-:W-:Y:S01]  /*10e40*/  ISETP.GT.AND P0, PT, R7, 0x10, !P0 ;  /* 0x000000100700780c */ /* 0x000fe20004704270 */
[C---:B------:R-:W-:Y:S02]  /*10e50*/  FMUL.FTZ R21, R0.reuse, R161 ;  /* 0x000000a100157220 */ /* 0x040fe40000410000 */
[----:B------:R-:W-:Y:S01]  /*10e60*/  FMUL.FTZ R36, R0, R36 ;  /* 0x0000002400247220 */ /* 0x000fe20000410000 */
[----:B------:R-:W-:Y:S01]  /*10e70*/  ISETP.LT.OR P0, PT, R12, 0x11, P0 ;  /* 0x000000110c00780c */ /* 0x000fe20000701670 */
[C---:B------:R-:W-:Y:S01]  /*10e80*/  FMUL.FTZ R37, R0.reuse, R37 ;  /* 0x0000002500257220 */ /* 0x040fe20000410000 */
[----:B------:R-:W-:Y:S01]  /*10e90*/  MUFU.EX2 R185, R185 ;  /* 0x000000b900b97308 */ /* 0x000fe20000000800 */
[C---:B------:R-:W-:Y:S01]  /*10ea0*/  FMUL.FTZ R40, R0.reuse, R40 ;  /* 0x0000002800287220 */ /* 0x040fe20000410000 */
[----:B------:R-:W-:Y:S01]  /*10eb0*/  FSEL R181, R181, -INF , !P0 ;  /* 0xff800000b5b57808 */ /* 0x000fe20004000000 */
[C---:B------:R-:W-:Y:S01]  /*10ec0*/  FMUL.FTZ R41, R0.reuse, R41 ;  /* 0x0000002900297220 */ /* 0x040fe20000410000 */
[----:B------:R-:W-:Y:S01]  /*10ed0*/  LOP3.LUT P0, RZ, R215, 0x1, RZ, 0xc0, !PT ;  /* 0x00000001d7ff7812 */ /* 0x000fe2000780c0ff */
[C---:B------:R-:W-:Y:S02]  /*10ee0*/  FMUL.FTZ R44, R0.reuse, R44 ;  /* 0x0000002c002c7220 */ /* 0x040fe40000410000 */
[C---:B------:R-:W-:Y:S01]  /*10ef0*/  FMUL.FTZ R45, R0.reuse, R45 ;  /* 0x0000002d002d7220 */ /* 0x040fe20000410000 */
[C---:B------:R-:W-:Y:S01]  /*10f00*/  ISETP.GT.AND P0, PT, R7.reuse, 0x11, !P0 ;  /* 0x000000110700780c */ /* 0x040fe20004704270 */
[C---:B------:R-:W-:Y:S01]  /*10f10*/  FMUL.FTZ R48, R0.reuse, R48 ;  /* 0x0000003000307220 */ /* 0x040fe20000410000 */
[----:B------:R-:W-:Y:S01]  /*10f20*/  MUFU.EX2 R184, R184 ;  /* 0x000000b800b87308 */ /* 0x000fe20000000800 */
[----:B------:R-:W-:Y:S01]  /*10f30*/  FMUL.FTZ R49, R0, R49 ;  /* 0x0000003100317220 */ /* 0x000fe20000410000 */
[----:B------:R-:W-:Y:S01]  /*10f40*/  ISETP.LT.OR P0, PT, R12, 0x12, P0 ;  /* 0x000000120c00780c */ /* 0x000fe20000701670 */
[C---:B------:R-:W-:Y:S02]  /*10f50*/  FMUL.FTZ R52, R0.reuse, R52 ;  /* 0x0000003400347220 */ /* 0x040fe40000410000 */
[----:B------:R-:W-:Y:S01]  /*10f60*/  FMUL.FTZ R53, R0, R53 ;  /* 0x0000003500357220 */ /* 0x000fe20000410000 */
[----:B------:R-:W-:Y:S01]  /*10f70*/  FSEL R180, R180, -INF , !P0 ;  /* 0xff800000b4b47808 */ /* 0x000fe20004000000 */
[C---:B------:R-:W-:Y:S01]  /*10f80*/  FMUL.FTZ R56, R0.reuse, R56 ;  /* 0x0000003800387220 */ /* 0x040fe20000410000 */
[----:B------:R-:W-:Y:S01]  /*10f90*/  ISETP.GT.AND P0, PT, R7, 0x18, !P6 ;  /* 0x000000180700780c */ /* 0x000fe20007704270 */
[C---:B------:R-:W-:Y:S02]  /*10fa0*/  FMUL.FTZ R57, R0.reuse, R57 ;  /* 0x0000003900397220 */ /* 0x040fe40000410000 */
[----:B------:R-:W-:Y:S01]  /*10fb0*/  FMUL.FTZ R60, R0, R60 ;  /* 0x0000003c003c7220 */ /* 0x000fe20000410000 */
[----:B------:R-:W-:Y:S01]  /*10fc0*/  ISETP.LT.OR P0, PT, R12, 0x19, P0 ;  /* 0x000000190c00780c */ /* 0x000fe20000701670 */
[C---:B------:R-:W-:Y:S02]  /*10fd0*/  FMUL.FTZ R61, R0.reuse, R61 ;  /* 0x0000003d003d7220 */ /* 0x040fe40000410000 */
[C---:B------:R-:W-:Y:S01]  /*10fe0*/  FMUL.FTZ R64, R0.reuse, R64 ;  /* 0x0000004000407220 */ /* 0x040fe20000410000 */
[----:B------:R-:W-:Y:S01]  /*10ff0*/  FSEL R179, R179, -INF , !P0 ;  /* 0xff800000b3b37808 */ /* 0x000fe20004000000 */
[C---:B------:R-:W-:Y:S01]  /*11000*/  FMUL.FTZ R65, R0.reuse, R65 ;  /* 0x0000004100417220 */ /* 0x040fe20000410000 */
[C---:B------:R-:W-:Y:S01]  /*11010*/  ISETP.GT.AND P0, PT, R7.reuse, 0x19, !P5 ;  /* 0x000000190700780c */ /* 0x040fe20006f04270 */
[C---:B------:R-:W-:Y:S02]  /*11020*/  FMUL.FTZ R68, R0.reuse, R68 ;  /* 0x0000004400447220 */ /* 0x040fe40000410000 */
[----:B------:R-:W-:Y:S01]  /*11030*/  FMUL.FTZ R69, R0, R69 ;  /* 0x0000004500457220 */ /* 0x000fe20000410000 */
[----:B------:R-:W-:Y:S01]  /*11040*/  ISETP.LT.OR P0, PT, R12, 0x1a, P0 ;  /* 0x0000001a0c00780c */ /* 0x000fe20000701670 */
[C---:B------:R-:W-:Y:S02]  /*11050*/  FMUL.FTZ R72, R0.reuse, R72 ;  /* 0x0000004800487220 */ /* 0x040fe40000410000 */
[----:B------:R-:W-:Y:S01]  /*11060*/  FMUL.FTZ R73, R0, R73 ;  /* 0x0000004900497220 */ /* 0x000fe20000410000 */
[----:B------:R-:W-:Y:S01]  /*11070*/  FSEL R176, R174, -INF , !P0 ;  /* 0xff800000aeb07808 */ /* 0x000fe20004000000 */
[C---:B------:R-:W-:Y:S01]  /*11080*/  FMUL.FTZ R76, R0.reuse, R76 ;  /* 0x0000004c004c7220 */ /* 0x040fe20000410000 */
[----:B------:R-:W-:Y:S01]  /*11090*/  ISETP.GT.AND P0, PT, R7, 0x20, !P4 ;  /* 0x000000200700780c */ /* 0x000fe20006704270 */
[C---:B------:R-:W-:Y:S01]  /*110a0*/  FMUL.FTZ R77, R0.reuse, R77 ;  /* 0x0000004d004d7220 */ /* 0x040fe20000410000 */
[----:B-1----:R-:W-:Y:S01]  /*110b0*/  F2FP.PACK_AB R174, R23, R24 ;  /* 0x0000001817ae723e */ /* 0x002fe200000000ff */
        /* <DEDUP_REMOVED lines=26> */
[----:B------:R-:W-:Y:S01]  /*11260*/  FADD.FTZ R12, R25, R2 ;  /* 0x00000002190c7221 */ /* 0x000fe20000010000 */
[----:B------:R-:W-:Y:S01]  /*11270*/  FMNMX.FTZ R2, R9, R8, !PT ;  /* 0x0000000809027209 */ /* 0x000fe20007810000 */
[----:B------:R-:W-:Y:S01]  /*11280*/  FMUL.FTZ R25, R0, R157 ;  /* 0x0000009d00197220 */ /* 0x000fe20000410000 */
[----:B------:R-:W-:Y:S01]  /*11290*/  FSEL R7, R27, -INF , !P0 ;  /* 0xff8000001b077808 */ /* 0x000fe20004000000 */
[----:B------:R-:W-:Y:S01]  /*112a0*/  FADD.FTZ R12, R24, R12 ;  /* 0x0000000c180c7221 */ /* 0x000fe20000010000 */
        /* <DEDUP_REMOVED lines=19> */
[----:B------:R-:W-:Y:S01]  /*113e0*/  FMUL.FTZ R128, R0, R128 ;  /* 0x0000008000807220 */ /* 0x000fe20000410000 */
[----:B------:R-:W-:Y:S01]  /*113f0*/  FMNMX.FTZ R2, R176, R2, !PT ;  /* 0x00000002b0027209 */ /* 0x000fe20007810000 */
[C---:B------:R-:W-:Y:S02]  /*11400*/  FMUL.FTZ R129, R0.reuse, R129 ;  /* 0x0000008100817220 */ /* 0x040fe40000410000 */
[----:B------:R-:W-:Y:S01]  /*11410*/  FADD.FTZ R183, R23, R12 ;  /* 0x0000000c17b77221 */ /* 0x000fe20000010000 */
[----:B------:R-:W-:Y:S01]  /*11420*/  FMNMX.FTZ R2, R177, R2, !PT ;  /* 0x00000002b1027209 */ /* 0x000fe20007810000 */
[C---:B------:R-:W-:Y:S02]  /*11430*/  FMUL.FTZ R12, R0.reuse, R168 ;  /* 0x000000a8000c7220 */ /* 0x040fe40000410000 */
[----:B------:R-:W-:Y:S01]  /*11440*/  FMUL.FTZ R132, R0, R132 ;  /* 0x0000008400847220 */ /* 0x000fe20000410000 */
[----:B------:R-:W-:Y:S01]  /*11450*/  FMNMX.FTZ R2, R178, R2, !PT ;  /* 0x00000002b2027209 */ /* 0x000fe20007810000 */
[C---:B------:R-:W-:Y:S02]  /*11460*/  FMUL.FTZ R133, R0.reuse, R133 ;  /* 0x0000008500857220 */ /* 0x040fe40000410000 */
[----:B------:R-:W-:Y:S01]  /*11470*/  FMUL.FTZ R136, R0, R136 ;  /* 0x0000008800887220 */ /* 0x000fe20000410000 */
[----:B------:R-:W-:Y:S01]  /*11480*/  FMNMX.FTZ R2, R182, R2, !PT ;  /* 0x00000002b6027209 */ /* 0x000fe20007810000 */
[----:B------:R-:W-:Y:S03]  /*11490*/  FMUL.FTZ R137, R0, R137 ;  /* 0x0000008900897220 */ /* 0x000fe60000410000 */
        /* <DEDUP_REMOVED lines=11> */
[----:B------:R-:W-:Y:S01]  /*11550*/  ISETP.GT.AND P0, PT, R221, R195, PT ;  /* 0x000000c3dd00720c */ /* 0x000fe20003f04270 */
[----:B------:R-:W1:Y:S02]  /*11560*/  MUFU.EX2 R2, R2 ;  /* 0x0000000200027308 */ /* 0x000e640000000800 */
[--C-:B------:R-:W-:Y:S02]  /*11570*/  FFMA.FTZ R173, R9, c[0x0][0x2d0], -R8.reuse ;  /* 0x0000b40009ad7a23 */ /* 0x100fe40000010808 */
[--C-:B------:R-:W-:Y:S02]  /*11580*/  FFMA.FTZ R9, R13, c[0x0][0x2d0], -R8.reuse ;  /* 0x0000b4000d097a23 */ /* 0x100fe40000010808 */
[----:B------:R-:W-:Y:S02]  /*11590*/  FMUL.FTZ R13, R0, R169 ;  /* 0x000000a9000d7220 */ /* 0x000fe40000410000 */
[--C-:B------:R-:W-:Y:S02]  /*115a0*/  FFMA.FTZ R0, R14, c[0x0][0x2d0], -R8.reuse ;  /* 0x0000b4000e007a23 */ /* 0x100fe40000010808 */
[----:B------:R-:W-:Y:S10]  /*115b0*/  MUFU.EX2 R161, R9 ;  /* 0x0000000900a17308 */ /* 0x000ff40000000800 */
[----:B------:R-:W2:Y:S01]  /*115c0*/  MUFU.EX2 R173, R173 ;  /* 0x000000ad00ad7308 */ /* 0x000ea20000000800 */
[C---:B-1----:R-:W-:Y:S02]  /*115d0*/  FMUL.FTZ R27, R2.reuse, R159 ;  /* 0x0000009f021b7220 */ /* 0x042fe40000410000 */
[C---:B------:R-:W-:Y:S02]  /*115e0*/  FMUL.FTZ R34, R2.reuse, R150 ;  /* 0x0000009602227220 */ /* 0x040fe40000410000 */
[C---:B------:R-:W-:Y:S05]  /*115f0*/  FMUL.FTZ R35, R2.reuse, R151 ;  /* 0x0000009702237220 */ /* 0x040fea0000410000 */
[----:B------:R1:W-:Y:S01]  /*11600*/  MUFU.EX2 R159, R0 ;  /* 0x00000000009f7308 */ /* 0x0003e20000000800 */
[----:B------:R-:W3:Y:S01]  /*11610*/  LDSM.16.MT88.4 R148, [R147] ;  /* 0x000000009394783b */ /* 0x000ee20000004200 */
[C---:B------:R-:W-:Y:S02]  /*11620*/  FMUL.FTZ R26, R2.reuse, R158 ;  /* 0x0000009e021a7220 */ /* 0x040fe40000410000 */
[C---:B------:R-:W-:Y:S02]  /*11630*/  FMUL.FTZ R14, R2.reuse, R170 ;  /* 0x000000aa020e7220 */ /* 0x040fe40000410000 */
[C---:B------:R-:W-:Y:S02]  /*11640*/  FMUL.FTZ R15, R2.reuse, R171 ;  /* 0x000000ab020f7220 */ /* 0x040fe40000410000 */
[C---:B------:R-:W-:Y:S02]  /*11650*/  FMUL.FTZ R18, R2.reuse, R166 ;  /* 0x000000a602127220 */ /* 0x040fe40000410000 */
[C---:B------:R-:W-:Y:S02]  /*11660*/  FMUL.FTZ R19, R2.reuse, R167 ;  /* 0x000000a702137220 */ /* 0x040fe40000410000 */
[C---:B------:R-:W-:Y:S01]  /*11670*/  FMUL.FTZ R22, R2.reuse, R162 ;  /* 0x000000a202167220 */ /* 0x040fe20000410000 */
[----:B------:R-:W-:Y:S01]  /*11680*/  LDSM.16.MT88.4 R164, [R147+0x1000] ;  /* 0x0010000093a4783b */ /* 0x000fe20000004200 */
[C---:B--2---:R-:W-:Y:S01]  /*11690*/  FFMA.FTZ R157, R2.reuse, R230, R173 ;  /* 0x000000e6029d7223 */ /* 0x044fe200000100ad */
[----:B------:R-:W-:Y:S01]  /*116a0*/  F2FP.PACK_AB R173, R161, R173 ;  /* 0x000000ada1ad723e */ /* 0x000fe200000000ff */
[C---:B------:R-:W-:Y:S02]  /*116b0*/  FMUL.FTZ R23, R2.reuse, R163 ;  /* 0x000000a302177220 */ /* 0x040fe40000410000 */
[C---:B------:R-:W-:Y:S02]  /*116c0*/  FMUL.FTZ R30, R2.reuse, R154 ;  /* 0x0000009a021e7220 */ /* 0x040fe40000410000 */
[C---:B------:R-:W-:Y:S02]  /*116d0*/  FMUL.FTZ R31, R2.reuse, R155 ;  /* 0x0000009b021f7220 */ /* 0x040fe40000410000 */
[C---:B------:R-:W-:Y:S01]  /*116e0*/  FMUL.FTZ R38, R2.reuse, R38 ;  /* 0x0000002602267220 */ /* 0x040fe20000410000 */
[----:B------:R-:W-:Y:S01]  /*116f0*/  LDSM.16.MT88.4 R152, [R147+0x800] ;  /* 0x000800009398783b */ /* 0x000fe20000004200 */
        /* <DEDUP_REMOVED lines=16> */
[----:B------:R-:W-:Y:S02]  /*11800*/  FADD.FTZ R157, R161, R157 ;  /* 0x0000009da19d7221 */ /* 0x000fe40000010000 */
[C---:B------:R-:W-:Y:S02]  /*11810*/  FMUL.FTZ R66, R2.reuse, R66 ;  /* 0x0000004202427220 */ /* 0x040fe40000410000 */
[C---:B------:R-:W-:Y:S02]  /*11820*/  FMUL.FTZ R67, R2.reuse, R67 ;  /* 0x0000004302437220 */ /* 0x040fe40000410000 */
[C---:B---3--:R-:W-:Y:S05]  /*11830*/  HMMA.16816.F32 R12, R172.reuse, R148, R12 ;  /* 0x00000094ac0c723c */ /* 0x048fea000000180c */
        /* <DEDUP_REMOVED lines=37> */
[--C-:B------:R-:W-:Y:S02]  /*11a90*/  FFMA.FTZ R0, R181, c[0x0][0x2d0], -R8.reuse ;  /* 0x0000b400b5007a23 */ /* 0x100fe40000010808 */
[C---:B------:R-:W-:Y:S01]  /*11aa0*/  FMUL.FTZ R134, R2.reuse, R134 ;  /* 0x0000008602867220 */ /* 0x040fe20000410000 */
[----:B------:R-:W-:Y:S01]  /*11ab0*/  MUFU.EX2 R181, R192 ;  /* 0x000000c000b57308 */ /* 0x000fe20000000800 */
[C---:B------:R-:W-:Y:S02]  /*11ac0*/  FMUL.FTZ R135, R2.reuse, R135 ;  /* 0x0000008702877220 */ /* 0x040fe40000410000 */
[C---:B------:R-:W-:Y:S02]  /*11ad0*/  FMUL.FTZ R138, R2.reuse, R138 ;  /* 0x0000008a028a7220 */ /* 0x040fe40000410000 */
[----:B------:R-:W-:Y:S05]  /*11ae0*/  FMUL.FTZ R139, R2, R139 ;  /* 0x0000008b028b7220 */ /* 0x000fea0000410000 */
[----:B------:R2:W-:Y:S01]  /*11af0*/  MUFU.EX2 R162, R0 ;  /* 0x0000000000a27308 */ /* 0x0005e20000000800 */
[C---:B-1----:R-:W-:Y:S09]  /*11b00*/  HMMA.16816.F32 R28, R172.reuse, R148, R28 ;  /* 0x00000094ac1c723c */ /* 0x042ff2000000181c */
[----:B------:R-:W1:Y:S01]  /*11b10*/  MUFU.EX2 R2, R187 ;  /* 0x000000bb00027308 */ /* 0x000e620000000800 */
[C---:B------:R-:W-:Y:S01]  /*11b20*/  HMMA.16816.F32 R32, R172.reuse, R150, R32 ;  /* 0x00000096ac20723c */ /* 0x040fe20000001820 */
[----:B------:R-:W3:Y:S02]  /*11b30*/  LDSM.16.MT88.4 R148, [R197] ;  /* 0x00000000c594783b */ /* 0x000ee40000004200 */
[--C-:B--2---:R-:W-:Y:S06]  /*11b40*/  FFMA.FTZ R0, R180, c[0x0][0x2d0], -R8.reuse ;  /* 0x0000b400b4007a23 */ /* 0x104fec0000010808 */
[----:B------:R-:W-:Y:S10]  /*11b50*/  MUFU.EX2 R180, R193 ;  /* 0x000000c100b47308 */ /* 0x000ff40000000800 */
[----:B------:R2:W4:Y:S01]  /*11b60*/  MUFU.EX2 R160, R0 ;  /* 0x0000000000a07308 */ /* 0x0005220000000800 */
[C---:B---3--:R-:W-:Y:S03]  /*11b70*/  HMMA.16816.F32 R36, R172.reuse, R148, R36 ;  /* 0x00000094ac24723c */ /* 0x048fe60000001824 */
[--C-:B--2---:R-:W-:Y:S05]  /*11b80*/  FFMA.FTZ R0, R179, c[0x0][0x2d0], -R8.reuse ;  /* 0x0000b400b3007a23 */ /* 0x104fea0000010808 */
[C---:B------:R-:W-:Y:S01]  /*11b90*/  HMMA.16816.F32 R40, R172.reuse, R150, R40 ;  /* 0x00000096ac28723c */ /* 0x040fe20000001828 */
[----:B------:R-:W2:Y:S01]  /*11ba0*/  LDSM.16.MT88.4 R148, [R147+0x1800] ;  /* 0x001800009394783b */ /* 0x000ea20000004200 */
[----:B------:R3:W-:Y:S02]  /*11bb0*/  MUFU.EX2 R9, R0 ;  /* 0x0000000000097308 */ /* 0x0007e40000000800 */
[----:B---3--:R-:W-:Y:S08]  /*11bc0*/  FFMA.FTZ R0, R176, c[0x0][0x2d0], -R8 ;  /* 0x0000b400b0007a23 */ /* 0x008ff00000010808 */
[----:B------:R1:W3:Y:S01]  /*11bd0*/  MUFU.EX2 R179, R0 ;  /* 0x0000000000b37308 */ /* 0x0002e20000000800 */
[C---:B--2---:R-:W-:Y:S08]  /*11be0*/  HMMA.16816.F32 R44, R172.reuse, R148, R44 ;  /* 0x00000094ac2c723c */ /* 0x044ff0000000182c */
[C---:B------:R-:W-:Y:S01]  /*11bf0*/  HMMA.16816.F32 R48, R172.reuse, R150, R48 ;  /* 0x00000096ac30723c */ /* 0x040fe20000001830 */
[----:B------:R-:W2:Y:S03]  /*11c00*/  LDSM.16.MT88.4 R148, [R196+0x1800] ;  /* 0x00180000c494783b */ /* 0x000ea60000004200 */
[----:B-1----:R-:W-:Y:S02]  /*11c10*/  FADD.FTZ R0, R2, R183 ;  /* 0x000000b702007221 */ /* 0x002fe40000010000 */
[----:B------:R-:W1:Y:S02]  /*11c20*/  MUFU.EX2 R183, R191 ;  /* 0x000000bf00b77308 */ /* 0x000e640000000800 */
[C---:B------:R-:W-:Y:S04]  /*11c30*/  FADD.FTZ R161, R156.reuse, R0 ;  /* 0x000000009ca17221 */ /* 0x040fe80000010000 */
        /* <DEDUP_REMOVED lines=34> */
[----:B----4-:R-:W-:Y:S01]  /*11e60*/  F2FP.PACK_AB R149, R160, R162 ;  /* 0x000000a2a095723e */ /* 0x010fe200000000ff */
[----:B------:R-:W-:Y:S02]  /*11e70*/  FADD.FTZ R2, R158, R0 ;  /* 0x000000009e027221 */ /* 0x000fe40000010000 */
[----:B------:R-:W-:Y:S01]  /*11e80*/  F2FP.PACK_AB R150, R184, R185 ;  /* 0x000000b9b896723e */ /* 0x000fe200000000ff */
[----:B------:R-:W-:Y:S01]  /*11e90*/  LDSM.16.MT88.4 R156, [R197+0x5000] ;  /* 0x00500000c59c783b */ /* 0x000fe20000004200 */
[----:B---3--:R-:W-:Y:S03]  /*11ea0*/  F2FP.PACK_AB R151, R179, R9 ;  /* 0x00000009b397723e */ /* 0x008fe600000000ff */
[----:B------:R-:W-:Y:S01]  /*11eb0*/  F2FP.PACK_AB R172, R181, R180 ;  /* 0x000000b4b5ac723e */ /* 0x000fe200000000ff */
[----:B------:R-:W-:Y:S01]  /*11ec0*/  FADD.FTZ R2, R162, R2 ;  /* 0x00000002a2027221 */ /* 0x000fe20000010000 */
[----:B-1----:R-:W-:Y:S01]  /*11ed0*/  F2FP.PACK_AB R174, R186, R183 ;  /* 0x000000b7baae723e */ /* 0x002fe200000000ff */
[----:B------:R-:W-:Y:S01]  /*11ee0*/  FFMA.FTZ R0, R177, c[0x0][0x2d0], -R8 ;  /* 0x0000b400b1007a23 */ /* 0x000fe20000010808 */
[C---:B------:R-:W-:Y:S03]  /*11ef0*/  HMMA.16816.F32 R12, R148.reuse, R152, R12 ;  /* 0x00000098940c723c */ /* 0x040fe6000000180c */
[----:B------:R1:W-:Y:S02]  /*11f00*/  MUFU.EX2 R177, R0 ;  /* 0x0000000000b17308 */ /* 0x0003e40000000800 */
[----:B------:R-:W-:Y:S03]  /*11f10*/  FADD.FTZ R2, R160, R2 ;  /* 0x00000002a0027221 */ /* 0x000fe60000010000 */
[C---:B------:R-:W-:Y:S01]  /*11f20*/  HMMA.16816.F32 R16, R148.reuse, R154, R16 ;  /* 0x0000009a9410723c */ /* 0x040fe20000001810 */
[----:B------:R-:W2:Y:S03]  /*11f30*/  LDSM.16.MT88.4 R152, [R196+0x800] ;  /* 0x00080000c498783b */ /* 0x000ea60000004200 */
[----:B------:R-:W-:Y:S01]  /*11f40*/  FADD.FTZ R2, R9, R2 ;  /* 0x0000000209027221 */ /* 0x000fe20000010000 */
[----:B------:R-:W-:Y:S03]  /*11f50*/  MOV R9, R4 ;  /* 0x0000000400097202 */ /* 0x000fe60000000f00 */
[----:B------:R-:W-:Y:S04]  /*11f60*/  FADD.FTZ R2, R179, R2 ;  /* 0x00000002b3027221 */ /* 0x000fe80000010000 */
[--C-:B-1----:R-:W-:Y:S04]  /*11f70*/  FFMA.FTZ R0, R178, c[0x0][0x2d0], -R8.reuse ;  /* 0x0000b400b2007a23 */ /* 0x102fe80000010808 */
[----:B------:R-:W1:Y:S01]  /*11f80*/  MUFU.EX2 R178, R0 ;  /* 0x0000000000b27308 */ /* 0x000e620000000800 */
[C---:B--2---:R-:W-:Y:S03]  /*11f90*/  HMMA.16816.F32 R20, R148.reuse, R152, R20 ;  /* 0x000000989414723c */ /* 0x044fe60000001814 */
[----:B-1----:R-:W-:Y:S01]  /*11fa0*/  F2FP.PACK_AB R173, R178, R177 ;  /* 0x000000b1b2ad723e */ /* 0x002fe200000000ff */
[--C-:B------:R-:W-:Y:S04]  /*11fb0*/  FFMA.FTZ R0, R182, c[0x0][0x2d0], -R8.reuse ;  /* 0x0000b400b6007a23 */ /* 0x100fe80000010808 */
[C---:B------:R-:W-:Y:S01]  /*11fc0*/  HMMA.16816.F32 R24, R148.reuse, R154, R24 ;  /* 0x0000009a9418723c */ /* 0x040fe20000001818 */
[----:B------:R-:W1:Y:S01]  /*11fd0*/  LDSM.16.MT88.4 R152, [R198+0x800] ;  /* 0x00080000c698783b */ /* 0x000e620000004200 */
[----:B------:R2:W-:Y:S02]  /*11fe0*/  MUFU.EX2 R176, R0 ;  /* 0x0000000000b07308 */ /* 0x0005e40000000800 */
[----:B------:R-:W-:Y:S02]  /*11ff0*/  FFMA.FTZ R8, R7, c[0x0][0x2d0], -R8 ;  /* 0x0000b40007087a23 */ /* 0x000fe40000010808 */
[----:B------:R-:W-:Y:S06]  /*12000*/  FADD.FTZ R7, R177, R2 ;  /* 0x00000002b1077221 */ /* 0x000fec0000010000 */
[----:B------:R-:W3:Y:S01]  /*12010*/  MUFU.EX2 R8, R8 ;  /* 0x0000000800087308 */ /* 0x000ee20000000800 */
[----:B--2---:R-:W-:Y:S04]  /*12020*/  FADD.FTZ R0, R185, R161 ;  /* 0x000000a1b9007221 */ /* 0x004fe80000010000 */
[----:B------:R-:W-:Y:S04]  /*12030*/  FADD.FTZ R0, R184, R0 ;  /* 0x00000000b8007221 */ /* 0x000fe80000010000 */
[----:B------:R-:W-:Y:S01]  /*12040*/  FADD.FTZ R0, R180, R0 ;  /* 0x00000000b4007221 */ /* 0x000fe20000010000 */
[----:B---3--:R-:W-:Y:S03]  /*12050*/  F2FP.PACK_AB R175, R8, R176 ;  /* 0x000000b008af723e */ /* 0x008fe600000000ff */
[----:B------:R-:W-:Y:S01]  /*12060*/  FADD.FTZ R2, R181, R0 ;  /* 0x00000000b5027221 */ /* 0x000fe20000010000 */
[C---:B-1----:R-:W-:Y:S03]  /*12070*/  HMMA.16816.F32 R28, R148.reuse, R152, R28 ;  /* 0x00000098941c723c */ /* 0x042fe6000000181c */
[----:B------:R-:W-:Y:S02]  /*12080*/  FADD.FTZ R0, R178, R7 ;  /* 0x00000007b2007221 */ /* 0x000fe40000010000 */
[----:B------:R-:W-:Y:S02]  /*12090*/  FADD.FTZ R2, R183, R2 ;  /* 0x00000002b7027221 */ /* 0x000fe40000010000 */
[----:B------:R-:W-:Y:S01]  /*120a0*/  FADD.FTZ R0, R176, R0 ;  /* 0x00000000b0007221 */ /* 0x000fe20000010000 */
[C---:B------:R-:W-:Y:S01]  /*120b0*/  HMMA.16816.F32 R32, R148.reuse, R154, R32 ;  /* 0x0000009a9420723c */ /* 0x040fe20000001820 */
[----:B------:R-:W1:Y:S03]  /*120c0*/  LDSM.16.MT88.4 R152, [R197+0x800] ;  /* 0x00080000c598783b */ /* 0x000e660000004200 */
[----:B------:R-:W-:Y:S01]  /*120d0*/  FADD.FTZ R230, R8, R0 ;  /* 0x0000000008e67221 */ /* 0x000fe20000010000 */
[----:B------:R-:W-:Y:S01]  /*120e0*/  IADD3 R0, R221, -0x1, RZ ;  /* 0xffffffffdd007810 */ /* 0x000fe20007ffe0ff */
[----:B------:R-:W-:Y:S01]  /*120f0*/  FADD.FTZ R229, R186, R2 ;  /* 0x00000002bae57221 */ /* 0x000fe20000010000 */
[----:B------:R-:W-:Y:S02]  /*12100*/  MOV R8, R3 ;  /* 0x0000000300087202 */ /* 0x000fe40000000f00 */
[----:B------:R-:W-:Y:S01]  /*12110*/  MOV R221, R0 ;  /* 0x0000000000dd7202 */ /* 0x000fe20000000f00 */
        /* <DEDUP_REMOVED lines=85> */
[----:B------:R-:W-:Y:S06]  /*12670*/  @!UPT UIADD3 URZ, URZ, URZ, URZ ;  /* 0x0000003f3f3ff290 */ /* 0x000fec000fffe03f */
[----:B------:R-:W-:Y:S01]  /*12680*/  IMAD.SHL.U32 R194, R194, 0x80, RZ ;  /* 0x00000080c2c27824 */ /* 0x000fe200078e00ff */
[----:B------:R-:W-:Y:S01]  /*12690*/  MOV R9, R4 ;  /* 0x0000000400097202 */ /* 0x000fe20000000f00 */
[----:B------:R-:W-:Y:S01]  /*126a0*/  IMAD.MOV.U32 R8, RZ, RZ, R3 ;  /* 0x000000ffff087224 */ /* 0x000fe200078e0003 */
[----:B------:R-:W-:-:S07]  /*126b0*/  MOV R221, R0 ;  /* 0x0000000000dd7202 */ /* 0x000fce0000000f00 */
.L_x_1921:
[----:B------:R-:W-:Y:S01]  /*126c0*/  LOP3.LUT P0, RZ, R215, 0x40, RZ, 0xc0, !PT ;  /* 0x00000040d7ff7812 */ /* 0x000fe2000780c0ff */
[----:B------:R-:W2:Y:S01]  /*126d0*/  LDL R2, [R1+0x58] ;  /* 0x0000580001027983 */ /* 0x000ea20000100800 */
[----:B------:R-:W-:-:S11]  /*126e0*/  IADD3 R194, R194, 0x7f, RZ ;  /* 0x0000007fc2c27810 */ /* 0x000fd60007ffe0ff */
[----:B------:R-:W-:-:S05]  /*126f0*/  @P0 IMAD.HI.U32 R0, R194, c[0x0][0x2c8], RZ ;  /* 0x0000b200c2000a27 */ /* 0x000fca00078e00ff */
[----:B------:R-:W-:Y:S02]  /*12700*/  @P0 SHF.R.U32.HI R194, RZ, c[0x0][0x2cc], R0 ;  /* 0x0000b300ffc20a19 */ /* 0x000fe40000011600 */
[----:B------:R-:W3:Y:S01]  /*12710*/  LDL R0, [R1+0x64] ;  /* 0x0000640001007983 */ /* 0x000ee20000100800 */
[----:B------:R-:W-:-:S05]  /*12720*/  IMAD.MOV.U32 R244, RZ, RZ, c[0x0][0x32c] ;  /* 0x0000cb00fff47624 */ /* 0x000fca00078e00ff */
[----:B------:R-:W-:Y:S02]  /*12730*/  ISETP.GE.AND P0, PT, R244, 0x1, PT ;  /* 0x00000001f400780c */ /* 0x000fe40003f06270 */
[----:B------:R-:W-:-:S11]  /*12740*/  LOP3.LUT R215, R215, 0xffffffbf, RZ, 0xc0, !PT ;  /* 0xffffffbfd7d77812 */ /* 0x000fd600078ec0ff */
[----:B------:R-:W-:Y:S02]  /*12750*/  @P0 LOP3.LUT R215, R215, 0x40, RZ, 0xfc, !PT ;  /* 0x00000040d7d70812 */ /* 0x000fe400078efcff */
[----:B---3--:R-:W-:-:S05]  /*12760*/  IADD3 R194, R194, 0x1, R0 ;  /* 0x00000001c2c27810 */ /* 0x008fca0007ffe000 */
[----:B--2---:R-:W-:-:S05]  /*12770*/  IMAD.IADD R194, R194, 0x1, -R2 ;  /* 0x00000001c2c27824 */ /* 0x004fca00078e0a02 */
[----:B------:R-:W-:Y:S01]  /*12780*/  IADD3 R2, R194, -c[0x0][0x324], RZ ;  /* 0x8000c900c2027a10 */ /* 0x000fe20007ffe0ff */
[----:B------:R-:W-:Y:S05]  /*12790*/  @!P0 BRA `(.L_x_1935) ;  /* 0x0000010000008947 */ /* 0x000fea0003800000 */
[----:B------:R-:W-:Y:S01]  /*127a0*/  MOV R0, R194 ;  /* 0x000000c200007202 */ /* 0x000fe20000000f00 */
        /* <DEDUP_REMOVED lines=9> */
.L_x_1937:
[----:B------:R-:W-:-:S13]  /*12840*/  ISETP.NE.AND P0, PT, R244, 0x1, PT ;  /* 0x00000001f400780c */ /* 0x000fda0003f05270 */
[----:B------:R-:W-:-:S05]  /*12850*/  @P0 IMAD.HI.U32 R3, R0, c[0x0][0x330], RZ ;  /* 0x0000cc0000030a27 */ /* 0x000fca00078e00ff */
[----:B------:R-:W-:Y:S02]  /*12860*/  @P0 SHF.R.U32.HI R0, RZ, c[0x0][0x334], R3 ;  /* 0x0000cd00ff000a19 */ /* 0x000fe40000011603 */
.L_x_1938:
[----:B------:R-:W-:Y:S05]  /*12870*/  BSYNC B0 ;  /* 0x0000000000007941 */ /* 0x000fea0003800000 */
.L_x_1936:
[----:B------:R-:W-:-:S05]  /*12880*/  IMAD R0, R0, c[0x0][0x32c], RZ ;  /* 0x0000cb0000007a24 */ /* 0x000fca00078e02ff */
[----:B------:R-:W-:-:S04]  /*12890*/  IMNMX R2, R2, R0, !PT ;  /* 0x0000000002027217 */ /* 0x000fc80007800200 */
.L_x_1935:
[----:B------:R-:W-:-:S05]  /*128a0*/  IADD3 R2, R2, 0x2f, RZ ;  /* 0x0000002f02027810 */ /* 0x000fca0007ffe0ff */
[----:B------:R-:W-:-:S05]  /*128b0*/  IMAD.HI R2, R2, 0x2aaaaaab, RZ ;  /* 0x2aaaaaab02027827 */ /* 0x000fca00078e02ff */
[----:B------:R-:W-:-:S04]  /*128c0*/  SHF.R.U32.HI R194, RZ, 0x1f, R2 ;  /* 0x0000001fffc27819 */ /* 0x000fc80000011602 */
[----:B------:R-:W-:-:S04]  /*128d0*/  LEA.HI.SX32 R194, R2, R194, 0x1d ;  /* 0x000000c202c27211 */ /* 0x000fc800078feaff */
[----:B------:R-:W-:-:S04]  /*128e0*/  IMNMX R194, R235, R194, !PT ;  /* 0x000000c2ebc27217 */ /* 0x000fc80007800200 */
[----:B------:R-:W-:-:S13]  /*128f0*/  ISETP.GE.AND P0, PT, R221, R194, PT ;  /* 0x000000c2dd00720c */ /* 0x000fda0003f06270 */
[----:B------:R-:W-:Y:S05]  /*12900*/  @!P0 BRA `(.L_x_1939) ;  /* 0x00002ea000008947 */ /* 0x000fea0003800000 */
.L_x_1944:
[----:B------:R-:W-:Y:S04]  /*12910*/  DEPBAR.LE SB0, 0x0 ;  /* 0x000080000000791a */ /* 0x000fe80000000000 */
[----:B------:R-:W-:Y:S01]  /*12920*/  WARPSYNC 0xffffffff ;  /* 0xffffffff00007948 */ /* 0x000fe20003800000 */
[----:B------:R-:W-:Y:S01]  /*12930*/  BAR.SYNC.DEFER_BLOCKING 0x0 ;  /* 0x0000000000007b1d */ /* 0x000fe20000010000 */
[----:B------:R-:W-:Y:S01]  /*12940*/  ISETP.GT.AND P0, PT, R235, R221, PT ;  /* 0x000000ddeb00720c */ /* 0x000fe20003f04270 */
[----:B------:R-:W-:Y:S01]  /*12950*/  IMAD.MOV.U32 R2, RZ, RZ, R9 ;  /* 0x000000ffff027224 */ /* 0x000fe200078e0009 */
        /* <DEDUP_REMOVED lines=33> */
[----:B------:R-:W-:Y:S01]  /*12b70*/  IADD3.X R4, R0, RZ, R228, P1, P0 ;  /* 0x000000ff00047210 */ /* 0x000fe20000fe04e4 */
[----:B------:R-:W-:Y:S01]  /*12b80*/  @!P2 IMAD.MOV.U32 R13, RZ, RZ, c[0x0][0x20c] ;  /* 0x00008300ff0da624 */ /* 0x000fe200078e00ff */
[C---:B-----5:R-:W-:Y:S04]  /*12b90*/  LEA R14, P0, R3.reuse, c[0x0][0x1f8], 0x1 ;  /* 0x00007e00030e7a11 */ /* 0x060fe800078008ff */
[----:B------:R-:W-:Y:S01]  /*12ba0*/  LEA.HI.X R15, R3, c[0x0][0x1fc], R4, 0x1, P0 ;  /* 0x00007f00030f7a11 */ /* 0x000fe200000f0c04 */
[----:B------:R-:W-:Y:S01]  /*12bb0*/  @!P2 IMAD.MOV.U32 R3, RZ, RZ, c[0x0][0x208] ;  /* 0x00008200ff03a624 */ /* 0x000fe200078e00ff */
[----:B------:R-:W-:Y:S03]  /*12bc0*/  IADD3 R4, P1, P0, R12, 0x80, R226 ;  /* 0x000000800c047810 */ /* 0x000fe6000783e0e2 */
[----:B------:R5:W-:Y:S02]  /*12bd0*/  LDGSTS.E.BYPASS.LTC128B.128 [R220+0x5880], [R14.64], !P6 ;  /* 0x058800000edc7fae */ /* 0x000be4000f101d4c */
[----:B-----5:R-:W-:Y:S02]  /*12be0*/  IADD3.X R15, R0, RZ, R228, P1, P0 ;  /* 0x000000ff000f7210 */ /* 0x020fe40000fe04e4 */
        /* <DEDUP_REMOVED lines=30> */
.L_x_1941:
[----:B------:R-:W-:Y:S05]  /*12dd0*/  BSYNC B0 ;  /* 0x0000000000007941 */ /* 0x000fea0003800000 */
.L_x_1940:
        /* <DEDUP_REMOVED lines=175> */
[----:B------:R-:W1:Y:S10]  /*138d0*/  MUFU.TANH R181, R19 ;  /* 0x0000001300b57308 */ /* 0x000e740000002400 */
[----:B------:R5:W1:Y:S10]  /*138e0*/  MUFU.TANH R173, R20 ;  /* 0x0000001400ad7308 */ /* 0x000a740000002400 */
[----:B------:R1:W1:Y:S01]  /*138f0*/  MUFU.TANH R172, R21 ;  /* 0x0000001500ac7308 */ /* 0x0002620000002400 */
[C---:B----4-:R-:W-:Y:S09]  /*13900*/  HMMA.16816.F32 R28, R184.reuse, R12, R28 ;  /* 0x0000000cb81c723c */ /* 0x050ff2000000181c */
[----:B------:R4:W2:Y:S01]  /*13910*/  MUFU.TANH R180, R22 ;  /* 0x0000001600b47308 */ /* 0x0008a20000002400 */
[----:B------:R-:W-:Y:S09]  /*13920*/  HMMA.16816.F32 R32, R184, R14, R32 ;  /* 0x0000000eb820723c */ /* 0x000ff20000001820 */
[----:B------:R2:W2:Y:S05]  /*13930*/  MUFU.TANH R175, R23 ;  /* 0x0000001700af7308 */ /* 0x0004aa0000002400 */
[----:B-----5:R-:W-:Y:S02]  /*13940*/  FMUL.FTZ R20, R28, c[0x0][0x320] ;  /* 0x0000c8001c147a20 */ /* 0x020fe40000410000 */
[----:B------:R-:W-:Y:S02]  /*13950*/  FMUL.FTZ R18, R29, c[0x0][0x320] ;  /* 0x0000c8001d127a20 */ /* 0x000fe40000410000 */
[----:B-1----:R-:W-:Y:S02]  /*13960*/  FMUL.FTZ R21, R30, c[0x0][0x320] ;  /* 0x0000c8001e157a20 */ /* 0x002fe40000410000 */
[----:B------:R-:W1:Y:S01]  /*13970*/  MUFU.TANH R20, R20 ;  /* 0x0000001400147308 */ /* 0x000e620000002400 */
[----:B----4-:R-:W-:Y:S02]  /*13980*/  FMUL.FTZ R22, R25, c[0x0][0x320] ;  /* 0x0000c80019167a20 */ /* 0x010fe40000410000 */
[----:B------:R-:W-:Y:S02]  /*13990*/  FMUL.FTZ R25, R26, c[0x0][0x320] ;  /* 0x0000c8001a197a20 */ /* 0x000fe40000410000 */
[----:B------:R-:W-:Y:S02]  /*139a0*/  FMUL.FTZ R19, R31, c[0x0][0x320] ;  /* 0x0000c8001f137a20 */ /* 0x000fe40000410000 */
[----:B------:R-:W-:Y:S02]  /*139b0*/  FMUL.FTZ R17, R32, c[0x0][0x320] ;  /* 0x0000c80020117a20 */ /* 0x000fe40000410000 */
[----:B------:R-:W-:Y:S01]  /*139c0*/  FMUL.FTZ R16, R33, c[0x0][0x320] ;  /* 0x0000c80021107a20 */ /* 0x000fe20000410000 */
[----:B------:R-:W4:Y:S01]  /*139d0*/  MUFU.TANH R22, R22 ;  /* 0x0000001600167308 */ /* 0x000f220000002400 */
[----:B--2---:R-:W-:Y:S02]  /*139e0*/  FMUL.FTZ R23, R24, c[0x0][0x320] ;  /* 0x0000c80018177a20 */ /* 0x004fe40000410000 */
[----:B------:R-:W-:Y:S02]  /*139f0*/  FMUL.FTZ R24, R27, c[0x0][0x320] ;  /* 0x0000c8001b187a20 */ /* 0x000fe40000410000 */
[----:B------:R-:W-:Y:S02]  /*13a00*/  FMUL.FTZ R7, R34, c[0x0][0x320] ;  /* 0x0000c80022077a20 */ /* 0x000fe40000410000 */
[----:B------:R-:W-:Y:S03]  /*13a10*/  FMUL.FTZ R0, R35, c[0x0][0x320] ;  /* 0x0000c80023007a20 */ /* 0x000fe60000410000 */
[----:B------:R-:W2:Y:S10]  /*13a20*/  MUFU.TANH R23, R23 ;  /* 0x0000001700177308 */ /* 0x000eb40000002400 */
        /* <DEDUP_REMOVED lines=10> */
[----:B-1234-:R-:W-:Y:S02]  /*13ad0*/  IADD3 R0, R221, -0x1, RZ ;  /* 0xffffffffdd007810 */ /* 0x01efe40007ffe0ff */
        /* <DEDUP_REMOVED lines=9> */
[----:B------:R-:W-:Y:S01]  /*13b70*/  IMAD R0, R0, 0x30, RZ ;  /* 0x0000003000007824 */ /* 0x000fe200078e02ff */
[-C--:B------:R-:W-:Y:S03]  /*13b80*/  @P1 IADD3 R4, P2, R224, R12.reuse, RZ ;  /* 0x0000000ce0041210 */ /* 0x080fe60007f5e0ff */
[----:B------:R-:W-:Y:S04]  /*13b90*/  IMAD.IADD R0, R13, 0x1, R0 ;  /* 0x000000010d007824 */ /* 0x000fe800078e0200 */
        /* <DEDUP_REMOVED lines=9> */
[C---:B-1----:R-:W-:Y:S04]  /*13c30*/  @P1 LEA R14, P2, R4.reuse, c[0x0][0x1c8], 0x1 ;  /* 0x00007200040e1a11 */ /* 0x042fe800078408ff */
[----:B------:R-:W-:Y:S02]  /*13c40*/  @P1 LEA.HI.X R15, R4, c[0x0][0x1cc], R13, 0x1, P2 ;  /* 0x00007300040f1a11 */ /* 0x000fe400010f0c0d */
[----:B------:R-:W-:Y:S03]  /*13c50*/  @P1 IADD3 R4, P3, P2, R12, 0x80, R224 ;  /* 0x000000800c041810 */ /* 0x000fe60007a7e0e0 */
[----:B------:R1:W-:Y:S01]  /*13c60*/  @P1 LDGSTS.E.BYPASS.LTC128B.128 [R220+0xb880], [R14.64], !P6 ;  /* 0x0b8800000edc1fae */ /* 0x0003e2000f101d4c */
[----:B------:R-:W-:Y:S02]  /*13c70*/  @P1 IADD3.X R13, R0, RZ, R222, P3, P2 ;  /* 0x000000ff000d1210 */ /* 0x000fe40001fe44de */
[C---:B-1----:R-:W-:Y:S04]  /*13c80*/  @P1 LEA R14, P2, R4.reuse, c[0x0][0x1c8], 0x1 ;  /* 0x00007200040e1a11 */ /* 0x042fe800078408ff */
[----:B------:R-:W-:Y:S02]  /*13c90*/  @P1 LEA.HI.X R15, R4, c[0x0][0x1cc], R13, 0x1, P2 ;  /* 0x00007300040f1a11 */ /* 0x000fe400010f0c0d */
[----:B------:R-:W-:Y:S03]  /*13ca0*/  @P1 IADD3 R4, P3, P2, R12, 0xc0, R224 ;  /* 0x000000c00c041810 */ /* 0x000fe60007a7e0e0 */
[----:B------:R1:W-:Y:S01]  /*13cb0*/  @P1 LDGSTS.E.BYPASS.LTC128B.128 [R220+0xd080], [R14.64], !P5 ;  /* 0x0d0800000edc1fae */ /* 0x0003e2000e901d4c */
[--C-:B------:R-:W-:Y:S02]  /*13cc0*/  @P1 IADD3.X R13, R0, RZ, R222.reuse, P3, P2 ;  /* 0x000000ff000d1210 */ /* 0x100fe40001fe44de */
[----:B------:R-:W-:Y:S02]  /*13cd0*/  LOP3.LUT P3, RZ, R215, 0x800, RZ, 0xc0, !PT ;  /* 0x00000800d7ff7812 */ /* 0x000fe4000786c0ff */
[C---:B-1----:R-:W-:Y:S04]  /*13ce0*/  @P1 LEA R14, P2, R4.reuse, c[0x0][0x1c8], 0x1 ;  /* 0x00007200040e1a11 */ /* 0x042fe800078408ff */
        /* <DEDUP_REMOVED lines=23> */
[C---:B------:R-:W-:Y:S04]  /*13e60*/  @P0 LEA R12, P1, R4.reuse, c[0x0][0x1c8], 0x1 ;  /* 0x00007200040c0a11 */ /* 0x040fe800078208ff */
[----:B------:R-:W-:Y:S05]  /*13e70*/  @P0 LEA.HI.X R13, R4, c[0x0][0x1cc], R0, 0x1, P1 ;  /* 0x00007300040d0a11 */ /* 0x000fea00008f0c00 */
[----:B------:R1:W-:Y:S04]  /*13e80*/  @P0 LDGSTS.E.BYPASS.LTC128B.128 [R223+0xf880], [R12.64], !P4 ;  /* 0x0f8800000cdf0fae */ /* 0x0003e8000e101d4c */
.L_x_1943:
[----:B--234-:R-:W-:Y:S05]  /*13e90*/  BSYNC B0 ;  /* 0x0000000000007941 */ /* 0x01cfea0003800000 */
.L_x_1942:
[----:B------:R-:W-:Y:S01]  /*13ea0*/  FMNMX.FTZ R9, R179, R9, !PT ;  /* 0x00000009b3097209 */ /* 0x000fe20007810000 */
[----:B------:R-:W0:Y:S01]  /*13eb0*/  LDGDEPBAR ;  /* 0x00000000000079af */ /* 0x000e220000000000 */
[C---:B------:R-:W-:Y:S02]  /*13ec0*/  ISETP.GT.AND P0, PT, R221.reuse, R194, PT ;  /* 0x000000c2dd00720c */ /* 0x040fe40003f04270 */
[----:B------:R-:W-:Y:S02]  /*13ed0*/  FMNMX.FTZ R9, R178, R9, !PT ;  /* 0x00000009b2097209 */ /* 0x000fe40007810000 */
[----:B------:R-:W-:Y:S02]  /*13ee0*/  IADD3 R221, R221, -0x1, RZ ;  /* 0xffffffffdddd7810 */ /* 0x000fe40007ffe0ff */
[----:B------:R-:W-:Y:S04]  /*13ef0*/  FMNMX.FTZ R9, R177, R9, !PT ;  /* 0x00000009b1097209 */ /* 0x000fe80007810000 */
        /* <DEDUP_REMOVED lines=17> */
[----:B------:R1:W2:Y:S01]  /*14010*/  MUFU.EX2 R4, R0 ;  /* 0x0000000000047308 */ /* 0x0002a20000000800 */
        /* <DEDUP_REMOVED lines=11> */
[----:B------:R-:W3:Y:S01]  /*140d0*/  MUFU.EX2 R13, R13 ;  /* 0x0000000d000d7308 */ /* 0x000ee20000000800 */
[----:B-1----:R-:W-:Y:S02]  /*140e0*/  FFMA.FTZ R0, R176, c[0x0][0x2d0], -R2 ;  /* 0x0000b400b0007a23 */ /* 0x002fe40000010802 */
[C---:B--2---:R-:W-:Y:S02]  /*140f0*/  FMUL.FTZ R32, R4.reuse, R148 ;  /* 0x0000009404207220 */ /* 0x044fe40000410000 */
[C---:B------:R-:W-:Y:S05]  /*14100*/  FMUL.FTZ R33, R4.reuse, R149 ;  /* 0x0000009504217220 */ /* 0x040fea0000410000 */
[----:B------:R1:W-:Y:S01]  /*14110*/  MUFU.EX2 R174, R0 ;  /* 0x0000000000ae7308 */ /* 0x0003e20000000800 */
[C---:B------:R-:W-:Y:S02]  /*14120*/  FMUL.FTZ R20, R4.reuse, R160 ;  /* 0x000000a004147220 */ /* 0x040fe40000410000 */
[C---:B------:R-:W-:Y:S02]  /*14130*/  FMUL.FTZ R16, R4.reuse, R164 ;  /* 0x000000a404107220 */ /* 0x040fe40000410000 */
[C---:B------:R-:W-:Y:S02]  /*14140*/  FMUL.FTZ R17, R4.reuse, R165 ;  /* 0x000000a504117220 */ /* 0x040fe40000410000 */
[C---:B------:R-:W-:Y:S02]  /*14150*/  FMUL.FTZ R28, R4.reuse, R152 ;  /* 0x00000098041c7220 */ /* 0x040fe40000410000 */
[C---:B------:R-:W-:Y:S01]  /*14160*/  FMUL.FTZ R29, R4.reuse, R153 ;  /* 0x00000099041d7220 */ /* 0x040fe20000410000 */
[----:B------:R-:W2:Y:S01]  /*14170*/  MUFU.EX2 R12, R12 ;  /* 0x0000000c000c7308 */ /* 0x000ea20000000800 */
[C---:B------:R-:W-:Y:S02]  /*14180*/  FMUL.FTZ R36, R4.reuse, R36 ;  /* 0x0000002404247220 */ /* 0x040fe40000410000 */
[C---:B------:R-:W-:Y:S01]  /*14190*/  FMUL.FTZ R37, R4.reuse, R37 ;  /* 0x0000002504257220 */ /* 0x040fe20000410000 */
[C---:B---3--:R-:W-:Y:S01]  /*141a0*/  F2FP.PACK_AB R172, R13.reuse, R14 ;  /* 0x0000000e0dac723e */ /* 0x048fe200000000ff */
[C---:B------:R-:W-:Y:S02]  /*141b0*/  FMUL.FTZ R40, R4.reuse, R40 ;  /* 0x0000002804287220 */ /* 0x040fe40000410000 */
[C---:B------:R-:W-:Y:S02]  /*141c0*/  FMUL.FTZ R41, R4.reuse, R41 ;  /* 0x0000002904297220 */ /* 0x040fe40000410000 */
[C---:B------:R-:W-:Y:S02]  /*141d0*/  FMUL.FTZ R44, R4.reuse, R44 ;  /* 0x0000002c042c7220 */ /* 0x040fe40000410000 */
[C---:B------:R-:W-:Y:S02]  /*141e0*/  FMUL.FTZ R45, R4.reuse, R45 ;  /* 0x0000002d042d7220 */ /* 0x040fe40000410000 */
[C---:B------:R-:W-:Y:S02]  /*141f0*/  FMUL.FTZ R48, R4.reuse, R48 ;  /* 0x0000003004307220 */ /* 0x040fe40000410000 */
[C---:B-1----:R-:W-:Y:S02]  /*14200*/  FFMA.FTZ R0, R4.reuse, R229, R14 ;  /* 0x000000e504007223 */ /* 0x042fe4000001000e */
[C---:B------:R-:W-:Y:S02]  /*14210*/  FMUL.FTZ R49, R4.reuse, R49 ;  /* 0x0000003104317220 */ /* 0x040fe40000410000 */
[----:B------:R-:W-:Y:S02]  /*14220*/  FADD.FTZ R0, R13, R0 ;  /* 0x000000000d007221 */ /* 0x000fe40000010000 */
[C---:B------:R-:W-:Y:S02]  /*14230*/  FMUL.FTZ R52, R4.reuse, R52 ;  /* 0x0000003404347220 */ /* 0x040fe40000410000 */
[----:B------:R-:W-:Y:S02]  /*14240*/  FMUL.FTZ R53, R4, R53 ;  /* 0x0000003504357220 */ /* 0x000fe40000410000 */
[----:B--2---:R-:W-:Y:S02]  /*14250*/  FADD.FTZ R0, R12, R0 ;  /* 0x000000000c007221 */ /* 0x004fe40000010000 */
[----:B------:R-:W-:Y:S02]  /*14260*/  FMUL.FTZ R56, R4, R56 ;  /* 0x0000003804387220 */ /* 0x000fe40000410000 */
[----:B------:R-:W-:Y:S01]  /*14270*/  FADD.FTZ R187, R174, R0 ;  /* 0x00000000aebb7221 */ /* 0x000fe20000010000 */
[----:B------:R-:W-:Y:S01]  /*14280*/  FMNMX.FTZ R0, R183, R8, !PT ;  /* 0x00000008b7007209 */ /* 0x000fe20007810000 */
[----:B------:R-:W-:Y:S01]  /*14290*/  FMUL.FTZ R57, R4, R57 ;  /* 0x0000003904397220 */ /* 0x000fe20000410000 */
[----:B------:R-:W-:Y:S01]  /*142a0*/  F2FP.PACK_AB R174, R174, R12 ;  /* 0x0000000caeae723e */ /* 0x000fe200000000ff */
[----:B------:R-:W-:Y:S01]  /*142b0*/  FMUL.FTZ R60, R4, R60 ;  /* 0x0000003c043c7220 */ /* 0x000fe20000410000 */
[----:B------:R-:W-:Y:S01]  /*142c0*/  FMNMX.FTZ R0, R188, R0, !PT ;  /* 0x00000000bc007209 */ /* 0x000fe20007810000 */
[C---:B------:R-:W-:Y:S02]  /*142d0*/  FMUL.FTZ R61, R4.reuse, R61 ;  /* 0x0000003d043d7220 */ /* 0x040fe40000410000 */
[----:B------:R-:W-:Y:S01]  /*142e0*/  FMUL.FTZ R64, R4, R64 ;  /* 0x0000004004407220 */ /* 0x000fe20000410000 */
[----:B------:R-:W-:Y:S01]  /*142f0*/  FMNMX.FTZ R0, R182, R0, !PT ;  /* 0x00000000b6007209 */ /* 0x000fe20007810000 */
[C---:B------:R-:W-:Y:S02]  /*14300*/  FMUL.FTZ R65, R4.reuse, R65 ;  /* 0x0000004104417220 */ /* 0x040fe40000410000 */
[C---:B------:R-:W-:Y:S01]  /*14310*/  FMUL.FTZ R68, R4.reuse, R68 ;  /* 0x0000004404447220 */ /* 0x040fe20000410000 */
        /* <DEDUP_REMOVED lines=26> */
[C---:B------:R-:W-:Y:S02]  /*144c0*/  FMUL.FTZ R104, R4.reuse, R104 ;  /* 0x0000006804687220 */ /* 0x040fe40000410000 */
[----:B------:R-:W1:Y:S01]  /*144d0*/  SHFL.BFLY PT, R2, R0, 0x2, 0x1f ;  /* 0x0c401f0000027f89 */ /* 0x000e6200000e0000 */
        /* <DEDUP_REMOVED lines=12> */
[----:B-1----:R-:W-:Y:S01]  /*145a0*/  FMNMX.FTZ R0, R0, R2, !PT ;  /* 0x0000000200007209 */ /* 0x002fe20007810000 */
[C---:B------:R-:W-:Y:S02]  /*145b0*/  FMUL.FTZ R129, R4.reuse, R129 ;  /* 0x0000008104817220 */ /* 0x040fe40000410000 */
[C---:B------:R-:W-:Y:S02]  /*145c0*/  FMUL.FTZ R132, R4.reuse, R132 ;  /* 0x0000008404847220 */ /* 0x040fe40000410000 */
[----:B------:R-:W1:Y:S01]  /*145d0*/  SHFL.BFLY PT, R2, R0, 0x1, 0x1f ;  /* 0x0c201f0000027f89 */ /* 0x000e6200000e0000 */
[C---:B------:R-:W-:Y:S02]  /*145e0*/  FMUL.FTZ R133, R4.reuse, R133 ;  /* 0x0000008504857220 */ /* 0x040fe40000410000 */
[C---:B------:R-:W-:Y:S02]  /*145f0*/  FMUL.FTZ R136, R4.reuse, R136 ;  /* 0x0000008804887220 */ /* 0x040fe40000410000 */
[----:B------:R-:W-:Y:S01]  /*14600*/  FMUL.FTZ R137, R4, R137 ;  /* 0x0000008904897220 */ /* 0x000fe20000410000 */
        /* <DEDUP_REMOVED lines=11> */
[----:B------:R-:W-:Y:S01]  /*146c0*/  FMUL.FTZ R21, R4, R161 ;  /* 0x000000a104157220 */ /* 0x000fe20000410000 */
[----:B------:R-:W2:Y:S01]  /*146d0*/  MUFU.EX2 R13, R13 ;  /* 0x0000000d000d7308 */ /* 0x000ea20000000800 */
[--C-:B------:R-:W-:Y:S02]  /*146e0*/  FFMA.FTZ R177, R25, c[0x0][0x2d0], -R8.reuse ;  /* 0x0000b40019b17a23 */ /* 0x100fe40000010808 */
[--C-:B------:R-:W-:Y:S02]  /*146f0*/  FFMA.FTZ R183, R19, c[0x0][0x2d0], -R8.reuse ;  /* 0x0000b40013b77a23 */ /* 0x100fe40000010808 */
[--C-:B------:R-:W-:Y:S02]  /*14700*/  FFMA.FTZ R180, R180, c[0x0][0x2d0], -R8.reuse ;  /* 0x0000b400b4b47a23 */ /* 0x100fe40000010808 */
[--C-:B------:R-:W-:Y:S02]  /*14710*/  FFMA.FTZ R178, R24, c[0x0][0x2d0], -R8.reuse ;  /* 0x0000b40018b27a23 */ /* 0x100fe40000010808 */
[--C-:B------:R-:W-:Y:S01]  /*14720*/  FFMA.FTZ R189, R7, c[0x0][0x2d0], -R8.reuse ;  /* 0x0000b40007bd7a23 */ /* 0x100fe20000010808 */
[----:B------:R-:W3:Y:S01]  /*14730*/  MUFU.EX2 R12, R12 ;  /* 0x0000000c000c7308 */ /* 0x000ee20000000800 */
[----:B------:R-:W-:Y:S02]  /*14740*/  FFMA.FTZ R8, R3, c[0x0][0x2d0], -R8 ;  /* 0x0000b40003087a23 */ /* 0x000fe40000010808 */
[----:B------:R-:W-:Y:S02]  /*14750*/  FMUL.FTZ R25, R4, R157 ;  /* 0x0000009d04197220 */ /* 0x000fe40000410000 */
[C---:B-1----:R-:W-:Y:S02]  /*14760*/  FMUL.FTZ R34, R0.reuse, R150 ;  /* 0x0000009600227220 */ /* 0x042fe40000410000 */
[C---:B------:R-:W-:Y:S02]  /*14770*/  FMUL.FTZ R35, R0.reuse, R151 ;  /* 0x0000009700237220 */ /* 0x040fe40000410000 */
[----:B------:R-:W1:Y:S01]  /*14780*/  LDSM.16.MT88.4 R148, [R147] ;  /* 0x000000009394783b */ /* 0x000e620000004200 */
[----:B------:R-:W-:Y:S01]  /*14790*/  MUFU.EX2 R161, R181 ;  /* 0x000000b500a17308 */ /* 0x000fe20000000800 */
[C---:B------:R-:W-:Y:S02]  /*147a0*/  FMUL.FTZ R14, R0.reuse, R170 ;  /* 0x000000aa000e7220 */ /* 0x040fe40000410000 */
[C---:B------:R-:W-:Y:S02]  /*147b0*/  FMUL.FTZ R15, R0.reuse, R171 ;  /* 0x000000ab000f7220 */ /* 0x040fe40000410000 */
[C---:B--2---:R-:W-:Y:S02]  /*147c0*/  FFMA.FTZ R3, R0.reuse, R230, R13 ;  /* 0x000000e600037223 */ /* 0x044fe4000001000d */
[C---:B------:R-:W-:Y:S02]  /*147d0*/  FMUL.FTZ R18, R0.reuse, R166 ;  /* 0x000000a600127220 */ /* 0x040fe40000410000 */
[C---:B------:R-:W-:Y:S01]  /*147e0*/  FMUL.FTZ R19, R0.reuse, R167 ;  /* 0x000000a700137220 */ /* 0x040fe20000410000 */
[----:B------:R-:W2:Y:S01]  /*147f0*/  MUFU.EX2 R175, R182 ;  /* 0x000000b600af7308 */ /* 0x000ea20000000800 */
[C---:B------:R-:W-:Y:S01]  /*14800*/  FMUL.FTZ R22, R0.reuse, R162 ;  /* 0x000000a200167220 */ /* 0x040fe20000410000 */
[----:B------:R-:W-:Y:S01]  /*14810*/  LDSM.16.MT88.4 R164, [R147+0x1000] ;  /* 0x0010000093a4783b */ /* 0x000fe20000004200 */
[----:B------:R-:W-:Y:S01]  /*14820*/  FMUL.FTZ R23, R0, R163 ;  /* 0x000000a300177220 */ /* 0x000fe20000410000 */
[C---:B---3--:R-:W-:Y:S01]  /*14830*/  F2FP.PACK_AB R173, R12.reuse, R13 ;  /* 0x0000000d0cad723e */ /* 0x048fe200000000ff */
[----:B------:R-:W-:Y:S02]  /*14840*/  FADD.FTZ R3, R12, R3 ;  /* 0x000000030c037221 */ /* 0x000fe40000010000 */
[C---:B------:R-:W-:Y:S02]  /*14850*/  FMUL.FTZ R12, R4.reuse, R168 ;  /* 0x000000a8040c7220 */ /* 0x040fe40000410000 */
[----:B------:R-:W-:Y:S01]  /*14860*/  FMUL.FTZ R13, R4, R169 ;  /* 0x000000a9040d7220 */ /* 0x000fe20000410000 */
[----:B------:R-:W-:Y:S01]  /*14870*/  MUFU.EX2 R7, R179 ;  /* 0x000000b300077308 */ /* 0x000fe20000000800 */
[C---:B------:R-:W-:Y:S02]  /*14880*/  FMUL.FTZ R26, R0.reuse, R158 ;  /* 0x0000009e001a7220 */ /* 0x040fe40000410000 */
[----:B------:R-:W-:Y:S02]  /*14890*/  FMUL.FTZ R27, R0, R159 ;  /* 0x0000009f001b7220 */ /* 0x000fe40000410000 */
[----:B------:R-:W-:Y:S02]  /*148a0*/  FMUL.FTZ R24, R4, R156 ;  /* 0x0000009c04187220 */ /* 0x000fe40000410000 */
[C---:B------:R-:W-:Y:S02]  /*148b0*/  FMUL.FTZ R30, R0.reuse, R154 ;  /* 0x0000009a001e7220 */ /* 0x040fe40000410000 */
[C---:B------:R-:W-:Y:S01]  /*148c0*/  FMUL.FTZ R31, R0.reuse, R155 ;  /* 0x0000009b001f7220 */ /* 0x040fe20000410000 */
[----:B------:R-:W-:Y:S01]  /*148d0*/  MUFU.EX2 R156, R184 ;  /* 0x000000b8009c7308 */ /* 0x000fe20000000800 */
[C---:B------:R-:W-:Y:S01]  /*148e0*/  FMUL.FTZ R38, R0.reuse, R38 ;  /* 0x0000002600267220 */ /* 0x040fe20000410000 */
[----:B------:R-:W-:Y:S01]  /*148f0*/  LDSM.16.MT88.4 R152, [R147+0x800] ;  /* 0x000800009398783b */ /* 0x000fe20000004200 */
[C---:B------:R-:W-:Y:S02]  /*14900*/  FMUL.FTZ R39, R0.reuse, R39 ;  /* 0x0000002700277220 */ /* 0x040fe40000410000 */
[----:B--2---:R-:W-:Y:S01]  /*14910*/  FADD.FTZ R160, R175, R3 ;  /* 0x00000003afa07221 */ /* 0x004fe20000010000 */
[----:B------:R-:W-:Y:S01]  /*14920*/  F2FP.PACK_AB R175, R161, R175 ;  /* 0x000000afa1af723e */ /* 0x000fe200000000ff */
[C---:B------:R-:W-:Y:S02]  /*14930*/  FMUL.FTZ R42, R0.reuse, R42 ;  /* 0x0000002a002a7220 */ /* 0x040fe40000410000 */
[C---:B------:R-:W-:Y:S01]  /*14940*/  FMUL.FTZ R43, R0.reuse, R43 ;  /* 0x0000002b002b7220 */ /* 0x040fe20000410000 */
[----:B------:R-:W2:Y:S01]  /*14950*/  MUFU.EX2 R4, R186 ;  /* 0x000000ba00047308 */ /* 0x000ea20000000800 */
[C---:B------:R-:W-:Y:S02]  /*14960*/  FMUL.FTZ R46, R0.reuse, R46 ;  /* 0x0000002e002e7220 */ /* 0x040fe40000410000 */
[C---:B-1----:R-:W-:Y:S05]  /*14970*/  HMMA.16816.F32 R12, R172.reuse, R148, R12 ;  /* 0x00000094ac0c723c */ /* 0x042fea000000180c */
[C---:B------:R-:W-:Y:S02]  /*14980*/  FMUL.FTZ R47, R0.reuse, R47 ;  /* 0x0000002f002f7220 */ /* 0x040fe40000410000 */
[C---:B------:R-:W-:Y:S01]  /*14990*/  FMUL.FTZ R50, R0.reuse, R50 ;  /* 0x0000003200327220 */ /* 0x040fe20000410000 */
[C---:B------:R-:W-:Y:S01]  /*149a0*/  HMMA.16816.F32 R16, R172.reuse, R150, R16 ;  /* 0x00000096ac10723c */ /* 0x040fe20000001810 */
[----:B------:R-:W1:Y:S01]  /*149b0*/  LDSM.16.MT88.4 R148, [R196] ;  /* 0x00000000c494783b */ /* 0x000e620000004200 */
[----:B------:R-:W3:Y:S02]  /*149c0*/  MUFU.EX2 R3, R185 ;  /* 0x000000b900037308 */ /* 0x000ee40000000800 */
        /* <DEDUP_REMOVED lines=27> */
[----:B------:R-:W5:Y:S03]  /*14b80*/  LDSM.16.MT88.4 R148, [R198] ;  /* 0x00000000c694783b */ /* 0x000f660000004200 */
        /* <DEDUP_REMOVED lines=27> */
[----:B------:R-:W5:Y:S03]  /*14d40*/  LDSM.16.MT88.4 R148, [R197] ;  /* 0x00000000c594783b */ /* 0x000f660000004200 */
[C---:B------:R-:W-:Y:S02]  /*14d50*/  FMUL.FTZ R135, R0.reuse, R135 ;  /* 0x0000008700877220 */ /* 0x040fe40000410000 */
[C---:B------:R-:W-:Y:S02]  /*14d60*/  FMUL.FTZ R138, R0.reuse, R138 ;  /* 0x0000008a008a7220 */ /* 0x040fe40000410000 */
[----:B------:R-:W-:Y:S04]  /*14d70*/  FMUL.FTZ R139, R0, R139 ;  /* 0x0000008b008b7220 */ /* 0x000fe80000410000 */
[----:B--2---:R-:W-:Y:S04]  /*14d80*/  FADD.FTZ R0, R4, R187 ;  /* 0x000000bb04007221 */ /* 0x004fe80000010000 */
[----:B---3--:R-:W-:Y:S04]  /*14d90*/  FADD.FTZ R0, R3, R0 ;  /* 0x0000000003007221 */ /* 0x008fe80000010000 */
[----:B------:R-:W-:Y:S04]  /*14da0*/  FADD.FTZ R0, R156, R0 ;  /* 0x000000009c007221 */ /* 0x000fe80000010000 */
[----:B------:R-:W-:Y:S01]  /*14db0*/  FADD.FTZ R0, R7, R0 ;  /* 0x0000000007007221 */ /* 0x000fe20000010000 */
[C---:B-----5:R-:W-:Y:S08]  /*14dc0*/  HMMA.16816.F32 R36, R172.reuse, R148, R36 ;  /* 0x00000094ac24723c */ /* 0x060ff00000001824 */
        /* <DEDUP_REMOVED lines=39> */
[----:B----4-:R-:W-:Y:S01]  /*15040*/  F2FP.PACK_AB R149, R182, R180 ;  /* 0x000000b4b695723e */ /* 0x010fe200000000ff */
[----:B------:R-:W-:Y:S02]  /*15050*/  FADD.FTZ R3, R161, R160 ;  /* 0x000000a0a1037221 */ /* 0x000fe40000010000 */
[----:B------:R-:W-:Y:S02]  /*15060*/  F2FP.PACK_AB R150, R7, R156 ;  /* 0x0000009c0796723e */ /* 0x000fe400000000ff */
[----:B------:R-:W3:Y:S02]  /*15070*/  LDSM.16.MT88.4 R156, [R196+0x800] ;  /* 0x00080000c49c783b */ /* 0x000ee40000004200 */
[----:B------:R-:W4:Y:S01]  /*15080*/  MUFU.EX2 R172, R192 ;  /* 0x000000c000ac7308 */ /* 0x000f220000000800 */
[----:B-1----:R-:W-:Y:S02]  /*15090*/  F2FP.PACK_AB R151, R179, R181 ;  /* 0x000000b5b397723e */ /* 0x002fe400000000ff */
[----:B------:R-:W-:Y:S02]  /*150a0*/  F2FP.PACK_AB R173, R178, R177 ;  /* 0x000000b1b2ad723e */ /* 0x000fe400000000ff */
[----:B------:R-:W-:Y:S03]  /*150b0*/  F2FP.PACK_AB R175, R8, R176 ;  /* 0x000000b008af723e */ /* 0x000fe600000000ff */
[C---:B------:R-:W-:Y:S02]  /*150c0*/  HMMA.16816.F32 R12, R148.reuse, R152, R12 ;  /* 0x00000098940c723c */ /* 0x040fe4000000180c */
[----:B------:R-:W1:Y:S03]  /*150d0*/  MUFU.EX2 R7, R191 ;  /* 0x000000bf00077308 */ /* 0x000e660000000800 */
[----:B--2---:R-:W-:Y:S03]  /*150e0*/  FADD.FTZ R0, R4, R0 ;  /* 0x0000000004007221 */ /* 0x004fe60000010000 */
[C---:B------:R-:W-:Y:S01]  /*150f0*/  HMMA.16816.F32 R16, R148.reuse, R154, R16 ;  /* 0x0000009a9410723c */ /* 0x040fe20000001810 */
[----:B------:R-:W2:Y:S03]  /*15100*/  LDSM.16.MT88.4 R152, [R198+0x800] ;  /* 0x00080000c698783b */ /* 0x000ea60000004200 */
[----:B------:R-:W5:Y:S01]  /*15110*/  MUFU.EX2 R174, R190 ;  /* 0x000000be00ae7308 */ /* 0x000f620000000800 */
[C---:B----4-:R-:W-:Y:S01]  /*15120*/  FADD.FTZ R0, R172.reuse, R0 ;  /* 0x00000000ac007221 */ /* 0x050fe20000010000 */
[----:B------:R-:W-:Y:S03]  /*15130*/  F2FP.PACK_AB R172, R172, R4 ;  /* 0x00000004acac723e */ /* 0x000fe600000000ff */
[----:B-1----:R-:W-:Y:S01]  /*15140*/  FADD.FTZ R0, R7, R0 ;  /* 0x0000000007007221 */ /* 0x002fe20000010000 */
[C---:B---3--:R-:W-:Y:S03]  /*15150*/  HMMA.16816.F32 R20, R148.reuse, R156, R20 ;  /* 0x0000009c9414723c */ /* 0x048fe60000001814 */
[C---:B-----5:R-:W-:Y:S01]  /*15160*/  FADD.FTZ R229, R174.reuse, R0 ;  /* 0x00000000aee57221 */ /* 0x060fe20000010000 */
[----:B------:R-:W-:Y:S04]  /*15170*/  F2FP.PACK_AB R174, R174, R7 ;  /* 0x00000007aeae723e */ /* 0x000fe800000000ff */
[C---:B------:R-:W-:Y:S01]  /*15180*/  HMMA.16816.F32 R24, R148.reuse, R158, R24 ;  /* 0x0000009e9418723c */ /* 0x040fe20000001818 */
[----:B------:R-:W1:Y:S03]  /*15190*/  LDSM.16.MT88.4 R156, [R197+0x800] ;  /* 0x00080000c59c783b */ /* 0x000e660000004200 */
[----:B------:R-:W-:Y:S04]  /*151a0*/  FADD.FTZ R0, R180, R3 ;  /* 0x00000003b4007221 */ /* 0x000fe80000010000 */
[----:B------:R-:W-:Y:S01]  /*151b0*/  FADD.FTZ R0, R182, R0 ;  /* 0x00000000b6007221 */ /* 0x000fe20000010000 */
[C---:B--2---:R-:W-:Y:S03]  /*151c0*/  HMMA.16816.F32 R28, R148.reuse, R152, R28 ;  /* 0x00000098941c723c */ /* 0x044fe6000000181c */
[----:B------:R-:W-:Y:S04]  /*151d0*/  FADD.FTZ R0, R181, R0 ;  /* 0x00000000b5007221 */ /* 0x000fe80000010000 */
[----:B------:R-:W-:Y:S01]  /*151e0*/  FADD.FTZ R0, R179, R0 ;  /* 0x00000000b3007221 */ /* 0x000fe20000010000 */
[C---:B------:R-:W-:Y:S01]  /*151f0*/  HMMA.16816.F32 R32, R148.reuse, R154, R32 ;  /* 0x0000009a9420723c */ /* 0x040fe20000001820 */
[----:B------:R-:W2:Y:S03]  /*15200*/  LDSM.16.MT88.4 R152, [R147+0x2000] ;  /* 0x002000009398783b */ /* 0x000ea60000004200 */
[----:B------:R-:W-:Y:S04]  /*15210*/  FADD.FTZ R0, R177, R0 ;  /* 0x00000000b1007221 */ /* 0x000fe80000010000 */
[----:B------:R-:W-:Y:S04]  /*15220*/  FADD.FTZ R0, R178, R0 ;  /* 0x00000000b2007221 */ /* 0x000fe80000010000 */
[----:B------:R-:W-:Y:S04]  /*15230*/  FADD.FTZ R0, R176, R0 ;  /* 0x00000000b0007221 */ /* 0x000fe80000010000 */
[----:B------:R-:W-:Y:S01]  /*15240*/  FADD.FTZ R230, R8, R0 ;  /* 0x0000000008e67221 */ /* 0x000fe20000010000 */
[----:B------:R-:W-:Y:S01]  /*15250*/  MOV R8, R2 ;  /* 0x0000000200087202 */ /* 0x000fe20000000f00 */
        /* <DEDUP_REMOVED lines=85> */
.L_x_1939:
[----:B------:R-:W-:-:S13]  /*157b0*/  ISETP.GE.AND P0, PT, R221, R235, PT ;  /* 0x000000ebdd00720c */ /* 0x000fda0003f06270 */
[----:B------:R-:W-:Y:S05]  /*157c0*/  @!P0 BRA `(.L_x_1945) ;  /* 0x000039c000008947 */ /* 0x000fea0003800000 */
[----:B------:R-:W-:Y:S02]  /*157d0*/  MOV R4, R8 ;  /* 0x0000000800047202 */ /* 0x000fe40000000f00 */
[----:B------:R-:W-:Y:S02]  /*157e0*/  MOV R2, R9 ;  /* 0x0000000900027202 */ /* 0x000fe40000000f00 */
.L_x_1956:
[----:B------:R-:W1:Y:S01]  /*157f0*/  S2R R3, SR_TID.X ;  /* 0x0000000000037919 */ /* 0x000e620000002100 */
[----:B------:R-:W-:Y:S01]  /*15800*/  SHF.R.S32.HI R0, RZ, 0x1f, R221 ;  /* 0x0000001fff007819 */ /* 0x000fe200000114dd */
[----:B------:R-:W-:Y:S01]  /*15810*/  IMAD.WIDE.U32 R8, R221, c[0x0][0x208], RZ ;  /* 0x00008200dd087a25 */ /* 0x000fe200078e00ff */
[----:B------:R-:W-:Y:S04]  /*15820*/  DEPBAR.LE SB0, 0x0 ;  /* 0x000080000000791a */ /* 0x000fe80000000000 */
[----:B------:R-:W-:Y:S01]  /*15830*/  IMAD R0, R0, c[0x0][0x208], RZ ;  /* 0x0000820000007a24 */ /* 0x000fe200078e02ff */
[----:B------:R-:W-:Y:S01]  /*15840*/  WARPSYNC 0xffffffff ;  /* 0xffffffff00007948 */ /* 0x000fe20003800000 */
[----:B------:R-:W-:Y:S01]  /*15850*/  BAR.SYNC.DEFER_BLOCKING 0x0 ;  /* 0x0000000000007b1d */ /* 0x000fe20000010000 */
[----:B------:R-:W-:Y:S01]  /*15860*/  LOP3.LUT P3, RZ, R215, 0x800, RZ, 0xc0, !PT ;  /* 0x00000800d7ff7812 */ /* 0x000fe2000786c0ff */
[----:B------:R-:W-:Y:S01]  /*15870*/  IMAD R0, R221, c[0x0][0x20c], R0 ;  /* 0x00008300dd007a24 */ /* 0x000fe200078e0200 */
[C---:B------:R-:W-:Y:S02]  /*15880*/  LOP3.LUT P6, RZ, R215.reuse, 0x400, RZ, 0xc0, !PT ;  /* 0x00000400d7ff7812 */ /* 0x040fe400078cc0ff */
[----:B------:R-:W-:Y:S01]  /*15890*/  LOP3.LUT P5, RZ, R215, 0x200, RZ, 0xc0, !PT ;  /* 0x00000200d7ff7812 */ /* 0x000fe200078ac0ff */
[----:B------:R-:W-:Y:S01]  /*158a0*/  IMAD.IADD R0, R9, 0x1, R0 ;  /* 0x0000000109007824 */ /* 0x000fe200078e0200 */
[----:B------:R-:W-:Y:S01]  /*158b0*/  LOP3.LUT P4, RZ, R215, 0x100, RZ, 0xc0, !PT ;  /* 0x00000100d7ff7812 */ /* 0x000fe2000788c0ff */
[----:B------:R-:W-:Y:S04]  /*158c0*/  IMAD.WIDE.U32 R8, R8, 0x30, RZ ;  /* 0x0000003008087825 */ /* 0x000fe800078e00ff */
[----:B------:R-:W-:Y:S01]  /*158d0*/  IMAD R0, R0, 0x30, RZ ;  /* 0x0000003000007824 */ /* 0x000fe200078e02ff */
[----:B-1----:R-:W-:Y:S03]  /*158e0*/  ISETP.GT.AND P2, PT, R3, 0x7f, PT ;  /* 0x0000007f0300780c */ /* 0x002fe60003f44270 */
[----:B------:R-:W-:Y:S01]  /*158f0*/  IMAD.IADD R0, R9, 0x1, R0 ;  /* 0x0000000109007824 */ /* 0x000fe200078e0200 */
[----:B------:R-:W-:Y:S04]  /*15900*/  IADD3 R9, P1, P0, R8, 0x40, R226 ;  /* 0x0000004008097810 */ /* 0x000fe8000783e0e2 */
[----:B------:R-:W-:Y:S02]  /*15910*/  IADD3.X R16, R0, RZ, R228, P1, P0 ;  /* 0x000000ff00107210 */ /* 0x000fe40000fe04e4 */
[----:B------:R-:W-:Y:S01]  /*15920*/  IADD3 R12, P1, P0, R8, 0x80, R226 ;  /* 0x00000080080c7810 */ /* 0x000fe2000783e0e2 */
[----:B------:R-:W-:Y:S01]  /*15930*/  LDSM.16.M88.4 R32, [R199] ;  /* 0x00000000c720783b */ /* 0x000fe20000000200 */
[----:B------:R-:W-:Y:S02]  /*15940*/  BSSY B0, `(.L_x_1946) ;  /* 0x000013e000007945 */ /* 0x000fe40003800000 */
[----:B------:R-:W-:Y:S01]  /*15950*/  IADD3.X R21, R0, RZ, R228, P1, P0 ;  /* 0x000000ff00157210 */ /* 0x000fe20000fe04e4 */
[----:B------:R-:W-:Y:S01]  /*15960*/  @!P2 IMAD.MOV.U32 R3, RZ, RZ, c[0x0][0x208] ;  /* 0x00008200ff03a624 */ /* 0x000fe200078e00ff */
[----:B------:R-:W-:Y:S01]  /*15970*/  IADD3 R13, P1, P0, R8, 0xc0, R226 ;  /* 0x000000c0080d7810 */ /* 0x000fe2000783e0e2 */
[----:B------:R-:W-:Y:S01]  /*15980*/  @!P2 IMAD.MOV.U32 R14, RZ, RZ, c[0x0][0x20c] ;  /* 0x00008300ff0ea624 */ /* 0x000fe200078e00ff */
[----:B------:R-:W-:Y:S02]  /*15990*/  LDSM.16.M88.4 R176, [R200] ;  /* 0x00000000c8b0783b */ /* 0x000fe40000000200 */
[----:B------:R-:W-:Y:S02]  /*159a0*/  IADD3.X R24, R0, RZ, R228, P1, P0 ;  /* 0x000000ff00187210 */ /* 0x000fe40000fe04e4 */
[C---:B------:R-:W-:Y:S02]  /*159b0*/  @!P2 LEA R7, P0, R3.reuse, R8, 0x5 ;  /* 0x000000080307a211 */ /* 0x040fe400078028ff */
[----:B------:R-:W-:Y:S02]  /*159c0*/  LDSM.16.M88.4 R180, [R203] ;  /* 0x00000000cbb4783b */ /* 0x000fe40000000200 */
[----:B------:R-:W-:Y:S02]  /*159d0*/  @!P2 LEA.HI.X R3, R3, R0, R14, 0x5, P0 ;  /* 0x000000000303a211 */ /* 0x000fe400000f2c0e */
[----:B------:R-:W-:Y:S02]  /*159e0*/  @!P2 IADD3 R14, P1, P0, R7, 0x40, R226 ;  /* 0x00000040070ea810 */ /* 0x000fe4000783e0e2 */
[----:B------:R-:W-:Y:S02]  /*159f0*/  LDSM.16.M88.4 R188, [R214] ;  /* 0x00000000d6bc783b */ /* 0x000fe40000000200 */
[----:B------:R-:W-:Y:S02]  /*15a00*/  @!P2 IADD3.X R172, R3, RZ, R228, P1, P0 ;  /* 0x000000ff03aca210 */ /* 0x000fe40000fe04e4 */
[----:B------:R-:W-:Y:S04]  /*15a10*/  @!P2 IADD3 R15, P1, P0, R7, 0x80, R226 ;  /* 0x00000080070fa810 */ /* 0x000fe8000783e0e2 */
[----:B------:R-:W-:Y:S02]  /*15a20*/  @!P2 IADD3.X R184, R3, RZ, R228, P1, P0 ;  /* 0x000000ff03b8a210 */ /* 0x000fe40000fe04e4 */
[----:B------:R-:W-:Y:S04]  /*15a30*/  @!P2 IADD3 R20, P1, P0, R7, 0xc0, R226 ;  /* 0x000000c00714a810 */ /* 0x000fe8000783e0e2 */
[--C-:B------:R-:W-:Y:S02]  /*15a40*/  @!P2 IADD3.X R185, R3, RZ, R228.reuse, P1, P0 ;  /* 0x000000ff03b9a210 */ /* 0x100fe40000fe04e4 */
[----:B------:R-:W-:Y:S05]  /*15a50*/  IADD3 R8, P0, R226, R8, RZ ;  /* 0x00000008e2087210 */ /* 0x000fea0007f1e0ff */
[----:B------:R-:W-:Y:S01]  /*15a60*/  IMAD.X R0, R0, 0x1, R228, P0 ;  /* 0x0000000100007824 */ /* 0x000fe200000e06e4 */
[C---:B------:R-:W-:Y:S04]  /*15a70*/  LEA R22, P0, R8.reuse, c[0x0][0x1f8], 0x1 ;  /* 0x00007e0008167a11 */ /* 0x040fe800078008ff */
[----:B------:R-:W-:Y:S02]  /*15a80*/  LEA.HI.X R23, R8, c[0x0][0x1fc], R0, 0x1, P0 ;  /* 0x00007f0008177a11 */ /* 0x000fe400000f0c00 */
[C---:B------:R-:W-:Y:S04]  /*15a90*/  LEA R8, P0, R9.reuse, c[0x0][0x1f8], 0x1 ;  /* 0x00007e0009087a11 */ /* 0x040fe800078008ff */
[----:B------:R-:W-:Y:S02]  /*15aa0*/  LEA.HI.X R9, R9, c[0x0][0x1fc], R16, 0x1, P0 ;  /* 0x00007f0009097a11 */ /* 0x000fe400000f0c10 */
[C---:B------:R-:W-:Y:S01]  /*15ab0*/  LEA R28, P0, R12.reuse, c[0x0][0x1f8], 0x1 ;  /* 0x00007e000c1c7a11 */ /* 0x040fe200078008ff */
[----:B------:R-:W1:Y:S03]  /*15ac0*/  LDSM.16.M88.4 R16, [R146] ;  /* 0x000000009210783b */ /* 0x000e660000000200 */
[----:B------:R-:W-:Y:S02]  /*15ad0*/  LEA.HI.X R29, R12, c[0x0][0x1fc], R21, 0x1, P0 ;  /* 0x00007f000c1d7a11 */ /* 0x000fe400000f0c15 */
[C---:B------:R-:W-:Y:S04]  /*15ae0*/  LEA R30, P0, R13.reuse, c[0x0][0x1f8], 0x1 ;  /* 0x00007e000d1e7a11 */ /* 0x040fe800078008ff */
[----:B------:R-:W-:Y:S02]  /*15af0*/  LEA.HI.X R31, R13, c[0x0][0x1fc], R24, 0x1, P0 ;  /* 0x00007f000d1f7a11 */ /* 0x000fe400000f0c18 */
[----:B------:R-:W-:Y:S01]  /*15b00*/  @!P2 IADD3 R7, P0, R7, R226, RZ ;  /* 0x000000e20707a210 */ /* 0x000fe20007f1e0ff */
[----:B------:R-:W2:Y:S04]  /*15b10*/  LDSM.16.M88.4 R24, [R146+0x800] ;  /* 0x000800009218783b */ /* 0x000ea80000000200 */
[----:B------:R-:W-:Y:S01]  /*15b20*/  @!P2 IMAD.X R3, R3, 0x1, R228, P0 ;  /* 0x000000010303a824 */ /* 0x000fe200000e06e4 */
[C---:B------:R-:W-:Y:S04]  /*15b30*/  @!P2 LEA R192, P0, R7.reuse, c[0x0][0x1f8], 0x1 ;  /* 0x00007e0007c0aa11 */ /* 0x040fe800078008ff */
[----:B------:R-:W-:Y:S02]  /*15b40*/  @!P2 LEA.HI.X R193, R7, c[0x0][0x1fc], R3, 0x1, P0 ;  /* 0x00007f0007c1aa11 */ /* 0x000fe400000f0c03 */
[C---:B------:R-:W-:Y:S04]  /*15b50*/  @!P2 LEA R194, P0, R14.reuse, c[0x0][0x1f8], 0x1 ;  /* 0x00007e000ec2aa11 */ /* 0x040fe800078008ff */
[----:B------:R-:W-:Y:S02]  /*15b60*/  @!P2 LEA.HI.X R195, R14, c[0x0][0x1fc], R172, 0x1, P0 ;  /* 0x00007f000ec3aa11 */ /* 0x000fe400000f0cac */
[C---:B------:R-:W-:Y:S01]  /*15b70*/  @!P2 LEA R218, P0, R15.reuse, c[0x0][0x1f8], 0x1 ;  /* 0x00007e000fdaaa11 */ /* 0x040fe200078008ff */
[----:B------:R-:W3:Y:S03]  /*15b80*/  LDSM.16.M88.4 R172, [R146+0x1000] ;  /* 0x0010000092ac783b */ /* 0x000ee60000000200 */
[----:B------:R-:W-:Y:S02]  /*15b90*/  @!P2 LEA.HI.X R219, R15, c[0x0][0x1fc], R184, 0x1, P0 ;  /* 0x00007f000fdbaa11 */ /* 0x000fe400000f0cb8 */
[C---:B------:R-:W-:Y:S04]  /*15ba0*/  @!P2 LEA R216, P0, R20.reuse, c[0x0][0x1f8], 0x1 ;  /* 0x00007e0014d8aa11 */ /* 0x040fe800078008ff */
[----:B------:R-:W-:Y:S01]  /*15bb0*/  @!P2 LEA.HI.X R217, R20, c[0x0][0x1fc], R185, 0x1, P0 ;  /* 0x00007f0014d9aa11 */ /* 0x000fe200000f0cb9 */
[C---:B-1----:R-:W-:Y:S01]  /*15bc0*/  HMMA.16816.F32 R12, R32.reuse, R16, RZ ;  /* 0x00000010200c723c */ /* 0x042fe200000018ff */
[----:B------:R-:W1:Y:S02]  /*15bd0*/  LDSM.16.M88.4 R184, [R213] ;  /* 0x00000000d5b8783b */ /* 0x000e640000000200 */
[----:B------:R-:W-:Y:S04]  /*15be0*/  ISETP.GT.AND P0, PT, R221, R235, PT ;  /* 0x000000ebdd00720c */ /* 0x000fe80003f04270 */
[----:B------:R-:W-:Y:S01]  /*15bf0*/  @!PT LDS RZ, [RZ] ;  /* 0x00000000fffff984 */ /* 0x000fe20000000800 */
[----:B------:R-:W-:Y:S01]  /*15c00*/  @!PT LDS RZ, [RZ] ;  /* 0x00000000fffff984 */ /* 0x000fe20000000800 */
[----:B------:R-:W-:Y:S01]  /*15c10*/  @!PT LDS RZ, [RZ] ;  /* 0x00000000fffff984 */ /* 0x000fe20000000800 */
[----:B------:R2:W-:Y:S01]  /*15c20*/  LDGSTS.E.BYPASS.LTC128B.128 [R223+0x4080], [R22.64], !P3 ;  /* 0x0408000016df7fae */ /* 0x0005e2000d901d4c */
[C---:B------:R-:W-:Y:S05]  /*15c30*/  HMMA.16816.F32 R16, R32.reuse, R18, RZ ;  /* 0x000000122010723c */ /* 0x040fea00000018ff */
[----:B------:R4:W-:Y:S06]  /*15c40*/  LDGSTS.E.BYPASS.LTC128B.128 [R223+0x5880], [R8.64], !P6 ;  /* 0x0588000008df7fae */ /* 0x0009ec000f101d4c */
[----:B------:R3:W-:Y:S06]  /*15c50*/  LDGSTS.E.BYPASS.LTC128B.128 [R223+0x7080], [R28.64], !P5 ;  /* 0x070800001cdf7fae */ /* 0x0007ec000e901d4c */
[----:B------:R3:W-:Y:S06]  /*15c60*/  LDGSTS.E.BYPASS.LTC128B.128 [R223+0x8880], [R30.64], !P4 ;  /* 0x088800001edf7fae */ /* 0x0007ec000e101d4c */
[----:B------:R5:W-:Y:S01]  /*15c70*/  @!P2 LDGSTS.E.BYPASS.LTC128B.128 [R223+0x5080], [R192.64], !P3 ;  /* 0x05080000c0dfafae */ /* 0x000be2000d901d4c */
[C---:B--2---:R-:W-:Y:S05]  /*15c80*/  HMMA.16816.F32 R20, R32.reuse, R24, RZ ;  /* 0x000000182014723c */ /* 0x044fea00000018ff */
[----:B------:R5:W-:Y:S03]  /*15c90*/  @!P2 LDGSTS.E.BYPASS.LTC128B.128 [R223+0x6880], [R194.64], !P6 ;  /* 0x06880000c2dfafae */ /* 0x000be6000f101d4c */
[C---:B------:R-:W-:Y:S03]  /*15ca0*/  HMMA.16816.F32 R24, R32.reuse, R26, RZ ;  /* 0x0000001a2018723c */ /* 0x040fe600000018ff */
[----:B------:R4:W-:Y:S06]  /*15cb0*/  @!P2 LDGSTS.E.BYPASS.LTC128B.128 [R223+0x8080], [R218.64], !P5 ;  /* 0x08080000dadfafae */ /* 0x0009ec000e901d4c */
[----:B------:R4:W-:Y:S01]  /*15cc0*/  @!P2 LDGSTS.E.BYPASS.LTC128B.128 [R223+0x9880], [R216.64], !P4 ;  /* 0x09880000d8dfafae */ /* 0x0009e2000e101d4c */
[C---:B---3--:R-:W-:Y:S05]  /*15cd0*/  HMMA.16816.F32 R28, R32.reuse, R172, RZ ;  /* 0x000000ac201c723c */ /* 0x048fea00000018ff */
[----:B------:R-:W0:Y:S03]  /*15ce0*/  LDGDEPBAR ;  /* 0x00000000000079af */ /* 0x000e260000000000 */
[----:B------:R-:W-:Y:S03]  /*15cf0*/  HMMA.16816.F32 R32, R32, R174, RZ ;  /* 0x000000ae2020723c */ /* 0x000fe600000018ff */
[----:B------:R-:W-:Y:S06]  /*15d00*/  LDSM.16.M88.4 R172, [R202] ;  /* 0x00000000caac783b */ /* 0x000fec0000000200 */
[----:B-----5:R-:W-:Y:S01]  /*15d10*/  LDSM.16.M88.4 R192, [R145+0x800] ;  /* 0x0008000091c0783b */ /* 0x020fe20000000200 */
[C---:B------:R-:W-:Y:S08]  /*15d20*/  HMMA.16816.F32 R12, R176.reuse, R180, R12 ;  /* 0x000000b4b00c723c */ /* 0x040ff0000000180c */
[C---:B------:R-:W-:Y:S01]  /*15d30*/  HMMA.16816.F32 R16, R176.reuse, R182, R16 ;  /* 0x000000b6b010723c */ /* 0x040fe20000001810 */
[----:B------:R-:W2:Y:S07]  /*15d40*/  LDSM.16.M88.4 R180, [R145] ;  /* 0x0000000091b4783b */ /* 0x000eae0000000200 */
[C---:B-1----:R-:W-:Y:S08]  /*15d50*/  HMMA.16816.F32 R20, R176.reuse, R184, R20 ;  /* 0x000000b8b014723c */ /* 0x042ff00000001814 */
[C---:B------:R-:W-:Y:S01]  /*15d60*/  HMMA.16816.F32 R24, R176.reuse, R186, R24 ;  /* 0x000000bab018723c */ /* 0x040fe20000001818 */
[----:B------:R-:W1:Y:S07]  /*15d70*/  LDSM.16.M88.4 R184, [R145+0x1000] ;  /* 0x0010000091b8783b */ /* 0x000e6e0000000200 */
[C---:B------:R-:W-:Y:S08]  /*15d80*/  HMMA.16816.F32 R28, R176.reuse, R188, R28 ;  /* 0x000000bcb01c723c */ /* 0x040ff0000000181c */
[----:B------:R-:W-:Y:S01]  /*15d90*/  HMMA.16816.F32 R32, R176, R190, R32 ;  /* 0x000000beb020723c */ /* 0x000fe20000001820 */
[----:B------:R-:W-:Y:S06]  /*15da0*/  LDSM.16.M88.4 R176, [R201] ;  /* 0x00000000c9b0783b */ /* 0x000fec0000000200 */
[----:B------:R-:W-:Y:S01]  /*15db0*/  LDSM.16.M88.4 R188, [R10+0x800] ;  /* 0x000800000abc783b */ /* 0x000fe20000000200 */
[C---:B--2---:R-:W-:Y:S08]  /*15dc0*/  HMMA.16816.F32 R12, R172.reuse, R180, R12 ;  /* 0x000000b4ac0c723c */ /* 0x044ff0000000180c */
[C---:B------:R-:W-:Y:S01]  /*15dd0*/  HMMA.16816.F32 R16, R172.reuse, R182, R16 ;  /* 0x000000b6ac10723c */ /* 0x040fe20000001810 */
[----:B------:R-:W2:Y:S07]  /*15de0*/  LDSM.16.M88.4 R180, [R10] ;  /* 0x000000000ab4783b */ /* 0x000eae0000000200 */
[C---:B------:R-:W-:Y:S08]  /*15df0*/  HMMA.16816.F32 R20, R172.reuse, R192, R20 ;  /* 0x000000c0ac14723c */ /* 0x040ff00000001814 */
[C---:B------:R-:W-:Y:S01]  /*15e00*/  HMMA.16816.F32 R24, R172.reuse, R194, R24 ;  /* 0x000000c2ac18723c */ /* 0x040fe20000001818 */
[----:B------:R-:W3:Y:S07]  /*15e10*/  LDSM.16.M88.4 R192, [R10+0x1000] ;  /* 0x001000000ac0783b */ /* 0x000eee0000000200 */
[C---:B-1----:R-:W-:Y:S08]  /*15e20*/  HMMA.16816.F32 R28, R172.reuse, R184, R28 ;  /* 0x000000b8ac1c723c */ /* 0x042ff0000000181c */
[----:B------:R-:W-:Y:S01]  /*15e30*/  HMMA.16816.F32 R32, R172, R186, R32 ;  /* 0x000000baac20723c */ /* 0x000fe20000001820 */
[----:B------:R-:W-:Y:S06]  /*15e40*/  LDSM.16.M88.4 R172, [R199+0x4000] ;  /* 0x00400000c7ac783b */ /* 0x000fec0000000200 */
[----:B------:R-:W-:Y:S01]  /*15e50*/  LDSM.16.M88.4 R184, [R146+0x2000] ;  /* 0x0020000092b8783b */ /* 0x000fe20000000200 */
[C---:B--2---:R-:W-:Y:S08]  /*15e60*/  HMMA.16816.F32 R12, R176.reuse, R180, R12 ;  /* 0x000000b4b00c723c */ /* 0x044ff0000000180c */
[C---:B------:R-:W-:Y:S01]  /*15e70*/  HMMA.16816.F32 R16, R176.reuse, R182, R16 ;  /* 0x000000b6b010723c */ /* 0x040fe20000001810 */
[----:B------:R-:W1:Y:S07]  /*15e80*/  LDSM.16.M88.4 R180, [R146+0x1800] ;  /* 0x0018000092b4783b */ /* 0x000e6e0000000200 */
[C---:B------:R-:W-:Y:S08]  /*15e90*/  HMMA.16816.F32 R20, R176.reuse, R188, R20 ;  /* 0x000000bcb014723c */ /* 0x040ff00000001814 */
[C---:B------:R-:W-:Y:S01]  /*15ea0*/  HMMA.16816.F32 R24, R176.reuse, R190, R24 ;  /* 0x000000beb018723c */ /* 0x040fe20000001818 */
[----:B------:R-:W2:Y:S07]  /*15eb0*/  LDSM.16.M88.4 R188, [R146+0x2800] ;  /* 0x0028000092bc783b */ /* 0x000eae0000000200 */
[C---:B---3--:R-:W-:Y:S08]  /*15ec0*/  HMMA.16816.F32 R28, R176.reuse, R192, R28 ;  /* 0x000000c0b01c723c */ /* 0x048ff0000000181c */
[----:B------:R-:W-:Y:S01]  /*15ed0*/  HMMA.16816.F32 R32, R176, R194, R32 ;  /* 0x000000c2b020723c */ /* 0x000fe20000001820 */
[----:B------:R-:W-:Y:S06]  /*15ee0*/  LDSM.16.M88.4 R176, [R200+0x4000] ;  /* 0x00400000c8b0783b */ /* 0x000fec0000000200 */
[----:B------:R-:W-:Y:S01]  /*15ef0*/  LDSM.16.M88.4 R192, [R204] ;  /* 0x00000000ccc0783b */ /* 0x000fe20000000200 */
[C---:B-1----:R-:W-:Y:S08]  /*15f00*/  HMMA.16816.F32 R12, R172.reuse, R180, R12 ;  /* 0x000000b4ac0c723c */ /* 0x042ff0000000180c */
[C---:B------:R-:W-:Y:S01]  /*15f10*/  HMMA.16816.F32 R16, R172.reuse, R182, R16 ;  /* 0x000000b6ac10723c */ /* 0x040fe20000001810 */
[----:B------:R-:W1:Y:S07]  /*15f20*/  LDSM.16.M88.4 R180, [R206] ;  /* 0x00000000ceb4783b */ /* 0x000e6e0000000200 */
[C---:B------:R-:W-:Y:S08]  /*15f30*/  HMMA.16816.F32 R20, R172.reuse, R184, R20 ;  /* 0x000000b8ac14723c */ /* 0x040ff00000001814 */
[C---:B------:R-:W-:Y:S01]  /*15f40*/  HMMA.16816.F32 R24, R172.reuse, R186, R24 ;  /* 0x000000baac18723c */ /* 0x040fe20000001818 */
[----:B------:R-:W3:Y:S07]  /*15f50*/  LDSM.16.M88.4 R184, [R205] ;  /* 0x00000000cdb8783b */ /* 0x000eee0000000200 */
[C---:B--2---:R-:W-:Y:S08]  /*15f60*/  HMMA.16816.F32 R28, R172.reuse, R188, R28 ;  /* 0x000000bcac1c723c */ /* 0x044ff0000000181c */
[----:B------:R-:W-:Y:S01]  /*15f70*/  HMMA.16816.F32 R32, R172, R190, R32 ;  /* 0x000000beac20723c */ /* 0x000fe20000001820 */
[----:B------:R-:W-:Y:S06]  /*15f80*/  LDSM.16.M88.4 R172, [R202+0x4000] ;  /* 0x00400000caac783b */ /* 0x000fec0000000200 */
[----:B------:R-:W2:Y:S01]  /*15f90*/  LDSM.16.M88.4 R188, [R145+0x1800] ;  /* 0x0018000091bc783b */ /* 0x000ea20000000200 */
[C---:B-1----:R-:W-:Y:S08]  /*15fa0*/  HMMA.16816.F32 R12, R176.reuse, R180, R12 ;  /* 0x000000b4b00c723c */ /* 0x042ff0000000180c */
[C---:B------:R-:W-:Y:S01]  /*15fb0*/  HMMA.16816.F32 R16, R176.reuse, R182, R16 ;  /* 0x000000b6b010723c */ /* 0x040fe20000001810 */
[----:B------:R-:W1:Y:S07]  /*15fc0*/  LDSM.16.M88.4 R180, [R145+0x2000] ;  /* 0x0020000091b4783b */ /* 0x000e6e0000000200 */
[C---:B------:R-:W-:Y:S08]  /*15fd0*/  HMMA.16816.F32 R20, R176.reuse, R192, R20 ;  /* 0x000000c0b014723c */ /* 0x040ff00000001814 */
[C---:B------:R-:W-:Y:S01]  /*15fe0*/  HMMA.16816.F32 R24, R176.reuse, R194, R24 ;  /* 0x000000c2b018723c */ /* 0x040fe20000001818 */
[----:B------:R-:W5:Y:S07]  /*15ff0*/  LDSM.16.M88.4 R192, [R145+0x2800] ;  /* 0x0028000091c0783b */ /* 0x000f6e0000000200 */
[C---:B---3--:R-:W-:Y:S08]  /*16000*/  HMMA.16816.F32 R28, R176.reuse, R184, R28 ;  /* 0x000000b8b01c723c */ /* 0x048ff0000000181c */
[----:B------:R-:W-:Y:S01]  /*16010*/  HMMA.16816.F32 R32, R176, R186, R32 ;  /* 0x000000bab020723c */ /* 0x000fe20000001820 */
[----:B------:R-:W-:Y:S06]  /*16020*/  LDSM.16.M88.4 R176, [R201+0x4000] ;  /* 0x00400000c9b0783b */ /* 0x000fec0000000200 */
[----:B------:R-:W3:Y:S01]  /*16030*/  LDSM.16.M88.4 R184, [R10+0x1800] ;  /* 0x001800000ab8783b */ /* 0x000ee20000000200 */
[C---:B--2---:R-:W-:Y:S08]  /*16040*/  HMMA.16816.F32 R12, R172.reuse, R188, R12 ;  /* 0x000000bcac0c723c */ /* 0x044ff0000000180c */
[C---:B------:R-:W-:Y:S01]  /*16050*/  HMMA.16816.F32 R16, R172.reuse, R190, R16 ;  /* 0x000000beac10723c */ /* 0x040fe20000001810 */
[----:B------:R-:W2:Y:S07]  /*16060*/  LDSM.16.M88.4 R188, [R10+0x2000] ;  /* 0x002000000abc783b */ /* 0x000eae0000000200 */
[C---:B-1----:R-:W-:Y:S08]  /*16070*/  HMMA.16816.F32 R20, R172.reuse, R180, R20 ;  /* 0x000000b4ac14723c */ /* 0x042ff00000001814 */
[C---:B------:R-:W-:Y:S01]  /*16080*/  HMMA.16816.F32 R24, R172.reuse, R182, R24 ;  /* 0x000000b6ac18723c */ /* 0x040fe20000001818 */
[----:B------:R-:W1:Y:S07]  /*16090*/  LDSM.16.M88.4 R180, [R10+0x2800] ;  /* 0x002800000ab4783b */ /* 0x000e6e0000000200 */
[C---:B-----5:R-:W-:Y:S08]  /*160a0*/  HMMA.16816.F32 R28, R172.reuse, R192, R28 ;  /* 0x000000c0ac1c723c */ /* 0x060ff0000000181c */
[----:B------:R-:W-:Y:S01]  /*160b0*/  HMMA.16816.F32 R32, R172, R194, R32 ;  /* 0x000000c2ac20723c */ /* 0x000fe20000001820 */
[----:B------:R-:W-:Y:S06]  /*160c0*/  LDSM.16.M88.4 R172, [R199+0x8000] ;  /* 0x00800000c7ac783b */ /* 0x000fec0000000200 */
[----:B------:R-:W-:Y:S01]  /*160d0*/  LDSM.16.M88.4 R192, [R146+0x3800] ;  /* 0x0038000092c0783b */ /* 0x000fe20000000200 */
[C---:B---3--:R-:W-:Y:S08]  /*160e0*/  HMMA.16816.F32 R12, R176.reuse, R184, R12 ;  /* 0x000000b8b00c723c */ /* 0x048ff0000000180c */
[C---:B------:R-:W-:Y:S01]  /*160f0*/  HMMA.16816.F32 R16, R176.reuse, R186, R16 ;  /* 0x000000bab010723c */ /* 0x040fe20000001810 */
[----:B------:R-:W3:Y:S07]  /*16100*/  LDSM.16.M88.4 R184, [R146+0x3000] ;  /* 0x0030000092b8783b */ /* 0x000eee0000000200 */
[C---:B--2---:R-:W-:Y:S08]  /*16110*/  HMMA.16816.F32 R20, R176.reuse, R188, R20 ;  /* 0x000000bcb014723c */ /* 0x044ff00000001814 */
[C---:B------:R-:W-:Y:S01]  /*16120*/  HMMA.16816.F32 R24, R176.reuse, R190, R24 ;  /* 0x000000beb018723c */ /* 0x040fe20000001818 */
[----:B------:R-:W2:Y:S07]  /*16130*/  LDSM.16.M88.4 R188, [R146+0x4000] ;  /* 0x0040000092bc783b */ /* 0x000eae0000000200 */
[C---:B-1----:R-:W-:Y:S08]  /*16140*/  HMMA.16816.F32 R28, R176.reuse, R180, R28 ;  /* 0x000000b4b01c723c */ /* 0x042ff0000000181c */
[----:B------:R-:W-:Y:S01]  /*16150*/  HMMA.16816.F32 R32, R176, R182, R32 ;  /* 0x000000b6b020723c */ /* 0x000fe20000001820 */
[----:B------:R-:W-:Y:S06]  /*16160*/  LDSM.16.M88.4 R176, [R200+0x8000] ;  /* 0x00800000c8b0783b */ /* 0x000fec0000000200 */
[----:B------:R-:W1:Y:S01]  /*16170*/  LDSM.16.M88.4 R180, [R209] ;  /* 0x00000000d1b4783b */ /* 0x000e620000000200 */
[C---:B---3--:R-:W-:Y:S08]  /*16180*/  HMMA.16816.F32 R12, R172.reuse, R184, R12 ;  /* 0x000000b8ac0c723c */ /* 0x048ff0000000180c */
[C---:B------:R-:W-:Y:S01]  /*16190*/  HMMA.16816.F32 R16, R172.reuse, R186, R16 ;  /* 0x000000baac10723c */ /* 0x040fe20000001810 */
[----:B------:R-:W3:Y:S07]  /*161a0*/  LDSM.16.M88.4 R184, [R207] ;  /* 0x00000000cfb8783b */ /* 0x000eee0000000200 */
[C---:B------:R-:W-:Y:S08]  /*161b0*/  HMMA.16816.F32 R20, R172.reuse, R192, R20 ;  /* 0x000000c0ac14723c */ /* 0x040ff00000001814 */
[C---:B------:R-:W-:Y:S01]  /*161c0*/  HMMA.16816.F32 R24, R172.reuse, R194, R24 ;  /* 0x000000c2ac18723c */ /* 0x040fe20000001818 */
[----:B------:R-:W5:Y:S07]  /*161d0*/  LDSM.16.M88.4 R192, [R208] ;  /* 0x00000000d0c0783b */ /* 0x000f6e0000000200 */
[C---:B--2---:R-:W-:Y:S08]  /*161e0*/  HMMA.16816.F32 R28, R172.reuse, R188, R28 ;  /* 0x000000bcac1c723c */ /* 0x044ff0000000181c */
[----:B------:R-:W-:Y:S01]  /*161f0*/  HMMA.16816.F32 R32, R172, R190, R32 ;  /* 0x000000beac20723c */ /* 0x000fe20000001820 */
[----:B------:R-:W-:Y:S06]  /*16200*/  LDSM.16.M88.4 R172, [R202+0x8000] ;  /* 0x00800000caac783b */ /* 0x000fec0000000200 */
[----:B------:R-:W-:Y:S01]  /*16210*/  LDSM.16.M88.4 R188, [R145+0x3800] ;  /* 0x0038000091bc783b */ /* 0x000fe20000000200 */
[C---:B-1----:R-:W-:Y:S08]  /*16220*/  HMMA.16816.F32 R12, R176.reuse, R180, R12 ;  /* 0x000000b4b00c723c */ /* 0x042ff0000000180c */
[C---:B------:R-:W-:Y:S01]  /*16230*/  HMMA.16816.F32 R16, R176.reuse, R182, R16 ;  /* 0x000000b6b010723c */ /* 0x040fe20000001810 */
[----:B------:R-:W1:Y:S07]  /*16240*/  LDSM.16.M88.4 R180, [R145+0x3000] ;  /* 0x0030000091b4783b */ /* 0x000e6e0000000200 */
[C---:B---3--:R-:W-:Y:S08]  /*16250*/  HMMA.16816.F32 R20, R176.reuse, R184, R20 ;  /* 0x000000b8b014723c */ /* 0x048ff00000001814 */
[C---:B------:R-:W-:Y:S01]  /*16260*/  HMMA.16816.F32 R24, R176.reuse, R186, R24 ;  /* 0x000000bab018723c */ /* 0x040fe20000001818 */
[----:B------:R-:W2:Y:S07]  /*16270*/  LDSM.16.M88.4 R184, [R145+0x4000] ;  /* 0x0040000091b8783b */ /* 0x000eae0000000200 */
[C---:B-----5:R-:W-:Y:S08]  /*16280*/  HMMA.16816.F32 R28, R176.reuse, R192, R28 ;  /* 0x000000c0b01c723c */ /* 0x060ff0000000181c */
[----:B------:R-:W-:Y:S01]  /*16290*/  HMMA.16816.F32 R32, R176, R194, R32 ;  /* 0x000000c2b020723c */ /* 0x000fe20000001820 */
[----:B------:R-:W-:Y:S06]  /*162a0*/  LDSM.16.M88.4 R176, [R201+0x8000] ;  /* 0x00800000c9b0783b */ /* 0x000fec0000000200 */
[----:B------:R-:W-:Y:S01]  /*162b0*/  LDSM.16.M88.4 R192, [R10+0x3800] ;  /* 0x003800000ac0783b */ /* 0x000fe20000000200 */
[C---:B-1----:R-:W-:Y:S08]  /*162c0*/  HMMA.16816.F32 R12, R172.reuse, R180, R12 ;  /* 0x000000b4ac0c723c */ /* 0x042ff0000000180c */
[C---:B------:R-:W-:Y:S01]  /*162d0*/  HMMA.16816.F32 R16, R172.reuse, R182, R16 ;  /* 0x000000b6ac10723c */ /* 0x040fe20000001810 */
[----:B------:R-:W1:Y:S07]  /*162e0*/  LDSM.16.M88.4 R180, [R10+0x3000] ;  /* 0x003000000ab4783b */ /* 0x000e6e0000000200 */
[C---:B------:R-:W-:Y:S08]  /*162f0*/  HMMA.16816.F32 R20, R172.reuse, R188, R20 ;  /* 0x000000bcac14723c */ /* 0x040ff00000001814 */
[C---:B------:R-:W-:Y:S01]  /*16300*/  HMMA.16816.F32 R24, R172.reuse, R190, R24 ;  /* 0x000000beac18723c */ /* 0x040fe20000001818 */
[----:B------:R-:W3:Y:S07]  /*16310*/  LDSM.16.M88.4 R188, [R10+0x4000] ;  /* 0x004000000abc783b */ /* 0x000eee0000000200 */
[C---:B--2---:R-:W-:Y:S08]  /*16320*/  HMMA.16816.F32 R28, R172.reuse, R184, R28 ;  /* 0x000000b8ac1c723c */ /* 0x044ff0000000181c */
        /* <DEDUP_REMOVED lines=26> */
[C---:B---3--:R-:W-:Y:S08]  /*164d0*/  HMMA.16816.F32 R20, R176.reuse, R184, R20 ;  /* 0x000000b8b014723c */ /* 0x048ff00000001814 */
[C---:B------:R-:W-:Y:S01]  /*164e0*/  HMMA.16816.F32 R24, R176.reuse, R186, R24 ;  /* 0x000000bab018723c */ /* 0x040fe20000001818 */
[----:B------:R-:W-:Y:S07]  /*164f0*/  LDSM.16.M88.4 R184, [R201+0xc000] ;  /* 0x00c00000c9b8783b */ /* 0x000fee0000000200 */
[C---:B------:R-:W-:Y:S08]  /*16500*/  HMMA.16816.F32 R28, R176.reuse, R188, R28 ;  /* 0x000000bcb01c723c */ /* 0x040ff0000000181c */
[----:B------:R-:W-:Y:S01]  /*16510*/  HMMA.16816.F32 R32, R176, R190, R32 ;  /* 0x000000beb020723c */ /* 0x000fe20000001820 */
[----:B------:R-:W3:Y:S06]  /*16520*/  LDSM.16.M88.4 R176, [R145+0x5800] ;  /* 0x0058000091b0783b */ /* 0x000eec0000000200 */
[----:B------:R-:W5:Y:S01]  /*16530*/  LDSM.16.M88.4 R188, [R10+0x4800] ;  /* 0x004800000abc783b */ /* 0x000f620000000200 */
[C---:B--2---:R-:W-:Y:S08]  /*16540*/  HMMA.16816.F32 R12, R172.reuse, R192, R12 ;  /* 0x000000c0ac0c723c */ /* 0x044ff0000000180c */
[C---:B------:R-:W-:Y:S08]  /*16550*/  HMMA.16816.F32 R16, R172.reuse, R194, R16 ;  /* 0x000000c2ac10723c */ /* 0x040ff00000001810 */
[C---:B-1----:R-:W-:Y:S08]  /*16560*/  HMMA.16816.F32 R20, R172.reuse, R180, R20 ;  /* 0x000000b4ac14723c */ /* 0x042ff00000001814 */
[C---:B------:R-:W-:Y:S08]  /*16570*/  HMMA.16816.F32 R24, R172.reuse, R182, R24 ;  /* 0x000000b6ac18723c */ /* 0x040ff00000001818 */
[C---:B---3--:R-:W-:Y:S08]  /*16580*/  HMMA.16816.F32 R28, R172.reuse, R176, R28 ;  /* 0x000000b0ac1c723c */ /* 0x048ff0000000181c */
[----:B------:R-:W-:Y:S01]  /*16590*/  HMMA.16816.F32 R32, R172, R178, R32 ;  /* 0x000000b2ac20723c */ /* 0x000fe20000001820 */
[----:B------:R-:W1:Y:S07]  /*165a0*/  LDSM.16.M88.4 R172, [R10+0x5000] ;  /* 0x005000000aac783b */ /* 0x000e6e0000000200 */
[C---:B-----5:R-:W-:Y:S08]  /*165b0*/  HMMA.16816.F32 R12, R184.reuse, R188, R12 ;  /* 0x000000bcb80c723c */ /* 0x060ff0000000180c */
        /* <DEDUP_REMOVED lines=22> */
[----:B------:R-:W-:Y:S09]  /*16720*/  FMUL.FTZ R27, R27, c[0x0][0x320] ;  /* 0x0000c8001b1b7a20 */ /* 0x000ff20000410000 */
[----:B------:R-:W1:Y:S01]  /*16730*/  MUFU.TANH R173, R17 ;  /* 0x0000001100ad7308 */ /* 0x000e620000002400 */
[----:B-----5:R-:W5:Y:S01]  /*16740*/  LDSM.16.M88.4 R12, [R10+0x5800] ;  /* 0x005800000a0c783b */ /* 0x020f620000000200 */
[----:B------:R-:W-:Y:S08]  /*16750*/  DEPBAR.LE SB0, 0x0 ;  /* 0x000080000000791a */ /* 0x000ff00000000000 */
[----:B------:R-:W1:Y:S01]  /*16760*/  MUFU.TANH R183, R18 ;  /* 0x0000001200b77308 */ /* 0x000e620000002400 */
[----:B------:R-:W-:Y:S09]  /*16770*/  BAR.SYNC.DEFER_BLOCKING 0x0 ;  /* 0x0000000000007b1d */ /* 0x000ff20000010000 */
[----:B------:R1:W1:Y:S10]  /*16780*/  MUFU.TANH R182, R19 ;  /* 0x0000001300b67308 */ /* 0x0002740000002400 */
[----:B------:R2:W2:Y:S10]  /*16790*/  MUFU.TANH R172, R20 ;  /* 0x0000001400ac7308 */ /* 0x0004b40000002400 */
[----:B------:R3:W3:Y:S01]  /*167a0*/  MUFU.TANH R179, R26 ;  /* 0x0000001a00b37308 */ /* 0x0006e20000002400 */
[C---:B-----5:R-:W-:Y:S05]  /*167b0*/  HMMA.16816.F32 R28, R184.reuse, R12, R28 ;  /* 0x0000000cb81c723c */ /* 0x060fea000000181c */
[----:B-1----:R-:W-:Y:S04]  /*167c0*/  FMUL.FTZ R19, R25, c[0x0][0x320] ;  /* 0x0000c80019137a20 */ /* 0x002fe80000410000 */
[----:B------:R1:W1:Y:S01]  /*167d0*/  MUFU.TANH R174, R27 ;  /* 0x0000001b00ae7308 */ /* 0x0002620000002400 */
[----:B------:R-:W-:Y:S03]  /*167e0*/  HMMA.16816.F32 R32, R184, R14, R32 ;  /* 0x0000000eb820723c */ /* 0x000fe60000001820 */
[----:B--2---:R-:W-:Y:S06]  /*167f0*/  FMUL.FTZ R20, R24, c[0x0][0x320] ;  /* 0x0000c80018147a20 */ /* 0x004fec0000410000 */
[----:B------:R-:W2:Y:S05]  /*16800*/  MUFU.TANH R21, R21 ;  /* 0x0000001500157308 */ /* 0x000eaa0000002400 */
[----:B------:R-:W-:Y:S05]  /*16810*/  FMUL.FTZ R18, R28, c[0x0][0x320] ;  /* 0x0000c8001c127a20 */ /* 0x000fea0000410000 */
[----:B------:R4:W2:Y:S01]  /*16820*/  MUFU.TANH R181, R22 ;  /* 0x0000001600b57308 */ /* 0x0008a20000002400 */
[----:B------:R-:W-:Y:S02]  /*16830*/  FMUL.FTZ R17, R29, c[0x0][0x320] ;  /* 0x0000c8001d117a20 */ /* 0x000fe40000410000 */
[----:B------:R-:W-:Y:S02]  /*16840*/  FMUL.FTZ R29, R30, c[0x0][0x320] ;  /* 0x0000c8001e1d7a20 */ /* 0x000fe40000410000 */
[----:B------:R-:W-:Y:S02]  /*16850*/  FMUL.FTZ R28, R31, c[0x0][0x320] ;  /* 0x0000c8001f1c7a20 */ /* 0x000fe40000410000 */
[----:B------:R-:W-:Y:S02]  /*16860*/  FMUL.FTZ R16, R32, c[0x0][0x320] ;  /* 0x0000c80020107a20 */ /* 0x000fe40000410000 */
[----:B---3--:R-:W-:Y:S01]  /*16870*/  FMUL.FTZ R26, R33, c[0x0][0x320] ;  /* 0x0000c800211a7a20 */ /* 0x008fe20000410000 */
[----:B------:R4:W3:Y:S01]  /*16880*/  MUFU.TANH R180, R23 ;  /* 0x0000001700b47308 */ /* 0x0008e20000002400 */
[----:B-1----:R-:W-:Y:S02]  /*16890*/  FMUL.FTZ R27, R34, c[0x0][0x320] ;  /* 0x0000c800221b7a20 */ /* 0x002fe40000410000 */
[----:B------:R-:W-:Y:S07]  /*168a0*/  FMUL.FTZ R30, R35, c[0x0][0x320] ;  /* 0x0000c800231e7a20 */ /* 0x000fee0000410000 */
        /* <DEDUP_REMOVED lines=14> */
[C---:B------:R-:W-:Y:S01]  /*16990*/  IMAD.WIDE.U32 R8, R0.reuse, c[0x0][0x1e0], RZ ;  /* 0x0000780000087a25 */ /* 0x040fe200078e00ff */
        /* <DEDUP_REMOVED lines=27> */
[--C-:B------:R-:W-:Y:S02]  /*16b50*/  @P1 IADD3.X R7, R0, RZ, R222.reuse, P3, P2 ;  /* 0x000000ff00071210 */ /* 0x100fe40001fe44de */
        /* <DEDUP_REMOVED lines=28> */
.L_x_1947:
[----:B--234-:R-:W-:Y:S05]  /*16d20*/  BSYNC B0 ;  /* 0x0000000000007941 */ /* 0x01cfea0003800000 */
.L_x_1946:
[----:B------:R-:W-:Y:S01]  /*16d30*/  ISETP.GE.AND P1, PT, R244, 0x1, PT ;  /* 0x00000001f400780c */ /* 0x000fe20003f26270 */
[----:B------:R-:W-:Y:S01]  /*16d40*/  IMAD.MOV.U32 R0, RZ, RZ, c[0x0][0x2c4] ;  /* 0x0000b100ff007624 */ /* 0x000fe200078e00ff */
[----:B------:R-:W2:Y:S01]  /*16d50*/  LDL R9, [R1+0x4] ;  /* 0x0000040001097983 */ /* 0x000ea20000100800 */
[----:B------:R-:W-:Y:S03]  /*16d60*/  IMAD R3, R221, -0x30, RZ ;  /* 0xffffffd0dd037824 */ /* 0x000fe600078e02ff */
[----:B------:R-:W-:Y:S01]  /*16d70*/  ISETP.NE.AND P0, PT, R0, 0x1, PT ;  /* 0x000000010000780c */ /* 0x000fe20003f05270 */
[----:B------:R-:W0:Y:S01]  /*16d80*/  LDGDEPBAR ;  /* 0x00000000000079af */ /* 0x000e220000000000 */
[----:B------:R-:W-:Y:S02]  /*16d90*/  IMAD.IADD R15, R3, 0x1, -R236 ;  /* 0x00000001030f7824 */ /* 0x000fe400078e0aec */
[----:B--2---:R-:W-:Y:S05]  /*16da0*/  IMAD R9, R9, 0x80, R240 ;  /* 0x0000008009097824 */ /* 0x004fea00078e02f0 */
[----:B------:R-:W-:Y:S05]  /*16db0*/  IADD3 R9, R237, R9, R238 ;  /* 0x00000009ed097210 */ /* 0x000fea0007ffe0ee */
[----:B------:R-:W-:Y:S05]  /*16dc0*/  @P0 IMAD.HI.U32 R0, R9, c[0x0][0x2c8], RZ ;  /* 0x0000b20009000a27 */ /* 0x000fea00078e00ff */
[----:B------:R-:W-:Y:S02]  /*16dd0*/  @P0 SHF.R.U32.HI R9, RZ, c[0x0][0x2cc], R0 ;  /* 0x0000b300ff090a19 */ /* 0x000fe40000011600 */
[----:B------:R-:W-:Y:S03]  /*16de0*/  IADD3 R0, -R236, 0x1, R3 ;  /* 0x00000001ec007810 */ /* 0x000fe60007ffe103 */
[----:B------:R-:W2:Y:S01]  /*16df0*/  SHFL.IDX PT, R8, R9, RZ, 0x1c1f ;  /* 0x001c1fff09087589 */ /* 0x000ea200000e0000 */
        /* <DEDUP_REMOVED lines=19> */
.L_x_1950:
[----:B------:R-:W-:Y:S04]  /*16f30*/  MOV R14, c[0x0][0x32c] ;  /* 0x0000cb00000e7a02 */ /* 0x000fe80000000f00 */
[----:B------:R-:W-:Y:S11]  /*16f40*/  ISETP.NE.AND P0, PT, R14, 0x1, PT ;  /* 0x000000010e00780c */ /* 0x000ff60003f05270 */
[----:B------:R-:W-:Y:S02]  /*16f50*/  @!UPT UIADD3 URZ, URZ, URZ, URZ ;  /* 0x0000003f3f3ff290 */ /* 0x000fe4000fffe03f */
[----:B------:R-:W-:Y:S05]  /*16f60*/  @P0 IMAD.HI.U32 R14, R8, c[0x0][0x330], RZ ;  /* 0x0000cc00080e0a27 */ /* 0x000fea00078e00ff */
[----:B------:R-:W-:Y:S02]  /*16f70*/  @P0 SHF.R.U32.HI R8, RZ, c[0x0][0x334], R14 ;  /* 0x0000cd00ff080a19 */ /* 0x000fe4000001160e */
.L_x_1951:
[----:B------:R-:W-:Y:S05]  /*16f80*/  BSYNC B0 ;  /* 0x0000000000007941 */ /* 0x000fea0003800000 */
.L_x_1949:
[----:B------:R-:W-:Y:S05]  /*16f90*/  IMAD R8, R8, c[0x0][0x32c], R15 ;  /* 0x0000cb0008087a24 */ /* 0x000fea00078e020f */
[----:B------:R-:W-:Y:S02]  /*16fa0*/  IMNMX R0, R0, R8, !PT ;  /* 0x0000000800007217 */ /* 0x000fe40007800200 */
[----:B------:R-:W-:Y:S04]  /*16fb0*/  IADD3 R8, R8, c[0x0][0x32c], RZ ;  /* 0x0000cb0008087a10 */ /* 0x000fe80007ffe0ff */
[----:B------:R-:W-:Y:S02]  /*16fc0*/  IMNMX R7, R7, R8, PT ;  /* 0x0000000807077217 */ /* 0x000fe40003800200 */
.L_x_1948:
[C---:B------:R-:W-:Y:S02]  /*16fd0*/  ISETP.GE.AND P0, PT, R3.reuse, 0x2, PT ;  /* 0x000000020300780c */ /* 0x040fe40003f06270 */
[----:B------:R-:W-:Y:S02]  /*16fe0*/  ISETP.GE.AND P1, PT, R3, 0x9, PT ;  /* 0x000000090300780c */ /* 0x000fe40003f26270 */
        /* <DEDUP_REMOVED lines=16> */
[C---:B------:R-:W-:Y:S02]  /*170f0*/  ISETP.GT.AND P0, PT, R0.reuse, 0x9, !P1 ;  /* 0x000000090000780c */ /* 0x040fe40004f04270 */
[----:B------:R-:W-:Y:S02]  /*17100*/  ISETP.GE.AND P2, PT, R3, 0x29, PT ;  /* 0x000000290300780c */ /* 0x000fe40003f46270 */
        /* <DEDUP_REMOVED lines=9> */
[----:B------:R-:W-:Y:S02]  /*171a0*/  FSEL R22, R172, -INF , !P0 ;  /* 0xff800000ac167808 */ /* 0x000fe40004000000 */
        /* <DEDUP_REMOVED lines=8> */
[----:B-1----:R-:W-:Y:S02]  /*17230*/  FSEL R20, R20, -INF , !P0 ;  /* 0xff80000014147808 */ /* 0x002fe40004000000 */
        /* <DEDUP_REMOVED lines=40> */
.L_x_1954:
[----:B------:R-:W-:Y:S04]  /*174c0*/  MOV R9, c[0x0][0x32c] ;  /* 0x0000cb0000097a02 */ /* 0x000fe80000000f00 */
[----:B------:R-:W-:Y:S11]  /*174d0*/  ISETP.NE.AND P0, PT, R9, 0x1, PT ;  /* 0x000000010900780c */ /* 0x000ff60003f05270 */
[----:B------:R-:W-:Y:S02]  /*174e0*/  @!UPT UIADD3 URZ, URZ, URZ, URZ ;  /* 0x0000003f3f3ff290 */ /* 0x000fe4000fffe03f */
[----:B------:R-:W-:Y:S05]  /*174f0*/  @P0 IMAD.HI.U32 R9, R0, c[0x0][0x330], RZ ;  /* 0x0000cc0000090a27 */ /* 0x000fea00078e00ff */
[----:B------:R-:W-:Y:S02]  /*17500*/  @P0 SHF.R.U32.HI R0, RZ, c[0x0][0x334], R9 ;  /* 0x0000cd00ff000a19 */ /* 0x000fe40000011609 */
.L_x_1955:
[----:B------:R-:W-:Y:S05]  /*17510*/  BSYNC B0 ;  /* 0x0000000000007941 */ /* 0x000fea0003800000 */
.L_x_1953:
[----:B------:R-:W-:Y:S05]  /*17520*/  IMAD R0, R0, c[0x0][0x32c], R15 ;  /* 0x0000cb0000007a24 */ /* 0x000fea00078e020f */
[----:B------:R-:W-:Y:S02]  /*17530*/  IMNMX R3, R3, R0, !PT ;  /* 0x0000000003037217 */ /* 0x000fe40007800200 */
[----:B------:R-:W-:Y:S04]  /*17540*/  IADD3 R0, R0, c[0x0][0x32c], RZ ;  /* 0x0000cb0000007a10 */ /* 0x000fe80007ffe0ff */
[----:B------:R-:W-:Y:S02]  /*17550*/  IMNMX R7, R7, R0, PT ;  /* 0x0000000007077217 */ /* 0x000fe40003800200 */
.L_x_1952:
        /* <DEDUP_REMOVED lines=22> */
[----:B------:R-:W-:Y:S01]  /*176c0*/  ISETP.GT.AND P0, PT, R3, RZ, !P1 ;  /* 0x000000ff0300720c */ /* 0x000fe20004f04270 */
[----:B------:R-:W1:Y:S01]  /*176d0*/  MUFU.EX2 R0, R0 ;  /* 0x0000000000007308 */ /* 0x000e620000000800 */
[----:B------:R-:W-:Y:S01]  /*176e0*/  LOP3.LUT P1, RZ, R215, 0x8, RZ, 0xc0, !PT ;  /* 0x00000008d7ff7812 */ /* 0x000fe2000782c0ff */
[--C-:B------:R-:W-:Y:S01]  /*176f0*/  FFMA.FTZ R13, R8, c[0x0][0x2d0], -R2.reuse ;  /* 0x0000b400080d7a23 */ /* 0x100fe20000010802 */
[----:B------:R-:W-:Y:S01]  /*17700*/  ISETP.LT.OR P0, PT, R7, 0x1, P0 ;  /* 0x000000010700780c */ /* 0x000fe20000701670 */
[--C-:B------:R-:W-:Y:S02]  /*17710*/  FFMA.FTZ R190, R14, c[0x0][0x2d0], -R2.reuse ;  /* 0x0000b4000ebe7a23 */ /* 0x100fe40000010802 */
[--C-:B------:R-:W-:Y:S01]  /*17720*/  FFMA.FTZ R25, R25, c[0x0][0x2d0], -R2.reuse ;  /* 0x0000b40019197a23 */ /* 0x100fe20000010802 */
[----:B------:R-:W-:Y:S01]  /*17730*/  FSEL R8, R189, -INF , !P0 ;  /* 0xff800000bd087808 */ /* 0x000fe20004000000 */
[--C-:B------:R-:W-:Y:S01]  /*17740*/  FFMA.FTZ R186, R21, c[0x0][0x2d0], -R2.reuse ;  /* 0x0000b40015ba7a23 */ /* 0x100fe20000010802 */
[----:B------:R-:W-:Y:S01]  /*17750*/  LOP3.LUT P0, RZ, R215, 0x10, RZ, 0xc0, !PT ;  /* 0x00000010d7ff7812 */ /* 0x000fe2000780c0ff */
[----:B------:R-:W2:Y:S01]  /*17760*/  MUFU.EX2 R172, R13 ;  /* 0x0000000d00ac7308 */ /* 0x000ea20000000800 */
[--C-:B------:R-:W-:Y:S02]  /*17770*/  FFMA.FTZ R184, R19, c[0x0][0x2d0], -R2.reuse ;  /* 0x0000b40013b87a23 */ /* 0x100fe40000010802 */
[----:B------:R-:W-:Y:S01]  /*17780*/  ISETP.GT.AND P0, PT, R3, 0x1, !P0 ;  /* 0x000000010300780c */ /* 0x000fe20004704270 */
[--C-:B------:R-:W-:Y:S02]  /*17790*/  FFMA.FTZ R193, R18, c[0x0][0x2d0], -R2.reuse ;  /* 0x0000b40012c17a23 */ /* 0x100fe40000010802 */
[--C-:B------:R-:W-:Y:S01]  /*177a0*/  FFMA.FTZ R192, R17, c[0x0][0x2d0], -R2.reuse ;  /* 0x0000b40011c07a23 */ /* 0x100fe20000010802 */
[----:B------:R-:W-:Y:S01]  /*177b0*/  ISETP.LT.OR P0, PT, R7, 0x2, P0 ;  /* 0x000000020700780c */ /* 0x000fe20000701670 */
[--C-:B------:R-:W-:Y:S02]  /*177c0*/  FFMA.FTZ R191, R16, c[0x0][0x2d0], -R2.reuse ;  /* 0x0000b40010bf7a23 */ /* 0x100fe40000010802 */
[----:B------:R-:W3:Y:S01]  /*177d0*/  MUFU.EX2 R25, R25 ;  /* 0x0000001900197308 */ /* 0x000ee20000000800 */
[----:B------:R-:W-:Y:S01]  /*177e0*/  FSEL R12, R188, -INF , !P0 ;  /* 0xff800000bc0c7808 */ /* 0x000fe20004000000 */
[--C-:B------:R-:W-:Y:S01]  /*177f0*/  FFMA.FTZ R187, R22, c[0x0][0x2d0], -R2.reuse ;  /* 0x0000b40016bb7a23 */ /* 0x100fe20000010802 */
[----:B------:R-:W-:Y:S01]  /*17800*/  ISETP.GT.AND P0, PT, R3, 0x8, !P1 ;  /* 0x000000080300780c */ /* 0x000fe20004f04270 */
[--C-:B------:R-:W-:Y:S01]  /*17810*/  FFMA.FTZ R185, R20, c[0x0][0x2d0], -R2.reuse ;  /* 0x0000b40014b97a23 */ /* 0x100fe20000010802 */
[----:B------:R-:W-:Y:S01]  /*17820*/  LOP3.LUT P1, RZ, R215, 0x20, RZ, 0xc0, !PT ;  /* 0x00000020d7ff7812 */ /* 0x000fe2000782c0ff */
[--C-:B------:R-:W-:Y:S01]  /*17830*/  FFMA.FTZ R24, R24, c[0x0][0x2d0], -R2.reuse ;  /* 0x0000b40018187a23 */ /* 0x100fe20000010802 */
[----:B------:R-:W-:Y:S01]  /*17840*/  ISETP.LT.OR P0, PT, R7, 0x9, P0 ;  /* 0x000000090700780c */ /* 0x000fe20000701670 */
[----:B------:R-:W-:Y:S02]  /*17850*/  FFMA.FTZ R23, R23, c[0x0][0x2d0], -R2 ;  /* 0x0000b40017177a23 */ /* 0x000fe40000010802 */
[C---:B-1----:R-:W-:Y:S01]  /*17860*/  FMUL.FTZ R16, R0.reuse, R164 ;  /* 0x000000a400107220 */ /* 0x042fe20000410000 */
[----:B------:R-:W-:Y:S01]  /*17870*/  FSEL R14, R183, -INF , !P0 ;  /* 0xff800000b70e7808 */ /* 0x000fe20004000000 */
[----:B------:R-:W-:Y:S01]  /*17880*/  MUFU.EX2 R24, R24 ;  /* 0x0000001800187308 */ /* 0x000fe20000000800 */
[----:B------:R-:W-:Y:S01]  /*17890*/  LOP3.LUT P0, RZ, R215, 0x4, RZ, 0xc0, !PT ;  /* 0x00000004d7ff7812 */ /* 0x000fe2000780c0ff */
[C---:B--2---:R-:W-:Y:S02]  /*178a0*/  FFMA.FTZ R2, R0.reuse, R229, R172 ;  /* 0x000000e500027223 */ /* 0x044fe400000100ac */
[C---:B------:R-:W-:Y:S01]  /*178b0*/  FMUL.FTZ R17, R0.reuse, R165 ;  /* 0x000000a500117220 */ /* 0x040fe20000410000 */
[----:B------:R-:W-:Y:S01]  /*178c0*/  ISETP.GT.AND P0, PT, R3, 0x9, !P0 ;  /* 0x000000090300780c */ /* 0x000fe20004704270 */
[C---:B------:R-:W-:Y:S02]  /*178d0*/  FMUL.FTZ R32, R0.reuse, R148 ;  /* 0x0000009400207220 */ /* 0x040fe40000410000 */
[C---:B------:R-:W-:Y:S01]  /*178e0*/  FMUL.FTZ R33, R0.reuse, R149 ;  /* 0x0000009500217220 */ /* 0x040fe20000410000 */
[----:B------:R-:W-:Y:S01]  /*178f0*/  ISETP.LT.OR P0, PT, R7, 0xa, P0 ;  /* 0x0000000a0700780c */ /* 0x000fe20000701670 */
[----:B------:R-:W1:Y:S01]  /*17900*/  MUFU.EX2 R23, R23 ;  /* 0x0000001700177308 */ /* 0x000e620000000800 */
[----:B------:R-:W-:Y:S01]  /*17910*/  FMUL.FTZ R20, R0, R160 ;  /* 0x000000a000147220 */ /* 0x000fe20000410000 */
[C---:B---3--:R-:W-:Y:S01]  /*17920*/  F2FP.PACK_AB R172, R25.reuse, R172 ;  /* 0x000000ac19ac723e */ /* 0x048fe200000000ff */
[----:B------:R-:W-:Y:S01]  /*17930*/  FADD.FTZ R13, R25, R2 ;  /* 0x00000002190d7221 */ /* 0x000fe20000010000 */
[----:B------:R-:W-:Y:S01]  /*17940*/  FSEL R175, R182, -INF , !P0 ;  /* 0xff800000b6af7808 */ /* 0x000fe20004000000 */
[C---:B------:R-:W-:Y:S01]  /*17950*/  FMUL.FTZ R21, R0.reuse, R161 ;  /* 0x000000a100157220 */ /* 0x040fe20000410000 */
[----:B------:R-:W-:Y:S01]  /*17960*/  LOP3.LUT P0, RZ, R215, 0x2, RZ, 0xc0, !PT ;  /* 0x00000002d7ff7812 */ /* 0x000fe2000780c0ff */
[----:B------:R-:W-:Y:S01]  /*17970*/  FMUL.FTZ R25, R0, R157 ;  /* 0x0000009d00197220 */ /* 0x000fe20000410000 */
[----:B------:R-:W-:Y:S01]  /*17980*/  FMNMX.FTZ R2, R8, R4, !PT ;  /* 0x0000000408027209 */ /* 0x000fe20007810000 */
[C---:B------:R-:W-:Y:S01]  /*17990*/  FMUL.FTZ R36, R0.reuse, R36 ;  /* 0x0000002400247220 */ /* 0x040fe20000410000 */
[----:B------:R-:W-:Y:S01]  /*179a0*/  ISETP.GT.AND P0, PT, R3, 0x10, !P0 ;  /* 0x000000100300780c */ /* 0x000fe20004704270 */
[----:B------:R-:W-:Y:S01]  /*179b0*/  FMUL.FTZ R37, R0, R37 ;  /* 0x0000002500257220 */ /* 0x000fe20000410000 */
[----:B------:R-:W-:Y:S01]  /*179c0*/  FMNMX.FTZ R2, R12, R2, !PT ;  /* 0x000000020c027209 */ /* 0x000fe20007810000 */
[C---:B------:R-:W-:Y:S01]  /*179d0*/  FMUL.FTZ R40, R0.reuse, R40 ;  /* 0x0000002800287220 */ /* 0x040fe20000410000 */
[----:B------:R-:W-:Y:S01]  /*179e0*/  ISETP.LT.OR P0, PT, R7, 0x11, P0 ;  /* 0x000000110700780c */ /* 0x000fe20000701670 */
[----:B------:R-:W-:Y:S01]  /*179f0*/  FMUL.FTZ R41, R0, R41 ;  /* 0x0000002900297220 */ /* 0x000fe20000410000 */
[----:B------:R-:W-:Y:S01]  /*17a00*/  FMNMX.FTZ R2, R14, R2, !PT ;  /* 0x000000020e027209 */ /* 0x000fe20007810000 */
[C---:B------:R-:W-:Y:S01]  /*17a10*/  FMUL.FTZ R44, R0.reuse, R44 ;  /* 0x0000002c002c7220 */ /* 0x040fe20000410000 */
[----:B------:R-:W-:Y:S01]  /*17a20*/  FSEL R181, R181, -INF , !P0 ;  /* 0xff800000b5b57808 */ /* 0x000fe20004000000 */
[C---:B------:R-:W-:Y:S01]  /*17a30*/  FMUL.FTZ R45, R0.reuse, R45 ;  /* 0x0000002d002d7220 */ /* 0x040fe20000410000 */
[----:B------:R-:W-:Y:S01]  /*17a40*/  LOP3.LUT P0, RZ, R215, 0x1, RZ, 0xc0, !PT ;  /* 0x00000001d7ff7812 */ /* 0x000fe2000780c0ff */
[C---:B------:R-:W-:Y:S01]  /*17a50*/  FMUL.FTZ R48, R0.reuse, R48 ;  /* 0x0000003000307220 */ /* 0x040fe20000410000 */
[----:B------:R-:W-:Y:S01]  /*17a60*/  FMNMX.FTZ R2, R175, R2, !PT ;  /* 0x00000002af027209 */ /* 0x000fe20007810000 */
[C---:B------:R-:W-:Y:S01]  /*17a70*/  FMUL.FTZ R49, R0.reuse, R49 ;  /* 0x0000003100317220 */ /* 0x040fe20000410000 */
[----:B------:R-:W-:Y:S01]  /*17a80*/  ISETP.GT.AND P0, PT, R3, 0x11, !P0 ;  /* 0x000000110300780c */ /* 0x000fe20004704270 */
[C---:B------:R-:W-:Y:S01]  /*17a90*/  FMUL.FTZ R52, R0.reuse, R52 ;  /* 0x0000003400347220 */ /* 0x040fe20000410000 */
[----:B------:R-:W-:Y:S01]  /*17aa0*/  FMNMX.FTZ R2, R181, R2, !PT ;  /* 0x00000002b5027209 */ /* 0x000fe20007810000 */
[C---:B------:R-:W-:Y:S01]  /*17ab0*/  FMUL.FTZ R53, R0.reuse, R53 ;  /* 0x0000003500357220 */ /* 0x040fe20000410000 */
[----:B------:R-:W-:Y:S01]  /*17ac0*/  ISETP.LT.OR P0, PT, R7, 0x12, P0 ;  /* 0x000000120700780c */ /* 0x000fe20000701670 */
[C---:B------:R-:W-:Y:S01]  /*17ad0*/  FMUL.FTZ R56, R0.reuse, R56 ;  /* 0x0000003800387220 */ /* 0x040fe20000410000 */
[----:B------:R-:W-:Y:S01]  /*17ae0*/  MUFU.EX2 R185, R185 ;  /* 0x000000b900b97308 */ /* 0x000fe20000000800 */
[----:B------:R-:W-:Y:S01]  /*17af0*/  FMUL.FTZ R57, R0, R57 ;  /* 0x0000003900397220 */ /* 0x000fe20000410000 */
[----:B------:R-:W-:Y:S01]  /*17b00*/  FSEL R180, R180, -INF , !P0 ;  /* 0xff800000b4b47808 */ /* 0x000fe20004000000 */
[C---:B------:R-:W-:Y:S01]  /*17b10*/  FMUL.FTZ R60, R0.reuse, R60 ;  /* 0x0000003c003c7220 */ /* 0x040fe20000410000 */
[----:B------:R-:W-:Y:S01]  /*17b20*/  ISETP.GT.AND P0, PT, R3, 0x18, !P6 ;  /* 0x000000180300780c */ /* 0x000fe20007704270 */
[----:B------:R-:W-:Y:S01]  /*17b30*/  FMUL.FTZ R61, R0, R61 ;  /* 0x0000003d003d7220 */ /* 0x000fe20000410000 */
[----:B------:R-:W-:Y:S01]  /*17b40*/  FMNMX.FTZ R2, R180, R2, !PT ;  /* 0x00000002b4027209 */ /* 0x000fe20007810000 */
[C---:B------:R-:W-:Y:S01]  /*17b50*/  FMUL.FTZ R64, R0.reuse, R64 ;  /* 0x0000004000407220 */ /* 0x040fe20000410000 */
[----:B------:R-:W-:Y:S01]  /*17b60*/  ISETP.LT.OR P0, PT, R7, 0x19, P0 ;  /* 0x000000190700780c */ /* 0x000fe20000701670 */
[C---:B------:R-:W-:Y:S01]  /*17b70*/  FMUL.FTZ R65, R0.reuse, R65 ;  /* 0x0000004100417220 */ /* 0x040fe20000410000 */
[----:B------:R-:W-:Y:S01]  /*17b80*/  MUFU.EX2 R184, R184 ;  /* 0x000000b800b87308 */ /* 0x000fe20000000800 */
[C---:B------:R-:W-:Y:S01]  /*17b90*/  FMUL.FTZ R68, R0.reuse, R68 ;  /* 0x0000004400447220 */ /* 0x040fe20000410000 */
[----:B------:R-:W-:Y:S01]  /*17ba0*/  FSEL R179, R179, -INF , !P0 ;  /* 0xff800000b3b37808 */ /* 0x000fe20004000000 */
[C---:B------:R-:W-:Y:S01]  /*17bb0*/  FMUL.FTZ R69, R0.reuse, R69 ;  /* 0x0000004500457220 */ /* 0x040fe20000410000 */
[----:B------:R-:W-:Y:S01]  /*17bc0*/  ISETP.GT.AND P0, PT, R3, 0x19, !P5 ;  /* 0x000000190300780c */ /* 0x000fe20006f04270 */
[C---:B------:R-:W-:Y:S01]  /*17bd0*/  FMUL.FTZ R72, R0.reuse, R72 ;  /* 0x0000004800487220 */ /* 0x040fe20000410000 */
[----:B------:R-:W-:Y:S01]  /*17be0*/  FMNMX.FTZ R2, R179, R2, !PT ;  /* 0x00000002b3027209 */ /* 0x000fe20007810000 */
[C---:B------:R-:W-:Y:S01]  /*17bf0*/  FMUL.FTZ R73, R0.reuse, R73 ;  /* 0x0000004900497220 */ /* 0x040fe20000410000 */
[----:B------:R-:W-:Y:S01]  /*17c00*/  ISETP.LT.OR P0, PT, R7, 0x1a, P0 ;  /* 0x0000001a0700780c */ /* 0x000fe20000701670 */
[C---:B------:R-:W-:Y:S02]  /*17c10*/  FMUL.FTZ R76, R0.reuse, R76 ;  /* 0x0000004c004c7220 */ /* 0x040fe40000410000 */
        /* <DEDUP_REMOVED lines=9> */
[----:B-1----:R-:W-:Y:S01]  /*17cb0*/  F2FP.PACK_AB R174, R23, R24 ;  /* 0x0000001817ae723e */ /* 0x002fe200000000ff */
        /* <DEDUP_REMOVED lines=17> */
[C---:B------:R-:W-:Y:S02]  /*17dd0*/  FMUL.FTZ R101, R0.reuse, R101 ;  /* 0x0000006500657220 */ /* 0x040fe40000410000 */
[C---:B------:R-:W-:Y:S01]  /*17de0*/  FMUL.FTZ R104, R0.reuse, R104 ;  /* 0x0000006800687220 */ /* 0x040fe20000410000 */
        /* <DEDUP_REMOVED lines=8> */
[----:B------:R-:W-:Y:S01]  /*17e70*/  FMUL.FTZ R113, R0, R113 ;  /* 0x0000007100717220 */ /* 0x000fe20000410000 */
[----:B------:R-:W-:Y:S01]  /*17e80*/  FSEL R7, R30, -INF , !P0 ;  /* 0xff8000001e077808 */ /* 0x000fe20004000000 */
        /* <DEDUP_REMOVED lines=14> */
[----:B-1----:R-:W-:Y:S05]  /*17f70*/  FMNMX.FTZ R2, R2, R3, !PT ;  /* 0x0000000302027209 */ /* 0x002fea0007810000 */
[----:B------:R-:W1:Y:S02]  /*17f80*/  SHFL.BFLY PT, R3, R2, 0x1, 0x1f ;  /* 0x0c201f0002037f89 */ /* 0x000e6400000e0000 */
[----:B-1----:R-:W-:Y:S01]  /*17f90*/  FMNMX.FTZ R3, R2, R3, !PT ;  /* 0x0000000302037209 */ /* 0x002fe20007810000 */
[----:B------:R-:W-:Y:S02]  /*17fa0*/  FADD.FTZ R2, R24, R13 ;  /* 0x0000000d18027221 */ /* 0x000fe40000010000 */
[C---:B------:R-:W-:Y:S01]  /*17fb0*/  FMUL.FTZ R13, R0.reuse, R169 ;  /* 0x000000a9000d7220 */ /* 0x040fe20000410000 */
[----:B------:R-:W-:Y:S01]  /*17fc0*/  FSETP.NEU.FTZ.AND P0, PT, R3, -INF , PT ;  /* 0xff8000000300780b */ /* 0x000fe20003f1d000 */
[----:B------:R-:W-:Y:S02]  /*17fd0*/  FADD.FTZ R183, R23, R2 ;  /* 0x0000000217b77221 */ /* 0x000fe40000010000 */
[----:B------:R-:W-:Y:S01]  /*17fe0*/  FMUL.FTZ R24, R0, R156 ;  /* 0x0000009c00187220 */ /* 0x000fe20000410000 */
[C---:B------:R-:W-:Y:S01]  /*17ff0*/  FSEL R2, R3.reuse, RZ, P0 ;  /* 0x000000ff03027208 */ /* 0x040fe20000000000 */
[----:B------:R-:W-:Y:S04]  /*18000*/  MUFU.EX2 R156, R186 ;  /* 0x000000ba009c7308 */ /* 0x000fe80000000800 */
[----:B------:R-:W-:Y:S02]  /*18010*/  FADD.FTZ R2, -R2, R4 ;  /* 0x0000000402027221 */ /* 0x000fe40000010100 */
[----:B------:R-:W-:Y:S02]  /*18020*/  FMUL.FTZ R4, R3, c[0x0][0x2d0] ;  /* 0x0000b40003047a20 */ /* 0x000fe40000410000 */
[----:B------:R-:W-:Y:S02]  /*18030*/  FMUL.FTZ R2, R2, c[0x0][0x2d0] ;  /* 0x0000b40002027a20 */ /* 0x000fe40000410000 */
[----:B------:R-:W-:Y:S01]  /*18040*/  MUFU.EX2 R186, R190 ;  /* 0x000000be00ba7308 */ /* 0x000fe20000000800 */
[----:B------:R-:W-:Y:S02]  /*18050*/  FSEL R4, R4, RZ, P0 ;  /* 0x000000ff04047208 */ /* 0x000fe40000000000 */
[----:B------:R-:W-:Y:S03]  /*18060*/  ISETP.GT.AND P0, PT, R221, R235, PT ;  /* 0x000000ebdd00720c */ /* 0x000fe60003f04270 */
[--C-:B------:R-:W-:Y:S02]  /*18070*/  FFMA.FTZ R173, R8, c[0x0][0x2d0], -R4.reuse ;  /* 0x0000b40008ad7a23 */ /* 0x100fe40000010804 */
[--C-:B------:R-:W-:Y:S02]  /*18080*/  FFMA.FTZ R8, R12, c[0x0][0x2d0], -R4.reuse ;  /* 0x0000b4000c087a23 */ /* 0x100fe40000010804 */
[----:B------:R-:W1:Y:S01]  /*18090*/  MUFU.EX2 R2, R2 ;  /* 0x0000000200027308 */ /* 0x000e620000000800 */
[----:B------:R-:W-:Y:S02]  /*180a0*/  FMUL.FTZ R12, R0, R168 ;  /* 0x000000a8000c7220 */ /* 0x000fe40000410000 */
[--C-:B------:R-:W-:Y:S07]  /*180b0*/  FFMA.FTZ R0, R14, c[0x0][0x2d0], -R4.reuse ;  /* 0x0000b4000e007a23 */ /* 0x100fee0000010804 */
        /* <DEDUP_REMOVED lines=153> */
[--C-:B-1----:R-:W-:Y:S04]  /*18a50*/  FFMA.FTZ R0, R178, c[0x0][0x2d0], -R4.reuse ;  /* 0x0000b400b2007a23 */ /* 0x102fe80000010804 */
[----:B------:R-:W1:Y:S01]  /*18a60*/  MUFU.EX2 R178, R0 ;  /* 0x0000000000b27308 */ /* 0x000e620000000800 */
[C---:B--2---:R-:W-:Y:S03]  /*18a70*/  HMMA.16816.F32 R20, R148.reuse, R152, R20 ;  /* 0x000000989414723c */ /* 0x044fe60000001814 */
[----:B-1----:R-:W-:Y:S01]  /*18a80*/  F2FP.PACK_AB R173, R178, R177 ;  /* 0x000000b1b2ad723e */ /* 0x002fe200000000ff */
[--C-:B------:R-:W-:Y:S04]  /*18a90*/  FFMA.FTZ R0, R182, c[0x0][0x2d0], -R4.reuse ;  /* 0x0000b400b6007a23 */ /* 0x100fe80000010804 */
[C---:B------:R-:W-:Y:S01]  /*18aa0*/  HMMA.16816.F32 R24, R148.reuse, R154, R24 ;  /* 0x0000009a9418723c */ /* 0x040fe20000001818 */
[----:B------:R-:W1:Y:S03]  /*18ab0*/  LDSM.16.MT88.4 R152, [R198+0x800] ;  /* 0x00080000c698783b */ /* 0x000e660000004200 */
[----:B------:R-:W-:Y:S02]  /*18ac0*/  FFMA.FTZ R4, R7, c[0x0][0x2d0], -R4 ;  /* 0x0000b40007047a23 */ /* 0x000fe40000010804 */
[----:B------:R2:W-:Y:S10]  /*18ad0*/  MUFU.EX2 R7, R0 ;  /* 0x0000000000077308 */ /* 0x0005f40000000800 */
[----:B------:R-:W3:Y:S01]  /*18ae0*/  MUFU.EX2 R176, R4 ;  /* 0x0000000400b07308 */ /* 0x000ee20000000800 */
[----:B--2---:R-:W-:Y:S01]  /*18af0*/  FADD.FTZ R0, R185, R161 ;  /* 0x000000a1b9007221 */ /* 0x004fe20000010000 */
[----:B---3--:R-:W-:Y:S01]  /*18b00*/  F2FP.PACK_AB R175, R176, R7 ;  /* 0x00000007b0af723e */ /* 0x008fe200000000ff */
[C---:B-1----:R-:W-:Y:S03]  /*18b10*/  HMMA.16816.F32 R28, R148.reuse, R152, R28 ;  /* 0x00000098941c723c */ /* 0x042fe6000000181c */
[----:B------:R-:W-:Y:S02]  /*18b20*/  FADD.FTZ R4, R184, R0 ;  /* 0x00000000b8047221 */ /* 0x000fe40000010000 */
[----:B------:R-:W-:Y:S01]  /*18b30*/  FADD.FTZ R0, R8, R2 ;  /* 0x0000000208007221 */ /* 0x000fe20000010000 */
[-C--:B------:R-:W-:Y:S01]  /*18b40*/  MOV R8, R3.reuse ;  /* 0x0000000300087202 */ /* 0x080fe20000000f00 */
[----:B------:R-:W-:Y:S01]  /*18b50*/  FADD.FTZ R2, R180, R4 ;  /* 0x00000004b4027221 */ /* 0x000fe20000010000 */
[C---:B------:R-:W-:Y:S01]  /*18b60*/  HMMA.16816.F32 R32, R148.reuse, R154, R32 ;  /* 0x0000009a9420723c */ /* 0x040fe20000001820 */
[----:B------:R-:W1:Y:S03]  /*18b70*/  LDSM.16.MT88.4 R152, [R197+0x800] ;  /* 0x00080000c598783b */ /* 0x000e660000004200 */
        /* <DEDUP_REMOVED lines=97> */
.L_x_1945:
[----:B------:R-:W-:Y:S07]  /*19190*/  @!UPT UIADD3 URZ, URZ, URZ, URZ ;  /* 0x0000003f3f3ff290 */ /* 0x000fee000fffe03f */
[----:B------:R-:W-:Y:S02]  /*191a0*/  MOV R7, 0x1f ;  /* 0x0000001f00077802 */ /* 0x000fe40000000f00 */
[----:B------:R-:W-:Y:S01]  /*191b0*/  MOV R5, 0xffffffff ;  /* 0xffffffff00057802 */ /* 0x000fe20000000f00 */
[----:B------:R-:W-:Y:S06]  /*191c0*/  BRA.DIV ~URZ, `(.L_x_1957) ;  /* 0x000066c27f007947 */ /* 0x000fec000b800000 */
[----:B------:R1:W2:Y:S02]  /*191d0*/  SHFL.BFLY PT, R0, R229, 0x2, 0x1f ;  /* 0x0c401f00e5007f89 */ /* 0x0002a400000e0000 */
.L_x_2030:
[----:B--2---:R-:W-:Y:S01]  /*191e0*/  FADD.FTZ R0, R0, R229 ;  /* 0x000000e500007221 */ /* 0x004fe20000010000 */
[----:B------:R-:W-:Y:S05]  /*191f0*/  BRA.DIV ~URZ, `(.L_x_1958) ;  /* 0x000066f27f007947 */ /* 0x000fea000b800000 */
[----:B------:R-:W2:Y:S02]  /*19200*/  SHFL.BFLY PT, R2, R230, 0x2, 0x1f ;  /* 0x0c401f00e6027f89 */ /* 0x000ea400000e0000 */
[----:B--2---:R-:W-:-:S02]  /*19210*/  FADD.FTZ R230, R2, R230 ;  /* 0x000000e602e67221 */ /* 0x004fc40000010000 */
[----:B------:R-:W2:Y:S04]  /*19220*/  SHFL.BFLY PT, R2, R0, 0x1, 0x1f ;  /* 0x0c201f0000027f89 */ /* 0x000ea800000e0000 */
[----:B------:R3:W4:Y:S01]  /*19230*/  SHFL.BFLY PT, R3, R230, 0x1, 0x1f ;  /* 0x0c201f00e6037f89 */ /* 0x00072200000e0000 */
[----:B--2---:R-:W-:-:S05]  /*19240*/  FADD.FTZ R0, R0, R2 ;  /* 0x0000000200007221 */ /* 0x004fca0000010000 */
.L_x_2031:
[----:B------:R-:W-:Y:S01]  /*19250*/  FSETP.NE.FTZ.AND P0, PT, R0, RZ, PT ;  /* 0x000000ff0000720b */ /* 0x000fe20003f15000 */
[----:B----4-:R-:W-:Y:S01]  /*19260*/  FADD.FTZ R3, R3, R230 ;  /* 0x000000e603037221 */ /* 0x010fe20000010000 */
[----:B------:R-:W-:Y:S02]  /*19270*/  MOV R2, RZ ;  /* 0x000000ff00027202 */ /* 0x000fe40000000f00 */
[----:B------:R-:W-:Y:S02]  /*19280*/  MOV R17, 0xff800000 ;  /* 0xff80000000117802 */ /* 0x000fe40000000f00 */
[----:B------:R-:W-:-:S07]  /*19290*/  MOV R19, 0xff800000 ;  /* 0xff80000000137802 */ /* 0x000fce0000000f00 */
[----:B------:R-:W2:Y:S08]  /*192a0*/  @P0 MUFU.LG2 R4, R0 ;  /* 0x0000000000040308 */ /* 0x000eb00000000c00 */
[----:B------:R4:W5:Y:S01]  /*192b0*/  @P0 MUFU.RCP R2, R0 ;  /* 0x0000000000020308 */ /* 0x0009620000001000 */
[----:B--2---:R-:W-:Y:S01]  /*192c0*/  @P0 FMUL.FTZ R4, R4, 0.69314718246459960938 ;  /* 0x3f31721804040820 */ /* 0x004fe20000410000 */
[----:B----4-:R-:W-:Y:S01]  /*192d0*/  @P0 MOV R0, 0x3f317218 ;  /* 0x3f31721800000802 */ /* 0x010fe20000000f00 */
[----:B-----5:R-:W-:-:S02]  /*192e0*/  FMUL.FTZ R168, R2, R168 ;  /* 0x000000a802a87220 */ /* 0x020fc40000410000 */
[----:B------:R-:W-:Y:S02]  /*192f0*/  FMUL.FTZ R169, R2, R169 ;  /* 0x000000a902a97220 */ /* 0x000fe40000410000 */
[----:B------:R-:W-:Y:S02]  /*19300*/  @P0 FMUL.FTZ R0, R0, c[0x0][0x2d0] ;  /* 0x0000b40000000a20 */ /* 0x000fe40000410000 */
[----:B------:R-:W-:Y:S02]  /*19310*/  FMUL.FTZ R164, R2, R164 ;  /* 0x000000a402a47220 */ /* 0x000fe40000410000 */
[----:B------:R-:W-:Y:S01]  /*19320*/  @P0 FFMA.FTZ R17, R0, R9, R4 ;  /* 0x0000000900110223 */ /* 0x000fe20000010004 */
[----:B------:R-:W-:Y:S01]  /*19330*/  FSETP.NE.FTZ.AND P0, PT, R3, RZ, PT ;  /* 0x000000ff0300720b */ /* 0x000fe20003f15000 */
[C---:B------:R-:W-:Y:S01]  /*19340*/  FMUL.FTZ R165, R2.reuse, R165 ;  /* 0x000000a502a57220 */ /* 0x040fe20000410000 */
[----:B------:R-:W-:Y:S01]  /*19350*/  MOV R0, RZ ;  /* 0x000000ff00007202 */ /* 0x000fe20000000f00 */
[----:B------:R-:W-:-:S02]  /*19360*/  FMUL.FTZ R160, R2, R160 ;  /* 0x000000a002a07220 */ /* 0x000fc40000410000 */
[C---:B------:R-:W-:Y:S02]  /*19370*/  FMUL.FTZ R161, R2.reuse, R161 ;  /* 0x000000a102a17220 */ /* 0x040fe40000410000 */
[C---:B------:R-:W-:Y:S02]  /*19380*/  FMUL.FTZ R156, R2.reuse, R156 ;  /* 0x0000009c029c7220 */ /* 0x040fe40000410000 */
[C---:B------:R-:W-:Y:S02]  /*19390*/  FMUL.FTZ R157, R2.reuse, R157 ;  /* 0x0000009d029d7220 */ /* 0x040fe40000410000 */
[C---:B------:R-:W-:Y:S02]  /*193a0*/  FMUL.FTZ R152, R2.reuse, R152 ;  /* 0x0000009802987220 */ /* 0x040fe40000410000 */
[----:B------:R-:W2:Y:S01]  /*193b0*/  @P0 MUFU.LG2 R4, R3 ;  /* 0x0000000300040308 */ /* 0x000ea20000000c00 */
[----:B------:R-:W-:Y:S01]  /*193c0*/  @P0 MOV R5, 0x3f317218 ;  /* 0x3f31721800050802 */ /* 0x000fe20000000f00 */
[----:B------:R-:W-:-:S02]  /*193d0*/  FMUL.FTZ R153, R2, R153 ;  /* 0x0000009902997220 */ /* 0x000fc40000410000 */
[C---:B------:R-:W-:Y:S02]  /*193e0*/  FMUL.FTZ R148, R2.reuse, R148 ;  /* 0x0000009402947220 */ /* 0x040fe40000410000 */
[C---:B------:R-:W-:Y:S02]  /*193f0*/  FMUL.FTZ R149, R2.reuse, R149 ;  /* 0x0000009502957220 */ /* 0x040fe40000410000 */
[----:B------:R2:W4:Y:S01]  /*19400*/  @P0 MUFU.RCP R0, R3 ;  /* 0x0000000300000308 */ /* 0x0005220000001000 */
        /* <DEDUP_REMOVED lines=8> */
[----:B--2---:R-:W-:Y:S02]  /*19490*/  @P0 FMUL.FTZ R3, R4, 0.69314718246459960938 ;  /* 0x3f31721804030820 */ /* 0x004fe40000410000 */
[----:B------:R-:W-:-:S02]  /*194a0*/  @P0 FMUL.FTZ R4, R5, c[0x0][0x2d0] ;  /* 0x0000b40005040a20 */ /* 0x000fc40000410000 */
[C---:B----4-:R-:W-:Y:S02]  /*194b0*/  FMUL.FTZ R170, R0.reuse, R170 ;  /* 0x000000aa00aa7220 */ /* 0x050fe40000410000 */
        /* <DEDUP_REMOVED lines=62> */
[----:B------:R-:W-:Y:S01]  /*198a0*/  FMUL.FTZ R139, R0, R139 ;  /* 0x0000008b008b7220 */ /* 0x000fe20000410000 */
[----:B------:R-:W-:Y:S01]  /*198b0*/  MOV R0, 0x1 ;  /* 0x0000000100007802 */ /* 0x000fe20000000f00 */
[----:B------:R-:W-:Y:S02]  /*198c0*/  @P0 FFMA.FTZ R19, R4, R8, R3 ;  /* 0x0000000804130223 */ /* 0x000fe40000010003 */
        /* <DEDUP_REMOVED lines=44> */
.L_x_1893:
[----:B------:R2:W5:Y:S04]  /*19b90*/  LDL R7, [R1+0xa8] ;  /* 0x0000a80001077983 */ /* 0x0005680000100800 */
[----:B------:R-:W4:Y:S01]  /*19ba0*/  S2R R2, SR_TID.X ;  /* 0x0000000000027919 */ /* 0x000f220000002100 */
[----:B------:R-:W-:Y:S01]  /*19bb0*/  BSSY B0, `(.L_x_1959) ;  /* 0x0000011000007945 */ /* 0x000fe20003800000 */
[----:B----4-:R-:W-:-:S13]  /*19bc0*/  LOP3.LUT P0, RZ, R2, 0xff, RZ, 0xc0, !PT ;  /* 0x000000ff02ff7812 */ /* 0x010fda000780c0ff */
[----:B------:R-:W-:Y:S05]  /*19bd0*/  @P0 BRA `(.L_x_1960) ;  /* 0x000000e000000947 */ /* 0x000fea0003800000 */
[----:B--2---:R-:W2:Y:S01]  /*19be0*/  S2R R2, SR_LANEID ;  /* 0x0000000000027919 */ /* 0x004ea20000000000 */
[----:B------:R-:W-:Y:S01]  /*19bf0*/  VOTEU.ANY UR4, UPT, PT ;  /* 0x0000000000047886 */ /* 0x000fe200038e0100 */
[----:B------:R-:W-:Y:S01]  /*19c00*/  IMAD.MOV.U32 R4, RZ, RZ, c[0x0][0x560] ;  /* 0x00015800ff047624 */ /* 0x000fe200078e00ff */
[----:B------:R-:W2:Y:S01]  /*19c10*/  FLO.U32 R3, UR4 ;  /* 0x0000000400037d00 */ /* 0x000ea200080e0000 */
[----:B------:R-:W-:Y:S01]  /*19c20*/  IMAD.MOV.U32 R5, RZ, RZ, c[0x0][0x564] ;  /* 0x00015900ff057624 */ /* 0x000fe200078e00ff */
[----:B--2---:R-:W-:-:S06]  /*19c30*/  ISETP.EQ.U32.AND P0, PT, R3, R2, PT ;  /* 0x000000020300720c */ /* 0x004fcc0003f02070 */
[----:B------:R-:W2:Y:S07]  /*19c40*/  POPC R2, UR4 ;  /* 0x0000000400027d09 */ /* 0x000eae0008000000 */
[----:B--2---:R2:W4:Y:S04]  /*19c50*/  @P0 ATOMG.E.ADD.STRONG.GPU PT, R2, [R4.64], R2 ;  /* 0x00000002040209a8 */ /* 0x00452800081ee1cc */
[----:B--2---:R-:W2:Y:S04]  /*19c60*/  S2R R4, SR_LTMASK ;  /* 0x0000000000047919 */ /* 0x004ea80000003900 */
[----:B----4-:R2:W4:Y:S02]  /*19c70*/  SHFL.IDX PT, R3, R2, R3, 0x1f ;  /* 0x00001f0302037589 */ /* 0x01052400000e0000 */
[----:B--2---:R-:W-:-:S06]  /*19c80*/  LOP3.LUT R2, R4, UR4, RZ, 0xc0, !PT ;  /* 0x0000000404027c12 */ /* 0x004fcc000f8ec0ff */
[----:B------:R-:W4:Y:S02]  /*19c90*/  POPC R2, R2 ;  /* 0x0000000200027309 */ /* 0x000f240000000000 */
[----:B----45:R-:W-:-:S05]  /*19ca0*/  IADD3 R7, R3, c[0x0][0xc], R2 ;  /* 0x0000030003077a10 */ /* 0x030fca0007ffe002 */
[----:B------:R2:W-:Y:S02]  /*19cb0*/  STL [R1+0xa8], R7 ;  /* 0x0000a80701007387 */ /* 0x0005e40000100800 */
.L_x_1960:
[----:B--2---:R-:W-:Y:S05]  /*19cc0*/  BSYNC B0 ;  /* 0x0000000000007941 */ /* 0x004fea0003800000 */
.L_x_1959:
[----:B------:R-:W-:Y:S01]  /*19cd0*/  PRMT R0, R0, 0x9910, RZ ;  /* 0x0000991000007816 */ /* 0x000fe200000000ff */
[----:B------:R-:W-:Y:S01]  /*19ce0*/  BSSY B1, `(.L_x_1961) ;  /* 0x0000434000017945 */ /* 0x000fe20003800000 */
[----:B-----5:R-:W-:Y:S02]  /*19cf0*/  IMAD.MOV.U32 R145, RZ, RZ, R7 ;  /* 0x000000ffff917224 */ /* 0x020fe400078e0007 */
[----:B------:R-:W-:-:S13]  /*19d00*/  ISETP.NE.AND P0, PT, R0, RZ, PT ;  /* 0x000000ff0000720c */ /* 0x000fda0003f05270 */
[----:B------:R-:W-:Y:S05]  /*19d10*/  @!P0 BRA `(.L_x_1962) ;  /* 0x000034e000008947 */ /* 0x000fea0003800000 */
[----:B------:R-:W2:Y:S04]  /*19d20*/  LDL R12, [R1+0x88] ;  /* 0x00008800010c7983 */ /* 0x000ea80000100800 */
[----:B------:R-:W4:Y:S04]  /*19d30*/  LDL R10, [R1+0x8c] ;  /* 0x00008c00010a7983 */ /* 0x000f280000100800 */
[----:B---3--:R-:W3:Y:S04]  /*19d40*/  LDL R7, [R1+0x94] ;  /* 0x0000940001077983 */ /* 0x008ee80000100800 */
[----:B------:R-:W3:Y:S04]  /*19d50*/  LDL R9, [R1+0x90] ;  /* 0x0000900001097983 */ /* 0x000ee80000100800 */
[----:B------:R-:W3:Y:S04]  /*19d60*/  LDL R8, [R1+0xa4] ;  /* 0x0000a40001087983 */ /* 0x000ee80000100800 */
[----:B------:R-:W3:Y:S04]  /*19d70*/  LDL R5, [R1+0x9c] ;  /* 0x00009c0001057983 */ /* 0x000ee80000100800 */
[----:B------:R-:W3:Y:S04]  /*19d80*/  LDL R4, [R1+0xa0] ;  /* 0x0000a00001047983 */ /* 0x000ee80000100800 */
[----:B------:R-:W3:Y:S01]  /*19d90*/  LDL R3, [R1+0x98] ;  /* 0x0000980001037983 */ /* 0x000ee20000100800 */
[----:B------:R-:W-:Y:S01]  /*19da0*/  WARPSYNC 0xffffffff ;  /* 0xffffffff00007948 */ /* 0x000fe20003800000 */
[----:B------:R-:W-:-:S02]  /*19db0*/  F2FP.PACK_AB R2, R169, R168 ;  /* 0x000000a8a902723e */ /* 0x000fc400000000ff */
[----:B------:R-:W-:Y:S01]  /*19dc0*/  BAR.SYNC.DEFER_BLOCKING 0x1, 0x100 ;  /* 0x0044000000007b1d */ /* 0x000fe20000010000 */
[----:B------:R-:W-:Y:S02]  /*19dd0*/  F2FP.PACK_AB R0, R171, R170 ;  /* 0x000000aaab00723e */ /* 0x000fe400000000ff */
[----:B------:R-:W-:-:S04]  /*19de0*/  ISETP.NE.U32.AND P0, PT, RZ, c[0x0][0x508], PT ;  /* 0x00014200ff007a0c */ /* 0x000fc80003f05070 */
[----:B------:R-:W-:Y:S02]  /*19df0*/  ISETP.NE.AND.EX P1, PT, RZ, c[0x0][0x50c], PT, P0 ;  /* 0x00014300ff007a0c */ /* 0x000fe40003f25300 */
[----:B------:R-:W-:Y:S01]  /*19e00*/  ISETP.NE.U32.AND P2, PT, RZ, c[0x0][0x500], PT ;  /* 0x00014000ff007a0c */ /* 0x000fe20003f45070 */
[----:B------:R-:W-:-:S03]  /*19e10*/  IMAD.MOV.U32 R18, RZ, RZ, c[0x0][0x388] ;  /* 0x0000e200ff127624 */ /* 0x000fc600078e00ff */
[----:B------:R-:W-:Y:S01]  /*19e20*/  ISETP.NE.AND.EX P2, PT, RZ, c[0x0][0x504], PT, P2 ;  /* 0x00014100ff007a0c */ /* 0x000fe20003f45320 */
[----:B--2---:R2:W-:Y:S04]  /*19e30*/  STS [R12+0x80], R2 ;  /* 0x000080020c007388 */ /* 0x0045e80000000800 */
[----:B------:R1:W-:Y:S01]  /*19e40*/  STS [R12+0x480], R0 ;  /* 0x000480000c007388 */ /* 0x0003e20000000800 */
[----:B--2---:R-:W-:Y:S02]  /*19e50*/  F2FP.PACK_AB R2, R165, R164 ;  /* 0x000000a4a502723e */ /* 0x004fe400000000ff */
[----:B-1----:R-:W-:-:S03]  /*19e60*/  F2FP.PACK_AB R0, R167, R166 ;  /* 0x000000a6a700723e */ /* 0x002fc600000000ff */
[----:B----4-:R1:W-:Y:S04]  /*19e70*/  STS [R10], R2 ;  /* 0x000000020a007388 */ /* 0x0103e80000000800 */
[----:B------:R2:W-:Y:S01]  /*19e80*/  STS [R10+0x400], R0 ;  /* 0x000400000a007388 */ /* 0x0005e20000000800 */
[----:B-1----:R-:W-:Y:S02]  /*19e90*/  F2FP.PACK_AB R2, R161, R160 ;  /* 0x000000a0a102723e */ /* 0x002fe400000000ff */
[----:B--2---:R-:W-:-:S03]  /*19ea0*/  F2FP.PACK_AB R0, R163, R162 ;  /* 0x000000a2a300723e */ /* 0x004fc600000000ff */
[----:B---3--:R1:W-:Y:S04]  /*19eb0*/  STS [R7+0x80], R2 ;  /* 0x0000800207007388 */ /* 0x0083e80000000800 */
[----:B------:R2:W-:Y:S01]  /*19ec0*/  STS [R7+0x480], R0 ;  /* 0x0004800007007388 */ /* 0x0005e20000000800 */
[----:B-1----:R-:W-:Y:S02]  /*19ed0*/  F2FP.PACK_AB R2, R157, R156 ;  /* 0x0000009c9d02723e */ /* 0x002fe400000000ff */
[----:B--2---:R-:W-:-:S03]  /*19ee0*/  F2FP.PACK_AB R0, R159, R158 ;  /* 0x0000009e9f00723e */ /* 0x004fc600000000ff */
[----:B------:R1:W-:Y:S04]  /*19ef0*/  STS [R9], R2 ;  /* 0x0000000209007388 */ /* 0x0003e80000000800 */
[----:B------:R2:W-:Y:S01]  /*19f00*/  STS [R9+0x400], R0 ;  /* 0x0004000009007388 */ /* 0x0005e20000000800 */
[----:B-1----:R-:W-:Y:S02]  /*19f10*/  F2FP.PACK_AB R2, R153, R152 ;  /* 0x000000989902723e */ /* 0x002fe400000000ff */
[----:B--2---:R-:W-:-:S03]  /*19f20*/  F2FP.PACK_AB R0, R155, R154 ;  /* 0x0000009a9b00723e */ /* 0x004fc600000000ff */
[----:B------:R1:W-:Y:S04]  /*19f30*/  STS [R8+0x80], R2 ;  /* 0x0000800208007388 */ /* 0x0003e80000000800 */
        /* <DEDUP_REMOVED lines=92> */
[----:B------:R2:W-:Y:S04]  /*1a500*/  STS [R9+0xc400], R0 ;  /* 0x00c4000009007388 */ /* 0x0005e80000000800 */
[----:B------:R-:W3:Y:S01]  /*1a510*/  LDL.LU R7, [R1+0x84] ;  /* 0x0000840001077983 */ /* 0x000ee20000300800 */
        /* <DEDUP_REMOVED lines=14> */
[----:B------:R-:W-:Y:S01]  /*1a600*/  STS [R3+0xc000], R2 ;  /* 0x00c0000203007388 */ /* 0x000fe20000000800 */
[----:B------:R-:W-:-:S03]  /*1a610*/  IMAD.MOV.U32 R4, RZ, RZ, 0x4 ;  /* 0x00000004ff047424 */ /* 0x000fc600078e00ff */
[----:B------:R1:W-:Y:S02]  /*1a620*/  STS [R3+0xc400], R0 ;  /* 0x00c4000003007388 */ /* 0x0003e40000000800 */
[CC--:B-1----:R-:W-:Y:S02]  /*1a630*/  @P1 IMAD.WIDE R2, R239.reuse, R4.reuse, c[0x0][0x508] ;  /* 0x00014200ef021625 */ /* 0x0c2fe400078e0204 */
[----:B------:R-:W-:Y:S02]  /*1a640*/  BAR.SYNC.DEFER_BLOCKING 0x1, 0x100 ;  /* 0x0044000000007b1d */ /* 0x000fe40000010000 */
[----:B------:R-:W-:-:S04]  /*1a650*/  IMAD.WIDE R4, R239, R4, c[0x0][0x500] ;  /* 0x00014000ef047625 */ /* 0x000fc800078e0204 */
[----:B------:R1:W5:Y:S02]  /*1a660*/  @P1 LDG.E R18, [R2.64] ;  /* 0x0000000c02121981 */ /* 0x000364000c1e1900 */
[----:B-1----:R-:W-:-:S06]  /*1a670*/  IMAD.MOV.U32 R2, RZ, RZ, RZ ;  /* 0x000000ffff027224 */ /* 0x002fcc00078e00ff */
[----:B------:R1:W5:Y:S01]  /*1a680*/  @P2 LDG.E R2, [R4.64] ;  /* 0x0000000c04022981 */ /* 0x000362000c1e1900 */
[----:B---3--:R-:W-:-:S04]  /*1a690*/  ISETP.NE.AND P0, PT, R7, RZ, PT ;  /* 0x000000ff0700720c */ /* 0x008fc80003f05270 */
[----:B------:R-:W-:Y:S01]  /*1a6a0*/  SEL R3, R7, c[0x0][0x3d4], P0 ;  /* 0x0000f50007037a07 */ /* 0x000fe20000000000 */
[----:B------:R-:W-:Y:S05]  /*1a6b0*/  @P1 BRA `(.L_x_1963) ;  /* 0x0000004000001947 */ /* 0x000fea0003800000 */
[----:B-1----:R-:W-:Y:S05]  /*1a6c0*/  @!P2 BRA `(.L_x_1963) ;  /* 0x000000300000a947 */ /* 0x002fea0003800000 */
[----:B------:R1:W2:Y:S04]  /*1a6d0*/  LDG.E R0, [R4.64] ;  /* 0x0000000c04007981 */ /* 0x0002a8000c1e1900 */
[----:B-1----:R-:W2:Y:S02]  /*1a6e0*/  LDG.E R4, [R4.64+0x4] ;  /* 0x0000040c04047981 */ /* 0x002ea4000c1e1900 */
[----:B--2--5:R-:W-:Y:S02]  /*1a6f0*/  IADD3 R18, -R0, R4, RZ ;  /* 0x0000000400127210 */ /* 0x024fe40007ffe1ff */
.L_x_1963:
[----:B-1----:R-:W2:Y:S04]  /*1a700*/  LDL R21, [R1+0x1b8] ;  /* 0x0001b80001157983 */ /* 0x002ea80000100800 */
[----:B------:R-:W2:Y:S04]  /*1a710*/  LDL R172, [R1+0x70] ;  /* 0x0000700001ac7983 */ /* 0x000ea80000100800 */
[----:B------:R-:W3:Y:S04]  /*1a720*/  LDL R22, [R1+0xac] ;  /* 0x0000ac0001167983 */ /* 0x000ee80000100800 */
[----:B------:R-:W4:Y:S01]  /*1a730*/  LDL R20, [R1+0x1b4] ;  /* 0x0001b40001147983 */ /* 0x000f220000100800 */
[----:B------:R-:W-:Y:S01]  /*1a740*/  IMAD.MOV.U32 R16, RZ, RZ, 0x368 ;  /* 0x00000368ff107424 */ /* 0x000fe200078e00ff */
[----:B------:R-:W-:-:S04]  /*1a750*/  ISETP.GT.AND P2, PT, R3, 0x1, PT ;  /* 0x000000010300780c */ /* 0x000fc80003f44270 */
[----:B------:R-:W-:-:S04]  /*1a760*/  SEL R16, R16, 0x328, P2 ;  /* 0x0000032810107807 */ /* 0x000fc80001000000 */
[----:B------:R-:W1:Y:S08]  /*1a770*/  LDC.64 R8, c[0x0][R16+0x170] ;  /* 0x00005c0010087b82 */ /* 0x000e700000000a00 */
[----:B------:R-:W1:Y:S01]  /*1a780*/  LDC.64 R12, c[0x0][R16+0x168] ;  /* 0x00005a00100c7b82 */ /* 0x000e620000000a00 */
[----:B------:R-:W-:-:S07]  /*1a790*/  ISETP.NE.U32.AND P0, PT, RZ, c[0x0][0x500], PT ;  /* 0x00014000ff007a0c */ /* 0x000fce0003f05070 */
[----:B------:R-:W2:Y:S01]  /*1a7a0*/  LDC.64 R14, c[0x0][R16+0x178] ;  /* 0x00005e00100e7b82 */ /* 0x000ea20000000a00 */
[----:B------:R-:W-:Y:S02]  /*1a7b0*/  ISETP.NE.AND.EX P0, PT, RZ, c[0x0][0x504], PT, P0 ;  /* 0x00014100ff007a0c */ /* 0x000fe40003f05300 */
[----:B------:R-:W-:Y:S02]  /*1a7c0*/  SHF.R.S32.HI R3, RZ, 0x1f, R239 ;  /* 0x0000001fff037819 */ /* 0x000fe400000114ef */
[----:B------:R-:W-:Y:S02]  /*1a7d0*/  SEL R0, R239, RZ, !P0 ;  /* 0x000000ffef007207 */ /* 0x000fe40004000000 */
[----:B------:R-:W-:Y:S02]  /*1a7e0*/  SEL R4, R3, RZ, !P0 ;  /* 0x000000ff03047207 */ /* 0x000fe40004000000 */
[----:B-----5:R-:W-:Y:S01]  /*1a7f0*/  SHF.R.S32.HI R10, RZ, 0x1f, R2 ;  /* 0x0000001fff0a7819 */ /* 0x020fe20000011402 */
[----:B-1----:R-:W-:-:S04]  /*1a800*/  IMAD R3, R9, R0, RZ ;  /* 0x0000000009037224 */ /* 0x002fc800078e02ff */
[C---:B------:R-:W-:Y:S02]  /*1a810*/  IMAD R7, R8.reuse, R4, R3 ;  /* 0x0000000408077224 */ /* 0x040fe400078e0203 */
[----:B------:R-:W-:-:S04]  /*1a820*/  IMAD.WIDE.U32 R4, R8, R0, RZ ;  /* 0x0000000008047225 */ /* 0x000fc800078e00ff */
[----:B------:R-:W-:-:S04]  /*1a830*/  IMAD.WIDE.U32 R8, R12, R243, RZ ;  /* 0x000000f30c087225 */ /* 0x000fc800078e00ff */
[----:B------:R-:W-:Y:S01]  /*1a840*/  IMAD R3, R13, R243, RZ ;  /* 0x000000f30d037224 */ /* 0x000fe200078e02ff */
[----:B------:R-:W-:-:S03]  /*1a850*/  IADD3 R13, P1, P0, R4, R8, R2 ;  /* 0x00000008040d7210 */ /* 0x000fc6000783e002 */
[----:B------:R-:W-:Y:S02]  /*1a860*/  IMAD.IADD R8, R9, 0x1, R3 ;  /* 0x0000000109087824 */ /* 0x000fe400078e0203 */
[----:B------:R-:W-:Y:S02]  /*1a870*/  IMAD.MOV.U32 R3, RZ, RZ, c[0x0][0x4e8] ;  /* 0x00013a00ff037624 */ /* 0x000fe400078e00ff */
[----:B------:R-:W-:-:S03]  /*1a880*/  IMAD.IADD R7, R5, 0x1, R7 ;  /* 0x0000000105077824 */ /* 0x000fc600078e0207 */
[----:B------:R-:W-:Y:S02]  /*1a890*/  ISETP.NE.AND P3, PT, R3, 0x1, PT ;  /* 0x000000010300780c */ /* 0x000fe40003f65270 */
[----:B------:R-:W-:Y:S01]  /*1a8a0*/  IADD3.X R12, R7, R8, R10, P1, P0 ;  /* 0x00000008070c7210 */ /* 0x000fe20000fe040a */
[----:B--2---:R-:W-:Y:S01]  /*1a8b0*/  IMAD.IADD R7, R21, 0x1, R172 ;  /* 0x0000000115077824 */ /* 0x004fe200078e02ac */
[----:B---3--:R-:W-:-:S09]  /*1a8c0*/  SEL R4, R22, RZ, P2 ;  /* 0x000000ff16047207 */ /* 0x008fd20001000000 */
[----:B------:R-:W-:-:S04]  /*1a8d0*/  @P3 IMAD.HI.U32 R8, R7, c[0x0][0x4ec], RZ ;  /* 0x00013b0007083a27 */ /* 0x000fc800078e00ff */
[-C--:B------:R-:W-:Y:S02]  /*1a8e0*/  IMAD R9, R15, R4.reuse, RZ ;  /* 0x000000040f097224 */ /* 0x080fe400078e02ff */
[----:B------:R-:W-:-:S04]  /*1a8f0*/  IMAD.WIDE.U32 R4, R14, R4, RZ ;  /* 0x000000040e047225 */ /* 0x000fc800078e00ff */
[----:B------:R-:W-:Y:S01]  /*1a900*/  IMAD.MOV.U32 R3, RZ, RZ, R7 ;  /* 0x000000ffff037224 */ /* 0x000fe200078e0007 */
[----:B------:R-:W-:Y:S01]  /*1a910*/  @P3 SHF.R.U32.HI R3, RZ, c[0x0][0x4f0], R8 ;  /* 0x00013c00ff033a19 */ /* 0x000fe20000011608 */
[----:B------:R-:W-:-:S03]  /*1a920*/  IMAD.IADD R9, R5, 0x1, R9 ;  /* 0x0000000105097824 */ /* 0x000fc600078e0209 */
[----:B------:R-:W-:Y:S02]  /*1a930*/  IADD3 R4, P1, P0, R3, R13, R4 ;  /* 0x0000000d03047210 */ /* 0x000fe4000783e004 */
[----:B------:R-:W-:-:S04]  /*1a940*/  SHF.R.S32.HI R5, RZ, 0x1f, R3 ;  /* 0x0000001fff057819 */ /* 0x000fc80000011403 */
[----:B------:R-:W-:Y:S02]  /*1a950*/  IADD3.X R5, R5, R12, R9, P1, P0 ;  /* 0x0000000c05057210 */ /* 0x000fe40000fe0409 */
[----:B------:R-:W1:Y:S01]  /*1a960*/  LDC.64 R8, c[0x0][R16+0x160] ;  /* 0x0000580010087b82 */ /* 0x000e620000000a00 */
[----:B------:R-:W2:Y:S01]  /*1a970*/  S2R R22, SR_TID.X ;  /* 0x0000000000167919 */ /* 0x000ea20000002100 */
[----:B------:R-:W-:-:S04]  /*1a980*/  IMAD.MOV R3, RZ, RZ, -R3 ;  /* 0x000000ffff037224 */ /* 0x000fc800078e0a03 */
[----:B------:R-:W-:-:S05]  /*1a990*/  IMAD R3, R3, c[0x0][0x4e8], R7 ;  /* 0x00013a0003037a24 */ /* 0x000fca00078e0207 */
[----:B------:R-:W-:Y:S02]  /*1a9a0*/  SHF.R.S32.HI R12, RZ, 0x1f, R3 ;  /* 0x0000001fff0c7819 */ /* 0x000fe40000011403 */
[----:B--2---:R-:W-:-:S04]  /*1a9b0*/  SHF.R.S32.HI R21, RZ, 0x1f, R22 ;  /* 0x0000001fff157819 */ /* 0x004fc80000011416 */
[----:B------:R-:W-:Y:S01]  /*1a9c0*/  LEA.HI R21, R21, R22, RZ, 0x5 ;  /* 0x0000001615157211 */ /* 0x000fe200078f28ff */
[----:B-1----:R-:W-:-:S04]  /*1a9d0*/  IMAD.WIDE.U32 R4, R8, R3, R4 ;  /* 0x0000000308047225 */ /* 0x002fc800078e0004 */
[----:B------:R-:W-:Y:S02]  /*1a9e0*/  IMAD R3, R9, R3, RZ ;  /* 0x0000000309037224 */ /* 0x000fe400078e02ff */
[----:B------:R-:W-:Y:S02]  /*1a9f0*/  IMAD.MOV.U32 R9, RZ, RZ, c[0x0][0x4a8] ;  /* 0x00012a00ff097624 */ /* 0x000fe400078e00ff */
[----:B------:R-:W-:Y:S02]  /*1aa00*/  IMAD R3, R8, R12, R3 ;  /* 0x0000000c08037224 */ /* 0x000fe400078e0203 */
[----:B------:R-:W-:Y:S01]  /*1aa10*/  IMAD.MOV.U32 R8, RZ, RZ, c[0x0][0x4ac] ;  /* 0x00012b00ff087624 */ /* 0x000fe200078e00ff */
[----:B------:R-:W-:Y:S01]  /*1aa20*/  SEL R9, R9, c[0x0][0x450], P2 ;  /* 0x0001140009097a07 */ /* 0x000fe20001000000 */
[----:B------:R-:W-:-:S03]  /*1aa30*/  IMAD.IADD R3, R5, 0x1, R3 ;  /* 0x0000000105037824 */ /* 0x000fc600078e0203 */
[----:B------:R-:W-:Y:S02]  /*1aa40*/  SEL R8, R8, c[0x0][0x454], P2 ;  /* 0x0001150008087a07 */ /* 0x000fe40001000000 */
[C---:B------:R-:W-:Y:S02]  /*1aa50*/  LEA R9, P0, R4.reuse, R9, 0x2 ;  /* 0x0000000904097211 */ /* 0x040fe400078010ff */
[----:B------:R-:W-:Y:S02]  /*1aa60*/  LOP3.LUT R21, R21, 0xffffffe0, RZ, 0xc0, !PT ;  /* 0xffffffe015157812 */ /* 0x000fe400078ec0ff */
[----:B------:R-:W-:Y:S02]  /*1aa70*/  LEA.HI.X R5, R4, R8, R3, 0x2, P0 ;  /* 0x0000000804057211 */ /* 0x000fe400000f1403 */
[----:B------:R-:W-:Y:S01]  /*1aa80*/  SHFL.IDX PT, R8, R9, RZ, 0x1c1f ;  /* 0x001c1fff09087589 */ /* 0x000fe200000e0000 */
[----:B------:R-:W-:-:S03]  /*1aa90*/  IMAD.IADD R21, R22, 0x1, -R21 ;  /* 0x0000000116157824 */ /* 0x000fc600078e0a15 */
[----:B------:R-:W-:Y:S01]  /*1aaa0*/  SHFL.IDX PT, R4, R9, 0x1, 0x1c1f ;  /* 0x003c1f0009047f89 */ /* 0x000fe200000e0000 */
[----:B----4-:R-:W-:-:S03]  /*1aab0*/  IMAD.IADD R14, R20, 0x1, R172 ;  /* 0x00000001140e7824 */ /* 0x010fc600078e02ac */
[----:B------:R-:W1:Y:S04]  /*1aac0*/  SHFL.IDX PT, R9, R5, RZ, 0x1c1f ;  /* 0x001c1fff05097589 */ /* 0x000e6800000e0000 */
[----:B------:R-:W2:Y:S01]  /*1aad0*/  SHFL.IDX PT, R5, R5, 0x1, 0x1c1f ;  /* 0x003c1f0005057f89 */ /* 0x000ea200000e0000 */
[----:B------:R-:W-:Y:S01]  /*1aae0*/  IMAD R3, R18, c[0x0][0x4e8], RZ ;  /* 0x00013a0012037a24 */ /* 0x000fe200078e02ff */
[----:B------:R-:W-:Y:S02]  /*1aaf0*/  LOP3.LUT P0, RZ, R21, 0x3, RZ, 0xc0, !PT ;  /* 0x0000000315ff7812 */ /* 0x000fe4000780c0ff */
[C---:B------:R-:W-:Y:S02]  /*1ab00*/  IADD3 R16, R14.reuse, 0x8, RZ ;  /* 0x000000080e107810 */ /* 0x040fe40007ffe0ff */
[----:B------:R-:W-:-:S02]  /*1ab10*/  ISETP.GE.OR P1, PT, R14, R3, P0 ;  /* 0x000000030e00720c */ /* 0x000fc40000726670 */
[----:B------:R-:W-:-:S11]  /*1ab20*/  ISETP.GE.OR P0, PT, R16, R3, P0 ;  /* 0x000000031000720c */ /* 0x000fd60000706670 */
[----:B-1----:R1:W-:Y:S04]  /*1ab30*/  @!P1 ST.E [R8.64], R17 ;  /* 0x0000001108009985 */ /* 0x0023e8000c10190c */
[----:B--2---:R1:W-:Y:S01]  /*1ab40*/  @!P0 ST.E [R4.64], R19 ;  /* 0x0000001304008985 */ /* 0x0043e2000c10190c */
[----:B------:R-:W-:Y:S05]  /*1ab50*/  @P2 BRA `(.L_x_1964) ;  /* 0x00000a3000002947 */ /* 0x000fea0003800000 */
[----:B------:R-:W2:Y:S01]  /*1ab60*/  S2R R20, SR_TID.X ;  /* 0x0000000000147919 */ /* 0x000ea20000002100 */
[----:B------:R-:W-:Y:S01]  /*1ab70*/  IMAD R10, R10, c[0x0][0x3a0], RZ ;  /* 0x0000e8000a0a7a24 */ /* 0x000fe200078e02ff */
[----:B-1----:R-:W-:Y:S01]  /*1ab80*/  SHF.R.S32.HI R8, RZ, 0x1f, R0 ;  /* 0x0000001fff087819 */ /* 0x002fe20000011400 */
[----:B------:R-:W-:Y:S01]  /*1ab90*/  IMAD.WIDE.U32 R4, R2, c[0x0][0x3a0], RZ ;  /* 0x0000e80002047a25 */ /* 0x000fe200078e00ff */
[----:B------:R1:W3:Y:S01]  /*1aba0*/  LDS.128 R32, [R220+0x80] ;  /* 0x00008000dc207984 */ /* 0x0002e20000000c00 */
[----:B------:R-:W-:-:S02]  /*1abb0*/  IADD3 R14, R231, R172, RZ ;  /* 0x000000ace70e7210 */ /* 0x000fc40007ffe0ff */
[----:B------:R-:W-:Y:S01]  /*1abc0*/  IMAD R2, R2, c[0x0][0x3a4], R10 ;  /* 0x0000e90002027a24 */ /* 0x000fe200078e020a */
[----:B------:R1:W4:Y:S04]  /*1abd0*/  LDS.128 R48, [R220+0x1080] ;  /* 0x00108000dc307984 */ /* 0x0003280000000c00 */
[----:B------:R-:W-:Y:S01]  /*1abe0*/  IADD3 R3, R5, R2, RZ ;  /* 0x0000000205037210 */ /* 0x000fe20007ffe0ff */
[----:B------:R-:W-:Y:S01]  /*1abf0*/  IMAD.MOV.U32 R2, RZ, RZ, R4 ;  /* 0x000000ffff027224 */ /* 0x000fe200078e0004 */
[----:B------:R1:W1:Y:S03]  /*1ac00*/  LDS.128 R64, [R220+0x2080] ;  /* 0x00208000dc407984 */ /* 0x0002660000000c00 */
[C---:B------:R-:W-:Y:S01]  /*1ac10*/  IMAD.WIDE.U32 R4, R243.reuse, c[0x0][0x3e8], R2 ;  /* 0x0000fa00f3047a25 */ /* 0x040fe200078e0002 */
[----:B------:R1:W1:Y:S03]  /*1ac20*/  LDS.128 R80, [R220+0x3080] ;  /* 0x00308000dc507984 */ /* 0x0002660000000c00 */
[----:B------:R-:W-:Y:S01]  /*1ac30*/  IMAD R3, R8, c[0x0][0x3f0], RZ ;  /* 0x0000fc0008037a24 */ /* 0x000fe200078e02ff */
[----:B------:R1:W1:Y:S01]  /*1ac40*/  LDS.128 R28, [R220+0x4080] ;  /* 0x00408000dc1c7984 */ /* 0x0002620000000c00 */
[----:B------:R-:W-:Y:S01]  /*1ac50*/  IMAD R5, R243, c[0x0][0x3ec], R5 ;  /* 0x0000fb00f3057a24 */ /* 0x000fe200078e0205 */
[----:B--2---:R-:W-:Y:S01]  /*1ac60*/  SHF.R.S32.HI R15, RZ, 0x1f, R20 ;  /* 0x0000001fff0f7819 */ /* 0x004fe20000011414 */
[C---:B------:R-:W-:Y:S01]  /*1ac70*/  IMAD R9, R0.reuse, c[0x0][0x3f4], R3 ;  /* 0x0000fd0000097a24 */ /* 0x040fe200078e0203 */
[----:B------:R2:W1:Y:S01]  /*1ac80*/  LDS.128 R44, [R220+0x5080] ;  /* 0x00508000dc2c7984 */ /* 0x0004620000000c00 */
[----:B------:R-:W-:Y:S01]  /*1ac90*/  IMAD.WIDE.U32 R4, R0, c[0x0][0x3f0], R4 ;  /* 0x0000fc0000047a25 */ /* 0x000fe200078e0004 */
[----:B------:R-:W-:-:S02]  /*1aca0*/  LEA.HI R15, R15, R20, RZ, 0x3 ;  /* 0x000000140f0f7211 */ /* 0x000fc400078f18ff */
[----:B------:R2:W1:Y:S01]  /*1acb0*/  LDS.128 R60, [R220+0x6080] ;  /* 0x00608000dc3c7984 */ /* 0x0004620000000c00 */
[----:B------:R-:W-:Y:S01]  /*1acc0*/  IMAD.IADD R5, R5, 0x1, R9 ;  /* 0x0000000105057824 */ /* 0x000fe200078e0209 */
[----:B------:R-:W-:Y:S02]  /*1acd0*/  LOP3.LUT R15, R15, 0xfffffff8, RZ, 0xc0, !PT ;  /* 0xfffffff80f0f7812 */ /* 0x000fe400078ec0ff */
[----:B------:R2:W1:Y:S02]  /*1ace0*/  LDS.128 R76, [R220+0x7080] ;  /* 0x00708000dc4c7984 */ /* 0x0004640000000c00 */
[----:B------:R-:W-:Y:S02]  /*1acf0*/  IADD3 R15, -R15, R20, RZ ;  /* 0x000000140f0f7210 */ /* 0x000fe40007ffe1ff */
[----:B------:R2:W1:Y:S02]  /*1ad00*/  LDS.128 R24, [R220+0x8080] ;  /* 0x00808000dc187984 */ /* 0x0004640000000c00 */
[----:B------:R-:W-:-:S02]  /*1ad10*/  LEA R7, R15, R231, 0x5 ;  /* 0x000000e70f077211 */ /* 0x000fc400078e28ff */
[----:B------:R2:W1:Y:S02]  /*1ad20*/  LDS.128 R40, [R220+0x9080] ;  /* 0x00908000dc287984 */ /* 0x0004640000000c00 */
[----:B------:R-:W-:Y:S02]  /*1ad30*/  IADD3 R7, R172, R7, RZ ;  /* 0x00000007ac077210 */ /* 0x000fe40007ffe0ff */
[----:B------:R2:W1:Y:S02]  /*1ad40*/  LDS.128 R56, [R220+0xa080] ;  /* 0x00a08000dc387984 */ /* 0x0004640000000c00 */
[----:B------:R-:W-:Y:S01]  /*1ad50*/  MOV R2, R7 ;  /* 0x0000000700027202 */ /* 0x000fe20000000f00 */
[----:B------:R-:W-:Y:S01]  /*1ad60*/  @P3 IMAD.HI.U32 R8, R7, c[0x0][0x4ec], RZ ;  /* 0x00013b0007083a27 */ /* 0x000fe200078e00ff */
[----:B------:R2:W1:Y:S04]  /*1ad70*/  LDS.128 R72, [R220+0xb080] ;  /* 0x00b08000dc487984 */ /* 0x0004680000000c00 */
[----:B------:R2:W1:Y:S01]  /*1ad80*/  LDS.128 R20, [R220+0xc080] ;  /* 0x00c08000dc147984 */ /* 0x0004620000000c00 */
[----:B------:R-:W-:-:S03]  /*1ad90*/  @P3 SHF.R.U32.HI R2, RZ, c[0x0][0x4f0], R8 ;  /* 0x00013c00ff023a19 */ /* 0x000fc60000011608 */
[----:B------:R2:W1:Y:S01]  /*1ada0*/  LDS.128 R36, [R220+0xd080] ;  /* 0x00d08000dc247984 */ /* 0x0004620000000c00 */
[----:B------:R-:W-:Y:S02]  /*1adb0*/  SHF.R.S32.HI R3, RZ, 0x1f, R2 ;  /* 0x0000001fff037819 */ /* 0x000fe40000011402 */
[----:B------:R-:W-:Y:S01]  /*1adc0*/  IADD3 R0, -R2, RZ, RZ ;  /* 0x000000ff02007210 */ /* 0x000fe20007ffe1ff */
[----:B------:R2:W1:Y:S02]  /*1add0*/  LDS.128 R52, [R220+0xe080] ;  /* 0x00e08000dc347984 */ /* 0x0004640000000c00 */
[----:B------:R-:W-:Y:S02]  /*1ade0*/  IMAD R3, R3, c[0x0][0x3e0], RZ ;  /* 0x0000f80003037a24 */ /* 0x000fe400078e02ff */
[----:B------:R2:W1:Y:S01]  /*1adf0*/  LDS.128 R68, [R220+0xf080] ;  /* 0x00f08000dc447984 */ /* 0x0004620000000c00 */
[----:B------:R-:W-:Y:S02]  /*1ae00*/  IMAD R0, R0, c[0x0][0x4e8], R7 ;  /* 0x00013a0000007a24 */ /* 0x000fe400078e0207 */
[----:B------:R-:W-:-:S02]  /*1ae10*/  IMAD R7, R2, c[0x0][0x3e4], R3 ;  /* 0x0000f90002077a24 */ /* 0x000fc400078e0203 */
        /* <DEDUP_REMOVED lines=10> */
[----:B--234-:R2:W3:Y:S02]  /*1aec0*/  SHFL.IDX PT, R7, R15, RZ, 0x181f ;  /* 0x00181fff0f077589 */ /* 0x01c4e400000e0000 */
.L_x_2032:
[----:B------:R-:W-:Y:S05]  /*1aed0*/  BRA.DIV ~URZ, `(.L_x_1966) ;  /* 0x00004b927f007947 */ /* 0x000fea000b800000 */
[----:B------:R4:W2:Y:S02]  /*1aee0*/  SHFL.IDX PT, R0, R17, RZ, 0x181f ;  /* 0x00181fff11007589 */ /* 0x0008a400000e0000 */
.L_x_2033:
[----:B------:R-:W-:Y:S01]  /*1aef0*/  IMAD R16, R18, c[0x0][0x4e8], RZ ;  /* 0x00013a0012107a24 */ /* 0x000fe200078e02ff */
[----:B------:R-:W-:Y:S04]  /*1af00*/  BSSY B0, `(.L_x_1967) ;  /* 0x0000016000007945 */ /* 0x000fe80003800000 */
[----:B------:R-:W-:-:S13]  /*1af10*/  ISETP.GE.AND P0, PT, R14, R16, PT ;  /* 0x000000100e00720c */ /* 0x000fda0003f06270 */
[----:B------:R-:W-:Y:S05]  /*1af20*/  @P0 BRA `(.L_x_1968) ;  /* 0x0000013000000947 */ /* 0x000fea0003800000 */
[----:B------:R-:W5:Y:S04]  /*1af30*/  LDL R84, [R1+0x78] ;  /* 0x0000780001547983 */ /* 0x000f680000100800 */
[----:B----4-:R-:W4:Y:S04]  /*1af40*/  LDL R19, [R1+0x80] ;  /* 0x0000800001137983 */ /* 0x010f280000100800 */
[----:B---3--:R-:W3:Y:S01]  /*1af50*/  LDL R10, [R1+0x7c] ;  /* 0x00007c00010a7983 */ /* 0x008ee20000100800 */
[----:B------:R-:W-:Y:S02]  /*1af60*/  ISETP.GE.AND P3, PT, R140, c[0x0][0x3c8], PT ;  /* 0x0000f2008c007a0c */ /* 0x000fe40003f66270 */
[----:B------:R-:W-:-:S02]  /*1af70*/  ISETP.GE.AND P2, PT, R144, c[0x0][0x3c8], PT ;  /* 0x0000f20090007a0c */ /* 0x000fc40003f46270 */
[----:B------:R-:W-:Y:S02]  /*1af80*/  ISETP.GE.AND P1, PT, R233, c[0x0][0x3c8], PT ;  /* 0x0000f200e9007a0c */ /* 0x000fe40003f26270 */
[----:B------:R-:W-:-:S07]  /*1af90*/  ISETP.GE.AND P0, PT, R234, c[0x0][0x3c8], PT ;  /* 0x0000f200ea007a0c */ /* 0x000fce0003f06270 */
[-C--:B--2---:R-:W-:Y:S02]  /*1afa0*/  @!P3 LEA R12, P4, R140, R0.reuse, 0x1 ;  /* 0x000000008c0cb211 */ /* 0x084fe400078808ff */
[-C--:B------:R-:W-:Y:S02]  /*1afb0*/  @!P2 LEA R8, P6, R252, R0.reuse, 0x1 ;  /* 0x00000000fc08a211 */ /* 0x080fe400078c08ff */
[-C--:B------:R-:W-:Y:S02]  /*1afc0*/  @!P1 LEA R4, P5, R233, R0.reuse, 0x1 ;  /* 0x00000000e9049211 */ /* 0x080fe400078a08ff */
[----:B------:R-:W-:Y:S02]  /*1afd0*/  @!P3 LEA.HI.X R13, R140, R7, R141, 0x1, P4 ;  /* 0x000000078c0db211 */ /* 0x000fe400020f0c8d */
[----:B------:R-:W-:-:S03]  /*1afe0*/  @!P0 LEA R2, P4, R234, R0, 0x1 ;  /* 0x00000000ea028211 */ /* 0x000fc600078808ff */
[----:B------:R2:W-:Y:S01]  /*1aff0*/  @!P3 ST.E.128 [R12.64], R32 ;  /* 0x000000200c00b985 */ /* 0x0005e2000c101d0c */
[-C--:B-----5:R-:W-:Y:S02]  /*1b000*/  @!P2 LEA.HI.X R9, R252, R7.reuse, R84, 0x1, P6 ;  /* 0x00000007fc09a211 */ /* 0x0a0fe400030f0c54 */
[----:B----4-:R-:W-:-:S03]  /*1b010*/  @!P1 LEA.HI.X R5, R233, R7, R19, 0x1, P5 ;  /* 0x00000007e9059211 */ /* 0x010fc600028f0c13 */
[----:B-1----:R2:W-:Y:S01]  /*1b020*/  @!P2 ST.E.128 [R8.64], R28 ;  /* 0x0000001c0800a985 */ /* 0x0025e2000c101d0c */
[----:B---3--:R-:W-:-:S03]  /*1b030*/  @!P0 LEA.HI.X R3, R234, R7, R10, 0x1, P4 ;  /* 0x00000007ea038211 */ /* 0x008fc600020f0c0a */
[----:B------:R2:W-:Y:S04]  /*1b040*/  @!P1 ST.E.128 [R4.64], R24 ;  /* 0x0000001804009985 */ /* 0x0005e8000c101d0c */
[----:B------:R2:W-:Y:S02]  /*1b050*/  @!P0 ST.E.128 [R2.64], R20 ;  /* 0x0000001402008985 */ /* 0x0005e4000c101d0c */
.L_x_1968:
[----:B------:R-:W-:Y:S05]  /*1b060*/  BSYNC B0 ;  /* 0x0000000000007941 */ /* 0x000fea0003800000 */
.L_x_1967:
[----:B------:R-:W-:Y:S05]  /*1b070*/  BRA.DIV ~URZ, `(.L_x_1969) ;  /* 0x00004a727f007947 */ /* 0x000fea000b800000 */
[----:B---3--:R3:W4:Y:S04]  /*1b080*/  SHFL.IDX PT, R7, R15, 0x1, 0x181f ;  /* 0x00381f000f077f89 */ /* 0x00872800000e0000 */
[----:B--2---:R3:W2:Y:S02]  /*1b090*/  SHFL.IDX PT, R0, R17, 0x1, 0x181f ;  /* 0x00381f0011007f89 */ /* 0x0046a400000e0000 */
.L_x_2034:
[----:B------:R-:W-:Y:S01]  /*1b0a0*/  IADD3 R2, R14, 0x20, RZ ;  /* 0x000000200e027810 */ /* 0x000fe20007ffe0ff */
[----:B------:R-:W-:Y:S03]  /*1b0b0*/  BSSY B0, `(.L_x_1970) ;  /* 0x0000016000007945 */ /* 0x000fe60003800000 */
[----:B------:R-:W-:-:S13]  /*1b0c0*/  ISETP.GE.AND P0, PT, R2, R16, PT ;  /* 0x000000100200720c */ /* 0x000fda0003f06270 */
[----:B------:R-:W-:Y:S05]  /*1b0d0*/  @P0 BRA `(.L_x_1971) ;  /* 0x0000013000000947 */ /* 0x000fea0003800000 */
[----:B------:R-:W5:Y:S04]  /*1b0e0*/  LDL R19, [R1+0x78] ;  /* 0x0000780001137983 */ /* 0x000f680000100800 */
[----:B---3--:R-:W3:Y:S04]  /*1b0f0*/  LDL R18, [R1+0x80] ;  /* 0x0000800001127983 */ /* 0x008ee80000100800 */
[----:B----4-:R-:W4:Y:S01]  /*1b100*/  LDL R10, [R1+0x7c] ;  /* 0x00007c00010a7983 */ /* 0x010f220000100800 */
        /* <DEDUP_REMOVED lines=11> */
[----:B---3--:R-:W-:-:S03]  /*1b1c0*/  @!P1 LEA.HI.X R5, R233, R7, R18, 0x1, P5 ;  /* 0x00000007e9059211 */ /* 0x008fc600028f0c12 */
[----:B-1----:R2:W-:Y:S01]  /*1b1d0*/  @!P2 ST.E.128 [R8.64], R44 ;  /* 0x0000002c0800a985 */ /* 0x0025e2000c101d0c */
[----:B----4-:R-:W-:-:S03]  /*1b1e0*/  @!P0 LEA.HI.X R3, R234, R7, R10, 0x1, P4 ;  /* 0x00000007ea038211 */ /* 0x010fc600020f0c0a */
[----:B------:R2:W-:Y:S04]  /*1b1f0*/  @!P1 ST.E.128 [R4.64], R40 ;  /* 0x0000002804009985 */ /* 0x0005e8000c101d0c */
[----:B------:R2:W-:Y:S02]  /*1b200*/  @!P0 ST.E.128 [R2.64], R36 ;  /* 0x0000002402008985 */ /* 0x0005e4000c101d0c */
.L_x_1971:
[----:B------:R-:W-:Y:S05]  /*1b210*/  BSYNC B0 ;  /* 0x0000000000007941 */ /* 0x000fea0003800000 */
.L_x_1970:
[----:B------:R-:W-:Y:S05]  /*1b220*/  BRA.DIV ~URZ, `(.L_x_1972) ;  /* 0x000049b27f007947 */ /* 0x000fea000b800000 */
[----:B----4-:R4:W3:Y:S02]  /*1b230*/  SHFL.IDX PT, R7, R15, 0x2, 0x181f ;  /* 0x00581f000f077f89 */ /* 0x0108e400000e0000 */
.L_x_2035:
[----:B------:R-:W-:Y:S05]  /*1b240*/  BRA.DIV ~URZ, `(.L_x_1973) ;  /* 0x00004a127f007947 */ /* 0x000fea000b800000 */
[----:B--2---:R2:W4:Y:S02]  /*1b250*/  SHFL.IDX PT, R0, R17, 0x2, 0x181f ;  /* 0x00581f0011007f89 */ /* 0x00452400000e0000 */
.L_x_2036:
[----:B------:R-:W-:Y:S01]  /*1b260*/  IADD3 R2, R14, 0x40, RZ ;  /* 0x000000400e027810 */ /* 0x000fe20007ffe0ff */
[----:B------:R-:W-:Y:S03]  /*1b270*/  BSSY B0, `(.L_x_1974) ;  /* 0x0000016000007945 */ /* 0x000fe60003800000 */
[----:B------:R-:W-:-:S13]  /*1b280*/  ISETP.GE.AND P0, PT, R2, R16, PT ;  /* 0x000000100200720c */ /* 0x000fda0003f06270 */
[----:B------:R-:W-:Y:S05]  /*1b290*/  @P0 BRA `(.L_x_1975) ;  /* 0x0000013000000947 */ /* 0x000fea0003800000 */
[----:B------:R-:W5:Y:S04]  /*1b2a0*/  LDL R19, [R1+0x78] ;  /* 0x0000780001137983 */ /* 0x000f680000100800 */
[----:B--2---:R-:W2:Y:S04]  /*1b2b0*/  LDL R18, [R1+0x80] ;  /* 0x0000800001127983 */ /* 0x004ea80000100800 */
[----:B----4-:R-:W4:Y:S01]  /*1b2c0*/  LDL R10, [R1+0x7c] ;  /* 0x00007c00010a7983 */ /* 0x010f220000100800 */
[----:B------:R-:W-:Y:S02]  /*1b2d0*/  ISETP.GE.AND P3, PT, R140, c[0x0][0x3c8], PT ;  /* 0x0000f2008c007a0c */ /* 0x000fe40003f66270 */
[----:B------:R-:W-:-:S02]  /*1b2e0*/  ISETP.GE.AND P2, PT, R144, c[0x0][0x3c8], PT ;  /* 0x0000f20090007a0c */ /* 0x000fc40003f46270 */
[----:B------:R-:W-:Y:S02]  /*1b2f0*/  ISETP.GE.AND P1, PT, R233, c[0x0][0x3c8], PT ;  /* 0x0000f200e9007a0c */ /* 0x000fe40003f26270 */
[----:B------:R-:W-:-:S07]  /*1b300*/  ISETP.GE.AND P0, PT, R234, c[0x0][0x3c8], PT ;  /* 0x0000f200ea007a0c */ /* 0x000fce0003f06270 */
[-C--:B------:R-:W-:Y:S02]  /*1b310*/  @!P3 LEA R12, P4, R140, R0.reuse, 0x1 ;  /* 0x000000008c0cb211 */ /* 0x080fe400078808ff */
[-C--:B------:R-:W-:Y:S02]  /*1b320*/  @!P2 LEA R8, P6, R252, R0.reuse, 0x1 ;  /* 0x00000000fc08a211 */ /* 0x080fe400078c08ff */
[-C--:B------:R-:W-:Y:S02]  /*1b330*/  @!P1 LEA R4, P5, R233, R0.reuse, 0x1 ;  /* 0x00000000e9049211 */ /* 0x080fe400078a08ff */
[----:B---3--:R-:W-:Y:S02]  /*1b340*/  @!P3 LEA.HI.X R13, R140, R7, R141, 0x1, P4 ;  /* 0x000000078c0db211 */ /* 0x008fe400020f0c8d */
[----:B------:R-:W-:-:S03]  /*1b350*/  @!P0 LEA R2, P4, R234, R0, 0x1 ;  /* 0x00000000ea028211 */ /* 0x000fc600078808ff */
[----:B-1----:R1:W-:Y:S01]  /*1b360*/  @!P3 ST.E.128 [R12.64], R64 ;  /* 0x000000400c00b985 */ /* 0x0023e2000c101d0c */
[-C--:B-----5:R-:W-:Y:S02]  /*1b370*/  @!P2 LEA.HI.X R9, R252, R7.reuse, R19, 0x1, P6 ;  /* 0x00000007fc09a211 */ /* 0x0a0fe400030f0c13 */
[----:B--2---:R-:W-:-:S03]  /*1b380*/  @!P1 LEA.HI.X R5, R233, R7, R18, 0x1, P5 ;  /* 0x00000007e9059211 */ /* 0x004fc600028f0c12 */
[----:B------:R1:W-:Y:S01]  /*1b390*/  @!P2 ST.E.128 [R8.64], R60 ;  /* 0x0000003c0800a985 */ /* 0x0003e2000c101d0c */
[----:B----4-:R-:W-:-:S03]  /*1b3a0*/  @!P0 LEA.HI.X R3, R234, R7, R10, 0x1, P4 ;  /* 0x00000007ea038211 */ /* 0x010fc600020f0c0a */
[----:B------:R1:W-:Y:S04]  /*1b3b0*/  @!P1 ST.E.128 [R4.64], R56 ;  /* 0x0000003804009985 */ /* 0x0003e8000c101d0c */
[----:B------:R1:W-:Y:S02]  /*1b3c0*/  @!P0 ST.E.128 [R2.64], R52 ;  /* 0x0000003402008985 */ /* 0x0003e4000c101d0c */
.L_x_1975:
[----:B------:R-:W-:Y:S05]  /*1b3d0*/  BSYNC B0 ;  /* 0x0000000000007941 */ /* 0x000fea0003800000 */
.L_x_1974:
[----:B------:R-:W-:Y:S05]  /*1b3e0*/  BRA.DIV ~URZ, `(.L_x_1976) ;  /* 0x000048f27f007947 */ /* 0x000fea000b800000 */
[----:B---3--:R3:W2:Y:S04]  /*1b3f0*/  SHFL.IDX PT, R7, R15, 0x3, 0x181f ;  /* 0x00781f000f077f89 */ /* 0x0086a800000e0000 */
[----:B----4-:R3:W4:Y:S02]  /*1b400*/  SHFL.IDX PT, R0, R17, 0x3, 0x181f ;  /* 0x00781f0011007f89 */ /* 0x01072400000e0000 */
.L_x_2037:
[----:B-1----:R-:W-:-:S04]  /*1b410*/  IADD3 R2, R14, 0x60, RZ ;  /* 0x000000600e027810 */ /* 0x002fc80007ffe0ff */
[----:B------:R-:W-:-:S13]  /*1b420*/  ISETP.GE.AND P0, PT, R2, R16, PT ;  /* 0x000000100200720c */ /* 0x000fda0003f06270 */
[----:B------:R-:W-:Y:S05]  /*1b430*/  @P0 BRA `(.L_x_1977) ;  /* 0x00002be000000947 */ /* 0x000fea0003800000 */
[----:B------:R-:W5:Y:S04]  /*1b440*/  LDL R12, [R1+0x78] ;  /* 0x00007800010c7983 */ /* 0x000f680000100800 */
[----:B---3--:R-:W3:Y:S01]  /*1b450*/  LDL R10, [R1+0x80] ;  /* 0x00008000010a7983 */ /* 0x008ee20000100800 */
[----:B------:R-:W-:Y:S02]  /*1b460*/  ISETP.GE.AND P2, PT, R140, c[0x0][0x3c8], PT ;  /* 0x0000f2008c007a0c */ /* 0x000fe40003f46270 */
[----:B------:R-:W-:Y:S02]  /*1b470*/  ISETP.GE.AND P1, PT, R144, c[0x0][0x3c8], PT ;  /* 0x0000f20090007a0c */ /* 0x000fe40003f26270 */
[----:B------:R-:W-:-:S09]  /*1b480*/  ISETP.GE.AND P0, PT, R233, c[0x0][0x3c8], PT ;  /* 0x0000f200e9007a0c */ /* 0x000fd20003f06270 */
[-C--:B----4-:R-:W-:Y:S02]  /*1b490*/  @!P2 LEA R8, P5, R140, R0.reuse, 0x1 ;  /* 0x000000008c08a211 */ /* 0x090fe400078a08ff */
[-C--:B------:R-:W-:Y:S02]  /*1b4a0*/  @!P1 LEA R4, P4, R252, R0.reuse, 0x1 ;  /* 0x00000000fc049211 */ /* 0x080fe400078808ff */
[----:B------:R-:W-:Y:S02]  /*1b4b0*/  @!P0 LEA R2, P3, R233, R0, 0x1 ;  /* 0x00000000e9028211 */ /* 0x000fe400078608ff */
[----:B--2---:R-:W-:-:S05]  /*1b4c0*/  @!P2 LEA.HI.X R9, R140, R7, R141, 0x1, P5 ;  /* 0x000000078c09a211 */ /* 0x004fca00028f0c8d */
[----:B------:R1:W-:Y:S01]  /*1b4d0*/  @!P2 ST.E.128 [R8.64], R80 ;  /* 0x000000500800a985 */ /* 0x0003e2000c101d0c */
[-C--:B-----5:R-:W-:Y:S02]  /*1b4e0*/  @!P1 LEA.HI.X R5, R252, R7.reuse, R12, 0x1, P4 ;  /* 0x00000007fc059211 */ /* 0x0a0fe400020f0c0c */
[----:B---3--:R-:W-:-:S03]  /*1b4f0*/  @!P0 LEA.HI.X R3, R233, R7, R10, 0x1, P3 ;  /* 0x00000007e9038211 */ /* 0x008fc600018f0c0a */
        /* <DEDUP_REMOVED lines=9> */
.L_x_1964:
[----:B-1----:R-:W2:Y:S01]  /*1b590*/  LDL.LU R5, [R1+0xac] ;  /* 0x0000ac0001057983 */ /* 0x002ea20000300800 */
[----:B------:R-:W-:Y:S01]  /*1b5a0*/  IMAD R10, R10, c[0x0][0x408], RZ ;  /* 0x000102000a0a7a24 */ /* 0x000fe200078e02ff */
[----:B------:R-:W-:-:S03]  /*1b5b0*/  SHF.R.S32.HI R4, RZ, 0x1f, R0 ;  /* 0x0000001fff047819 */ /* 0x000fc60000011400 */
[C---:B------:R-:W-:Y:S02]  /*1b5c0*/  IMAD R10, R2.reuse, c[0x0][0x40c], R10 ;  /* 0x00010300020a7a24 */ /* 0x040fe400078e020a */
[----:B------:R-:W-:-:S04]  /*1b5d0*/  IMAD.WIDE.U32 R2, R2, c[0x0][0x408], RZ ;  /* 0x0001020002027a25 */ /* 0x000fc800078e00ff */
[----:B------:R-:W-:Y:S01]  /*1b5e0*/  IMAD R4, R4, c[0x0][0x440], RZ ;  /* 0x0001100004047a24 */ /* 0x000fe200078e02ff */
[----:B------:R-:W-:-:S03]  /*1b5f0*/  IADD3 R3, R3, R10, RZ ;  /* 0x0000000a03037210 */ /* 0x000fc60007ffe0ff */
[----:B------:R-:W-:Y:S02]  /*1b600*/  IMAD R4, R0, c[0x0][0x444], R4 ;  /* 0x0001110000047a24 */ /* 0x000fe400078e0204 */
[----:B------:R-:W-:-:S04]  /*1b610*/  IMAD.WIDE.U32 R2, R243, c[0x0][0x438], R2 ;  /* 0x00010e00f3027a25 */ /* 0x000fc800078e0002 */
[----:B------:R-:W-:-:S04]  /*1b620*/  IMAD R3, R243, c[0x0][0x43c], R3 ;  /* 0x00010f00f3037a24 */ /* 0x000fc800078e0203 */
[----:B------:R-:W-:Y:S01]  /*1b630*/  IMAD.WIDE.U32 R2, R0, c[0x0][0x440], R2 ;  /* 0x0001100000027a25 */ /* 0x000fe200078e0002 */
[----:B------:R-:W-:-:S04]  /*1b640*/  MOV R0, R7 ;  /* 0x0000000700007202 */ /* 0x000fc80000000f00 */
[----:B------:R-:W-:Y:S01]  /*1b650*/  IADD3 R3, R3, R4, RZ ;  /* 0x0000000403037210 */ /* 0x000fe20007ffe0ff */
[----:B------:R-:W-:-:S05]  /*1b660*/  @P3 IMAD.HI.U32 R4, R7, c[0x0][0x4ec], RZ ;  /* 0x00013b0007043a27 */ /* 0x000fca00078e00ff */
[----:B------:R-:W-:-:S04]  /*1b670*/  @P3 SHF.R.U32.HI R0, RZ, c[0x0][0x4f0], R4 ;  /* 0x00013c00ff003a19 */ /* 0x000fc80000011604 */
[----:B------:R-:W-:-:S05]  /*1b680*/  SHF.R.S32.HI R4, RZ, 0x1f, R0 ;  /* 0x0000001fff047819 */ /* 0x000fca0000011400 */
[----:B------:R-:W-:-:S04]  /*1b690*/  IMAD R4, R4, c[0x0][0x430], RZ ;  /* 0x00010c0004047a24 */ /* 0x000fc800078e02ff */
[----:B------:R-:W-:Y:S02]  /*1b6a0*/  IMAD R4, R0, c[0x0][0x434], R4 ;  /* 0x00010d0000047a24 */ /* 0x000fe400078e0204 */
[----:B--2---:R-:W-:-:S04]  /*1b6b0*/  IMAD.WIDE.U32 R2, R5, c[0x0][0x448], R2 ;  /* 0x0001120005027a25 */ /* 0x004fc800078e0002 */
[----:B------:R-:W-:-:S04]  /*1b6c0*/  IMAD R3, R5, c[0x0][0x44c], R3 ;  /* 0x0001130005037a24 */ /* 0x000fc800078e0203 */
[C---:B------:R-:W-:Y:S01]  /*1b6d0*/  IMAD.WIDE.U32 R2, R0.reuse, c[0x0][0x430], R2 ;  /* 0x00010c0000027a25 */ /* 0x040fe200078e0002 */
[----:B------:R-:W-:-:S04]  /*1b6e0*/  IADD3 R0, -R0, RZ, RZ ;  /* 0x000000ff00007210 */ /* 0x000fc80007ffe1ff */
[----:B------:R-:W-:Y:S01]  /*1b6f0*/  IADD3 R3, R3, R4, RZ ;  /* 0x0000000403037210 */ /* 0x000fe20007ffe0ff */
[----:B------:R-:W-:-:S04]  /*1b700*/  IMAD R7, R0, c[0x0][0x4e8], R7 ;  /* 0x00013a0000077a24 */ /* 0x000fc800078e0207 */
[----:B------:R-:W-:Y:S01]  /*1b710*/  IMAD.WIDE.U32 R2, R7, c[0x0][0x428], R2 ;  /* 0x00010a0007027a25 */ /* 0x000fe200078e0002 */
[----:B------:R-:W-:-:S04]  /*1b720*/  SHF.R.S32.HI R0, RZ, 0x1f, R7 ;  /* 0x0000001fff007819 */ /* 0x000fc80000011407 */
[----:B------:R-:W-:Y:S01]  /*1b730*/  LEA R5, P0, R2, c[0x0][0x400], 0x2 ;  /* 0x0001000002057a11 */ /* 0x000fe200078010ff */
[----:B------:R-:W-:-:S04]  /*1b740*/  IMAD R0, R0, c[0x0][0x428], RZ ;  /* 0x00010a0000007a24 */ /* 0x000fc800078e02ff */
[----:B------:R-:W-:-:S05]  /*1b750*/  IMAD R7, R7, c[0x0][0x42c], R0 ;  /* 0x00010b0007077a24 */ /* 0x000fca00078e0200 */
[----:B------:R-:W-:-:S04]  /*1b760*/  IADD3 R7, R3, R7, RZ ;  /* 0x0000000703077210 */ /* 0x000fc80007ffe0ff */
[----:B------:R-:W-:Y:S01]  /*1b770*/  LEA.HI.X R7, R2, c[0x0][0x404], R7, 0x2, P0 ;  /* 0x0001010002077a11 */ /* 0x000fe200000f1407 */
[----:B------:R-:W-:Y:S05]  /*1b780*/  BRA.DIV ~URZ, `(.L_x_1978) ;  /* 0x000046427f007947 */ /* 0x000fea000b800000 */
[----:B------:R1:W2:Y:S02]  /*1b790*/  SHFL.IDX PT, R4, R7, RZ, 0x1c1f ;  /* 0x001c1fff07047589 */ /* 0x0002a400000e0000 */
.L_x_2038:
[----:B------:R-:W-:Y:S05]  /*1b7a0*/  BRA.DIV ~URZ, `(.L_x_1979) ;  /* 0x000046a27f007947 */ /* 0x000fea000b800000 */
[----:B------:R3:W4:Y:S02]  /*1b7b0*/  SHFL.IDX PT, R0, R5, RZ, 0x1c1f ;  /* 0x001c1fff05007589 */ /* 0x00072400000e0000 */
.L_x_2039:
[----:B------:R-:W-:Y:S01]  /*1b7c0*/  IMAD R18, R18, c[0x0][0x4e8], RZ ;  /* 0x00013a0012127a24 */ /* 0x000fe200078e02ff */
[----:B------:R-:W-:Y:S04]  /*1b7d0*/  BSSY B0, `(.L_x_1980) ;  /* 0x00000cb000007945 */ /* 0x000fe80003800000 */
[----:B------:R-:W-:-:S13]  /*1b7e0*/  ISETP.GE.AND P0, PT, R14, R18, PT ;  /* 0x000000120e00720c */ /* 0x000fda0003f06270 */
        /* <DEDUP_REMOVED lines=22> */
[----:B------:R-:W2:Y:S01]  /*1b950*/  LDL R32, [R1+0x154] ;  /* 0x0001540001207983 */ /* 0x000ea20000100800 */
[----:B-----5:R-:W-:-:S02]  /*1b960*/  ISETP.GE.AND P0, PT, R8, c[0x0][0x3c8], PT ;  /* 0x0000f20008007a0c */ /* 0x020fc40003f06270 */
[----:B---3--:R-:W-:-:S11]  /*1b970*/  ISETP.GE.AND P1, PT, R10, c[0x0][0x3c8], PT ;  /* 0x0000f2000a007a0c */ /* 0x008fd60003f26270 */
[----:B------:R-:W-:Y:S02]  /*1b980*/  @!P0 IMAD.MOV.U32 R2, RZ, RZ, R0 ;  /* 0x000000ffff028224 */ /* 0x000fe400078e0000 */
[----:B------:R-:W-:Y:S01]  /*1b990*/  @!P0 IMAD.MOV.U32 R3, RZ, RZ, R4 ;  /* 0x000000ffff038224 */ /* 0x000fe200078e0004 */
[----:B----4-:R-:W-:-:S03]  /*1b9a0*/  ISETP.GE.AND P2, PT, R9, c[0x0][0x3c8], PT ;  /* 0x0000f20009007a0c */ /* 0x010fc60003f46270 */
[----:B------:R-:W-:Y:S02]  /*1b9b0*/  @!P0 IMAD.WIDE R2, R8, 0x4, R2 ;  /* 0x0000000408028825 */ /* 0x000fe400078e0202 */
[----:B------:R-:W3:Y:S04]  /*1b9c0*/  LDL R8, [R1+0x11c] ;  /* 0x00011c0001087983 */ /* 0x000ee80000100800 */
[----:B------:R4:W-:Y:S02]  /*1b9d0*/  @!P0 ST.E.64 [R2.64], R168 ;  /* 0x000000a802008985 */ /* 0x0009e4000c101b0c */
[----:B----4-:R-:W-:-:S04]  /*1b9e0*/  @!P1 LEA R2, P0, R10, R0, 0x2 ;  /* 0x000000000a029211 */ /* 0x010fc800078010ff */
[----:B--2---:R-:W-:Y:S02]  /*1b9f0*/  @!P1 LEA.HI.X R3, R10, R4, R13, 0x2, P0 ;  /* 0x000000040a039211 */ /* 0x004fe400000f140d */
[----:B------:R-:W2:Y:S04]  /*1ba00*/  LDL R13, [R1+0x198] ;  /* 0x00019800010d7983 */ /* 0x000ea80000100800 */
[----:B------:R4:W-:Y:S04]  /*1ba10*/  @!P1 ST.E.64 [R2.64], R164 ;  /* 0x000000a402009985 */ /* 0x0009e8000c101b0c */
[----:B------:R-:W5:Y:S01]  /*1ba20*/  LDL R10, [R1+0x110] ;  /* 0x00011000010a7983 */ /* 0x000f620000100800 */
[----:B----4-:R-:W-:-:S04]  /*1ba30*/  @!P2 LEA R2, P0, R9, R0, 0x2 ;  /* 0x000000000902a211 */ /* 0x010fc800078010ff */
[----:B------:R-:W-:Y:S02]  /*1ba40*/  @!P2 LEA.HI.X R3, R9, R4, R24, 0x2, P0 ;  /* 0x000000040903a211 */ /* 0x000fe400000f1418 */
[----:B------:R-:W4:Y:S04]  /*1ba50*/  LDL R9, [R1+0x194] ;  /* 0x0001940001097983 */ /* 0x000f280000100800 */
[----:B------:R-:W4:Y:S01]  /*1ba60*/  LDL R24, [R1+0x188] ;  /* 0x0001880001187983 */ /* 0x000f220000100800 */
[----:B------:R-:W-:-:S03]  /*1ba70*/  ISETP.GE.AND P1, PT, R22, c[0x0][0x3c8], PT ;  /* 0x0000f20016007a0c */ /* 0x000fc60003f26270 */
[----:B------:R1:W-:Y:S01]  /*1ba80*/  @!P2 ST.E.64 [R2.64], R160 ;  /* 0x000000a00200a985 */ /* 0x0003e2000c101b0c */
[----:B------:R-:W-:-:S09]  /*1ba90*/  ISETP.GE.AND P2, PT, R20, c[0x0][0x3c8], PT ;  /* 0x0000f20014007a0c */ /* 0x000fd20003f46270 */
[----:B-1----:R-:W-:-:S04]  /*1baa0*/  @!P1 LEA R2, P0, R22, R0, 0x2 ;  /* 0x0000000016029211 */ /* 0x002fc800078010ff */
[----:B------:R-:W-:Y:S02]  /*1bab0*/  @!P1 LEA.HI.X R3, R22, R4, R23, 0x2, P0 ;  /* 0x0000000416039211 */ /* 0x000fe400000f1417 */
[----:B------:R-:W4:Y:S04]  /*1bac0*/  LDL R22, [R1+0x104] ;  /* 0x0001040001167983 */ /* 0x000f280000100800 */
[----:B------:R1:W-:Y:S01]  /*1bad0*/  @!P1 ST.E.64 [R2.64], R156 ;  /* 0x0000009c02009985 */ /* 0x0003e2000c101b0c */
[----:B------:R-:W-:Y:S02]  /*1bae0*/  ISETP.GE.AND P1, PT, R15, c[0x0][0x3c8], PT ;  /* 0x0000f2000f007a0c */ /* 0x000fe40003f26270 */
[----:B------:R-:W-:Y:S01]  /*1baf0*/  ISETP.GE.AND P6, PT, R25, c[0x0][0x3c8], PT ;  /* 0x0000f20019007a0c */ /* 0x000fe20003fc6270 */
[----:B------:R-:W4:Y:S01]  /*1bb00*/  LDL R23, [R1+0xf8] ;  /* 0x0000f80001177983 */ /* 0x000f220000100800 */
[----:B-1----:R-:W-:-:S04]  /*1bb10*/  @!P2 LEA R2, P0, R20, R0, 0x2 ;  /* 0x000000001402a211 */ /* 0x002fc800078010ff */
[----:B------:R-:W-:Y:S02]  /*1bb20*/  @!P2 LEA.HI.X R3, R20, R4, R21, 0x2, P0 ;  /* 0x000000041403a211 */ /* 0x000fe400000f1415 */
[----:B------:R-:W-:Y:S01]  /*1bb30*/  ISETP.GE.AND P0, PT, R12, c[0x0][0x3c8], PT ;  /* 0x0000f2000c007a0c */ /* 0x000fe20003f06270 */
[----:B------:R-:W4:Y:S04]  /*1bb40*/  LDL R20, [R1+0xfc] ;  /* 0x0000fc0001147983 */ /* 0x000f280000100800 */
[----:B------:R1:W-:Y:S04]  /*1bb50*/  @!P2 ST.E.64 [R2.64], R152 ;  /* 0x000000980200a985 */ /* 0x0003e8000c101b0c */
[----:B------:R-:W4:Y:S01]  /*1bb60*/  LDL R21, [R1+0x17c] ;  /* 0x00017c0001157983 */ /* 0x000f220000100800 */
[----:B-1----:R-:W-:-:S04]  /*1bb70*/  @!P1 LEA R2, P2, R15, R0, 0x2 ;  /* 0x000000000f029211 */ /* 0x002fc800078410ff */
[----:B------:R-:W-:Y:S02]  /*1bb80*/  @!P1 LEA.HI.X R3, R15, R4, R17, 0x2, P2 ;  /* 0x000000040f039211 */ /* 0x000fe400010f1411 */
[----:B------:R-:W4:Y:S04]  /*1bb90*/  LDL R17, [R1+0xb4] ;  /* 0x0000b40001117983 */ /* 0x000f280000100800 */
[----:B------:R1:W-:Y:S01]  /*1bba0*/  @!P1 ST.E.64 [R2.64], R148 ;  /* 0x0000009402009985 */ /* 0x0003e2000c101b0c */
[----:B------:R-:W-:-:S03]  /*1bbb0*/  ISETP.GE.AND P2, PT, R28, c[0x0][0x3c8], PT ;  /* 0x0000f2001c007a0c */ /* 0x000fc60003f46270 */
[----:B------:R-:W4:Y:S01]  /*1bbc0*/  LDL R15, [R1+0x184] ;  /* 0x00018400010f7983 */ /* 0x000f220000100800 */
[----:B-1----:R-:W-:Y:S02]  /*1bbd0*/  @!P0 LEA R2, P1, R12, R0, 0x2 ;  /* 0x000000000c028211 */ /* 0x002fe400078210ff */
[----:B---3--:R-:W-:Y:S02]  /*1bbe0*/  ISETP.GE.AND P3, PT, R8, c[0x0][0x3c8], PT ;  /* 0x0000f20008007a0c */ /* 0x008fe40003f66270 */
[----:B--2---:R-:W-:-:S05]  /*1bbf0*/  @!P0 LEA.HI.X R3, R12, R4, R13, 0x2, P1 ;  /* 0x000000040c038211 */ /* 0x004fca00008f140d */
[----:B------:R1:W-:Y:S01]  /*1bc00*/  @!P0 ST.E.64 [R2.64], R36 ;  /* 0x0000002402008985 */ /* 0x0003e2000c101b0c */
[----:B------:R-:W-:Y:S02]  /*1bc10*/  ISETP.GE.AND P1, PT, R19, c[0x0][0x3c8], PT ;  /* 0x0000f20013007a0c */ /* 0x000fe40003f26270 */
[----:B-----5:R-:W-:-:S03]  /*1bc20*/  ISETP.GE.AND P0, PT, R10, c[0x0][0x3c8], PT ;  /* 0x0000f2000a007a0c */ /* 0x020fc60003f06270 */
[----:B-1----:R-:W-:-:S04]  /*1bc30*/  @!P3 LEA R2, P4, R8, R0, 0x2 ;  /* 0x000000000802b211 */ /* 0x002fc800078810ff */
[----:B----4-:R-:W-:-:S05]  /*1bc40*/  @!P3 LEA.HI.X R3, R8, R4, R9, 0x2, P4 ;  /* 0x000000040803b211 */ /* 0x010fca00020f1409 */
[----:B------:R1:W-:Y:S01]  /*1bc50*/  @!P3 ST.E.64 [R2.64], R40 ;  /* 0x000000280200b985 */ /* 0x0003e2000c101b0c */
[----:B------:R-:W-:-:S04]  /*1bc60*/  @!P2 LEA R12, P3, R28, R0, 0x2 ;  /* 0x000000001c0ca211 */ /* 0x000fc800078610ff */
[----:B------:R-:W-:Y:S02]  /*1bc70*/  @!P2 LEA.HI.X R13, R28, R4, R30, 0x2, P3 ;  /* 0x000000041c0da211 */ /* 0x000fe400018f141e */
[----:B------:R-:W2:Y:S01]  /*1bc80*/  LDL R28, [R1+0x178] ;  /* 0x00017800011c7983 */ /* 0x000ea20000100800 */
[C---:B------:R-:W-:Y:S02]  /*1bc90*/  @!P1 LEA R8, P4, R19.reuse, R0, 0x2 ;  /* 0x0000000013089211 */ /* 0x040fe400078810ff */
[----:B------:R-:W-:Y:S01]  /*1bca0*/  ISETP.GE.AND P5, PT, R14, c[0x0][0x3c8], PT ;  /* 0x0000f2000e007a0c */ /* 0x000fe20003fa6270 */
[----:B------:R-:W3:Y:S01]  /*1bcb0*/  LDL R30, [R1+0x150] ;  /* 0x00015000011e7983 */ /* 0x000ee20000100800 */
[----:B------:R-:W-:-:S03]  /*1bcc0*/  @!P1 LEA.HI.X R9, R19, R4, R27, 0x2, P4 ;  /* 0x0000000413099211 */ /* 0x000fc600020f141b */
[----:B------:R-:W4:Y:S01]  /*1bcd0*/  LDL R27, [R1+0x174] ;  /* 0x00017400011b7983 */ /* 0x000f220000100800 */
[----:B-1----:R-:W-:-:S03]  /*1bce0*/  @!P0 LEA R2, P3, R10, R0, 0x2 ;  /* 0x000000000a028211 */ /* 0x002fc600078610ff */
[----:B------:R-:W-:Y:S01]  /*1bcf0*/  @!P2 ST.E.64 [R12.64], R44 ;  /* 0x0000002c0c00a985 */ /* 0x000fe2000c101b0c */
[----:B------:R-:W-:-:S03]  /*1bd00*/  @!P0 LEA.HI.X R3, R10, R4, R24, 0x2, P3 ;  /* 0x000000040a038211 */ /* 0x000fc600018f1418 */
[----:B------:R-:W5:Y:S04]  /*1bd10*/  LDL R19, [R1+0xf4] ;  /* 0x0000f40001137983 */ /* 0x000f680000100800 */
[----:B------:R-:W3:Y:S04]  /*1bd20*/  LDL R24, [R1+0x170] ;  /* 0x0001700001187983 */ /* 0x000ee80000100800 */
[----:B------:R1:W-:Y:S01]  /*1bd30*/  @!P1 ST.E.64 [R8.64], R48 ;  /* 0x0000003008009985 */ /* 0x0003e2000c101b0c */
[----:B------:R-:W-:-:S03]  /*1bd40*/  ISETP.GE.AND P4, PT, R22, c[0x0][0x3c8], PT ;  /* 0x0000f20016007a0c */ /* 0x000fc60003f86270 */
[----:B------:R1:W-:Y:S04]  /*1bd50*/  @!P0 ST.E.64 [R2.64], R52 ;  /* 0x0000003402008985 */ /* 0x0003e8000c101b0c */
[----:B------:R-:W5:Y:S01]  /*1bd60*/  LDL R10, [R1+0xf0] ;  /* 0x0000f000010a7983 */ /* 0x000f620000100800 */
[----:B-1----:R-:W-:-:S04]  /*1bd70*/  @!P6 LEA R8, P1, R25, R0, 0x2 ;  /* 0x000000001908e211 */ /* 0x002fc800078210ff */
[----:B------:R-:W-:Y:S02]  /*1bd80*/  @!P6 LEA.HI.X R9, R25, R4, R29, 0x2, P1 ;  /* 0x000000041909e211 */ /* 0x000fe400008f141d */
[----:B------:R-:W-:Y:S01]  /*1bd90*/  ISETP.GE.AND P3, PT, R26, c[0x0][0x3c8], PT ;  /* 0x0000f2001a007a0c */ /* 0x000fe20003f66270 */
[----:B------:R-:W5:Y:S04]  /*1bda0*/  LDL R25, [R1+0x16c] ;  /* 0x00016c0001197983 */ /* 0x000f680000100800 */
[----:B------:R-:W5:Y:S01]  /*1bdb0*/  LDL R29, [R1+0xe0] ;  /* 0x0000e000011d7983 */ /* 0x000f620000100800 */
[C---:B------:R-:W-:Y:S02]  /*1bdc0*/  ISETP.GE.AND P2, PT, R17.reuse, c[0x0][0x3c8], PT ;  /* 0x0000f20011007a0c */ /* 0x040fe40003f46270 */
[----:B------:R-:W-:-:S11]  /*1bdd0*/  ISETP.GE.AND P1, PT, R17, c[0x0][0x3c8], PT ;  /* 0x0000f20011007a0c */ /* 0x000fd60003f26270 */
[----:B------:R-:W-:-:S04]  /*1bde0*/  @!P2 LEA R12, P0, R17, R0, 0x2 ;  /* 0x00000000110ca211 */ /* 0x000fc800078010ff */
[----:B------:R-:W-:Y:S02]  /*1bdf0*/  @!P2 LEA.HI.X R13, R17, R4, R15, 0x2, P0 ;  /* 0x00000004110da211 */ /* 0x000fe400000f140f */
[----:B------:R-:W-:Y:S01]  /*1be00*/  ISETP.GE.AND P2, PT, R20, c[0x0][0x3c8], PT ;  /* 0x0000f20014007a0c */ /* 0x000fe20003f46270 */
[----:B------:R-:W5:Y:S01]  /*1be10*/  LDL R15, [R1+0xec] ;  /* 0x0000ec00010f7983 */ /* 0x000f620000100800 */
[----:B------:R-:W-:-:S03]  /*1be20*/  @!P5 LEA R2, P0, R14, R0, 0x2 ;  /* 0x000000000e02d211 */ /* 0x000fc600078010ff */
[----:B------:R1:W-:Y:S01]  /*1be30*/  @!P1 ST.E.64 [R12.64], R56 ;  /* 0x000000380c009985 */ /* 0x0003e2000c101b0c */
[----:B------:R-:W-:-:S03]  /*1be40*/  @!P5 LEA.HI.X R3, R14, R4, R21, 0x2, P0 ;  /* 0x000000040e03d211 */ /* 0x000fc600000f1415 */
[----:B------:R-:W-:Y:S04]  /*1be50*/  @!P6 ST.E.64 [R8.64], R60 ;  /* 0x0000003c0800e985 */ /* 0x000fe8000c101b0c */
[----:B------:R-:W5:Y:S04]  /*1be60*/  LDL R21, [R1+0x168] ;  /* 0x0001680001157983 */ /* 0x000f680000100800 */
[----:B------:R1:W-:Y:S04]  /*1be70*/  @!P5 ST.E.64 [R2.64], R64 ;  /* 0x000000400200d985 */ /* 0x0003e8000c101b0c */
[----:B------:R-:W5:Y:S04]  /*1be80*/  LDL R14, [R1+0x164] ;  /* 0x00016400010e7983 */ /* 0x000f680000100800 */
[----:B------:R-:W5:Y:S01]  /*1be90*/  LDL R17, [R1+0xe8] ;  /* 0x0000e80001117983 */ /* 0x000f620000100800 */
[----:B-1----:R-:W-:-:S02]  /*1bea0*/  @!P4 LEA R12, P0, R22, R0, 0x2 ;  /* 0x00000000160cc211 */ /* 0x002fc400078010ff */
[-C--:B------:R-:W-:Y:S02]  /*1beb0*/  @!P2 LEA R2, P1, R20, R0.reuse, 0x2 ;  /* 0x000000001402a211 */ /* 0x080fe400078210ff */
[----:B------:R-:W-:-:S11]  /*1bec0*/  @!P3 LEA R8, P6, R26, R0, 0x2 ;  /* 0x000000001a08b211 */ /* 0x000fd600078c10ff */
[----:B------:R-:W-:Y:S02]  /*1bed0*/  P2R R3, PR, RZ, 0x2 ;  /* 0x00000002ff037803 */ /* 0x000fe40000000000 */
[-C--:B--2---:R-:W-:Y:S02]  /*1bee0*/  @!P4 LEA.HI.X R13, R22, R4.reuse, R28, 0x2, P0 ;  /* 0x00000004160dc211 */ /* 0x084fe400000f141c */
[----:B------:R-:W2:Y:S01]  /*1bef0*/  LDL R22, [R1+0xb0] ;  /* 0x0000b00001167983 */ /* 0x000ea20000100800 */
[----:B----4-:R-:W-:-:S03]  /*1bf00*/  @!P3 LEA.HI.X R9, R26, R4, R27, 0x2, P6 ;  /* 0x000000041a09b211 */ /* 0x010fc600030f141b */
[----:B------:R-:W4:Y:S01]  /*1bf10*/  LDL R28, [R1+0x14c] ;  /* 0x00014c00011c7983 */ /* 0x000f220000100800 */
[----:B------:R-:W-:-:S03]  /*1bf20*/  ISETP.NE.AND P6, PT, R3, RZ, PT ;  /* 0x000000ff0300720c */ /* 0x000fc60003fc5270 */
[----:B------:R-:W4:Y:S01]  /*1bf30*/  LDL R26, [R1+0x160] ;  /* 0x00016000011a7983 */ /* 0x000f220000100800 */
[----:B------:R-:W-:-:S03]  /*1bf40*/  ISETP.GE.AND P5, PT, R23, c[0x0][0x3c8], PT ;  /* 0x0000f20017007a0c */ /* 0x000fc60003fa6270 */
[----:B------:R-:W4:Y:S01]  /*1bf50*/  LDL R27, [R1+0xdc] ;  /* 0x0000dc00011b7983 */ /* 0x000f220000100800 */
[----:B---3--:R-:W-:-:S03]  /*1bf60*/  @!P2 LEA.HI.X R3, R20, R4, R24, 0x2, P6 ;  /* 0x000000041403a211 */ /* 0x008fc600030f1418 */
[----:B------:R-:W3:Y:S04]  /*1bf70*/  LDL R24, [R1+0x15c] ;  /* 0x00015c0001187983 */ /* 0x000ee80000100800 */
[----:B------:R-:W3:Y:S01]  /*1bf80*/  LDL R20, [R1+0x158] ;  /* 0x0001580001147983 */ /* 0x000ee20000100800 */
[----:B-----5:R-:W-:Y:S02]  /*1bf90*/  ISETP.GE.AND P1, PT, R19, c[0x0][0x3c8], PT ;  /* 0x0000f20013007a0c */ /* 0x020fe40003f26270 */
[----:B------:R-:W-:Y:S01]  /*1bfa0*/  ISETP.GE.AND P0, PT, R10, c[0x0][0x3c8], PT ;  /* 0x0000f2000a007a0c */ /* 0x000fe20003f06270 */
[----:B------:R1:W-:Y:S04]  /*1bfb0*/  @!P4 ST.E.64 [R12.64], R68 ;  /* 0x000000440c00c985 */ /* 0x0003e8000c101b0c */
[----:B------:R5:W-:Y:S04]  /*1bfc0*/  @!P3 ST.E.64 [R8.64], R72 ;  /* 0x000000480800b985 */ /* 0x000be8000c101b0c */
[----:B------:R5:W-:Y:S01]  /*1bfd0*/  @!P2 ST.E.64 [R2.64], R76 ;  /* 0x0000004c0200a985 */ /* 0x000be2000c101b0c */
[----:B-1----:R-:W-:-:S02]  /*1bfe0*/  @!P5 LEA R12, P2, R23, R0, 0x2 ;  /* 0x00000000170cd211 */ /* 0x002fc400078410ff */
[----:B-----5:R-:W-:Y:S02]  /*1bff0*/  @!P1 LEA R8, P3, R19, R0, 0x2 ;  /* 0x0000000013089211 */ /* 0x020fe400078610ff */
[----:B------:R-:W-:Y:S02]  /*1c000*/  @!P5 LEA.HI.X R13, R23, R4, R25, 0x2, P2 ;  /* 0x00000004170dd211 */ /* 0x000fe400010f1419 */
[----:B------:R-:W-:Y:S01]  /*1c010*/  @!P0 LEA R2, P2, R10, R0, 0x2 ;  /* 0x000000000a028211 */ /* 0x000fe200078410ff */
[----:B------:R-:W5:Y:S04]  /*1c020*/  LDL R25, [R1+0xd8] ;  /* 0x0000d80001197983 */ /* 0x000f680000100800 */
[----:B------:R-:W-:Y:S04]  /*1c030*/  @!P5 ST.E.64 [R12.64], R80 ;  /* 0x000000500c00d985 */ /* 0x000fe8000c101b0c */
[----:B------:R-:W5:Y:S01]  /*1c040*/  LDL R23, [R1+0xd0] ;  /* 0x0000d00001177983 */ /* 0x000f620000100800 */
[----:B------:R-:W-:-:S02]  /*1c050*/  ISETP.GE.AND P6, PT, R15, c[0x0][0x3c8], PT ;  /* 0x0000f2000f007a0c */ /* 0x000fc40003fc6270 */
[-C--:B------:R-:W-:Y:S02]  /*1c060*/  @!P1 LEA.HI.X R9, R19, R4.reuse, R21, 0x2, P3 ;  /* 0x0000000413099211 */ /* 0x080fe400018f1415 */
[----:B------:R-:W5:Y:S01]  /*1c070*/  LDL R21, [R1+0xcc] ;  /* 0x0000cc0001157983 */ /* 0x000f620000100800 */
[----:B------:R-:W-:-:S03]  /*1c080*/  @!P0 LEA.HI.X R3, R10, R4, R14, 0x2, P2 ;  /* 0x000000040a038211 */ /* 0x000fc600010f140e */
[----:B------:R-:W5:Y:S04]  /*1c090*/  LDL R19, [R1+0xc8] ;  /* 0x0000c80001137983 */ /* 0x000f680000100800 */
[----:B------:R-:W5:Y:S04]  /*1c0a0*/  LDL R14, [R1+0xd4] ;  /* 0x0000d400010e7983 */ /* 0x000f680000100800 */
[----:B------:R1:W-:Y:S04]  /*1c0b0*/  @!P1 ST.E.64 [R8.64], R84 ;  /* 0x0000005408009985 */ /* 0x0003e8000c101b0c */
[----:B------:R2:W-:Y:S01]  /*1c0c0*/  @!P0 ST.E.64 [R2.64], R88 ;  /* 0x0000005802008985 */ /* 0x0005e2000c101b0c */
[----:B------:R-:W-:-:S03]  /*1c0d0*/  ISETP.GE.AND P4, PT, R17, c[0x0][0x3c8], PT ;  /* 0x0000f20011007a0c */ /* 0x000fc60003f86270 */
[----:B------:R-:W5:Y:S01]  /*1c0e0*/  LDL R10, [R1+0xc4] ;  /* 0x0000c400010a7983 */ /* 0x000f620000100800 */
[----:B-1----:R-:W-:Y:S02]  /*1c0f0*/  @!P6 LEA R8, P5, R15, R0, 0x2 ;  /* 0x000000000f08e211 */ /* 0x002fe400078a10ff */
[----:B--2---:R-:W-:-:S13]  /*1c100*/  ISETP.GE.AND P3, PT, R22, c[0x0][0x3c8], PT ;  /* 0x0000f20016007a0c */ /* 0x004fda0003f66270 */
[----:B------:R-:W-:-:S04]  /*1c110*/  @!P3 LEA R12, P0, R22, R0, 0x2 ;  /* 0x00000000160cb211 */ /* 0x000fc800078010ff */
[-C--:B----4-:R-:W-:Y:S02]  /*1c120*/  @!P3 LEA.HI.X R13, R22, R4.reuse, R26, 0x2, P0 ;  /* 0x00000004160db211 */ /* 0x090fe400000f141a */
[----:B------:R-:W2:Y:S01]  /*1c130*/  LDL R26, [R1+0x148] ;  /* 0x00014800011a7983 */ /* 0x000ea20000100800 */
[----:B---3--:R-:W-:-:S03]  /*1c140*/  @!P6 LEA.HI.X R9, R15, R4, R24, 0x2, P5 ;  /* 0x000000040f09e211 */ /* 0x008fc600028f1418 */
[----:B------:R-:W3:Y:S01]  /*1c150*/  LDL R15, [R1+0x144] ;  /* 0x00014400010f7983 */ /* 0x000ee20000100800 */
[----:B------:R-:W-:-:S03]  /*1c160*/  @!P4 LEA R2, P3, R17, R0, 0x2 ;  /* 0x000000001102c211 */ /* 0x000fc600078610ff */
[----:B------:R-:W4:Y:S01]  /*1c170*/  LDL R24, [R1+0x140] ;  /* 0x0001400001187983 */ /* 0x000f220000100800 */
[----:B------:R-:W-:Y:S02]  /*1c180*/  ISETP.GE.AND P5, PT, R22, c[0x0][0x3c8], PT ;  /* 0x0000f20016007a0c */ /* 0x000fe40003fa6270 */
[----:B------:R-:W-:Y:S01]  /*1c190*/  @!P4 LEA.HI.X R3, R17, R4, R20, 0x2, P3 ;  /* 0x000000041103c211 */ /* 0x000fe200018f1414 */
[----:B------:R-:W4:Y:S04]  /*1c1a0*/  LDL R22, [R1+0x13c] ;  /* 0x00013c0001167983 */ /* 0x000f280000100800 */
[----:B------:R-:W4:Y:S04]  /*1c1b0*/  LDL R20, [R1+0x138] ;  /* 0x0001380001147983 */ /* 0x000f280000100800 */
[----:B------:R-:W4:Y:S01]  /*1c1c0*/  LDL R17, [R1+0x134] ;  /* 0x0001340001117983 */ /* 0x000f220000100800 */
[----:B------:R-:W-:-:S03]  /*1c1d0*/  ISETP.GE.AND P1, PT, R29, c[0x0][0x3c8], PT ;  /* 0x0000f2001d007a0c */ /* 0x000fc60003f26270 */
[----:B------:R-:W-:Y:S01]  /*1c1e0*/  @!P5 ST.E.64 [R12.64], R92 ;  /* 0x0000005c0c00d985 */ /* 0x000fe2000c101b0c */
[----:B------:R-:W-:-:S03]  /*1c1f0*/  ISETP.GE.AND P2, PT, R31, c[0x0][0x3c8], PT ;  /* 0x0000f2001f007a0c */ /* 0x000fc60003f46270 */
[----:B------:R1:W-:Y:S04]  /*1c200*/  @!P6 ST.E.64 [R8.64], R96 ;  /* 0x000000600800e985 */ /* 0x0003e8000c101b0c */
[----:B------:R5:W-:Y:S01]  /*1c210*/  @!P4 ST.E.64 [R2.64], R100 ;  /* 0x000000640200c985 */ /* 0x000be2000c101b0c */
[----:B------:R-:W-:Y:S02]  /*1c220*/  ISETP.GE.AND P0, PT, R27, c[0x0][0x3c8], PT ;  /* 0x0000f2001b007a0c */ /* 0x000fe40003f06270 */
[----:B-1----:R-:W-:-:S03]  /*1c230*/  @!P1 LEA R8, P4, R29, R0, 0x2 ;  /* 0x000000001d089211 */ /* 0x002fc600078810ff */
[----:B------:R-:W-:Y:S02]  /*1c240*/  @!P2 LEA R12, P3, R31, R0, 0x2 ;  /* 0x000000001f0ca211 */ /* 0x000fe400078610ff */
[----:B-----5:R-:W-:Y:S02]  /*1c250*/  ISETP.GE.AND P5, PT, R25, c[0x0][0x3c8], PT ;  /* 0x0000f20019007a0c */ /* 0x020fe40003fa6270 */
[----:B------:R-:W-:-:S04]  /*1c260*/  @!P2 LEA.HI.X R13, R31, R4, R32, 0x2, P3 ;  /* 0x000000041f0da211 */ /* 0x000fc800018f1420 */
[----:B------:R-:W-:Y:S02]  /*1c270*/  @!P0 LEA R2, P6, R27, R0, 0x2 ;  /* 0x000000001b028211 */ /* 0x000fe400078c10ff */
[----:B------:R-:W-:-:S04]  /*1c280*/  P2R R3, PR, RZ, 0x10 ;  /* 0x00000010ff037803 */ /* 0x000fc80000000000 */
[----:B------:R-:W-:Y:S02]  /*1c290*/  ISETP.NE.AND P3, PT, R3, RZ, PT ;  /* 0x000000ff0300720c */ /* 0x000fe40003f65270 */
[-C--:B------:R-:W-:Y:S02]  /*1c2a0*/  @!P0 LEA.HI.X R3, R27, R4.reuse, R28, 0x2, P6 ;  /* 0x000000041b038211 */ /* 0x080fe400030f141c */
[----:B------:R-:W-:Y:S01]  /*1c2b0*/  @!P1 LEA.HI.X R9, R29, R4, R30, 0x2, P3 ;  /* 0x000000041d099211 */ /* 0x000fe200018f141e */
[----:B------:R-:W-:Y:S01]  /*1c2c0*/  @!P2 ST.E.64 [R12.64], R104 ;  /* 0x000000680c00a985 */ /* 0x000fe2000c101b0c */
[----:B------:R-:W-:-:S03]  /*1c2d0*/  ISETP.GE.AND P3, PT, R23, c[0x0][0x3c8], PT ;  /* 0x0000f20017007a0c */ /* 0x000fc60003f66270 */
[----:B------:R1:W-:Y:S04]  /*1c2e0*/  @!P1 ST.E.64 [R8.64], R108 ;  /* 0x0000006c08009985 */ /* 0x0003e8000c101b0c */
[----:B------:R5:W-:Y:S01]  /*1c2f0*/  @!P0 ST.E.64 [R2.64], R112 ;  /* 0x0000007002008985 */ /* 0x000be2000c101b0c */
[----:B-1----:R-:W-:Y:S02]  /*1c300*/  @!P5 LEA R8, P0, R25, R0, 0x2 ;  /* 0x000000001908d211 */ /* 0x002fe400078010ff */
[----:B------:R-:W-:-:S13]  /*1c310*/  ISETP.GE.AND P4, PT, R14, c[0x0][0x3c8], PT ;  /* 0x0000f2000e007a0c */ /* 0x000fda0003f86270 */
[----:B-----5:R-:W-:Y:S02]  /*1c320*/  @!P4 LEA R2, P6, R14, R0, 0x2 ;  /* 0x000000000e02c211 */ /* 0x020fe400078c10ff */
[----:B------:R-:W-:Y:S02]  /*1c330*/  ISETP.GE.AND P2, PT, R21, c[0x0][0x3c8], PT ;  /* 0x0000f20015007a0c */ /* 0x000fe40003f46270 */
[----:B------:R-:W-:Y:S02]  /*1c340*/  ISETP.GE.AND P1, PT, R19, c[0x0][0x3c8], PT ;  /* 0x0000f20013007a0c */ /* 0x000fe40003f26270 */
[----:B--2---:R-:W-:-:S05]  /*1c350*/  @!P5 LEA.HI.X R9, R25, R4, R26, 0x2, P0 ;  /* 0x000000041909d211 */ /* 0x004fca00000f141a */
[----:B------:R-:W-:Y:S01]  /*1c360*/  @!P5 ST.E.64 [R8.64], R116 ;  /* 0x000000740800d985 */ /* 0x000fe2000c101b0c */
[----:B---3--:R-:W-:Y:S02]  /*1c370*/  @!P4 LEA.HI.X R3, R14, R4, R15, 0x2, P6 ;  /* 0x000000040e03c211 */ /* 0x008fe400030f140f */
[-C--:B------:R-:W-:Y:S02]  /*1c380*/  @!P3 LEA R14, P5, R23, R0.reuse, 0x2 ;  /* 0x00000000170eb211 */ /* 0x080fe400078a10ff */
[----:B------:R-:W-:Y:S01]  /*1c390*/  ISETP.GE.AND P0, PT, R10, c[0x0][0x3c8], PT ;  /* 0x0000f2000a007a0c */ /* 0x000fe20003f06270 */
[----:B------:R1:W-:Y:S01]  /*1c3a0*/  @!P4 ST.E.64 [R2.64], R120 ;  /* 0x000000780200c985 */ /* 0x0003e2000c101b0c */
[----:B------:R-:W-:-:S04]  /*1c3b0*/  @!P2 LEA R12, P6, R21, R0, 0x2 ;  /* 0x00000000150ca211 */ /* 0x000fc800078c10ff */
[----:B----4-:R-:W-:-:S05]  /*1c3c0*/  @!P2 LEA.HI.X R13, R21, R4, R22, 0x2, P6 ;  /* 0x00000004150da211 */ /* 0x010fca00030f1416 */
[----:B-1----:R-:W-:-:S04]  /*1c3d0*/  P2R R2, PR, RZ, 0x20 ;  /* 0x00000020ff027803 */ /* 0x002fc80000000000 */
[----:B------:R-:W-:Y:S02]  /*1c3e0*/  ISETP.NE.AND P4, PT, R2, RZ, PT ;  /* 0x000000ff0200720c */ /* 0x000fe40003f85270 */
[----:B------:R-:W-:Y:S02]  /*1c3f0*/  @!P1 LEA R8, P5, R19, R0, 0x2 ;  /* 0x0000000013089211 */ /* 0x000fe400078a10ff */
[----:B------:R-:W-:Y:S02]  /*1c400*/  @!P3 LEA.HI.X R15, R23, R4, R24, 0x2, P4 ;  /* 0x00000004170fb211 */ /* 0x000fe400020f1418 */
[C---:B------:R-:W-:Y:S02]  /*1c410*/  @!P0 LEA R2, P4, R10.reuse, R0, 0x2 ;  /* 0x000000000a028211 */ /* 0x040fe400078810ff */
[-C--:B------:R-:W-:Y:S02]  /*1c420*/  @!P1 LEA.HI.X R9, R19, R4.reuse, R20, 0x2, P5 ;  /* 0x0000000413099211 */ /* 0x080fe400028f1414 */
[----:B------:R-:W-:Y:S01]  /*1c430*/  @!P0 LEA.HI.X R3, R10, R4, R17, 0x2, P4 ;  /* 0x000000040a038211 */ /* 0x000fe200020f1411 */
[----:B------:R1:W-:Y:S04]  /*1c440*/  @!P3 ST.E.64 [R14.64], R124 ;  /* 0x0000007c0e00b985 */ /* 0x0003e8000c101b0c */
[----:B------:R1:W-:Y:S04]  /*1c450*/  @!P2 ST.E.64 [R12.64], R128 ;  /* 0x000000800c00a985 */ /* 0x0003e8000c101b0c */
[----:B------:R1:W-:Y:S04]  /*1c460*/  @!P1 ST.E.64 [R8.64], R132 ;  /* 0x0000008408009985 */ /* 0x0003e8000c101b0c */
[----:B------:R1:W-:Y:S02]  /*1c470*/  @!P0 ST.E.64 [R2.64], R136 ;  /* 0x0000008802008985 */ /* 0x0003e4000c101b0c */
.L_x_1981:
[----:B------:R-:W-:Y:S05]  /*1c480*/  BSYNC B0 ;  /* 0x0000000000007941 */ /* 0x000fea0003800000 */
.L_x_1980:
[----:B------:R-:W-:Y:S05]  /*1c490*/  BRA.DIV ~URZ, `(.L_x_1982) ;  /* 0x00003a327f007947 */ /* 0x000fea000b800000 */
[----:B--2---:R2:W1:Y:S04]  /*1c4a0*/  SHFL.IDX PT, R4, R7, 0x1, 0x1c1f ;  /* 0x003c1f0007047f89 */ /* 0x00446800000e0000 */
[----:B----4-:R2:W4:Y:S02]  /*1c4b0*/  SHFL.IDX PT, R0, R5, 0x1, 0x1c1f ;  /* 0x003c1f0005007f89 */ /* 0x01052400000e0000 */
.L_x_2040:
[----:B------:R-:W-:-:S13]  /*1c4c0*/  ISETP.GE.AND P0, PT, R16, R18, PT ;  /* 0x000000121000720c */ /* 0x000fda0003f06270 */
[----:B------:R-:W-:Y:S05]  /*1c4d0*/  @P0 BRA `(.L_x_1977) ;  /* 0x00001b4000000947 */ /* 0x000fea0003800000 */
[----:B-1----:R-:W5:Y:S04]  /*1c4e0*/  LDL R8, [R1+0x130] ;  /* 0x0001300001087983 */ /* 0x002f680000100800 */
[----:B--2---:R-:W2:Y:S04]  /*1c4f0*/  LDL R24, [R1+0x128] ;  /* 0x0001280001187983 */ /* 0x004ea80000100800 */
[----:B---3--:R-:W3:Y:S04]  /*1c500*/  LDL R7, [R1+0x12c] ;  /* 0x00012c0001077983 */ /* 0x008ee80000100800 */
[----:B----4-:R-:W4:Y:S04]  /*1c510*/  LDL R10, [R1+0x124] ;  /* 0x00012400010a7983 */ /* 0x010f280000100800 */
        /* <DEDUP_REMOVED lines=15> */
[----:B-----5:R-:W-:-:S02]  /*1c610*/  ISETP.GE.AND P3, PT, R8, c[0x0][0x3c8], PT ;  /* 0x0000f20008007a0c */ /* 0x020fc40003f66270 */
[----:B--2---:R-:W-:Y:S02]  /*1c620*/  ISETP.GE.AND P1, PT, R24, c[0x0][0x3c8], PT ;  /* 0x0000f20018007a0c */ /* 0x004fe40003f26270 */
[----:B---3--:R-:W-:-:S09]  /*1c630*/  ISETP.GE.AND P2, PT, R7, c[0x0][0x3c8], PT ;  /* 0x0000f20007007a0c */ /* 0x008fd20003f46270 */
[----:B------:R-:W-:Y:S02]  /*1c640*/  @!P3 IMAD.MOV.U32 R2, RZ, RZ, R0 ;  /* 0x000000ffff02b224 */ /* 0x000fe400078e0000 */
[----:B------:R-:W-:Y:S01]  /*1c650*/  @!P3 IMAD.MOV.U32 R3, RZ, RZ, R4 ;  /* 0x000000ffff03b224 */ /* 0x000fe200078e0004 */
[----:B----4-:R-:W-:-:S03]  /*1c660*/  ISETP.GE.AND P0, PT, R10, c[0x0][0x3c8], PT ;  /* 0x0000f2000a007a0c */ /* 0x010fc60003f06270 */
[----:B------:R-:W-:Y:S01]  /*1c670*/  @!P3 IMAD.WIDE R2, R8, 0x4, R2 ;  /* 0x000000040802b825 */ /* 0x000fe200078e0202 */
[----:B------:R-:W-:-:S04]  /*1c680*/  @!P1 LEA R8, P4, R24, R0, 0x2 ;  /* 0x0000000018089211 */ /* 0x000fc800078810ff */
[----:B------:R1:W-:Y:S01]  /*1c690*/  @!P3 ST.E.64 [R2.64], R170 ;  /* 0x000000aa0200b985 */ /* 0x0003e2000c101b0c */
[C---:B------:R-:W-:Y:S02]  /*1c6a0*/  @!P2 LEA R12, P3, R7.reuse, R0, 0x2 ;  /* 0x00000000070ca211 */ /* 0x040fe400078610ff */
[-C--:B------:R-:W-:Y:S02]  /*1c6b0*/  @!P1 LEA.HI.X R9, R24, R4.reuse, R25, 0x2, P4 ;  /* 0x0000000418099211 */ /* 0x080fe400020f1419 */
[----:B------:R-:W2:Y:S01]  /*1c6c0*/  LDL R25, [R1+0x194] ;  /* 0x0001940001197983 */ /* 0x000ea20000100800 */
[----:B------:R-:W-:-:S03]  /*1c6d0*/  @!P2 LEA.HI.X R13, R7, R4, R20, 0x2, P3 ;  /* 0x00000004070da211 */ /* 0x000fc600018f1414 */
[----:B------:R-:W3:Y:S01]  /*1c6e0*/  LDL R20, [R1+0xb4] ;  /* 0x0000b40001147983 */ /* 0x000ee20000100800 */
[----:B------:R-:W-:Y:S02]  /*1c6f0*/  ISETP.GE.AND P4, PT, R19, c[0x0][0x3c8], PT ;  /* 0x0000f20013007a0c */ /* 0x000fe40003f86270 */
[----:B------:R-:W-:Y:S01]  /*1c700*/  ISETP.GE.AND P6, PT, R15, c[0x0][0x3c8], PT ;  /* 0x0000f2000f007a0c */ /* 0x000fe20003fc6270 */
[----:B------:R-:W4:Y:S04]  /*1c710*/  LDL R7, [R1+0x110] ;  /* 0x0001100001077983 */ /* 0x000f280000100800 */
[----:B------:R5:W-:Y:S04]  /*1c720*/  @!P2 ST.E.64 [R12.64], R166 ;  /* 0x000000a60c00a985 */ /* 0x000be8000c101b0c */
[----:B------:R-:W4:Y:S01]  /*1c730*/  LDL R24, [R1+0x108] ;  /* 0x0001080001187983 */ /* 0x000f220000100800 */
[----:B-1----:R-:W-:-:S04]  /*1c740*/  @!P0 LEA R2, P3, R10, R0, 0x2 ;  /* 0x000000000a028211 */ /* 0x002fc800078610ff */
[----:B------:R-:W-:Y:S02]  /*1c750*/  @!P0 LEA.HI.X R3, R10, R4, R21, 0x2, P3 ;  /* 0x000000040a038211 */ /* 0x000fe400018f1415 */
[----:B------:R-:W4:Y:S01]  /*1c760*/  LDL R21, [R1+0x18c] ;  /* 0x00018c0001157983 */ /* 0x000f220000100800 */
[----:B------:R-:W-:-:S03]  /*1c770*/  ISETP.GE.AND P3, PT, R22, c[0x0][0x3c8], PT ;  /* 0x0000f20016007a0c */ /* 0x000fc60003f66270 */
[----:B------:R1:W-:Y:S04]  /*1c780*/  @!P1 ST.E.64 [R8.64], R162 ;  /* 0x000000a208009985 */ /* 0x0003e8000c101b0c */
[----:B------:R1:W-:Y:S01]  /*1c790*/  @!P0 ST.E.64 [R2.64], R158 ;  /* 0x0000009e02008985 */ /* 0x0003e2000c101b0c */
[----:B-----5:R-:W-:-:S03]  /*1c7a0*/  @!P4 LEA R12, P0, R19, R0, 0x2 ;  /* 0x00000000130cc211 */ /* 0x020fc600078010ff */
[----:B------:R-:W5:Y:S01]  /*1c7b0*/  LDL R10, [R1+0x10c] ;  /* 0x00010c00010a7983 */ /* 0x000f620000100800 */
[----:B------:R-:W-:Y:S02]  /*1c7c0*/  @!P4 LEA.HI.X R13, R19, R4, R5, 0x2, P0 ;  /* 0x00000004130dc211 */ /* 0x000fe400000f1405 */
[C---:B------:R-:W-:Y:S01]  /*1c7d0*/  ISETP.GE.AND P0, PT, R22.reuse, c[0x0][0x3c8], PT ;  /* 0x0000f20016007a0c */ /* 0x040fe20003f06270 */
[----:B------:R-:W5:Y:S01]  /*1c7e0*/  LDL R5, [R1+0x104] ;  /* 0x0001040001057983 */ /* 0x000f620000100800 */
[-C--:B-1----:R-:W-:Y:S02]  /*1c7f0*/  @!P3 LEA R8, P1, R22, R0.reuse, 0x2 ;  /* 0x000000001608b211 */ /* 0x082fe400078210ff */
[----:B------:R-:W-:-:S04]  /*1c800*/  @!P6 LEA R2, P2, R15, R0, 0x2 ;  /* 0x000000000f02e211 */ /* 0x000fc800078410ff */
[-C--:B------:R-:W-:Y:S02]  /*1c810*/  @!P6 LEA.HI.X R3, R15, R4.reuse, R16, 0x2, P2 ;  /* 0x000000040f03e211 */ /* 0x080fe400010f1410 */
[----:B------:R-:W5:Y:S05]  /*1c820*/  LDL R15, [R1+0x188] ;  /* 0x00018800010f7983 */ /* 0x000f6a0000100800 */
[----:B------:R-:W-:Y:S01]  /*1c830*/  @!P0 LEA.HI.X R9, R22, R4, R26, 0x2, P1 ;  /* 0x0000000416098211 */ /* 0x000fe200008f141a */
[----:B------:R-:W5:Y:S04]  /*1c840*/  LDL R16, [R1+0x180] ;  /* 0x0001800001107983 */ /* 0x000f680000100800 */
[----:B------:R-:W5:Y:S01]  /*1c850*/  LDL R22, [R1+0x184] ;  /* 0x0001840001167983 */ /* 0x000f620000100800 */
[----:B------:R-:W-:-:S02]  /*1c860*/  ISETP.GE.AND P1, PT, R19, c[0x0][0x3c8], PT ;  /* 0x0000f20013007a0c */ /* 0x000fc40003f26270 */
[----:B------:R-:W-:Y:S01]  /*1c870*/  ISETP.GE.AND P4, PT, R23, c[0x0][0x3c8], PT ;  /* 0x0000f20017007a0c */ /* 0x000fe20003f86270 */
[----:B------:R-:W5:Y:S01]  /*1c880*/  LDL R19, [R1+0x100] ;  /* 0x0001000001137983 */ /* 0x000f620000100800 */
[----:B------:R-:W-:Y:S02]  /*1c890*/  ISETP.GE.AND P5, PT, R17, c[0x0][0x3c8], PT ;  /* 0x0000f20011007a0c */ /* 0x000fe40003fa6270 */
[----:B------:R-:W-:Y:S01]  /*1c8a0*/  ISETP.GE.AND P3, PT, R14, c[0x0][0x3c8], PT ;  /* 0x0000f2000e007a0c */ /* 0x000fe20003f66270 */
[----:B------:R-:W5:Y:S06]  /*1c8b0*/  LDL R26, [R1+0xe4] ;  /* 0x0000e400011a7983 */ /* 0x000f6c0000100800 */
[----:B------:R-:W-:Y:S04]  /*1c8c0*/  @!P1 ST.E.64 [R12.64], R154 ;  /* 0x0000009a0c009985 */ /* 0x000fe8000c101b0c */
[----:B------:R1:W-:Y:S04]  /*1c8d0*/  @!P0 ST.E.64 [R8.64], R150 ;  /* 0x0000009608008985 */ /* 0x0003e8000c101b0c */
[----:B------:R1:W-:Y:S02]  /*1c8e0*/  @!P6 ST.E.64 [R2.64], R38 ;  /* 0x000000260200e985 */ /* 0x0003e4000c101b0c */
[----:B-1----:R-:W-:-:S02]  /*1c8f0*/  @!P4 LEA R8, P6, R23, R0, 0x2 ;  /* 0x000000001708c211 */ /* 0x002fc400078c10ff */
[----:B------:R-:W-:-:S11]  /*1c900*/  @!P5 LEA R12, P0, R17, R0, 0x2 ;  /* 0x00000000110cd211 */ /* 0x000fd600078010ff */
[----:B------:R-:W-:Y:S02]  /*1c910*/  P2R R2, PR, RZ, 0x40 ;  /* 0x00000040ff027803 */ /* 0x000fe40000000000 */
[-C--:B--2---:R-:W-:Y:S02]  /*1c920*/  @!P5 LEA.HI.X R13, R17, R4.reuse, R25, 0x2, P0 ;  /* 0x00000004110dd211 */ /* 0x084fe400000f1419 */
[----:B------:R-:W-:Y:S01]  /*1c930*/  ISETP.NE.AND P0, PT, R2, RZ, PT ;  /* 0x000000ff0200720c */ /* 0x000fe20003f05270 */
[----:B------:R-:W2:Y:S01]  /*1c940*/  LDL R17, [R1+0xfc] ;  /* 0x0000fc0001117983 */ /* 0x000ea20000100800 */
[----:B---3--:R-:W-:Y:S02]  /*1c950*/  ISETP.GE.AND P1, PT, R20, c[0x0][0x3c8], PT ;  /* 0x0000f20014007a0c */ /* 0x008fe40003f26270 */
[----:B------:R-:W-:Y:S01]  /*1c960*/  @!P4 LEA.HI.X R9, R23, R4, R18, 0x2, P0 ;  /* 0x000000041709c211 */ /* 0x000fe200000f1412 */
[----:B------:R-:W3:Y:S01]  /*1c970*/  LDL R25, [R1+0x17c] ;  /* 0x00017c0001197983 */ /* 0x000ee20000100800 */
[----:B------:R-:W-:-:S03]  /*1c980*/  @!P3 LEA R2, P6, R14, R0, 0x2 ;  /* 0x000000000e02b211 */ /* 0x000fc600078c10ff */
[----:B------:R-:W2:Y:S01]  /*1c990*/  LDL R23, [R1+0x178] ;  /* 0x0001780001177983 */ /* 0x000ea20000100800 */
[----:B----4-:R-:W-:-:S03]  /*1c9a0*/  ISETP.GE.AND P2, PT, R7, c[0x0][0x3c8], PT ;  /* 0x0000f20007007a0c */ /* 0x010fc60003f46270 */
[----:B------:R-:W-:Y:S04]  /*1c9b0*/  @!P5 ST.E.64 [R12.64], R42 ;  /* 0x0000002a0c00d985 */ /* 0x000fe8000c101b0c */
[----:B------:R1:W-:Y:S04]  /*1c9c0*/  @!P4 ST.E.64 [R8.64], R46 ;  /* 0x0000002e0800c985 */ /* 0x0003e8000c101b0c */
[----:B------:R-:W4:Y:S01]  /*1c9d0*/  LDL R18, [R1+0xf8] ;  /* 0x0000f80001127983 */ /* 0x000f220000100800 */
[----:B------:R-:W-:-:S03]  /*1c9e0*/  @!P3 LEA.HI.X R3, R14, R4, R21, 0x2, P6 ;  /* 0x000000040e03b211 */ /* 0x000fc600030f1415 */
[----:B------:R-:W4:Y:S04]  /*1c9f0*/  LDL R21, [R1+0x174] ;  /* 0x0001740001157983 */ /* 0x000f280000100800 */
[----:B------:R5:W-:Y:S04]  /*1ca00*/  @!P3 ST.E.64 [R2.64], R50 ;  /* 0x000000320200b985 */ /* 0x000be8000c101b0c */
[----:B------:R-:W4:Y:S01]  /*1ca10*/  LDL R14, [R1+0xf4] ;  /* 0x0000f400010e7983 */ /* 0x000f220000100800 */
[-C--:B-1----:R-:W-:Y:S02]  /*1ca20*/  @!P1 LEA R8, P6, R20, R0.reuse, 0x2 ;  /* 0x0000000014089211 */ /* 0x082fe400078c10ff */
[----:B------:R-:W-:-:S11]  /*1ca30*/  @!P2 LEA R12, P3, R7, R0, 0x2 ;  /* 0x00000000070ca211 */ /* 0x000fd600078610ff */
[----:B-----5:R-:W-:Y:S02]  /*1ca40*/  P2R R2, PR, RZ, 0x40 ;  /* 0x00000040ff027803 */ /* 0x020fe40000000000 */
[-C--:B------:R-:W-:Y:S02]  /*1ca50*/  @!P2 LEA.HI.X R13, R7, R4.reuse, R15, 0x2, P3 ;  /* 0x00000004070da211 */ /* 0x080fe400018f140f */
[----:B------:R-:W-:Y:S01]  /*1ca60*/  ISETP.NE.AND P3, PT, R2, RZ, PT ;  /* 0x000000ff0200720c */ /* 0x000fe20003f65270 */
[----:B------:R-:W5:Y:S01]  /*1ca70*/  LDL R15, [R1+0xb0] ;  /* 0x0000b000010f7983 */ /* 0x000f620000100800 */
[----:B------:R-:W-:Y:S02]  /*1ca80*/  ISETP.GE.AND P0, PT, R10, c[0x0][0x3c8], PT ;  /* 0x0000f2000a007a0c */ /* 0x000fe40003f06270 */
[----:B------:R-:W-:Y:S01]  /*1ca90*/  ISETP.GE.AND P4, PT, R5, c[0x0][0x3c8], PT ;  /* 0x0000f20005007a0c */ /* 0x000fe20003f86270 */
[----:B------:R-:W5:Y:S01]  /*1caa0*/  LDL R7, [R1+0xf0] ;  /* 0x0000f00001077983 */ /* 0x000f620000100800 */
[----:B------:R-:W-:-:S03]  /*1cab0*/  @!P1 LEA.HI.X R9, R20, R4, R22, 0x2, P3 ;  /* 0x0000000414099211 */ /* 0x000fc600018f1416 */
[----:B------:R-:W5:Y:S01]  /*1cac0*/  LDL R22, [R1+0x170] ;  /* 0x0001700001167983 */ /* 0x000f620000100800 */
[----:B------:R-:W-:-:S03]  /*1cad0*/  ISETP.GE.AND P3, PT, R19, c[0x0][0x3c8], PT ;  /* 0x0000f20013007a0c */ /* 0x000fc60003f66270 */
[----:B------:R-:W-:Y:S02]  /*1cae0*/  @!P2 ST.E.64 [R12.64], R54 ;  /* 0x000000360c00a985 */ /* 0x000fe4000c101b0c */
[C---:B------:R-:W-:Y:S02]  /*1caf0*/  @!P0 LEA R2, P6, R10.reuse, R0, 0x2 ;  /* 0x000000000a028211 */ /* 0x040fe400078c10ff */
[----:B------:R-:W5:Y:S02]  /*1cb00*/  LDL R20, [R1+0x16c] ;  /* 0x00016c0001147983 */ /* 0x000f640000100800 */
[----:B------:R-:W-:Y:S02]  /*1cb10*/  @!P0 LEA.HI.X R3, R10, R4, R16, 0x2, P6 ;  /* 0x000000040a038211 */ /* 0x000fe400030f1410 */
[----:B------:R-:W-:Y:S04]  /*1cb20*/  @!P1 ST.E.64 [R8.64], R58 ;  /* 0x0000003a08009985 */ /* 0x000fe8000c101b0c */
[----:B------:R1:W-:Y:S04]  /*1cb30*/  @!P0 ST.E.64 [R2.64], R62 ;  /* 0x0000003e02008985 */ /* 0x0003e8000c101b0c */
[----:B------:R-:W5:Y:S01]  /*1cb40*/  LDL R16, [R1+0x168] ;  /* 0x0001680001107983 */ /* 0x000f620000100800 */
[----:B------:R-:W-:-:S03]  /*1cb50*/  ISETP.GE.AND P5, PT, R24, c[0x0][0x3c8], PT ;  /* 0x0000f20018007a0c */ /* 0x000fc60003fa6270 */
[----:B------:R-:W5:Y:S01]  /*1cb60*/  LDL R10, [R1+0xec] ;  /* 0x0000ec00010a7983 */ /* 0x000f620000100800 */
[-C--:B-1----:R-:W-:Y:S02]  /*1cb70*/  @!P3 LEA R2, P1, R19, R0.reuse, 0x2 ;  /* 0x000000001302b211 */ /* 0x082fe400078210ff */
[----:B------:R-:W-:-:S11]  /*1cb80*/  @!P4 LEA R8, P6, R5, R0, 0x2 ;  /* 0x000000000508c211 */ /* 0x000fd600078c10ff */
[----:B------:R-:W-:Y:S02]  /*1cb90*/  P2R R3, PR, RZ, 0x2 ;  /* 0x00000002ff037803 */ /* 0x000fe40000000000 */
[C---:B------:R-:W-:Y:S02]  /*1cba0*/  @!P5 LEA R12, P0, R24.reuse, R0, 0x2 ;  /* 0x00000000180cd211 */ /* 0x040fe400078010ff */
[-C--:B--2---:R-:W-:Y:S02]  /*1cbb0*/  @!P4 LEA.HI.X R9, R5, R4.reuse, R23, 0x2, P6 ;  /* 0x000000040509c211 */ /* 0x084fe400030f1417 */
[----:B------:R-:W-:Y:S01]  /*1cbc0*/  ISETP.NE.AND P6, PT, R3, RZ, PT ;  /* 0x000000ff0300720c */ /* 0x000fe20003fc5270 */
[----:B------:R-:W2:Y:S01]  /*1cbd0*/  LDL R5, [R1+0xe8] ;  /* 0x0000e80001057983 */ /* 0x000ea20000100800 */
[----:B------:R-:W-:Y:S02]  /*1cbe0*/  ISETP.GE.AND P2, PT, R17, c[0x0][0x3c8], PT ;  /* 0x0000f20011007a0c */ /* 0x000fe40003f46270 */
[-C--:B---3--:R-:W-:Y:S01]  /*1cbf0*/  @!P5 LEA.HI.X R13, R24, R4.reuse, R25, 0x2, P0 ;  /* 0x00000004180dd211 */ /* 0x088fe200000f1419 */
[----:B------:R-:W3:Y:S01]  /*1cc00*/  LDL R23, [R1+0x14c] ;  /* 0x00014c0001177983 */ /* 0x000ee20000100800 */
[----:B----4-:R-:W-:-:S03]  /*1cc10*/  @!P3 LEA.HI.X R3, R19, R4, R21, 0x2, P6 ;  /* 0x000000041303b211 */ /* 0x010fc600030f1415 */
[----:B------:R-:W4:Y:S04]  /*1cc20*/  LDL R24, [R1+0xe0] ;  /* 0x0000e00001187983 */ /* 0x000f280000100800 */
[----:B------:R-:W3:Y:S04]  /*1cc30*/  LDL R21, [R1+0x164] ;  /* 0x0001640001157983 */ /* 0x000ee80000100800 */
[----:B------:R-:W4:Y:S04]  /*1cc40*/  LDL R19, [R1+0x160] ;  /* 0x0001600001137983 */ /* 0x000f280000100800 */
[----:B------:R1:W-:Y:S04]  /*1cc50*/  @!P5 ST.E.64 [R12.64], R66 ;  /* 0x000000420c00d985 */ /* 0x0003e8000c101b0c */
[----:B------:R5:W-:Y:S04]  /*1cc60*/  @!P4 ST.E.64 [R8.64], R70 ;  /* 0x000000460800c985 */ /* 0x000be8000c101b0c */
[----:B------:R5:W-:Y:S01]  /*1cc70*/  @!P3 ST.E.64 [R2.64], R74 ;  /* 0x0000004a0200b985 */ /* 0x000be2000c101b0c */
[----:B------:R-:W-:-:S03]  /*1cc80*/  ISETP.GE.AND P1, PT, R18, c[0x0][0x3c8], PT ;  /* 0x0000f20012007a0c */ /* 0x000fc60003f26270 */
[----:B------:R-:W4:Y:S01]  /*1cc90*/  LDL R25, [R1+0x150] ;  /* 0x0001500001197983 */ /* 0x000f220000100800 */
[----:B-1----:R-:W-:-:S04]  /*1cca0*/  @!P2 LEA R12, P3, R17, R0, 0x2 ;  /* 0x00000000110ca211 */ /* 0x002fc800078610ff */
[----:B-----5:R-:W-:Y:S02]  /*1ccb0*/  @!P2 LEA.HI.X R13, R17, R4, R22, 0x2, P3 ;  /* 0x00000004110da211 */ /* 0x020fe400018f1416 */
[----:B------:R-:W5:Y:S03]  /*1ccc0*/  LDL R17, [R1+0x15c] ;  /* 0x00015c0001117983 */ /* 0x000f660000100800 */
[----:B------:R-:W-:Y:S02]  /*1ccd0*/  @!P1 LEA R8, P6, R18, R0, 0x2 ;  /* 0x0000000012089211 */ /* 0x000fe400078c10ff */
[----:B------:R-:W-:Y:S01]  /*1cce0*/  ISETP.GE.AND P0, PT, R14, c[0x0][0x3c8], PT ;  /* 0x0000f2000e007a0c */ /* 0x000fe20003f06270 */
[----:B------:R-:W5:Y:S01]  /*1ccf0*/  LDL R22, [R1+0xdc] ;  /* 0x0000dc0001167983 */ /* 0x000f620000100800 */
[----:B------:R-:W-:-:S09]  /*1cd00*/  ISETP.GE.AND P4, PT, R15, c[0x0][0x3c8], PT ;  /* 0x0000f2000f007a0c */ /* 0x000fd20003f86270 */
[----:B------:R-:W-:-:S04]  /*1cd10*/  P2R R2, PR, RZ, 0x40 ;  /* 0x00000040ff027803 */ /* 0x000fc80000000000 */
[----:B------:R-:W-:Y:S02]  /*1cd20*/  ISETP.NE.AND P3, PT, R2, RZ, PT ;  /* 0x000000ff0200720c */ /* 0x000fe40003f65270 */
[----:B------:R-:W-:Y:S02]  /*1cd30*/  @!P0 LEA R2, P6, R14, R0, 0x2 ;  /* 0x000000000e028211 */ /* 0x000fe400078c10ff */
[-C--:B------:R-:W-:Y:S01]  /*1cd40*/  @!P1 LEA.HI.X R9, R18, R4.reuse, R20, 0x2, P3 ;  /* 0x0000000412099211 */ /* 0x080fe200018f1414 */
[----:B------:R-:W-:Y:S01]  /*1cd50*/  @!P2 ST.E.64 [R12.64], R78 ;  /* 0x0000004e0c00a985 */ /* 0x000fe2000c101b0c */
[----:B------:R-:W-:Y:S02]  /*1cd60*/  ISETP.GE.AND P5, PT, R7, c[0x0][0x3c8], PT ;  /* 0x0000f20007007a0c */ /* 0x000fe40003fa6270 */
[----:B------:R-:W-:Y:S01]  /*1cd70*/  @!P0 LEA.HI.X R3, R14, R4, R16, 0x2, P6 ;  /* 0x000000040e038211 */ /* 0x000fe200030f1410 */
[----:B------:R1:W-:Y:S04]  /*1cd80*/  @!P1 ST.E.64 [R8.64], R82 ;  /* 0x0000005208009985 */ /* 0x0003e8000c101b0c */
[----:B------:R-:W5:Y:S04]  /*1cd90*/  LDL R14, [R1+0xd8] ;  /* 0x0000d800010e7983 */ /* 0x000f680000100800 */
[----:B------:R-:W5:Y:S04]  /*1cda0*/  LDL R20, [R1+0xd4] ;  /* 0x0000d40001147983 */ /* 0x000f680000100800 */
[----:B------:R1:W-:Y:S01]  /*1cdb0*/  @!P0 ST.E.64 [R2.64], R86 ;  /* 0x0000005602008985 */ /* 0x0003e2000c101b0c */
[----:B------:R-:W-:-:S03]  /*1cdc0*/  ISETP.GE.AND P3, PT, R10, c[0x0][0x3c8], PT ;  /* 0x0000f2000a007a0c */ /* 0x000fc60003f66270 */
[----:B------:R-:W5:Y:S04]  /*1cdd0*/  LDL R18, [R1+0xd0] ;  /* 0x0000d00001127983 */ /* 0x000f680000100800 */
[----:B------:R-:W5:Y:S01]  /*1cde0*/  LDL R16, [R1+0xcc] ;  /* 0x0000cc0001107983 */ /* 0x000f620000100800 */
[-C--:B-1----:R-:W-:Y:S02]  /*1cdf0*/  @!P4 LEA R8, P6, R15, R0.reuse, 0x2 ;  /* 0x000000000f08c211 */ /* 0x082fe400078c10ff */
[----:B------:R-:W-:-:S11]  /*1ce00*/  @!P5 LEA R12, P0, R7, R0, 0x2 ;  /* 0x00000000070cd211 */ /* 0x000fd600078010ff */
[----:B------:R-:W-:Y:S02]  /*1ce10*/  P2R R2, PR, RZ, 0x40 ;  /* 0x00000040ff027803 */ /* 0x000fe40000000000 */
[----:B--2---:R-:W-:Y:S02]  /*1ce20*/  ISETP.GE.AND P2, PT, R5, c[0x0][0x3c8], PT ;  /* 0x0000f20005007a0c */ /* 0x004fe40003f46270 */
[-C--:B---3--:R-:W-:Y:S02]  /*1ce30*/  @!P5 LEA.HI.X R13, R7, R4.reuse, R21, 0x2, P0 ;  /* 0x00000004070dd211 */ /* 0x088fe400000f1415 */
[----:B------:R-:W-:Y:S01]  /*1ce40*/  ISETP.NE.AND P0, PT, R2, RZ, PT ;  /* 0x000000ff0200720c */ /* 0x000fe20003f05270 */
[----:B------:R-:W2:Y:S03]  /*1ce50*/  LDL R7, [R1+0xc8] ;  /* 0x0000c80001077983 */ /* 0x000ea60000100800 */
[----:B----4-:R-:W-:Y:S01]  /*1ce60*/  @!P4 LEA.HI.X R9, R15, R4, R19, 0x2, P0 ;  /* 0x000000040f09c211 */ /* 0x010fe200000f1413 */
[----:B------:R-:W3:Y:S04]  /*1ce70*/  LDL R21, [R1+0x144] ;  /* 0x0001440001157983 */ /* 0x000ee80000100800 */
[----:B------:R-:W4:Y:S01]  /*1ce80*/  LDL R15, [R1+0x148] ;  /* 0x00014800010f7983 */ /* 0x000f220000100800 */
[----:B------:R-:W-:-:S03]  /*1ce90*/  @!P3 LEA R2, P6, R10, R0, 0x2 ;  /* 0x000000000a02b211 */ /* 0x000fc600078c10ff */
[----:B------:R-:W2:Y:S04]  /*1cea0*/  LDL R19, [R1+0x140] ;  /* 0x0001400001137983 */ /* 0x000ea80000100800 */
[----:B------:R1:W-:Y:S04]  /*1ceb0*/  @!P5 ST.E.64 [R12.64], R90 ;  /* 0x0000005a0c00d985 */ /* 0x0003e8000c101b0c */
[----:B------:R1:W-:Y:S01]  /*1cec0*/  @!P4 ST.E.64 [R8.64], R94 ;  /* 0x0000005e0800c985 */ /* 0x0003e2000c101b0c */
[----:B-----5:R-:W-:-:S03]  /*1ced0*/  @!P3 LEA.HI.X R3, R10, R4, R17, 0x2, P6 ;  /* 0x000000040a03b211 */ /* 0x020fc600030f1411 */
[----:B------:R-:W5:Y:S04]  /*1cee0*/  LDL R17, [R1+0x13c] ;  /* 0x00013c0001117983 */ /* 0x000f680000100800 */
[----:B------:R-:W5:Y:S04]  /*1cef0*/  LDL R10, [R1+0x138] ;  /* 0x00013800010a7983 */ /* 0x000f680000100800 */
[----:B------:R1:W-:Y:S02]  /*1cf00*/  @!P3 ST.E.64 [R2.64], R98 ;  /* 0x000000620200b985 */ /* 0x0003e4000c101b0c */
[----:B-1----:R-:W-:-:S04]  /*1cf10*/  @!P2 LEA R12, P3, R5, R0, 0x2 ;  /* 0x00000000050ca211 */ /* 0x002fc800078610ff */
[----:B------:R-:W-:Y:S02]  /*1cf20*/  @!P2 LEA.HI.X R13, R5, R4, R28, 0x2, P3 ;  /* 0x00000004050da211 */ /* 0x000fe400018f141c */
[----:B------:R-:W5:Y:S01]  /*1cf30*/  LDL R5, [R1+0xc4] ;  /* 0x0000c40001057983 */ /* 0x000f620000100800 */
[----:B------:R-:W-:Y:S02]  /*1cf40*/  ISETP.GE.AND P1, PT, R26, c[0x0][0x3c8], PT ;  /* 0x0000f2001a007a0c */ /* 0x000fe40003f26270 */
[----:B------:R-:W-:-:S11]  /*1cf50*/  ISETP.GE.AND P0, PT, R24, c[0x0][0x3c8], PT ;  /* 0x0000f20018007a0c */ /* 0x000fd60003f06270 */
[-C--:B------:R-:W-:Y:S02]  /*1cf60*/  @!P1 LEA R8, P4, R26, R0.reuse, 0x2 ;  /* 0x000000001a089211 */ /* 0x080fe400078810ff */
[----:B------:R-:W-:Y:S02]  /*1cf70*/  ISETP.GE.AND P5, PT, R22, c[0x0][0x3c8], PT ;  /* 0x0000f20016007a0c */ /* 0x000fe40003fa6270 */
[----:B------:R-:W-:-:S09]  /*1cf80*/  @!P0 LEA R2, P6, R24, R0, 0x2 ;  /* 0x0000000018028211 */ /* 0x000fd200078c10ff */
[----:B------:R-:W-:-:S04]  /*1cf90*/  P2R R3, PR, RZ, 0x10 ;  /* 0x00000010ff037803 */ /* 0x000fc80000000000 */
[----:B------:R-:W-:Y:S02]  /*1cfa0*/  ISETP.NE.AND P3, PT, R3, RZ, PT ;  /* 0x000000ff0300720c */ /* 0x000fe40003f65270 */
        /* <DEDUP_REMOVED lines=9> */
[----:B-1----:R-:W-:-:S04]  /*1d040*/  @!P5 LEA R8, P0, R22, R0, 0x2 ;  /* 0x000000001608d211 */ /* 0x002fc800078010ff */
[----:B------:R-:W-:Y:S02]  /*1d050*/  @!P5 LEA.HI.X R9, R22, R4, R23, 0x2, P0 ;  /* 0x000000041609d211 */ /* 0x000fe400000f1417 */
[----:B------:R-:W-:-:S03]  /*1d060*/  @!P4 LEA R2, P6, R14, R0, 0x2 ;  /* 0x000000000e02c211 */ /* 0x000fc600078c10ff */
[----:B------:R-:W-:Y:S01]  /*1d070*/  @!P5 ST.E.64 [R8.64], R114 ;  /* 0x000000720800d985 */ /* 0x000fe2000c101b0c */
[----:B----4-:R-:W-:Y:S02]  /*1d080*/  @!P4 LEA.HI.X R3, R14, R4, R15, 0x2, P6 ;  /* 0x000000040e03c211 */ /* 0x010fe400030f140f */
[-C--:B------:R-:W-:Y:S02]  /*1d090*/  @!P3 LEA R14, P5, R20, R0.reuse, 0x2 ;  /* 0x00000000140eb211 */ /* 0x080fe400078a10ff */
[----:B--2---:R-:W-:Y:S01]  /*1d0a0*/  ISETP.GE.AND P0, PT, R7, c[0x0][0x3c8], PT ;  /* 0x0000f20007007a0c */ /* 0x004fe20003f06270 */
[----:B------:R1:W-:Y:S01]  /*1d0b0*/  @!P4 ST.E.64 [R2.64], R118 ;  /* 0x000000760200c985 */ /* 0x0003e2000c101b0c */
[----:B------:R-:W-:-:S04]  /*1d0c0*/  @!P2 LEA R12, P6, R18, R0, 0x2 ;  /* 0x00000000120ca211 */ /* 0x000fc800078c10ff */
[----:B------:R-:W-:-:S05]  /*1d0d0*/  @!P2 LEA.HI.X R13, R18, R4, R19, 0x2, P6 ;  /* 0x00000004120da211 */ /* 0x000fca00030f1413 */
[----:B-1----:R-:W-:-:S04]  /*1d0e0*/  P2R R2, PR, RZ, 0x20 ;  /* 0x00000020ff027803 */ /* 0x002fc80000000000 */
[----:B------:R-:W-:Y:S02]  /*1d0f0*/  ISETP.NE.AND P4, PT, R2, RZ, PT ;  /* 0x000000ff0200720c */ /* 0x000fe40003f85270 */
[----:B------:R-:W-:Y:S02]  /*1d100*/  @!P1 LEA R8, P5, R16, R0, 0x2 ;  /* 0x0000000010089211 */ /* 0x000fe400078a10ff */
[----:B---3--:R-:W-:Y:S02]  /*1d110*/  @!P3 LEA.HI.X R15, R20, R4, R21, 0x2, P4 ;  /* 0x00000004140fb211 */ /* 0x008fe400020f1415 */
[C---:B------:R-:W-:Y:S02]  /*1d120*/  @!P0 LEA R2, P4, R7.reuse, R0, 0x2 ;  /* 0x0000000007028211 */ /* 0x040fe400078810ff */
[-C--:B-----5:R-:W-:Y:S02]  /*1d130*/  @!P1 LEA.HI.X R9, R16, R4.reuse, R17, 0x2, P5 ;  /* 0x0000000410099211 */ /* 0x0a0fe400028f1411 */
        /* <DEDUP_REMOVED lines=12> */
.L_x_1962:
[----:B------:R-:W-:Y:S01]  /*1d200*/  ISETP.NE.U32.AND P0, PT, RZ, c[0x0][0x508], PT ;  /* 0x00014200ff007a0c */ /* 0x000fe20003f05070 */
[----:B------:R-:W2:Y:S01]  /*1d210*/  LDL.LU R7, [R1+0x84] ;  /* 0x0000840001077983 */ /* 0x000ea20000300800 */
[----:B------:R-:W-:Y:S01]  /*1d220*/  ISETP.NE.U32.AND P2, PT, RZ, c[0x0][0x500], PT ;  /* 0x00014000ff007a0c */ /* 0x000fe20003f45070 */
[----:B------:R-:W-:Y:S01]  /*1d230*/  IMAD.MOV.U32 R4, RZ, RZ, 0x4 ;  /* 0x00000004ff047424 */ /* 0x000fe200078e00ff */
[----:B------:R-:W-:Y:S01]  /*1d240*/  ISETP.NE.AND.EX P0, PT, RZ, c[0x0][0x50c], PT, P0 ;  /* 0x00014300ff007a0c */ /* 0x000fe20003f05300 */
[----:B------:R-:W-:Y:S01]  /*1d250*/  IMAD.MOV.U32 R21, RZ, RZ, c[0x0][0x388] ;  /* 0x0000e200ff157624 */ /* 0x000fe200078e00ff */
[----:B------:R-:W-:Y:S01]  /*1d260*/  ISETP.NE.AND.EX P2, PT, RZ, c[0x0][0x504], PT, P2 ;  /* 0x00014100ff007a0c */ /* 0x000fe20003f45320 */
[----:B------:R-:W-:Y:S02]  /*1d270*/  IMAD.MOV.U32 R0, RZ, RZ, RZ ;  /* 0x000000ffff007224 */ /* 0x000fe400078e00ff */
[----:B------:R-:W-:-:S08]  /*1d280*/  IMAD.WIDE R2, R239, R4, c[0x0][0x500] ;  /* 0x00014000ef027625 */ /* 0x000fd000078e0204 */
[----:B------:R-:W-:Y:S02]  /*1d290*/  @P0 IMAD.WIDE R4, R239, R4, c[0x0][0x508] ;  /* 0x00014200ef040625 */ /* 0x000fe400078e0204 */
[----:B------:R4:W5:Y:S04]  /*1d2a0*/  @P2 LDG.E R0, [R2.64] ;  /* 0x0000000c02002981 */ /* 0x000968000c1e1900 */
[----:B------:R4:W5:Y:S01]  /*1d2b0*/  @P0 LDG.E R21, [R4.64] ;  /* 0x0000000c04150981 */ /* 0x000962000c1e1900 */
[----:B--2---:R-:W-:-:S04]  /*1d2c0*/  ISETP.NE.AND P1, PT, R7, RZ, PT ;  /* 0x000000ff0700720c */ /* 0x004fc80003f25270 */
[----:B------:R-:W-:Y:S01]  /*1d2d0*/  SEL R20, R7, c[0x0][0x3d4], P1 ;  /* 0x0000f50007147a07 */ /* 0x000fe20000800000 */
[----:B------:R-:W-:Y:S05]  /*1d2e0*/  @P0 BRA `(.L_x_1983) ;  /* 0x0000004000000947 */ /* 0x000fea0003800000 */
[----:B----4-:R-:W-:Y:S05]  /*1d2f0*/  @!P2 BRA `(.L_x_1983) ;  /* 0x000000300000a947 */ /* 0x010fea0003800000 */
[----:B------:R2:W4:Y:S04]  /*1d300*/  LDG.E R4, [R2.64] ;  /* 0x0000000c02047981 */ /* 0x000528000c1e1900 */
[----:B--2---:R-:W4:Y:S02]  /*1d310*/  LDG.E R2, [R2.64+0x4] ;  /* 0x0000040c02027981 */ /* 0x004f24000c1e1900 */
[----:B----45:R-:W-:Y:S02]  /*1d320*/  IADD3 R21, -R4, R2, RZ ;  /* 0x0000000204157210 */ /* 0x030fe40007ffe1ff */
.L_x_1983:
[----:B----4-:R-:W2:Y:S01]  /*1d330*/  S2R R4, SR_TID.X ;  /* 0x0000000000047919 */ /* 0x010ea20000002100 */
        /* <DEDUP_REMOVED lines=12> */
[----:B------:R-:W2:Y:S01]  /*1d400*/  LDL.LU R23, [R1+0xac] ;  /* 0x0000ac0001177983 */ /* 0x000ea20000300800 */
[----:B------:R-:W-:Y:S01]  /*1d410*/  IMAD.MOV.U32 R2, RZ, RZ, 0x368 ;  /* 0x00000368ff027424 */ /* 0x000fe200078e00ff */
[----:B------:R-:W-:-:S04]  /*1d420*/  ISETP.GT.AND P2, PT, R20, 0x1, PT ;  /* 0x000000011400780c */ /* 0x000fc80003f44270 */
[----:B------:R-:W-:-:S04]  /*1d430*/  SEL R2, R2, 0x328, P2 ;  /* 0x0000032802027807 */ /* 0x000fc80001000000 */
[----:B------:R4:W5:Y:S08]  /*1d440*/  LDC.64 R12, c[0x0][R2+0x170] ;  /* 0x00005c00020c7b82 */ /* 0x0009700000000a00 */
[----:B------:R4:W1:Y:S08]  /*1d450*/  LDC.64 R8, c[0x0][R2+0x168] ;  /* 0x00005a0002087b82 */ /* 0x0008700000000a00 */
[----:B------:R4:W3:Y:S08]  /*1d460*/  LDC.64 R16, c[0x0][R2+0x178] ;  /* 0x00005e0002107b82 */ /* 0x0008f00000000a00 */
[----:B------:R4:W2:Y:S02]  /*1d470*/  LDC.64 R14, c[0x0][R2+0x160] ;  /* 0x00005800020e7b82 */ /* 0x0008a40000000a00 */
[----:B----4-:R-:W-:-:S02]  /*1d480*/  IMAD.MOV.U32 R2, RZ, RZ, c[0x0][0x4e8] ;  /* 0x00013a00ff027624 */ /* 0x010fc400078e00ff */
[-C--:B-----5:R-:W-:Y:S02]  /*1d490*/  IMAD R3, R13, R7.reuse, RZ ;  /* 0x000000070d037224 */ /* 0x0a0fe400078e02ff */
[----:B------:R-:W-:Y:S01]  /*1d4a0*/  IMAD.WIDE.U32 R4, R12, R7, RZ ;  /* 0x000000070c047225 */ /* 0x000fe200078e00ff */
[----:B------:R-:W-:Y:S02]  /*1d4b0*/  ISETP.NE.AND P0, PT, R2, 0x1, PT ;  /* 0x000000010200780c */ /* 0x000fe40003f05270 */
[----:B------:R-:W-:Y:S01]  /*1d4c0*/  MOV R2, R10 ;  /* 0x0000000a00027202 */ /* 0x000fe20000000f00 */
[----:B------:R-:W-:Y:S02]  /*1d4d0*/  IMAD R12, R12, R22, R3 ;  /* 0x000000160c0c7224 */ /* 0x000fe400078e0203 */
[-C--:B-1----:R-:W-:Y:S02]  /*1d4e0*/  IMAD R13, R9, R243.reuse, RZ ;  /* 0x000000f3090d7224 */ /* 0x082fe400078e02ff */
[----:B------:R-:W-:-:S04]  /*1d4f0*/  IMAD.WIDE.U32 R8, R8, R243, RZ ;  /* 0x000000f308087225 */ /* 0x000fc800078e00ff */
[----:B------:R-:W-:Y:S01]  /*1d500*/  IMAD.IADD R13, R9, 0x1, R13 ;  /* 0x00000001090d7824 */ /* 0x000fe200078e020d */
[----:B------:R-:W-:Y:S01]  /*1d510*/  IADD3 R9, R5, R12, RZ ;  /* 0x0000000c05097210 */ /* 0x000fe20007ffe0ff */
[----:B------:R-:W-:-:S05]  /*1d520*/  @P0 IMAD.HI.U32 R18, R10, c[0x0][0x4ec], RZ ;  /* 0x00013b000a120a27 */ /* 0x000fca00078e00ff */
[----:B------:R-:W-:Y:S02]  /*1d530*/  @P0 SHF.R.U32.HI R2, RZ, c[0x0][0x4f0], R18 ;  /* 0x00013c00ff020a19 */ /* 0x000fe40000011612 */
[----:B------:R-:W-:-:S03]  /*1d540*/  IADD3 R18, P1, P0, R4, R8, R0 ;  /* 0x0000000804127210 */ /* 0x000fc6000783e000 */
[----:B------:R-:W-:Y:S01]  /*1d550*/  IMAD.MOV R8, RZ, RZ, -R2 ;  /* 0x000000ffff087224 */ /* 0x000fe200078e0a02 */
[----:B--2---:R-:W-:-:S05]  /*1d560*/  SEL R3, R23, RZ, P2 ;  /* 0x000000ff17037207 */ /* 0x004fca0001000000 */
[-C--:B---3--:R-:W-:Y:S02]  /*1d570*/  IMAD R12, R17, R3.reuse, RZ ;  /* 0x00000003110c7224 */ /* 0x088fe400078e02ff */
[----:B------:R-:W-:-:S04]  /*1d580*/  IMAD.WIDE.U32 R4, R16, R3, RZ ;  /* 0x0000000310047225 */ /* 0x000fc800078e00ff */
[----:B------:R-:W-:Y:S01]  /*1d590*/  IMAD R3, R8, c[0x0][0x4e8], R10 ;  /* 0x00013a0008037a24 */ /* 0x000fe200078e020a */
[----:B------:R-:W-:Y:S02]  /*1d5a0*/  IADD3.X R10, R9, R13, R19, P1, P0 ;  /* 0x0000000d090a7210 */ /* 0x000fe40000fe0413 */
[----:B------:R-:W-:Y:S02]  /*1d5b0*/  IADD3 R9, R5, R12, RZ ;  /* 0x0000000c05097210 */ /* 0x000fe40007ffe0ff */
[----:B------:R-:W-:Y:S02]  /*1d5c0*/  IADD3 R4, P1, P0, R2, R18, R4 ;  /* 0x0000001202047210 */ /* 0x000fe4000783e004 */
[----:B------:R-:W-:Y:S01]  /*1d5d0*/  SHF.R.S32.HI R5, RZ, 0x1f, R2 ;  /* 0x0000001fff057819 */ /* 0x000fe20000011402 */
[----:B------:R-:W-:Y:S01]  /*1d5e0*/  IMAD R2, R15, R3, RZ ;  /* 0x000000030f027224 */ /* 0x000fe200078e02ff */
[----:B------:R-:W-:Y:S02]  /*1d5f0*/  SHF.R.S32.HI R8, RZ, 0x1f, R3 ;  /* 0x0000001fff087819 */ /* 0x000fe40000011403 */
[----:B------:R-:W-:Y:S01]  /*1d600*/  IADD3.X R5, R5, R10, R9, P1, P0 ;  /* 0x0000000a05057210 */ /* 0x000fe20000fe0409 */
[----:B------:R-:W-:-:S02]  /*1d610*/  IMAD.MOV.U32 R9, RZ, RZ, c[0x0][0x4a8] ;  /* 0x00012a00ff097624 */ /* 0x000fc400078e00ff */
        /* <DEDUP_REMOVED lines=10> */
.L_x_1985:
[----:B------:R-:W-:Y:S05]  /*1d6c0*/  BSYNC B0 ;  /* 0x0000000000007941 */ /* 0x000fea0003800000 */
.L_x_1984:
[----:B------:R-:W-:-:S13]  /*1d6d0*/  ISETP.GT.AND P0, PT, R20, 0x1, PT ;  /* 0x000000011400780c */ /* 0x000fda0003f04270 */
[----:B------:R-:W-:Y:S05]  /*1d6e0*/  @P0 BRA `(.L_x_1977) ;  /* 0x0000093000000947 */ /* 0x000fea0003800000 */
[----:B-1----:R-:W2:Y:S01]  /*1d6f0*/  LDL.LU R2, [R1+0x70] ;  /* 0x0000700001027983 */ /* 0x002ea20000300800 */
[----:B------:R-:W-:-:S03]  /*1d700*/  IMAD R4, R19, c[0x0][0x3a0], RZ ;  /* 0x0000e80013047a24 */ /* 0x000fc600078e02ff */
[----:B------:R-:W1:Y:S02]  /*1d710*/  S2R R3, SR_TID.X ;  /* 0x0000000000037919 */ /* 0x000e640000002100 */
[----:B-1----:R-:W-:-:S04]  /*1d720*/  SHF.R.S32.HI R5, RZ, 0x1f, R3 ;  /* 0x0000001fff057819 */ /* 0x002fc80000011403 */
[----:B------:R-:W-:-:S04]  /*1d730*/  LEA.HI R5, R5, R3, RZ, 0x3 ;  /* 0x0000000305057211 */ /* 0x000fc800078f18ff */
[----:B------:R-:W-:-:S04]  /*1d740*/  LOP3.LUT R5, R5, 0xfffffff8, RZ, 0xc0, !PT ;  /* 0xfffffff805057812 */ /* 0x000fc800078ec0ff */
[----:B------:R-:W-:Y:S02]  /*1d750*/  IADD3 R5, -R5, R3, RZ ;  /* 0x0000000305057210 */ /* 0x000fe40007ffe1ff */
[----:B--2---:R-:W-:Y:S02]  /*1d760*/  MOV R10, R2 ;  /* 0x00000002000a7202 */ /* 0x004fe40000000f00 */
[----:B------:R-:W-:Y:S02]  /*1d770*/  MOV R2, c[0x0][0x4e8] ;  /* 0x00013a0000027a02 */ /* 0x000fe40000000f00 */
[----:B------:R-:W-:Y:S02]  /*1d780*/  IADD3 R16, R231, R10, RZ ;  /* 0x0000000ae7107210 */ /* 0x000fe40007ffe0ff */
[----:B------:R-:W-:Y:S01]  /*1d790*/  ISETP.NE.AND P0, PT, R2, 0x1, PT ;  /* 0x000000010200780c */ /* 0x000fe20003f05270 */
[----:B------:R-:W-:-:S04]  /*1d7a0*/  IMAD.WIDE.U32 R2, R0, c[0x0][0x3a0], RZ ;  /* 0x0000e80000027a25 */ /* 0x000fc800078e00ff */
[----:B------:R-:W-:Y:S01]  /*1d7b0*/  IMAD R0, R0, c[0x0][0x3a4], R4 ;  /* 0x0000e90000007a24 */ /* 0x000fe200078e0204 */
[----:B------:R-:W-:Y:S01]  /*1d7c0*/  LEA R4, R5, R231, 0x5 ;  /* 0x000000e705047211 */ /* 0x000fe200078e28ff */
[----:B------:R-:W-:Y:S02]  /*1d7d0*/  IMAD R5, R22, c[0x0][0x3f0], RZ ;  /* 0x0000fc0016057a24 */ /* 0x000fe400078e02ff */
[----:B------:R-:W-:Y:S01]  /*1d7e0*/  IMAD.IADD R3, R3, 0x1, R0 ;  /* 0x0000000103037824 */ /* 0x000fe200078e0200 */
[----:B------:R-:W-:Y:S01]  /*1d7f0*/  IADD3 R4, R10, R4, RZ ;  /* 0x000000040a047210 */ /* 0x000fe20007ffe0ff */
[----:B------:R-:W-:Y:S02]  /*1d800*/  IMAD R9, R7, c[0x0][0x3f4], R5 ;  /* 0x0000fd0007097a24 */ /* 0x000fe400078e0205 */
[----:B------:R-:W-:Y:S01]  /*1d810*/  IMAD.WIDE.U32 R2, R243, c[0x0][0x3e8], R2 ;  /* 0x0000fa00f3027a25 */ /* 0x000fe200078e0002 */
[----:B------:R-:W-:-:S03]  /*1d820*/  MOV R0, R4 ;  /* 0x0000000400007202 */ /* 0x000fc60000000f00 */
[----:B------:R-:W-:-:S04]  /*1d830*/  @P0 IMAD.HI.U32 R8, R4, c[0x0][0x4ec], RZ ;  /* 0x00013b0004080a27 */ /* 0x000fc800078e00ff */
[----:B------:R-:W-:Y:S01]  /*1d840*/  IMAD R3, R243, c[0x0][0x3ec], R3 ;  /* 0x0000fb00f3037a24 */ /* 0x000fe200078e0203 */
[----:B------:R-:W-:-:S03]  /*1d850*/  @P0 SHF.R.U32.HI R0, RZ, c[0x0][0x4f0], R8 ;  /* 0x00013c00ff000a19 */ /* 0x000fc60000011608 */
[----:B------:R-:W-:Y:S01]  /*1d860*/  IMAD.WIDE.U32 R2, R7, c[0x0][0x3f0], R2 ;  /* 0x0000fc0007027a25 */ /* 0x000fe200078e0002 */
[----:B------:R-:W-:Y:S02]  /*1d870*/  SHF.R.S32.HI R8, RZ, 0x1f, R0 ;  /* 0x0000001fff087819 */ /* 0x000fe40000011400 */
[----:B------:R-:W-:Y:S01]  /*1d880*/  IADD3 R5, -R0, RZ, RZ ;  /* 0x000000ff00057210 */ /* 0x000fe20007ffe1ff */
[----:B------:R-:W-:Y:S02]  /*1d890*/  IMAD.IADD R3, R3, 0x1, R9 ;  /* 0x0000000103037824 */ /* 0x000fe400078e0209 */
[----:B------:R-:W-:Y:S02]  /*1d8a0*/  IMAD R7, R8, c[0x0][0x3e0], RZ ;  /* 0x0000f80008077a24 */ /* 0x000fe400078e02ff */
        /* <DEDUP_REMOVED lines=13> */
.L_x_2041:
[----:B------:R-:W-:Y:S05]  /*1d980*/  BRA.DIV ~URZ, `(.L_x_1987) ;  /* 0x000026b27f007947 */ /* 0x000fea000b800000 */
[----:B------:R4:W1:Y:S02]  /*1d990*/  SHFL.IDX PT, R0, R17, RZ, 0x181f ;  /* 0x00181fff11007589 */ /* 0x00086400000e0000 */
.L_x_2042:
[----:B------:R-:W-:Y:S01]  /*1d9a0*/  IMAD R15, R21, c[0x0][0x4e8], RZ ;  /* 0x00013a00150f7a24 */ /* 0x000fe200078e02ff */
[----:B------:R-:W-:Y:S04]  /*1d9b0*/  BSSY B0, `(.L_x_1988) ;  /* 0x0000016000007945 */ /* 0x000fe80003800000 */
        /* <DEDUP_REMOVED lines=9> */
[-C--:B-1----:R-:W-:Y:S02]  /*1da50*/  @!P3 LEA R12, P4, R140, R0.reuse, 0x1 ;  /* 0x000000008c0cb211 */ /* 0x082fe400078808ff */
[-C--:B------:R-:W-:Y:S02]  /*1da60*/  @!P2 LEA R8, P6, R252, R0.reuse, 0x1 ;  /* 0x00000000fc08a211 */ /* 0x080fe400078c08ff */
[-C--:B------:R-:W-:Y:S02]  /*1da70*/  @!P1 LEA R4, P5, R233, R0.reuse, 0x1 ;  /* 0x00000000e9049211 */ /* 0x080fe400078a08ff */
[----:B--2---:R-:W-:Y:S02]  /*1da80*/  @!P3 LEA.HI.X R13, R140, R7, R141, 0x1, P4 ;  /* 0x000000078c0db211 */ /* 0x004fe400020f0c8d */
[----:B------:R-:W-:-:S03]  /*1da90*/  @!P0 LEA R2, P4, R234, R0, 0x1 ;  /* 0x00000000ea028211 */ /* 0x000fc600078808ff */
[----:B------:R1:W-:Y:S01]  /*1daa0*/  @!P3 ST.E.128 [R12.64], RZ ;  /* 0x000000ff0c00b985 */ /* 0x0003e2000c101d0c */
[-C--:B-----5:R-:W-:Y:S02]  /*1dab0*/  @!P2 LEA.HI.X R9, R252, R7.reuse, R19, 0x1, P6 ;  /* 0x00000007fc09a211 */ /* 0x0a0fe400030f0c13 */
[----:B---3--:R-:W-:-:S03]  /*1dac0*/  @!P1 LEA.HI.X R5, R233, R7, R18, 0x1, P5 ;  /* 0x00000007e9059211 */ /* 0x008fc600028f0c12 */
[----:B------:R1:W-:Y:S01]  /*1dad0*/  @!P2 ST.E.128 [R8.64], RZ ;  /* 0x000000ff0800a985 */ /* 0x0003e2000c101d0c */
[----:B----4-:R-:W-:-:S03]  /*1dae0*/  @!P0 LEA.HI.X R3, R234, R7, R10, 0x1, P4 ;  /* 0x00000007ea038211 */ /* 0x010fc600020f0c0a */
[----:B------:R1:W-:Y:S04]  /*1daf0*/  @!P1 ST.E.128 [R4.64], RZ ;  /* 0x000000ff04009985 */ /* 0x0003e8000c101d0c */
[----:B------:R1:W-:Y:S02]  /*1db00*/  @!P0 ST.E.128 [R2.64], RZ ;  /* 0x000000ff02008985 */ /* 0x0003e4000c101d0c */
.L_x_1989:
[----:B------:R-:W-:Y:S05]  /*1db10*/  BSYNC B0 ;  /* 0x0000000000007941 */ /* 0x000fea0003800000 */
.L_x_1988:
[----:B------:R-:W-:Y:S05]  /*1db20*/  BRA.DIV ~URZ, `(.L_x_1990) ;  /* 0x000025927f007947 */ /* 0x000fea000b800000 */
[----:B--2---:R2:W3:Y:S04]  /*1db30*/  SHFL.IDX PT, R7, R14, 0x1, 0x181f ;  /* 0x00381f000e077f89 */ /* 0x0044e800000e0000 */
[----:B-1----:R2:W1:Y:S02]  /*1db40*/  SHFL.IDX PT, R0, R17, 0x1, 0x181f ;  /* 0x00381f0011007f89 */ /* 0x00246400000e0000 */
.L_x_2043:
        /* <DEDUP_REMOVED lines=14> */
[----:B---3--:R-:W-:Y:S02]  /*1dc30*/  @!P3 LEA.HI.X R13, R140, R7, R141, 0x1, P4 ;  /* 0x000000078c0db211 */ /* 0x008fe400020f0c8d */
[----:B------:R-:W-:-:S03]  /*1dc40*/  @!P0 LEA R2, P4, R234, R0, 0x1 ;  /* 0x00000000ea028211 */ /* 0x000fc600078808ff */
[----:B------:R1:W-:Y:S01]  /*1dc50*/  @!P3 ST.E.128 [R12.64], RZ ;  /* 0x000000ff0c00b985 */ /* 0x0003e2000c101d0c */
[-C--:B-----5:R-:W-:Y:S02]  /*1dc60*/  @!P2 LEA.HI.X R9, R252, R7.reuse, R19, 0x1, P6 ;  /* 0x00000007fc09a211 */ /* 0x0a0fe400030f0c13 */
[----:B--2---:R-:W-:-:S03]  /*1dc70*/  @!P1 LEA.HI.X R5, R233, R7, R18, 0x1, P5 ;  /* 0x00000007e9059211 */ /* 0x004fc600028f0c12 */
[----:B------:R1:W-:Y:S01]  /*1dc80*/  @!P2 ST.E.128 [R8.64], RZ ;  /* 0x000000ff0800a985 */ /* 0x0003e2000c101d0c */
[----:B----4-:R-:W-:-:S03]  /*1dc90*/  @!P0 LEA.HI.X R3, R234, R7, R10, 0x1, P4 ;  /* 0x00000007ea038211 */ /* 0x010fc600020f0c0a */
[----:B------:R1:W-:Y:S04]  /*1dca0*/  @!P1 ST.E.128 [R4.64], RZ ;  /* 0x000000ff04009985 */ /* 0x0003e8000c101d0c */
[----:B------:R1:W-:Y:S02]  /*1dcb0*/  @!P0 ST.E.128 [R2.64], RZ ;  /* 0x000000ff02008985 */ /* 0x0003e4000c101d0c */
.L_x_1992:
[----:B------:R-:W-:Y:S05]  /*1dcc0*/  BSYNC B0 ;  /* 0x0000000000007941 */ /* 0x000fea0003800000 */
.L_x_1991:
[----:B------:R-:W-:Y:S05]  /*1dcd0*/  BRA.DIV ~URZ, `(.L_x_1993) ;  /* 0x000024d27f007947 */ /* 0x000fea000b800000 */
[----:B---3--:R3:W2:Y:S02]  /*1dce0*/  SHFL.IDX PT, R7, R14, 0x2, 0x181f ;  /* 0x00581f000e077f89 */ /* 0x0086a400000e0000 */
.L_x_2044:
[----:B------:R-:W-:Y:S05]  /*1dcf0*/  BRA.DIV ~URZ, `(.L_x_1994) ;  /* 0x000025327f007947 */ /* 0x000fea000b800000 */
[----:B-1----:R1:W3:Y:S02]  /*1dd00*/  SHFL.IDX PT, R0, R17, 0x2, 0x181f ;  /* 0x00581f0011007f89 */ /* 0x0022e400000e0000 */
.L_x_2045:
[----:B------:R-:W-:Y:S01]  /*1dd10*/  IADD3 R2, R16, 0x40, RZ ;  /* 0x0000004010027810 */ /* 0x000fe20007ffe0ff */
[----:B------:R-:W-:Y:S03]  /*1dd20*/  BSSY B0, `(.L_x_1995) ;  /* 0x0000016000007945 */ /* 0x000fe60003800000 */
        /* <DEDUP_REMOVED lines=9> */
[-C--:B------:R-:W-:Y:S02]  /*1ddc0*/  @!P3 LEA R12, P4, R140, R0.reuse, 0x1 ;  /* 0x000000008c0cb211 */ /* 0x080fe400078808ff */
[-C--:B------:R-:W-:Y:S02]  /*1ddd0*/  @!P2 LEA R8, P6, R252, R0.reuse, 0x1 ;  /* 0x00000000fc08a211 */ /* 0x080fe400078c08ff */
[-C--:B------:R-:W-:Y:S02]  /*1dde0*/  @!P1 LEA R4, P5, R233, R0.reuse, 0x1 ;  /* 0x00000000e9049211 */ /* 0x080fe400078a08ff */
[----:B--2---:R-:W-:Y:S02]  /*1ddf0*/  @!P3 LEA.HI.X R13, R140, R7, R141, 0x1, P4 ;  /* 0x000000078c0db211 */ /* 0x004fe400020f0c8d */
[----:B------:R-:W-:-:S03]  /*1de00*/  @!P0 LEA R2, P4, R234, R0, 0x1 ;  /* 0x00000000ea028211 */ /* 0x000fc600078808ff */
[----:B------:R2:W-:Y:S01]  /*1de10*/  @!P3 ST.E.128 [R12.64], RZ ;  /* 0x000000ff0c00b985 */ /* 0x0005e2000c101d0c */
[-C--:B-----5:R-:W-:Y:S02]  /*1de20*/  @!P2 LEA.HI.X R9, R252, R7.reuse, R19, 0x1, P6 ;  /* 0x00000007fc09a211 */ /* 0x0a0fe400030f0c13 */
[----:B----4-:R-:W-:-:S03]  /*1de30*/  @!P1 LEA.HI.X R5, R233, R7, R18, 0x1, P5 ;  /* 0x00000007e9059211 */ /* 0x010fc600028f0c12 */
[----:B------:R2:W-:Y:S01]  /*1de40*/  @!P2 ST.E.128 [R8.64], RZ ;  /* 0x000000ff0800a985 */ /* 0x0005e2000c101d0c */
[----:B---3--:R-:W-:-:S03]  /*1de50*/  @!P0 LEA.HI.X R3, R234, R7, R10, 0x1, P4 ;  /* 0x00000007ea038211 */ /* 0x008fc600020f0c0a */
[----:B------:R2:W-:Y:S04]  /*1de60*/  @!P1 ST.E.128 [R4.64], RZ ;  /* 0x000000ff04009985 */ /* 0x0005e8000c101d0c */
[----:B------:R2:W-:Y:S02]  /*1de70*/  @!P0 ST.E.128 [R2.64], RZ ;  /* 0x000000ff02008985 */ /* 0x0005e4000c101d0c */
.L_x_1996:
[----:B------:R-:W-:Y:S05]  /*1de80*/  BSYNC B0 ;  /* 0x0000000000007941 */ /* 0x000fea0003800000 */
.L_x_1995:
[----:B------:R-:W-:Y:S05]  /*1de90*/  BRA.DIV ~URZ, `(.L_x_1997) ;  /* 0x000024127f007947 */ /* 0x000fea000b800000 */
[----:B--2---:R2:W1:Y:S04]  /*1dea0*/  SHFL.IDX PT, R7, R14, 0x3, 0x181f ;  /* 0x00781f000e077f89 */ /* 0x00446800000e0000 */
[----:B---3--:R2:W3:Y:S02]  /*1deb0*/  SHFL.IDX PT, R0, R17, 0x3, 0x181f ;  /* 0x00781f0011007f89 */ /* 0x0084e400000e0000 */
.L_x_2046:
[----:B------:R-:W-:-:S04]  /*1dec0*/  IADD3 R2, R16, 0x60, RZ ;  /* 0x0000006010027810 */ /* 0x000fc80007ffe0ff */
[----:B------:R-:W-:-:S13]  /*1ded0*/  ISETP.GE.AND P0, PT, R2, R15, PT ;  /* 0x0000000f0200720c */ /* 0x000fda0003f06270 */
[----:B------:R-:W-:Y:S05]  /*1dee0*/  @P0 BRA `(.L_x_1977) ;  /* 0x0000013000000947 */ /* 0x000fea0003800000 */
[----:B-12-4-:R-:W2:Y:S04]  /*1def0*/  LDL R17, [R1+0x78] ;  /* 0x0000780001117983 */ /* 0x016ea80000100800 */
[----:B------:R-:W4:Y:S04]  /*1df00*/  LDL R14, [R1+0x80] ;  /* 0x00008000010e7983 */ /* 0x000f280000100800 */
[----:B------:R-:W5:Y:S01]  /*1df10*/  LDL R10, [R1+0x7c] ;  /* 0x00007c00010a7983 */ /* 0x000f620000100800 */
[----:B------:R-:W-:Y:S02]  /*1df20*/  ISETP.GE.AND P3, PT, R140, c[0x0][0x3c8], PT ;  /* 0x0000f2008c007a0c */ /* 0x000fe40003f66270 */
[----:B------:R-:W-:-:S02]  /*1df30*/  ISETP.GE.AND P2, PT, R144, c[0x0][0x3c8], PT ;  /* 0x0000f20090007a0c */ /* 0x000fc40003f46270 */
[----:B------:R-:W-:Y:S02]  /*1df40*/  ISETP.GE.AND P1, PT, R233, c[0x0][0x3c8], PT ;  /* 0x0000f200e9007a0c */ /* 0x000fe40003f26270 */
[----:B------:R-:W-:-:S07]  /*1df50*/  ISETP.GE.AND P0, PT, R234, c[0x0][0x3c8], PT ;  /* 0x0000f200ea007a0c */ /* 0x000fce0003f06270 */
[-C--:B---3--:R-:W-:Y:S02]  /*1df60*/  @!P3 LEA R12, P4, R140, R0.reuse, 0x1 ;  /* 0x000000008c0cb211 */ /* 0x088fe400078808ff */
[-C--:B------:R-:W-:Y:S02]  /*1df70*/  @!P2 LEA R8, P6, R252, R0.reuse, 0x1 ;  /* 0x00000000fc08a211 */ /* 0x080fe400078c08ff */
[-C--:B------:R-:W-:Y:S02]  /*1df80*/  @!P1 LEA R4, P5, R233, R0.reuse, 0x1 ;  /* 0x00000000e9049211 */ /* 0x080fe400078a08ff */
[----:B------:R-:W-:Y:S02]  /*1df90*/  @!P3 LEA.HI.X R13, R140, R7, R141, 0x1, P4 ;  /* 0x000000078c0db211 */ /* 0x000fe400020f0c8d */
[----:B------:R-:W-:-:S03]  /*1dfa0*/  @!P0 LEA R2, P4, R234, R0, 0x1 ;  /* 0x00000000ea028211 */ /* 0x000fc600078808ff */
[----:B------:R1:W-:Y:S01]  /*1dfb0*/  @!P3 ST.E.128 [R12.64], RZ ;  /* 0x000000ff0c00b985 */ /* 0x0003e2000c101d0c */
[-C--:B--2---:R-:W-:Y:S02]  /*1dfc0*/  @!P2 LEA.HI.X R9, R252, R7.reuse, R17, 0x1, P6 ;  /* 0x00000007fc09a211 */ /* 0x084fe400030f0c11 */
[----:B----4-:R-:W-:-:S03]  /*1dfd0*/  @!P1 LEA.HI.X R5, R233, R7, R14, 0x1, P5 ;  /* 0x00000007e9059211 */ /* 0x010fc600028f0c0e */
[----:B------:R1:W-:Y:S01]  /*1dfe0*/  @!P2 ST.E.128 [R8.64], RZ ;  /* 0x000000ff0800a985 */ /* 0x0003e2000c101d0c */
[----:B-----5:R-:W-:-:S03]  /*1dff0*/  @!P0 LEA.HI.X R3, R234, R7, R10, 0x1, P4 ;  /* 0x00000007ea038211 */ /* 0x020fc600020f0c0a */
[----:B------:R1:W-:Y:S04]  /*1e000*/  @!P1 ST.E.128 [R4.64], RZ ;  /* 0x000000ff04009985 */ /* 0x0003e8000c101d0c */
[----:B------:R1:W-:Y:S02]  /*1e010*/  @!P0 ST.E.128 [R2.64], RZ ;  /* 0x000000ff02008985 */ /* 0x0003e4000c101d0c */
.L_x_1977:
[----:B------:R-:W-:Y:S05]  /*1e020*/  BSYNC B1 ;  /* 0x0000000000017941 */ /* 0x000fea0003800000 */
.L_x_1961:
[----:B------:R-:W-:-:S13]  /*1e030*/  ISETP.NE.AND P0, PT, RZ, UR10, PT ;  /* 0x0000000aff007c0c */ /* 0x000fda000bf05270 */
[----:B------:R-:W-:Y:S01]  /*1e040*/  @P0 WARPSYNC 0xffffffff ;  /* 0xffffffff00000948 */ /* 0x000fe20003800000 */
[----:B------:R-:W-:Y:S06]  /*1e050*/  @P0 BAR.SYNC.DEFER_BLOCKING 0x5, 0x100 ;  /* 0x0144000000000b1d */ /* 0x000fec0000010000 */
[----:B------:R-:W5:Y:S02]  /*1e060*/  @P0 LDS.128 R236, [0x20080] ;  /* 0x02008000ffec0984 */ /* 0x000f640000000c00 */
[----:B-1---5:R-:W-:Y:S01]  /*1e070*/  @P0 IMAD.MOV.U32 R2, RZ, RZ, R236 ;  /* 0x000000ffff020224 */ /* 0x022fe200078e00ec */
[----:B---34-:R-:W-:-:S04]  /*1e080*/  @P0 MOV R0, R237 ;  /* 0x000000ed00000202 */ /* 0x018fc80000000f00 */
[----:B------:R1:W-:Y:S04]  /*1e090*/  @P0 STL [R1+0xa8], R2 ;  /* 0x0000a80201000387 */ /* 0x0003e80000100800 */
[----:B------:R1:W-:Y:S04]  /*1e0a0*/  @P0 STL [R1+0xc0], R0 ;  /* 0x0000c00001000387 */ /* 0x0003e80000100800 */
[----:B------:R-:W-:Y:S06]  /*1e0b0*/  @P0 BAR.ARV 0x4, 0x100 ;  /* 0x0104000000000b1d */ /* 0x000fec0000002000 */
[----:B------:R-:W-:Y:S05]  /*1e0c0*/  @P0 BRA `(.L_x_1998) ;  /* 0x00000fd000000947 */ /* 0x000fea0003800000 */
[----:B-1----:R-:W1:Y:S01]  /*1e0d0*/  S2R R0, SR_TID.X ;  /* 0x0000000000007919 */ /* 0x002e620000002100 */
[----:B------:R-:W-:Y:S01]  /*1e0e0*/  IMAD.MOV.U32 R8, RZ, RZ, RZ ;  /* 0x000000ffff087224 */ /* 0x000fe200078e00ff */
[----:B-12---:R-:W-:-:S04]  /*1e0f0*/  LOP3.LUT R17, R0, 0x1f, RZ, 0xc0, !PT ;  /* 0x0000001f00117812 */ /* 0x006fc800078ec0ff */
[----:B------:R-:W-:Y:S01]  /*1e100*/  ISETP.NE.AND P6, PT, R17, 0x1f, PT ;  /* 0x0000001f1100780c */ /* 0x000fe20003fc5270 */
[----:B------:R-:W-:Y:S10]  /*1e110*/  BRA.DIV ~URZ, `(.L_x_1999) ;  /* 0x000022827f007947 */ /* 0x000ff4000b800000 */
[----:B------:R1:W2:Y:S02]  /*1e120*/  SHFL.IDX PT, R14, R145, RZ, 0x1f ;  /* 0x00001fff910e7589 */ /* 0x0002a400000e0000 */
.L_x_2047:
[----:B------:R-:W-:Y:S05]  /*1e130*/  BRA.DIV ~URZ, `(.L_x_2000) ;  /* 0x000022e27f007947 */ /* 0x000fea000b800000 */
[----:B------:R3:W4:Y:S02]  /*1e140*/  SHFL.IDX PT, R9, R145, 0x1, 0x1f ;  /* 0x00201f0091097f89 */ /* 0x00072400000e0000 */
.L_x_2048:
[----:B------:R-:W-:Y:S02]  /*1e150*/  IMAD.IADD R0, R239, 0x1, R17 ;  /* 0x00000001ef007824 */ /* 0x000fe400078e0211 */
        /* <DEDUP_REMOVED lines=17> */
.L_x_2049:
        /* <DEDUP_REMOVED lines=16> */
.L_x_2050:
[----:B---3--:R-:W-:Y:S01]  /*1e370*/  IMAD R0, R0, c[0x0][0x538], RZ ;  /* 0x00014e0000007a24 */ /* 0x008fe200078e02ff */
[----:B------:R-:W-:Y:S04]  /*1e380*/  BSSY B1, `(.L_x_2003) ;  /* 0x00000c5000017945 */ /* 0x000fe80003800000 */
[----:B----4-:R-:W-:-:S04]  /*1e390*/  IADD3 R9, R0, R9, RZ ;  /* 0x0000000900097210 */ /* 0x010fc80007ffe0ff */
[----:B--2---:R-:W-:-:S13]  /*1e3a0*/  ISETP.GT.AND P0, PT, R9, R14, PT ;  /* 0x0000000e0900720c */ /* 0x004fda0003f04270 */
[----:B------:R-:W-:Y:S05]  /*1e3b0*/  @P0 BRA `(.L_x_2004) ;  /* 0x0000025000000947 */ /* 0x000fea0003800000 */
.L_x_2008:
        /* <DEDUP_REMOVED lines=8> */
[----:B-1----:R-:W-:Y:S01]  /*1e440*/  @!P0 MOV R4, 0x4 ;  /* 0x0000000400048802 */ /* 0x002fe20000000f00 */
        /* <DEDUP_REMOVED lines=8> */
.L_x_2051:
        /* <DEDUP_REMOVED lines=16> */
.L_x_2052:
[----:B--2---:R-:W-:-:S05]  /*1e5d0*/  IMAD R0, R0, c[0x0][0x538], RZ ;  /* 0x00014e0000007a24 */ /* 0x004fca00078e02ff */
[----:B------:R-:W-:-:S04]  /*1e5e0*/  IADD3 R9, R0, R9, RZ ;  /* 0x0000000900097210 */ /* 0x000fc80007ffe0ff */
[----:B------:R-:W-:-:S13]  /*1e5f0*/  ISETP.GT.AND P0, PT, R9, R14, PT ;  /* 0x0000000e0900720c */ /* 0x000fda0003f04270 */
[----:B-1----:R-:W-:Y:S05]  /*1e600*/  @!P0 BRA `(.L_x_2008) ;  /* 0xfffffdb000008947 */ /* 0x002fea000383ffff */
.L_x_2004:
[----:B------:R-:W-:-:S05]  /*1e610*/  IADD3 R15, -R0, R9, RZ ;  /* 0x00000009000f7210 */ /* 0x000fca0007ffe1ff */
[----:B------:R-:W-:-:S05]  /*1e620*/  IMAD R0, R4, c[0x0][0x538], R15 ;  /* 0x00014e0004007a24 */ /* 0x000fca00078e020f */
[----:B------:R-:W-:Y:S01]  /*1e630*/  ISETP.GT.AND P0, PT, R0, R14, PT ;  /* 0x0000000e0000720c */ /* 0x000fe20003f04270 */
[----:B------:R-:W-:-:S12]  /*1e640*/  BRA.DIV ~URZ, `(.L_x_2009) ;  /* 0x000022627f007947 */ /* 0x000fd8000b800000 */
[----:B------:R-:W-:-:S04]  /*1e650*/  VOTE.ANY R5, PT, !P0 ;  /* 0x0000000000057806 */ /* 0x000fc800040e0100 */
.L_x_2053:
[----:B------:R-:W2:Y:S02]  /*1e660*/  POPC R0, R5 ;  /* 0x0000000500007309 */ /* 0x000ea40000000000 */
[----:B--2---:R-:W-:Y:S01]  /*1e670*/  IADD3 R239, R0, R239, RZ ;  /* 0x000000ef00ef7210 */ /* 0x004fe20007ffe0ff */
[----:B------:R-:W-:Y:S05]  /*1e680*/  BRA.DIV ~URZ, `(.L_x_2010) ;  /* 0x000022727f007947 */ /* 0x000fea000b800000 */
[----:B------:R2:W3:Y:S04]  /*1e690*/  SHFL.IDX PT, R9, R7, R0, 0x1f ;  /* 0x00001f0007097589 */ /* 0x0004e800000e0000 */
[----:B------:R2:W4:Y:S02]  /*1e6a0*/  SHFL.IDX PT, R8, R8, R0, 0x1f ;  /* 0x00001f0008087589 */ /* 0x00052400000e0000 */
.L_x_2054:
[----:B------:R-:W-:Y:S01]  /*1e6b0*/  ISETP.NE.AND P0, PT, R5, RZ, PT ;  /* 0x000000ff0500720c */ /* 0x000fe20003f05270 */
[----:B------:R-:W-:-:S12]  /*1e6c0*/  BSSY B0, `(.L_x_2011) ;  /* 0x0000005000007945 */ /* 0x000fd80003800000 */
[----:B------:R-:W-:Y:S05]  /*1e6d0*/  @!P0 BRA `(.L_x_2012) ;  /* 0x0000003000008947 */ /* 0x000fea0003800000 */
[----:B--2---:R-:W-:Y:S01]  /*1e6e0*/  IADD3 R0, R0, -0x1, RZ ;  /* 0xffffffff00007810 */ /* 0x004fe20007ffe0ff */
[----:B------:R-:W-:Y:S05]  /*1e6f0*/  BRA.DIV ~URZ, `(.L_x_2013) ;  /* 0x000022f27f007947 */ /* 0x000fea000b800000 */
[----:B------:R2:W1:Y:S02]  /*1e700*/  SHFL.IDX PT, R16, R4, R0, 0x1f ;  /* 0x00001f0004107589 */ /* 0x00046400000e0000 */
.L_x_2012:
[----:B------:R-:W-:Y:S05]  /*1e710*/  BSYNC B0 ;  /* 0x0000000000007941 */ /* 0x000fea0003800000 */
.L_x_2011:
[----:B-12---:R-:W-:Y:S01]  /*1e720*/  IMAD R0, R16, c[0x0][0x538], R15 ;  /* 0x00014e0010007a24 */ /* 0x006fe200078e020f */
[----:B----4-:R-:W-:Y:S01]  /*1e730*/  ISETP.NE.AND P0, PT, R8, 0x1, PT ;  /* 0x000000010800780c */ /* 0x010fe20003f05270 */
[----:B------:R-:W-:Y:S03]  /*1e740*/  BSSY B0, `(.L_x_2014) ;  /* 0x0000080000007945 */ /* 0x000fe60003800000 */
[----:B------:R1:W-:Y:S01]  /*1e750*/  STL [R1+0xa8], R0 ;  /* 0x0000a80001007387 */ /* 0x0003e20000100800 */
[----:B------:R-:W-:-:S08]  /*1e760*/  IADD3 R7, -R0, R14, RZ ;  /* 0x0000000e00077210 */ /* 0x000fd00007ffe1ff */
[----:B------:R-:W-:Y:S05]  /*1e770*/  @!P0 BRA `(.L_x_2015) ;  /* 0x000003d000008947 */ /* 0x000fea0003800000 */
[-C--:B---3--:R-:W-:Y:S02]  /*1e780*/  IABS R4, R9.reuse ;  /* 0x0000000900047213 */ /* 0x088fe40000000000 */
[----:B------:R-:W-:Y:S02]  /*1e790*/  IABS R5, R8 ;  /* 0x0000000800057213 */ /* 0x000fe40000000000 */
[----:B------:R-:W2:Y:S01]  /*1e7a0*/  I2F.RP R2, R4 ;  /* 0x0000000400027306 */ /* 0x000ea20000209400 */
[----:B------:R-:W-:-:S07]  /*1e7b0*/  IABS R12, R9 ;  /* 0x00000009000c7213 */ /* 0x000fce0000000000 */
[----:B------:R-:W-:Y:S08]  /*1e7c0*/  I2F.RP R13, R5 ;  /* 0x00000005000d7306 */ /* 0x000ff00000209400 */
[----:B--2---:R-:W2:Y:S02]  /*1e7d0*/  MUFU.RCP R2, R2 ;  /* 0x0000000200027308 */ /* 0x004ea40000001000 */
[----:B--2---:R-:W-:-:S06]  /*1e7e0*/  IADD3 R2, R2, 0xffffffe, RZ ;  /* 0x0ffffffe02027810 */ /* 0x004fcc0007ffe0ff */
[----:B------:R-:W2:Y:S02]  /*1e7f0*/  F2I.FTZ.U32.TRUNC.NTZ R3, R2 ;  /* 0x0000000200037305 */ /* 0x000ea4000021f000 */
[----:B-12---:R-:W-:Y:S02]  /*1e800*/  IMAD.MOV R0, RZ, RZ, -R3 ;  /* 0x000000ffff007224 */ /* 0x006fe400078e0a03 */
[----:B------:R-:W-:Y:S02]  /*1e810*/  IMAD.MOV.U32 R2, RZ, RZ, RZ ;  /* 0x000000ffff027224 */ /* 0x000fe400078e00ff */
[----:B------:R-:W-:Y:S01]  /*1e820*/  IMAD.MOV.U32 R10, RZ, RZ, R0 ;  /* 0x000000ffff0a7224 */ /* 0x000fe200078e0000 */
[----:B------:R-:W-:-:S03]  /*1e830*/  IABS R0, R7 ;  /* 0x0000000700007213 */ /* 0x000fc60000000000 */
[----:B------:R-:W-:-:S04]  /*1e840*/  IMAD R10, R10, R4, RZ ;  /* 0x000000040a0a7224 */ /* 0x000fc800078e02ff */
[----:B------:R-:W-:-:S04]  /*1e850*/  IMAD.HI.U32 R10, R3, R10, R2 ;  /* 0x0000000a030a7227 */ /* 0x000fc800078e0002 */
[----:B------:R-:W-:Y:S02]  /*1e860*/  IMAD.MOV.U32 R2, RZ, RZ, R0 ;  /* 0x000000ffff027224 */ /* 0x000fe400078e0000 */
[----:B------:R-:W-:-:S05]  /*1e870*/  IMAD.MOV R0, RZ, RZ, -R12 ;  /* 0x000000ffff007224 */ /* 0x000fca00078e0a0c */
[----:B------:R-:W-:Y:S01]  /*1e880*/  MOV R3, R0 ;  /* 0x0000000000037202 */ /* 0x000fe20000000f00 */
        /* <DEDUP_REMOVED lines=42> */
[----:B------:R-:W-:Y:S01]  /*1eb30*/  IMAD R238, R3, 0x10000, R8 ;  /* 0x0001000003ee7824 */ /* 0x000fe200078e0208 */
[----:B------:R-:W-:Y:S05]  /*1eb40*/  BRA `(.L_x_2016) ;  /* 0x000003f000007947 */ /* 0x000fea0003800000 */
.L_x_2015:
[----:B------:R-:W-:-:S04]  /*1eb50*/  IMAD.MOV.U32 R4, RZ, RZ, 0x4 ;  /* 0x00000004ff047424 */ /* 0x000fc800078e00ff */
[----:B------:R-:W-:-:S06]  /*1eb60*/  IMAD.WIDE R4, R239, R4, c[0x0][0x590] ;  /* 0x00016400ef047625 */ /* 0x000fcc00078e0204 */
[----:B------:R-:W2:Y:S01]  /*1eb70*/  LDG.E R4, [R4.64] ;  /* 0x0000000c04047981 */ /* 0x000ea2000c1e1900 */
[----:B------:R-:W-:Y:S01]  /*1eb80*/  IABS R8, R7 ;  /* 0x0000000700087213 */ /* 0x000fe20000000000 */
[----:B--23--:R-:W-:-:S05]  /*1eb90*/  IMAD R10, R4, R9, RZ ;  /* 0x00000009040a7224 */ /* 0x00cfca00078e02ff */
[-C--:B------:R-:W-:Y:S02]  /*1eba0*/  IABS R5, R10.reuse ;  /* 0x0000000a00057213 */ /* 0x080fe40000000000 */
[----:B------:R-:W-:Y:S02]  /*1ebb0*/  IABS R12, R10 ;  /* 0x0000000a000c7213 */ /* 0x000fe40000000000 */
[----:B------:R-:W2:Y:S08]  /*1ebc0*/  I2F.RP R2, R5 ;  /* 0x0000000500027306 */ /* 0x000eb00000209400 */
[----:B--2---:R-:W2:Y:S02]  /*1ebd0*/  MUFU.RCP R2, R2 ;  /* 0x0000000200027308 */ /* 0x004ea40000001000 */
[----:B--2---:R-:W-:-:S06]  /*1ebe0*/  IADD3 R2, R2, 0xffffffe, RZ ;  /* 0x0ffffffe02027810 */ /* 0x004fcc0007ffe0ff */
[----:B------:R-:W2:Y:S02]  /*1ebf0*/  F2I.FTZ.U32.TRUNC.NTZ R3, R2 ;  /* 0x0000000200037305 */ /* 0x000ea4000021f000 */
[----:B-12---:R-:W-:Y:S02]  /*1ec00*/  IMAD.MOV R0, RZ, RZ, -R3 ;  /* 0x000000ffff007224 */ /* 0x006fe400078e0a03 */
[----:B------:R-:W-:Y:S02]  /*1ec10*/  IMAD.MOV.U32 R2, RZ, RZ, RZ ;  /* 0x000000ffff027224 */ /* 0x000fe400078e00ff */
[----:B------:R-:W-:-:S04]  /*1ec20*/  IMAD R0, R0, R5, RZ ;  /* 0x0000000500007224 */ /* 0x000fc800078e02ff */
        /* <DEDUP_REMOVED lines=12> */
[----:B------:R-:W-:-:S04]  /*1ecf0*/  IMAD.MOV.U32 R2, RZ, RZ, R0 ;  /* 0x000000ffff027224 */ /* 0x000fc800078e0000 */
[----:B------:R-:W-:Y:S01]  /*1ed00*/  @!P1 IMAD.MOV R2, RZ, RZ, -R2 ;  /* 0x000000ffff029224 */ /* 0x000fe200078e0a02 */
[----:B------:R-:W-:-:S05]  /*1ed10*/  @!P0 LOP3.LUT R2, RZ, R10, RZ, 0x33, !PT ;  /* 0x0000000aff028212 */ /* 0x000fca00078e33ff */
[----:B------:R-:W-:Y:S02]  /*1ed20*/  IMAD R12, R4, R2, RZ ;  /* 0x00000002040c7224 */ /* 0x000fe400078e02ff */
[----:B------:R-:W-:-:S03]  /*1ed30*/  IMAD.MOV R2, RZ, RZ, -R2 ;  /* 0x000000ffff027224 */ /* 0x000fc600078e0a02 */
[----:B------:R-:W-:Y:S01]  /*1ed40*/  IADD3 R0, -R12, c[0x0][0x538], RZ ;  /* 0x00014e000c007a10 */ /* 0x000fe20007ffe1ff */
[----:B------:R-:W-:Y:S02]  /*1ed50*/  IMAD R7, R10, R2, R7 ;  /* 0x000000020a077224 */ /* 0x000fe400078e0207 */
[----:B------:R-:W-:Y:S01]  /*1ed60*/  IMAD.MOV.U32 R2, RZ, RZ, RZ ;  /* 0x000000ffff027224 */ /* 0x000fe200078e00ff */
[----:B------:R-:W-:-:S04]  /*1ed70*/  IMNMX R0, R4, R0, PT ;  /* 0x0000000004007217 */ /* 0x000fc80003800200 */
[-C--:B------:R-:W-:Y:S02]  /*1ed80*/  IABS R4, R0.reuse ;  /* 0x0000000000047213 */ /* 0x080fe40000000000 */
[----:B------:R-:W-:Y:S02]  /*1ed90*/  IABS R10, R0 ;  /* 0x00000000000a7213 */ /* 0x000fe40000000000 */
[----:B------:R-:W1:Y:S08]  /*1eda0*/  I2F.RP R3, R4 ;  /* 0x0000000400037306 */ /* 0x000e700000209400 */
[----:B-1----:R-:W1:Y:S02]  /*1edb0*/  MUFU.RCP R3, R3 ;  /* 0x0000000300037308 */ /* 0x002e640000001000 */
[----:B-1----:R-:W-:-:S06]  /*1edc0*/  IADD3 R3, R3, 0xffffffe, RZ ;  /* 0x0ffffffe03037810 */ /* 0x002fcc0007ffe0ff */
[----:B------:R-:W1:Y:S02]  /*1edd0*/  F2I.FTZ.U32.TRUNC.NTZ R3, R3 ;  /* 0x0000000300037305 */ /* 0x000e64000021f000 */
[----:B-1----:R-:W-:-:S05]  /*1ede0*/  IADD3 R5, RZ, -R3, RZ ;  /* 0x80000003ff057210 */ /* 0x002fca0007ffe0ff */
[----:B------:R-:W-:Y:S01]  /*1edf0*/  IMAD.MOV.U32 R8, RZ, RZ, R5 ;  /* 0x000000ffff087224 */ /* 0x000fe200078e0005 */
[----:B------:R-:W-:-:S03]  /*1ee00*/  IABS R5, R7 ;  /* 0x0000000700057213 */ /* 0x000fc60000000000 */
[----:B------:R-:W-:-:S04]  /*1ee10*/  IMAD R8, R8, R4, RZ ;  /* 0x0000000408087224 */ /* 0x000fc800078e02ff */
        /* <DEDUP_REMOVED lines=18> */
.L_x_2016:
[----:B------:R-:W-:Y:S05]  /*1ef40*/  BSYNC B0 ;  /* 0x0000000000007941 */ /* 0x000fea0003800000 */
.L_x_2014:
[----:B------:R-:W-:-:S04]  /*1ef50*/  LOP3.LUT R2, RZ, R2, RZ, 0x33, !PT ;  /* 0x00000002ff027212 */ /* 0x000fc800078e33ff */
[----:B------:R-:W-:-:S05]  /*1ef60*/  IADD3 R0, R2, R9, RZ ;  /* 0x0000000902007210 */ /* 0x000fca0007ffe0ff */
[----:B------:R1:W-:Y:S01]  /*1ef70*/  STL [R1+0xc0], R0 ;  /* 0x0000c00001007387 */ /* 0x0003e20000100800 */
[----:B------:R-:W-:Y:S05]  /*1ef80*/  BRA `(.L_x_2017) ;  /* 0x0000004000007947 */ /* 0x000fea0003800000 */
.L_x_2005:
[----:B------:R2:W-:Y:S01]  /*1ef90*/  STL [R1+0xa8], R14 ;  /* 0x0000a80e01007387 */ /* 0x0005e20000100800 */
[----:B------:R-:W-:Y:S02]  /*1efa0*/  MOV R238, RZ ;  /* 0x000000ff00ee7202 */ /* 0x000fe40000000f00 */
[----:B------:R-:W-:Y:S01]  /*1efb0*/  MOV R239, c[0x0][0x53c] ;  /* 0x00014f0000ef7a02 */ /* 0x000fe20000000f00 */
[----:B------:R2:W-:Y:S04]  /*1efc0*/  STL [R1+0xc0], RZ ;  /* 0x0000c0ff01007387 */ /* 0x0005e80000100800 */
.L_x_2017:
[----:B------:R-:W-:Y:S05]  /*1efd0*/  BSYNC B1 ;  /* 0x0000000000017941 */ /* 0x000fea0003800000 */
.L_x_2003:
[----:B------:R-:W3:Y:S04]  /*1efe0*/  LDL R2, [R1+0xa8] ;  /* 0x0000a80001027983 */ /* 0x000ee80000100800 */
[----:B-1----:R-:W4:Y:S01]  /*1eff0*/  LDL R0, [R1+0xc0] ;  /* 0x0000c00001007983 */ /* 0x002f220000100800 */
[----:B------:R-:W-:Y:S03]  /*1f000*/  WARPSYNC 0xffffffff ;  /* 0xffffffff00007948 */ /* 0x000fe60003800000 */
[----:B------:R-:W-:Y:S01]  /*1f010*/  BAR.SYNC.DEFER_BLOCKING 0x4, 0x100 ;  /* 0x0104000000007b1d */ /* 0x000fe20000010000 */
[----:B------:R-:W-:Y:S01]  /*1f020*/  ISETP.NE.AND P0, PT, R17, RZ, PT ;  /* 0x000000ff1100720c */ /* 0x000fe20003f05270 */
[----:B--2---:R-:W-:Y:S01]  /*1f030*/  IMAD.MOV.U32 R14, RZ, RZ, R238 ;  /* 0x000000ffff0e7224 */ /* 0x004fe200078e00ee */
[----:B------:R-:W-:-:S11]  /*1f040*/  MOV R15, R239 ;  /* 0x000000ef000f7202 */ /* 0x000fd60000000f00 */
[----:B---3--:R-:W-:Y:S01]  /*1f050*/  @!P0 IMAD.MOV.U32 R236, RZ, RZ, R2 ;  /* 0x000000ffffec8224 */ /* 0x008fe200078e0002 */
[----:B----4-:R-:W-:-:S03]  /*1f060*/  MOV R13, R0 ;  /* 0x00000000000d7202 */ /* 0x010fc60000000f00 */
[----:B------:R-:W-:-:S05]  /*1f070*/  IMAD.MOV.U32 R12, RZ, RZ, R236 ;  /* 0x000000ffff0c7224 */ /* 0x000fca00078e00ec */
[----:B------:R1:W-:Y:S04]  /*1f080*/  @!P0 STS.128 [0x20080], R12 ;  /* 0x0200800cff008388 */ /* 0x0003e80000000c00 */
[----:B------:R-:W-:Y:S06]  /*1f090*/  BAR.ARV 0x5, 0x100 ;  /* 0x0144000000007b1d */ /* 0x000fec0000002000 */
.L_x_1998:
[----:B------:R-:W-:-:S13]  /*1f0a0*/  ISETP.GE.AND P0, PT, R239, c[0x0][0x53c], PT ;  /* 0x00014f00ef007a0c */ /* 0x000fda0003f06270 */
[----:B-12---:R-:W-:Y:S01]  /*1f0b0*/  @P0 CALL.REL.NOINC `(.L_x_2018) ;  /* 0x0000001000000944 */ /* 0x006fe20003c00000 */
[----:B------:R-:W-:Y:S05]  /*1f0c0*/  BRA `(.L_x_2019) ;  /* 0xfffe310000007947 */ /* 0x000fea000383ffff */
.L_x_2018:
[----:B------:R-:W-:Y:S05]  /*1f0d0*/  EXIT ;  /* 0x000000000000794d */ /* 0x000fea0003800000 */
.L_x_1816:
[----:B------:R-:W-:Y:S01]  /*1f0e0*/  IMAD.MOV.U32 R0, RZ, RZ, R5 ;  /* 0x000000ffff007224 */ /* 0x000fe200078e0005 */
[----:B------:R-:W-:Y:S02]  /*1f0f0*/  MOV R3, 0x1 ;  /* 0x0000000100037802 */ /* 0x000fe40000000f00 */
[----:B------:R-:W-:Y:S02]  /*1f100*/  MOV R2, 0x1f120 ;  /* 0x0001f12000027802 */ /* 0x000fe40000000f00 */
[----:B------:R-:W-:Y:S05]  /*1f110*/  CALL.REL.NOINC `($__internal_40_$__cuda_sm70_shflsync_up_p) ;  /* 0x0000c17000007944 */ /* 0x000fea0003c00000 */
[----:B------:R-:W-:Y:S01]  /*1f120*/  MOV R0, R4 ;  /* 0x0000000400007202 */ /* 0x000fe20000000f00 */
[----:B------:R-:W-:Y:S05]  /*1f130*/  BRA `(.L_x_2020) ;  /* 0xfffe139000007947 */ /* 0x000fea000383ffff */
.L_x_1817:
[----:B------:R-:W-:Y:S01]  /*1f140*/  IMAD.MOV.U32 R0, RZ, RZ, R5 ;  /* 0x000000ffff007224 */ /* 0x000fe200078e0005 */
[----:B------:R-:W-:Y:S02]  /*1f150*/  MOV R3, 0x2 ;  /* 0x0000000200037802 */ /* 0x000fe40000000f00 */
[----:B------:R-:W-:Y:S02]  /*1f160*/  MOV R2, 0x1f180 ;  /* 0x0001f18000027802 */ /* 0x000fe40000000f00 */
[----:B------:R-:W-:Y:S05]  /*1f170*/  CALL.REL.NOINC `($__internal_40_$__cuda_sm70_shflsync_up_p) ;  /* 0x0000c11000007944 */ /* 0x000fea0003c00000 */
[----:B------:R-:W-:Y:S01]  /*1f180*/  SEL R4, R4, RZ, P4 ;  /* 0x000000ff04047207 */ /* 0x000fe20002000000 */
[----:B------:R-:W-:Y:S01]  /*1f190*/  IMAD.MOV.U32 R3, RZ, RZ, 0x4 ;  /* 0x00000004ff037424 */ /* 0x000fe200078e00ff */
[----:B------:R-:W-:-:S03]  /*1f1a0*/  MOV R2, 0x1f1d0 ;  /* 0x0001f1d000027802 */ /* 0x000fc60000000f00 */
[----:B------:R-:W-:Y:S02]  /*1f1b0*/  IMAD.IADD R0, R5, 0x1, R4 ;  /* 0x0000000105007824 */ /* 0x000fe400078e0204 */
        /* <DEDUP_REMOVED lines=13> */
[----:B------:R-:W-:Y:S02]  /*1f290*/  MOV R10, 0x1f ;  /* 0x0000001f000a7802 */ /* 0x000fe40000000f00 */
[----:B------:R-:W-:Y:S01]  /*1f2a0*/  MOV R172, 0xffffffff ;  /* 0xffffffff00ac7802 */ /* 0x000fe20000000f00 */
[----:B------:R-:W-:Y:S01]  /*1f2b0*/  IMAD.IADD R4, R0, 0x1, R4 ;  /* 0x0000000100047824 */ /* 0x000fe200078e0204 */
[----:B------:R-:W-:-:S03]  /*1f2c0*/  MOV R2, 0x1f2f0 ;  /* 0x0001f2f000027802 */ /* 0x000fc60000000f00 */
[----:B------:R-:W-:Y:S02]  /*1f2d0*/  IMAD.MOV.U32 R12, RZ, RZ, R4 ;  /* 0x000000ffff0c7224 */ /* 0x000fe400078e0004 */
[----:B------:R-:W-:Y:S05]  /*1f2e0*/  CALL.REL.NOINC `($__internal_39_$__cuda_sm70_shflsync_idx_p) ;  /* 0x0000bf6000007944 */ /* 0x000fea0003c00000 */
[----:B------:R-:W-:Y:S01]  /*1f2f0*/  MOV R0, R13 ;  /* 0x0000000d00007202 */ /* 0x000fe20000000f00 */
[----:B------:R-:W-:Y:S05]  /*1f300*/  BRA `(.L_x_2021) ;  /* 0xfffe12c000007947 */ /* 0x000fea000383ffff */
.L_x_1819:
[----:B------:R-:W-:Y:S02]  /*1f310*/  SEL R0, RZ, 0x1, P0 ;  /* 0x00000001ff007807 */ /* 0x000fe40000000000 */
[----:B------:R-:W-:Y:S02]  /*1f320*/  MOV R2, 0x1f340 ;  /* 0x0001f34000027802 */ /* 0x000fe40000000f00 */
[----:B------:R-:W-:Y:S05]  /*1f330*/  CALL.REL.NOINC `($__internal_41_$__cuda_sm70_votesync_ballot) ;  /* 0x0000bfb000007944 */ /* 0x000fea0003c00000 */
[----:B------:R-:W-:Y:S01]  /*1f340*/  MOV R5, R0 ;  /* 0x0000000000057202 */ /* 0x000fe20000000f00 */
[----:B------:R-:W-:Y:S05]  /*1f350*/  BRA `(.L_x_2022) ;  /* 0xfffe130000007947 */ /* 0x000fea000383ffff */
.L_x_1820:
[----:B------:R-:W-:Y:S01]  /*1f360*/  IMAD.MOV.U32 R12, RZ, RZ, R9 ;  /* 0x000000ffff0c7224 */ /* 0x000fe200078e0009 */
[----:B------:R-:W-:Y:S01]  /*1f370*/  MOV R3, 0x1f ;  /* 0x0000001f00037802 */ /* 0x000fe20000000f00 */
[----:B------:R-:W-:Y:S01]  /*1f380*/  IMAD.MOV.U32 R172, RZ, RZ, -0x1 ;  /* 0xffffffffffac7424 */ /* 0x000fe200078e00ff */
[----:B------:R-:W-:Y:S02]  /*1f390*/  MOV R2, 0x1f3b0 ;  /* 0x0001f3b000027802 */ /* 0x000fe40000000f00 */
[----:B------:R-:W-:Y:S05]  /*1f3a0*/  CALL.REL.NOINC `($__internal_39_$__cuda_sm70_shflsync_idx_p) ;  /* 0x0000bea000007944 */ /* 0x000fea0003c00000 */
[----:B------:R-:W-:Y:S01]  /*1f3b0*/  IMAD.MOV.U32 R14, RZ, RZ, R13 ;  /* 0x000000ffff0e7224 */ /* 0x000fe200078e000d */
[----:B------:R-:W-:Y:S01]  /*1f3c0*/  MOV R12, R8 ;  /* 0x00000008000c7202 */ /* 0x000fe20000000f00 */
[----:B------:R-:W-:Y:S01]  /*1f3d0*/  IMAD.MOV.U32 R0, RZ, RZ, RZ ;  /* 0x000000ffff007224 */ /* 0x000fe200078e00ff */
[----:B------:R-:W-:Y:S01]  /*1f3e0*/  MOV R3, 0x1f ;  /* 0x0000001f00037802 */ /* 0x000fe20000000f00 */
[----:B------:R-:W-:Y:S01]  /*1f3f0*/  IMAD.MOV.U32 R172, RZ, RZ, -0x1 ;  /* 0xffffffffffac7424 */ /* 0x000fe200078e00ff */
[----:B------:R-:W-:-:S02]  /*1f400*/  MOV R2, 0x1f420 ;  /* 0x0001f42000027802 */ /* 0x000fc40000000f00 */
[----:B------:R-:W-:Y:S05]  /*1f410*/  CALL.REL.NOINC `($__internal_39_$__cuda_sm70_shflsync_idx_p) ;  /* 0x0000be3000007944 */ /* 0x000fea0003c00000 */
[----:B------:R-:W-:Y:S01]  /*1f420*/  MOV R9, R13 ;  /* 0x0000000d00097202 */ /* 0x000fe20000000f00 */
[----:B------:R-:W-:Y:S05]  /*1f430*/  BRA `(.L_x_2023) ;  /* 0xfffe128000007947 */ /* 0x000fea000383ffff */
.L_x_1823:
[----:B------:R-:W-:Y:S01]  /*1f440*/  IMAD.MOV.U32 R12, RZ, RZ, R4 ;  /* 0x000000ffff0c7224 */ /* 0x000fe200078e0004 */
[----:B------:R-:W-:Y:S01]  /*1f450*/  MOV R3, 0x1f ;  /* 0x0000001f00037802 */ /* 0x000fe20000000f00 */
[----:B------:R-:W-:Y:S01]  /*1f460*/  IMAD.MOV.U32 R172, RZ, RZ, -0x1 ;  /* 0xffffffffffac7424 */ /* 0x000fe200078e00ff */
[----:B------:R-:W-:-:S02]  /*1f470*/  MOV R2, 0x1f490 ;  /* 0x0001f49000027802 */ /* 0x000fc40000000f00 */
[----:B--23--:R-:W-:Y:S05]  /*1f480*/  CALL.REL.NOINC `($__internal_39_$__cuda_sm70_shflsync_idx_p) ;  /* 0x0000bdc000007944 */ /* 0x00cfea0003c00000 */
[----:B------:R-:W-:Y:S01]  /*1f490*/  MOV R0, R13 ;  /* 0x0000000d00007202 */ /* 0x000fe20000000f00 */
[----:B------:R-:W-:Y:S05]  /*1f4a0*/  BRA `(.L_x_1822) ;  /* 0xfffe127000007947 */ /* 0x000fea000383ffff */
.L_x_1894:
[----:B-1----:R-:W-:Y:S01]  /*1f4b0*/  IMAD.MOV.U32 R12, RZ, RZ, R17 ;  /* 0x000000ffff0c7224 */ /* 0x002fe200078e0011 */
[----:B------:R-:W-:Y:S01]  /*1f4c0*/  MOV R3, 0x181f ;  /* 0x0000181f00037802 */ /* 0x000fe20000000f00 */
[----:B------:R-:W-:Y:S01]  /*1f4d0*/  IMAD.MOV.U32 R10, RZ, RZ, RZ ;  /* 0x000000ffff0a7224 */ /* 0x000fe200078e00ff */
[----:B------:R-:W-:-:S02]  /*1f4e0*/  MOV R172, 0xffffffff ;  /* 0xffffffff00ac7802 */ /* 0x000fc40000000f00 */
[----:B------:R-:W-:Y:S02]  /*1f4f0*/  MOV R2, 0x1f510 ;  /* 0x0001f51000027802 */ /* 0x000fe40000000f00 */
[----:B------:R-:W-:Y:S05]  /*1f500*/  CALL.REL.NOINC `($__internal_39_$__cuda_sm70_shflsync_idx_p) ;  /* 0x0000bd4000007944 */ /* 0x000fea0003c00000 */
[----:B------:R-:W-:Y:S01]  /*1f510*/  MOV R4, R13 ;  /* 0x0000000d00047202 */ /* 0x000fe20000000f00 */
[----:B------:R-:W-:Y:S05]  /*1f520*/  BRA `(.L_x_2024) ;  /* 0xfffeb61000007947 */ /* 0x000fea000383ffff */
.L_x_1895:
[----:B------:R-:W-:Y:S01]  /*1f530*/  IMAD.MOV.U32 R12, RZ, RZ, R20 ;  /* 0x000000ffff0c7224 */ /* 0x000fe200078e0014 */
[----:B------:R-:W-:Y:S01]  /*1f540*/  MOV R3, 0x181f ;  /* 0x0000181f00037802 */ /* 0x000fe20000000f00 */
[----:B------:R-:W-:Y:S01]  /*1f550*/  IMAD.MOV.U32 R10, RZ, RZ, RZ ;  /* 0x000000ffff0a7224 */ /* 0x000fe200078e00ff */
[----:B------:R-:W-:Y:S02]  /*1f560*/  MOV R172, 0xffffffff ;  /* 0xffffffff00ac7802 */ /* 0x000fe40000000f00 */
[----:B------:R-:W-:Y:S02]  /*1f570*/  MOV R2, 0x1f590 ;  /* 0x0001f59000027802 */ /* 0x000fe40000000f00 */
[----:B-12---:R-:W-:Y:S05]  /*1f580*/  CALL.REL.NOINC `($__internal_39_$__cuda_sm70_shflsync_idx_p) ;  /* 0x0000bcc000007944 */ /* 0x006fea0003c00000 */
[----:B------:R-:W-:Y:S01]  /*1f590*/  MOV R0, R13 ;  /* 0x0000000d00007202 */ /* 0x000fe20000000f00 */
[----:B------:R-:W-:Y:S05]  /*1f5a0*/  BRA `(.L_x_2025) ;  /* 0xfffeb5b000007947 */ /* 0x000fea000383ffff */
.L_x_1898:
[----:B--2---:R-:W-:Y:S01]  /*1f5b0*/  IMAD.MOV.U32 R12, RZ, RZ, R17 ;  /* 0x000000ffff0c7224 */ /* 0x004fe200078e0011 */
[----:B------:R-:W-:Y:S01]  /*1f5c0*/  MOV R3, 0x181f ;  /* 0x0000181f00037802 */ /* 0x000fe20000000f00 */
[----:B------:R-:W-:Y:S01]  /*1f5d0*/  IMAD.MOV.U32 R10, RZ, RZ, 0x1 ;  /* 0x00000001ff0a7424 */ /* 0x000fe200078e00ff */
[----:B------:R-:W-:-:S02]  /*1f5e0*/  MOV R172, 0xffffffff ;  /* 0xffffffff00ac7802 */ /* 0x000fc40000000f00 */
[----:B------:R-:W-:Y:S02]  /*1f5f0*/  MOV R2, 0x1f610 ;  /* 0x0001f61000027802 */ /* 0x000fe40000000f00 */
[----:B-1-34-:R-:W-:Y:S05]  /*1f600*/  CALL.REL.NOINC `($__internal_39_$__cuda_sm70_shflsync_idx_p) ;  /* 0x0000bc4000007944 */ /* 0x01afea0003c00000 */
[----:B------:R-:W-:Y:S01]  /*1f610*/  IMAD.MOV.U32 R4, RZ, RZ, R13 ;  /* 0x000000ffff047224 */ /* 0x000fe200078e000d */
[----:B------:R-:W-:Y:S01]  /*1f620*/  MOV R12, R20 ;  /* 0x00000014000c7202 */ /* 0x000fe20000000f00 */
[----:B------:R-:W-:Y:S01]  /*1f630*/  IMAD.MOV.U32 R10, RZ, RZ, 0x1 ;  /* 0x00000001ff0a7424 */ /* 0x000fe200078e00ff */
[----:B------:R-:W-:Y:S01]  /*1f640*/  MOV R3, 0x181f ;  /* 0x0000181f00037802 */ /* 0x000fe20000000f00 */
[----:B------:R-:W-:Y:S01]  /*1f650*/  IMAD.MOV.U32 R172, RZ, RZ, -0x1 ;  /* 0xffffffffffac7424 */ /* 0x000fe200078e00ff */
[----:B------:R-:W-:Y:S02]  /*1f660*/  MOV R2, 0x1f680 ;  /* 0x0001f68000027802 */ /* 0x000fe40000000f00 */
[----:B------:R-:W-:Y:S05]  /*1f670*/  CALL.REL.NOINC `($__internal_39_$__cuda_sm70_shflsync_idx_p) ;  /* 0x0000bbd000007944 */ /* 0x000fea0003c00000 */
[----:B------:R-:W-:Y:S01]  /*1f680*/  MOV R0, R13 ;  /* 0x0000000d00007202 */ /* 0x000fe20000000f00 */
[----:B------:R-:W-:Y:S05]  /*1f690*/  BRA `(.L_x_2026) ;  /* 0xfffeb66000007947 */ /* 0x000fea000383ffff */
.L_x_1901:
[----:B-1----:R-:W-:Y:S01]  /*1f6a0*/  IMAD.MOV.U32 R12, RZ, RZ, R17 ;  /* 0x000000ffff0c7224 */ /* 0x002fe200078e0011 */
[----:B------:R-:W-:Y:S01]  /*1f6b0*/  MOV R3, 0x181f ;  /* 0x0000181f00037802 */ /* 0x000fe20000000f00 */
[----:B------:R-:W-:Y:S01]  /*1f6c0*/  IMAD.MOV.U32 R10, RZ, RZ, 0x2 ;  /* 0x00000002ff0a7424 */ /* 0x000fe200078e00ff */
[----:B------:R-:W-:Y:S02]  /*1f6d0*/  MOV R172, 0xffffffff ;  /* 0xffffffff00ac7802 */ /* 0x000fe40000000f00 */
[----:B------:R-:W-:-:S02]  /*1f6e0*/  MOV R2, 0x1f700 ;  /* 0x0001f70000027802 */ /* 0x000fc40000000f00 */
[----:B--234-:R-:W-:Y:S05]  /*1f6f0*/  CALL.REL.NOINC `($__internal_39_$__cuda_sm70_shflsync_idx_p) ;  /* 0x0000bb5000007944 */ /* 0x01cfea0003c00000 */
[----:B------:R-:W-:Y:S01]  /*1f700*/  MOV R4, R13 ;  /* 0x0000000d00047202 */ /* 0x000fe20000000f00 */
[----:B------:R-:W-:Y:S05]  /*1f710*/  BRA `(.L_x_2027) ;  /* 0xfffeb77000007947 */ /* 0x000fea000383ffff */
.L_x_1902:
[----:B------:R-:W-:Y:S01]  /*1f720*/  IMAD.MOV.U32 R12, RZ, RZ, R20 ;  /* 0x000000ffff0c7224 */ /* 0x000fe200078e0014 */
[----:B------:R-:W-:Y:S01]  /*1f730*/  MOV R3, 0x181f ;  /* 0x0000181f00037802 */ /* 0x000fe20000000f00 */
[----:B------:R-:W-:Y:S01]  /*1f740*/  IMAD.MOV.U32 R10, RZ, RZ, 0x2 ;  /* 0x00000002ff0a7424 */ /* 0x000fe200078e00ff */
[----:B------:R-:W-:-:S02]  /*1f750*/  MOV R172, 0xffffffff ;  /* 0xffffffff00ac7802 */ /* 0x000fc40000000f00 */
[----:B------:R-:W-:Y:S02]  /*1f760*/  MOV R2, 0x1f780 ;  /* 0x0001f78000027802 */ /* 0x000fe40000000f00 */
[----:B-1234-:R-:W-:Y:S05]  /*1f770*/  CALL.REL.NOINC `($__internal_39_$__cuda_sm70_shflsync_idx_p) ;  /* 0x0000bad000007944 */ /* 0x01efea0003c00000 */
[----:B------:R-:W-:Y:S01]  /*1f780*/  MOV R0, R13 ;  /* 0x0000000d00007202 */ /* 0x000fe20000000f00 */
[----:B------:R-:W-:Y:S05]  /*1f790*/  BRA `(.L_x_2028) ;  /* 0xfffeb71000007947 */ /* 0x000fea000383ffff */
.L_x_1905:
[----:B-1----:R-:W-:Y:S01]  /*1f7a0*/  IMAD.MOV.U32 R12, RZ, RZ, R17 ;  /* 0x000000ffff0c7224 */ /* 0x002fe200078e0011 */
[----:B------:R-:W-:Y:S01]  /*1f7b0*/  MOV R3, 0x181f ;  /* 0x0000181f00037802 */ /* 0x000fe20000000f00 */
[----:B------:R-:W-:Y:S01]  /*1f7c0*/  IMAD.MOV.U32 R10, RZ, RZ, 0x3 ;  /* 0x00000003ff0a7424 */ /* 0x000fe200078e00ff */
[----:B------:R-:W-:Y:S02]  /*1f7d0*/  MOV R172, 0xffffffff ;  /* 0xffffffff00ac7802 */ /* 0x000fe40000000f00 */
[----:B------:R-:W-:Y:S02]  /*1f7e0*/  MOV R2, 0x1f800 ;  /* 0x0001f80000027802 */ /* 0x000fe40000000f00 */
[----:B--234-:R-:W-:Y:S05]  /*1f7f0*/  CALL.REL.NOINC `($__internal_39_$__cuda_sm70_shflsync_idx_p) ;  /* 0x0000ba5000007944 */ /* 0x01cfea0003c00000 */
[----:B------:R-:W-:Y:S01]  /*1f800*/  IMAD.MOV.U32 R4, RZ, RZ, R13 ;  /* 0x000000ffff047224 */ /* 0x000fe200078e000d */
[----:B------:R-:W-:Y:S01]  /*1f810*/  MOV R12, R20 ;  /* 0x00000014000c7202 */ /* 0x000fe20000000f00 */
[----:B------:R-:W-:Y:S01]  /*1f820*/  IMAD.MOV.U32 R10, RZ, RZ, 0x3 ;  /* 0x00000003ff0a7424 */ /* 0x000fe200078e00ff */
[----:B------:R-:W-:Y:S01]  /*1f830*/  MOV R3, 0x181f ;  /* 0x0000181f00037802 */ /* 0x000fe20000000f00 */
[----:B------:R-:W-:Y:S01]  /*1f840*/  IMAD.MOV.U32 R172, RZ, RZ, -0x1 ;  /* 0xffffffffffac7424 */ /* 0x000fe200078e00ff */
[----:B------:R-:W-:-:S02]  /*1f850*/  MOV R2, 0x1f870 ;  /* 0x0001f87000027802 */ /* 0x000fc40000000f00 */
[----:B------:R-:W-:Y:S05]  /*1f860*/  CALL.REL.NOINC `($__internal_39_$__cuda_sm70_shflsync_idx_p) ;  /* 0x0000b9e000007944 */ /* 0x000fea0003c00000 */
[----:B------:R-:W-:Y:S01]  /*1f870*/  MOV R0, R13 ;  /* 0x0000000d00007202 */ /* 0x000fe20000000f00 */
[----:B------:R-:W-:Y:S05]  /*1f880*/  BRA `(.L_x_2029) ;  /* 0xfffeb7c000007947 */ /* 0x000fea000383ffff */
.L_x_1957:
[----:B------:R-:W-:Y:S01]  /*1f890*/  IMAD.MOV.U32 R2, RZ, RZ, R229 ;  /* 0x000000ffff027224 */ /* 0x000fe200078e00e5 */
[----:B------:R-:W-:-:S02]  /*1f8a0*/  MOV R4, 0x2 ;  /* 0x0000000200047802 */ /* 0x000fc40000000f00 */
[----:B------:R-:W-:Y:S02]  /*1f8b0*/  MOV R3, 0x1f8d0 ;  /* 0x0001f8d000037802 */ /* 0x000fe40000000f00 */
[----:B------:R-:W-:Y:S05]  /*1f8c0*/  CALL.REL.NOINC `($__internal_38_$__cuda_sm70_shflsync_bfly_p) ;  /* 0x0000b93000007944 */ /* 0x000fea0003c00000 */
[----:B------:R-:W-:Y:S01]  /*1f8d0*/  MOV R0, R4 ;  /* 0x0000000400007202 */ /* 0x000fe20000000f00 */
[----:B------:R-:W-:Y:S05]  /*1f8e0*/  BRA `(.L_x_2030) ;  /* 0xffff98f000007947 */ /* 0x000fea000383ffff */
.L_x_1958:
[----:B------:R-:W-:Y:S01]  /*1f8f0*/  IMAD.MOV.U32 R2, RZ, RZ, R0 ;  /* 0x000000ffff027224 */ /* 0x000fe200078e0000 */
[----:B------:R-:W-:Y:S02]  /*1f900*/  MOV R4, 0x1 ;  /* 0x0000000100047802 */ /* 0x000fe40000000f00 */
[----:B------:R-:W-:Y:S02]  /*1f910*/  MOV R3, 0x1f930 ;  /* 0x0001f93000037802 */ /* 0x000fe40000000f00 */
[----:B-1----:R-:W-:Y:S05]  /*1f920*/  CALL.REL.NOINC `($__internal_38_$__cuda_sm70_shflsync_bfly_p) ;  /* 0x0000b8d000007944 */ /* 0x002fea0003c00000 */
[----:B------:R-:W-:Y:S01]  /*1f930*/  FADD.FTZ R0, R0, R4 ;  /* 0x0000000400007221 */ /* 0x000fe20000010000 */
[----:B------:R-:W-:Y:S02]  /*1f940*/  MOV R2, R230 ;  /* 0x000000e600027202 */ /* 0x000fe40000000f00 */
[----:B------:R-:W-:Y:S02]  /*1f950*/  MOV R4, 0x2 ;  /* 0x0000000200047802 */ /* 0x000fe40000000f00 */
[----:B------:R-:W-:Y:S02]  /*1f960*/  MOV R3, 0x1f980 ;  /* 0x0001f98000037802 */ /* 0x000fe40000000f00 */
[----:B------:R-:W-:Y:S05]  /*1f970*/  CALL.REL.NOINC `($__internal_38_$__cuda_sm70_shflsync_bfly_p) ;  /* 0x0000b88000007944 */ /* 0x000fea0003c00000 */
[----:B------:R-:W-:Y:S01]  /*1f980*/  FADD.FTZ R230, R230, R4 ;  /* 0x00000004e6e67221 */ /* 0x000fe20000010000 */
[----:B------:R-:W-:-:S02]  /*1f990*/  MOV R4, 0x1 ;  /* 0x0000000100047802 */ /* 0x000fc40000000f00 */
[----:B------:R-:W-:Y:S02]  /*1f9a0*/  MOV R3, 0x1f9d0 ;  /* 0x0001f9d000037802 */ /* 0x000fe40000000f00 */
[----:B------:R-:W-:Y:S02]  /*1f9b0*/  MOV R2, R230 ;  /* 0x000000e600027202 */ /* 0x000fe40000000f00 */
[----:B------:R-:W-:Y:S05]  /*1f9c0*/  CALL.REL.NOINC `($__internal_38_$__cuda_sm70_shflsync_bfly_p) ;  /* 0x0000b83000007944 */ /* 0x000fea0003c00000 */
[----:B------:R-:W-:Y:S01]  /*1f9d0*/  MOV R3, R4 ;  /* 0x0000000400037202 */ /* 0x000fe20000000f00 */
[----:B------:R-:W-:Y:S05]  /*1f9e0*/  BRA `(.L_x_2031) ;  /* 0xffff986000007947 */ /* 0x000fea000383ffff */
.L_x_1965:
[----:B--234-:R-:W-:Y:S01]  /*1f9f0*/  IMAD.MOV.U32 R12, RZ, RZ, R15 ;  /* 0x000000ffff0c7224 */ /* 0x01cfe200078e000f */
[----:B------:R-:W-:Y:S01]  /*1fa00*/  MOV R3, 0x181f ;  /* 0x0000181f00037802 */ /* 0x000fe20000000f00 */
[----:B------:R-:W-:Y:S01]  /*1fa10*/  IMAD.MOV.U32 R10, RZ, RZ, RZ ;  /* 0x000000ffff0a7224 */ /* 0x000fe200078e00ff */
[----:B------:R-:W-:Y:S02]  /*1fa20*/  MOV R172, 0xffffffff ;  /* 0xffffffff00ac7802 */ /* 0x000fe40000000f00 */
[----:B------:R-:W-:Y:S02]  /*1fa30*/  MOV R2, 0x1fa50 ;  /* 0x0001fa5000027802 */ /* 0x000fe40000000f00 */
[----:B-1----:R-:W-:Y:S05]  /*1fa40*/  CALL.REL.NOINC `($__internal_39_$__cuda_sm70_shflsync_idx_p) ;  /* 0x0000b80000007944 */ /* 0x002fea0003c00000 */
[----:B------:R-:W-:Y:S01]  /*1fa50*/  MOV R7, R13 ;  /* 0x0000000d00077202 */ /* 0x000fe20000000f00 */
[----:B------:R-:W-:Y:S05]  /*1fa60*/  BRA `(.L_x_2032) ;  /* 0xffffb46000007947 */ /* 0x000fea000383ffff */
.L_x_1966:
[----:B------:R-:W-:Y:S01]  /*1fa70*/  IMAD.MOV.U32 R12, RZ, RZ, R17 ;  /* 0x000000ffff0c7224 */ /* 0x000fe200078e0011 */
[----:B------:R-:W-:Y:S01]  /*1fa80*/  MOV R3, 0x181f ;  /* 0x0000181f00037802 */ /* 0x000fe20000000f00 */
[----:B------:R-:W-:Y:S01]  /*1fa90*/  IMAD.MOV.U32 R10, RZ, RZ, RZ ;  /* 0x000000ffff0a7224 */ /* 0x000fe200078e00ff */
[----:B------:R-:W-:-:S02]  /*1faa0*/  MOV R172, 0xffffffff ;  /* 0xffffffff00ac7802 */ /* 0x000fc40000000f00 */
[----:B------:R-:W-:Y:S02]  /*1fab0*/  MOV R2, 0x1fad0 ;  /* 0x0001fad000027802 */ /* 0x000fe40000000f00 */
[----:B-123--:R-:W-:Y:S05]  /*1fac0*/  CALL.REL.NOINC `($__internal_39_$__cuda_sm70_shflsync_idx_p) ;  /* 0x0000b78000007944 */ /* 0x00efea0003c00000 */
[----:B------:R-:W-:Y:S01]  /*1fad0*/  MOV R0, R13 ;  /* 0x0000000d00007202 */ /* 0x000fe20000000f00 */
[----:B------:R-:W-:Y:S05]  /*1fae0*/  BRA `(.L_x_2033) ;  /* 0xffffb40000007947 */ /* 0x000fea000383ffff */
.L_x_1969:
[----:B--2---:R-:W-:Y:S01]  /*1faf0*/  IMAD.MOV.U32 R12, RZ, RZ, R15 ;  /* 0x000000ffff0c7224 */ /* 0x004fe200078e000f */
[----:B------:R-:W-:Y:S01]  /*1fb00*/  MOV R3, 0x181f ;  /* 0x0000181f00037802 */ /* 0x000fe20000000f00 */
[----:B------:R-:W-:Y:S01]  /*1fb10*/  IMAD.MOV.U32 R10, RZ, RZ, 0x1 ;  /* 0x00000001ff0a7424 */ /* 0x000fe200078e00ff */
[----:B------:R-:W-:Y:S02]  /*1fb20*/  MOV R172, 0xffffffff ;  /* 0xffffffff00ac7802 */ /* 0x000fe40000000f00 */
[----:B------:R-:W-:Y:S02]  /*1fb30*/  MOV R2, 0x1fb50 ;  /* 0x0001fb5000027802 */ /* 0x000fe40000000f00 */
[----:B-1-34-:R-:W-:Y:S05]  /*1fb40*/  CALL.REL.NOINC `($__internal_39_$__cuda_sm70_shflsync_idx_p) ;  /* 0x0000b70000007944 */ /* 0x01afea0003c00000 */
        /* <DEDUP_REMOVED lines=9> */
.L_x_1972:
[----:B--2---:R-:W-:Y:S01]  /*1fbe0*/  IMAD.MOV.U32 R12, RZ, RZ, R15 ;  /* 0x000000ffff0c7224 */ /* 0x004fe200078e000f */
[----:B------:R-:W-:Y:S01]  /*1fbf0*/  MOV R3, 0x181f ;  /* 0x0000181f00037802 */ /* 0x000fe20000000f00 */
[----:B------:R-:W-:Y:S01]  /*1fc00*/  IMAD.MOV.U32 R10, RZ, RZ, 0x2 ;  /* 0x00000002ff0a7424 */ /* 0x000fe200078e00ff */
[----:B------:R-:W-:-:S02]  /*1fc10*/  MOV R172, 0xffffffff ;  /* 0xffffffff00ac7802 */ /* 0x000fc40000000f00 */
[----:B------:R-:W-:Y:S02]  /*1fc20*/  MOV R2, 0x1fc40 ;  /* 0x0001fc4000027802 */ /* 0x000fe40000000f00 */
[----:B-1-34-:R-:W-:Y:S05]  /*1fc30*/  CALL.REL.NOINC `($__internal_39_$__cuda_sm70_shflsync_idx_p) ;  /* 0x0000b61000007944 */ /* 0x01afea0003c00000 */
[----:B------:R-:W-:Y:S01]  /*1fc40*/  MOV R7, R13 ;  /* 0x0000000d00077202 */ /* 0x000fe20000000f00 */
[----:B------:R-:W-:Y:S05]  /*1fc50*/  BRA `(.L_x_2035) ;  /* 0xffffb5e000007947 */ /* 0x000fea000383ffff */
.L_x_1973:
[----:B--2---:R-:W-:Y:S01]  /*1fc60*/  IMAD.MOV.U32 R12, RZ, RZ, R17 ;  /* 0x000000ffff0c7224 */ /* 0x004fe200078e0011 */
[----:B------:R-:W-:Y:S01]  /*1fc70*/  MOV R3, 0x181f ;  /* 0x0000181f00037802 */ /* 0x000fe20000000f00 */
[----:B------:R-:W-:Y:S01]  /*1fc80*/  IMAD.MOV.U32 R10, RZ, RZ, 0x2 ;  /* 0x00000002ff0a7424 */ /* 0x000fe200078e00ff */
[----:B------:R-:W-:Y:S02]  /*1fc90*/  MOV R172, 0xffffffff ;  /* 0xffffffff00ac7802 */ /* 0x000fe40000000f00 */
[----:B------:R-:W-:Y:S02]  /*1fca0*/  MOV R2, 0x1fcc0 ;  /* 0x0001fcc000027802 */ /* 0x000fe40000000f00 */
[----:B-1-34-:R-:W-:Y:S05]  /*1fcb0*/  CALL.REL.NOINC `($__internal_39_$__cuda_sm70_shflsync_idx_p) ;  /* 0x0000b59000007944 */ /* 0x01afea0003c00000 */
[----:B------:R-:W-:Y:S01]  /*1fcc0*/  MOV R0, R13 ;  /* 0x0000000d00007202 */ /* 0x000fe20000000f00 */
[----:B------:R-:W-:Y:S05]  /*1fcd0*/  BRA `(.L_x_2036) ;  /* 0xffffb58000007947 */ /* 0x000fea000383ffff */
.L_x_1976:
[----:B-1----:R-:W-:Y:S01]  /*1fce0*/  IMAD.MOV.U32 R12, RZ, RZ, R15 ;  /* 0x000000ffff0c7224 */ /* 0x002fe200078e000f */
[----:B------:R-:W-:Y:S01]  /*1fcf0*/  MOV R3, 0x181f ;  /* 0x0000181f00037802 */ /* 0x000fe20000000f00 */
[----:B------:R-:W-:Y:S01]  /*1fd00*/  IMAD.MOV.U32 R10, RZ, RZ, 0x3 ;  /* 0x00000003ff0a7424 */ /* 0x000fe200078e00ff */
[----:B------:R-:W-:-:S02]  /*1fd10*/  MOV R172, 0xffffffff ;  /* 0xffffffff00ac7802 */ /* 0x000fc40000000f00 */
[----:B------:R-:W-:Y:S02]  /*1fd20*/  MOV R2, 0x1fd40 ;  /* 0x0001fd4000027802 */ /* 0x000fe40000000f00 */
[----:B--234-:R-:W-:Y:S05]  /*1fd30*/  CALL.REL.NOINC `($__internal_39_$__cuda_sm70_shflsync_idx_p) ;  /* 0x0000b51000007944 */ /* 0x01cfea0003c00000 */
        /* <DEDUP_REMOVED lines=9> */
.L_x_1978:
[----:B------:R-:W-:Y:S01]  /*1fdd0*/  IMAD.MOV.U32 R12, RZ, RZ, R7 ;  /* 0x000000ffff0c7224 */ /* 0x000fe200078e0007 */
[----:B------:R-:W-:Y:S01]  /*1fde0*/  MOV R3, 0x1c1f ;  /* 0x00001c1f00037802 */ /* 0x000fe20000000f00 */
[----:B------:R-:W-:Y:S01]  /*1fdf0*/  IMAD.MOV.U32 R10, RZ, RZ, RZ ;  /* 0x000000ffff0a7224 */ /* 0x000fe200078e00ff */
[----:B------:R-:W-:Y:S02]  /*1fe00*/  MOV R172, 0xffffffff ;  /* 0xffffffff00ac7802 */ /* 0x000fe40000000f00 */
[----:B------:R-:W-:-:S02]  /*1fe10*/  MOV R2, 0x1fe30 ;  /* 0x0001fe3000027802 */ /* 0x000fc40000000f00 */
[----:B------:R-:W-:Y:S05]  /*1fe20*/  CALL.REL.NOINC `($__internal_39_$__cuda_sm70_shflsync_idx_p) ;  /* 0x0000b42000007944 */ /* 0x000fea0003c00000 */
[----:B------:R-:W-:Y:S01]  /*1fe30*/  MOV R4, R13 ;  /* 0x0000000d00047202 */ /* 0x000fe20000000f00 */
[----:B------:R-:W-:Y:S05]  /*1fe40*/  BRA `(.L_x_2038) ;  /* 0xffffb95000007947 */ /* 0x000fea000383ffff */
.L_x_1979:
[----:B------:R-:W-:Y:S01]  /*1fe50*/  IMAD.MOV.U32 R12, RZ, RZ, R5 ;  /* 0x000000ffff0c7224 */ /* 0x000fe200078e0005 */
[----:B------:R-:W-:Y:S01]  /*1fe60*/  MOV R3, 0x1c1f ;  /* 0x00001c1f00037802 */ /* 0x000fe20000000f00 */
[----:B------:R-:W-:Y:S01]  /*1fe70*/  IMAD.MOV.U32 R10, RZ, RZ, RZ ;  /* 0x000000ffff0a7224 */ /* 0x000fe200078e00ff */
[----:B------:R-:W-:-:S02]  /*1fe80*/  MOV R172, 0xffffffff ;  /* 0xffffffff00ac7802 */ /* 0x000fc40000000f00 */
[----:B------:R-:W-:Y:S02]  /*1fe90*/  MOV R2, 0x1feb0 ;  /* 0x0001feb000027802 */ /* 0x000fe40000000f00 */
[----:B-12---:R-:W-:Y:S05]  /*1fea0*/  CALL.REL.NOINC `($__internal_39_$__cuda_sm70_shflsync_idx_p) ;  /* 0x0000b3a000007944 */ /* 0x006fea0003c00000 */
[----:B------:R-:W-:Y:S01]  /*1feb0*/  MOV R0, R13 ;  /* 0x0000000d00007202 */ /* 0x000fe20000000f00 */
[----:B------:R-:W-:Y:S05]  /*1fec0*/  BRA `(.L_x_2039) ;  /* 0xffffb8f000007947 */ /* 0x000fea000383ffff */
.L_x_1982:
        /* <DEDUP_REMOVED lines=15> */
.L_x_1986:
[----:B------:R-:W-:Y:S01]  /*1ffc0*/  IMAD.MOV.U32 R12, RZ, RZ, R14 ;  /* 0x000000ffff0c7224 */ /* 0x000fe200078e000e */
[----:B------:R-:W-:Y:S01]  /*1ffd0*/  MOV R3, 0x181f ;  /* 0x0000181f00037802 */ /* 0x000fe20000000f00 */
[----:B------:R-:W-:Y:S01]  /*1ffe0*/  IMAD.MOV.U32 R10, RZ, RZ, RZ ;  /* 0x000000ffff0a7224 */ /* 0x000fe200078e00ff */
[----:B------:R-:W-:-:S02]  /*1fff0*/  MOV R172, 0xffffffff ;  /* 0xffffffff00ac7802 */ /* 0x000fc40000000f00 */
[----:B------:R-:W-:Y:S02]  /*20000*/  MOV R2, 0x20020 ;  /* 0x0002002000027802 */ /* 0x000fe40000000f00 */
[----:B---3--:R-:W-:Y:S05]  /*20010*/  CALL.REL.NOINC `($__internal_39_$__cuda_sm70_shflsync_idx_p) ;  /* 0x0000b23000007944 */ /* 0x008fea0003c00000 */
[----:B------:R-:W-:Y:S01]  /*20020*/  MOV R7, R13 ;  /* 0x0000000d00077202 */ /* 0x000fe20000000f00 */
[----:B------:R-:W-:Y:S05]  /*20030*/  BRA `(.L_x_2041) ;  /* 0xffffd94000007947 */ /* 0x000fea000383ffff */
.L_x_1987:
[----:B------:R-:W-:Y:S01]  /*20040*/  IMAD.MOV.U32 R12, RZ, RZ, R17 ;  /* 0x000000ffff0c7224 */ /* 0x000fe200078e0011 */
[----:B------:R-:W-:Y:S01]  /*20050*/  MOV R3, 0x181f ;  /* 0x0000181f00037802 */ /* 0x000fe20000000f00 */
[----:B------:R-:W-:Y:S01]  /*20060*/  IMAD.MOV.U32 R10, RZ, RZ, RZ ;  /* 0x000000ffff0a7224 */ /* 0x000fe200078e00ff */
[----:B------:R-:W-:Y:S02]  /*20070*/  MOV R172, 0xffffffff ;  /* 0xffffffff00ac7802 */ /* 0x000fe40000000f00 */
[----:B------:R-:W-:Y:S02]  /*20080*/  MOV R2, 0x200a0 ;  /* 0x000200a000027802 */ /* 0x000fe40000000f00 */
[----:B-123--:R-:W-:Y:S05]  /*20090*/  CALL.REL.NOINC `($__internal_39_$__cuda_sm70_shflsync_idx_p) ;  /* 0x0000b1b000007944 */ /* 0x00efea0003c00000 */
[----:B------:R-:W-:Y:S01]  /*200a0*/  MOV R0, R13 ;  /* 0x0000000d00007202 */ /* 0x000fe20000000f00 */
[----:B------:R-:W-:Y:S05]  /*200b0*/  BRA `(.L_x_2042) ;  /* 0xffffd8e000007947 */ /* 0x000fea000383ffff */
.L_x_1990:
        /* <DEDUP_REMOVED lines=15> */
.L_x_1993:
        /* <DEDUP_REMOVED lines=8> */
.L_x_1994:
[----:B-1----:R-:W-:Y:S01]  /*20230*/  IMAD.MOV.U32 R12, RZ, RZ, R17 ;  /* 0x000000ffff0c7224 */ /* 0x002fe200078e0011 */
[----:B------:R-:W-:Y:S01]  /*20240*/  MOV R3, 0x181f ;  /* 0x0000181f00037802 */ /* 0x000fe20000000f00 */
[----:B------:R-:W-:Y:S01]  /*20250*/  IMAD.MOV.U32 R10, RZ, RZ, 0x2 ;  /* 0x00000002ff0a7424 */ /* 0x000fe200078e00ff */
[----:B------:R-:W-:-:S02]  /*20260*/  MOV R172, 0xffffffff ;  /* 0xffffffff00ac7802 */ /* 0x000fc40000000f00 */
[----:B------:R-:W-:Y:S02]  /*20270*/  MOV R2, 0x20290 ;  /* 0x0002029000027802 */ /* 0x000fe40000000f00 */
[----:B--234-:R-:W-:Y:S05]  /*20280*/  CALL.REL.NOINC `($__internal_39_$__cuda_sm70_shflsync_idx_p) ;  /* 0x0000afc000007944 */ /* 0x01cfea0003c00000 */
[----:B------:R-:W-:Y:S01]  /*20290*/  MOV R0, R13 ;  /* 0x0000000d00007202 */ /* 0x000fe20000000f00 */
[----:B------:R-:W-:Y:S05]  /*202a0*/  BRA `(.L_x_2045) ;  /* 0xffffda6000007947 */ /* 0x000fea000383ffff */
.L_x_1997:
        /* <DEDUP_REMOVED lines=15> */
.L_x_1999:
[----:B------:R-:W-:Y:S01]  /*203a0*/  IMAD.MOV.U32 R12, RZ, RZ, R145 ;  /* 0x000000ffff0c7224 */ /* 0x000fe200078e0091 */
[----:B------:R-:W-:Y:S01]  /*203b0*/  MOV R3, 0x1f ;  /* 0x0000001f00037802 */ /* 0x000fe20000000f00 */
[----:B------:R-:W-:Y:S01]  /*203c0*/  IMAD.MOV.U32 R10, RZ, RZ, RZ ;  /* 0x000000ffff0a7224 */ /* 0x000fe200078e00ff */
[----:B------:R-:W-:-:S02]  /*203d0*/  MOV R172, 0xffffffff ;  /* 0xffffffff00ac7802 */ /* 0x000fc40000000f00 */
[----:B------:R-:W-:Y:S02]  /*203e0*/  MOV R2, 0x20400 ;  /* 0x0002040000027802 */ /* 0x000fe40000000f00 */
[----:B------:R-:W-:Y:S05]  /*203f0*/  CALL.REL.NOINC `($__internal_39_$__cuda_sm70_shflsync_idx_p) ;  /* 0x0000ae5000007944 */ /* 0x000fea0003c00000 */
[----:B------:R-:W-:Y:S01]  /*20400*/  MOV R14, R13 ;  /* 0x0000000d000e7202 */ /* 0x000fe20000000f00 */
[----:B------:R-:W-:Y:S05]  /*20410*/  BRA `(.L_x_2047) ;  /* 0xffffdd1000007947 */ /* 0x000fea000383ffff */
.L_x_2000:
[----:B------:R-:W-:Y:S01]  /*20420*/  IMAD.MOV.U32 R12, RZ, RZ, R145 ;  /* 0x000000ffff0c7224 */ /* 0x000fe200078e0091 */
[----:B------:R-:W-:Y:S01]  /*20430*/  MOV R3, 0x1f ;  /* 0x0000001f00037802 */ /* 0x000fe20000000f00 */
[----:B------:R-:W-:Y:S01]  /*20440*/  IMAD.MOV.U32 R10, RZ, RZ, 0x1 ;  /* 0x00000001ff0a7424 */ /* 0x000fe200078e00ff */
[----:B------:R-:W-:Y:S02]  /*20450*/  MOV R172, 0xffffffff ;  /* 0xffffffff00ac7802 */ /* 0x000fe40000000f00 */
[----:B------:R-:W-:Y:S02]  /*20460*/  MOV R2, 0x20480 ;  /* 0x0002048000027802 */ /* 0x000fe40000000f00 */
[----:B-12---:R-:W-:Y:S05]  /*20470*/  CALL.REL.NOINC `($__internal_39_$__cuda_sm70_shflsync_idx_p) ;  /* 0x0000add000007944 */ /* 0x006fea0003c00000 */
[----:B------:R-:W-:Y:S01]  /*20480*/  MOV R9, R13 ;  /* 0x0000000d00097202 */ /* 0x000fe20000000f00 */
[----:B------:R-:W-:Y:S05]  /*20490*/  BRA `(.L_x_2048) ;  /* 0xffffdcb000007947 */ /* 0x000fea000383ffff */
.L_x_2001:
[----:B------:R-:W-:Y:S02]  /*204a0*/  MOV R3, 0x1 ;  /* 0x0000000100037802 */ /* 0x000fe40000000f00 */
[----:B------:R-:W-:Y:S02]  /*204b0*/  MOV R2, 0x204d0 ;  /* 0x000204d000027802 */ /* 0x000fe40000000f00 */
[----:B-1234-:R-:W-:Y:S05]  /*204c0*/  CALL.REL.NOINC `($__internal_40_$__cuda_sm70_shflsync_up_p) ;  /* 0x0000adc000007944 */ /* 0x01efea0003c00000 */
[----:B------:R-:W-:Y:S05]  /*204d0*/  BRA `(.L_x_2049) ;  /* 0xffffdd9000007947 */ /* 0x000fea000383ffff */
.L_x_2002:
[----:B------:R-:W-:Y:S02]  /*204e0*/  MOV R3, 0x2 ;  /* 0x0000000200037802 */ /* 0x000fe40000000f00 */
[----:B------:R-:W-:-:S02]  /*204f0*/  MOV R2, 0x20510 ;  /* 0x0002051000027802 */ /* 0x000fc40000000f00 */
[----:B--2-4-:R-:W-:Y:S05]  /*20500*/  CALL.REL.NOINC `($__internal_40_$__cuda_sm70_shflsync_up_p) ;  /* 0x0000ad8000007944 */ /* 0x014fea0003c00000 */
        /* <DEDUP_REMOVED lines=25> */
.L_x_2006:
[----:B------:R-:W-:Y:S02]  /*206a0*/  MOV R3, 0x1 ;  /* 0x0000000100037802 */ /* 0x000fe40000000f00 */
[----:B------:R-:W-:Y:S02]  /*206b0*/  MOV R2, 0x206d0 ;  /* 0x000206d000027802 */ /* 0x000fe40000000f00 */
[----:B------:R-:W-:Y:S05]  /*206c0*/  CALL.REL.NOINC `($__internal_40_$__cuda_sm70_shflsync_up_p) ;  /* 0x0000abc000007944 */ /* 0x000fea0003c00000 */
[----:B------:R-:W-:Y:S01]  /*206d0*/  MOV R2, R4 ;  /* 0x0000000400027202 */ /* 0x000fe20000000f00 */
[----:B------:R-:W-:Y:S05]  /*206e0*/  BRA `(.L_x_2051) ;  /* 0xffffdde000007947 */ /* 0x000fea000383ffff */
.L_x_2007:
        /* <DEDUP_REMOVED lines=28> */
.L_x_2009:
[----:B------:R-:W-:Y:S02]  /*208b0*/  SEL R0, RZ, 0x1, P0 ;  /* 0x00000001ff007807 */ /* 0x000fe40000000000 */
[----:B------:R-:W-:Y:S02]  /*208c0*/  MOV R2, 0x208e0 ;  /* 0x000208e000027802 */ /* 0x000fe40000000f00 */
[----:B-1----:R-:W-:Y:S05]  /*208d0*/  CALL.REL.NOINC `($__internal_41_$__cuda_sm70_votesync_ballot) ;  /* 0x0000aa1000007944 */ /* 0x002fea0003c00000 */
[----:B------:R-:W-:Y:S01]  /*208e0*/  MOV R5, R0 ;  /* 0x0000000000057202 */ /* 0x000fe20000000f00 */
[----:B------:R-:W-:Y:S05]  /*208f0*/  BRA `(.L_x_2053) ;  /* 0xffffdd6000007947 */ /* 0x000fea000383ffff */
.L_x_2010:
[----:B------:R-:W-:Y:S01]  /*20900*/  IMAD.MOV.U32 R12, RZ, RZ, R7 ;  /* 0x000000ffff0c7224 */ /* 0x000fe200078e0007 */
[----:B------:R-:W-:Y:S01]  /*20910*/  MOV R3, 0x1f ;  /* 0x0000001f00037802 */ /* 0x000fe20000000f00 */
[----:B------:R-:W-:Y:S01]  /*20920*/  IMAD.MOV.U32 R10, RZ, RZ, R0 ;  /* 0x000000ffff0a7224 */ /* 0x000fe200078e0000 */
[----:B------:R-:W-:Y:S02]  /*20930*/  MOV R172, 0xffffffff ;  /* 0xffffffff00ac7802 */ /* 0x000fe40000000f00 */
[----:B------:R-:W-:Y:S02]  /*20940*/  MOV R2, 0x20960 ;  /* 0x0002096000027802 */ /* 0x000fe40000000f00 */
[----:B-1----:R-:W-:Y:S05]  /*20950*/  CALL.REL.NOINC `($__internal_39_$__cuda_sm70_shflsync_idx_p) ;  /* 0x0000a8f000007944 */ /* 0x002fea0003c00000 */
[----:B------:R-:W-:Y:S01]  /*20960*/  IMAD.MOV.U32 R9, RZ, RZ, R13 ;  /* 0x000000ffff097224 */ /* 0x000fe200078e000d */
[----:B------:R-:W-:Y:S01]  /*20970*/  MOV R12, R8 ;  /* 0x00000008000c7202 */ /* 0x000fe20000000f00 */
[----:B------:R-:W-:Y:S01]  /*20980*/  IMAD.MOV.U32 R10, RZ, RZ, R0 ;  /* 0x000000ffff0a7224 */ /* 0x000fe200078e0000 */
[----:B------:R-:W-:Y:S01]  /*20990*/  MOV R3, 0x1f ;  /* 0x0000001f00037802 */ /* 0x000fe20000000f00 */
[----:B------:R-:W-:Y:S01]  /*209a0*/  IMAD.MOV.U32 R172, RZ, RZ, -0x1 ;  /* 0xffffffffffac7424 */ /* 0x000fe200078e00ff */
[----:B------:R-:W-:-:S02]  /*209b0*/  MOV R2, 0x209d0 ;  /* 0x000209d000027802 */ /* 0x000fc40000000f00 */
[----:B------:R-:W-:Y:S05]  /*209c0*/  CALL.REL.NOINC `($__internal_39_$__cuda_sm70_shflsync_idx_p) ;  /* 0x0000a88000007944 */ /* 0x000fea0003c00000 */
[----:B------:R-:W-:Y:S01]  /*209d0*/  MOV R8, R13 ;  /* 0x0000000d00087202 */ /* 0x000fe20000000f00 */
[----:B------:R-:W-:Y:S05]  /*209e0*/  BRA `(.L_x_2054) ;  /* 0xffffdcc000007947 */ /* 0x000fea000383ffff */
.L_x_2013:
[----:B------:R-:W-:Y:S01]  /*209f0*/  IMAD.MOV.U32 R12, RZ, RZ, R4 ;  /* 0x000000ffff0c7224 */ /* 0x000fe200078e0004 */
[----:B------:R-:W-:Y:S01]  /*20a00*/  MOV R3, 0x1f ;  /* 0x0000001f00037802 */ /* 0x000fe20000000f00 */
[----:B------:R-:W-:Y:S01]  /*20a10*/  IMAD.MOV.U32 R10, RZ, RZ, R0 ;  /* 0x000000ffff0a7224 */ /* 0x000fe200078e0000 */
[----:B------:R-:W-:-:S02]  /*20a20*/  MOV R172, 0xffffffff ;  /* 0xffffffff00ac7802 */ /* 0x000fc40000000f00 */
[----:B------:R-:W-:Y:S02]  /*20a30*/  MOV R2, 0x20a50 ;  /* 0x00020a5000027802 */ /* 0x000fe40000000f00 */
[----:B-1-34-:R-:W-:Y:S05]  /*20a40*/  CALL.REL.NOINC `($__internal_39_$__cuda_sm70_shflsync_idx_p) ;  /* 0x0000a80000007944 */ /* 0x01afea0003c00000 */
[----:B------:R-:W-:Y:S01]  /*20a50*/  MOV R16, R13 ;  /* 0x0000000d00107202 */ /* 0x000fe20000000f00 */
[----:B------:R-:W-:Y:S05]  /*20a60*/  BRA `(.L_x_2012) ;  /* 0xffffdca000007947 */ /* 0x000fea000383ffff */
        .type           $_ZN7cutlass13device_kernelIN5flash19enable_sm80_to_sm89INS1_16FlashAttnFwdSm80INS1_25CollectiveMainloopFwdSm80ILi8ELi1ELb0EN4cute5tupleIJNS5_1CILi128EEENS7_ILi48EEENS7_ILi256EEEEEELi256ENS_6half_tEfNS_4arch4Sm80ELb0ELb1ELb1ELb1ELb0ELb1ELb1ELb1EEENS1_21CollectiveEpilogueFwdINS6_IJS8_SA_S9_EEENS6_IJNS7_ILi1EEESI_SI_EEESC_SE_Li256ELb1ELb1ELb1ELb0EEENS1_36VarlenDynamicPersistentTileSchedulerILi128ELi48ELi256ELi256ELb1ELb1ELb0ELb1ELb0ELb1EEEEEEEEEvNT_6ParamsE$_ZZN5flash25CollectiveMainloopFwdSm80ILi8ELi1ELb0EN4cute5tupleIJNS1_1CILi128EEENS3_ILi48EEENS3_ILi256EEEEEELi256EN7cutlass6half_tEfNS8_4arch4Sm80ELb0ELb1ELb1ELb1ELb0ELb1ELb1ELb1EE3mmaINS_16FlashAttnFwdSm80ISC_NS_21CollectiveEpilogueFwdINS2_IJS4_S6_S5_EEENS2_IJNS3_ILi1EEESH_SH_EEES9_SB_Li256ELb1ELb1ELb1ELb0EEENS_36VarlenDynamicPersistentTileSchedulerILi128ELi48ELi256ELi256ELb1ELb1ELb0ELb1ELb0ELb1EEEE13SharedStorageENS1_6TensorINS1_11ArrayEngineIfLm128EEENS1_6LayoutINS2_IJNS2_IJNS3_ILi2EEESS_EEESH_NS3_ILi32EEEEEENS2_IJNS2_IJSH_SS_EEENS3_ILi0EEENS3_ILi4EEEEEEEEEENS_7SoftmaxILi2ELi0EEEEEbRKNSC_6ParamsERT0_RT1_iRKNS_16SeqlenInfoQKNewKILb1ELb1EEENS2_IJiiiiEEERT_ENKUlvE_clEv,@function
        .size           $_ZN7cutlass13device_kernelIN5flash19enable_sm80_to_sm89INS1_16FlashAttnFwdSm80INS1_25CollectiveMainloopFwdSm80ILi8ELi1ELb0EN4cute5tupleIJNS5_1CILi128EEENS7_ILi48EEENS7_ILi256EEEEEELi256ENS_6half_tEfNS_4arch4Sm80ELb0ELb1ELb1ELb1ELb0ELb1ELb1ELb1EEENS1_21CollectiveEpilogueFwdINS6_IJS8_SA_S9_EEENS6_IJNS7_ILi1EEESI_SI_EEESC_SE_Li256ELb1ELb1ELb1ELb0EEENS1_36VarlenDynamicPersistentTileSchedulerILi128ELi48ELi256ELi256ELb1ELb1ELb0ELb1ELb0ELb1EEEEEEEEEvNT_6ParamsE$_ZZN5flash25CollectiveMainloopFwdSm80ILi8ELi1ELb0EN4cute5tupleIJNS1_1CILi128EEENS3_ILi48EEENS3_ILi256EEEEEELi256EN7cutlass6half_tEfNS8_4arch4Sm80ELb0ELb1ELb1ELb1ELb0ELb1ELb1ELb1EE3mmaINS_16FlashAttnFwdSm80ISC_NS_21CollectiveEpilogueFwdINS2_IJS4_S6_S5_EEENS2_IJNS3_ILi1EEESH_SH_EEES9_SB_Li256ELb1ELb1ELb1ELb0EEENS_36VarlenDynamicPersistentTileSchedulerILi128ELi48ELi256ELi256ELb1ELb1ELb0ELb1ELb0ELb1EEEE13SharedStorageENS1_6TensorINS1_11ArrayEngineIfLm128EEENS1_6LayoutINS2_IJNS2_IJNS3_ILi2EEESS_EEESH_NS3_ILi32EEEEEENS2_IJNS2_IJSH_SS_EEENS3_ILi0EEENS3_ILi4EEEEEEEEEENS_7SoftmaxILi2ELi0EEEEEbRKNSC_6ParamsERT0_RT1_iRKNS_16SeqlenInfoQKNewKILb1ELb1EEENS2_IJiiiiEEERT_ENKUlvE_clEv,($__internal_38_$__cuda_sm70_shflsync_bfly_p - $_ZN7cutlass13device_kernelIN5flash19enable_sm80_to_sm89INS1_16FlashAttnFwdSm80INS1_25CollectiveMainloopFwdSm80ILi8ELi1ELb0EN4cute5tupleIJNS5_1CILi128EEENS7_ILi48EEENS7_ILi256EEEEEELi256ENS_6half_tEfNS_4arch4Sm80ELb0ELb1ELb1ELb1ELb0ELb1ELb1ELb1EEENS1_21CollectiveEpilogueFwdINS6_IJS8_SA_S9_EEENS6_IJNS7_ILi1EEESI_SI_EEESC_SE_Li256ELb1ELb1ELb1ELb0EEENS1_36VarlenDynamicPersistentTileSchedulerILi128ELi48ELi256ELi256ELb1ELb1ELb0ELb1ELb0ELb1EEEEEEEEEvNT_6ParamsE$_ZZN5flash25CollectiveMainloopFwdSm80ILi8ELi1ELb0EN4cute5tupleIJNS1_1CILi128EEENS3_ILi48EEENS3_ILi256EEEEEELi256EN7cutlass6half_tEfNS8_4arch4Sm80ELb0ELb1ELb1ELb1ELb0ELb1ELb1ELb1EE3mmaINS_16FlashAttnFwdSm80ISC_NS_21CollectiveEpilogueFwdINS2_IJS4_S6_S5_EEENS2_IJNS3_ILi1EEESH_SH_EEES9_SB_Li256ELb1ELb1ELb1ELb0EEENS_36VarlenDynamicPersistentTileSchedulerILi128ELi48ELi256ELi256ELb1ELb1ELb0ELb1ELb0ELb1EEEE13SharedStorageENS1_6TensorINS1_11ArrayEngineIfLm128EEENS1_6LayoutINS2_IJNS2_IJNS3_ILi2EEESS_EEESH_NS3_ILi32EEEEEENS2_IJNS2_IJSH_SS_EEENS3_ILi0EEENS3_ILi4EEEEEEEEEENS_7SoftmaxILi2ELi0EEEEEbRKNSC_6ParamsERT0_RT1_iRKNS_16SeqlenInfoQKNewKILb1ELb1EEENS2_IJiiiiEEERT_ENKUlvE_clEv)
$_ZN7cutlass13device_kernelIN5flash19enable_sm80_to_sm89INS1_16FlashAttnFwdSm80INS1_25CollectiveMainloopFwdSm80ILi8ELi1ELb0EN4cute5tupleIJNS5_1CILi128EEENS7_ILi48EEENS7_ILi256EEEEEELi256ENS_6half_tEfNS_4arch4Sm80ELb0ELb1ELb1ELb1ELb0ELb1ELb1ELb1EEENS1_21CollectiveEpilogueFwdINS6_IJS8_SA_S9_EEENS6_IJNS7_ILi1EEESI_SI_EEESC_SE_Li256ELb1ELb1ELb1ELb0EEENS1_36VarlenDynamicPersistentTileSchedulerILi128ELi48ELi256ELi256ELb1ELb1ELb0ELb1ELb0ELb1EEEEEEEEEvNT_6ParamsE$_ZZN5flash25CollectiveMainloopFwdSm80ILi8ELi1ELb0EN4cute5tupleIJNS1_1CILi128EEENS3_ILi48EEENS3_ILi256EEEEEELi256EN7cutlass6half_tEfNS8_4arch4Sm80ELb0ELb1ELb1ELb1ELb0ELb1ELb1ELb1EE3mmaINS_16FlashAttnFwdSm80ISC_NS_21CollectiveEpilogueFwdINS2_IJS4_S6_S5_EEENS2_IJNS3_ILi1EEESH_SH_EEES9_SB_Li256ELb1ELb1ELb1ELb0EEENS_36VarlenDynamicPersistentTileSchedulerILi128ELi48ELi256ELi256ELb1ELb1ELb0ELb1ELb0ELb1EEEE13SharedStorageENS1_6TensorINS1_11ArrayEngineIfLm128EEENS1_6LayoutINS2_IJNS2_IJNS3_ILi2EEESS_EEESH_NS3_ILi32EEEEEENS2_IJNS2_IJSH_SS_EEENS3_ILi0EEENS3_ILi4EEEEEEEEEENS_7SoftmaxILi2ELi0EEEEEbRKNSC_6ParamsERT0_RT1_iRKNS_16SeqlenInfoQKNewKILb1ELb1EEENS2_IJiiiiEEERT_ENKUlvE_clEv:
[----:B------:R-:W-:-:S05]  /*20a70*/  IADD3 R16, R92, -c[0x0][0x20], RZ ;  /* 0x800008005c107a10 */ /* 0x000fca0007ffe0ff */
[----:B------:R-:W2:Y:S01]  /*20a80*/  LDL.64 R12, [R16] ;  /* 0x00000000100c7983 */ /* 0x000ea20000100a00 */
[----:B------:R-:W-:-:S03]  /*20a90*/  ULDC.64 UR4, c[0x0][0x118] ;  /* 0x0000460000047ab9 */ /* 0x000fc60000000a00 */
[----:B--2---:R-:W2:Y:S02]  /*20aa0*/  LD.E R0, [R12.64+0x11c] ;  /* 0x00011c040c007980 */ /* 0x004ea4000c101900 */
[----:B--2---:R-:W-:-:S13]  /*20ab0*/  ISETP.GT.AND P0, PT, R0, RZ, PT ;  /* 0x000000ff0000720c */ /* 0x004fda0003f04270 */
[----:B------:R-:W-:Y:S05]  /*20ac0*/  @P0 BRA `(.L_x_2055) ;  /* 0x0000004000000947 */ /* 0x000fea0003800000 */
[----:B------:R-:W-:Y:S01]  /*20ad0*/  MOV R2, R134 ;  /* 0x0000008600027202 */ /* 0x000fe20000000f00 */
[----:B------:R-:W-:-:S04]  /*20ae0*/  DEPBAR.LE SB0, 0x1 ;  /* 0x000080400000791a */ /* 0x000fc80000000000 */
[----:B------:R-:W-:-:S04]  /*20af0*/  MOV R3, 0x0 ;  /* 0x0000000000037802 */ /* 0x000fc80000000f00 */
[----:B------:R-:W-:Y:S05]  /*20b00*/  RET.REL.NODEC R2 `(_ZN7cutlass13device_kernelIN5flash19enable_sm80_to_sm89INS1_16FlashAttnFwdSm80INS1_25CollectiveMainloopFwdSm80ILi8ELi1ELb0EN4cute5tupleIJNS5_1CILi128EEENS7_ILi48EEENS7_ILi256EEEEEELi256ENS_6half_tEfNS_4arch4Sm80ELb0ELb1ELb1ELb1ELb0ELb1ELb1ELb1EEENS1_21CollectiveEpilogueFwdINS6_IJS8_SA_S9_EEENS6_IJNS7_ILi1EEESI_SI_EEESC_SE_Li256ELb1ELb1ELb1ELb0EEENS1_36VarlenDynamicPersistentTileSchedulerILi128ELi48ELi256ELi256ELb1ELb1ELb0ELb1ELb0ELb1EEEEEEEEEvNT_6ParamsE) ;  /* 0xfffdf4f002007950 */ /* 0x000fea0003c3ffff */
.L_x_2055:
[----:B------:R1:W2:Y:S04]  /*20b10*/  LDL.64 R8, [R16+0x8] ;  /* 0x0000080010087983 */ /* 0x0002a80000100a00 */
[----:B------:R1:W3:Y:S04]  /*20b20*/  LDL.64 R2, [R16+0x20] ;  /* 0x0000200010027983 */ /* 0x0002e80000100a00 */
[----:B------:R1:W4:Y:S04]  /*20b30*/  LDL.64 R14, [R16+0x18] ;  /* 0x00001800100e7983 */ /* 0x0003280000100a00 */
[----:B------:R-:W4:Y:S04]  /*20b40*/  LD.E.U8 R18, [R12.64+0x138] ;  /* 0x000138040c127980 */ /* 0x000f28000c101100 */
[----:B------:R2:W5:Y:S04]  /*20b50*/  LD.E R20, [R12.64+0x164] ;  /* 0x000164040c147980 */ /* 0x000568000c101900 */
[----:B-1----:R-:W4:Y:S04]  /*20b60*/  LDL.64 R16, [R16+0x10] ;  /* 0x0000100010107983 */ /* 0x002f280000100a00 */
[----:B--2---:R1:W2:Y:S04]  /*20b70*/  LD.E R22, [R8.64] ;  /* 0x0000000408167980 */ /* 0x0042a8000c101900 */
[----:B---3--:R3:W2:Y:S04]  /*20b80*/  LD.E R76, [R2.64] ;  /* 0x00000004024c7980 */ /* 0x0086a8000c101900 */
[----:B----4-:R4:W2:Y:S04]  /*20b90*/  LD.E R7, [R14.64+0x20] ;  /* 0x000020040e077980 */ /* 0x0108a8000c101900 */
[----:B-1----:R1:W5:Y:S04]  /*20ba0*/  LD.E.64 R8, [R12.64+0x120] ;  /* 0x000120040c087980 */ /* 0x002368000c101b00 */
[----:B---3--:R1:W5:Y:S04]  /*20bb0*/  LD.E.64 R2, [R12.64+0x130] ;  /* 0x000130040c027980 */ /* 0x008368000c101b00 */
[----:B------:R3:W5:Y:S04]  /*20bc0*/  LD.E R24, [R16.64] ;  /* 0x0000000410187980 */ /* 0x000768000c101900 */
[----:B----4-:R1:W5:Y:S04]  /*20bd0*/  LD.E.64 R14, [R12.64+0x110] ;  /* 0x000110040c0e7980 */ /* 0x010368000c101b00 */
[----:B---3--:R1:W5:Y:S01]  /*20be0*/  LD.E.64 R16, [R12.64+0x128] ;  /* 0x000128040c107980 */ /* 0x008362000c101b00 */
[----:B------:R-:W-:-:S02]  /*20bf0*/  ISETP.NE.AND P0, PT, R18, RZ, PT ;  /* 0x000000ff1200720c */ /* 0x000fc40003f05270 */
[----:B--2---:R-:W-:-:S04]  /*20c00*/  SHF.R.S32.HI R4, RZ, 0x1f, R22 ;  /* 0x0000001fff047819 */ /* 0x004fc80000011416 */
[----:B------:R-:W-:-:S04]  /*20c10*/  LEA.HI R4, R4, R22, RZ, 0x3 ;  /* 0x0000001604047211 */ /* 0x000fc800078f18ff */
[----:B------:R-:W-:Y:S02]  /*20c20*/  LOP3.LUT R10, R4, 0xfffffff8, RZ, 0xc0, !PT ;  /* 0xfffffff8040a7812 */ /* 0x000fe400078ec0ff */
[----:B------:R-:W-:-:S03]  /*20c30*/  SHF.R.S32.HI R93, RZ, 0x3, R4 ;  /* 0x00000003ff5d7819 */ /* 0x000fc60000011404 */
[----:B------:R-:W-:Y:S02]  /*20c40*/  IMAD.IADD R41, R22, 0x1, -R10 ;  /* 0x0000000116297824 */ /* 0x000fe400078e0a0a */
[----:B------:R-:W-:Y:S01]  /*20c50*/  IMAD R57, R76, 0x80, R93 ;  /* 0x000000804c397824 */ /* 0x000fe200078e025d */
[----:B------:R-:W-:Y:S01]  /*20c60*/  SHF.R.S32.HI R23, RZ, 0x1f, R7 ;  /* 0x0000001fff177819 */ /* 0x000fe20000011407 */
[C---:B------:R-:W-:Y:S02]  /*20c70*/  IMAD.SHL.U32 R56, R41.reuse, 0x8, RZ ;  /* 0x0000000829387824 */ /* 0x040fe400078e00ff */
[----:B------:R-:W-:Y:S01]  /*20c80*/  IMAD R4, R41, 0x20, R57 ;  /* 0x0000002029047824 */ /* 0x000fe200078e0239 */
[----:B------:R-:W-:Y:S05]  /*20c90*/  @!P0 BRA `(.L_x_2056) ;  /* 0x000049e000008947 */ /* 0x000fea0003800000 */
[----:B-1---5:R-:W-:-:S13]  /*20ca0*/  ISETP.NE.AND P0, PT, R20, 0x1, PT ;  /* 0x000000011400780c */ /* 0x022fda0003f05270 */
[----:B------:R1:W2:Y:S04]  /*20cb0*/  @P0 LD.E R10, [R12.64+0x168] ;  /* 0x000168040c0a0980 */ /* 0x0002a8000c101900 */
[----:B-1----:R-:W3:Y:S01]  /*20cc0*/  @P0 LD.E R12, [R12.64+0x16c] ;  /* 0x00016c040c0c0980 */ /* 0x002ee2000c101900 */
[----:B--2---:R-:W-:-:S05]  /*20cd0*/  @P0 IMAD.HI.U32 R10, R4, R10, RZ ;  /* 0x0000000a040a0227 */ /* 0x004fca00078e00ff */
[----:B---3--:R-:W-:-:S04]  /*20ce0*/  @P0 SHF.R.U32.HI R4, RZ, R12, R10 ;  /* 0x0000000cff040219 */ /* 0x008fc8000001160a */
[----:B------:R-:W-:Y:S01]  /*20cf0*/  SHF.R.S32.HI R10, RZ, 0x1f, R4 ;  /* 0x0000001fff0a7819 */ /* 0x000fe20000011404 */
[-C--:B------:R-:W-:Y:S02]  /*20d00*/  IMAD R19, R9, R4.reuse, RZ ;  /* 0x0000000409137224 */ /* 0x080fe400078e02ff */
[-C--:B------:R-:W-:Y:S02]  /*20d10*/  IMAD R18, R3, R4.reuse, RZ ;  /* 0x0000000403127224 */ /* 0x080fe400078e02ff */
[----:B------:R-:W-:-:S04]  /*20d20*/  IMAD.WIDE.U32 R12, R8, R4, RZ ;  /* 0x00000004080c7225 */ /* 0x000fc800078e00ff */
[-C--:B------:R-:W-:Y:S02]  /*20d30*/  IMAD R21, R8, R10.reuse, R19 ;  /* 0x0000000a08157224 */ /* 0x080fe400078e0213 */
[C---:B------:R-:W-:Y:S02]  /*20d40*/  IMAD R10, R2.reuse, R10, R18 ;  /* 0x0000000a020a7224 */ /* 0x040fe400078e0212 */
[----:B------:R-:W-:Y:S01]  /*20d50*/  IMAD.WIDE.U32 R18, R2, R4, RZ ;  /* 0x0000000402127225 */ /* 0x000fe200078e00ff */
[----:B------:R-:W-:-:S03]  /*20d60*/  IADD3 R13, R13, R21, RZ ;  /* 0x000000150d0d7210 */ /* 0x000fc60007ffe0ff */
[----:B------:R-:W-:Y:S01]  /*20d70*/  IMAD R4, R9, R7, RZ ;  /* 0x0000000709047224 */ /* 0x000fe200078e02ff */
[----:B------:R-:W-:Y:S01]  /*20d80*/  IADD3 R9, R19, R10, RZ ;  /* 0x0000000a13097210 */ /* 0x000fe20007ffe0ff */
[----:B------:R-:W-:-:S04]  /*20d90*/  IMAD.WIDE.U32 R12, R7, R8, R12 ;  /* 0x00000008070c7225 */ /* 0x000fc800078e000c */
[----:B------:R-:W-:Y:S01]  /*20da0*/  IMAD R4, R8, R23, R4 ;  /* 0x0000001708047224 */ /* 0x000fe200078e0204 */
[----:B------:R-:W-:Y:S01]  /*20db0*/  MOV R8, R18 ;  /* 0x0000001200087202 */ /* 0x000fe20000000f00 */
[----:B------:R-:W-:Y:S01]  /*20dc0*/  IMAD R3, R3, R7, RZ ;  /* 0x0000000703037224 */ /* 0x000fe200078e02ff */
[----:B------:R-:W-:-:S03]  /*20dd0*/  LEA R33, P1, R12, R14, 0x1 ;  /* 0x0000000e0c217211 */ /* 0x000fc600078208ff */
[----:B------:R-:W-:-:S04]  /*20de0*/  IMAD.WIDE.U32 R8, R7, R2, R8 ;  /* 0x0000000207087225 */ /* 0x000fc800078e0008 */
[----:B------:R-:W-:Y:S01]  /*20df0*/  IMAD R2, R2, R23, R3 ;  /* 0x0000001702027224 */ /* 0x000fe200078e0203 */
[----:B------:R-:W-:Y:S02]  /*20e00*/  IADD3 R3, R13, R4, RZ ;  /* 0x000000040d037210 */ /* 0x000fe40007ffe0ff */
[----:B------:R-:W-:Y:S02]  /*20e10*/  LEA R34, P0, R8, R16, 0x1 ;  /* 0x0000001008227211 */ /* 0x000fe400078008ff */
[----:B------:R-:W-:Y:S02]  /*20e20*/  IADD3 R2, R9, R2, RZ ;  /* 0x0000000209027210 */ /* 0x000fe40007ffe0ff */
[----:B------:R-:W-:Y:S02]  /*20e30*/  LEA.HI.X R32, R12, R15, R3, 0x1, P1 ;  /* 0x0000000f0c207211 */ /* 0x000fe400008f0c03 */
[----:B------:R-:W-:Y:S02]  /*20e40*/  SHF.L.U32 R4, R41, 0x2, RZ ;  /* 0x0000000229047819 */ /* 0x000fe400000006ff */
[----:B------:R-:W-:Y:S01]  /*20e50*/  LEA.HI.X R23, R8, R17, R2, 0x1, P0 ;  /* 0x0000001108177211 */ /* 0x000fe200000f0c02 */
[----:B------:R-:W-:Y:S05]  /*20e60*/  BRA.DIV ~URZ, `(.L_x_2057) ;  /* 0x000094527f007947 */ /* 0x000fea000b800000 */
[----:B------:R1:W2:Y:S02]  /*20e70*/  SHFL.IDX PT, R7, R32, RZ, 0x181f ;  /* 0x00181fff20077589 */ /* 0x0002a400000e0000 */
.L_x_2131:
[----:B------:R-:W-:Y:S05]  /*20e80*/  BRA.DIV ~URZ, `(.L_x_2058) ;  /* 0x000094b27f007947 */ /* 0x000fea000b800000 */
[----:B------:R3:W4:Y:S01]  /*20e90*/  SHFL.IDX PT, R8, R33, RZ, 0x181f ;  /* 0x00181fff21087589 */ /* 0x00072200000e0000 */
[----:B--2---:R-:W-:-:S03]  /*20ea0*/  MOV R9, R7 ;  /* 0x0000000700097202 */ /* 0x004fc60000000f00 */
[----:B------:R3:W2:Y:S04]  /*20eb0*/  SHFL.IDX PT, R14, R23, RZ, 0x181f ;  /* 0x00181fff170e7589 */ /* 0x0006a800000e0000 */
[----:B------:R3:W1:Y:S02]  /*20ec0*/  SHFL.IDX PT, R2, R34, RZ, 0x181f ;  /* 0x00181fff22027589 */ /* 0x00066400000e0000 */
.L_x_2132:
[----:B------:R-:W-:Y:S01]  /*20ed0*/  IMAD R35, R24, R20, RZ ;  /* 0x0000001418237224 */ /* 0x000fe200078e02ff */
[----:B------:R-:W-:Y:S01]  /*20ee0*/  BSSY B0, `(.L_x_2059) ;  /* 0x0000035000007945 */ /* 0x000fe20003800000 */
[----:B------:R-:W-:Y:S01]  /*20ef0*/  CS2R R58, SRZ ;  /* 0x00000000003a7805 */ /* 0x000fe2000001ff00 */
[----:B------:R-:W-:Y:S01]  /*20f00*/  CS2R R36, SRZ ;  /* 0x0000000000247805 */ /* 0x000fe2000001ff00 */
[----:B------:R-:W-:Y:S01]  /*20f10*/  CS2R R28, SRZ ;  /* 0x00000000001c7805 */ /* 0x000fe2000001ff00 */
[----:B------:R-:W-:Y:S01]  /*20f20*/  ISETP.GE.AND P0, PT, R57, R35, PT ;  /* 0x000000233900720c */ /* 0x000fe20003f06270 */
[----:B------:R-:W-:Y:S01]  /*20f30*/  CS2R R26, SRZ ;  /* 0x00000000001a7805 */ /* 0x000fe2000001ff00 */
[----:B------:R-:W-:Y:S01]  /*20f40*/  CS2R R20, SRZ ;  /* 0x0000000000147805 */ /* 0x000fe2000001ff00 */
[----:B------:R-:W-:Y:S01]  /*20f50*/  CS2R R38, SRZ ;  /* 0x0000000000267805 */ /* 0x000fe2000001ff00 */
[----:B------:R-:W-:Y:S01]  /*20f60*/  CS2R R30, SRZ ;  /* 0x00000000001e7805 */ /* 0x000fe2000001ff00 */
[----:B------:R-:W-:Y:S01]  /*20f70*/  CS2R R24, SRZ ;  /* 0x0000000000187805 */ /* 0x000fe2000001ff00 */
[----:B------:R-:W-:Y:S01]  /*20f80*/  CS2R R18, SRZ ;  /* 0x0000000000127805 */ /* 0x000fe2000001ff00 */
[----:B--2---:R-:W-:-:S06]  /*20f90*/  MOV R3, R14 ;  /* 0x0000000e00037202 */ /* 0x004fcc0000000f00 */
[----:B------:R-:W-:Y:S05]  /*20fa0*/  @P0 BRA `(.L_x_2060) ;  /* 0x0000028000000947 */ /* 0x000fea0003800000 */
[C---:B------:R-:W-:Y:S01]  /*20fb0*/  IADD3 R10, R4.reuse, 0x20, RZ ;  /* 0x00000020040a7810 */ /* 0x040fe20007ffe0ff */
[----:B------:R-:W-:Y:S01]  /*20fc0*/  CS2R R20, SRZ ;  /* 0x0000000000147805 */ /* 0x000fe2000001ff00 */
[-C--:B------:R-:W-:Y:S01]  /*20fd0*/  ISETP.GE.AND P1, PT, R4, R0.reuse, PT ;  /* 0x000000000400720c */ /* 0x080fe20003f26270 */
[----:B------:R-:W-:Y:S01]  /*20fe0*/  CS2R R18, SRZ ;  /* 0x0000000000127805 */ /* 0x000fe2000001ff00 */
[----:B------:R-:W-:Y:S01]  /*20ff0*/  ISETP.GE.AND P0, PT, R10, R0, PT ;  /* 0x000000000a00720c */ /* 0x000fe20003f06270 */
[----:B------:R-:W-:Y:S01]  /*21000*/  CS2R R26, SRZ ;  /* 0x00000000001a7805 */ /* 0x000fe2000001ff00 */
[----:B------:R-:W-:-:S09]  /*21010*/  CS2R R24, SRZ ;  /* 0x0000000000187805 */ /* 0x000fd2000001ff00 */
[C---:B----4-:R-:W-:Y:S02]  /*21020*/  @!P1 IMAD.WIDE R12, R4.reuse, 0x2, R8 ;  /* 0x00000002040c9825 */ /* 0x050fe400078e0208 */
[----:B------:R-:W-:Y:S02]  /*21030*/  @!P0 SHF.R.S32.HI R7, RZ, 0x1f, R10 ;  /* 0x0000001fff078819 */ /* 0x000fe4000001140a */
[----:B-1----:R-:W-:Y:S01]  /*21040*/  @!P1 IMAD.WIDE R16, R4, 0x2, R2 ;  /* 0x0000000204109825 */ /* 0x002fe200078e0202 */
[----:B------:R1:W5:Y:S01]  /*21050*/  @!P1 LD.E.64 R20, [R12.64] ;  /* 0x000000040c149980 */ /* 0x000362000c101b00 */
[----:B------:R-:W-:-:S03]  /*21060*/  @!P0 LEA.HI R7, R7, R10, RZ, 0x2 ;  /* 0x0000000a07078211 */ /* 0x000fc600078f10ff */
[----:B------:R2:W5:Y:S01]  /*21070*/  @!P1 LD.E.64 R18, [R16.64] ;  /* 0x0000000410129980 */ /* 0x000562000c101b00 */
[----:B------:R-:W-:-:S05]  /*21080*/  @!P0 LOP3.LUT R7, R7, 0xfffffffc, RZ, 0xc0, !PT ;  /* 0xfffffffc07078812 */ /* 0x000fca00078ec0ff */
[----:B------:R-:W-:-:S05]  /*21090*/  @!P0 IMAD.WIDE R14, R7, 0x2, R8 ;  /* 0x00000002070e8825 */ /* 0x000fca00078e0208 */
[----:B------:R4:W5:Y:S01]  /*210a0*/  @!P0 LD.E.64 R26, [R14.64] ;  /* 0x000000040e1a8980 */ /* 0x000962000c101b00 */
[----:B-1----:R-:W-:Y:S01]  /*210b0*/  @!P0 IMAD.WIDE R12, R7, 0x2, R2 ;  /* 0x00000002070c8825 */ /* 0x002fe200078e0202 */
[----:B--2---:R-:W-:-:S04]  /*210c0*/  IADD3 R16, R4, 0x40, RZ ;  /* 0x0000004004107810 */ /* 0x004fc80007ffe0ff */
[----:B------:R1:W5:Y:S01]  /*210d0*/  @!P0 LD.E.64 R24, [R12.64] ;  /* 0x000000040c188980 */ /* 0x000362000c101b00 */
[----:B------:R-:W-:Y:S02]  /*210e0*/  IADD3 R17, R4, 0x60, RZ ;  /* 0x0000006004117810 */ /* 0x000fe40007ffe0ff */
[-C--:B------:R-:W-:Y:S02]  /*210f0*/  ISETP.GE.AND P1, PT, R16, R0.reuse, PT ;  /* 0x000000001000720c */ /* 0x080fe40003f26270 */
[----:B------:R-:W-:-:S11]  /*21100*/  ISETP.GE.AND P0, PT, R17, R0, PT ;  /* 0x000000001100720c */ /* 0x000fd60003f06270 */
[----:B------:R-:W-:Y:S02]  /*21110*/  @!P1 SHF.R.S32.HI R10, RZ, 0x1f, R16 ;  /* 0x0000001fff0a9819 */ /* 0x000fe40000011410 */
[----:B------:R-:W-:Y:S02]  /*21120*/  @!P0 SHF.R.S32.HI R7, RZ, 0x1f, R17 ;  /* 0x0000001fff078819 */ /* 0x000fe40000011411 */
[----:B------:R-:W-:Y:S02]  /*21130*/  @!P1 LEA.HI R10, R10, R16, RZ, 0x2 ;  /* 0x000000100a0a9211 */ /* 0x000fe400078f10ff */
[----:B------:R-:W-:Y:S02]  /*21140*/  @!P0 LEA.HI R7, R7, R17, RZ, 0x2 ;  /* 0x0000001107078211 */ /* 0x000fe400078f10ff */
[----:B------:R-:W-:Y:S02]  /*21150*/  @!P1 LOP3.LUT R10, R10, 0xfffffffc, RZ, 0xc0, !PT ;  /* 0xfffffffc0a0a9812 */ /* 0x000fe400078ec0ff */
[----:B------:R-:W-:Y:S01]  /*21160*/  @!P0 LOP3.LUT R7, R7, 0xfffffffc, RZ, 0xc0, !PT ;  /* 0xfffffffc07078812 */ /* 0x000fe200078ec0ff */
[----:B------:R-:W-:Y:S01]  /*21170*/  CS2R R28, SRZ ;  /* 0x00000000001c7805 */ /* 0x000fe2000001ff00 */
[----:B------:R-:W-:Y:S01]  /*21180*/  CS2R R36, SRZ ;  /* 0x0000000000247805 */ /* 0x000fe2000001ff00 */
[----:B----4-:R-:W-:Y:S01]  /*21190*/  @!P1 IMAD.WIDE R14, R10, 0x2, R8 ;  /* 0x000000020a0e9825 */ /* 0x010fe200078e0208 */
[----:B------:R-:W-:Y:S01]  /*211a0*/  CS2R R30, SRZ ;  /* 0x00000000001e7805 */ /* 0x000fe2000001ff00 */
[----:B------:R-:W-:-:S02]  /*211b0*/  CS2R R38, SRZ ;  /* 0x0000000000267805 */ /* 0x000fc4000001ff00 */
[C---:B-1----:R-:W-:Y:S01]  /*211c0*/  @!P0 IMAD.WIDE R12, R7.reuse, 0x2, R8 ;  /* 0x00000002070c8825 */ /* 0x042fe200078e0208 */
[----:B------:R1:W5:Y:S03]  /*211d0*/  @!P1 LD.E.64 R28, [R14.64] ;  /* 0x000000040e1c9980 */ /* 0x000366000c101b00 */
[--C-:B------:R-:W-:Y:S01]  /*211e0*/  @!P1 IMAD.WIDE R8, R10, 0x2, R2.reuse ;  /* 0x000000020a089825 */ /* 0x100fe200078e0202 */
[----:B------:R1:W5:Y:S03]  /*211f0*/  @!P0 LD.E.64 R36, [R12.64] ;  /* 0x000000040c248980 */ /* 0x000366000c101b00 */
[----:B------:R-:W-:Y:S01]  /*21200*/  @!P0 IMAD.WIDE R2, R7, 0x2, R2 ;  /* 0x0000000207028825 */ /* 0x000fe200078e0202 */
[----:B------:R1:W5:Y:S04]  /*21210*/  @!P1 LD.E.64 R30, [R8.64] ;  /* 0x00000004081e9980 */ /* 0x000368000c101b00 */
[----:B------:R1:W5:Y:S02]  /*21220*/  @!P0 LD.E.64 R38, [R2.64] ;  /* 0x0000000402268980 */ /* 0x000364000c101b00 */
.L_x_2060:
[----:B------:R-:W-:Y:S05]  /*21230*/  BSYNC B0 ;  /* 0x0000000000007941 */ /* 0x000fea0003800000 */
.L_x_2059:
[----:B-1---5:R-:W-:Y:S02]  /*21240*/  IMAD.MOV.U32 R3, RZ, RZ, R28 ;  /* 0x000000ffff037224 */ /* 0x022fe400078e001c */
[----:B------:R-:W-:-:S02]  /*21250*/  IMAD.MOV.U32 R2, RZ, RZ, R29 ;  /* 0x000000ffff027224 */ /* 0x000fc400078e001d */
[----:B----4-:R-:W-:Y:S01]  /*21260*/  IMAD.MOV.U32 R8, RZ, RZ, R36 ;  /* 0x000000ffff087224 */ /* 0x010fe200078e0024 */
        /* <DEDUP_REMOVED lines=11> */
[----:B------:R-:W-:-:S02]  /*21320*/  IMAD.MOV.U32 R3, RZ, RZ, R30 ;  /* 0x000000ffff037224 */ /* 0x000fc400078e001e */
        /* <DEDUP_REMOVED lines=8> */
[----:B------:R-:W-:Y:S01]  /*213b0*/  PRMT R91, R2, 0x7610, R91 ;  /* 0x00007610025b7816 */ /* 0x000fe2000000005b */
[----:B------:R-:W-:Y:S01]  /*213c0*/  IMAD.MOV.U32 R2, RZ, RZ, R19 ;  /* 0x000000ffff027224 */ /* 0x000fe200078e0013 */
[----:B------:R-:W-:-:S02]  /*213d0*/  PRMT R97, R7, 0x7610, R97 ;  /* 0x0000761007617816 */ /* 0x000fc40000000061 */
[----:B------:R-:W-:Y:S02]  /*213e0*/  MOV R7, R25 ;  /* 0x0000001900077202 */ /* 0x000fe40000000f00 */
[----:B------:R-:W-:Y:S02]  /*213f0*/  PRMT R86, R3, 0x7610, R86 ;  /* 0x0000761003567816 */ /* 0x000fe40000000056 */
[----:B------:R-:W-:Y:S02]  /*21400*/  PRMT R88, R8, 0x5410, R7 ;  /* 0x0000541008587816 */ /* 0x000fe40000000007 */
[----:B------:R-:W-:Y:S01]  /*21410*/  PRMT R87, R2, 0x7610, R87 ;  /* 0x0000761002577816 */ /* 0x000fe20000000057 */
[----:B------:R-:W-:Y:S05]  /*21420*/  BRA.DIV ~URZ, `(.L_x_2061) ;  /* 0x000090827f007947 */ /* 0x000fea000b800000 */
[----:B------:R1:W2:Y:S04]  /*21430*/  SHFL.IDX PT, R9, R32, 0x1, 0x181f ;  /* 0x00381f0020097f89 */ /* 0x0002a800000e0000 */
[----:B------:R1:W4:Y:S04]  /*21440*/  SHFL.IDX PT, R8, R33, 0x1, 0x181f ;  /* 0x00381f0021087f89 */ /* 0x00032800000e0000 */
[----:B------:R1:W3:Y:S04]  /*21450*/  SHFL.IDX PT, R7, R23, 0x1, 0x181f ;  /* 0x00381f0017077f89 */ /* 0x0002e800000e0000 */
[----:B------:R1:W1:Y:S02]  /*21460*/  SHFL.IDX PT, R2, R34, 0x1, 0x181f ;  /* 0x00381f0022027f89 */ /* 0x00026400000e0000 */
.L_x_2133:
[----:B------:R-:W-:Y:S01]  /*21470*/  IADD3 R3, R57, 0x20, RZ ;  /* 0x0000002039037810 */ /* 0x000fe20007ffe0ff */
[----:B------:R-:W-:Y:S01]  /*21480*/  BSSY B0, `(.L_x_2062) ;  /* 0x0000033000007945 */ /* 0x000fe20003800000 */
        /* <DEDUP_REMOVED lines=8> */
[----:B---3--:R-:W-:-:S07]  /*21510*/  IMAD.MOV.U32 R3, RZ, RZ, R7 ;  /* 0x000000ffff037224 */ /* 0x008fce00078e0007 */
        /* <DEDUP_REMOVED lines=8> */
[C---:B--2-4-:R-:W-:Y:S02]  /*215a0*/  @!P1 IMAD.WIDE R12, R4.reuse, 0x2, R8 ;  /* 0x00000002040c9825 */ /* 0x054fe400078e0208 */
        /* <DEDUP_REMOVED lines=22> */
[----:B---3--:R-:W-:Y:S01]  /*21710*/  @!P1 IMAD.WIDE R14, R10, 0x2, R8 ;  /* 0x000000020a0e9825 */ /* 0x008fe200078e0208 */
        /* <DEDUP_REMOVED lines=9> */
.L_x_2063:
[----:B------:R-:W-:Y:S05]  /*217b0*/  BSYNC B0 ;  /* 0x0000000000007941 */ /* 0x000fea0003800000 */
.L_x_2062:
[----:B-1--45:R-:W-:Y:S02]  /*217c0*/  IMAD.MOV.U32 R8, RZ, RZ, R58 ;  /* 0x000000ffff087224 */ /* 0x032fe400078e003a */
[----:B------:R-:W-:-:S02]  /*217d0*/  IMAD.MOV.U32 R7, RZ, RZ, R59 ;  /* 0x000000ffff077224 */ /* 0x000fc400078e003b */
        /* <DEDUP_REMOVED lines=27> */
[----:B------:R-:W-:-:S02]  /*21990*/  PRMT R99, R7, 0x7610, R99 ;  /* 0x0000761007637816 */ /* 0x000fc40000000063 */
[----:B------:R-:W-:Y:S02]  /*219a0*/  PRMT R94, R3, 0x7610, R94 ;  /* 0x00007610035e7816 */ /* 0x000fe4000000005e */
[----:B------:R-:W-:Y:S01]  /*219b0*/  PRMT R95, R95, 0x5410, R2 ;  /* 0x000054105f5f7816 */ /* 0x000fe20000000002 */
[----:B------:R-:W-:Y:S05]  /*219c0*/  BRA.DIV ~URZ, `(.L_x_2064) ;  /* 0x00008cc27f007947 */ /* 0x000fea000b800000 */
[----:B------:R1:W3:Y:S02]  /*219d0*/  SHFL.IDX PT, R7, R32, 0x2, 0x181f ;  /* 0x00581f0020077f89 */ /* 0x0002e400000e0000 */
.L_x_2134:
[----:B------:R-:W-:Y:S05]  /*219e0*/  BRA.DIV ~URZ, `(.L_x_2065) ;  /* 0x00008d227f007947 */ /* 0x000fea000b800000 */
[----:B------:R4:W1:Y:S01]  /*219f0*/  SHFL.IDX PT, R8, R33, 0x2, 0x181f ;  /* 0x00581f0021087f89 */ /* 0x00086200000e0000 */
[----:B--23--:R-:W-:-:S03]  /*21a00*/  MOV R9, R7 ;  /* 0x0000000700097202 */ /* 0x00cfc60000000f00 */
[----:B------:R4:W2:Y:S04]  /*21a10*/  SHFL.IDX PT, R14, R23, 0x2, 0x181f ;  /* 0x00581f00170e7f89 */ /* 0x0008a800000e0000 */
[----:B------:R4:W3:Y:S02]  /*21a20*/  SHFL.IDX PT, R2, R34, 0x2, 0x181f ;  /* 0x00581f0022027f89 */ /* 0x0008e400000e0000 */
.L_x_2135:
        /* <DEDUP_REMOVED lines=11> */
[----:B--2---:R-:W-:-:S06]  /*21ae0*/  IMAD.MOV.U32 R3, RZ, RZ, R14 ;  /* 0x000000ffff037224 */ /* 0x004fcc00078e000e */
        /* <DEDUP_REMOVED lines=8> */
[C---:B-1----:R-:W-:Y:S02]  /*21b70*/  @!P1 IMAD.WIDE R12, R4.reuse, 0x2, R8 ;  /* 0x00000002040c9825 */ /* 0x042fe400078e0208 */
[----:B------:R-:W-:Y:S02]  /*21b80*/  @!P0 SHF.R.S32.HI R7, RZ, 0x1f, R10 ;  /* 0x0000001fff078819 */ /* 0x000fe4000001140a */
[----:B---3--:R-:W-:Y:S01]  /*21b90*/  @!P1 IMAD.WIDE R16, R4, 0x2, R2 ;  /* 0x0000000204109825 */ /* 0x008fe200078e0202 */
        /* <DEDUP_REMOVED lines=30> */
.L_x_2067:
[----:B------:R-:W-:Y:S05]  /*21d80*/  BSYNC B0 ;  /* 0x0000000000007941 */ /* 0x000fea0003800000 */
.L_x_2066:
[----:B-1-3-5:R-:W-:Y:S01]  /*21d90*/  IMAD.MOV.U32 R2, RZ, RZ, R68 ;  /* 0x000000ffff027224 */ /* 0x02afe200078e0044 */
[----:B------:R-:W-:Y:S01]  /*21da0*/  CS2R R84, SRZ ;  /* 0x0000000000547805 */ /* 0x000fe2000001ff00 */
        /* <DEDUP_REMOVED lines=22> */
[----:B------:R-:W-:Y:S01]  /*21f10*/  SHF.R.S32.HI R8, RZ, 0x1f, R22 ;  /* 0x0000001fff087819 */ /* 0x000fe20000011416 */
[----:B------:R-:W-:Y:S01]  /*21f20*/  IMAD.SHL.U32 R76, R76, 0x80, RZ ;  /* 0x000000804c4c7824 */ /* 0x000fe200078e00ff */
[----:B------:R-:W-:Y:S01]  /*21f30*/  PRMT R109, R7, 0x7610, R109 ;  /* 0x00007610076d7816 */ /* 0x000fe2000000006d */
[----:B------:R-:W-:Y:S01]  /*21f40*/  IMAD.MOV.U32 R7, RZ, RZ, R63 ;  /* 0x000000ffff077224 */ /* 0x000fe200078e003f */
[----:B------:R-:W-:Y:S01]  /*21f50*/  PRMT R110, R3, 0x7610, R110 ;  /* 0x00007610036e7816 */ /* 0x000fe2000000006e */
[----:B------:R-:W-:Y:S01]  /*21f60*/  IMAD.MOV.U32 R3, RZ, RZ, R54 ;  /* 0x000000ffff037224 */ /* 0x000fe200078e0036 */
[----:B------:R-:W-:Y:S01]  /*21f70*/  PRMT R107, R2, 0x7610, R107 ;  /* 0x00007610026b7816 */ /* 0x000fe2000000006b */
[----:B------:R-:W-:Y:S01]  /*21f80*/  IMAD.MOV.U32 R2, RZ, RZ, R55 ;  /* 0x000000ffff027224 */ /* 0x000fe200078e0037 */
[----:B------:R-:W-:-:S02]  /*21f90*/  LEA.HI R8, R8, R22, RZ, 0x3 ;  /* 0x0000001608087211 */ /* 0x000fc400078f18ff */
[----:B------:R-:W-:Y:S02]  /*21fa0*/  PRMT R108, R7, 0x7610, R108 ;  /* 0x00007610076c7816 */ /* 0x000fe4000000006c */
[----:B------:R-:W-:Y:S02]  /*21fb0*/  PRMT R102, R3, 0x7610, R102 ;  /* 0x0000761003667816 */ /* 0x000fe40000000066 */
[----:B------:R-:W-:Y:S02]  /*21fc0*/  PRMT R103, R103, 0x5410, R2 ;  /* 0x0000541067677816 */ /* 0x000fe40000000002 */
[----:B------:R-:W-:Y:S01]  /*21fd0*/  LEA.HI.SX32 R7, R8, R76, 0x1d ;  /* 0x0000004c08077211 */ /* 0x000fe200078feaff */
[----:B------:R-:W-:Y:S05]  /*21fe0*/  BRA.DIV ~URZ, `(.L_x_2068) ;  /* 0x000088927f007947 */ /* 0x000fea000b800000 */
[----:B------:R1:W2:Y:S02]  /*21ff0*/  SHFL.IDX PT, R9, R32, 0x3, 0x181f ;  /* 0x00781f0020097f89 */ /* 0x0002a400000e0000 */
.L_x_2136:
[----:B------:R-:W-:Y:S05]  /*22000*/  BRA.DIV ~URZ, `(.L_x_2069) ;  /* 0x000088f27f007947 */ /* 0x000fea000b800000 */
[----:B------:R3:W1:Y:S04]  /*22010*/  SHFL.IDX PT, R8, R33, 0x3, 0x181f ;  /* 0x00781f0021087f89 */ /* 0x00066800000e0000 */
[----:B------:R3:W4:Y:S04]  /*22020*/  SHFL.IDX PT, R14, R23, 0x3, 0x181f ;  /* 0x00781f00170e7f89 */ /* 0x00072800000e0000 */
[----:B------:R3:W2:Y:S02]  /*22030*/  SHFL.IDX PT, R2, R34, 0x3, 0x181f ;  /* 0x00781f0022027f89 */ /* 0x0006a400000e0000 */
.L_x_2137:
        /* <DEDUP_REMOVED lines=9> */
[----:B-1-34-:R-:W-:Y:S01]  /*220d0*/  CS2R R32, SRZ ;  /* 0x0000000000207805 */ /* 0x01afe2000001ff00 */
[----:B------:R-:W-:-:S07]  /*220e0*/  IMAD.MOV.U32 R3, RZ, RZ, R14 ;  /* 0x000000ffff037224 */ /* 0x000fce00078e000e */
        /* <DEDUP_REMOVED lines=8> */
[C---:B--2---:R-:W-:Y:S02]  /*22170*/  @!P1 IMAD.WIDE R12, R4.reuse, 0x2, R8 ;  /* 0x00000002040c9825 */ /* 0x044fe400078e0208 */
[----:B------:R-:W-:Y:S02]  /*22180*/  @!P0 SHF.R.S32.HI R7, RZ, 0x1f, R10 ;  /* 0x0000001fff078819 */ /* 0x000fe4000001140a */
[----:B------:R-:W-:Y:S01]  /*22190*/  @!P1 IMAD.WIDE R16, R4, 0x2, R2 ;  /* 0x0000000204109825 */ /* 0x000fe200078e0202 */
        /* <DEDUP_REMOVED lines=30> */
.L_x_2071:
[----:B------:R-:W-:Y:S05]  /*22380*/  BSYNC B0 ;  /* 0x0000000000007941 */ /* 0x000fea0003800000 */
.L_x_2070:
[----:B-1----:R-:W-:Y:S01]  /*22390*/  IADD3 R8, R92, -c[0x0][0x20], RZ ;  /* 0x800008005c087a10 */ /* 0x002fe20007ffe0ff */
[----:B------:R-:W-:-:S04]  /*223a0*/  DEPBAR.LE SB0, 0x1 ;  /* 0x000080400000791a */ /* 0x000fc80000000000 */
[----:B--2---:R1:W2:Y:S04]  /*223b0*/  LDL.64 R2, [R8+0x20] ;  /* 0x0000200008027983 */ /* 0x0042a80000100a00 */
[----:B-1----:R-:W3:Y:S01]  /*223c0*/  LDL.64 R8, [R8+0x28] ;  /* 0x0000280008087983 */ /* 0x002ee20000100a00 */
[----:B------:R-:W-:Y:S03]  /*223d0*/  WARPSYNC 0xffffffff ;  /* 0xffffffff00007948 */ /* 0x000fe60003800000 */
[----:B------:R-:W-:Y:S01]  /*223e0*/  BAR.SYNC.DEFER_BLOCKING 0x0 ;  /* 0x0000000000007b1d */ /* 0x000fe20000010000 */
[----:B------:R-:W-:-:S05]  /*223f0*/  SHF.R.S32.HI R10, RZ, 0x1f, R22 ;  /* 0x0000001fff0a7819 */ /* 0x000fca0000011416 */
[----:B--2---:R1:W2:Y:S04]  /*22400*/  LD.E R14, [R2.64] ;  /* 0x00000004020e7980 */ /* 0x0042a8000c101900 */
[----:B---3--:R3:W4:Y:S01]  /*22410*/  LD.E.64 R12, [R8.64] ;  /* 0x00000004080c7980 */ /* 0x008722000c101b00 */
[----:B-----5:R-:W-:Y:S01]  /*22420*/  IMAD.MOV.U32 R7, RZ, RZ, R79 ;  /* 0x000000ffff077224 */ /* 0x020fe200078e004f */
[----:B------:R-:W-:Y:S01]  /*22430*/  BSSY B1, `(.L_x_2072) ;  /* 0x00000e5000017945 */ /* 0x000fe20003800000 */
[----:B-1----:R-:W-:Y:S02]  /*22440*/  IMAD.MOV.U32 R2, RZ, RZ, R84 ;  /* 0x000000ffff027224 */ /* 0x002fe400078e0054 */
[----:B------:R-:W-:-:S03]  /*22450*/  IMAD.MOV.U32 R3, RZ, RZ, R85 ;  /* 0x000000ffff037224 */ /* 0x000fc600078e0055 */
[----:B------:R-:W-:Y:S01]  /*22460*/  PRMT R118, R2, 0x7610, R118 ;  /* 0x0000761002767816 */ /* 0x000fe20000000076 */
[----:B------:R-:W-:-:S03]  /*22470*/  IMAD.MOV.U32 R2, RZ, RZ, R78 ;  /* 0x000000ffff027224 */ /* 0x000fc600078e004e */
[----:B------:R-:W-:Y:S02]  /*22480*/  PRMT R118, R118, 0x5410, R3 ;  /* 0x0000541076767816 */ /* 0x000fe40000000003 */
[----:B------:R-:W-:Y:S01]  /*22490*/  PRMT R116, R2, 0x5410, R7 ;  /* 0x0000541002747816 */ /* 0x000fe20000000007 */
[----:B------:R-:W-:-:S05]  /*224a0*/  IMAD.MOV.U32 R7, RZ, RZ, R75 ;  /* 0x000000ffff077224 */ /* 0x000fca00078e004b */
[----:B------:R-:W-:Y:S02]  /*224b0*/  PRMT R114, R114, 0x5410, R7 ;  /* 0x0000541072727816 */ /* 0x000fe40000000007 */
[CC--:B---3--:R-:W-:Y:S01]  /*224c0*/  LEA.HI R8, R10.reuse, R22.reuse, RZ, 0x3 ;  /* 0x000000160a087211 */ /* 0x0c8fe200078f18ff */
[----:B------:R-:W-:Y:S01]  /*224d0*/  IMAD.SHL.U32 R9, R93, 0x40, RZ ;  /* 0x000000405d097824 */ /* 0x000fe200078e00ff */
[----:B------:R-:W-:Y:S02]  /*224e0*/  LEA.HI R10, R10, R22, RZ, 0x6 ;  /* 0x000000160a0a7211 */ /* 0x000fe400078f30ff */
[----:B------:R-:W-:Y:S01]  /*224f0*/  LOP3.LUT R2, R8, 0xfffffff8, RZ, 0xc0, !PT ;  /* 0xfffffff808027812 */ /* 0x000fe200078ec0ff */
[----:B------:R-:W-:-:S04]  /*22500*/  IMAD.MOV.U32 R8, RZ, RZ, R74 ;  /* 0x000000ffff087224 */ /* 0x000fc800078e004a */
[----:B------:R-:W-:Y:S01]  /*22510*/  IMAD.IADD R3, R22, 0x1, -R2 ;  /* 0x0000000116037824 */ /* 0x000fe200078e0a02 */
[----:B------:R-:W-:Y:S02]  /*22520*/  LOP3.LUT R2, R9, 0x1c0, RZ, 0xc0, !PT ;  /* 0x000001c009027812 */ /* 0x000fe400078ec0ff */
[----:B------:R-:W-:Y:S01]  /*22530*/  PRMT R113, R8, 0x7610, R113 ;  /* 0x0000761008717816 */ /* 0x000fe20000000071 */
[----:B------:R-:W-:Y:S02]  /*22540*/  IMAD.SHL.U32 R3, R3, 0x8, RZ ;  /* 0x0000000803037824 */ /* 0x000fe400078e00ff */
[----:B------:R-:W-:-:S03]  /*22550*/  IMAD.MOV.U32 R8, RZ, RZ, R72 ;  /* 0x000000ffff087224 */ /* 0x000fc600078e0048 */
[----:B------:R-:W-:Y:S01]  /*22560*/  LOP3.LUT R7, R2, 0x38, R3, 0xf8, !PT ;  /* 0x0000003802077812 */ /* 0x000fe200078ef803 */
[----:B------:R-:W-:Y:S01]  /*22570*/  IMAD.MOV.U32 R3, RZ, RZ, R73 ;  /* 0x000000ffff037224 */ /* 0x000fe200078e0049 */
[----:B------:R-:W-:-:S04]  /*22580*/  SHF.R.U32.HI R2, RZ, 0x3, R2 ;  /* 0x00000003ff027819 */ /* 0x000fc80000011602 */
[----:B------:R-:W-:Y:S01]  /*22590*/  PRMT R92, R8, 0x5410, R3 ;  /* 0x00005410085c7816 */ /* 0x000fe20000000003 */
[----:B------:R-:W-:Y:S01]  /*225a0*/  IMAD.MOV.U32 R3, RZ, RZ, R82 ;  /* 0x000000ffff037224 */ /* 0x000fe200078e0052 */
[----:B------:R-:W-:Y:S01]  /*225b0*/  LOP3.LUT R7, R7, R2, RZ, 0x3c, !PT ;  /* 0x0000000207077212 */ /* 0x000fe200078e3cff */
[----:B------:R-:W-:Y:S02]  /*225c0*/  IMAD.MOV.U32 R2, RZ, RZ, R83 ;  /* 0x000000ffff027224 */ /* 0x000fe400078e0053 */
[----:B------:R-:W-:-:S03]  /*225d0*/  IMAD.SHL.U32 R8, R10, 0x8, RZ ;  /* 0x000000080a087824 */ /* 0x000fc600078e00ff */
[----:B------:R-:W-:Y:S01]  /*225e0*/  PRMT R117, R3, 0x5410, R2 ;  /* 0x0000541003757816 */ /* 0x000fe20000000002 */
[----:B------:R-:W-:Y:S01]  /*225f0*/  IMAD.MOV.U32 R3, RZ, RZ, R80 ;  /* 0x000000ffff037224 */ /* 0x000fe200078e0050 */
[----:B------:R-:W-:Y:S01]  /*22600*/  LOP3.LUT R8, R7, 0xfffffe00, R8, 0xf8, !PT ;  /* 0xfffffe0007087812 */ /* 0x000fe200078ef808 */
[----:B------:R-:W-:-:S05]  /*22610*/  IMAD.MOV.U32 R2, RZ, RZ, R81 ;  /* 0x000000ffff027224 */ /* 0x000fca00078e0051 */
[----:B------:R-:W-:Y:S01]  /*22620*/  PRMT R115, R3, 0x5410, R2 ;  /* 0x0000541003737816 */ /* 0x000fe20000000002 */
[----:B------:R-:W-:Y:S02]  /*22630*/  IMAD.MOV.U32 R3, RZ, RZ, R76 ;  /* 0x000000ffff037224 */ /* 0x000fe400078e004c */
[----:B------:R-:W-:-:S03]  /*22640*/  IMAD.MOV.U32 R2, RZ, RZ, R77 ;  /* 0x000000ffff027224 */ /* 0x000fc600078e004d */
[----:B------:R-:W-:Y:S01]  /*22650*/  PRMT R111, R3, 0x7610, R111 ;  /* 0x00007610036f7816 */ /* 0x000fe2000000006f */
[----:B------:R-:W-:Y:S01]  /*22660*/  IMAD.MOV.U32 R3, RZ, RZ, R32 ;  /* 0x000000ffff037224 */ /* 0x000fe200078e0020 */
[----:B------:R-:W-:Y:S01]  /*22670*/  PRMT R112, R112, 0x5410, R2 ;  /* 0x0000541070707816 */ /* 0x000fe20000000002 */
[----:B------:R-:W-:Y:S02]  /*22680*/  IMAD.MOV.U32 R2, RZ, RZ, R33 ;  /* 0x000000ffff027224 */ /* 0x000fe400078e0021 */
[----:B--2---:R-:W-:-:S03]  /*22690*/  IMAD R9, R14, -0x80, R35 ;  /* 0xffffff800e097824 */ /* 0x004fc600078e0223 */
[----:B------:R-:W-:Y:S02]  /*226a0*/  PRMT R35, R3, 0x5410, R2 ;  /* 0x0000541003237816 */ /* 0x000fe40000000002 */
[----:B------:R-:W-:-:S04]  /*226b0*/  IMNMX R34, R9, 0x80, PT ;  /* 0x0000008009227817 */ /* 0x000fc80003800200 */
[----:B------:R-:W-:Y:S01]  /*226c0*/  ISETP.GE.AND P0, PT, R93, R34, PT ;  /* 0x000000225d00720c */ /* 0x000fe20003f06270 */
[----:B----4-:R-:W-:-:S12]  /*226d0*/  IMAD.WIDE.U32 R8, R8, 0x2, R12 ;  /* 0x0000000208087825 */ /* 0x010fd800078e000c */
[----:B------:R-:W-:Y:S05]  /*226e0*/  @P0 BRA `(.L_x_2073) ;  /* 0x00000b9000000947 */ /* 0x000fea0003800000 */
[----:B------:R-:W-:Y:S01]  /*226f0*/  ISETP.GE.AND P0, PT, R4, R0, PT ;  /* 0x000000000400720c */ /* 0x000fe20003f06270 */
[----:B------:R-:W-:-:S12]  /*22700*/  BSSY B0, `(.L_x_2074) ;  /* 0x000002c000007945 */ /* 0x000fd80003800000 */
[----:B------:R-:W-:Y:S05]  /*22710*/  @P0 BRA `(.L_x_2075) ;  /* 0x000002a000000947 */ /* 0x000fea0003800000 */
[----:B------:R-:W2:Y:S01]  /*22720*/  LD.E.128 R12, [R8.64] ;  /* 0x00000004080c7980 */ /* 0x000ea2000c101d00 */
[----:B------:R-:W-:Y:S02]  /*22730*/  SHF.R.U32.HI R2, RZ, 0x10, R19 ;  /* 0x00000010ff027819 */ /* 0x000fe40000011613 */
[----:B------:R-:W-:-:S03]  /*22740*/  SHF.R.U32.HI R3, RZ, 0x10, R21 ;  /* 0x00000010ff037819 */ /* 0x000fc60000011615 */
[----:B------:R-:W-:Y:S02]  /*22750*/  HADD2.F32 R2, -RZ, R2.H0_H0 ;  /* 0x20000002ff027230 */ /* 0x000fe40000004100 */
[----:B------:R-:W-:Y:S02]  /*22760*/  HADD2.F32 R3, -RZ, R3.H0_H0 ;  /* 0x20000003ff037230 */ /* 0x000fe40000004100 */
[--C-:B--2---:R-:W-:Y:S02]  /*22770*/  HADD2.F32 R7, -RZ, R15.reuse.H1_H1 ;  /* 0x3000000fff077230 */ /* 0x104fe40000004100 */
[----:B------:R-:W-:-:S03]  /*22780*/  HADD2.F32 R10, -RZ, R15.H0_H0 ;  /* 0x2000000fff0a7230 */ /* 0x000fc60000004100 */
[CC--:B------:R-:W-:Y:S02]  /*22790*/  FMUL.FTZ R15, R7.reuse, R2.reuse ;  /* 0x00000002070f7220 */ /* 0x0c0fe40000410000 */
[-C--:B------:R-:W-:Y:S02]  /*227a0*/  FMUL.FTZ R7, R7, R3.reuse ;  /* 0x0000000307077220 */ /* 0x080fe40000410000 */
[C---:B------:R-:W-:Y:S01]  /*227b0*/  FFMA.FTZ R17, R10.reuse, R3, -R15 ;  /* 0x000000030a117223 */ /* 0x040fe2000001080f */
[--C-:B------:R-:W-:Y:S01]  /*227c0*/  HADD2.F32 R3, -RZ, R86.reuse.H1_H1 ;  /* 0x30000056ff037230 */ /* 0x100fe20000004100 */
[----:B------:R-:W-:Y:S01]  /*227d0*/  FFMA.FTZ R16, R10, R2, R7 ;  /* 0x000000020a107223 */ /* 0x000fe20000010007 */
[----:B------:R-:W-:Y:S01]  /*227e0*/  HADD2.F32 R2, -RZ, R86.H0_H0 ;  /* 0x20000056ff027230 */ /* 0x000fe20000004100 */
[----:B------:R-:W-:Y:S01]  /*227f0*/  SHF.R.U64 R15, R18, 0x10, R19 ;  /* 0x00000010120f7819 */ /* 0x000fe20000001213 */
[--C-:B------:R-:W-:Y:S02]  /*22800*/  HADD2.F32 R7, -RZ, R12.reuse.H1_H1 ;  /* 0x3000000cff077230 */ /* 0x100fe40000004100 */
[----:B------:R-:W-:-:S02]  /*22810*/  HADD2.F32 R10, -RZ, R12.H0_H0 ;  /* 0x2000000cff0a7230 */ /* 0x000fc40000004100 */
[----:B------:R-:W-:Y:S01]  /*22820*/  HADD2.F32 R15, -RZ, R15.H0_H0 ;  /* 0x2000000fff0f7230 */ /* 0x000fe20000004100 */
[CC--:B------:R-:W-:Y:S02]  /*22830*/  FMUL.FTZ R12, R7.reuse, R2.reuse ;  /* 0x00000002070c7220 */ /* 0x0c0fe40000410000 */
[-C--:B------:R-:W-:Y:S02]  /*22840*/  FMUL.FTZ R7, R7, R3.reuse ;  /* 0x0000000307077220 */ /* 0x080fe40000410000 */
[C---:B------:R-:W-:Y:S01]  /*22850*/  FFMA.FTZ R23, R10.reuse, R3, -R12 ;  /* 0x000000030a177223 */ /* 0x040fe2000001080c */
[--C-:B------:R-:W-:Y:S01]  /*22860*/  HADD2.F32 R3, -RZ, R87.reuse.H1_H1 ;  /* 0x30000057ff037230 */ /* 0x100fe20000004100 */
[----:B------:R-:W-:Y:S01]  /*22870*/  FFMA.FTZ R22, R10, R2, R7 ;  /* 0x000000020a167223 */ /* 0x000fe20000010007 */
[----:B------:R-:W-:Y:S01]  /*22880*/  HADD2.F32 R7, -RZ, R14.H1_H1 ;  /* 0x3000000eff077230 */ /* 0x000fe20000004100 */
[----:B------:R-:W-:Y:S01]  /*22890*/  SHF.R.U64 R12, R20, 0x10, R21 ;  /* 0x00000010140c7819 */ /* 0x000fe20000001215 */
[----:B------:R-:W-:-:S02]  /*228a0*/  HADD2.F32 R2, -RZ, R87.H0_H0 ;  /* 0x20000057ff027230 */ /* 0x000fc40000004100 */
[----:B------:R-:W-:Y:S01]  /*228b0*/  HADD2.F32 R10, -RZ, R14.H0_H0 ;  /* 0x2000000eff0a7230 */ /* 0x000fe20000004100 */
[CC--:B------:R-:W-:Y:S01]  /*228c0*/  FMUL.FTZ R14, R7.reuse, R3.reuse ;  /* 0x00000003070e7220 */ /* 0x0c0fe20000410000 */
[----:B------:R-:W-:Y:S01]  /*228d0*/  HADD2.F32 R12, -RZ, R12.H0_H0 ;  /* 0x2000000cff0c7230 */ /* 0x000fe20000004100 */
[-C--:B------:R-:W-:Y:S02]  /*228e0*/  FMUL.FTZ R18, R7, R2.reuse ;  /* 0x0000000207127220 */ /* 0x080fe40000410000 */
[C---:B------:R-:W-:Y:S01]  /*228f0*/  FFMA.FTZ R14, R10.reuse, R2, R14 ;  /* 0x000000020a0e7223 */ /* 0x040fe2000001000e */
[--C-:B------:R-:W-:Y:S01]  /*22900*/  HADD2.F32 R2, -RZ, R13.reuse.H1_H1 ;  /* 0x3000000dff027230 */ /* 0x100fe20000004100 */
[----:B------:R-:W-:Y:S01]  /*22910*/  FFMA.FTZ R18, R10, R3, -R18 ;  /* 0x000000030a127223 */ /* 0x000fe20000010812 */
[----:B------:R-:W-:-:S03]  /*22920*/  HADD2.F32 R3, -RZ, R13.H0_H0 ;  /* 0x2000000dff037230 */ /* 0x000fc60000004100 */
[----:B------:R-:W-:Y:S01]  /*22930*/  FMUL.FTZ R7, R2, R15 ;  /* 0x0000000f02077220 */ /* 0x000fe20000410000 */
[----:B------:R-:W-:Y:S01]  /*22940*/  F2FP.PACK_AB R14, R14, R18 ;  /* 0x000000120e0e723e */ /* 0x000fe200000000ff */
[-C--:B------:R-:W-:Y:S02]  /*22950*/  FMUL.FTZ R13, R2, R12.reuse ;  /* 0x0000000c020d7220 */ /* 0x080fe40000410000 */
[C---:B------:R-:W-:Y:S01]  /*22960*/  FFMA.FTZ R2, R3.reuse, R12, -R7 ;  /* 0x0000000c03027223 */ /* 0x040fe20000010807 */
[----:B------:R-:W-:Y:S01]  /*22970*/  F2FP.PACK_AB R12, R22, R23 ;  /* 0x00000017160c723e */ /* 0x000fe200000000ff */
[----:B------:R-:W-:Y:S01]  /*22980*/  FFMA.FTZ R13, R3, R15, R13 ;  /* 0x0000000f030d7223 */ /* 0x000fe2000001000d */
[----:B------:R-:W-:-:S04]  /*22990*/  F2FP.PACK_AB R15, R16, R17 ;  /* 0x00000011100f723e */ /* 0x000fc800000000ff */
[----:B------:R-:W-:-:S05]  /*229a0*/  F2FP.PACK_AB R13, R13, R2 ;  /* 0x000000020d0d723e */ /* 0x000fca00000000ff */
[----:B------:R1:W-:Y:S02]  /*229b0*/  ST.E.128 [R8.64], R12 ;  /* 0x0000000c08007985 */ /* 0x0003e4000c101d04 */
.L_x_2075:
[----:B------:R-:W-:Y:S05]  /*229c0*/  BSYNC B0 ;  /* 0x0000000000007941 */ /* 0x000fea0003800000 */
.L_x_2074:
[----:B------:R-:W-:Y:S01]  /*229d0*/  IADD3 R2, R4, 0x20, RZ ;  /* 0x0000002004027810 */ /* 0x000fe20007ffe0ff */
[----:B------:R-:W-:Y:S03]  /*229e0*/  BSSY B0, `(.L_x_2076) ;  /* 0x000002d000007945 */ /* 0x000fe60003800000 */
[----:B------:R-:W-:-:S13]  /*229f0*/  ISETP.GE.AND P0, PT, R2, R0, PT ;  /* 0x000000000200720c */ /* 0x000fda0003f06270 */
[----:B------:R-:W-:Y:S05]  /*22a00*/  @P0 BRA `(.L_x_2077) ;  /* 0x000002a000000947 */ /* 0x000fea0003800000 */
[----:B-1----:R-:W2:Y:S01]  /*22a10*/  LD.E.128 R12, [R8.64+0x4000] ;  /* 0x00400004080c7980 */ /* 0x002ea2000c101d00 */
[----:B------:R-:W-:Y:S02]  /*22a20*/  SHF.R.U32.HI R2, RZ, 0x10, R25 ;  /* 0x00000010ff027819 */ /* 0x000fe40000011619 */
[----:B------:R-:W-:Y:S02]  /*22a30*/  SHF.R.U32.HI R3, RZ, 0x10, R27 ;  /* 0x00000010ff037819 */ /* 0x000fe4000001161b */
[----:B------:R-:W-:Y:S01]  /*22a40*/  SHF.R.U64 R16, R24, 0x10, R25 ;  /* 0x0000001018107819 */ /* 0x000fe20000001219 */
[----:B------:R-:W-:Y:S02]  /*22a50*/  HADD2.F32 R2, -RZ, R2.H0_H0 ;  /* 0x20000002ff027230 */ /* 0x000fe40000004100 */
[----:B------:R-:W-:Y:S02]  /*22a60*/  HADD2.F32 R3, -RZ, R3.H0_H0 ;  /* 0x20000003ff037230 */ /* 0x000fe40000004100 */
[----:B------:R-:W-:-:S02]  /*22a70*/  HADD2.F32 R21, -RZ, R16.H0_H0 ;  /* 0x20000010ff157230 */ /* 0x000fc40000004100 */
[--C-:B--2---:R-:W-:Y:S02]  /*22a80*/  HADD2.F32 R7, -RZ, R15.reuse.H1_H1 ;  /* 0x3000000fff077230 */ /* 0x104fe40000004100 */
[----:B------:R-:W-:-:S03]  /*22a90*/  HADD2.F32 R10, -RZ, R15.H0_H0 ;  /* 0x2000000fff0a7230 */ /* 0x000fc60000004100 */
[CC--:B------:R-:W-:Y:S02]  /*22aa0*/  FMUL.FTZ R15, R7.reuse, R2.reuse ;  /* 0x00000002070f7220 */ /* 0x0c0fe40000410000 */
[-C--:B------:R-:W-:Y:S02]  /*22ab0*/  FMUL.FTZ R7, R7, R3.reuse ;  /* 0x0000000307077220 */ /* 0x080fe40000410000 */
[C---:B------:R-:W-:Y:S01]  /*22ac0*/  FFMA.FTZ R18, R10.reuse, R3, -R15 ;  /* 0x000000030a127223 */ /* 0x040fe2000001080f */
[----:B------:R-:W-:Y:S01]  /*22ad0*/  HADD2.F32 R3, -RZ, R89.H0_H0 ;  /* 0x20000059ff037230 */ /* 0x000fe20000004100 */
        /* <DEDUP_REMOVED lines=9> */
[----:B------:R-:W-:Y:S01]  /*22b70*/  HADD2.F32 R3, -RZ, R14.H1_H1 ;  /* 0x3000000eff037230 */ /* 0x000fe20000004100 */
[----:B------:R-:W-:Y:S01]  /*22b80*/  FFMA.FTZ R19, R10, R2, R7 ;  /* 0x000000020a137223 */ /* 0x000fe20000010007 */
[----:B------:R-:W-:Y:S02]  /*22b90*/  HADD2.F32 R7, -RZ, R88.H1_H1 ;  /* 0x30000058ff077230 */ /* 0x000fe40000004100 */
[----:B------:R-:W-:-:S02]  /*22ba0*/  HADD2.F32 R2, -RZ, R89.H1_H1 ;  /* 0x30000059ff027230 */ /* 0x000fc40000004100 */
[----:B------:R-:W-:Y:S01]  /*22bb0*/  HADD2.F32 R10, -RZ, R14.H0_H0 ;  /* 0x2000000eff0a7230 */ /* 0x000fe20000004100 */
[C---:B------:R-:W-:Y:S01]  /*22bc0*/  FMUL.FTZ R16, R3.reuse, R7 ;  /* 0x0000000703107220 */ /* 0x040fe20000410000 */
[--C-:B------:R-:W-:Y:S01]  /*22bd0*/  HADD2.F32 R12, -RZ, R13.reuse.H1_H1 ;  /* 0x3000000dff0c7230 */ /* 0x100fe20000004100 */
[-C--:B------:R-:W-:Y:S02]  /*22be0*/  FMUL.FTZ R14, R3, R2.reuse ;  /* 0x00000002030e7220 */ /* 0x080fe40000410000 */
[----:B------:R-:W-:Y:S01]  /*22bf0*/  FFMA.FTZ R16, R10, R2, -R16 ;  /* 0x000000020a107223 */ /* 0x000fe20000010810 */
[----:B------:R-:W-:Y:S01]  /*22c00*/  HADD2.F32 R2, -RZ, R13.H0_H0 ;  /* 0x2000000dff027230 */ /* 0x000fe20000004100 */
[C---:B------:R-:W-:Y:S02]  /*22c10*/  FMUL.FTZ R3, R12.reuse, R21 ;  /* 0x000000150c037220 */ /* 0x040fe40000410000 */
[----:B------:R-:W-:Y:S01]  /*22c20*/  FMUL.FTZ R13, R12, R15 ;  /* 0x0000000f0c0d7220 */ /* 0x000fe20000410000 */
[----:B------:R-:W-:Y:S01]  /*22c30*/  F2FP.PACK_AB R12, R19, R20 ;  /* 0x00000014130c723e */ /* 0x000fe200000000ff */
[----:B------:R-:W-:-:S02]  /*22c40*/  FFMA.FTZ R14, R10, R7, R14 ;  /* 0x000000070a0e7223 */ /* 0x000fc4000001000e */
[C---:B------:R-:W-:Y:S01]  /*22c50*/  FFMA.FTZ R3, R2.reuse, R15, -R3 ;  /* 0x0000000f02037223 */ /* 0x040fe20000010803 */
[----:B------:R-:W-:Y:S01]  /*22c60*/  F2FP.PACK_AB R15, R17, R18 ;  /* 0x00000012110f723e */ /* 0x000fe200000000ff */
[----:B------:R-:W-:Y:S01]  /*22c70*/  FFMA.FTZ R13, R2, R21, R13 ;  /* 0x00000015020d7223 */ /* 0x000fe2000001000d */
[----:B------:R-:W-:-:S04]  /*22c80*/  F2FP.PACK_AB R14, R14, R16 ;  /* 0x000000100e0e723e */ /* 0x000fc800000000ff */
[----:B------:R-:W-:-:S05]  /*22c90*/  F2FP.PACK_AB R13, R13, R3 ;  /* 0x000000030d0d723e */ /* 0x000fca00000000ff */
[----:B------:R1:W-:Y:S02]  /*22ca0*/  ST.E.128 [R8.64+0x4000], R12 ;  /* 0x0040000c08007985 */ /* 0x0003e4000c101d04 */
.L_x_2077:
[----:B------:R-:W-:Y:S05]  /*22cb0*/  BSYNC B0 ;  /* 0x0000000000007941 */ /* 0x000fea0003800000 */
.L_x_2076:
[----:B------:R-:W-:Y:S01]  /*22cc0*/  IADD3 R2, R4, 0x40, RZ ;  /* 0x0000004004027810 */ /* 0x000fe20007ffe0ff */
[----:B------:R-:W-:Y:S03]  /*22cd0*/  BSSY B0, `(.L_x_2078) ;  /* 0x000002d000007945 */ /* 0x000fe60003800000 */
[----:B------:R-:W-:-:S13]  /*22ce0*/  ISETP.GE.AND P0, PT, R2, R0, PT ;  /* 0x000000000200720c */ /* 0x000fda0003f06270 */
[----:B------:R-:W-:Y:S05]  /*22cf0*/  @P0 BRA `(.L_x_2079) ;  /* 0x000002a000000947 */ /* 0x000fea0003800000 */
[----:B-1----:R-:W2:Y:S01]  /*22d00*/  LD.E.128 R12, [R8.64+0x8000] ;  /* 0x00800004080c7980 */ /* 0x002ea2000c101d00 */
[----:B------:R-:W-:Y:S01]  /*22d10*/  SHF.R.U32.HI R10, RZ, 0x10, R31 ;  /* 0x00000010ff0a7819 */ /* 0x000fe2000001161f */
[--C-:B------:R-:W-:Y:S01]  /*22d20*/  HADD2.F32 R16, -RZ, R90.reuse.H1_H1 ;  /* 0x3000005aff107230 */ /* 0x100fe20000004100 */
[--C-:B------:R-:W-:Y:S01]  /*22d30*/  SHF.R.U32.HI R7, RZ, 0x10, R29.reuse ;  /* 0x00000010ff077819 */ /* 0x100fe2000001161d */
[----:B------:R-:W-:Y:S01]  /*22d40*/  HADD2.F32 R18, -RZ, R90.H0_H0 ;  /* 0x2000005aff127230 */ /* 0x000fe20000004100 */
[----:B------:R-:W-:Y:S01]  /*22d50*/  SHF.R.U64 R19, R28, 0x10, R29 ;  /* 0x000000101c137819 */ /* 0x000fe2000000121d */
[----:B------:R-:W-:Y:S01]  /*22d60*/  HADD2.F32 R24, -RZ, R10.H0_H0 ;  /* 0x2000000aff187230 */ /* 0x000fe20000004100 */
[----:B------:R-:W-:Y:S01]  /*22d70*/  SHF.R.U64 R20, R30, 0x10, R31 ;  /* 0x000000101e147819 */ /* 0x000fe2000000121f */
[----:B------:R-:W-:Y:S02]  /*22d80*/  HADD2.F32 R23, -RZ, R7.H0_H0 ;  /* 0x20000007ff177230 */ /* 0x000fe40000004100 */
[----:B------:R-:W-:-:S02]  /*22d90*/  HADD2.F32 R19, -RZ, R19.H0_H0 ;  /* 0x20000013ff137230 */ /* 0x000fc40000004100 */
[----:B------:R-:W-:Y:S02]  /*22da0*/  HADD2.F32 R20, -RZ, R20.H0_H0 ;  /* 0x20000014ff147230 */ /* 0x000fe40000004100 */
[--C-:B--2---:R-:W-:Y:S02]  /*22db0*/  HADD2.F32 R2, -RZ, R15.reuse.H1_H1 ;  /* 0x3000000fff027230 */ /* 0x104fe40000004100 */
[----:B------:R-:W-:Y:S02]  /*22dc0*/  HADD2.F32 R17, -RZ, R15.H0_H0 ;  /* 0x2000000fff117230 */ /* 0x000fe40000004100 */
[--C-:B------:R-:W-:Y:S01]  /*22dd0*/  HADD2.F32 R3, -RZ, R12.reuse.H1_H1 ;  /* 0x3000000cff037230 */ /* 0x100fe20000004100 */
[CC--:B------:R-:W-:Y:S01]  /*22de0*/  FMUL.FTZ R21, R2.reuse, R24.reuse ;  /* 0x0000001802157220 */ /* 0x0c0fe20000410000 */
[----:B------:R-:W-:Y:S01]  /*22df0*/  HADD2.F32 R15, -RZ, R12.H0_H0 ;  /* 0x2000000cff0f7230 */ /* 0x000fe20000004100 */
[-C--:B------:R-:W-:Y:S01]  /*22e00*/  FMUL.FTZ R2, R2, R23.reuse ;  /* 0x0000001702027220 */ /* 0x080fe20000410000 */
[--C-:B------:R-:W-:Y:S01]  /*22e10*/  HADD2.F32 R12, -RZ, R14.reuse.H0_H0 ;  /* 0x2000000eff0c7230 */ /* 0x100fe20000004100 */
[C---:B------:R-:W-:Y:S01]  /*22e20*/  FFMA.FTZ R21, R17.reuse, R23, -R21 ;  /* 0x0000001711157223 */ /* 0x040fe20000010815 */
[--C-:B------:R-:W-:Y:S01]  /*22e30*/  HADD2.F32 R10, -RZ, R13.reuse.H0_H0 ;  /* 0x2000000dff0a7230 */ /* 0x100fe20000004100 */
[----:B------:R-:W-:Y:S01]  /*22e40*/  FFMA.FTZ R17, R17, R24, R2 ;  /* 0x0000001811117223 */ /* 0x000fe20000010002 */
[----:B------:R-:W-:Y:S01]  /*22e50*/  HADD2.F32 R7, -RZ, R13.H1_H1 ;  /* 0x3000000dff077230 */ /* 0x000fe20000004100 */
[C---:B------:R-:W-:Y:S01]  /*22e60*/  FMUL.FTZ R22, R3.reuse, R18 ;  /* 0x0000001203167220 */ /* 0x040fe20000410000 */
[----:B------:R-:W-:Y:S01]  /*22e70*/  HADD2.F32 R14, -RZ, R14.H1_H1 ;  /* 0x3000000eff0e7230 */ /* 0x000fe20000004100 */
[-C--:B------:R-:W-:Y:S01]  /*22e80*/  FMUL.FTZ R13, R3, R16.reuse ;  /* 0x00000010030d7220 */ /* 0x080fe20000410000 */
[--C-:B------:R-:W-:Y:S01]  /*22e90*/  HADD2.F32 R2, -RZ, R91.reuse.H0_H0 ;  /* 0x2000005bff027230 */ /* 0x100fe20000004100 */
[C---:B------:R-:W-:Y:S01]  /*22ea0*/  FFMA.FTZ R22, R15.reuse, R16, -R22 ;  /* 0x000000100f167223 */ /* 0x040fe20000010816 */
[----:B------:R-:W-:Y:S01]  /*22eb0*/  HADD2.F32 R3, -RZ, R91.H1_H1 ;  /* 0x3000005bff037230 */ /* 0x000fe20000004100 */
[----:B------:R-:W-:-:S02]  /*22ec0*/  FFMA.FTZ R18, R15, R18, R13 ;  /* 0x000000120f127223 */ /* 0x000fc4000001000d */
[C---:B------:R-:W-:Y:S02]  /*22ed0*/  FMUL.FTZ R16, R14.reuse, R2 ;  /* 0x000000020e107220 */ /* 0x040fe40000410000 */
[----:B------:R-:W-:Y:S02]  /*22ee0*/  FMUL.FTZ R14, R14, R3 ;  /* 0x000000030e0e7220 */ /* 0x000fe40000410000 */
[C---:B------:R-:W-:Y:S02]  /*22ef0*/  FMUL.FTZ R15, R7.reuse, R20 ;  /* 0x00000014070f7220 */ /* 0x040fe40000410000 */
[----:B------:R-:W-:Y:S02]  /*22f00*/  FMUL.FTZ R13, R7, R19 ;  /* 0x00000013070d7220 */ /* 0x000fe40000410000 */
[C---:B------:R-:W-:Y:S02]  /*22f10*/  FFMA.FTZ R14, R12.reuse, R2, R14 ;  /* 0x000000020c0e7223 */ /* 0x040fe4000001000e */
[----:B------:R-:W-:Y:S01]  /*22f20*/  FFMA.FTZ R3, R12, R3, -R16 ;  /* 0x000000030c037223 */ /* 0x000fe20000010810 */
[----:B------:R-:W-:Y:S01]  /*22f30*/  F2FP.PACK_AB R12, R18, R22 ;  /* 0x00000016120c723e */ /* 0x000fe200000000ff */
[C---:B------:R-:W-:Y:S01]  /*22f40*/  FFMA.FTZ R2, R10.reuse, R19, -R15 ;  /* 0x000000130a027223 */ /* 0x040fe2000001080f */
[----:B------:R-:W-:Y:S01]  /*22f50*/  F2FP.PACK_AB R15, R17, R21 ;  /* 0x00000015110f723e */ /* 0x000fe200000000ff */
[----:B------:R-:W-:Y:S01]  /*22f60*/  FFMA.FTZ R13, R10, R20, R13 ;  /* 0x000000140a0d7223 */ /* 0x000fe2000001000d */
[----:B------:R-:W-:-:S04]  /*22f70*/  F2FP.PACK_AB R14, R14, R3 ;  /* 0x000000030e0e723e */ /* 0x000fc800000000ff */
[----:B------:R-:W-:-:S05]  /*22f80*/  F2FP.PACK_AB R13, R13, R2 ;  /* 0x000000020d0d723e */ /* 0x000fca00000000ff */
[----:B------:R1:W-:Y:S02]  /*22f90*/  ST.E.128 [R8.64+0x8000], R12 ;  /* 0x0080000c08007985 */ /* 0x0003e4000c101d04 */
.L_x_2079:
[----:B------:R-:W-:Y:S05]  /*22fa0*/  BSYNC B0 ;  /* 0x0000000000007941 */ /* 0x000fea0003800000 */
.L_x_2078:
[----:B------:R-:W-:-:S04]  /*22fb0*/  IADD3 R2, R4, 0x60, RZ ;  /* 0x0000006004027810 */ /* 0x000fc80007ffe0ff */
[----:B------:R-:W-:-:S13]  /*22fc0*/  ISETP.GE.AND P0, PT, R2, R0, PT ;  /* 0x000000000200720c */ /* 0x000fda0003f06270 */
[----:B------:R-:W-:Y:S05]  /*22fd0*/  @P0 BRA `(.L_x_2073) ;  /* 0x000002a000000947 */ /* 0x000fea0003800000 */
[----:B-1----:R-:W2:Y:S01]  /*22fe0*/  LD.E.128 R12, [R8.64+0xc000] ;  /* 0x00c00004080c7980 */ /* 0x002ea2000c101d00 */
[----:B------:R-:W-:Y:S01]  /*22ff0*/  SHF.R.U32.HI R10, RZ, 0x10, R39 ;  /* 0x00000010ff0a7819 */ /* 0x000fe20000011627 */
[----:B------:R-:W-:Y:S01]  /*23000*/  HADD2.F32 R16, -RZ, R96.H0_H0 ;  /* 0x20000060ff107230 */ /* 0x000fe20000004100 */
        /* <DEDUP_REMOVED lines=39> */
.L_x_2073:
[----:B------:R-:W-:Y:S05]  /*23280*/  BSYNC B1 ;  /* 0x0000000000017941 */ /* 0x000fea0003800000 */
.L_x_2072:
[----:B------:R-:W-:Y:S01]  /*23290*/  IADD3 R2, R93, 0x20, RZ ;  /* 0x000000205d027810 */ /* 0x000fe20007ffe0ff */
[----:B------:R-:W-:Y:S03]  /*232a0*/  BSSY B1, `(.L_x_2080) ;  /* 0x00000bc000017945 */ /* 0x000fe60003800000 */
[----:B------:R-:W-:-:S13]  /*232b0*/  ISETP.GE.AND P0, PT, R2, R34, PT ;  /* 0x000000220200720c */ /* 0x000fda0003f06270 */
[----:B------:R-:W-:Y:S05]  /*232c0*/  @P0 BRA `(.L_x_2081) ;  /* 0x00000b9000000947 */ /* 0x000fea0003800000 */
[----:B------:R-:W-:Y:S01]  /*232d0*/  ISETP.GE.AND P0, PT, R4, R0, PT ;  /* 0x000000000400720c */ /* 0x000fe20003f06270 */
[----:B------:R-:W-:-:S12]  /*232e0*/  BSSY B0, `(.L_x_2082) ;  /* 0x000002c000007945 */ /* 0x000fd80003800000 */
        /* <DEDUP_REMOVED lines=26> */
[----:B------:R-:W-:Y:S01]  /*23490*/  HADD2.F32 R2, -RZ, R95.H1_H1 ;  /* 0x3000005fff027230 */ /* 0x000fe20000004100 */
        /* <DEDUP_REMOVED lines=16> */
.L_x_2083:
[----:B------:R-:W-:Y:S05]  /*235a0*/  BSYNC B0 ;  /* 0x0000000000007941 */ /* 0x000fea0003800000 */
.L_x_2082:
        /* <DEDUP_REMOVED lines=46> */
.L_x_2085:
[----:B------:R-:W-:Y:S05]  /*23890*/  BSYNC B0 ;  /* 0x0000000000007941 */ /* 0x000fea0003800000 */
.L_x_2084:
        /* <DEDUP_REMOVED lines=46> */
.L_x_2087:
[----:B------:R-:W-:Y:S05]  /*23b80*/  BSYNC B0 ;  /* 0x0000000000007941 */ /* 0x000fea0003800000 */
.L_x_2086:
        /* <DEDUP_REMOVED lines=45> */
.L_x_2081:
[----:B------:R-:W-:Y:S05]  /*23e60*/  BSYNC B1 ;  /* 0x0000000000017941 */ /* 0x000fea0003800000 */
.L_x_2080:
        /* <DEDUP_REMOVED lines=49> */
.L_x_2091:
[----:B------:R-:W-:Y:S05]  /*24180*/  BSYNC B0 ;  /* 0x0000000000007941 */ /* 0x000fea0003800000 */
.L_x_2090:
        /* <DEDUP_REMOVED lines=46> */
.L_x_2093:
[----:B------:R-:W-:Y:S05]  /*24470*/  BSYNC B0 ;  /* 0x0000000000007941 */ /* 0x000fea0003800000 */
.L_x_2092:
        /* <DEDUP_REMOVED lines=46> */
.L_x_2095:
[----:B------:R-:W-:Y:S05]  /*24760*/  BSYNC B0 ;  /* 0x0000000000007941 */ /* 0x000fea0003800000 */
.L_x_2094:
[----:B------:R-:W-:-:S04]  /*24770*/  IADD3 R2, R4, 0x60, RZ ;  /* 0x0000006004027810 */ /* 0x000fc80007ffe0ff */
[----:B------:R-:W-:-:S13]  /*24780*/  ISETP.GE.AND P0, PT, R2, R0, PT ;  /* 0x000000000200720c */ /* 0x000fda0003f06270 */
[----:B------:R-:W-:Y:S05]  /*24790*/  @P0 BRA `(.L_x_2089) ;  /* 0x000002a000000947 */ /* 0x000fea0003800000 */
[----:B-1----:R-:W2:Y:S01]  /*247a0*/  LD.E.128 R12, [R8.64+0xe000] ;  /* 0x00e00004080c7980 */ /* 0x002ea2000c101d00 */
[----:B------:R-:W-:Y:S01]  /*247b0*/  SHF.R.U32.HI R10, RZ, 0x10, R71 ;  /* 0x00000010ff0a7819 */ /* 0x000fe20000011647 */
[----:B------:R-:W-:Y:S01]  /*247c0*/  HADD2.F32 R16, -RZ, R112.H0_H0 ;  /* 0x20000070ff107230 */ /* 0x000fe20000004100 */
[--C-:B------:R-:W-:Y:S01]  /*247d0*/  SHF.R.U32.HI R7, RZ, 0x10, R69.reuse ;  /* 0x00000010ff077819 */ /* 0x100fe20000011645 */
[----:B------:R-:W-:Y:S01]  /*247e0*/  HADD2.F32 R18, -RZ, R111.H1_H1 ;  /* 0x3000006fff127230 */ /* 0x000fe20000004100 */
        /* <DEDUP_REMOVED lines=22> */
[----:B------:R-:W-:Y:S01]  /*24950*/  HADD2.F32 R3, -RZ, R114.H0_H0 ;  /* 0x20000072ff037230 */ /* 0x000fe20000004100 */
        /* <DEDUP_REMOVED lines=14> */
.L_x_2089:
[----:B------:R-:W-:Y:S05]  /*24a40*/  BSYNC B1 ;  /* 0x0000000000017941 */ /* 0x000fea0003800000 */
.L_x_2088:
[----:B------:R-:W-:Y:S01]  /*24a50*/  IADD3 R2, R93, 0x60, RZ ;  /* 0x000000605d027810 */ /* 0x000fe20007ffe0ff */
[----:B------:R-:W-:-:S03]  /*24a60*/  IMAD.MOV.U32 R3, RZ, RZ, 0x0 ;  /* 0x00000000ff037424 */ /* 0x000fc600078e00ff */
[----:B------:R-:W-:Y:S01]  /*24a70*/  ISETP.GE.AND P0, PT, R2, R34, PT ;  /* 0x000000220200720c */ /* 0x000fe20003f06270 */
[----:B------:R-:W-:-:S12]  /*24a80*/  IMAD.MOV.U32 R2, RZ, RZ, R134 ;  /* 0x000000ffff027224 */ /* 0x000fd800078e0086 */
[----:B------:R-:W-:Y:S05]  /*24a90*/  @P0 RET.REL.NODEC R2 `(_ZN7cutlass13device_kernelIN5flash19enable_sm80_to_sm89INS1_16FlashAttnFwdSm80INS1_25CollectiveMainloopFwdSm80ILi8ELi1ELb0EN4cute5tupleIJNS5_1CILi128EEENS7_ILi48EEENS7_ILi256EEEEEELi256ENS_6half_tEfNS_4arch4Sm80ELb0ELb1ELb1ELb1ELb0ELb1ELb1ELb1EEENS1_21CollectiveEpilogueFwdINS6_IJS8_SA_S9_EEENS6_IJNS7_ILi1EEESI_SI_EEESC_SE_Li256ELb1ELb1ELb1ELb0EEENS1_36VarlenDynamicPersistentTileSchedulerILi128ELi48ELi256ELi256ELb1ELb1ELb0ELb1ELb0ELb1EEEEEEEEEvNT_6ParamsE) ;  /* 0xfffdb56002000950 */ /* 0x000fea0003c3ffff */
[----:B------:R-:W-:Y:S01]  /*24aa0*/  ISETP.GE.AND P0, PT, R4, R0, PT ;  /* 0x000000000400720c */ /* 0x000fe20003f06270 */
[----:B------:R-:W-:-:S12]  /*24ab0*/  BSSY B0, `(.L_x_2096) ;  /* 0x000002c000007945 */ /* 0x000fd80003800000 */
        /* <DEDUP_REMOVED lines=43> */
.L_x_2097:
[----:B------:R-:W-:Y:S05]  /*24d70*/  BSYNC B0 ;  /* 0x0000000000007941 */ /* 0x000fea0003800000 */
.L_x_2096:
[----:B------:R-:W-:Y:S01]  /*24d80*/  IADD3 R2, R4, 0x20, RZ ;  /* 0x0000002004027810 */ /* 0x000fe20007ffe0ff */
[----:B------:R-:W-:Y:S03]  /*24d90*/  BSSY B0, `(.L_x_2098) ;  /* 0x000002d000007945 */ /* 0x000fe60003800000 */
        /* <DEDUP_REMOVED lines=44> */
.L_x_2099:
[----:B------:R-:W-:Y:S05]  /*25060*/  BSYNC B0 ;  /* 0x0000000000007941 */ /* 0x000fea0003800000 */
.L_x_2098:
        /* <DEDUP_REMOVED lines=46> */
.L_x_2101:
[----:B------:R-:W-:Y:S05]  /*25350*/  BSYNC B0 ;  /* 0x0000000000007941 */ /* 0x000fea0003800000 */
.L_x_2100:
[----:B------:R-:W-:Y:S01]  /*25360*/  IADD3 R4, R4, 0x60, RZ ;  /* 0x0000006004047810 */ /* 0x000fe20007ffe0ff */
[----:B------:R-:W-:Y:S02]  /*25370*/  IMAD.MOV.U32 R2, RZ, RZ, R134 ;  /* 0x000000ffff027224 */ /* 0x000fe400078e0086 */
[----:B------:R-:W-:Y:S01]  /*25380*/  IMAD.MOV.U32 R3, RZ, RZ, 0x0 ;  /* 0x00000000ff037424 */ /* 0x000fe200078e00ff */
[----:B------:R-:W-:-:S13]  /*25390*/  ISETP.GE.AND P0, PT, R4, R0, PT ;  /* 0x000000000400720c */ /* 0x000fda0003f06270 */
[----:B------:R-:W-:Y:S05]  /*253a0*/  @P0 RET.REL.NODEC R2 `(_ZN7cutlass13device_kernelIN5flash19enable_sm80_to_sm89INS1_16FlashAttnFwdSm80INS1_25CollectiveMainloopFwdSm80ILi8ELi1ELb0EN4cute5tupleIJNS5_1CILi128EEENS7_ILi48EEENS7_ILi256EEEEEELi256ENS_6half_tEfNS_4arch4Sm80ELb0ELb1ELb1ELb1ELb0ELb1ELb1ELb1EEENS1_21CollectiveEpilogueFwdINS6_IJS8_SA_S9_EEENS6_IJNS7_ILi1EEESI_SI_EEESC_SE_Li256ELb1ELb1ELb1ELb0EEENS1_36VarlenDynamicPersistentTileSchedulerILi128ELi48ELi256ELi256ELb1ELb1ELb0ELb1ELb0ELb1EEEEEEEEEvNT_6ParamsE) ;  /* 0xfffdac5002000950 */ /* 0x000fea0003c3ffff */
        /* <DEDUP_REMOVED lines=22> */
[CC--:B------:R-:W-:Y:S01]  /*25510*/  FMUL.FTZ R20, R2.reuse, R16.reuse ;  /* 0x0000001002147220 */ /* 0x0c0fe20000410000 */
        /* <DEDUP_REMOVED lines=9> */
[----:B------:R-:W-:Y:S01]  /*255b0*/  FMUL.FTZ R13, R3, R17 ;  /* 0x00000011030d7220 */ /* 0x000fe20000410000 */
[----:B------:R-:W-:Y:S01]  /*255c0*/  MOV R3, 0x0 ;  /* 0x0000000000037802 */ /* 0x000fe20000000f00 */
[C---:B------:R-:W-:Y:S02]  /*255d0*/  FFMA.FTZ R14, R12.reuse, R0, R14 ;  /* 0x000000000c0e7223 */ /* 0x040fe4000001000e */
[----:B------:R-:W-:Y:S01]  /*255e0*/  FFMA.FTZ R2, R12, R2, -R15 ;  /* 0x000000020c027223 */ /* 0x000fe2000001080f */
[----:B------:R-:W-:Y:S01]  /*255f0*/  F2FP.PACK_AB R15, R10, R19 ;  /* 0x000000130a0f723e */ /* 0x000fe200000000ff */
[----:B------:R-:W-:Y:S01]  /*25600*/  FFMA.FTZ R0, R4, R17, -R7 ;  /* 0x0000001104007223 */ /* 0x000fe20000010807 */
[----:B------:R-:W-:Y:S01]  /*25610*/  F2FP.PACK_AB R12, R16, R20 ;  /* 0x00000014100c723e */ /* 0x000fe200000000ff */
[----:B------:R-:W-:Y:S01]  /*25620*/  FFMA.FTZ R13, R4, R18, R13 ;  /* 0x00000012040d7223 */ /* 0x000fe2000001000d */
[----:B------:R-:W-:-:S02]  /*25630*/  F2FP.PACK_AB R14, R14, R2 ;  /* 0x000000020e0e723e */ /* 0x000fc400000000ff */
[----:B------:R-:W-:Y:S02]  /*25640*/  MOV R2, R134 ;  /* 0x0000008600027202 */ /* 0x000fe40000000f00 */
[----:B------:R-:W-:-:S05]  /*25650*/  F2FP.PACK_AB R13, R13, R0 ;  /* 0x000000000d0d723e */ /* 0x000fca00000000ff */
[----:B------:R1:W-:Y:S01]  /*25660*/  ST.E.128 [R8.64+0xf000], R12 ;  /* 0x00f0000c08007985 */ /* 0x0003e2000c101d04 */
[----:B------:R-:W-:Y:S05]  /*25670*/  RET.REL.NODEC R2 `(_ZN7cutlass13device_kernelIN5flash19enable_sm80_to_sm89INS1_16FlashAttnFwdSm80INS1_25CollectiveMainloopFwdSm80ILi8ELi1ELb0EN4cute5tupleIJNS5_1CILi128EEENS7_ILi48EEENS7_ILi256EEEEEELi256ENS_6half_tEfNS_4arch4Sm80ELb0ELb1ELb1ELb1ELb0ELb1ELb1ELb1EEENS1_21CollectiveEpilogueFwdINS6_IJS8_SA_S9_EEENS6_IJNS7_ILi1EEESI_SI_EEESC_SE_Li256ELb1ELb1ELb1ELb0EEENS1_36VarlenDynamicPersistentTileSchedulerILi128ELi48ELi256ELi256ELb1ELb1ELb0ELb1ELb0ELb1EEEEEEEEEvNT_6ParamsE) ;  /* 0xfffda98002007950 */ /* 0x000fea0003c3ffff */
.L_x_2056:
[----:B-1---5:R-:W-:-:S13]  /*25680*/  ISETP.NE.AND P0, PT, R20, 0x1, PT ;  /* 0x000000011400780c */ /* 0x022fda0003f05270 */
[----:B------:R1:W2:Y:S04]  /*25690*/  @P0 LD.E R10, [R12.64+0x168] ;  /* 0x000168040c0a0980 */ /* 0x0002a8000c101900 */
[----:B-1----:R-:W3:Y:S01]  /*256a0*/  @P0 LD.E R12, [R12.64+0x16c] ;  /* 0x00016c040c0c0980 */ /* 0x002ee2000c101900 */
[----:B--2---:R-:W-:-:S05]  /*256b0*/  @P0 IMAD.HI.U32 R10, R4, R10, RZ ;  /* 0x0000000a040a0227 */ /* 0x004fca00078e00ff */
[----:B---3--:R-:W-:-:S04]  /*256c0*/  @P0 SHF.R.U32.HI R4, RZ, R12, R10 ;  /* 0x0000000cff040219 */ /* 0x008fc8000001160a */
[----:B------:R-:W-:Y:S01]  /*256d0*/  SHF.R.S32.HI R10, RZ, 0x1f, R4 ;  /* 0x0000001fff0a7819 */ /* 0x000fe20000011404 */
[-C--:B------:R-:W-:Y:S02]  /*256e0*/  IMAD R13, R9, R4.reuse, RZ ;  /* 0x00000004090d7224 */ /* 0x080fe400078e02ff */
[----:B------:R-:W-:Y:S02]  /*256f0*/  IMAD R12, R3, R4, RZ ;  /* 0x00000004030c7224 */ /* 0x000fe400078e02ff */
[-C--:B------:R-:W-:Y:S02]  /*25700*/  IMAD R21, R8, R10.reuse, R13 ;  /* 0x0000000a08157224 */ /* 0x080fe400078e020d */
[C---:B------:R-:W-:Y:S02]  /*25710*/  IMAD R10, R2.reuse, R10, R12 ;  /* 0x0000000a020a7224 */ /* 0x040fe400078e020c */
[----:B------:R-:W-:-:S04]  /*25720*/  IMAD.WIDE.U32 R12, R2, R4, RZ ;  /* 0x00000004020c7225 */ /* 0x000fc800078e00ff */
[----:B------:R-:W-:Y:S01]  /*25730*/  IMAD.WIDE.U32 R18, R8, R4, RZ ;  /* 0x0000000408127225 */ /* 0x000fe200078e00ff */
[----:B------:R-:W-:-:S03]  /*25740*/  IADD3 R13, R13, R10, RZ ;  /* 0x0000000a0d0d7210 */ /* 0x000fc60007ffe0ff */
[----:B------:R-:W-:Y:S01]  /*25750*/  IMAD R9, R9, R7, RZ ;  /* 0x0000000709097224 */ /* 0x000fe200078e02ff */
[----:B------:R-:W-:Y:S01]  /*25760*/  IADD3 R19, R19, R21, RZ ;  /* 0x0000001513137210 */ /* 0x000fe20007ffe0ff */
[----:B------:R-:W-:Y:S02]  /*25770*/  IMAD R4, R3, R7, RZ ;  /* 0x0000000703047224 */ /* 0x000fe400078e02ff */
[----:B------:R-:W-:-:S04]  /*25780*/  IMAD.WIDE.U32 R12, R7, R2, R12 ;  /* 0x00000002070c7225 */ /* 0x000fc800078e000c */
[----:B------:R-:W-:-:S04]  /*25790*/  IMAD.WIDE.U32 R18, R7, R8, R18 ;  /* 0x0000000807127225 */ /* 0x000fc800078e0012 */
[-C--:B------:R-:W-:Y:S01]  /*257a0*/  IMAD R3, R8, R23.reuse, R9 ;  /* 0x0000001708037224 */ /* 0x080fe200078e0209 */
[----:B------:R-:W-:Y:S01]  /*257b0*/  LEA R21, P1, R18, R14, 0x1 ;  /* 0x0000000e12157211 */ /* 0x000fe200078208ff */
[----:B------:R-:W-:Y:S01]  /*257c0*/  IMAD R2, R2, R23, R4 ;  /* 0x0000001702027224 */ /* 0x000fe200078e0204 */
[----:B------:R-:W-:Y:S02]  /*257d0*/  LEA R23, P0, R12, R16, 0x1 ;  /* 0x000000100c177211 */ /* 0x000fe400078008ff */
[----:B------:R-:W-:Y:S02]  /*257e0*/  IADD3 R3, R19, R3, RZ ;  /* 0x0000000313037210 */ /* 0x000fe40007ffe0ff */
[----:B------:R-:W-:Y:S02]  /*257f0*/  IADD3 R2, R13, R2, RZ ;  /* 0x000000020d027210 */ /* 0x000fe40007ffe0ff */
[----:B------:R-:W-:Y:S02]  /*25800*/  LEA.HI.X R18, R18, R15, R3, 0x1, P1 ;  /* 0x0000000f12127211 */ /* 0x000fe400008f0c03 */
[----:B------:R-:W-:Y:S01]  /*25810*/  LEA.HI.X R16, R12, R17, R2, 0x1, P0 ;  /* 0x000000110c107211 */ /* 0x000fe200000f0c02 */
[----:B------:R-:W-:Y:S05]  /*25820*/  BRA.DIV ~URZ, `(.L_x_2102) ;  /* 0x000052327f007947 */ /* 0x000fea000b800000 */
[----:B------:R1:W2:Y:S02]  /*25830*/  SHFL.IDX PT, R4, R18, RZ, 0x181f ;  /* 0x00181fff12047589 */ /* 0x0002a400000e0000 */
.L_x_2138:
[----:B------:R-:W-:Y:S05]  /*25840*/  BRA.DIV ~URZ, `(.L_x_2103) ;  /* 0x000052927f007947 */ /* 0x000fea000b800000 */
[----:B------:R3:W4:Y:S01]  /*25850*/  SHFL.IDX PT, R8, R21, RZ, 0x181f ;  /* 0x00181fff15087589 */ /* 0x00072200000e0000 */
[----:B--2---:R-:W-:-:S03]  /*25860*/  MOV R9, R4 ;  /* 0x0000000400097202 */ /* 0x004fc60000000f00 */
[----:B------:R3:W2:Y:S04]  /*25870*/  SHFL.IDX PT, R7, R16, RZ, 0x181f ;  /* 0x00181fff10077589 */ /* 0x0006a800000e0000 */
[----:B------:R3:W1:Y:S02]  /*25880*/  SHFL.IDX PT, R2, R23, RZ, 0x181f ;  /* 0x00181fff17027589 */ /* 0x00066400000e0000 */
.L_x_2139:
        /* <DEDUP_REMOVED lines=20> */
[----:B------:R-:W-:Y:S01]  /*259d0*/  CS2R R24, SRZ ;  /* 0x0000000000187805 */ /* 0x000fe2000001ff00 */
[----:B------:R-:W-:Y:S01]  /*259e0*/  CS2R R46, SRZ ;  /* 0x00000000002e7805 */ /* 0x000fe2000001ff00 */
[----:B------:R-:W-:Y:S01]  /*259f0*/  CS2R R44, SRZ ;  /* 0x00000000002c7805 */ /* 0x000fe2000001ff00 */
[----:B------:R-:W-:Y:S01]  /*25a00*/  CS2R R38, SRZ ;  /* 0x0000000000267805 */ /* 0x000fe2000001ff00 */
[----:B------:R-:W-:-:S05]  /*25a10*/  CS2R R36, SRZ ;  /* 0x0000000000247805 */ /* 0x000fca000001ff00 */
[----:B----4-:R-:W-:Y:S02]  /*25a20*/  @!P1 IMAD.WIDE R14, R56, 0x2, R8 ;  /* 0x00000002380e9825 */ /* 0x010fe400078e0208 */
[----:B------:R-:W-:-:S03]  /*25a30*/  @!P0 SHF.R.S32.HI R4, RZ, 0x1f, R7 ;  /* 0x0000001fff048819 */ /* 0x000fc60000011407 */
[----:B------:R2:W5:Y:S01]  /*25a40*/  @!P1 LD.E.128 R28, [R14.64] ;  /* 0x000000040e1c9980 */ /* 0x000562000c101d00 */
[----:B------:R-:W-:-:S04]  /*25a50*/  @!P0 LEA.HI R4, R4, R7, RZ, 0x3 ;  /* 0x0000000704048211 */ /* 0x000fc800078f18ff */
[----:B------:R-:W-:-:S05]  /*25a60*/  @!P0 LOP3.LUT R4, R4, 0xfffffff8, RZ, 0xc0, !PT ;  /* 0xfffffff804048812 */ /* 0x000fca00078ec0ff */
[----:B------:R-:W-:-:S04]  /*25a70*/  @!P0 IMAD.WIDE R12, R4, 0x2, R8 ;  /* 0x00000002040c8825 */ /* 0x000fc800078e0208 */
[--C-:B-1----:R-:W-:Y:S01]  /*25a80*/  @!P0 IMAD.WIDE R8, R4, 0x2, R2.reuse ;  /* 0x0000000204088825 */ /* 0x102fe200078e0202 */
[----:B------:R2:W5:Y:S03]  /*25a90*/  @!P0 LD.E.128 R44, [R12.64] ;  /* 0x000000040c2c8980 */ /* 0x000566000c101d00 */
[----:B------:R-:W-:Y:S01]  /*25aa0*/  @!P1 IMAD.WIDE R2, R56, 0x2, R2 ;  /* 0x0000000238029825 */ /* 0x000fe200078e0202 */
[----:B------:R2:W5:Y:S04]  /*25ab0*/  @!P0 LD.E.128 R36, [R8.64] ;  /* 0x0000000408248980 */ /* 0x000568000c101d00 */
[----:B------:R2:W5:Y:S02]  /*25ac0*/  @!P1 LD.E.128 R24, [R2.64] ;  /* 0x0000000402189980 */ /* 0x000564000c101d00 */
.L_x_2105:
[----:B------:R-:W-:Y:S05]  /*25ad0*/  BSYNC B0 ;  /* 0x0000000000007941 */ /* 0x000fea0003800000 */
.L_x_2104:
[----:B-----5:R-:W-:Y:S02]  /*25ae0*/  IMAD.MOV.U32 R7, RZ, RZ, R46 ;  /* 0x000000ffff077224 */ /* 0x020fe400078e002e */
[----:B------:R-:W-:-:S02]  /*25af0*/  IMAD.MOV.U32 R4, RZ, RZ, R47 ;  /* 0x000000ffff047224 */ /* 0x000fc400078e002f */
[----:B--2---:R-:W-:Y:S01]  /*25b00*/  IMAD.MOV.U32 R3, RZ, RZ, R44 ;  /* 0x000000ffff037224 */ /* 0x004fe200078e002c */
[----:B------:R-:W-:Y:S01]  /*25b10*/  PRMT R107, R107, 0x5410, R7 ;  /* 0x000054106b6b7816 */ /* 0x000fe20000000007 */
[----:B-1----:R-:W-:Y:S01]  /*25b20*/  IMAD.MOV.U32 R2, RZ, RZ, R45 ;  /* 0x000000ffff027224 */ /* 0x002fe200078e002d */
        /* <DEDUP_REMOVED lines=28> */
[----:B------:R1:W2:Y:S04]  /*25cf0*/  SHFL.IDX PT, R9, R18, 0x1, 0x181f ;  /* 0x00381f0012097f89 */ /* 0x0002a800000e0000 */
[----:B----4-:R1:W4:Y:S04]  /*25d00*/  SHFL.IDX PT, R8, R21, 0x1, 0x181f ;  /* 0x00381f0015087f89 */ /* 0x01032800000e0000 */
[----:B------:R1:W3:Y:S04]  /*25d10*/  SHFL.IDX PT, R4, R16, 0x1, 0x181f ;  /* 0x00381f0010047f89 */ /* 0x0002e800000e0000 */
[----:B------:R1:W1:Y:S02]  /*25d20*/  SHFL.IDX PT, R2, R23, 0x1, 0x181f ;  /* 0x00381f0017027f89 */ /* 0x00026400000e0000 */
.L_x_2140:
        /* <DEDUP_REMOVED lines=23> */
[----:B--2-4-:R-:W-:Y:S02]  /*25ea0*/  @!P1 IMAD.WIDE R14, R56, 0x2, R8 ;  /* 0x00000002380e9825 */ /* 0x014fe400078e0208 */
        /* <DEDUP_REMOVED lines=10> */
.L_x_2108:
[----:B------:R-:W-:Y:S05]  /*25f50*/  BSYNC B0 ;  /* 0x0000000000007941 */ /* 0x000fea0003800000 */
.L_x_2107:
[----:B-----5:R-:W-:Y:S02]  /*25f60*/  IMAD.MOV.U32 R7, RZ, RZ, R66 ;  /* 0x000000ffff077224 */ /* 0x020fe400078e0042 */
[----:B--2---:R-:W-:-:S02]  /*25f70*/  IMAD.MOV.U32 R3, RZ, RZ, R64 ;  /* 0x000000ffff037224 */ /* 0x004fc400078e0040 */
[----:B-1----:R-:W-:Y:S02]  /*25f80*/  IMAD.MOV.U32 R2, RZ, RZ, R65 ;  /* 0x000000ffff027224 */ /* 0x002fe400078e0041 */
        /* <DEDUP_REMOVED lines=16> */
[----:B------:R-:W-:Y:S01]  /*26090*/  IMAD.MOV.U32 R7, RZ, RZ, R54 ;  /* 0x000000ffff077224 */ /* 0x000fe200078e0036 */
[----:B------:R-:W-:Y:S01]  /*260a0*/  PRMT R112, R2, 0x7610, R112 ;  /* 0x0000761002707816 */ /* 0x000fe20000000070 */
[----:B------:R-:W-:Y:S01]  /*260b0*/  IMAD.MOV.U32 R3, RZ, RZ, R52 ;  /* 0x000000ffff037224 */ /* 0x000fe200078e0034 */
[----:B------:R-:W-:Y:S01]  /*260c0*/  PRMT R113, R4, 0x7610, R113 ;  /* 0x0000761004717816 */ /* 0x000fe20000000071 */
[----:B------:R-:W-:Y:S01]  /*260d0*/  IMAD.MOV.U32 R2, RZ, RZ, R53 ;  /* 0x000000ffff027224 */ /* 0x000fe200078e0035 */
[----:B------:R-:W-:Y:S02]  /*260e0*/  MOV R4, R55 ;  /* 0x0000003700047202 */ /* 0x000fe40000000f00 */
[----:B------:R-:W-:Y:S02]  /*260f0*/  PRMT R109, R3, 0x5410, R7 ;  /* 0x00005410036d7816 */ /* 0x000fe40000000007 */
[----:B------:R-:W-:-:S02]  /*26100*/  PRMT R110, R110, 0x5410, R4 ;  /* 0x000054106e6e7816 */ /* 0x000fc40000000004 */
[----:B------:R-:W-:Y:S01]  /*26110*/  PRMT R108, R2, 0x7610, R108 ;  /* 0x00007610026c7816 */ /* 0x000fe2000000006c */
[----:B------:R-:W-:Y:S05]  /*26120*/  BRA.DIV ~URZ, `(.L_x_2109) ;  /* 0x00004cf27f007947 */ /* 0x000fea000b800000 */
[----:B------:R1:W2:Y:S02]  /*26130*/  SHFL.IDX PT, R4, R18, 0x2, 0x181f ;  /* 0x00581f0012047f89 */ /* 0x0002a400000e0000 */
.L_x_2141:
[----:B------:R-:W-:Y:S05]  /*26140*/  BRA.DIV ~URZ, `(.L_x_2110) ;  /* 0x00004d527f007947 */ /* 0x000fea000b800000 */
[----:B----4-:R3:W4:Y:S01]  /*26150*/  SHFL.IDX PT, R8, R21, 0x2, 0x181f ;  /* 0x00581f0015087f89 */ /* 0x01072200000e0000 */
[----:B--2---:R-:W-:-:S03]  /*26160*/  MOV R9, R4 ;  /* 0x0000000400097202 */ /* 0x004fc60000000f00 */
[----:B------:R3:W2:Y:S04]  /*26170*/  SHFL.IDX PT, R7, R16, 0x2, 0x181f ;  /* 0x00581f0010077f89 */ /* 0x0006a800000e0000 */
[----:B------:R3:W1:Y:S02]  /*26180*/  SHFL.IDX PT, R2, R23, 0x2, 0x181f ;  /* 0x00581f0017027f89 */ /* 0x00066400000e0000 */
.L_x_2142:
        /* <DEDUP_REMOVED lines=35> */
.L_x_2112:
[----:B------:R-:W-:Y:S05]  /*263c0*/  BSYNC B0 ;  /* 0x0000000000007941 */ /* 0x000fea0003800000 */
.L_x_2111:
[----:B-12--5:R-:W-:Y:S01]  /*263d0*/  IMAD.MOV.U32 R2, RZ, RZ, R86 ;  /* 0x000000ffff027224 */ /* 0x026fe200078e0056 */
[----:B------:R-:W-:Y:S01]  /*263e0*/  CS2R R102, SRZ ;  /* 0x0000000000667805 */ /* 0x000fe2000001ff00 */
[----:B------:R-:W-:-:S02]  /*263f0*/  IMAD.MOV.U32 R4, RZ, RZ, R84 ;  /* 0x000000ffff047224 */ /* 0x000fc400078e0054 */
        /* <DEDUP_REMOVED lines=20> */
[----:B----4-:R-:W-:Y:S01]  /*26540*/  IMAD.SHL.U32 R8, R76, 0x80, RZ ;  /* 0x000000804c087824 */ /* 0x010fe200078e00ff */
[----:B------:R-:W-:-:S02]  /*26550*/  SHF.R.S32.HI R7, RZ, 0x1f, R22 ;  /* 0x0000001fff077819 */ /* 0x000fc40000011416 */
[----:B------:R-:W-:Y:S01]  /*26560*/  PRMT R122, R4, 0x7610, R122 ;  /* 0x00007610047a7816 */ /* 0x000fe2000000007a */
[----:B------:R-:W-:Y:S01]  /*26570*/  IMAD.MOV.U32 R4, RZ, RZ, R75 ;  /* 0x000000ffff047224 */ /* 0x000fe200078e004b */
[----:B------:R-:W-:Y:S01]  /*26580*/  PRMT R121, R3, 0x7610, R121 ;  /* 0x0000761003797816 */ /* 0x000fe20000000079 */
[----:B------:R-:W-:Y:S01]  /*26590*/  IMAD.MOV.U32 R3, RZ, RZ, R72 ;  /* 0x000000ffff037224 */ /* 0x000fe200078e0048 */
[----:B------:R-:W-:Y:S01]  /*265a0*/  PRMT R117, R117, 0x5410, R2 ;  /* 0x0000541075757816 */ /* 0x000fe20000000002 */
[----:B------:R-:W-:Y:S01]  /*265b0*/  IMAD.MOV.U32 R2, RZ, RZ, R73 ;  /* 0x000000ffff027224 */ /* 0x000fe200078e0049 */
[----:B------:R-:W-:Y:S02]  /*265c0*/  LEA.HI R7, R7, R22, RZ, 0x3 ;  /* 0x0000001607077211 */ /* 0x000fe400078f18ff */
[----:B------:R-:W-:Y:S02]  /*265d0*/  PRMT R118, R118, 0x5410, R4 ;  /* 0x0000541076767816 */ /* 0x000fe40000000004 */
[----:B------:R-:W-:-:S02]  /*265e0*/  PRMT R117, R3, 0x7610, R117 ;  /* 0x0000761003757816 */ /* 0x000fc40000000075 */
[----:B------:R-:W-:Y:S02]  /*265f0*/  PRMT R116, R2, 0x7610, R116 ;  /* 0x0000761002747816 */ /* 0x000fe40000000074 */
[----:B------:R-:W-:Y:S01]  /*26600*/  LEA.HI.SX32 R7, R7, R8, 0x1d ;  /* 0x0000000807077211 */ /* 0x000fe200078feaff */
[----:B------:R-:W-:Y:S05]  /*26610*/  BRA.DIV ~URZ, `(.L_x_2113) ;  /* 0x000049f27f007947 */ /* 0x000fea000b800000 */
[----:B------:R1:W2:Y:S02]  /*26620*/  SHFL.IDX PT, R4, R18, 0x3, 0x181f ;  /* 0x00781f0012047f89 */ /* 0x0002a400000e0000 */
.L_x_2143:
[----:B------:R-:W-:Y:S05]  /*26630*/  BRA.DIV ~URZ, `(.L_x_2114) ;  /* 0x00004a527f007947 */ /* 0x000fea000b800000 */
[----:B------:R4:W1:Y:S01]  /*26640*/  SHFL.IDX PT, R8, R21, 0x3, 0x181f ;  /* 0x00781f0015087f89 */ /* 0x00086200000e0000 */
[----:B--2---:R-:W-:-:S03]  /*26650*/  MOV R9, R4 ;  /* 0x0000000400097202 */ /* 0x004fc60000000f00 */
[----:B------:R4:W2:Y:S04]  /*26660*/  SHFL.IDX PT, R14, R16, 0x3, 0x181f ;  /* 0x00781f00100e7f89 */ /* 0x0008a800000e0000 */
[----:B------:R4:W3:Y:S02]  /*26670*/  SHFL.IDX PT, R2, R23, 0x3, 0x181f ;  /* 0x00781f0017027f89 */ /* 0x0008e400000e0000 */
.L_x_2144:
        /* <DEDUP_REMOVED lines=10> */
[----:B--2---:R-:W-:-:S07]  /*26720*/  IMAD.MOV.U32 R3, RZ, RZ, R14 ;  /* 0x000000ffff037224 */ /* 0x004fce00078e000e */
        /* <DEDUP_REMOVED lines=12> */
[----:B-1----:R-:W-:Y:S02]  /*267f0*/  @!P1 IMAD.WIDE R14, R56, 0x2, R8 ;  /* 0x00000002380e9825 */ /* 0x002fe400078e0208 */
[----:B------:R-:W-:-:S03]  /*26800*/  @!P0 SHF.R.S32.HI R4, RZ, 0x1f, R7 ;  /* 0x0000001fff048819 */ /* 0x000fc60000011407 */
[----:B------:R1:W5:Y:S01]  /*26810*/  @!P1 LD.E.128 R76, [R14.64] ;  /* 0x000000040e4c9980 */ /* 0x000362000c101d00 */
[----:B------:R-:W-:-:S04]  /*26820*/  @!P0 LEA.HI R4, R4, R7, RZ, 0x3 ;  /* 0x0000000704048211 */ /* 0x000fc800078f18ff */
[----:B------:R-:W-:-:S05]  /*26830*/  @!P0 LOP3.LUT R4, R4, 0xfffffff8, RZ, 0xc0, !PT ;  /* 0xfffffff804048812 */ /* 0x000fca00078ec0ff */
[----:B------:R-:W-:-:S04]  /*26840*/  @!P0 IMAD.WIDE R12, R4, 0x2, R8 ;  /* 0x00000002040c8825 */ /* 0x000fc800078e0208 */
[--C-:B---3--:R-:W-:Y:S01]  /*26850*/  @!P0 IMAD.WIDE R8, R4, 0x2, R2.reuse ;  /* 0x0000000204088825 */ /* 0x108fe200078e0202 */
[----:B------:R1:W5:Y:S03]  /*26860*/  @!P0 LD.E.128 R100, [R12.64] ;  /* 0x000000040c648980 */ /* 0x000366000c101d00 */
[----:B------:R-:W-:Y:S01]  /*26870*/  @!P1 IMAD.WIDE R2, R56, 0x2, R2 ;  /* 0x0000000238029825 */ /* 0x000fe200078e0202 */
[----:B------:R1:W5:Y:S04]  /*26880*/  @!P0 LD.E.128 R96, [R8.64] ;  /* 0x0000000408608980 */ /* 0x000368000c101d00 */
[----:B------:R1:W5:Y:S02]  /*26890*/  @!P1 LD.E.128 R88, [R2.64] ;  /* 0x0000000402589980 */ /* 0x000364000c101d00 */
.L_x_2116:
[----:B------:R-:W-:Y:S05]  /*268a0*/  BSYNC B0 ;  /* 0x0000000000007941 */ /* 0x000fea0003800000 */
.L_x_2115:
[----:B------:R-:W-:Y:S01]  /*268b0*/  IADD3 R4, R92, -c[0x0][0x20], RZ ;  /* 0x800008005c047a10 */ /* 0x000fe20007ffe0ff */
[----:B------:R-:W-:-:S04]  /*268c0*/  DEPBAR.LE SB0, 0x1 ;  /* 0x000080400000791a */ /* 0x000fc80000000000 */
[----:B-1-3--:R-:W2:Y:S04]  /*268d0*/  LDL.64 R2, [R4+0x20] ;  /* 0x0000200004027983 */ /* 0x00aea80000100a00 */
[----:B------:R-:W3:Y:S01]  /*268e0*/  LDL.64 R8, [R4+0x28] ;  /* 0x0000280004087983 */ /* 0x000ee20000100a00 */
[----:B------:R-:W-:Y:S03]  /*268f0*/  WARPSYNC 0xffffffff ;  /* 0xffffffff00007948 */ /* 0x000fe60003800000 */
[----:B------:R-:W-:Y:S01]  /*26900*/  BAR.SYNC.DEFER_BLOCKING 0x0 ;  /* 0x0000000000007b1d */ /* 0x000fe20000010000 */
[----:B-----5:R-:W-:-:S05]  /*26910*/  IMAD.MOV.U32 R7, RZ, RZ, R102 ;  /* 0x000000ffff077224 */ /* 0x020fca00078e0066 */
[----:B--2---:R1:W2:Y:S04]  /*26920*/  LD.E R10, [R2.64] ;  /* 0x00000004020a7980 */ /* 0x0042a8000c101900 */
[----:B---3--:R3:W5:Y:S01]  /*26930*/  LD.E.64 R34, [R8.64] ;  /* 0x0000000408227980 */ /* 0x008762000c101b00 */
[----:B------:R-:W-:Y:S01]  /*26940*/  IMAD.MOV.U32 R4, RZ, RZ, R103 ;  /* 0x000000ffff047224 */ /* 0x000fe200078e0067 */
[----:B------:R-:W-:Y:S04]  /*26950*/  BSSY B1, `(.L_x_2117) ;  /* 0x00000fa000017945 */ /* 0x000fe80003800000 */
[----:B------:R-:W-:Y:S01]  /*26960*/  PRMT R129, R129, 0x5410, R4 ;  /* 0x0000541081817816 */ /* 0x000fe20000000004 */
[----:B------:R-:W-:-:S02]  /*26970*/  IMAD.MOV.U32 R4, RZ, RZ, R79 ;  /* 0x000000ffff047224 */ /* 0x000fc400078e004f */
[----:B-1----:R-:W-:Y:S02]  /*26980*/  IMAD.MOV.U32 R3, RZ, RZ, R100 ;  /* 0x000000ffff037224 */ /* 0x002fe400078e0064 */
[----:B------:R-:W-:-:S03]  /*26990*/  IMAD.MOV.U32 R2, RZ, RZ, R101 ;  /* 0x000000ffff027224 */ /* 0x000fc600078e0065 */
[----:B------:R-:W-:Y:S01]  /*269a0*/  PRMT R132, R3, 0x5410, R7 ;  /* 0x0000541003847816 */ /* 0x000fe20000000007 */
[----:B------:R-:W-:Y:S01]  /*269b0*/  IMAD.MOV.U32 R7, RZ, RZ, R78 ;  /* 0x000000ffff077224 */ /* 0x000fe200078e004e */
[----:B------:R-:W-:Y:S01]  /*269c0*/  PRMT R128, R128, 0x5410, R2 ;  /* 0x0000541080807816 */ /* 0x000fe20000000002 */
[----:B------:R-:W-:Y:S02]  /*269d0*/  IMAD.MOV.U32 R3, RZ, RZ, R76 ;  /* 0x000000ffff037224 */ /* 0x000fe400078e004c */
[----:B------:R-:W-:Y:S01]  /*269e0*/  IMAD.MOV.U32 R2, RZ, RZ, R77 ;  /* 0x000000ffff027224 */ /* 0x000fe200078e004d */
[----:B------:R-:W-:Y:S02]  /*269f0*/  PRMT R127, R7, 0x5410, R4 ;  /* 0x00005410077f7816 */ /* 0x000fe40000000004 */
[----:B------:R-:W-:Y:S01]  /*26a00*/  PRMT R126, R3, 0x7610, R126 ;  /* 0x00007610037e7816 */ /* 0x000fe2000000007e */
[----:B------:R-:W-:Y:S01]  /*26a10*/  IMAD.MOV.U32 R3, RZ, RZ, R98 ;  /* 0x000000ffff037224 */ /* 0x000fe200078e0062 */
[----:B------:R-:W-:Y:S01]  /*26a20*/  PRMT R92, R92, 0x5410, R2 ;  /* 0x000054105c5c7816 */ /* 0x000fe20000000002 */
[----:B------:R-:W-:-:S03]  /*26a30*/  IMAD.MOV.U32 R2, RZ, RZ, R99 ;  /* 0x000000ffff027224 */ /* 0x000fc600078e0063 */
        /* <DEDUP_REMOVED lines=12> */
[----:B------:R-:W-:Y:S02]  /*26b00*/  PRMT R125, R3, 0x7610, R125 ;  /* 0x00007610037d7816 */ /* 0x000fe4000000007d */
[----:B------:R-:W-:Y:S01]  /*26b10*/  PRMT R92, R2, 0x7610, R92 ;  /* 0x00007610025c7816 */ /* 0x000fe2000000005c */
[----:B--2---:R-:W-:-:S05]  /*26b20*/  IMAD R4, R10, -0x80, R17 ;  /* 0xffffff800a047824 */ /* 0x004fca00078e0211 */
[----:B------:R-:W-:-:S04]  /*26b30*/  IMNMX R58, R4, 0x80, PT ;  /* 0x00000080043a7817 */ /* 0x000fc80003800200 */
[----:B------:R-:W-:-:S13]  /*26b40*/  ISETP.GE.AND P0, PT, R93, R58, PT ;  /* 0x0000003a5d00720c */ /* 0x000fda0003f06270 */
[----:B------:R-:W-:Y:S05]  /*26b50*/  @P0 BRA `(.L_x_2118) ;  /* 0x00000d9000000947 */ /* 0x000fea0003800000 */
[----:B---3--:R-:W-:Y:S01]  /*26b60*/  SHF.R.S32.HI R2, RZ, 0x1f, R22 ;  /* 0x0000001fff027819 */ /* 0x008fe20000011416 */
[----:B------:R-:W-:Y:S01]  /*26b70*/  BSSY B0, `(.L_x_2119) ;  /* 0x000006b000007945 */ /* 0x000fe20003800000 */
[----:B------:R-:W-:Y:S02]  /*26b80*/  ISETP.GE.AND P0, PT, R56, R0, PT ;  /* 0x000000003800720c */ /* 0x000fe40003f06270 */
[----:B------:R-:W-:-:S05]  /*26b90*/  LEA.HI R2, R2, R22, RZ, 0x6 ;  /* 0x0000001602027211 */ /* 0x000fca00078f30ff */
[----:B------:R-:W-:Y:S02]  /*26ba0*/  IMAD.SHL.U32 R3, R2, 0x8, RZ ;  /* 0x0000000802037824 */ /* 0x000fe400078e00ff */
[----:B------:R-:W-:-:S03]  /*26bb0*/  IMAD.SHL.U32 R2, R93, 0x40, RZ ;  /* 0x000000405d027824 */ /* 0x000fc600078e00ff */
[----:B------:R-:W-:Y:S02]  /*26bc0*/  LOP3.LUT R20, R3, 0xfffffe00, RZ, 0xc0, !PT ;  /* 0xfffffe0003147812 */ /* 0x000fe400078ec0ff */
[----:B------:R-:W-:Y:S01]  /*26bd0*/  LOP3.LUT R2, R2, 0x1c0, RZ, 0xc0, !PT ;  /* 0x000001c002027812 */ /* 0x000fe200078ec0ff */
[----:B------:R-:W-:Y:S05]  /*26be0*/  @P0 BRA `(.L_x_2120) ;  /* 0x0000063000000947 */ /* 0x000fea0003800000 */
[----:B------:R-:W-:Y:S02]  /*26bf0*/  LEA.HI R4, R0, R41, RZ, 0x1d ;  /* 0x0000002900047211 */ /* 0x000fe400078fe8ff */
[----:B------:R-:W-:Y:S02]  /*26c00*/  SHF.R.U32.HI R7, RZ, 0x3, R2 ;  /* 0x00000003ff077819 */ /* 0x000fe40000011602 */
[----:B------:R-:W-:-:S04]  /*26c10*/  SHF.R.S32.HI R3, RZ, 0x1f, R4 ;  /* 0x0000001fff037819 */ /* 0x000fc80000011404 */
[----:B------:R-:W-:Y:S02]  /*26c20*/  LEA.HI R3, R3, R4, RZ, 0x3 ;  /* 0x0000000403037211 */ /* 0x000fe400078f18ff */
[----:B------:R-:W-:Y:S02]  /*26c30*/  SHF.L.U32 R4, R4, 0x3, RZ ;  /* 0x0000000304047819 */ /* 0x000fe400000006ff */
[----:B------:R-:W-:Y:S02]  /*26c40*/  SHF.L.U32 R3, R3, 0xa, RZ ;  /* 0x0000000a03037819 */ /* 0x000fe400000006ff */
[----:B------:R-:W-:Y:S02]  /*26c50*/  LOP3.LUT R4, R2, 0x38, R4, 0xf8, !PT ;  /* 0x0000003802047812 */ /* 0x000fe400078ef804 */
[----:B------:R-:W-:Y:S02]  /*26c60*/  LOP3.LUT R3, R3, 0xffffe000, RZ, 0xc0, !PT ;  /* 0xffffe00003037812 */ /* 0x000fe400078ec0ff */
[----:B------:R-:W-:-:S04]  /*26c70*/  LOP3.LUT R4, R4, R7, RZ, 0x3c, !PT ;  /* 0x0000000704047212 */ /* 0x000fc800078e3cff */
[----:B------:R-:W-:Y:S02]  /*26c80*/  IADD3 R4, R4, R3, R20 ;  /* 0x0000000304047210 */ /* 0x000fe40007ffe014 */
[----:B------:R-:W-:-:S03]  /*26c90*/  LOP3.LUT R3, R2, 0x38, R56, 0xf8, !PT ;  /* 0x0000003802037812 */ /* 0x000fc600078ef838 */
[----:B-----5:R-:W-:Y:S01]  /*26ca0*/  IMAD.WIDE.U32 R32, R4, 0x2, R34 ;  /* 0x0000000204207825 */ /* 0x020fe200078e0022 */
[----:B------:R-:W-:-:S04]  /*26cb0*/  LOP3.LUT R3, R3, R7, RZ, 0x3c, !PT ;  /* 0x0000000703037212 */ /* 0x000fc800078e3cff */
[----:B------:R-:W-:Y:S01]  /*26cc0*/  IADD3 R3, R20, R3, RZ ;  /* 0x0000000314037210 */ /* 0x000fe20007ffe0ff */
[----:B------:R-:W2:Y:S04]  /*26cd0*/  LD.E.128 R12, [R32.64] ;  /* 0x00000004200c7980 */ /* 0x000ea8000c101d00 */
[----:B----4-:R-:W-:-:S05]  /*26ce0*/  IMAD.WIDE.U32 R22, R3, 0x2, R34 ;  /* 0x0000000203167825 */ /* 0x010fca00078e0022 */
[----:B------:R-:W3:Y:S01]  /*26cf0*/  LD.E.128 R16, [R22.64] ;  /* 0x0000000416107980 */ /* 0x000ee2000c101d00 */
[--C-:B------:R-:W-:Y:S02]  /*26d00*/  HADD2.F32 R3, -RZ, R40.reuse.H0_H0 ;  /* 0x20000028ff037230 */ /* 0x100fe40000004100 */
[----:B------:R-:W-:Y:S01]  /*26d10*/  HADD2.F32 R4, -RZ, R40.H1_H1 ;  /* 0x30000028ff047230 */ /* 0x000fe20000004100 */
[----:B------:R-:W-:Y:S02]  /*26d20*/  SHF.R.U64 R24, R24, 0x10, R25 ;  /* 0x0000001018187819 */ /* 0x000fe40000001219 */
[----:B------:R-:W-:Y:S01]  /*26d30*/  SHF.R.U64 R28, R28, 0x10, R29 ;  /* 0x000000101c1c7819 */ /* 0x000fe2000000121d */
[----:B--2---:R-:W-:-:S05]  /*26d40*/  HADD2.F32 R8, -RZ, R13.H0_H0 ;  /* 0x2000000dff087230 */ /* 0x004fca0000004100 */
[----:B------:R-:W-:Y:S01]  /*26d50*/  FMUL.FTZ R7, R8, R3 ;  /* 0x0000000308077220 */ /* 0x000fe20000410000 */
[----:B---3--:R-:W-:-:S05]  /*26d60*/  HADD2.F32 R9, -RZ, R17.H0_H0 ;  /* 0x20000011ff097230 */ /* 0x008fca0000004100 */
[-C--:B------:R-:W-:Y:S02]  /*26d70*/  FFMA.FTZ R42, R9, R4.reuse, -R7 ;  /* 0x00000004092a7223 */ /* 0x080fe40000010807 */
[----:B------:R-:W-:-:S04]  /*26d80*/  FMUL.FTZ R4, R8, R4 ;  /* 0x0000000408047220 */ /* 0x000fc80000410000 */
[----:B------:R-:W-:Y:S01]  /*26d90*/  FFMA.FTZ R57, R9, R3, R4 ;  /* 0x0000000309397223 */ /* 0x000fe20000010004 */
[----:B------:R-:W-:Y:S02]  /*26da0*/  SHF.R.U32.HI R3, RZ, 0x10, R25 ;  /* 0x00000010ff037819 */ /* 0x000fe40000011619 */
[----:B------:R-:W-:-:S03]  /*26db0*/  SHF.R.U32.HI R4, RZ, 0x10, R29 ;  /* 0x00000010ff047819 */ /* 0x000fc6000001161d */
[----:B------:R-:W-:Y:S02]  /*26dc0*/  HADD2.F32 R9, -RZ, R3.H0_H0 ;  /* 0x20000003ff097230 */ /* 0x000fe40000004100 */
[----:B------:R-:W-:Y:S02]  /*26dd0*/  HADD2.F32 R3, -RZ, R13.H1_H1 ;  /* 0x3000000dff037230 */ /* 0x000fe40000004100 */
[----:B------:R-:W-:Y:S02]  /*26de0*/  HADD2.F32 R8, -RZ, R4.H0_H0 ;  /* 0x20000004ff087230 */ /* 0x000fe40000004100 */
[----:B------:R-:W-:Y:S01]  /*26df0*/  HADD2.F32 R4, -RZ, R17.H1_H1 ;  /* 0x30000011ff047230 */ /* 0x000fe20000004100 */
[CC--:B------:R-:W-:Y:S02]  /*26e00*/  FMUL.FTZ R7, R3.reuse, R9.reuse ;  /* 0x0000000903077220 */ /* 0x0c0fe40000410000 */
[-C--:B------:R-:W-:Y:S02]  /*26e10*/  FMUL.FTZ R3, R3, R8.reuse ;  /* 0x0000000803037220 */ /* 0x080fe40000410000 */
[C---:B------:R-:W-:Y:S01]  /*26e20*/  FFMA.FTZ R17, R4.reuse, R8, -R7 ;  /* 0x0000000804117223 */ /* 0x040fe20000010807 */
[----:B------:R-:W-:Y:S01]  /*26e30*/  HADD2.F32 R8, -RZ, R15.H0_H0 ;  /* 0x2000000fff087230 */ /* 0x000fe20000004100 */
[----:B------:R-:W-:Y:S01]  /*26e40*/  FFMA.FTZ R40, R4, R9, R3 ;  /* 0x0000000904287223 */ /* 0x000fe20000010003 */
[----:B------:R-:W-:-:S02]  /*26e50*/  HADD2.F32 R3, -RZ, R43.H0_H0 ;  /* 0x2000002bff037230 */ /* 0x000fc40000004100 */
[----:B------:R-:W-:Y:S02]  /*26e60*/  HADD2.F32 R4, -RZ, R43.H1_H1 ;  /* 0x3000002bff047230 */ /* 0x000fe40000004100 */
[----:B------:R-:W-:Y:S01]  /*26e70*/  HADD2.F32 R9, -RZ, R19.H0_H0 ;  /* 0x20000013ff097230 */ /* 0x000fe20000004100 */
[----:B------:R-:W-:-:S04]  /*26e80*/  FMUL.FTZ R7, R8, R3 ;  /* 0x0000000308077220 */ /* 0x000fc80000410000 */
[-C--:B------:R-:W-:Y:S02]  /*26e90*/  FFMA.FTZ R25, R9, R4.reuse, -R7 ;  /* 0x0000000409197223 */ /* 0x080fe40000010807 */
[----:B------:R-:W-:-:S04]  /*26ea0*/  FMUL.FTZ R4, R8, R4 ;  /* 0x0000000408047220 */ /* 0x000fc80000410000 */
[----:B------:R-:W-:Y:S01]  /*26eb0*/  FFMA.FTZ R43, R9, R3, R4 ;  /* 0x00000003092b7223 */ /* 0x000fe20000010004 */
[----:B------:R-:W-:Y:S01]  /*26ec0*/  SHF.R.U32.HI R3, RZ, 0x10, R27 ;  /* 0x00000010ff037819 */ /* 0x000fe2000001161b */
[----:B------:R-:W-:Y:S01]  /*26ed0*/  HADD2.F32 R7, -RZ, R15.H1_H1 ;  /* 0x3000000fff077230 */ /* 0x000fe20000004100 */
[----:B------:R-:W-:-:S03]  /*26ee0*/  SHF.R.U32.HI R4, RZ, 0x10, R31 ;  /* 0x00000010ff047819 */ /* 0x000fc6000001161f */
[----:B------:R-:W-:Y:S02]  /*26ef0*/  HADD2.F32 R3, -RZ, R3.H0_H0 ;  /* 0x20000003ff037230 */ /* 0x000fe40000004100 */
[----:B------:R-:W-:Y:S02]  /*26f00*/  HADD2.F32 R4, -RZ, R4.H0_H0 ;  /* 0x20000004ff047230 */ /* 0x000fe40000004100 */
[----:B------:R-:W-:Y:S01]  /*26f10*/  HADD2.F32 R8, -RZ, R19.H1_H1 ;  /* 0x30000013ff087230 */ /* 0x000fe20000004100 */
[----:B------:R-:W-:-:S04]  /*26f20*/  FMUL.FTZ R9, R7, R3 ;  /* 0x0000000307097220 */ /* 0x000fc80000410000 */
[-C--:B------:R-:W-:Y:S02]  /*26f30*/  FFMA.FTZ R10, R8, R4.reuse, -R9 ;  /* 0x00000004080a7223 */ /* 0x080fe40000010809 */
[----:B------:R-:W-:-:S04]  /*26f40*/  FMUL.FTZ R4, R7, R4 ;  /* 0x0000000407047220 */ /* 0x000fc80000410000 */
[----:B------:R-:W-:Y:S01]  /*26f50*/  FFMA.FTZ R21, R8, R3, R4 ;  /* 0x0000000308157223 */ /* 0x000fe20000010004 */
[--C-:B------:R-:W-:Y:S02]  /*26f60*/  HADD2.F32 R3, -RZ, R59.reuse.H0_H0 ;  /* 0x2000003bff037230 */ /* 0x100fe40000004100 */
[----:B------:R-:W-:Y:S02]  /*26f70*/  HADD2.F32 R8, -RZ, R12.H0_H0 ;  /* 0x2000000cff087230 */ /* 0x000fe40000004100 */
[----:B------:R-:W-:Y:S02]  /*26f80*/  HADD2.F32 R4, -RZ, R59.H1_H1 ;  /* 0x3000003bff047230 */ /* 0x000fe40000004100 */
[----:B------:R-:W-:Y:S01]  /*26f90*/  HADD2.F32 R9, -RZ, R16.H0_H0 ;  /* 0x20000010ff097230 */ /* 0x000fe20000004100 */
[----:B------:R-:W-:-:S04]  /*26fa0*/  FMUL.FTZ R7, R8, R3 ;  /* 0x0000000308077220 */ /* 0x000fc80000410000 */
[-C--:B------:R-:W-:Y:S02]  /*26fb0*/  FFMA.FTZ R7, R9, R4.reuse, -R7 ;  /* 0x0000000409077223 */ /* 0x080fe40000010807 */
[----:B------:R-:W-:-:S04]  /*26fc0*/  FMUL.FTZ R4, R8, R4 ;  /* 0x0000000408047220 */ /* 0x000fc80000410000 */
[----:B------:R-:W-:Y:S01]  /*26fd0*/  FFMA.FTZ R29, R9, R3, R4 ;  /* 0x00000003091d7223 */ /* 0x000fe20000010004 */
[----:B------:R-:W-:Y:S01]  /*26fe0*/  SHF.R.U64 R3, R26, 0x10, R27 ;  /* 0x000000101a037819 */ /* 0x000fe2000000121b */
[----:B------:R-:W-:Y:S02]  /*26ff0*/  HADD2.F32 R27, -RZ, R24.H0_H0 ;  /* 0x20000018ff1b7230 */ /* 0x000fe40000004100 */
[----:B------:R-:W-:Y:S02]  /*27000*/  HADD2.F32 R9, -RZ, R12.H1_H1 ;  /* 0x3000000cff097230 */ /* 0x000fe40000004100 */
[----:B------:R-:W-:Y:S02]  /*27010*/  HADD2.F32 R26, -RZ, R28.H0_H0 ;  /* 0x2000001cff1a7230 */ /* 0x000fe40000004100 */
[----:B------:R-:W-:Y:S01]  /*27020*/  HADD2.F32 R13, -RZ, R16.H1_H1 ;  /* 0x30000010ff0d7230 */ /* 0x000fe20000004100 */
[----:B------:R-:W-:-:S04]  /*27030*/  FMUL.FTZ R4, R9, R27 ;  /* 0x0000001b09047220 */ /* 0x000fc80000410000 */
[----:B------:R-:W-:Y:S01]  /*27040*/  FFMA.FTZ R4, R13, R26, -R4 ;  /* 0x0000001a0d047223 */ /* 0x000fe20000010804 */
[----:B------:R-:W-:Y:S01]  /*27050*/  F2FP.PACK_AB R19, R10, R25 ;  /* 0x000000190a13723e */ /* 0x000fe200000000ff */
[----:B------:R-:W-:Y:S01]  /*27060*/  HADD2.F32 R25, -RZ, R3.H0_H0 ;  /* 0x20000003ff197230 */ /* 0x000fe20000004100 */
[----:B------:R-:W-:Y:S01]  /*27070*/  SHF.R.U64 R15, R30, 0x10, R31 ;  /* 0x000000101e0f7819 */ /* 0x000fe2000000121f */
[--C-:B------:R-:W-:Y:S01]  /*27080*/  HADD2.F32 R8, -RZ, R14.reuse.H0_H0 ;  /* 0x2000000eff087230 */ /* 0x100fe20000004100 */
[----:B------:R-:W-:Y:S01]  /*27090*/  F2FP.PACK_AB R16, R4, R7 ;  /* 0x000000070410723e */ /* 0x000fe200000000ff */
[----:B------:R-:W-:Y:S02]  /*270a0*/  HADD2.F32 R7, -RZ, R14.H1_H1 ;  /* 0x3000000eff077230 */ /* 0x000fe40000004100 */
[----:B------:R-:W-:Y:S02]  /*270b0*/  HADD2.F32 R3, -RZ, R94.H0_H0 ;  /* 0x2000005eff037230 */ /* 0x000fe40000004100 */
[--C-:B------:R-:W-:Y:S01]  /*270c0*/  HADD2.F32 R12, -RZ, R18.reuse.H0_H0 ;  /* 0x20000012ff0c7230 */ /* 0x100fe20000004100 */
[----:B------:R-:W-:Y:S01]  /*270d0*/  FMUL.FTZ R14, R7, R25 ;  /* 0x00000019070e7220 */ /* 0x000fe20000410000 */
[----:B------:R-:W-:-:S02]  /*270e0*/  HADD2.F32 R10, -RZ, R18.H1_H1 ;  /* 0x30000012ff0a7230 */ /* 0x000fc40000004100 */
[----:B------:R-:W-:Y:S02]  /*270f0*/  HADD2.F32 R4, -RZ, R94.H1_H1 ;  /* 0x3000005eff047230 */ /* 0x000fe40000004100 */
[----:B------:R-:W-:Y:S01]  /*27100*/  HADD2.F32 R24, -RZ, R15.H0_H0 ;  /* 0x2000000fff187230 */ /* 0x000fe20000004100 */
[----:B------:R-:W-:-:S04]  /*27110*/  FMUL.FTZ R15, R8, R3 ;  /* 0x00000003080f7220 */ /* 0x000fc80000410000 */
[----:B------:R-:W-:Y:S02]  /*27120*/  FFMA.FTZ R15, R12, R4, -R15 ;  /* 0x000000040c0f7223 */ /* 0x000fe4000001080f */
[----:B------:R-:W-:-:S05]  /*27130*/  FFMA.FTZ R14, R10, R24, -R14 ;  /* 0x000000180a0e7223 */ /* 0x000fca000001080e */
[----:B------:R-:W-:Y:S01]  /*27140*/  F2FP.PACK_AB R18, R14, R15 ;  /* 0x0000000f0e12723e */ /* 0x000fe200000000ff */
[----:B------:R-:W-:Y:S02]  /*27150*/  FMUL.FTZ R14, R8, R4 ;  /* 0x00000004080e7220 */ /* 0x000fe40000410000 */
[----:B------:R-:W-:Y:S02]  /*27160*/  FMUL.FTZ R4, R9, R26 ;  /* 0x0000001a09047220 */ /* 0x000fe40000410000 */
[----:B------:R-:W-:Y:S02]  /*27170*/  FMUL.FTZ R8, R7, R24 ;  /* 0x0000001807087220 */ /* 0x000fe40000410000 */
[----:B------:R-:W-:Y:S02]  /*27180*/  FFMA.FTZ R7, R12, R3, R14 ;  /* 0x000000030c077223 */ /* 0x000fe4000001000e */
[----:B------:R-:W-:Y:S02]  /*27190*/  FFMA.FTZ R4, R13, R27, R4 ;  /* 0x0000001b0d047223 */ /* 0x000fe40000010004 */
[----:B------:R-:W-:Y:S01]  /*271a0*/  FFMA.FTZ R3, R10, R25, R8 ;  /* 0x000000190a037223 */ /* 0x000fe20000010008 */
[----:B------:R-:W-:-:S02]  /*271b0*/  F2FP.PACK_AB R17, R17, R42 ;  /* 0x0000002a1111723e */ /* 0x000fc400000000ff */
[----:B------:R-:W-:Y:S02]  /*271c0*/  F2FP.PACK_AB R13, R40, R57 ;  /* 0x00000039280d723e */ /* 0x000fe400000000ff */
[----:B------:R-:W-:Y:S02]  /*271d0*/  F2FP.PACK_AB R15, R21, R43 ;  /* 0x0000002b150f723e */ /* 0x000fe400000000ff */
[----:B------:R-:W-:Y:S02]  /*271e0*/  F2FP.PACK_AB R12, R4, R29 ;  /* 0x0000001d040c723e */ /* 0x000fe400000000ff */
[----:B------:R-:W-:Y:S01]  /*271f0*/  F2FP.PACK_AB R14, R3, R7 ;  /* 0x00000007030e723e */ /* 0x000fe200000000ff */
[----:B------:R1:W-:Y:S04]  /*27200*/  ST.E.128 [R22.64], R16 ;  /* 0x0000001016007985 */ /* 0x0003e8000c101d04 */
[----:B------:R1:W-:Y:S02]  /*27210*/  ST.E.128 [R32.64], R12 ;  /* 0x0000000c20007985 */ /* 0x0003e4000c101d04 */
.L_x_2120:
[----:B------:R-:W-:Y:S05]  /*27220*/  BSYNC B0 ;  /* 0x0000000000007941 */ /* 0x000fea0003800000 */
.L_x_2119:
[----:B------:R-:W-:-:S04]  /*27230*/  IADD3 R9, R56, 0x40, RZ ;  /* 0x0000004038097810 */ /* 0x000fc80007ffe0ff */
[----:B------:R-:W-:-:S13]  /*27240*/  ISETP.GE.AND P0, PT, R9, R0, PT ;  /* 0x000000000900720c */ /* 0x000fda0003f06270 */
[----:B------:R-:W-:Y:S05]  /*27250*/  @P0 BRA `(.L_x_2118) ;  /* 0x0000069000000947 */ /* 0x000fea0003800000 */
[----:B------:R-:W-:-:S04]  /*27260*/  SHF.R.S32.HI R10, RZ, 0x1f, R9 ;  /* 0x0000001fff0a7819 */ /* 0x000fc80000011409 */
[CC--:B------:R-:W-:Y:S02]  /*27270*/  LEA.HI R4, R10.reuse, R9.reuse, RZ, 0x3 ;  /* 0x000000090a047211 */ /* 0x0c0fe400078f18ff */
[----:B------:R-:W-:Y:S02]  /*27280*/  LEA.HI R9, R10, R9, RZ, 0x6 ;  /* 0x000000090a097211 */ /* 0x000fe400078f30ff */
[----:B------:R-:W-:Y:S02]  /*27290*/  SHF.R.S32.HI R3, RZ, 0x3, R4 ;  /* 0x00000003ff037819 */ /* 0x000fe40000011404 */
[----:B------:R-:W-:Y:S02]  /*272a0*/  SHF.R.U32.HI R10, RZ, 0x3, R2 ;  /* 0x00000003ff0a7819 */ /* 0x000fe40000011602 */
[----:B------:R-:W-:-:S04]  /*272b0*/  LEA.HI R3, R0, R3, RZ, 0x1d ;  /* 0x0000000300037211 */ /* 0x000fc800078fe8ff */
[----:B------:R-:W-:Y:S02]  /*272c0*/  SHF.R.S32.HI R7, RZ, 0x1f, R3 ;  /* 0x0000001fff077819 */ /* 0x000fe40000011403 */
[----:B------:R-:W-:Y:S02]  /*272d0*/  SHF.L.U32 R8, R3, 0x3, RZ ;  /* 0x0000000303087819 */ /* 0x000fe400000006ff */
[----:B------:R-:W-:Y:S02]  /*272e0*/  LEA.HI R3, R7, R3, RZ, 0x3 ;  /* 0x0000000307037211 */ /* 0x000fe400078f18ff */
[C---:B------:R-:W-:Y:S02]  /*272f0*/  LOP3.LUT R8, R2.reuse, 0x38, R8, 0xf8, !PT ;  /* 0x0000003802087812 */ /* 0x040fe400078ef808 */
[----:B------:R-:W-:Y:S02]  /*27300*/  SHF.L.U32 R7, R3, 0xa, RZ ;  /* 0x0000000a03077819 */ /* 0x000fe400000006ff */
[----:B------:R-:W-:-:S02]  /*27310*/  LOP3.LUT R3, R2, 0x38, R4, 0xf8, !PT ;  /* 0x0000003802037812 */ /* 0x000fc400078ef804 */
[----:B------:R-:W-:Y:S02]  /*27320*/  LOP3.LUT R8, R8, R10, RZ, 0x3c, !PT ;  /* 0x0000000a08087212 */ /* 0x000fe400078e3cff */
[----:B------:R-:W-:Y:S02]  /*27330*/  LOP3.LUT R2, R7, 0xffffe000, RZ, 0xc0, !PT ;  /* 0xffffe00007027812 */ /* 0x000fe400078ec0ff */
[----:B------:R-:W-:Y:S02]  /*27340*/  SHF.L.U32 R4, R9, 0x7, RZ ;  /* 0x0000000709047819 */ /* 0x000fe400000006ff */
[----:B------:R-:W-:Y:S02]  /*27350*/  IADD3 R2, R8, R2, R20 ;  /* 0x0000000208027210 */ /* 0x000fe40007ffe014 */
[----:B------:R-:W-:Y:S02]  /*27360*/  LOP3.LUT R3, R3, R10, RZ, 0x3c, !PT ;  /* 0x0000000a03037212 */ /* 0x000fe400078e3cff */
[----:B------:R-:W-:Y:S01]  /*27370*/  LOP3.LUT R4, R4, 0xffffe000, RZ, 0xc0, !PT ;  /* 0xffffe00004047812 */ /* 0x000fe200078ec0ff */
[----:B-1--45:R-:W-:-:S03]  /*27380*/  IMAD.WIDE.U32 R22, R2, 0x2, R34 ;  /* 0x0000000202167825 */ /* 0x032fc600078e0022 */
[----:B------:R-:W-:Y:S02]  /*27390*/  IADD3 R3, R3, R4, R20 ;  /* 0x0000000403037210 */ /* 0x000fe40007ffe014 */
[----:B------:R-:W2:Y:S03]  /*273a0*/  LD.E.128 R12, [R22.64] ;  /* 0x00000004160c7980 */ /* 0x000ea6000c101d00 */
[----:B------:R-:W-:-:S05]  /*273b0*/  IMAD.WIDE.U32 R20, R3, 0x2, R34 ;  /* 0x0000000203147825 */ /* 0x000fca00078e0022 */
[----:B------:R-:W3:Y:S01]  /*273c0*/  LD.E.128 R16, [R20.64] ;  /* 0x0000000414107980 */ /* 0x000ee2000c101d00 */
[--C-:B------:R-:W-:Y:S02]  /*273d0*/  HADD2.F32 R2, -RZ, R95.reuse.H0_H0 ;  /* 0x2000005fff027230 */ /* 0x100fe40000004100 */
[----:B------:R-:W-:Y:S02]  /*273e0*/  HADD2.F32 R3, -RZ, R95.H1_H1 ;  /* 0x3000005fff037230 */ /* 0x000fe40000004100 */
[----:B--2---:R-:W-:-:S05]  /*273f0*/  HADD2.F32 R4, -RZ, R13.H0_H0 ;  /* 0x2000000dff047230 */ /* 0x004fca0000004100 */
[C---:B------:R-:W-:Y:S02]  /*27400*/  FMUL.FTZ R7, R4.reuse, R2 ;  /* 0x0000000204077220 */ /* 0x040fe40000410000 */
[----:B------:R-:W-:Y:S01]  /*27410*/  FMUL.FTZ R4, R4, R3 ;  /* 0x0000000304047220 */ /* 0x000fe20000410000 */
[----:B---3--:R-:W-:-:S05]  /*27420*/  HADD2.F32 R8, -RZ, R17.H0_H0 ;  /* 0x20000011ff087230 */ /* 0x008fca0000004100 */
[C---:B------:R-:W-:Y:S01]  /*27430*/  FFMA.FTZ R32, R8.reuse, R2, R4 ;  /* 0x0000000208207223 */ /* 0x040fe20000010004 */
[----:B------:R-:W-:Y:S01]  /*27440*/  SHF.R.U32.HI R2, RZ, 0x10, R37 ;  /* 0x00000010ff027819 */ /* 0x000fe20000011625 */
[----:B------:R-:W-:Y:S01]  /*27450*/  FFMA.FTZ R33, R8, R3, -R7 ;  /* 0x0000000308217223 */ /* 0x000fe20000010807 */
[----:B------:R-:W-:Y:S01]  /*27460*/  SHF.R.U32.HI R3, RZ, 0x10, R45 ;  /* 0x00000010ff037819 */ /* 0x000fe2000001162d */
[----:B------:R-:W-:Y:S02]  /*27470*/  HADD2.F32 R4, -RZ, R13.H1_H1 ;  /* 0x3000000dff047230 */ /* 0x000fe40000004100 */
[----:B------:R-:W-:Y:S02]  /*27480*/  HADD2.F32 R2, -RZ, R2.H0_H0 ;  /* 0x20000002ff027230 */ /* 0x000fe40000004100 */
[----:B------:R-:W-:Y:S02]  /*27490*/  HADD2.F32 R3, -RZ, R3.H0_H0 ;  /* 0x20000003ff037230 */ /* 0x000fe40000004100 */
[----:B------:R-:W-:Y:S01]  /*274a0*/  HADD2.F32 R7, -RZ, R17.H1_H1 ;  /* 0x30000011ff077230 */ /* 0x000fe20000004100 */
[----:B------:R-:W-:-:S02]  /*274b0*/  FMUL.FTZ R8, R4, R2 ;  /* 0x0000000204087220 */ /* 0x000fc40000410000 */
[-C--:B------:R-:W-:Y:S02]  /*274c0*/  FMUL.FTZ R4, R4, R3.reuse ;  /* 0x0000000304047220 */ /* 0x080fe40000410000 */
[C---:B------:R-:W-:Y:S02]  /*274d0*/  FFMA.FTZ R25, R7.reuse, R3, -R8 ;  /* 0x0000000307197223 */ /* 0x040fe40000010808 */
[----:B------:R-:W-:Y:S01]  /*274e0*/  FFMA.FTZ R24, R7, R2, R4 ;  /* 0x0000000207187223 */ /* 0x000fe20000010004 */
[----:B------:R-:W-:Y:S02]  /*274f0*/  HADD2.F32 R2, -RZ, R105.H0_H0 ;  /* 0x20000069ff027230 */ /* 0x000fe40000004100 */
[----:B------:R-:W-:Y:S02]  /*27500*/  HADD2.F32 R4, -RZ, R15.H0_H0 ;  /* 0x2000000fff047230 */ /* 0x000fe40000004100 */
[----:B------:R-:W-:Y:S02]  /*27510*/  HADD2.F32 R3, -RZ, R105.H1_H1 ;  /* 0x30000069ff037230 */ /* 0x000fe40000004100 */
[----:B------:R-:W-:Y:S01]  /*27520*/  HADD2.F32 R8, -RZ, R19.H0_H0 ;  /* 0x20000013ff087230 */ /* 0x000fe20000004100 */
[----:B------:R-:W-:-:S02]  /*27530*/  FMUL.FTZ R7, R4, R2 ;  /* 0x0000000204077220 */ /* 0x000fc40000410000 */
[-C--:B------:R-:W-:Y:S02]  /*27540*/  FMUL.FTZ R4, R4, R3.reuse ;  /* 0x0000000304047220 */ /* 0x080fe40000410000 */
[C---:B------:R-:W-:Y:S02]  /*27550*/  FFMA.FTZ R31, R8.reuse, R3, -R7 ;  /* 0x00000003081f7223 */ /* 0x040fe40000010807 */
[----:B------:R-:W-:Y:S01]  /*27560*/  FFMA.FTZ R30, R8, R2, R4 ;  /* 0x00000002081e7223 */ /* 0x000fe20000010004 */
[----:B------:R-:W-:Y:S02]  /*27570*/  SHF.R.U32.HI R2, RZ, 0x10, R39 ;  /* 0x00000010ff027819 */ /* 0x000fe40000011627 */
[----:B------:R-:W-:Y:S01]  /*27580*/  SHF.R.U32.HI R3, RZ, 0x10, R47 ;  /* 0x00000010ff037819 */ /* 0x000fe2000001162f */
[----:B------:R-:W-:Y:S02]  /*27590*/  HADD2.F32 R4, -RZ, R15.H1_H1 ;  /* 0x3000000fff047230 */ /* 0x000fe40000004100 */
[----:B------:R-:W-:-:S02]  /*275a0*/  HADD2.F32 R2, -RZ, R2.H0_H0 ;  /* 0x20000002ff027230 */ /* 0x000fc40000004100 */
[----:B------:R-:W-:Y:S02]  /*275b0*/  HADD2.F32 R3, -RZ, R3.H0_H0 ;  /* 0x20000003ff037230 */ /* 0x000fe40000004100 */
[----:B------:R-:W-:Y:S01]  /*275c0*/  HADD2.F32 R7, -RZ, R19.H1_H1 ;  /* 0x30000013ff077230 */ /* 0x000fe20000004100 */
[CC--:B------:R-:W-:Y:S02]  /*275d0*/  FMUL.FTZ R8, R4.reuse, R2.reuse ;  /* 0x0000000204087220 */ /* 0x0c0fe40000410000 */
[-C--:B------:R-:W-:Y:S02]  /*275e0*/  FMUL.FTZ R4, R4, R3.reuse ;  /* 0x0000000304047220 */ /* 0x080fe40000410000 */
[C---:B------:R-:W-:Y:S02]  /*275f0*/  FFMA.FTZ R9, R7.reuse, R3, -R8 ;  /* 0x0000000307097223 */ /* 0x040fe40000010808 */
[----:B------:R-:W-:Y:S01]  /*27600*/  FFMA.FTZ R8, R7, R2, R4 ;  /* 0x0000000207087223 */ /* 0x000fe20000010004 */
[----:B------:R-:W-:-:S02]  /*27610*/  HADD2.F32 R2, -RZ, R106.H0_H0 ;  /* 0x2000006aff027230 */ /* 0x000fc40000004100 */
[----:B------:R-:W-:Y:S02]  /*27620*/  HADD2.F32 R4, -RZ, R12.H0_H0 ;  /* 0x2000000cff047230 */ /* 0x000fe40000004100 */
[----:B------:R-:W-:Y:S02]  /*27630*/  HADD2.F32 R3, -RZ, R106.H1_H1 ;  /* 0x3000006aff037230 */ /* 0x000fe40000004100 */
[----:B------:R-:W-:Y:S01]  /*27640*/  HADD2.F32 R10, -RZ, R16.H0_H0 ;  /* 0x20000010ff0a7230 */ /* 0x000fe20000004100 */
        /* <DEDUP_REMOVED lines=12> */
[----:B------:R-:W-:-:S02]  /*27710*/  SHF.R.U64 R2, R36, 0x10, R37 ;  /* 0x0000001024027819 */ /* 0x000fc40000001225 */
[----:B------:R-:W-:-:S03]  /*27720*/  SHF.R.U64 R3, R44, 0x10, R45 ;  /* 0x000000102c037819 */ /* 0x000fc6000000122d */
[----:B------:R-:W-:Y:S02]  /*27730*/  HADD2.F32 R17, -RZ, R2.H0_H0 ;  /* 0x20000002ff117230 */ /* 0x000fe40000004100 */
[----:B------:R-:W-:Y:S01]  /*27740*/  HADD2.F32 R2, -RZ, R12.H1_H1 ;  /* 0x3000000cff027230 */ /* 0x000fe20000004100 */
[----:B------:R-:W-:Y:S01]  /*27750*/  SHF.R.U64 R7, R38, 0x10, R39 ;  /* 0x0000001026077819 */ /* 0x000fe20000001227 */
[----:B------:R-:W-:Y:S01]  /*27760*/  HADD2.F32 R12, -RZ, R3.H0_H0 ;  /* 0x20000003ff0c7230 */ /* 0x000fe20000004100 */
[----:B------:R-:W-:Y:S01]  /*27770*/  SHF.R.U64 R4, R46, 0x10, R47 ;  /* 0x000000102e047819 */ /* 0x000fe2000000122f */
[----:B------:R-:W-:Y:S01]  /*27780*/  HADD2.F32 R3, -RZ, R16.H1_H1 ;  /* 0x30000010ff037230 */ /* 0x000fe20000004100 */
[C---:B------:R-:W-:Y:S01]  /*27790*/  FMUL.FTZ R10, R2.reuse, R17 ;  /* 0x00000011020a7220 */ /* 0x040fe20000410000 */
[----:B------:R-:W-:Y:S01]  /*277a0*/  HADD2.F32 R15, -RZ, R7.H0_H0 ;  /* 0x20000007ff0f7230 */ /* 0x000fe20000004100 */
[----:B------:R-:W-:Y:S01]  /*277b0*/  FMUL.FTZ R13, R2, R12 ;  /* 0x0000000c020d7220 */ /* 0x000fe20000410000 */
[----:B------:R-:W-:-:S02]  /*277c0*/  HADD2.F32 R2, -RZ, R14.H1_H1 ;  /* 0x3000000eff027230 */ /* 0x000fc40000004100 */
[----:B------:R-:W-:Y:S01]  /*277d0*/  HADD2.F32 R14, -RZ, R4.H0_H0 ;  /* 0x20000004ff0e7230 */ /* 0x000fe20000004100 */
[C---:B------:R-:W-:Y:S02]  /*277e0*/  FFMA.FTZ R12, R3.reuse, R12, -R10 ;  /* 0x0000000c030c7223 */ /* 0x040fe4000001080a */
[----:B------:R-:W-:Y:S01]  /*277f0*/  FFMA.FTZ R4, R3, R17, R13 ;  /* 0x0000001103047223 */ /* 0x000fe2000001000d */
[----:B------:R-:W-:Y:S01]  /*27800*/  HADD2.F32 R3, -RZ, R18.H1_H1 ;  /* 0x30000012ff037230 */ /* 0x000fe20000004100 */
[CC--:B------:R-:W-:Y:S02]  /*27810*/  FMUL.FTZ R10, R2.reuse, R15.reuse ;  /* 0x0000000f020a7220 */ /* 0x0c0fe40000410000 */
[-C--:B------:R-:W-:Y:S02]  /*27820*/  FMUL.FTZ R7, R2, R14.reuse ;  /* 0x0000000e02077220 */ /* 0x080fe40000410000 */
[C---:B------:R-:W-:Y:S02]  /*27830*/  FFMA.FTZ R2, R3.reuse, R14, -R10 ;  /* 0x0000000e03027223 */ /* 0x040fe4000001080a */
[----:B------:R-:W-:Y:S01]  /*27840*/  FFMA.FTZ R3, R3, R15, R7 ;  /* 0x0000000f03037223 */ /* 0x000fe20000010007 */
[----:B------:R-:W-:-:S02]  /*27850*/  F2FP.PACK_AB R17, R25, R33 ;  /* 0x000000211911723e */ /* 0x000fc400000000ff */
[----:B------:R-:W-:Y:S02]  /*27860*/  F2FP.PACK_AB R19, R9, R31 ;  /* 0x0000001f0913723e */ /* 0x000fe400000000ff */
[----:B------:R-:W-:Y:S02]  /*27870*/  F2FP.PACK_AB R16, R12, R29 ;  /* 0x0000001d0c10723e */ /* 0x000fe400000000ff */
[----:B------:R-:W-:Y:S02]  /*27880*/  F2FP.PACK_AB R18, R2, R27 ;  /* 0x0000001b0212723e */ /* 0x000fe400000000ff */
[----:B------:R-:W-:Y:S02]  /*27890*/  F2FP.PACK_AB R13, R24, R32 ;  /* 0x00000020180d723e */ /* 0x000fe400000000ff */
[----:B------:R-:W-:Y:S02]  /*278a0*/  F2FP.PACK_AB R15, R8, R30 ;  /* 0x0000001e080f723e */ /* 0x000fe400000000ff */
[----:B------:R-:W-:-:S02]  /*278b0*/  F2FP.PACK_AB R12, R4, R28 ;  /* 0x0000001c040c723e */ /* 0x000fc400000000ff */
[----:B------:R-:W-:Y:S01]  /*278c0*/  F2FP.PACK_AB R14, R3, R26 ;  /* 0x0000001a030e723e */ /* 0x000fe200000000ff */
[----:B------:R1:W-:Y:S04]  /*278d0*/  ST.E.128 [R20.64], R16 ;  /* 0x0000001014007985 */ /* 0x0003e8000c101d04 */
[----:B------:R1:W-:Y:S02]  /*278e0*/  ST.E.128 [R22.64], R12 ;  /* 0x0000000c16007985 */ /* 0x0003e4000c101d04 */
.L_x_2118:
[----:B---3--:R-:W-:Y:S05]  /*278f0*/  BSYNC B1 ;  /* 0x0000000000017941 */ /* 0x008fea0003800000 */
.L_x_2117:
[----:B------:R-:W-:Y:S01]  /*27900*/  IADD3 R3, R93, 0x20, RZ ;  /* 0x000000205d037810 */ /* 0x000fe20007ffe0ff */
[----:B------:R-:W-:Y:S03]  /*27910*/  BSSY B1, `(.L_x_2121) ;  /* 0x00000db000017945 */ /* 0x000fe60003800000 */
[----:B------:R-:W-:-:S13]  /*27920*/  ISETP.GE.AND P0, PT, R3, R58, PT ;  /* 0x0000003a0300720c */ /* 0x000fda0003f06270 */
[----:B------:R-:W-:Y:S05]  /*27930*/  @P0 BRA `(.L_x_2122) ;  /* 0x00000d8000000947 */ /* 0x000fea0003800000 */
[----:B------:R-:W-:Y:S01]  /*27940*/  ISETP.GE.AND P0, PT, R56, R0, PT ;  /* 0x000000003800720c */ /* 0x000fe20003f06270 */
[----:B------:R-:W-:Y:S01]  /*27950*/  IMAD.SHL.U32 R4, R3, 0x40, RZ ;  /* 0x0000004003047824 */ /* 0x000fe200078e00ff */
[----:B------:R-:W-:Y:S01]  /*27960*/  SHF.R.S32.HI R2, RZ, 0x1f, R3 ;  /* 0x0000001fff027819 */ /* 0x000fe20000011403 */
[----:B------:R-:W-:Y:S03]  /*27970*/  BSSY B0, `(.L_x_2123) ;  /* 0x0000069000007945 */ /* 0x000fe60003800000 */
[----:B------:R-:W-:Y:S02]  /*27980*/  LEA.HI R3, R2, R3, RZ, 0x3 ;  /* 0x0000000302037211 */ /* 0x000fe400078f18ff */
[----:B------:R-:W-:-:S03]  /*27990*/  LOP3.LUT R2, R4, 0x1c0, RZ, 0xc0, !PT ;  /* 0x000001c004027812 */ /* 0x000fc600078ec0ff */
[----:B------:R-:W-:Y:S01]  /*279a0*/  IMAD.SHL.U32 R3, R3, 0x40, RZ ;  /* 0x0000004003037824 */ /* 0x000fe200078e00ff */
[----:B------:R-:W-:-:S04]  /*279b0*/  SHF.R.U32.HI R45, RZ, 0x3, R2 ;  /* 0x00000003ff2d7819 */ /* 0x000fc80000011602 */
[----:B-1--4-:R-:W-:Y:S01]  /*279c0*/  LOP3.LUT R23, R3, 0xfffffe00, RZ, 0xc0, !PT ;  /* 0xfffffe0003177812 */ /* 0x012fe200078ec0ff */
[----:B------:R-:W-:Y:S05]  /*279d0*/  @P0 BRA `(.L_x_2124) ;  /* 0x0000062000000947 */ /* 0x000fea0003800000 */
[----:B------:R-:W-:Y:S02]  /*279e0*/  LEA.HI R7, R0, R41, RZ, 0x1d ;  /* 0x0000002900077211 */ /* 0x000fe400078fe8ff */
[----:B------:R-:W-:Y:S02]  /*279f0*/  LOP3.LUT R4, R2, 0x38, R56, 0xf8, !PT ;  /* 0x0000003802047812 */ /* 0x000fe400078ef838 */
[----:B------:R-:W-:Y:S02]  /*27a00*/  SHF.R.S32.HI R8, RZ, 0x1f, R7 ;  /* 0x0000001fff087819 */ /* 0x000fe40000011407 */
[----:B------:R-:W-:Y:S02]  /*27a10*/  SHF.L.U32 R3, R7, 0x3, RZ ;  /* 0x0000000307037819 */ /* 0x000fe400000006ff */
[----:B------:R-:W-:Y:S02]  /*27a20*/  LEA.HI R7, R8, R7, RZ, 0x3 ;  /* 0x0000000708077211 */ /* 0x000fe400078f18ff */
[----:B------:R-:W-:-:S02]  /*27a30*/  LOP3.LUT R8, R4, R45, RZ, 0x3c, !PT ;  /* 0x0000002d04087212 */ /* 0x000fc400078e3cff */
[----:B------:R-:W-:Y:S02]  /*27a40*/  LOP3.LUT R4, R2, 0x38, R3, 0xf8, !PT ;  /* 0x0000003802047812 */ /* 0x000fe400078ef803 */
[----:B------:R-:W-:Y:S02]  /*27a50*/  SHF.L.U32 R3, R7, 0xa, RZ ;  /* 0x0000000a07037819 */ /* 0x000fe400000006ff */
[----:B------:R-:W-:Y:S02]  /*27a60*/  LOP3.LUT R4, R4, R45, RZ, 0x3c, !PT ;  /* 0x0000002d04047212 */ /* 0x000fe400078e3cff */
[----:B------:R-:W-:Y:S02]  /*27a70*/  LOP3.LUT R3, R3, 0xffffe000, RZ, 0xc0, !PT ;  /* 0xffffe00003037812 */ /* 0x000fe400078ec0ff */
[----:B------:R-:W-:Y:S02]  /*27a80*/  IADD3 R7, R23, R8, RZ ;  /* 0x0000000817077210 */ /* 0x000fe40007ffe0ff */
[----:B------:R-:W-:-:S03]  /*27a90*/  IADD3 R3, R4, R3, R23 ;  /* 0x0000000304037210 */ /* 0x000fc60007ffe017 */
[----:B-----5:R-:W-:-:S04]  /*27aa0*/  IMAD.WIDE.U32 R28, R7, 0x2, R34 ;  /* 0x00000002071c7825 */ /* 0x020fc800078e0022 */
[----:B------:R-:W-:Y:S01]  /*27ab0*/  IMAD.WIDE.U32 R26, R3, 0x2, R34 ;  /* 0x00000002031a7825 */ /* 0x000fe200078e0022 */
[----:B------:R-:W2:Y:S04]  /*27ac0*/  LD.E.128 R12, [R28.64] ;  /* 0x000000041c0c7980 */ /* 0x000ea8000c101d00 */
[----:B------:R-:W3:Y:S01]  /*27ad0*/  LD.E.128 R16, [R26.64] ;  /* 0x000000041a107980 */ /* 0x000ee2000c101d00 */
[----:B------:R-:W-:Y:S01]  /*27ae0*/  SHF.R.U32.HI R4, RZ, 0x10, R53 ;  /* 0x00000010ff047819 */ /* 0x000fe20000011635 */
[--C-:B------:R-:W-:Y:S01]  /*27af0*/  HADD2.F32 R9, -RZ, R108.reuse.H1_H1 ;  /* 0x3000006cff097230 */ /* 0x100fe20000004100 */
[----:B------:R-:W-:Y:S01]  /*27b00*/  SHF.R.U32.HI R3, RZ, 0x10, R49 ;  /* 0x00000010ff037819 */ /* 0x000fe20000011631 */
[----:B------:R-:W-:Y:S01]  /*27b10*/  HADD2.F32 R8, -RZ, R108.H0_H0 ;  /* 0x2000006cff087230 */ /* 0x000fe20000004100 */
[----:B------:R-:W-:Y:S01]  /*27b20*/  SHF.R.U32.HI R30, RZ, 0x10, R55 ;  /* 0x00000010ff1e7819 */ /* 0x000fe20000011637 */
[----:B------:R-:W-:Y:S01]  /*27b30*/  HADD2.F32 R37, -RZ, R4.H0_H0 ;  /* 0x20000004ff257230 */ /* 0x000fe20000004100 */
[----:B------:R-:W-:Y:S01]  /*27b40*/  SHF.R.U32.HI R25, RZ, 0x10, R51 ;  /* 0x00000010ff197819 */ /* 0x000fe20000011633 */
[----:B------:R-:W-:Y:S01]  /*27b50*/  HADD2.F32 R38, -RZ, R3.H0_H0 ;  /* 0x20000003ff267230 */ /* 0x000fe20000004100 */
[----:B------:R-:W-:Y:S01]  /*27b60*/  SHF.R.U64 R32, R52, 0x10, R53 ;  /* 0x0000001034207819 */ /* 0x000fe20000001235 */
[----:B------:R-:W-:Y:S01]  /*27b70*/  HADD2.F32 R30, -RZ, R30.H0_H0 ;  /* 0x2000001eff1e7230 */ /* 0x000fe20000004100 */
[----:B------:R-:W-:-:S02]  /*27b80*/  SHF.R.U64 R31, R54, 0x10, R55 ;  /* 0x00000010361f7819 */ /* 0x000fc40000001237 */
[----:B------:R-:W-:Y:S02]  /*27b90*/  SHF.R.U64 R36, R48, 0x10, R49 ;  /* 0x0000001030247819 */ /* 0x000fe40000001231 */
[----:B------:R-:W-:Y:S01]  /*27ba0*/  SHF.R.U64 R33, R50, 0x10, R51 ;  /* 0x0000001032217819 */ /* 0x000fe20000001233 */
[--C-:B--2---:R-:W-:Y:S02]  /*27bb0*/  HADD2.F32 R10, -RZ, R13.reuse.H0_H0 ;  /* 0x2000000dff0a7230 */ /* 0x104fe40000004100 */
[----:B------:R-:W-:Y:S02]  /*27bc0*/  HADD2.F32 R7, -RZ, R13.H1_H1 ;  /* 0x3000000dff077230 */ /* 0x000fe40000004100 */
[--C-:B---3--:R-:W-:Y:S02]  /*27bd0*/  HADD2.F32 R4, -RZ, R17.reuse.H0_H0 ;  /* 0x20000011ff047230 */ /* 0x108fe40000004100 */
[----:B------:R-:W-:Y:S02]  /*27be0*/  HADD2.F32 R3, -RZ, R17.H1_H1 ;  /* 0x30000011ff037230 */ /* 0x000fe40000004100 */
[--C-:B------:R-:W-:Y:S01]  /*27bf0*/  HADD2.F32 R21, -RZ, R12.reuse.H0_H0 ;  /* 0x2000000cff157230 */ /* 0x100fe20000004100 */
[C---:B------:R-:W-:Y:S01]  /*27c00*/  FMUL.FTZ R13, R4.reuse, R8 ;  /* 0x00000008040d7220 */ /* 0x040fe20000410000 */
[----:B------:R-:W-:Y:S01]  /*27c10*/  HADD2.F32 R24, -RZ, R12.H1_H1 ;  /* 0x3000000cff187230 */ /* 0x000fe20000004100 */
[----:B------:R-:W-:Y:S01]  /*27c20*/  FMUL.FTZ R12, R4, R9 ;  /* 0x00000009040c7220 */ /* 0x000fe20000410000 */
[--C-:B------:R-:W-:Y:S01]  /*27c30*/  HADD2.F32 R22, -RZ, R14.reuse.H0_H0 ;  /* 0x2000000eff167230 */ /* 0x100fe20000004100 */
[CC--:B------:R-:W-:Y:S01]  /*27c40*/  FMUL.FTZ R4, R3.reuse, R37.reuse ;  /* 0x0000002503047220 */ /* 0x0c0fe20000410000 */
[----:B------:R-:W-:Y:S01]  /*27c50*/  HADD2.F32 R20, -RZ, R14.H1_H1 ;  /* 0x3000000eff147230 */ /* 0x000fe20000004100 */
[-C--:B------:R-:W-:Y:S01]  /*27c60*/  FMUL.FTZ R3, R3, R38.reuse ;  /* 0x0000002603037220 */ /* 0x080fe20000410000 */
[----:B------:R-:W-:Y:S01]  /*27c70*/  HADD2.F32 R14, -RZ, R16.H1_H1 ;  /* 0x30000010ff0e7230 */ /* 0x000fe20000004100 */
[C---:B------:R-:W-:Y:S01]  /*27c80*/  FFMA.FTZ R39, R7.reuse, R38, -R4 ;  /* 0x0000002607277223 */ /* 0x040fe20000010804 */
[----:B------:R-:W-:Y:S01]  /*27c90*/  HADD2.F32 R4, -RZ, R110.H0_H0 ;  /* 0x2000006eff047230 */ /* 0x000fe20000004100 */
[----:B------:R-:W-:Y:S01]  /*27ca0*/  FFMA.FTZ R38, R7, R37, R3 ;  /* 0x0000002507267223 */ /* 0x000fe20000010003 */
[----:B------:R-:W-:Y:S01]  /*27cb0*/  HADD2.F32 R7, -RZ, R16.H0_H0 ;  /* 0x20000010ff077230 */ /* 0x000fe20000004100 */
[C---:B------:R-:W-:Y:S01]  /*27cc0*/  FFMA.FTZ R44, R10.reuse, R9, -R13 ;  /* 0x000000090a2c7223 */ /* 0x040fe2000001080d */
[--C-:B------:R-:W-:Y:S01]  /*27cd0*/  HADD2.F32 R3, -RZ, R109.reuse.H0_H0 ;  /* 0x2000006dff037230 */ /* 0x100fe20000004100 */
[----:B------:R-:W-:Y:S01]  /*27ce0*/  FFMA.FTZ R43, R10, R8, R12 ;  /* 0x000000080a2b7223 */ /* 0x000fe2000001000c */
[--C-:B------:R-:W-:Y:S01]  /*27cf0*/  HADD2.F32 R13, -RZ, R18.reuse.H0_H0 ;  /* 0x20000012ff0d7230 */ /* 0x100fe20000004100 */
[CC--:B------:R-:W-:Y:S01]  /*27d00*/  FMUL.FTZ R16, R7.reuse, R4.reuse ;  /* 0x0000000407107220 */ /* 0x0c0fe20000410000 */
[----:B------:R-:W-:Y:S01]  /*27d10*/  HADD2.F32 R12, -RZ, R18.H1_H1 ;  /* 0x30000012ff0c7230 */ /* 0x000fe20000004100 */
[-C--:B------:R-:W-:Y:S01]  /*27d20*/  FMUL.FTZ R18, R7, R3.reuse ;  /* 0x0000000307127220 */ /* 0x080fe20000410000 */
[----:B------:R-:W-:Y:S01]  /*27d30*/  HADD2.F32 R9, -RZ, R109.H1_H1 ;  /* 0x3000006dff097230 */ /* 0x000fe20000004100 */
[C---:B------:R-:W-:Y:S01]  /*27d40*/  FFMA.FTZ R40, R21.reuse, R3, R16 ;  /* 0x0000000315287223 */ /* 0x040fe20000010010 */
[----:B------:R-:W-:Y:S01]  /*27d50*/  HADD2.F32 R7, -RZ, R111.H0_H0 ;  /* 0x2000006fff077230 */ /* 0x000fe20000004100 */
[----:B------:R-:W-:Y:S01]  /*27d60*/  FFMA.FTZ R42, R21, R4, -R18 ;  /* 0x00000004152a7223 */ /* 0x000fe20000010812 */
[----:B------:R-:W-:Y:S01]  /*27d70*/  HADD2.F32 R10, -RZ, R19.H0_H0 ;  /* 0x20000013ff0a7230 */ /* 0x000fe20000004100 */
[C---:B------:R-:W-:Y:S01]  /*27d80*/  FMUL.FTZ R16, R13.reuse, R9 ;  /* 0x000000090d107220 */ /* 0x040fe20000410000 */
[----:B------:R-:W-:Y:S01]  /*27d90*/  HADD2.F32 R3, -RZ, R110.H1_H1 ;  /* 0x3000006eff037230 */ /* 0x000fe20000004100 */
[-C--:B------:R-:W-:Y:S01]  /*27da0*/  FMUL.FTZ R18, R13, R7.reuse ;  /* 0x000000070d127220 */ /* 0x080fe20000410000 */
[----:B------:R-:W-:Y:S01]  /*27db0*/  HADD2.F32 R4, -RZ, R111.H1_H1 ;  /* 0x3000006fff047230 */ /* 0x000fe20000004100 */
[----:B------:R-:W-:Y:S01]  /*27dc0*/  FFMA.FTZ R37, R22, R7, -R16 ;  /* 0x0000000716257223 */ /* 0x000fe20000010810 */
[----:B------:R-:W-:Y:S01]  /*27dd0*/  HADD2.F32 R8, -RZ, R19.H1_H1 ;  /* 0x30000013ff087230 */ /* 0x000fe20000004100 */
[CC--:B------:R-:W-:Y:S01]  /*27de0*/  FMUL.FTZ R13, R10.reuse, R3.reuse ;  /* 0x000000030a0d7220 */ /* 0x0c0fe20000410000 */
[--C-:B------:R-:W-:Y:S01]  /*27df0*/  HADD2.F32 R17, -RZ, R15.reuse.H0_H0 ;  /* 0x2000000fff117230 */ /* 0x100fe20000004100 */
[----:B------:R-:W-:Y:S01]  /*27e00*/  FMUL.FTZ R10, R10, R4 ;  /* 0x000000040a0a7220 */ /* 0x000fe20000410000 */
[----:B------:R-:W-:Y:S01]  /*27e10*/  HADD2.F32 R15, -RZ, R15.H1_H1 ;  /* 0x3000000fff0f7230 */ /* 0x000fe20000004100 */
[----:B------:R-:W-:Y:S01]  /*27e20*/  FMUL.FTZ R7, R8, R30 ;  /* 0x0000001e08077220 */ /* 0x000fe20000410000 */
[----:B------:R-:W-:Y:S01]  /*27e30*/  HADD2.F32 R16, -RZ, R25.H0_H0 ;  /* 0x20000019ff107230 */ /* 0x000fe20000004100 */
[C---:B------:R-:W-:Y:S01]  /*27e40*/  FFMA.FTZ R19, R17.reuse, R4, -R13 ;  /* 0x0000000411137223 */ /* 0x040fe2000001080d */
[----:B------:R-:W-:Y:S01]  /*27e50*/  HADD2.F32 R21, -RZ, R31.H0_H0 ;  /* 0x2000001fff157230 */ /* 0x000fe20000004100 */
[----:B------:R-:W-:Y:S01]  /*27e60*/  FFMA.FTZ R13, R17, R3, R10 ;  /* 0x00000003110d7223 */ /* 0x000fe2000001000a */
[----:B------:R-:W-:Y:S01]  /*27e70*/  HADD2.F32 R17, -RZ, R32.H0_H0 ;  /* 0x20000020ff117230 */ /* 0x000fe20000004100 */
[----:B------:R-:W-:Y:S01]  /*27e80*/  FFMA.FTZ R22, R22, R9, R18 ;  /* 0x0000000916167223 */ /* 0x000fe20000010012 */
[----:B------:R-:W-:Y:S01]  /*27e90*/  HADD2.F32 R18, -RZ, R33.H0_H0 ;  /* 0x20000021ff127230 */ /* 0x000fe20000004100 */
[----:B------:R-:W-:-:S02]  /*27ea0*/  FMUL.FTZ R4, R8, R16 ;  /* 0x0000001008047220 */ /* 0x000fc40000410000 */
[----:B------:R-:W-:Y:S01]  /*27eb0*/  FFMA.FTZ R3, R15, R16, -R7 ;  /* 0x000000100f037223 */ /* 0x000fe20000010807 */
[----:B------:R-:W-:Y:S01]  /*27ec0*/  HADD2.F32 R16, -RZ, R36.H0_H0 ;  /* 0x20000024ff107230 */ /* 0x000fe20000004100 */
[----:B------:R-:W-:Y:S02]  /*27ed0*/  FMUL.FTZ R8, R14, R17 ;  /* 0x000000110e087220 */ /* 0x000fe40000410000 */
[----:B------:R-:W-:Y:S01]  /*27ee0*/  FMUL.FTZ R10, R12, R21 ;  /* 0x000000150c0a7220 */ /* 0x000fe20000410000 */
[----:B------:R-:W-:Y:S01]  /*27ef0*/  F2FP.PACK_AB R19, R3, R19 ;  /* 0x000000130313723e */ /* 0x000fe200000000ff */
[----:B------:R-:W-:Y:S02]  /*27f00*/  FMUL.FTZ R7, R14, R16 ;  /* 0x000000100e077220 */ /* 0x000fe40000410000 */
[----:B------:R-:W-:Y:S02]  /*27f10*/  FMUL.FTZ R9, R12, R18 ;  /* 0x000000120c097220 */ /* 0x000fe40000410000 */
[----:B------:R-:W-:-:S02]  /*27f20*/  FFMA.FTZ R4, R15, R30, R4 ;  /* 0x0000001e0f047223 */ /* 0x000fc40000010004 */
[----:B------:R-:W-:Y:S02]  /*27f30*/  FFMA.FTZ R8, R24, R16, -R8 ;  /* 0x0000001018087223 */ /* 0x000fe40000010808 */
[----:B------:R-:W-:Y:S01]  /*27f40*/  FFMA.FTZ R10, R20, R18, -R10 ;  /* 0x00000012140a7223 */ /* 0x000fe2000001080a */
[----:B------:R-:W-:Y:S01]  /*27f50*/  F2FP.PACK_AB R15, R4, R13 ;  /* 0x0000000d040f723e */ /* 0x000fe200000000ff */
[----:B------:R-:W-:Y:S01]  /*27f60*/  FFMA.FTZ R7, R24, R17, R7 ;  /* 0x0000001118077223 */ /* 0x000fe20000010007 */
[----:B------:R-:W-:Y:S01]  /*27f70*/  F2FP.PACK_AB R17, R39, R44 ;  /* 0x0000002c2711723e */ /* 0x000fe200000000ff */
[----:B------:R-:W-:Y:S01]  /*27f80*/  FFMA.FTZ R9, R20, R21, R9 ;  /* 0x0000001514097223 */ /* 0x000fe20000010009 */
[----:B------:R-:W-:Y:S02]  /*27f90*/  F2FP.PACK_AB R16, R8, R42 ;  /* 0x0000002a0810723e */ /* 0x000fe400000000ff */
[----:B------:R-:W-:Y:S02]  /*27fa0*/  F2FP.PACK_AB R18, R10, R37 ;  /* 0x000000250a12723e */ /* 0x000fe400000000ff */
[----:B------:R-:W-:-:S02]  /*27fb0*/  F2FP.PACK_AB R13, R38, R43 ;  /* 0x0000002b260d723e */ /* 0x000fc400000000ff */
[----:B------:R-:W-:Y:S01]  /*27fc0*/  F2FP.PACK_AB R12, R7, R40 ;  /* 0x00000028070c723e */ /* 0x000fe200000000ff */
[----:B------:R1:W-:Y:S01]  /*27fd0*/  ST.E.128 [R28.64], R16 ;  /* 0x000000101c007985 */ /* 0x0003e2000c101d04 */
[----:B------:R-:W-:-:S05]  /*27fe0*/  F2FP.PACK_AB R14, R9, R22 ;  /* 0x00000016090e723e */ /* 0x000fca00000000ff */
[----:B------:R1:W-:Y:S02]  /*27ff0*/  ST.E.128 [R26.64], R12 ;  /* 0x0000000c1a007985 */ /* 0x0003e4000c101d04 */
.L_x_2124:
[----:B------:R-:W-:Y:S05]  /*28000*/  BSYNC B0 ;  /* 0x0000000000007941 */ /* 0x000fea0003800000 */
.L_x_2123:
[----:B------:R-:W-:-:S04]  /*28010*/  IADD3 R3, R56, 0x40, RZ ;  /* 0x0000004038037810 */ /* 0x000fc80007ffe0ff */
[----:B------:R-:W-:-:S13]  /*28020*/  ISETP.GE.AND P0, PT, R3, R0, PT ;  /* 0x000000000300720c */ /* 0x000fda0003f06270 */
[----:B------:R-:W-:Y:S05]  /*28030*/  @P0 BRA `(.L_x_2122) ;  /* 0x0000068000000947 */ /* 0x000fea0003800000 */
[----:B------:R-:W-:-:S04]  /*28040*/  SHF.R.S32.HI R7, RZ, 0x1f, R3 ;  /* 0x0000001fff077819 */ /* 0x000fc80000011403 */
[CC--:B------:R-:W-:Y:S02]  /*28050*/  LEA.HI R4, R7.reuse, R3.reuse, RZ, 0x3 ;  /* 0x0000000307047211 */ /* 0x0c0fe400078f18ff */
[----:B------:R-:W-:Y:S02]  /*28060*/  LEA.HI R3, R7, R3, RZ, 0x6 ;  /* 0x0000000307037211 */ /* 0x000fe400078f30ff */
[--C-:B------:R-:W-:Y:S02]  /*28070*/  SHF.R.S32.HI R7, RZ, 0x3, R4.reuse ;  /* 0x00000003ff077819 */ /* 0x100fe40000011404 */
[----:B------:R-:W-:Y:S02]  /*28080*/  SHF.L.U32 R8, R3, 0x7, RZ ;  /* 0x0000000703087819 */ /* 0x000fe400000006ff */
[----:B------:R-:W-:Y:S02]  /*28090*/  LEA.HI R3, R0, R7, RZ, 0x1d ;  /* 0x0000000700037211 */ /* 0x000fe400078fe8ff */
[----:B------:R-:W-:-:S02]  /*280a0*/  LOP3.LUT R7, R2, 0x38, R4, 0xf8, !PT ;  /* 0x0000003802077812 */ /* 0x000fc400078ef804 */
[----:B------:R-:W-:Y:S02]  /*280b0*/  SHF.R.S32.HI R4, RZ, 0x1f, R3 ;  /* 0x0000001fff047819 */ /* 0x000fe40000011403 */
[----:B------:R-:W-:Y:S02]  /*280c0*/  LOP3.LUT R9, R8, 0xffffe000, RZ, 0xc0, !PT ;  /* 0xffffe00008097812 */ /* 0x000fe400078ec0ff */
[----:B------:R-:W-:Y:S02]  /*280d0*/  SHF.L.U32 R8, R3, 0x3, RZ ;  /* 0x0000000303087819 */ /* 0x000fe400000006ff */
[----:B------:R-:W-:Y:S02]  /*280e0*/  LEA.HI R3, R4, R3, RZ, 0x3 ;  /* 0x0000000304037211 */ /* 0x000fe400078f18ff */
[----:B------:R-:W-:Y:S02]  /*280f0*/  LOP3.LUT R4, R2, 0x38, R8, 0xf8, !PT ;  /* 0x0000003802047812 */ /* 0x000fe400078ef808 */
[----:B------:R-:W-:-:S02]  /*28100*/  SHF.L.U32 R2, R3, 0xa, RZ ;  /* 0x0000000a03027819 */ /* 0x000fc400000006ff */
[-C--:B------:R-:W-:Y:S02]  /*28110*/  LOP3.LUT R3, R4, R45.reuse, RZ, 0x3c, !PT ;  /* 0x0000002d04037212 */ /* 0x080fe400078e3cff */
[----:B------:R-:W-:Y:S02]  /*28120*/  LOP3.LUT R2, R2, 0xffffe000, RZ, 0xc0, !PT ;  /* 0xffffe00002027812 */ /* 0x000fe400078ec0ff */
[----:B------:R-:W-:Y:S02]  /*28130*/  LOP3.LUT R7, R7, R45, RZ, 0x3c, !PT ;  /* 0x0000002d07077212 */ /* 0x000fe400078e3cff */
[--C-:B------:R-:W-:Y:S02]  /*28140*/  IADD3 R2, R3, R2, R23.reuse ;  /* 0x0000000203027210 */ /* 0x100fe40007ffe017 */
[----:B------:R-:W-:-:S03]  /*28150*/  IADD3 R7, R7, R9, R23 ;  /* 0x0000000907077210 */ /* 0x000fc60007ffe017 */
[----:B-1---5:R-:W-:-:S04]  /*28160*/  IMAD.WIDE.U32 R28, R2, 0x2, R34 ;  /* 0x00000002021c7825 */ /* 0x022fc800078e0022 */
[----:B------:R-:W-:Y:S01]  /*28170*/  IMAD.WIDE.U32 R30, R7, 0x2, R34 ;  /* 0x00000002071e7825 */ /* 0x000fe200078e0022 */
[----:B------:R-:W2:Y:S04]  /*28180*/  LD.E.128 R16, [R28.64] ;  /* 0x000000041c107980 */ /* 0x000ea8000c101d00 */
[----:B------:R-:W3:Y:S01]  /*28190*/  LD.E.128 R12, [R30.64] ;  /* 0x000000041e0c7980 */ /* 0x000ee2000c101d00 */
[--C-:B------:R-:W-:Y:S01]  /*281a0*/  HADD2.F32 R4, -RZ, R112.reuse.H0_H0 ;  /* 0x20000070ff047230 */ /* 0x100fe20000004100 */
[----:B------:R-:W-:Y:S01]  /*281b0*/  SHF.R.U32.HI R32, RZ, 0x10, R61 ;  /* 0x00000010ff207819 */ /* 0x000fe2000001163d */
[----:B------:R-:W-:Y:S01]  /*281c0*/  HADD2.F32 R2, -RZ, R112.H1_H1 ;  /* 0x30000070ff027230 */ /* 0x000fe20000004100 */
[----:B------:R-:W-:Y:S02]  /*281d0*/  SHF.R.U32.HI R27, RZ, 0x10, R65 ;  /* 0x00000010ff1b7819 */ /* 0x000fe40000011641 */
[----:B------:R-:W-:-:S02]  /*281e0*/  SHF.R.U32.HI R36, RZ, 0x10, R63 ;  /* 0x00000010ff247819 */ /* 0x000fc4000001163f */
[----:B------:R-:W-:Y:S02]  /*281f0*/  SHF.R.U32.HI R33, RZ, 0x10, R67 ;  /* 0x00000010ff217819 */ /* 0x000fe40000011643 */
[----:B------:R-:W-:Y:S02]  /*28200*/  SHF.R.U64 R39, R60, 0x10, R61 ;  /* 0x000000103c277819 */ /* 0x000fe4000000123d */
[----:B------:R-:W-:Y:S02]  /*28210*/  SHF.R.U64 R40, R62, 0x10, R63 ;  /* 0x000000103e287819 */ /* 0x000fe4000000123f */
[----:B------:R-:W-:Y:S02]  /*28220*/  SHF.R.U64 R37, R64, 0x10, R65 ;  /* 0x0000001040257819 */ /* 0x000fe40000001241 */
[----:B------:R-:W-:Y:S01]  /*28230*/  SHF.R.U64 R38, R66, 0x10, R67 ;  /* 0x0000001042267819 */ /* 0x000fe20000001243 */
[----:B--2---:R-:W-:Y:S02]  /*28240*/  HADD2.F32 R3, -RZ, R17.H0_H0 ;  /* 0x20000011ff037230 */ /* 0x004fe40000004100 */
[----:B---3--:R-:W-:-:S02]  /*28250*/  HADD2.F32 R20, -RZ, R15.H0_H0 ;  /* 0x2000000fff147230 */ /* 0x008fc40000004100 */
[----:B------:R-:W-:Y:S02]  /*28260*/  HADD2.F32 R25, -RZ, R15.H1_H1 ;  /* 0x3000000fff197230 */ /* 0x000fe40000004100 */
[--C-:B------:R-:W-:Y:S02]  /*28270*/  HADD2.F32 R22, -RZ, R13.reuse.H0_H0 ;  /* 0x2000000dff167230 */ /* 0x100fe40000004100 */
[----:B------:R-:W-:Y:S02]  /*28280*/  HADD2.F32 R21, -RZ, R13.H1_H1 ;  /* 0x3000000dff157230 */ /* 0x000fe40000004100 */
[--C-:B------:R-:W-:Y:S02]  /*28290*/  HADD2.F32 R23, -RZ, R14.reuse.H0_H0 ;  /* 0x2000000eff177230 */ /* 0x100fe40000004100 */
[----:B------:R-:W-:Y:S02]  /*282a0*/  HADD2.F32 R15, -RZ, R14.H1_H1 ;  /* 0x3000000eff0f7230 */ /* 0x000fe40000004100 */
[----:B------:R-:W-:-:S02]  /*282b0*/  HADD2.F32 R26, -RZ, R12.H0_H0 ;  /* 0x2000000cff1a7230 */ /* 0x000fc40000004100 */
[----:B------:R-:W-:Y:S02]  /*282c0*/  HADD2.F32 R24, -RZ, R12.H1_H1 ;  /* 0x3000000cff187230 */ /* 0x000fe40000004100 */
[--C-:B------:R-:W-:Y:S02]  /*282d0*/  HADD2.F32 R14, -RZ, R16.reuse.H0_H0 ;  /* 0x20000010ff0e7230 */ /* 0x100fe40000004100 */
[----:B------:R-:W-:Y:S01]  /*282e0*/  HADD2.F32 R13, -RZ, R16.H1_H1 ;  /* 0x30000010ff0d7230 */ /* 0x000fe20000004100 */
[C---:B------:R-:W-:Y:S01]  /*282f0*/  FMUL.FTZ R16, R3.reuse, R4 ;  /* 0x0000000403107220 */ /* 0x040fe20000410000 */
[--C-:B------:R-:W-:Y:S01]  /*28300*/  HADD2.F32 R12, -RZ, R18.reuse.H0_H0 ;  /* 0x20000012ff0c7230 */ /* 0x100fe20000004100 */
[----:B------:R-:W-:Y:S01]  /*28310*/  FMUL.FTZ R3, R3, R2 ;  /* 0x0000000203037220 */ /* 0x000fe20000410000 */
[----:B------:R-:W-:Y:S02]  /*28320*/  HADD2.F32 R10, -RZ, R18.H1_H1 ;  /* 0x30000012ff0a7230 */ /* 0x000fe40000004100 */
[----:B------:R-:W-:-:S02]  /*28330*/  HADD2.F32 R8, -RZ, R17.H1_H1 ;  /* 0x30000011ff087230 */ /* 0x000fc40000004100 */
[----:B------:R-:W-:Y:S01]  /*28340*/  HADD2.F32 R18, -RZ, R32.H0_H0 ;  /* 0x20000020ff127230 */ /* 0x000fe20000004100 */
[C---:B------:R-:W-:Y:S01]  /*28350*/  FFMA.FTZ R43, R22.reuse, R2, -R16 ;  /* 0x00000002162b7223 */ /* 0x040fe20000010810 */
[----:B------:R-:W-:Y:S01]  /*28360*/  HADD2.F32 R17, -RZ, R27.H0_H0 ;  /* 0x2000001bff117230 */ /* 0x000fe20000004100 */
[----:B------:R-:W-:Y:S01]  /*28370*/  FFMA.FTZ R42, R22, R4, R3 ;  /* 0x00000004162a7223 */ /* 0x000fe20000010003 */
[----:B------:R-:W-:Y:S01]  /*28380*/  HADD2.F32 R7, -RZ, R19.H0_H0 ;  /* 0x20000013ff077230 */ /* 0x000fe20000004100 */
[C---:B------:R-:W-:Y:S01]  /*28390*/  FMUL.FTZ R16, R8.reuse, R18 ;  /* 0x0000001208107220 */ /* 0x040fe20000410000 */
[--C-:B------:R-:W-:Y:S02]  /*283a0*/  HADD2.F32 R2, -RZ, R113.reuse.H0_H0 ;  /* 0x20000071ff027230 */ /* 0x100fe40000004100 */
[----:B------:R-:W-:Y:S01]  /*283b0*/  HADD2.F32 R3, -RZ, R113.H1_H1 ;  /* 0x30000071ff037230 */ /* 0x000fe20000004100 */
[-C--:B------:R-:W-:Y:S01]  /*283c0*/  FMUL.FTZ R4, R8, R17.reuse ;  /* 0x0000001108047220 */ /* 0x080fe20000410000 */
[----:B------:R-:W-:Y:S01]  /*283d0*/  HADD2.F32 R9, -RZ, R19.H1_H1 ;  /* 0x30000013ff097230 */ /* 0x000fe20000004100 */
[----:B------:R-:W-:Y:S01]  /*283e0*/  FFMA.FTZ R27, R21, R17, -R16 ;  /* 0x00000011151b7223 */ /* 0x000fe20000010810 */
[----:B------:R-:W-:Y:S01]  /*283f0*/  HADD2.F32 R17, -RZ, R36.H0_H0 ;  /* 0x20000024ff117230 */ /* 0x000fe20000004100 */
[----:B------:R-:W-:-:S02]  /*28400*/  FMUL.FTZ R8, R7, R2 ;  /* 0x0000000207087220 */ /* 0x000fc40000410000 */
[-C--:B------:R-:W-:Y:S02]  /*28410*/  FMUL.FTZ R7, R7, R3.reuse ;  /* 0x0000000307077220 */ /* 0x080fe40000410000 */
[----:B------:R-:W-:Y:S01]  /*28420*/  FFMA.FTZ R22, R21, R18, R4 ;  /* 0x0000001215167223 */ /* 0x000fe20000010004 */
[----:B------:R-:W-:Y:S01]  /*28430*/  HADD2.F32 R4, -RZ, R33.H0_H0 ;  /* 0x20000021ff047230 */ /* 0x000fe20000004100 */
[C---:B------:R-:W-:Y:S01]  /*28440*/  FFMA.FTZ R36, R20.reuse, R3, -R8 ;  /* 0x0000000314247223 */ /* 0x040fe20000010808 */
[----:B------:R-:W-:Y:S01]  /*28450*/  HADD2.F32 R3, -RZ, R114.H0_H0 ;  /* 0x20000072ff037230 */ /* 0x000fe20000004100 */
[----:B------:R-:W-:Y:S01]  /*28460*/  FFMA.FTZ R32, R20, R2, R7 ;  /* 0x0000000214207223 */ /* 0x000fe20000010007 */
[----:B------:R-:W-:Y:S01]  /*28470*/  HADD2.F32 R7, -RZ, R115.H0_H0 ;  /* 0x20000073ff077230 */ /* 0x000fe20000004100 */
[C---:B------:R-:W-:Y:S02]  /*28480*/  FMUL.FTZ R2, R9.reuse, R17 ;  /* 0x0000001109027220 */ /* 0x040fe40000410000 */
[----:B------:R-:W-:-:S02]  /*28490*/  FMUL.FTZ R9, R9, R4 ;  /* 0x0000000409097220 */ /* 0x000fc40000410000 */
[C---:B------:R-:W-:Y:S01]  /*284a0*/  FFMA.FTZ R19, R25.reuse, R4, -R2 ;  /* 0x0000000419137223 */ /* 0x040fe20000010802 */
[----:B------:R-:W-:Y:S01]  /*284b0*/  HADD2.F32 R2, -RZ, R114.H1_H1 ;  /* 0x30000072ff027230 */ /* 0x000fe20000004100 */
[C---:B------:R-:W-:Y:S01]  /*284c0*/  FMUL.FTZ R16, R14.reuse, R3 ;  /* 0x000000030e107220 */ /* 0x040fe20000410000 */
[----:B------:R-:W-:Y:S01]  /*284d0*/  HADD2.F32 R4, -RZ, R115.H1_H1 ;  /* 0x30000073ff047230 */ /* 0x000fe20000004100 */
[----:B------:R-:W-:Y:S02]  /*284e0*/  FMUL.FTZ R14, R14, R7 ;  /* 0x000000070e0e7220 */ /* 0x000fe40000410000 */
[----:B------:R-:W-:Y:S01]  /*284f0*/  FFMA.FTZ R9, R25, R17, R9 ;  /* 0x0000001119097223 */ /* 0x000fe20000010009 */
[----:B------:R-:W-:Y:S01]  /*28500*/  HADD2.F32 R17, -RZ, R39.H0_H0 ;  /* 0x20000027ff117230 */ /* 0x000fe20000004100 */
[----:B------:R-:W-:Y:S02]  /*28510*/  FMUL.FTZ R8, R12, R2 ;  /* 0x000000020c087220 */ /* 0x000fe40000410000 */
[C---:B------:R-:W-:Y:S01]  /*28520*/  FFMA.FTZ R21, R26.reuse, R7, -R16 ;  /* 0x000000071a157223 */ /* 0x040fe20000010810 */
[----:B------:R-:W-:Y:S01]  /*28530*/  HADD2.F32 R16, -RZ, R40.H0_H0 ;  /* 0x20000028ff107230 */ /* 0x000fe20000004100 */
[----:B------:R-:W-:Y:S01]  /*28540*/  FFMA.FTZ R20, R26, R3, R14 ;  /* 0x000000031a147223 */ /* 0x000fe2000001000e */
[----:B------:R-:W-:Y:S01]  /*28550*/  HADD2.F32 R14, -RZ, R37.H0_H0 ;  /* 0x20000025ff0e7230 */ /* 0x000fe20000004100 */
[-C--:B------:R-:W-:Y:S01]  /*28560*/  FMUL.FTZ R3, R12, R4.reuse ;  /* 0x000000040c037220 */ /* 0x080fe20000410000 */
[----:B------:R-:W-:Y:S01]  /*28570*/  HADD2.F32 R12, -RZ, R38.H0_H0 ;  /* 0x20000026ff0c7230 */ /* 0x000fe20000004100 */
[----:B------:R-:W-:-:S02]  /*28580*/  FFMA.FTZ R18, R23, R4, -R8 ;  /* 0x0000000417127223 */ /* 0x000fc40000010808 */
[----:B------:R-:W-:Y:S02]  /*28590*/  FFMA.FTZ R8, R23, R2, R3 ;  /* 0x0000000217087223 */ /* 0x000fe40000010003 */
[C---:B------:R-:W-:Y:S02]  /*285a0*/  FMUL.FTZ R3, R13.reuse, R17 ;  /* 0x000000110d037220 */ /* 0x040fe40000410000 */
[C---:B------:R-:W-:Y:S02]  /*285b0*/  FMUL.FTZ R7, R10.reuse, R16 ;  /* 0x000000100a077220 */ /* 0x040fe40000410000 */
[----:B------:R-:W-:Y:S02]  /*285c0*/  FMUL.FTZ R2, R13, R14 ;  /* 0x0000000e0d027220 */ /* 0x000fe40000410000 */
[----:B------:R-:W-:Y:S02]  /*285d0*/  FMUL.FTZ R4, R10, R12 ;  /* 0x0000000c0a047220 */ /* 0x000fe40000410000 */
[----:B------:R-:W-:-:S02]  /*285e0*/  FFMA.FTZ R3, R24, R14, -R3 ;  /* 0x0000000e18037223 */ /* 0x000fc40000010803 */
[C---:B------:R-:W-:Y:S02]  /*285f0*/  FFMA.FTZ R7, R15.reuse, R12, -R7 ;  /* 0x0000000c0f077223 */ /* 0x040fe40000010807 */
[----:B------:R-:W-:Y:S02]  /*28600*/  FFMA.FTZ R2, R24, R17, R2 ;  /* 0x0000001118027223 */ /* 0x000fe40000010002 */
[----:B------:R-:W-:Y:S01]  /*28610*/  FFMA.FTZ R4, R15, R16, R4 ;  /* 0x000000100f047223 */ /* 0x000fe20000010004 */
[----:B------:R-:W-:Y:S02]  /*28620*/  F2FP.PACK_AB R17, R27, R43 ;  /* 0x0000002b1b11723e */ /* 0x000fe400000000ff */
[----:B------:R-:W-:Y:S02]  /*28630*/  F2FP.PACK_AB R19, R19, R36 ;  /* 0x000000241313723e */ /* 0x000fe400000000ff */
[----:B------:R-:W-:Y:S02]  /*28640*/  F2FP.PACK_AB R16, R3, R21 ;  /* 0x000000150310723e */ /* 0x000fe400000000ff */
[----:B------:R-:W-:-:S02]  /*28650*/  F2FP.PACK_AB R18, R7, R18 ;  /* 0x000000120712723e */ /* 0x000fc400000000ff */
[----:B------:R-:W-:Y:S02]  /*28660*/  F2FP.PACK_AB R13, R22, R42 ;  /* 0x0000002a160d723e */ /* 0x000fe400000000ff */
[----:B------:R-:W-:Y:S02]  /*28670*/  F2FP.PACK_AB R15, R9, R32 ;  /* 0x00000020090f723e */ /* 0x000fe400000000ff */
[----:B------:R-:W-:Y:S02]  /*28680*/  F2FP.PACK_AB R12, R2, R20 ;  /* 0x00000014020c723e */ /* 0x000fe400000000ff */
[----:B------:R-:W-:Y:S01]  /*28690*/  F2FP.PACK_AB R14, R4, R8 ;  /* 0x00000008040e723e */ /* 0x000fe200000000ff */
[----:B------:R1:W-:Y:S04]  /*286a0*/  ST.E.128 [R30.64], R16 ;  /* 0x000000101e007985 */ /* 0x0003e8000c101d04 */
[----:B------:R1:W-:Y:S02]  /*286b0*/  ST.E.128 [R28.64], R12 ;  /* 0x0000000c1c007985 */ /* 0x0003e4000c101d04 */
.L_x_2122:
[----:B------:R-:W-:Y:S05]  /*286c0*/  BSYNC B1 ;  /* 0x0000000000017941 */ /* 0x000fea0003800000 */
.L_x_2121:
[----:B------:R-:W-:Y:S01]  /*286d0*/  IADD3 R3, R93, 0x40, RZ ;  /* 0x000000405d037810 */ /* 0x000fe20007ffe0ff */
[----:B------:R-:W-:Y:S03]  /*286e0*/  BSSY B1, `(.L_x_2125) ;  /* 0x00000db000017945 */ /* 0x000fe60003800000 */
[----:B------:R-:W-:-:S13]  /*286f0*/  ISETP.GE.AND P0, PT, R3, R58, PT ;  /* 0x0000003a0300720c */ /* 0x000fda0003f06270 */
[----:B------:R-:W-:Y:S05]  /*28700*/  @P0 BRA `(.L_x_2126) ;  /* 0x00000d8000000947 */ /* 0x000fea0003800000 */
[----:B------:R-:W-:Y:S01]  /*28710*/  ISETP.GE.AND P0, PT, R56, R0, PT ;  /* 0x000000003800720c */ /* 0x000fe20003f06270 */
[----:B------:R-:W-:Y:S01]  /*28720*/  IMAD.SHL.U32 R4, R3, 0x40, RZ ;  /* 0x0000004003047824 */ /* 0x000fe200078e00ff */
[----:B------:R-:W-:Y:S01]  /*28730*/  SHF.R.S32.HI R2, RZ, 0x1f, R3 ;  /* 0x0000001fff027819 */ /* 0x000fe20000011403 */
[----:B------:R-:W-:Y:S01]  /*28740*/  BSSY B0, `(.L_x_2127) ;  /* 0x000006a000007945 */ /* 0x000fe20003800000 */
[----:B------:R-:W-:Y:S02]  /*28750*/  SHF.R.U32.HI R46, RZ, 0x3, R0 ;  /* 0x00000003ff2e7819 */ /* 0x000fe40000011600 */
[----:B------:R-:W-:Y:S02]  /*28760*/  LEA.HI R3, R2, R3, RZ, 0x3 ;  /* 0x0000000302037211 */ /* 0x000fe400078f18ff */
[----:B------:R-:W-:-:S03]  /*28770*/  LOP3.LUT R2, R4, 0x1c0, RZ, 0xc0, !PT ;  /* 0x000001c004027812 */ /* 0x000fc600078ec0ff */
[----:B------:R-:W-:Y:S01]  /*28780*/  IMAD.SHL.U32 R3, R3, 0x40, RZ ;  /* 0x0000004003037824 */ /* 0x000fe200078e00ff */
[----:B------:R-:W-:-:S04]  /*28790*/  SHF.R.U32.HI R48, RZ, 0x3, R2 ;  /* 0x00000003ff307819 */ /* 0x000fc80000011602 */
[----:B-1----:R-:W-:Y:S01]  /*287a0*/  LOP3.LUT R26, R3, 0xfffffe00, RZ, 0xc0, !PT ;  /* 0xfffffe00031a7812 */ /* 0x002fe200078ec0ff */
[----:B------:R-:W-:Y:S05]  /*287b0*/  @P0 BRA `(.L_x_2128) ;  /* 0x0000062000000947 */ /* 0x000fea0003800000 */
[----:B------:R-:W-:Y:S02]  /*287c0*/  IADD3 R7, R41, R46, RZ ;  /* 0x0000002e29077210 */ /* 0x000fe40007ffe0ff */
[----:B------:R-:W-:Y:S02]  /*287d0*/  LOP3.LUT R3, R2, 0x38, R56, 0xf8, !PT ;  /* 0x0000003802037812 */ /* 0x000fe400078ef838 */
[----:B------:R-:W-:Y:S02]  /*287e0*/  SHF.R.S32.HI R8, RZ, 0x1f, R7 ;  /* 0x0000001fff087819 */ /* 0x000fe40000011407 */
[----:B------:R-:W-:Y:S02]  /*287f0*/  LOP3.LUT R4, R3, R48, RZ, 0x3c, !PT ;  /* 0x0000003003047212 */ /* 0x000fe400078e3cff */
[----:B------:R-:W-:Y:S02]  /*28800*/  SHF.L.U32 R3, R7, 0x3, RZ ;  /* 0x0000000307037819 */ /* 0x000fe400000006ff */
[----:B------:R-:W-:-:S02]  /*28810*/  LEA.HI R7, R8, R7, RZ, 0x3 ;  /* 0x0000000708077211 */ /* 0x000fc400078f18ff */
[----:B------:R-:W-:Y:S02]  /*28820*/  IADD3 R8, R26, R4, RZ ;  /* 0x000000041a087210 */ /* 0x000fe40007ffe0ff */
[----:B------:R-:W-:Y:S02]  /*28830*/  LOP3.LUT R4, R2, 0x38, R3, 0xf8, !PT ;  /* 0x0000003802047812 */ /* 0x000fe400078ef803 */
[----:B------:R-:W-:Y:S01]  /*28840*/  SHF.L.U32 R3, R7, 0xa, RZ ;  /* 0x0000000a07037819 */ /* 0x000fe200000006ff */
[----:B-----5:R-:W-:Y:S01]  /*28850*/  IMAD.WIDE.U32 R32, R8, 0x2, R34 ;  /* 0x0000000208207825 */ /* 0x020fe200078e0022 */
[----:B------:R-:W-:Y:S02]  /*28860*/  LOP3.LUT R4, R4, R48, RZ, 0x3c, !PT ;  /* 0x0000003004047212 */ /* 0x000fe400078e3cff */
[----:B------:R-:W-:Y:S02]  /*28870*/  LOP3.LUT R3, R3, 0xffffe000, RZ, 0xc0, !PT ;  /* 0xffffe00003037812 */ /* 0x000fe400078ec0ff */
[----:B------:R-:W2:Y:S02]  /*28880*/  LD.E.128 R12, [R32.64] ;  /* 0x00000004200c7980 */ /* 0x000ea4000c101d00 */
[----:B------:R-:W-:-:S05]  /*28890*/  IADD3 R3, R4, R3, R26 ;  /* 0x0000000304037210 */ /* 0x000fca0007ffe01a */
[----:B------:R-:W-:-:S05]  /*288a0*/  IMAD.WIDE.U32 R30, R3, 0x2, R34 ;  /* 0x00000002031e7825 */ /* 0x000fca00078e0022 */
[----:B----4-:R-:W3:Y:S01]  /*288b0*/  LD.E.128 R16, [R30.64] ;  /* 0x000000041e107980 */ /* 0x010ee2000c101d00 */
[----:B------:R-:W-:Y:S01]  /*288c0*/  SHF.R.U32.HI R36, RZ, 0x10, R73 ;  /* 0x00000010ff247819 */ /* 0x000fe20000011649 */
[--C-:B------:R-:W-:Y:S01]  /*288d0*/  HADD2.F32 R7, -RZ, R116.reuse.H0_H0 ;  /* 0x20000074ff077230 */ /* 0x100fe20000004100 */
[----:B------:R-:W-:Y:S01]  /*288e0*/  SHF.R.U32.HI R29, RZ, 0x10, R69 ;  /* 0x00000010ff1d7819 */ /* 0x000fe20000011645 */
[----:B------:R-:W-:Y:S01]  /*288f0*/  HADD2.F32 R3, -RZ, R116.H1_H1 ;  /* 0x30000074ff037230 */ /* 0x000fe20000004100 */
[----:B------:R-:W-:Y:S02]  /*28900*/  SHF.R.U32.HI R38, RZ, 0x10, R75 ;  /* 0x00000010ff267819 */ /* 0x000fe4000001164b */
[----:B------:R-:W-:Y:S02]  /*28910*/  SHF.R.U32.HI R37, RZ, 0x10, R71 ;  /* 0x00000010ff257819 */ /* 0x000fe40000011647 */
[----:B------:R-:W-:Y:S01]  /*28920*/  SHF.R.U64 R42, R72, 0x10, R73 ;  /* 0x00000010482a7819 */ /* 0x000fe20000001249 */
[----:B------:R-:W-:Y:S01]  /*28930*/  HADD2.F32 R38, -RZ, R38.H0_H0 ;  /* 0x20000026ff267230 */ /* 0x000fe20000004100 */
[----:B------:R-:W-:-:S02]  /*28940*/  SHF.R.U64 R43, R74, 0x10, R75 ;  /* 0x000000104a2b7819 */ /* 0x000fc4000000124b */
[----:B------:R-:W-:Y:S02]  /*28950*/  SHF.R.U64 R39, R68, 0x10, R69 ;  /* 0x0000001044277819 */ /* 0x000fe40000001245 */
[----:B------:R-:W-:Y:S01]  /*28960*/  SHF.R.U64 R40, R70, 0x10, R71 ;  /* 0x0000001046287819 */ /* 0x000fe20000001247 */
[--C-:B--2---:R-:W-:Y:S02]  /*28970*/  HADD2.F32 R20, -RZ, R13.reuse.H0_H0 ;  /* 0x2000000dff147230 */ /* 0x104fe40000004100 */
[----:B------:R-:W-:Y:S02]  /*28980*/  HADD2.F32 R22, -RZ, R13.H1_H1 ;  /* 0x3000000dff167230 */ /* 0x000fe40000004100 */
[--C-:B------:R-:W-:Y:S02]  /*28990*/  HADD2.F32 R27, -RZ, R14.reuse.H0_H0 ;  /* 0x2000000eff1b7230 */ /* 0x100fe40000004100 */
[----:B------:R-:W-:Y:S02]  /*289a0*/  HADD2.F32 R24, -RZ, R14.H1_H1 ;  /* 0x3000000eff187230 */ /* 0x000fe40000004100 */
[----:B------:R-:W-:-:S02]  /*289b0*/  HADD2.F32 R23, -RZ, R15.H0_H0 ;  /* 0x2000000fff177230 */ /* 0x000fc40000004100 */
[----:B------:R-:W-:Y:S02]  /*289c0*/  HADD2.F32 R21, -RZ, R15.H1_H1 ;  /* 0x3000000fff157230 */ /* 0x000fe40000004100 */
[--C-:B---3--:R-:W-:Y:S02]  /*289d0*/  HADD2.F32 R4, -RZ, R17.reuse.H0_H0 ;  /* 0x20000011ff047230 */ /* 0x108fe40000004100 */
[--C-:B------:R-:W-:Y:S02]  /*289e0*/  HADD2.F32 R9, -RZ, R16.reuse.H0_H0 ;  /* 0x20000010ff097230 */ /* 0x100fe40000004100 */
[----:B------:R-:W-:Y:S01]  /*289f0*/  HADD2.F32 R15, -RZ, R16.H1_H1 ;  /* 0x30000010ff0f7230 */ /* 0x000fe20000004100 */
[C---:B------:R-:W-:Y:S01]  /*28a00*/  FMUL.FTZ R16, R4.reuse, R7 ;  /* 0x0000000704107220 */ /* 0x040fe20000410000 */
[--C-:B------:R-:W-:Y:S01]  /*28a10*/  HADD2.F32 R14, -RZ, R18.reuse.H0_H0 ;  /* 0x20000012ff0e7230 */ /* 0x100fe20000004100 */
[-C--:B------:R-:W-:Y:S01]  /*28a20*/  FMUL.FTZ R4, R4, R3.reuse ;  /* 0x0000000304047220 */ /* 0x080fe20000410000 */
[----:B------:R-:W-:Y:S01]  /*28a30*/  HADD2.F32 R13, -RZ, R18.H1_H1 ;  /* 0x30000012ff0d7230 */ /* 0x000fe20000004100 */
[C---:B------:R-:W-:Y:S01]  /*28a40*/  FFMA.FTZ R47, R20.reuse, R3, -R16 ;  /* 0x00000003142f7223 */ /* 0x040fe20000010810 */
[----:B------:R-:W-:Y:S01]  /*28a50*/  HADD2.F32 R8, -RZ, R17.H1_H1 ;  /* 0x30000011ff087230 */ /* 0x000fe20000004100 */
[----:B------:R-:W-:Y:S01]  /*28a60*/  FFMA.FTZ R45, R20, R7, R4 ;  /* 0x00000007142d7223 */ /* 0x000fe20000010004 */
[----:B------:R-:W-:-:S02]  /*28a70*/  HADD2.F32 R18, -RZ, R36.H0_H0 ;  /* 0x20000024ff127230 */ /* 0x000fc40000004100 */
[----:B------:R-:W-:Y:S02]  /*28a80*/  HADD2.F32 R17, -RZ, R29.H0_H0 ;  /* 0x2000001dff117230 */ /* 0x000fe40000004100 */
[--C-:B------:R-:W-:Y:S01]  /*28a90*/  HADD2.F32 R3, -RZ, R117.reuse.H0_H0 ;  /* 0x20000075ff037230 */ /* 0x100fe20000004100 */
[C---:B------:R-:W-:Y:S01]  /*28aa0*/  FMUL.FTZ R16, R8.reuse, R18 ;  /* 0x0000001208107220 */ /* 0x040fe20000410000 */
[----:B------:R-:W-:Y:S01]  /*28ab0*/  HADD2.F32 R4, -RZ, R118.H0_H0 ;  /* 0x20000076ff047230 */ /* 0x000fe20000004100 */
[-C--:B------:R-:W-:Y:S01]  /*28ac0*/  FMUL.FTZ R7, R8, R17.reuse ;  /* 0x0000001108077220 */ /* 0x080fe20000410000 */
[--C-:B------:R-:W-:Y:S01]  /*28ad0*/  HADD2.F32 R25, -RZ, R12.reuse.H0_H0 ;  /* 0x2000000cff197230 */ /* 0x100fe20000004100 */
[C---:B------:R-:W-:Y:S01]  /*28ae0*/  FFMA.FTZ R29, R22.reuse, R17, -R16 ;  /* 0x00000011161d7223 */ /* 0x040fe20000010810 */
[----:B------:R-:W-:Y:S01]  /*28af0*/  HADD2.F32 R8, -RZ, R117.H1_H1 ;  /* 0x30000075ff087230 */ /* 0x000fe20000004100 */
[CC--:B------:R-:W-:Y:S01]  /*28b00*/  FMUL.FTZ R16, R9.reuse, R3.reuse ;  /* 0x0000000309107220 */ /* 0x0c0fe20000410000 */
[----:B------:R-:W-:Y:S01]  /*28b10*/  HADD2.F32 R28, -RZ, R12.H1_H1 ;  /* 0x3000000cff1c7230 */ /* 0x000fe20000004100 */
[----:B------:R-:W-:Y:S01]  /*28b20*/  FMUL.FTZ R9, R9, R4 ;  /* 0x0000000409097220 */ /* 0x000fe20000410000 */
[----:B------:R-:W-:Y:S01]  /*28b30*/  HADD2.F32 R12, -RZ, R19.H0_H0 ;  /* 0x20000013ff0c7230 */ /* 0x000fe20000004100 */
[----:B------:R-:W-:Y:S01]  /*28b40*/  FFMA.FTZ R22, R22, R18, R7 ;  /* 0x0000001216167223 */ /* 0x000fe20000010007 */
[--C-:B------:R-:W-:Y:S01]  /*28b50*/  HADD2.F32 R7, -RZ, R119.reuse.H0_H0 ;  /* 0x20000077ff077230 */ /* 0x100fe20000004100 */
[C---:B------:R-:W-:Y:S01]  /*28b60*/  FFMA.FTZ R44, R25.reuse, R4, -R16 ;  /* 0x00000004192c7223 */ /* 0x040fe20000010810 */
[----:B------:R-:W-:Y:S01]  /*28b70*/  HADD2.F32 R4, -RZ, R119.H1_H1 ;  /* 0x30000077ff047230 */ /* 0x000fe20000004100 */
[----:B------:R-:W-:Y:S01]  /*28b80*/  FFMA.FTZ R36, R25, R3, R9 ;  /* 0x0000000319247223 */ /* 0x000fe20000010009 */
[----:B------:R-:W-:Y:S01]  /*28b90*/  HADD2.F32 R3, -RZ, R118.H1_H1 ;  /* 0x30000076ff037230 */ /* 0x000fe20000004100 */
[C---:B------:R-:W-:Y:S01]  /*28ba0*/  FMUL.FTZ R9, R14.reuse, R8 ;  /* 0x000000080e097220 */ /* 0x040fe20000410000 */
[----:B------:R-:W-:Y:S01]  /*28bb0*/  HADD2.F32 R10, -RZ, R19.H1_H1 ;  /* 0x30000013ff0a7230 */ /* 0x000fe20000004100 */
[-C--:B------:R-:W-:Y:S01]  /*28bc0*/  FMUL.FTZ R16, R14, R7.reuse ;  /* 0x000000070e107220 */ /* 0x080fe20000410000 */
[----:B------:R-:W-:Y:S01]  /*28bd0*/  HADD2.F32 R17, -RZ, R37.H0_H0 ;  /* 0x20000025ff117230 */ /* 0x000fe20000004100 */
[----:B------:R-:W-:Y:S01]  /*28be0*/  FFMA.FTZ R25, R27, R7, -R9 ;  /* 0x000000071b197223 */ /* 0x000fe20000010809 */
[----:B------:R-:W-:Y:S01]  /*28bf0*/  HADD2.F32 R19, -RZ, R42.H0_H0 ;  /* 0x2000002aff137230 */ /* 0x000fe20000004100 */
[C---:B------:R-:W-:Y:S01]  /*28c00*/  FMUL.FTZ R14, R12.reuse, R3 ;  /* 0x000000030c0e7220 */ /* 0x040fe20000410000 */
[----:B------:R-:W-:Y:S01]  /*28c10*/  HADD2.F32 R18, -RZ, R43.H0_H0 ;  /* 0x2000002bff127230 */ /* 0x000fe20000004100 */
[----:B------:R-:W-:-:S02]  /*28c20*/  FMUL.FTZ R9, R12, R4 ;  /* 0x000000040c097220 */ /* 0x000fc40000410000 */
[C---:B------:R-:W-:Y:S02]  /*28c30*/  FMUL.FTZ R7, R10.reuse, R38 ;  /* 0x000000260a077220 */ /* 0x040fe40000410000 */
[C---:B------:R-:W-:Y:S02]  /*28c40*/  FFMA.FTZ R14, R23.reuse, R4, -R14 ;  /* 0x00000004170e7223 */ /* 0x040fe4000001080e */
[----:B------:R-:W-:Y:S02]  /*28c50*/  FFMA.FTZ R12, R23, R3, R9 ;  /* 0x00000003170c7223 */ /* 0x000fe40000010009 */
[----:B------:R-:W-:Y:S01]  /*28c60*/  FFMA.FTZ R20, R27, R8, R16 ;  /* 0x000000081b147223 */ /* 0x000fe20000010010 */
[----:B------:R-:W-:Y:S01]  /*28c70*/  HADD2.F32 R16, -RZ, R40.H0_H0 ;  /* 0x20000028ff107230 */ /* 0x000fe20000004100 */
[-C--:B------:R-:W-:Y:S02]  /*28c80*/  FMUL.FTZ R4, R10, R17.reuse ;  /* 0x000000110a047220 */ /* 0x080fe40000410000 */
[----:B------:R-:W-:Y:S01]  /*28c90*/  FFMA.FTZ R3, R21, R17, -R7 ;  /* 0x0000001115037223 */ /* 0x000fe20000010807 */
[----:B------:R-:W-:Y:S01]  /*28ca0*/  HADD2.F32 R17, -RZ, R39.H0_H0 ;  /* 0x20000027ff117230 */ /* 0x000fe20000004100 */
[----:B------:R-:W-:-:S02]  /*28cb0*/  FMUL.FTZ R8, R15, R19 ;  /* 0x000000130f087220 */ /* 0x000fc40000410000 */
[----:B------:R-:W-:Y:S02]  /*28cc0*/  FMUL.FTZ R10, R13, R18 ;  /* 0x000000120d0a7220 */ /* 0x000fe40000410000 */
[----:B------:R-:W-:Y:S02]  /*28cd0*/  FMUL.FTZ R7, R15, R17 ;  /* 0x000000110f077220 */ /* 0x000fe40000410000 */
[----:B------:R-:W-:Y:S01]  /*28ce0*/  FMUL.FTZ R9, R13, R16 ;  /* 0x000000100d097220 */ /* 0x000fe20000410000 */
[----:B------:R-:W-:Y:S01]  /*28cf0*/  F2FP.PACK_AB R13, R22, R45 ;  /* 0x0000002d160d723e */ /* 0x000fe200000000ff */
[----:B------:R-:W-:Y:S02]  /*28d00*/  FFMA.FTZ R4, R21, R38, R4 ;  /* 0x0000002615047223 */ /* 0x000fe40000010004 */
[----:B------:R-:W-:Y:S01]  /*28d10*/  FFMA.FTZ R8, R28, R17, -R8 ;  /* 0x000000111c087223 */ /* 0x000fe20000010808 */
[----:B------:R-:W-:Y:S01]  /*28d20*/  F2FP.PACK_AB R17, R29, R47 ;  /* 0x0000002f1d11723e */ /* 0x000fe200000000ff */
[----:B------:R-:W-:Y:S01]  /*28d30*/  FFMA.FTZ R10, R24, R16, -R10 ;  /* 0x00000010180a7223 */ /* 0x000fe2000001080a */
[----:B------:R-:W-:Y:S01]  /*28d40*/  F2FP.PACK_AB R15, R4, R12 ;  /* 0x0000000c040f723e */ /* 0x000fe200000000ff */
[----:B------:R-:W-:Y:S01]  /*28d50*/  FFMA.FTZ R7, R28, R19, R7 ;  /* 0x000000131c077223 */ /* 0x000fe20000010007 */
[----:B------:R-:W-:Y:S01]  /*28d60*/  F2FP.PACK_AB R19, R3, R14 ;  /* 0x0000000e0313723e */ /* 0x000fe200000000ff */
[----:B------:R-:W-:Y:S01]  /*28d70*/  FFMA.FTZ R9, R24, R18, R9 ;  /* 0x0000001218097223 */ /* 0x000fe20000010009 */
[----:B------:R-:W-:-:S02]  /*28d80*/  F2FP.PACK_AB R16, R8, R44 ;  /* 0x0000002c0810723e */ /* 0x000fc400000000ff */
[----:B------:R-:W-:Y:S02]  /*28d90*/  F2FP.PACK_AB R18, R10, R25 ;  /* 0x000000190a12723e */ /* 0x000fe400000000ff */
[----:B------:R-:W-:Y:S02]  /*28da0*/  F2FP.PACK_AB R12, R7, R36 ;  /* 0x00000024070c723e */ /* 0x000fe400000000ff */
[----:B------:R-:W-:Y:S01]  /*28db0*/  F2FP.PACK_AB R14, R9, R20 ;  /* 0x00000014090e723e */ /* 0x000fe200000000ff */
[----:B------:R1:W-:Y:S04]  /*28dc0*/  ST.E.128 [R32.64], R16 ;  /* 0x0000001020007985 */ /* 0x0003e8000c101d04 */
[----:B------:R1:W-:Y:S02]  /*28dd0*/  ST.E.128 [R30.64], R12 ;  /* 0x0000000c1e007985 */ /* 0x0003e4000c101d04 */
.L_x_2128:
[----:B------:R-:W-:Y:S05]  /*28de0*/  BSYNC B0 ;  /* 0x0000000000007941 */ /* 0x000fea0003800000 */
.L_x_2127:
[----:B------:R-:W-:-:S04]  /*28df0*/  IADD3 R4, R56, 0x40, RZ ;  /* 0x0000004038047810 */ /* 0x000fc80007ffe0ff */
[----:B------:R-:W-:-:S13]  /*28e00*/  ISETP.GE.AND P0, PT, R4, R0, PT ;  /* 0x000000000400720c */ /* 0x000fda0003f06270 */
[----:B------:R-:W-:Y:S05]  /*28e10*/  @P0 BRA `(.L_x_2126) ;  /* 0x0000067000000947 */ /* 0x000fea0003800000 */
[----:B------:R-:W-:-:S04]  /*28e20*/  SHF.R.S32.HI R7, RZ, 0x1f, R4 ;  /* 0x0000001fff077819 */ /* 0x000fc80000011404 */
[CC--:B------:R-:W-:Y:S02]  /*28e30*/  LEA.HI R3, R7.reuse, R4.reuse, RZ, 0x6 ;  /* 0x0000000407037211 */ /* 0x0c0fe400078f30ff */
[----:B------:R-:W-:Y:S02]  /*28e40*/  LEA.HI R4, R7, R4, RZ, 0x3 ;  /* 0x0000000407047211 */ /* 0x000fe400078f18ff */
[----:B------:R-:W-:Y:S02]  /*28e50*/  SHF.L.U32 R7, R3, 0x7, RZ ;  /* 0x0000000703077819 */ /* 0x000fe400000006ff */
[----:B------:R-:W-:Y:S02]  /*28e60*/  LEA.HI.SX32 R3, R4, R46, 0x1d ;  /* 0x0000002e04037211 */ /* 0x000fe400078feaff */
[----:B------:R-:W-:Y:S02]  /*28e70*/  LOP3.LUT R8, R2, 0x38, R4, 0xf8, !PT ;  /* 0x0000003802087812 */ /* 0x000fe400078ef804 */
[----:B------:R-:W-:-:S02]  /*28e80*/  SHF.R.S32.HI R4, RZ, 0x1f, R3 ;  /* 0x0000001fff047819 */ /* 0x000fc40000011403 */
[----:B------:R-:W-:Y:S02]  /*28e90*/  LOP3.LUT R9, R7, 0xffffe000, RZ, 0xc0, !PT ;  /* 0xffffe00007097812 */ /* 0x000fe400078ec0ff */
[----:B------:R-:W-:Y:S02]  /*28ea0*/  LOP3.LUT R7, R8, R48, RZ, 0x3c, !PT ;  /* 0x0000003008077212 */ /* 0x000fe400078e3cff */
[----:B------:R-:W-:Y:S02]  /*28eb0*/  SHF.L.U32 R8, R3, 0x3, RZ ;  /* 0x0000000303087819 */ /* 0x000fe400000006ff */
[----:B------:R-:W-:Y:S02]  /*28ec0*/  LEA.HI R3, R4, R3, RZ, 0x3 ;  /* 0x0000000304037211 */ /* 0x000fe400078f18ff */
[----:B------:R-:W-:Y:S02]  /*28ed0*/  LOP3.LUT R4, R2, 0x38, R8, 0xf8, !PT ;  /* 0x0000003802047812 */ /* 0x000fe400078ef808 */
[----:B------:R-:W-:-:S02]  /*28ee0*/  SHF.L.U32 R2, R3, 0xa, RZ ;  /* 0x0000000a03027819 */ /* 0x000fc400000006ff */
[----:B------:R-:W-:Y:S02]  /*28ef0*/  LOP3.LUT R3, R4, R48, RZ, 0x3c, !PT ;  /* 0x0000003004037212 */ /* 0x000fe400078e3cff */
[----:B------:R-:W-:Y:S02]  /*28f00*/  LOP3.LUT R2, R2, 0xffffe000, RZ, 0xc0, !PT ;  /* 0xffffe00002027812 */ /* 0x000fe400078ec0ff */
[--C-:B------:R-:W-:Y:S02]  /*28f10*/  IADD3 R7, R7, R9, R26.reuse ;  /* 0x0000000907077210 */ /* 0x100fe40007ffe01a */
[----:B------:R-:W-:-:S03]  /*28f20*/  IADD3 R2, R3, R2, R26 ;  /* 0x0000000203027210 */ /* 0x000fc60007ffe01a */
[----:B-1---5:R-:W-:-:S04]  /*28f30*/  IMAD.WIDE.U32 R30, R7, 0x2, R34 ;  /* 0x00000002071e7825 */ /* 0x022fc800078e0022 */
[----:B------:R-:W-:Y:S01]  /*28f40*/  IMAD.WIDE.U32 R28, R2, 0x2, R34 ;  /* 0x00000002021c7825 */ /* 0x000fe200078e0022 */
[----:B------:R-:W2:Y:S04]  /*28f50*/  LD.E.128 R12, [R30.64] ;  /* 0x000000041e0c7980 */ /* 0x000ea8000c101d00 */
[----:B----4-:R-:W3:Y:S01]  /*28f60*/  LD.E.128 R16, [R28.64] ;  /* 0x000000041c107980 */ /* 0x010ee2000c101d00 */
        /* <DEDUP_REMOVED lines=10> */
[--C-:B--2---:R-:W-:Y:S02]  /*29010*/  HADD2.F32 R21, -RZ, R13.reuse.H0_H0 ;  /* 0x2000000dff157230 */ /* 0x104fe40000004100 */
[----:B------:R-:W-:-:S02]  /*29020*/  HADD2.F32 R25, -RZ, R13.H1_H1 ;  /* 0x3000000dff197230 */ /* 0x000fc40000004100 */
[----:B---3--:R-:W-:Y:S02]  /*29030*/  HADD2.F32 R3, -RZ, R19.H0_H0 ;  /* 0x20000013ff037230 */ /* 0x008fe40000004100 */
[--C-:B------:R-:W-:Y:S02]  /*29040*/  HADD2.F32 R23, -RZ, R14.reuse.H0_H0 ;  /* 0x2000000eff177230 */ /* 0x100fe40000004100 */
[----:B------:R-:W-:Y:S02]  /*29050*/  HADD2.F32 R22, -RZ, R14.H1_H1 ;  /* 0x3000000eff167230 */ /* 0x000fe40000004100 */
[--C-:B------:R-:W-:Y:S02]  /*29060*/  HADD2.F32 R26, -RZ, R12.reuse.H0_H0 ;  /* 0x2000000cff1a7230 */ /* 0x100fe40000004100 */
[----:B------:R-:W-:Y:S02]  /*29070*/  HADD2.F32 R24, -RZ, R12.H1_H1 ;  /* 0x3000000cff187230 */ /* 0x000fe40000004100 */
[----:B------:R-:W-:-:S02]  /*29080*/  HADD2.F32 R14, -RZ, R16.H0_H0 ;  /* 0x20000010ff0e7230 */ /* 0x000fc40000004100 */
[----:B------:R-:W-:Y:S01]  /*29090*/  HADD2.F32 R13, -RZ, R16.H1_H1 ;  /* 0x30000010ff0d7230 */ /* 0x000fe20000004100 */
[C---:B------:R-:W-:Y:S01]  /*290a0*/  FMUL.FTZ R16, R3.reuse, R4 ;  /* 0x0000000403107220 */ /* 0x040fe20000410000 */
[----:B------:R-:W-:Y:S01]  /*290b0*/  HADD2.F32 R20, -RZ, R15.H0_H0 ;  /* 0x2000000fff147230 */ /* 0x000fe20000004100 */
[-C--:B------:R-:W-:Y:S01]  /*290c0*/  FMUL.FTZ R3, R3, R2.reuse ;  /* 0x0000000203037220 */ /* 0x080fe20000410000 */
[--C-:B------:R-:W-:Y:S02]  /*290d0*/  HADD2.F32 R12, -RZ, R18.reuse.H0_H0 ;  /* 0x20000012ff0c7230 */ /* 0x100fe40000004100 */
[----:B------:R-:W-:Y:S01]  /*290e0*/  HADD2.F32 R9, -RZ, R18.H1_H1 ;  /* 0x30000012ff097230 */ /* 0x000fe20000004100 */
[C---:B------:R-:W-:Y:S01]  /*290f0*/  FFMA.FTZ R43, R20.reuse, R2, -R16 ;  /* 0x00000002142b7223 */ /* 0x040fe20000010810 */
[----:B------:R-:W-:Y:S01]  /*29100*/  HADD2.F32 R7, -RZ, R19.H1_H1 ;  /* 0x30000013ff077230 */ /* 0x000fe20000004100 */
[----:B------:R-:W-:Y:S01]  /*29110*/  FFMA.FTZ R42, R20, R4, R3 ;  /* 0x00000004142a7223 */ /* 0x000fe20000010003 */
[----:B------:R-:W-:-:S02]  /*29120*/  HADD2.F32 R18, -RZ, R32.H0_H0 ;  /* 0x20000020ff127230 */ /* 0x000fc40000004100 */
[--C-:B------:R-:W-:Y:S02]  /*29130*/  HADD2.F32 R8, -RZ, R17.reuse.H0_H0 ;  /* 0x20000011ff087230 */ /* 0x100fe40000004100 */
[----:B------:R-:W-:Y:S01]  /*29140*/  HADD2.F32 R10, -RZ, R17.H1_H1 ;  /* 0x30000011ff0a7230 */ /* 0x000fe20000004100 */
[----:B------:R-:W-:Y:S01]  /*29150*/  FMUL.FTZ R16, R7, R18 ;  /* 0x0000001207107220 */ /* 0x000fe20000410000 */
[----:B------:R-:W-:Y:S02]  /*29160*/  HADD2.F32 R15, -RZ, R15.H1_H1 ;  /* 0x3000000fff0f7230 */ /* 0x000fe40000004100 */
[----:B------:R-:W-:Y:S02]  /*29170*/  HADD2.F32 R17, -RZ, R27.H0_H0 ;  /* 0x2000001bff117230 */ /* 0x000fe40000004100 */
[--C-:B------:R-:W-:Y:S02]  /*29180*/  HADD2.F32 R2, -RZ, R121.reuse.H0_H0 ;  /* 0x20000079ff027230 */ /* 0x100fe40000004100 */
[----:B------:R-:W-:Y:S01]  /*29190*/  HADD2.F32 R3, -RZ, R121.H1_H1 ;  /* 0x30000079ff037230 */ /* 0x000fe20000004100 */
[----:B------:R-:W-:Y:S01]  /*291a0*/  FFMA.FTZ R19, R15, R17, -R16 ;  /* 0x000000110f137223 */ /* 0x000fe20000010810 */
[----:B------:R-:W-:Y:S01]  /*291b0*/  HADD2.F32 R20, -RZ, R36.H0_H0 ;  /* 0x20000024ff147230 */ /* 0x000fe20000004100 */
[----:B------:R-:W-:-:S02]  /*291c0*/  FMUL.FTZ R16, R8, R2 ;  /* 0x0000000208107220 */ /* 0x000fc40000410000 */
[----:B------:R-:W-:Y:S01]  /*291d0*/  FMUL.FTZ R4, R8, R3 ;  /* 0x0000000308047220 */ /* 0x000fe20000410000 */
[----:B------:R-:W-:Y:S01]  /*291e0*/  HADD2.F32 R8, -RZ, R33.H0_H0 ;  /* 0x20000021ff087230 */ /* 0x000fe20000004100 */
[----:B------:R-:W-:Y:S01]  /*291f0*/  FMUL.FTZ R7, R7, R17 ;  /* 0x0000001107077220 */ /* 0x000fe20000410000 */
[----:B------:R-:W-:Y:S01]  /*29200*/  F2FP.PACK_AB R19, R19, R43 ;  /* 0x0000002b1313723e */ /* 0x000fe200000000ff */
[C---:B------:R-:W-:Y:S01]  /*29210*/  FFMA.FTZ R36, R21.reuse, R3, -R16 ;  /* 0x0000000315247223 */ /* 0x040fe20000010810 */
[----:B------:R-:W-:Y:S01]  /*29220*/  HADD2.F32 R3, -RZ, R122.H0_H0 ;  /* 0x2000007aff037230 */ /* 0x000fe20000004100 */
[----:B------:R-:W-:Y:S01]  /*29230*/  FFMA.FTZ R32, R21, R2, R4 ;  /* 0x0000000215207223 */ /* 0x000fe20000010004 */
[--C-:B------:R-:W-:Y:S01]  /*29240*/  HADD2.F32 R4, -RZ, R123.reuse.H1_H1 ;  /* 0x3000007bff047230 */ /* 0x100fe20000004100 */
[----:B------:R-:W-:Y:S01]  /*29250*/  FFMA.FTZ R27, R15, R18, R7 ;  /* 0x000000120f1b7223 */ /* 0x000fe20000010007 */
[----:B------:R-:W-:Y:S01]  /*29260*/  HADD2.F32 R7, -RZ, R123.H0_H0 ;  /* 0x2000007bff077230 */ /* 0x000fe20000004100 */
[C---:B------:R-:W-:Y:S01]  /*29270*/  FMUL.FTZ R2, R10.reuse, R20 ;  /* 0x000000140a027220 */ /* 0x040fe20000410000 */
[----:B------:R-:W-:Y:S01]  /*29280*/  HADD2.F32 R16, -RZ, R39.H0_H0 ;  /* 0x20000027ff107230 */ /* 0x000fe20000004100 */
[----:B------:R-:W-:-:S02]  /*29290*/  FMUL.FTZ R10, R10, R8 ;  /* 0x000000080a0a7220 */ /* 0x000fc40000410000 */
[----:B------:R-:W-:Y:S01]  /*292a0*/  FFMA.FTZ R17, R25, R8, -R2 ;  /* 0x0000000819117223 */ /* 0x000fe20000010802 */
[----:B------:R-:W-:Y:S01]  /*292b0*/  HADD2.F32 R2, -RZ, R122.H1_H1 ;  /* 0x3000007aff027230 */ /* 0x000fe20000004100 */
[C---:B------:R-:W-:Y:S02]  /*292c0*/  FMUL.FTZ R15, R14.reuse, R3 ;  /* 0x000000030e0f7220 */ /* 0x040fe40000410000 */
[-C--:B------:R-:W-:Y:S01]  /*292d0*/  FMUL.FTZ R14, R14, R7.reuse ;  /* 0x000000070e0e7220 */ /* 0x080fe20000410000 */
[----:B------:R-:W-:Y:S01]  /*292e0*/  F2FP.PACK_AB R17, R17, R36 ;  /* 0x000000241111723e */ /* 0x000fe200000000ff */
[----:B------:R-:W-:Y:S02]  /*292f0*/  FFMA.FTZ R10, R25, R20, R10 ;  /* 0x00000014190a7223 */ /* 0x000fe4000001000a */
        /* <DEDUP_REMOVED lines=9> */
[----:B------:R-:W-:Y:S02]  /*29390*/  FMUL.FTZ R3, R13, R16 ;  /* 0x000000100d037220 */ /* 0x000fe40000410000 */
[----:B------:R-:W-:Y:S02]  /*293a0*/  FMUL.FTZ R7, R9, R15 ;  /* 0x0000000f09077220 */ /* 0x000fe40000410000 */
[----:B------:R-:W-:Y:S01]  /*293b0*/  FMUL.FTZ R2, R13, R14 ;  /* 0x0000000e0d027220 */ /* 0x000fe20000410000 */
[----:B------:R-:W-:Y:S01]  /*293c0*/  F2FP.PACK_AB R13, R10, R32 ;  /* 0x000000200a0d723e */ /* 0x000fe200000000ff */
[----:B------:R-:W-:Y:S02]  /*293d0*/  FMUL.FTZ R4, R9, R12 ;  /* 0x0000000c09047220 */ /* 0x000fe40000410000 */
[----:B------:R-:W-:-:S02]  /*293e0*/  FFMA.FTZ R3, R24, R14, -R3 ;  /* 0x0000000e18037223 */ /* 0x000fc40000010803 */
[----:B------:R-:W-:Y:S02]  /*293f0*/  FFMA.FTZ R7, R22, R12, -R7 ;  /* 0x0000000c16077223 */ /* 0x000fe40000010807 */
[----:B------:R-:W-:Y:S01]  /*29400*/  FFMA.FTZ R2, R24, R16, R2 ;  /* 0x0000001018027223 */ /* 0x000fe20000010002 */
[----:B------:R-:W-:Y:S01]  /*29410*/  F2FP.PACK_AB R16, R3, R21 ;  /* 0x000000150310723e */ /* 0x000fe200000000ff */
[----:B------:R-:W-:Y:S01]  /*29420*/  FFMA.FTZ R4, R22, R15, R4 ;  /* 0x0000000f16047223 */ /* 0x000fe20000010004 */
[----:B------:R-:W-:Y:S02]  /*29430*/  F2FP.PACK_AB R18, R7, R18 ;  /* 0x000000120712723e */ /* 0x000fe400000000ff */
[----:B------:R-:W-:Y:S02]  /*29440*/  F2FP.PACK_AB R15, R27, R42 ;  /* 0x0000002a1b0f723e */ /* 0x000fe400000000ff */
[----:B------:R-:W-:Y:S01]  /*29450*/  F2FP.PACK_AB R12, R2, R20 ;  /* 0x00000014020c723e */ /* 0x000fe200000000ff */
[----:B------:R1:W-:Y:S01]  /*29460*/  ST.E.128 [R30.64], R16 ;  /* 0x000000101e007985 */ /* 0x0003e2000c101d04 */
[----:B------:R-:W-:-:S05]  /*29470*/  F2FP.PACK_AB R14, R4, R8 ;  /* 0x00000008040e723e */ /* 0x000fca00000000ff */
[----:B------:R1:W-:Y:S02]  /*29480*/  ST.E.128 [R28.64], R12 ;  /* 0x0000000c1c007985 */ /* 0x0003e4000c101d04 */
.L_x_2126:
[----:B------:R-:W-:Y:S05]  /*29490*/  BSYNC B1 ;  /* 0x0000000000017941 */ /* 0x000fea0003800000 */
.L_x_2125:
[----:B------:R-:W-:Y:S01]  /*294a0*/  IADD3 R4, R93, 0x60, RZ ;  /* 0x000000605d047810 */ /* 0x000fe20007ffe0ff */
[----:B------:R-:W-:Y:S02]  /*294b0*/  IMAD.MOV.U32 R2, RZ, RZ, R134 ;  /* 0x000000ffff027224 */ /* 0x000fe400078e0086 */
[----:B------:R-:W-:Y:S01]  /*294c0*/  IMAD.MOV.U32 R3, RZ, RZ, 0x0 ;  /* 0x00000000ff037424 */ /* 0x000fe200078e00ff */
[----:B------:R-:W-:-:S13]  /*294d0*/  ISETP.GE.AND P0, PT, R4, R58, PT ;  /* 0x0000003a0400720c */ /* 0x000fda0003f06270 */
[----:B------:R-:W-:Y:S05]  /*294e0*/  @P0 RET.REL.NODEC R2 `(_ZN7cutlass13device_kernelIN5flash19enable_sm80_to_sm89INS1_16FlashAttnFwdSm80INS1_25CollectiveMainloopFwdSm80ILi8ELi1ELb0EN4cute5tupleIJNS5_1CILi128EEENS7_ILi48EEENS7_ILi256EEEEEELi256ENS_6half_tEfNS_4arch4Sm80ELb0ELb1ELb1ELb1ELb0ELb1ELb1ELb1EEENS1_21CollectiveEpilogueFwdINS6_IJS8_SA_S9_EEENS6_IJNS7_ILi1EEESI_SI_EEESC_SE_Li256ELb1ELb1ELb1ELb0EEENS1_36VarlenDynamicPersistentTileSchedulerILi128ELi48ELi256ELi256ELb1ELb1ELb0ELb1ELb0ELb1EEEEEEEEEvNT_6ParamsE) ;  /* 0xfffd6b1002000950 */ /* 0x000fea0003c3ffff */
        /* <DEDUP_REMOVED lines=47> */
[CC--:B------:R-:W-:Y:S01]  /*297e0*/  FMUL.FTZ R16, R3.reuse, R7.reuse ;  /* 0x0000000703107220 */ /* 0x0c0fe20000410000 */
        /* <DEDUP_REMOVED lines=15> */
[C---:B------:R-:W-:Y:S01]  /*298e0*/  FMUL.FTZ R16, R9.reuse, R2 ;  /* 0x0000000209107220 */ /* 0x040fe20000410000 */
[----:B------:R-:W-:Y:S01]  /*298f0*/  HADD2.F32 R27, -RZ, R12.H1_H1 ;  /* 0x3000000cff1b7230 */ /* 0x000fe20000004100 */
[-C--:B------:R-:W-:Y:S01]  /*29900*/  FMUL.FTZ R9, R9, R3.reuse ;  /* 0x0000000309097220 */ /* 0x080fe20000410000 */
        /* <DEDUP_REMOVED lines=16> */
[----:B------:R-:W-:Y:S02]  /*29a10*/  FMUL.FTZ R7, R10, R38 ;  /* 0x000000260a077220 */ /* 0x000fe40000410000 */
        /* <DEDUP_REMOVED lines=26> */
.L_x_2130:
[----:B------:R-:W-:Y:S05]  /*29bc0*/  BSYNC B0 ;  /* 0x0000000000007941 */ /* 0x000fea0003800000 */
.L_x_2129:
[----:B------:R-:W-:Y:S01]  /*29bd0*/  IADD3 R7, R56, 0x40, RZ ;  /* 0x0000004038077810 */ /* 0x000fe20007ffe0ff */
[----:B------:R-:W-:-:S02]  /*29be0*/  IMAD.MOV.U32 R2, RZ, RZ, R134 ;  /* 0x000000ffff027224 */ /* 0x000fc400078e0086 */
[----:B------:R-:W-:Y:S01]  /*29bf0*/  IMAD.MOV.U32 R3, RZ, RZ, 0x0 ;  /* 0x00000000ff037424 */ /* 0x000fe200078e00ff */
[----:B------:R-:W-:-:S13]  /*29c00*/  ISETP.GE.AND P0, PT, R7, R0, PT ;  /* 0x000000000700720c */ /* 0x000fda0003f06270 */
[----:B------:R-:W-:Y:S05]  /*29c10*/  @P0 RET.REL.NODEC R2 `(_ZN7cutlass13device_kernelIN5flash19enable_sm80_to_sm89INS1_16FlashAttnFwdSm80INS1_25CollectiveMainloopFwdSm80ILi8ELi1ELb0EN4cute5tupleIJNS5_1CILi128EEENS7_ILi48EEENS7_ILi256EEEEEELi256ENS_6half_tEfNS_4arch4Sm80ELb0ELb1ELb1ELb1ELb0ELb1ELb1ELb1EEENS1_21CollectiveEpilogueFwdINS6_IJS8_SA_S9_EEENS6_IJNS7_ILi1EEESI_SI_EEESC_SE_Li256ELb1ELb1ELb1ELb0EEENS1_36VarlenDynamicPersistentTileSchedulerILi128ELi48ELi256ELi256ELb1ELb1ELb0ELb1ELb0ELb1EEEEEEEEEvNT_6ParamsE) ;  /* 0xfffd63e002000950 */ /* 0x000fea0003c3ffff */
        /* <DEDUP_REMOVED lines=17> */
[----:B-----5:R-:W-:-:S04]  /*29d30*/  IMAD.WIDE.U32 R26, R3, 0x2, R34 ;  /* 0x00000002031a7825 */ /* 0x020fc800078e0022 */
[----:B------:R-:W-:Y:S01]  /*29d40*/  IMAD.WIDE.U32 R24, R0, 0x2, R34 ;  /* 0x0000000200187825 */ /* 0x000fe200078e0022 */
[----:B-1----:R-:W2:Y:S04]  /*29d50*/  LD.E.128 R12, [R26.64] ;  /* 0x000000041a0c7980 */ /* 0x002ea8000c101d00 */
[----:B----4-:R-:W3:Y:S01]  /*29d60*/  LD.E.128 R16, [R24.64] ;  /* 0x0000000418107980 */ /* 0x010ee2000c101d00 */
[--C-:B------:R-:W-:Y:S01]  /*29d70*/  HADD2.F32 R3, -RZ, R128.reuse.H0_H0 ;  /* 0x20000080ff037230 */ /* 0x100fe20000004100 */
[----:B------:R-:W-:Y:S01]  /*29d80*/  SHF.R.U32.HI R29, RZ, 0x10, R97 ;  /* 0x00000010ff1d7819 */ /* 0x000fe20000011661 */
[----:B------:R-:W-:Y:S01]  /*29d90*/  HADD2.F32 R0, -RZ, R128.H1_H1 ;  /* 0x30000080ff007230 */ /* 0x000fe20000004100 */
[----:B------:R-:W-:Y:S02]  /*29da0*/  SHF.R.U32.HI R31, RZ, 0x10, R99 ;  /* 0x00000010ff1f7819 */ /* 0x000fe40000011663 */
[----:B------:R-:W-:Y:S01]  /*29db0*/  SHF.R.U32.HI R28, RZ, 0x10, R101 ;  /* 0x00000010ff1c7819 */ /* 0x000fe20000011665 */
[----:B------:R-:W-:Y:S01]  /*29dc0*/  HADD2.F32 R29, -RZ, R29.H0_H0 ;  /* 0x2000001dff1d7230 */ /* 0x000fe20000004100 */
[----:B------:R-:W-:Y:S01]  /*29dd0*/  SHF.R.U32.HI R30, RZ, 0x10, R103 ;  /* 0x00000010ff1e7819 */ /* 0x000fe20000011667 */
[----:B------:R-:W-:Y:S01]  /*29de0*/  HADD2.F32 R31, -RZ, R31.H0_H0 ;  /* 0x2000001fff1f7230 */ /* 0x000fe20000004100 */
        /* <DEDUP_REMOVED lines=9> */
[--C-:B--2---:R-:W-:Y:S02]  /*29e80*/  HADD2.F32 R21, -RZ, R13.reuse.H0_H0 ;  /* 0x2000000dff157230 */ /* 0x104fe40000004100 */
[----:B------:R-:W-:Y:S02]  /*29e90*/  HADD2.F32 R20, -RZ, R13.H1_H1 ;  /* 0x3000000dff147230 */ /* 0x000fe40000004100 */
[--C-:B---3--:R-:W-:Y:S02]  /*29ea0*/  HADD2.F32 R2, -RZ, R17.reuse.H0_H0 ;  /* 0x20000011ff027230 */ /* 0x108fe40000004100 */
[----:B------:R-:W-:Y:S02]  /*29eb0*/  HADD2.F32 R7, -RZ, R17.H1_H1 ;  /* 0x30000011ff077230 */ /* 0x000fe40000004100 */
[----:B------:R-:W-:Y:S01]  /*29ec0*/  HADD2.F32 R4, -RZ, R19.H0_H0 ;  /* 0x20000013ff047230 */ /* 0x000fe20000004100 */
[CC--:B------:R-:W-:Y:S01]  /*29ed0*/  FMUL.FTZ R17, R2.reuse, R3.reuse ;  /* 0x0000000302117220 */ /* 0x0c0fe20000410000 */
[----:B------:R-:W-:Y:S01]  /*29ee0*/  HADD2.F32 R13, -RZ, R15.H0_H0 ;  /* 0x2000000fff0d7230 */ /* 0x000fe20000004100 */
[-C--:B------:R-:W-:Y:S01]  /*29ef0*/  FMUL.FTZ R2, R2, R0.reuse ;  /* 0x0000000002027220 */ /* 0x080fe20000410000 */
[----:B------:R-:W-:Y:S01]  /*29f00*/  HADD2.F32 R8, -RZ, R19.H1_H1 ;  /* 0x30000013ff087230 */ /* 0x000fe20000004100 */
[C---:B------:R-:W-:Y:S01]  /*29f10*/  FFMA.FTZ R37, R21.reuse, R0, -R17 ;  /* 0x0000000015257223 */ /* 0x040fe20000010811 */
[--C-:B------:R-:W-:Y:S01]  /*29f20*/  HADD2.F32 R0, -RZ, R129.reuse.H0_H0 ;  /* 0x20000081ff007230 */ /* 0x100fe20000004100 */
[----:B------:R-:W-:Y:S01]  /*29f30*/  FFMA.FTZ R36, R21, R3, R2 ;  /* 0x0000000315247223 */ /* 0x000fe20000010002 */
[----:B------:R-:W-:Y:S01]  /*29f40*/  HADD2.F32 R2, -RZ, R129.H1_H1 ;  /* 0x30000081ff027230 */ /* 0x000fe20000004100 */
[C---:B------:R-:W-:Y:S01]  /*29f50*/  FMUL.FTZ R17, R7.reuse, R29 ;  /* 0x0000001d07117220 */ /* 0x040fe20000410000 */
[----:B------:R-:W-:Y:S01]  /*29f60*/  HADD2.F32 R22, -RZ, R15.H1_H1 ;  /* 0x3000000fff167230 */ /* 0x000fe20000004100 */
[C---:B------:R-:W-:Y:S01]  /*29f70*/  FMUL.FTZ R3, R4.reuse, R0 ;  /* 0x0000000004037220 */ /* 0x040fe20000410000 */
[----:B------:R-:W-:Y:S01]  /*29f80*/  HADD2.F32 R10, -RZ, R16.H0_H0 ;  /* 0x20000010ff0a7230 */ /* 0x000fe20000004100 */
[----:B------:R-:W-:Y:S01]  /*29f90*/  FMUL.FTZ R4, R4, R2 ;  /* 0x0000000204047220 */ /* 0x000fe20000410000 */
[----:B------:R-:W-:Y:S01]  /*29fa0*/  HADD2.F32 R9, -RZ, R18.H0_H0 ;  /* 0x20000012ff097230 */ /* 0x000fe20000004100 */
[----:B------:R-:W-:Y:S01]  /*29fb0*/  FMUL.FTZ R7, R7, R28 ;  /* 0x0000001c07077220 */ /* 0x000fe20000410000 */
[--C-:B------:R-:W-:Y:S01]  /*29fc0*/  HADD2.F32 R23, -RZ, R12.reuse.H0_H0 ;  /* 0x2000000cff177230 */ /* 0x100fe20000004100 */
[C---:B------:R-:W-:Y:S01]  /*29fd0*/  FFMA.FTZ R21, R13.reuse, R0, R4 ;  /* 0x000000000d157223 */ /* 0x040fe20000010004 */
[----:B------:R-:W-:Y:S01]  /*29fe0*/  HADD2.F32 R15, -RZ, R12.H1_H1 ;  /* 0x3000000cff0f7230 */ /* 0x000fe20000004100 */
[----:B------:R-:W-:Y:S01]  /*29ff0*/  FMUL.FTZ R0, R8, R31 ;  /* 0x0000001f08007220 */ /* 0x000fe20000410000 */
[----:B------:R-:W-:Y:S01]  /*2a000*/  HADD2.F32 R4, -RZ, R132.H0_H0 ;  /* 0x20000084ff047230 */ /* 0x000fe20000004100 */
[----:B------:R-:W-:Y:S01]  /*2a010*/  FFMA.FTZ R17, R20, R28, -R17 ;  /* 0x0000001c14117223 */ /* 0x000fe20000010811 */
[----:B------:R-:W-:Y:S01]  /*2a020*/  HADD2.F32 R12, -RZ, R14.H0_H0 ;  /* 0x2000000eff0c7230 */ /* 0x000fe20000004100 */
[----:B------:R-:W-:Y:S01]  /*2a030*/  FFMA.FTZ R28, R13, R2, -R3 ;  /* 0x000000020d1c7223 */ /* 0x000fe20000010803 */
[--C-:B------:R-:W-:Y:S01]  /*2a040*/  HADD2.F32 R2, -RZ, R131.reuse.H0_H0 ;  /* 0x20000083ff027230 */ /* 0x100fe20000004100 */
[-C--:B------:R-:W-:Y:S01]  /*2a050*/  FFMA.FTZ R19, R22, R30.reuse, -R0 ;  /* 0x0000001e16137223 */ /* 0x080fe20000010800 */
[----:B------:R-:W-:Y:S01]  /*2a060*/  HADD2.F32 R0, -RZ, R131.H1_H1 ;  /* 0x30000083ff007230 */ /* 0x000fe20000004100 */
[----:B------:R-:W-:Y:S01]  /*2a070*/  FMUL.FTZ R8, R8, R30 ;  /* 0x0000001e08087220 */ /* 0x000fe20000410000 */
[----:B------:R-:W-:Y:S01]  /*2a080*/  HADD2.F32 R3, -RZ, R132.H1_H1 ;  /* 0x30000084ff037230 */ /* 0x000fe20000004100 */
[----:B------:R-:W-:Y:S01]  /*2a090*/  FFMA.FTZ R20, R20, R29, R7 ;  /* 0x0000001d14147223 */ /* 0x000fe20000010007 */
[----:B------:R-:W-:Y:S01]  /*2a0a0*/  HADD2.F32 R16, -RZ, R16.H1_H1 ;  /* 0x30000010ff107230 */ /* 0x000fe20000004100 */
[----:B------:R-:W-:Y:S01]  /*2a0b0*/  FMUL.FTZ R13, R10, R2 ;  /* 0x000000020a0d7220 */ /* 0x000fe20000410000 */
[----:B------:R-:W-:Y:S01]  /*2a0c0*/  HADD2.F32 R18, -RZ, R18.H1_H1 ;  /* 0x30000012ff127230 */ /* 0x000fe20000004100 */
[----:B------:R-:W-:Y:S01]  /*2a0d0*/  FMUL.FTZ R7, R9, R0 ;  /* 0x0000000009077220 */ /* 0x000fe20000410000 */
[----:B------:R-:W-:Y:S01]  /*2a0e0*/  HADD2.F32 R14, -RZ, R14.H1_H1 ;  /* 0x3000000eff0e7230 */ /* 0x000fe20000004100 */
[----:B------:R-:W-:Y:S01]  /*2a0f0*/  FFMA.FTZ R22, R22, R31, R8 ;  /* 0x0000001f16167223 */ /* 0x000fe20000010008 */
[----:B------:R-:W-:Y:S01]  /*2a100*/  F2FP.PACK_AB R17, R17, R37 ;  /* 0x000000251111723e */ /* 0x000fe200000000ff */
[----:B------:R-:W-:Y:S01]  /*2a110*/  FMUL.FTZ R10, R10, R4 ;  /* 0x000000040a0a7220 */ /* 0x000fe20000410000 */
[----:B------:R-:W-:Y:S01]  /*2a120*/  F2FP.PACK_AB R19, R19, R28 ;  /* 0x0000001c1313723e */ /* 0x000fe200000000ff */
[----:B------:R-:W-:Y:S01]  /*2a130*/  FFMA.FTZ R8, R23, R4, -R13 ;  /* 0x0000000417087223 */ /* 0x000fe2000001080d */
[----:B------:R-:W-:Y:S01]  /*2a140*/  F2FP.PACK_AB R13, R20, R36 ;  /* 0x00000024140d723e */ /* 0x000fe200000000ff */
[-C--:B------:R-:W-:Y:S01]  /*2a150*/  FFMA.FTZ R4, R12, R3.reuse, -R7 ;  /* 0x000000030c047223 */ /* 0x080fe20000010807 */
[----:B------:R-:W-:Y:S01]  /*2a160*/  HADD2.F32 R7, -RZ, R35.H0_H0 ;  /* 0x20000023ff077230 */ /* 0x000fe20000004100 */
[----:B------:R-:W-:-:S02]  /*2a170*/  FMUL.FTZ R9, R9, R3 ;  /* 0x0000000309097220 */ /* 0x000fc40000410000 */
[----:B------:R-:W-:Y:S02]  /*2a180*/  FFMA.FTZ R10, R23, R2, R10 ;  /* 0x00000002170a7223 */ /* 0x000fe4000001000a */
[----:B------:R-:W-:Y:S02]  /*2a190*/  FFMA.FTZ R9, R12, R0, R9 ;  /* 0x000000000c097223 */ /* 0x000fe40000010009 */
[----:B------:R-:W-:Y:S02]  /*2a1a0*/  FMUL.FTZ R2, R18, R33 ;  /* 0x0000002112027220 */ /* 0x000fe40000410000 */
[----:B------:R-:W-:Y:S02]  /*2a1b0*/  FMUL.FTZ R3, R16, R34 ;  /* 0x0000002210037220 */ /* 0x000fe40000410000 */
[----:B------:R-:W-:Y:S02]  /*2a1c0*/  FMUL.FTZ R0, R18, R32 ;  /* 0x0000002012007220 */ /* 0x000fe40000410000 */
[----:B------:R-:W-:-:S02]  /*2a1d0*/  FMUL.FTZ R12, R16, R7 ;  /* 0x00000007100c7220 */ /* 0x000fc40000410000 */
[C---:B------:R-:W-:Y:S01]  /*2a1e0*/  FFMA.FTZ R18, R14.reuse, R32, -R2 ;  /* 0x000000200e127223 */ /* 0x040fe20000010802 */
[----:B------:R-:W-:Y:S01]  /*2a1f0*/  MOV R2, R134 ;  /* 0x0000008600027202 */ /* 0x000fe20000000f00 */
[C---:B------:R-:W-:Y:S01]  /*2a200*/  FFMA.FTZ R16, R15.reuse, R7, -R3 ;  /* 0x000000070f107223 */ /* 0x040fe20000010803 */
[----:B------:R-:W-:Y:S01]  /*2a210*/  MOV R3, 0x0 ;  /* 0x0000000000037802 */ /* 0x000fe20000000f00 */
        /* <DEDUP_REMOVED lines=8> */
[----:B------:R1:W-:Y:S01]  /*2a2a0*/  ST.E.128 [R24.64], R12 ;  /* 0x0000000c18007985 */ /* 0x0003e2000c101d04 */
[----:B------:R-:W-:Y:S05]  /*2a2b0*/  RET.REL.NODEC R2 `(_ZN7cutlass13device_kernelIN5flash19enable_sm80_to_sm89INS1_16FlashAttnFwdSm80INS1_25CollectiveMainloopFwdSm80ILi8ELi1ELb0EN4cute5tupleIJNS5_1CILi128EEENS7_ILi48EEENS7_ILi256EEEEEELi256ENS_6half_tEfNS_4arch4Sm80ELb0ELb1ELb1ELb1ELb0ELb1ELb1ELb1EEENS1_21CollectiveEpilogueFwdINS6_IJS8_SA_S9_EEENS6_IJNS7_ILi1EEESI_SI_EEESC_SE_Li256ELb1ELb1ELb1ELb0EEENS1_36VarlenDynamicPersistentTileSchedulerILi128ELi48ELi256ELi256ELb1ELb1ELb0ELb1ELb0ELb1EEEEEEEEEvNT_6ParamsE) ;  /* 0xfffd5d4002007950 */ /* 0x000fea0003c3ffff */
.L_x_2057:
[----:B------:R-:W-:Y:S01]  /*2a2c0*/  IMAD.MOV.U32 R12, RZ, RZ, R32 ;  /* 0x000000ffff0c7224 */ /* 0x000fe200078e0020 */
[----:B------:R-:W-:Y:S01]  /*2a2d0*/  MOV R3, 0x181f ;  /* 0x0000181f00037802 */ /* 0x000fe20000000f00 */
[----:B------:R-:W-:Y:S01]  /*2a2e0*/  IMAD.MOV.U32 R10, RZ, RZ, RZ ;  /* 0x000000ffff0a7224 */ /* 0x000fe200078e00ff */
[----:B------:R-:W-:Y:S02]  /*2a2f0*/  MOV R172, 0xffffffff ;  /* 0xffffffff00ac7802 */ /* 0x000fe40000000f00 */
[----:B------:R-:W-:Y:S02]  /*2a300*/  MOV R2, 0x2a320 ;  /* 0x0002a32000027802 */ /* 0x000fe40000000f00 */
[----:B------:R-:W-:Y:S05]  /*2a310*/  CALL.REL.NOINC `($__internal_39_$__cuda_sm70_shflsync_idx_p) ;  /* 0x00000f3000007944 */ /* 0x000fea0003c00000 */
[----:B------:R-:W-:Y:S01]  /*2a320*/  MOV R7, R13 ;  /* 0x0000000d00077202 */ /* 0x000fe20000000f00 */
[----:B------:R-:W-:Y:S05]  /*2a330*/  BRA `(.L_x_2131) ;  /* 0xffff6b4000007947 */ /* 0x000fea000383ffff */
.L_x_2058:
[----:B------:R-:W-:Y:S01]  /*2a340*/  IMAD.MOV.U32 R12, RZ, RZ, R33 ;  /* 0x000000ffff0c7224 */ /* 0x000fe200078e0021 */
[----:B------:R-:W-:Y:S01]  /*2a350*/  MOV R3, 0x181f ;  /* 0x0000181f00037802 */ /* 0x000fe20000000f00 */
[----:B------:R-:W-:Y:S01]  /*2a360*/  IMAD.MOV.U32 R10, RZ, RZ, RZ ;  /* 0x000000ffff0a7224 */ /* 0x000fe200078e00ff */
[----:B------:R-:W-:-:S02]  /*2a370*/  MOV R172, 0xffffffff ;  /* 0xffffffff00ac7802 */ /* 0x000fc40000000f00 */
[----:B------:R-:W-:Y:S02]  /*2a380*/  MOV R2, 0x2a3a0 ;  /* 0x0002a3a000027802 */ /* 0x000fe40000000f00 */
[----:B-12---:R-:W-:Y:S05]  /*2a390*/  CALL.REL.NOINC `($__internal_39_$__cuda_sm70_shflsync_idx_p) ;  /* 0x00000eb000007944 */ /* 0x006fea0003c00000 */
[----:B------:R-:W-:Y:S01]  /*2a3a0*/  IMAD.MOV.U32 R12, RZ, RZ, R23 ;  /* 0x000000ffff0c7224 */ /* 0x000fe200078e0017 */
[----:B------:R-:W-:Y:S01]  /*2a3b0*/  MOV R3, 0x181f ;  /* 0x0000181f00037802 */ /* 0x000fe20000000f00 */
[----:B------:R-:W-:Y:S01]  /*2a3c0*/  IMAD.MOV.U32 R10, RZ, RZ, RZ ;  /* 0x000000ffff0a7224 */ /* 0x000fe200078e00ff */
[----:B------:R-:W-:Y:S01]  /*2a3d0*/  MOV R8, R13 ;  /* 0x0000000d00087202 */ /* 0x000fe20000000f00 */
[----:B------:R-:W-:Y:S01]  /*2a3e0*/  IMAD.MOV.U32 R172, RZ, RZ, -0x1 ;  /* 0xffffffffffac7424 */ /* 0x000fe200078e00ff */
[----:B------:R-:W-:Y:S02]  /*2a3f0*/  MOV R9, R7 ;  /* 0x0000000700097202 */ /* 0x000fe40000000f00 */
        /* <DEDUP_REMOVED lines=11> */
.L_x_2061:
[----:B------:R-:W-:Y:S01]  /*2a4b0*/  IMAD.MOV.U32 R12, RZ, RZ, R32 ;  /* 0x000000ffff0c7224 */ /* 0x000fe200078e0020 */
[----:B------:R-:W-:Y:S01]  /*2a4c0*/  MOV R3, 0x181f ;  /* 0x0000181f00037802 */ /* 0x000fe20000000f00 */
[----:B------:R-:W-:Y:S01]  /*2a4d0*/  IMAD.MOV.U32 R10, RZ, RZ, 0x1 ;  /* 0x00000001ff0a7424 */ /* 0x000fe200078e00ff */
[----:B------:R-:W-:-:S02]  /*2a4e0*/  MOV R172, 0xffffffff ;  /* 0xffffffff00ac7802 */ /* 0x000fc40000000f00 */
[----:B------:R-:W-:Y:S02]  /*2a4f0*/  MOV R2, 0x2a510 ;  /* 0x0002a51000027802 */ /* 0x000fe40000000f00 */
[----:B---3--:R-:W-:Y:S05]  /*2a500*/  CALL.REL.NOINC `($__internal_39_$__cuda_sm70_shflsync_idx_p) ;  /* 0x00000d4000007944 */ /* 0x008fea0003c00000 */
[----:B------:R-:W-:Y:S01]  /*2a510*/  IMAD.MOV.U32 R7, RZ, RZ, R13 ;  /* 0x000000ffff077224 */ /* 0x000fe200078e000d */
[----:B------:R-:W-:Y:S01]  /*2a520*/  MOV R12, R33 ;  /* 0x00000021000c7202 */ /* 0x000fe20000000f00 */
[----:B------:R-:W-:Y:S01]  /*2a530*/  IMAD.MOV.U32 R10, RZ, RZ, 0x1 ;  /* 0x00000001ff0a7424 */ /* 0x000fe200078e00ff */
[----:B------:R-:W-:Y:S01]  /*2a540*/  MOV R3, 0x181f ;  /* 0x0000181f00037802 */ /* 0x000fe20000000f00 */
[----:B------:R-:W-:Y:S01]  /*2a550*/  IMAD.MOV.U32 R172, RZ, RZ, -0x1 ;  /* 0xffffffffffac7424 */ /* 0x000fe200078e00ff */
[----:B------:R-:W-:Y:S02]  /*2a560*/  MOV R2, 0x2a580 ;  /* 0x0002a58000027802 */ /* 0x000fe40000000f00 */
[----:B------:R-:W-:Y:S05]  /*2a570*/  CALL.REL.NOINC `($__internal_39_$__cuda_sm70_shflsync_idx_p) ;  /* 0x00000cd000007944 */ /* 0x000fea0003c00000 */
[----:B------:R-:W-:Y:S01]  /*2a580*/  IMAD.MOV.U32 R12, RZ, RZ, R23 ;  /* 0x000000ffff0c7224 */ /* 0x000fe200078e0017 */
[----:B------:R-:W-:Y:S01]  /*2a590*/  MOV R3, 0x181f ;  /* 0x0000181f00037802 */ /* 0x000fe20000000f00 */
[----:B------:R-:W-:Y:S01]  /*2a5a0*/  IMAD.MOV.U32 R10, RZ, RZ, 0x1 ;  /* 0x00000001ff0a7424 */ /* 0x000fe200078e00ff */
[----:B------:R-:W-:Y:S01]  /*2a5b0*/  MOV R8, R13 ;  /* 0x0000000d00087202 */ /* 0x000fe20000000f00 */
[----:B------:R-:W-:Y:S01]  /*2a5c0*/  IMAD.MOV.U32 R172, RZ, RZ, -0x1 ;  /* 0xffffffffffac7424 */ /* 0x000fe200078e00ff */
[----:B------:R-:W-:-:S02]  /*2a5d0*/  MOV R9, R7 ;  /* 0x0000000700097202 */ /* 0x000fc40000000f00 */
[----:B------:R-:W-:Y:S02]  /*2a5e0*/  MOV R2, 0x2a600 ;  /* 0x0002a60000027802 */ /* 0x000fe40000000f00 */
[----:B------:R-:W-:Y:S05]  /*2a5f0*/  CALL.REL.NOINC `($__internal_39_$__cuda_sm70_shflsync_idx_p) ;  /* 0x00000c5000007944 */ /* 0x000fea0003c00000 */
        /* <DEDUP_REMOVED lines=9> */
.L_x_2064:
[----:B------:R-:W-:Y:S01]  /*2a690*/  IMAD.MOV.U32 R12, RZ, RZ, R32 ;  /* 0x000000ffff0c7224 */ /* 0x000fe200078e0020 */
[----:B------:R-:W-:Y:S01]  /*2a6a0*/  MOV R3, 0x181f ;  /* 0x0000181f00037802 */ /* 0x000fe20000000f00 */
[----:B------:R-:W-:Y:S01]  /*2a6b0*/  IMAD.MOV.U32 R10, RZ, RZ, 0x2 ;  /* 0x00000002ff0a7424 */ /* 0x000fe200078e00ff */
[----:B------:R-:W-:Y:S02]  /*2a6c0*/  MOV R172, 0xffffffff ;  /* 0xffffffff00ac7802 */ /* 0x000fe40000000f00 */
[----:B------:R-:W-:-:S02]  /*2a6d0*/  MOV R2, 0x2a6f0 ;  /* 0x0002a6f000027802 */ /* 0x000fc40000000f00 */
[----:B--2---:R-:W-:Y:S05]  /*2a6e0*/  CALL.REL.NOINC `($__internal_39_$__cuda_sm70_shflsync_idx_p) ;  /* 0x00000b6000007944 */ /* 0x004fea0003c00000 */
[----:B------:R-:W-:Y:S01]  /*2a6f0*/  MOV R7, R13 ;  /* 0x0000000d00077202 */ /* 0x000fe20000000f00 */
[----:B------:R-:W-:Y:S05]  /*2a700*/  BRA `(.L_x_2134) ;  /* 0xffff72d000007947 */ /* 0x000fea000383ffff */
.L_x_2065:
[----:B------:R-:W-:Y:S01]  /*2a710*/  IMAD.MOV.U32 R12, RZ, RZ, R33 ;  /* 0x000000ffff0c7224 */ /* 0x000fe200078e0021 */
[----:B------:R-:W-:Y:S01]  /*2a720*/  MOV R3, 0x181f ;  /* 0x0000181f00037802 */ /* 0x000fe20000000f00 */
[----:B------:R-:W-:Y:S01]  /*2a730*/  IMAD.MOV.U32 R10, RZ, RZ, 0x2 ;  /* 0x00000002ff0a7424 */ /* 0x000fe200078e00ff */
[----:B------:R-:W-:-:S02]  /*2a740*/  MOV R172, 0xffffffff ;  /* 0xffffffff00ac7802 */ /* 0x000fc40000000f00 */
[----:B------:R-:W-:Y:S02]  /*2a750*/  MOV R2, 0x2a770 ;  /* 0x0002a77000027802 */ /* 0x000fe40000000f00 */
[----:B-123--:R-:W-:Y:S05]  /*2a760*/  CALL.REL.NOINC `($__internal_39_$__cuda_sm70_shflsync_idx_p) ;  /* 0x00000ae000007944 */ /* 0x00efea0003c00000 */
[----:B------:R-:W-:Y:S01]  /*2a770*/  IMAD.MOV.U32 R12, RZ, RZ, R23 ;  /* 0x000000ffff0c7224 */ /* 0x000fe200078e0017 */
[----:B------:R-:W-:Y:S01]  /*2a780*/  MOV R3, 0x181f ;  /* 0x0000181f00037802 */ /* 0x000fe20000000f00 */
[----:B------:R-:W-:Y:S01]  /*2a790*/  IMAD.MOV.U32 R10, RZ, RZ, 0x2 ;  /* 0x00000002ff0a7424 */ /* 0x000fe200078e00ff */
[----:B------:R-:W-:Y:S01]  /*2a7a0*/  MOV R8, R13 ;  /* 0x0000000d00087202 */ /* 0x000fe20000000f00 */
[----:B------:R-:W-:Y:S01]  /*2a7b0*/  IMAD.MOV.U32 R172, RZ, RZ, -0x1 ;  /* 0xffffffffffac7424 */ /* 0x000fe200078e00ff */
[----:B------:R-:W-:Y:S02]  /*2a7c0*/  MOV R9, R7 ;  /* 0x0000000700097202 */ /* 0x000fe40000000f00 */
[----:B------:R-:W-:Y:S02]  /*2a7d0*/  MOV R2, 0x2a7f0 ;  /* 0x0002a7f000027802 */ /* 0x000fe40000000f00 */
[----:B------:R-:W-:Y:S05]  /*2a7e0*/  CALL.REL.NOINC `($__internal_39_$__cuda_sm70_shflsync_idx_p) ;  /* 0x00000a6000007944 */ /* 0x000fea0003c00000 */
        /* <DEDUP_REMOVED lines=9> */
.L_x_2068:
[----:B------:R-:W-:Y:S01]  /*2a880*/  IMAD.MOV.U32 R12, RZ, RZ, R32 ;  /* 0x000000ffff0c7224 */ /* 0x000fe200078e0020 */
[----:B------:R-:W-:Y:S01]  /*2a890*/  MOV R3, 0x181f ;  /* 0x0000181f00037802 */ /* 0x000fe20000000f00 */
[----:B------:R-:W-:Y:S01]  /*2a8a0*/  IMAD.MOV.U32 R10, RZ, RZ, 0x3 ;  /* 0x00000003ff0a7424 */ /* 0x000fe200078e00ff */
[----:B------:R-:W-:-:S02]  /*2a8b0*/  MOV R172, 0xffffffff ;  /* 0xffffffff00ac7802 */ /* 0x000fc40000000f00 */
[----:B------:R-:W-:Y:S02]  /*2a8c0*/  MOV R2, 0x2a8e0 ;  /* 0x0002a8e000027802 */ /* 0x000fe40000000f00 */
[----:B----4-:R-:W-:Y:S05]  /*2a8d0*/  CALL.REL.NOINC `($__internal_39_$__cuda_sm70_shflsync_idx_p) ;  /* 0x0000097000007944 */ /* 0x010fea0003c00000 */
[----:B------:R-:W-:Y:S01]  /*2a8e0*/  MOV R9, R13 ;  /* 0x0000000d00097202 */ /* 0x000fe20000000f00 */
[----:B------:R-:W-:Y:S05]  /*2a8f0*/  BRA `(.L_x_2136) ;  /* 0xffff770000007947 */ /* 0x000fea000383ffff */
.L_x_2069:
[----:B------:R-:W-:Y:S01]  /*2a900*/  IMAD.MOV.U32 R12, RZ, RZ, R33 ;  /* 0x000000ffff0c7224 */ /* 0x000fe200078e0021 */
[----:B------:R-:W-:Y:S01]  /*2a910*/  MOV R3, 0x181f ;  /* 0x0000181f00037802 */ /* 0x000fe20000000f00 */
[----:B------:R-:W-:Y:S01]  /*2a920*/  IMAD.MOV.U32 R10, RZ, RZ, 0x3 ;  /* 0x00000003ff0a7424 */ /* 0x000fe200078e00ff */
[----:B------:R-:W-:Y:S02]  /*2a930*/  MOV R172, 0xffffffff ;  /* 0xffffffff00ac7802 */ /* 0x000fe40000000f00 */
[----:B------:R-:W-:Y:S02]  /*2a940*/  MOV R2, 0x2a960 ;  /* 0x0002a96000027802 */ /* 0x000fe40000000f00 */
[----:B-12-4-:R-:W-:Y:S05]  /*2a950*/  CALL.REL.NOINC `($__internal_39_$__cuda_sm70_shflsync_idx_p) ;  /* 0x000008f000007944 */ /* 0x016fea0003c00000 */
[----:B------:R-:W-:Y:S01]  /*2a960*/  IMAD.MOV.U32 R12, RZ, RZ, R23 ;  /* 0x000000ffff0c7224 */ /* 0x000fe200078e0017 */
[----:B------:R-:W-:Y:S01]  /*2a970*/  MOV R10, 0x3 ;  /* 0x00000003000a7802 */ /* 0x000fe20000000f00 */
[----:B------:R-:W-:Y:S01]  /*2a980*/  IMAD.MOV.U32 R3, RZ, RZ, 0x181f ;  /* 0x0000181fff037424 */ /* 0x000fe200078e00ff */
[----:B------:R-:W-:Y:S01]  /*2a990*/  MOV R172, 0xffffffff ;  /* 0xffffffff00ac7802 */ /* 0x000fe20000000f00 */
[----:B------:R-:W-:Y:S01]  /*2a9a0*/  IMAD.MOV.U32 R8, RZ, RZ, R13 ;  /* 0x000000ffff087224 */ /* 0x000fe200078e000d */
[----:B------:R-:W-:-:S02]  /*2a9b0*/  MOV R2, 0x2a9d0 ;  /* 0x0002a9d000027802 */ /* 0x000fc40000000f00 */
        /* <DEDUP_REMOVED lines=10> */
.L_x_2102:
        /* <DEDUP_REMOVED lines=8> */
.L_x_2103:
[----:B------:R-:W-:Y:S01]  /*2aae0*/  IMAD.MOV.U32 R12, RZ, RZ, R21 ;  /* 0x000000ffff0c7224 */ /* 0x000fe200078e0015 */
[----:B------:R-:W-:Y:S01]  /*2aaf0*/  MOV R3, 0x181f ;  /* 0x0000181f00037802 */ /* 0x000fe20000000f00 */
[----:B------:R-:W-:Y:S01]  /*2ab00*/  IMAD.MOV.U32 R10, RZ, RZ, RZ ;  /* 0x000000ffff0a7224 */ /* 0x000fe200078e00ff */
[----:B------:R-:W-:Y:S02]  /*2ab10*/  MOV R172, 0xffffffff ;  /* 0xffffffff00ac7802 */ /* 0x000fe40000000f00 */
[----:B------:R-:W-:Y:S02]  /*2ab20*/  MOV R2, 0x2ab40 ;  /* 0x0002ab4000027802 */ /* 0x000fe40000000f00 */
[----:B-12---:R-:W-:Y:S05]  /*2ab30*/  CALL.REL.NOINC `($__internal_39_$__cuda_sm70_shflsync_idx_p) ;  /* 0x0000071000007944 */ /* 0x006fea0003c00000 */
[----:B------:R-:W-:Y:S01]  /*2ab40*/  IMAD.MOV.U32 R12, RZ, RZ, R16 ;  /* 0x000000ffff0c7224 */ /* 0x000fe200078e0010 */
[----:B------:R-:W-:Y:S01]  /*2ab50*/  MOV R3, 0x181f ;  /* 0x0000181f00037802 */ /* 0x000fe20000000f00 */
[----:B------:R-:W-:Y:S01]  /*2ab60*/  IMAD.MOV.U32 R10, RZ, RZ, RZ ;  /* 0x000000ffff0a7224 */ /* 0x000fe200078e00ff */
[----:B------:R-:W-:Y:S01]  /*2ab70*/  MOV R8, R13 ;  /* 0x0000000d00087202 */ /* 0x000fe20000000f00 */
[----:B------:R-:W-:Y:S01]  /*2ab80*/  IMAD.MOV.U32 R172, RZ, RZ, -0x1 ;  /* 0xffffffffffac7424 */ /* 0x000fe200078e00ff */
[----:B------:R-:W-:-:S02]  /*2ab90*/  MOV R9, R4 ;  /* 0x0000000400097202 */ /* 0x000fc40000000f00 */
[----:B------:R-:W-:Y:S02]  /*2aba0*/  MOV R2, 0x2abc0 ;  /* 0x0002abc000027802 */ /* 0x000fe40000000f00 */
[----:B------:R-:W-:Y:S05]  /*2abb0*/  CALL.REL.NOINC `($__internal_39_$__cuda_sm70_shflsync_idx_p) ;  /* 0x0000069000007944 */ /* 0x000fea0003c00000 */
[----:B------:R-:W-:Y:S01]  /*2abc0*/  IMAD.MOV.U32 R7, RZ, RZ, R13 ;  /* 0x000000ffff077224 */ /* 0x000fe200078e000d */
[----:B------:R-:W-:Y:S01]  /*2abd0*/  MOV R12, R23 ;  /* 0x00000017000c7202 */ /* 0x000fe20000000f00 */
[----:B------:R-:W-:Y:S01]  /*2abe0*/  IMAD.MOV.U32 R10, RZ, RZ, RZ ;  /* 0x000000ffff0a7224 */ /* 0x000fe200078e00ff */
[----:B------:R-:W-:Y:S01]  /*2abf0*/  MOV R3, 0x181f ;  /* 0x0000181f00037802 */ /* 0x000fe20000000f00 */
[----:B------:R-:W-:Y:S01]  /*2ac00*/  IMAD.MOV.U32 R172, RZ, RZ, -0x1 ;  /* 0xffffffffffac7424 */ /* 0x000fe200078e00ff */
[----:B------:R-:W-:Y:S02]  /*2ac10*/  MOV R2, 0x2ac30 ;  /* 0x0002ac3000027802 */ /* 0x000fe40000000f00 */
[----:B------:R-:W-:Y:S05]  /*2ac20*/  CALL.REL.NOINC `($__internal_39_$__cuda_sm70_shflsync_idx_p) ;  /* 0x0000062000007944 */ /* 0x000fea0003c00000 */
[----:B------:R-:W-:Y:S01]  /*2ac30*/  MOV R2, R13 ;  /* 0x0000000d00027202 */ /* 0x000fe20000000f00 */
[----:B------:R-:W-:Y:S05]  /*2ac40*/  BRA `(.L_x_2139) ;  /* 0xffffac4000007947 */ /* 0x000fea000383ffff */
.L_x_2106:
[----:B------:R-:W-:Y:S01]  /*2ac50*/  IMAD.MOV.U32 R12, RZ, RZ, R18 ;  /* 0x000000ffff0c7224 */ /* 0x000fe200078e0012 */
[----:B------:R-:W-:Y:S01]  /*2ac60*/  MOV R3, 0x181f ;  /* 0x0000181f00037802 */ /* 0x000fe20000000f00 */
[----:B------:R-:W-:Y:S01]  /*2ac70*/  IMAD.MOV.U32 R10, RZ, RZ, 0x1 ;  /* 0x00000001ff0a7424 */ /* 0x000fe200078e00ff */
[----:B------:R-:W-:Y:S02]  /*2ac80*/  MOV R172, 0xffffffff ;  /* 0xffffffff00ac7802 */ /* 0x000fe40000000f00 */
[----:B------:R-:W-:-:S02]  /*2ac90*/  MOV R2, 0x2acb0 ;  /* 0x0002acb000027802 */ /* 0x000fc40000000f00 */
[----:B---34-:R-:W-:Y:S05]  /*2aca0*/  CALL.REL.NOINC `($__internal_39_$__cuda_sm70_shflsync_idx_p) ;  /* 0x000005a000007944 */ /* 0x018fea0003c00000 */
[----:B------:R-:W-:Y:S01]  /*2acb0*/  IMAD.MOV.U32 R9, RZ, RZ, R13 ;  /* 0x000000ffff097224 */ /* 0x000fe200078e000d */
[----:B------:R-:W-:Y:S01]  /*2acc0*/  MOV R12, R21 ;  /* 0x00000015000c7202 */ /* 0x000fe20000000f00 */
[----:B------:R-:W-:Y:S01]  /*2acd0*/  IMAD.MOV.U32 R10, RZ, RZ, 0x1 ;  /* 0x00000001ff0a7424 */ /* 0x000fe200078e00ff */
[----:B------:R-:W-:Y:S01]  /*2ace0*/  MOV R3, 0x181f ;  /* 0x0000181f00037802 */ /* 0x000fe20000000f00 */
[----:B------:R-:W-:Y:S01]  /*2acf0*/  IMAD.MOV.U32 R172, RZ, RZ, -0x1 ;  /* 0xffffffffffac7424 */ /* 0x000fe200078e00ff */
[----:B------:R-:W-:-:S02]  /*2ad00*/  MOV R2, 0x2ad20 ;  /* 0x0002ad2000027802 */ /* 0x000fc40000000f00 */
[----:B------:R-:W-:Y:S05]  /*2ad10*/  CALL.REL.NOINC `($__internal_39_$__cuda_sm70_shflsync_idx_p) ;  /* 0x0000053000007944 */ /* 0x000fea0003c00000 */
        /* <DEDUP_REMOVED lines=16> */
.L_x_2109:
        /* <DEDUP_REMOVED lines=8> */
.L_x_2110:
        /* <DEDUP_REMOVED lines=23> */
.L_x_2113:
[----:B------:R-:W-:Y:S01]  /*2b010*/  IMAD.MOV.U32 R12, RZ, RZ, R18 ;  /* 0x000000ffff0c7224 */ /* 0x000fe200078e0012 */
[----:B------:R-:W-:Y:S01]  /*2b020*/  MOV R3, 0x181f ;  /* 0x0000181f00037802 */ /* 0x000fe20000000f00 */
[----:B------:R-:W-:Y:S01]  /*2b030*/  IMAD.MOV.U32 R10, RZ, RZ, 0x3 ;  /* 0x00000003ff0a7424 */ /* 0x000fe200078e00ff */
[----:B------:R-:W-:Y:S02]  /*2b040*/  MOV R172, 0xffffffff ;  /* 0xffffffff00ac7802 */ /* 0x000fe40000000f00 */
[----:B------:R-:W-:-:S02]  /*2b050*/  MOV R2, 0x2b070 ;  /* 0x0002b07000027802 */ /* 0x000fc40000000f00 */
[----:B---3--:R-:W-:Y:S05]  /*2b060*/  CALL.REL.NOINC `($__internal_39_$__cuda_sm70_shflsync_idx_p) ;  /* 0x000001e000007944 */ /* 0x008fea0003c00000 */
[----:B------:R-:W-:Y:S01]  /*2b070*/  MOV R4, R13 ;  /* 0x0000000d00047202 */ /* 0x000fe20000000f00 */
[----:B------:R-:W-:Y:S05]  /*2b080*/  BRA `(.L_x_2143) ;  /* 0xffffb5a000007947 */ /* 0x000fea000383ffff */
.L_x_2114:
        /* <DEDUP_REMOVED lines=23> */
        .weak           $__internal_38_$__cuda_sm70_shflsync_bfly_p
        .type           $__internal_38_$__cuda_sm70_shflsync_bfly_p,@function
        .size           $__internal_38_$__cuda_sm70_shflsync_bfly_p,($__internal_39_$__cuda_sm70_shflsync_idx_p - $__internal_38_$__cuda_sm70_shflsync_bfly_p)
$__internal_38_$__cuda_sm70_shflsync_bfly_p:
[----:B------:R-:W-:Y:S04]  /*2b200*/  WARPSYNC R5 ;  /* 0x0000000500007348 */ /* 0x000fe80003800000 */
[----:B------:R1:W2:Y:S02]  /*2b210*/  SHFL.BFLY PT, R4, R2, R4, R7 ;  /* 0x0c00000402047389 */ /* 0x0002a400000e0007 */
[----:B-1----:R-:W-:-:S02]  /*2b220*/  MOV R2, R3 ;  /* 0x0000000300027202 */ /* 0x002fc40000000f00 */
[----:B------:R-:W-:-:S04]  /*2b230*/  MOV R3, 0x0 ;  /* 0x0000000000037802 */ /* 0x000fc80000000f00 */
[----:B--2---:R-:W-:Y:S05]  /*2b240*/  RET.REL.NODEC R2 `(_ZN7cutlass13device_kernelIN5flash19enable_sm80_to_sm89INS1_16FlashAttnFwdSm80INS1_25CollectiveMainloopFwdSm80ILi8ELi1ELb0EN4cute5tupleIJNS5_1CILi128EEENS7_ILi48EEENS7_ILi256EEEEEELi256ENS_6half_tEfNS_4arch4Sm80ELb0ELb1ELb1ELb1ELb0ELb1ELb1ELb1EEENS1_21CollectiveEpilogueFwdINS6_IJS8_SA_S9_EEENS6_IJNS7_ILi1EEESI_SI_EEESC_SE_Li256ELb1ELb1ELb1ELb0EEENS1_36VarlenDynamicPersistentTileSchedulerILi128ELi48ELi256ELi256ELb1ELb1ELb0ELb1ELb0ELb1EEEEEEEEEvNT_6ParamsE) ;  /* 0xfffd4db002007950 */ /* 0x004fea0003c3ffff */
        .weak           $__internal_39_$__cuda_sm70_shflsync_idx_p
        .type           $__internal_39_$__cuda_sm70_shflsync_idx_p,@function
        .size           $__internal_39_$__cuda_sm70_shflsync_idx_p,($__internal_40_$__cuda_sm70_shflsync_up_p - $__internal_39_$__cuda_sm70_shflsync_idx_p)
$__internal_39_$__cuda_sm70_shflsync_idx_p:
[----:B------:R-:W-:Y:S04]  /*2b250*/  WARPSYNC R172 ;  /* 0x000000ac00007348 */ /* 0x000fe80003800000 */
[----:B------:R1:W2:Y:S02]  /*2b260*/  SHFL.IDX PT, R13, R12, R10, R3 ;  /* 0x0000000a0c0d7389 */ /* 0x0002a400000e0003 */
[----:B-1----:R-:W-:-:S04]  /*2b270*/  MOV R3, 0x0 ;  /* 0x0000000000037802 */ /* 0x002fc80000000f00 */
[----:B--2---:R-:W-:Y:S05]  /*2b280*/  RET.REL.NODEC R2 `(_ZN7cutlass13device_kernelIN5flash19enable_sm80_to_sm89INS1_16FlashAttnFwdSm80INS1_25CollectiveMainloopFwdSm80ILi8ELi1ELb0EN4cute5tupleIJNS5_1CILi128EEENS7_ILi48EEENS7_ILi256EEEEEELi256ENS_6half_tEfNS_4arch4Sm80ELb0ELb1ELb1ELb1ELb0ELb1ELb1ELb1EEENS1_21CollectiveEpilogueFwdINS6_IJS8_SA_S9_EEENS6_IJNS7_ILi1EEESI_SI_EEESC_SE_Li256ELb1ELb1ELb1ELb0EEENS1_36VarlenDynamicPersistentTileSchedulerILi128ELi48ELi256ELi256ELb1ELb1ELb0ELb1ELb0ELb1EEEEEEEEEvNT_6ParamsE) ;  /* 0xfffd4d7002007950 */ /* 0x004fea0003c3ffff */
        .weak           $__internal_40_$__cuda_sm70_shflsync_up_p
        .type           $__internal_40_$__cuda_sm70_shflsync_up_p,@function
        .size           $__internal_40_$__cuda_sm70_shflsync_up_p,($__internal_41_$__cuda_sm70_votesync_ballot - $__internal_40_$__cuda_sm70_shflsync_up_p)
$__internal_40_$__cuda_sm70_shflsync_up_p:
[----:B------:R-:W-:Y:S02]  /*2b290*/  MOV R4, RZ ;  /* 0x000000ff00047202 */ /* 0x000fe40000000f00 */
[----:B------:R-:W-:-:S04]  /*2b2a0*/  MOV R10, 0xffffffff ;  /* 0xffffffff000a7802 */ /* 0x000fc80000000f00 */
[----:B------:R-:W-:Y:S04]  /*2b2b0*/  WARPSYNC R10 ;  /* 0x0000000a00007348 */ /* 0x000fe80003800000 */
[----:B------:R1:W2:Y:S02]  /*2b2c0*/  SHFL.UP PT, R4, R0, R3, R4 ;  /* 0x0400000300047389 */ /* 0x0002a400000e0004 */
[----:B-1----:R-:W-:-:S04]  /*2b2d0*/  MOV R3, 0x0 ;  /* 0x0000000000037802 */ /* 0x002fc80000000f00 */
[----:B--2---:R-:W-:Y:S05]  /*2b2e0*/  RET.REL.NODEC R2 `(_ZN7cutlass13device_kernelIN5flash19enable_sm80_to_sm89INS1_16FlashAttnFwdSm80INS1_25CollectiveMainloopFwdSm80ILi8ELi1ELb0EN4cute5tupleIJNS5_1CILi128EEENS7_ILi48EEENS7_ILi256EEEEEELi256ENS_6half_tEfNS_4arch4Sm80ELb0ELb1ELb1ELb1ELb0ELb1ELb1ELb1EEENS1_21CollectiveEpilogueFwdINS6_IJS8_SA_S9_EEENS6_IJNS7_ILi1EEESI_SI_EEESC_SE_Li256ELb1ELb1ELb1ELb0EEENS1_36VarlenDynamicPersistentTileSchedulerILi128ELi48ELi256ELi256ELb1ELb1ELb0ELb1ELb0ELb1EEEEEEEEEvNT_6ParamsE) ;  /* 0xfffd4d1002007950 */ /* 0x004fea0003c3ffff */
        .weak           $__internal_41_$__cuda_sm70_votesync_ballot
        .type           $__internal_41_$__cuda_sm70_votesync_ballot,@function
        .size           $__internal_41_$__cuda_sm70_votesync_ballot,(.L_x_5193 - $__internal_41_$__cuda_sm70_votesync_ballot)
$__internal_41_$__cuda_sm70_votesync_ballot:
[----:B------:R-:W-:Y:S01]  /*2b2f0*/  ISETP.NE.U32.AND P0, PT, R0, 0x1, PT ;  /* 0x000000010000780c */ /* 0x000fe20003f05070 */
[----:B------:R-:W-:-:S04]  /*2b300*/  IMAD.MOV.U32 R3, RZ, RZ, -0x1 ;  /* 0xffffffffff037424 */ /* 0x000fc800078e00ff */
[----:B------:R-:W-:Y:S08]  /*2b310*/  WARPSYNC R3 ;  /* 0x0000000300007348 */ /* 0x000ff00003800000 */
[----:B------:R-:W-:-:S04]  /*2b320*/  VOTE.ANY R0, PT, !P0 ;  /* 0x0000000000007806 */ /* 0x000fc800040e0100 */
[----:B------:R-:W-:Y:S01]  /*2b330*/  LOP3.LUT R0, R0, R3, RZ, 0xc0, !PT ;  /* 0x0000000300007212 */ /* 0x000fe200078ec0ff */
[----:B------:R-:W-:-:S04]  /*2b340*/  IMAD.MOV.U32 R3, RZ, RZ, 0x0 ;  /* 0x00000000ff037424 */ /* 0x000fc800078e00ff */
[----:B------:R-:W-:Y:S05]  /*2b350*/  RET.REL.NODEC R2 `(_ZN7cutlass13device_kernelIN5flash19enable_sm80_to_sm89INS1_16FlashAttnFwdSm80INS1_25CollectiveMainloopFwdSm80ILi8ELi1ELb0EN4cute5tupleIJNS5_1CILi128EEENS7_ILi48EEENS7_ILi256EEEEEELi256ENS_6half_tEfNS_4arch4Sm80ELb0ELb1ELb1ELb1ELb0ELb1ELb1ELb1EEENS1_21CollectiveEpilogueFwdINS6_IJS8_SA_S9_EEENS6_IJNS7_ILi1EEESI_SI_EEESC_SE_Li256ELb1ELb1ELb1ELb0EEENS1_36VarlenDynamicPersistentTileSchedulerILi128ELi48ELi256ELi256ELb1ELb1ELb0ELb1ELb0ELb1EEEEEEEEEvNT_6ParamsE) ;  /* 0xfffd4ca002007950 */ /* 0x000fea0003c3ffff */
.L_x_2145:
        /* <DEDUP_REMOVED lines=10> */
.L_x_5193:


//--------------------- .text._ZN7cutlass13device_kernelIN5flash19enable_sm80_to_sm89INS1_16FlashAttnFwdSm80INS1_25CollectiveMainloopFwdSm80ILi8ELi1ELb0EN4cute5tupleIJNS5_1CILi128EEENS7_ILi96EEENS7_ILi256EEEEEELi256ENS_6half_tEfNS_4arch4Sm80ELb1ELb0ELb1ELb0ELb0ELb0ELb1ELb1EEENS1_21CollectiveEpilogueFwdINS6_IJS8_SA_S9_EEENS6_IJNS7_ILi1EEESI_SI_EEESC_SE_Li256ELb0ELb1ELb1ELb0EEENS1_30DynamicPersistentTileSchedulerILi256ELi256ELb1ELb1ELb0EEEEEEEEEvNT_6ParamsE --------------------------
	.section	.text._ZN7cutlass13device_kernelIN5flash19enable_sm80_to_sm89INS1_16FlashAttnFwdSm80INS1_25CollectiveMainloopFwdSm80ILi8ELi1ELb0EN4cute5tupleIJNS5_1CILi128EEENS7_ILi96EEENS7_ILi256EEEEEELi256ENS_6half_tEfNS_4arch4Sm80ELb1ELb0ELb1ELb0ELb0ELb0ELb1ELb1EEENS1_21CollectiveEpilogueFwdINS6_IJS8_SA_S9_EEENS6_IJNS7_ILi1EEESI_SI_EEESC_SE_Li256ELb0ELb1ELb1ELb0EEENS1_30DynamicPersistentTileSchedulerILi256ELi256ELb1ELb1ELb0EEEEEEEEEvNT_6ParamsE,"ax",@progbits
	.sectioninfo	@"SHI_REGISTERS=255"
	.align	128
.text._ZN7cutlass13device_kernelIN5flash19enable_sm80_to_sm89INS1_16FlashAttnFwdSm80INS1_25CollectiveMainloopFwdSm80ILi8ELi1ELb0EN4cute5tupleIJNS5_1CILi128EEENS7_ILi96EEENS7_ILi256EEEEEELi256ENS_6half_tEfNS_4arch4Sm80ELb1ELb0ELb1ELb0ELb0ELb0ELb1ELb1EEENS1_21CollectiveEpilogueFwdINS6_IJS8_SA_S9_EEENS6_IJNS7_ILi1EEESI_SI_EEESC_SE_Li256ELb0ELb1ELb1ELb0EEENS1_30DynamicPersistentTileSchedulerILi256ELi256ELb1ELb1ELb0EEEEEEEEEvNT_6ParamsE:
        .type           _ZN7cutlass13device_kernelIN5flash19enable_sm80_to_sm89INS1_16FlashAttnFwdSm80INS1_25CollectiveMainloopFwdSm80ILi8ELi1ELb0EN4cute5tupleIJNS5_1CILi128EEENS7_ILi96EEENS7_ILi256EEEEEELi256ENS_6half_tEfNS_4arch4Sm80ELb1ELb0ELb1ELb0ELb0ELb0ELb1ELb1EEENS1_21CollectiveEpilogueFwdINS6_IJS8_SA_S9_EEENS6_IJNS7_ILi1EEESI_SI_EEESC_SE_Li256ELb0ELb1ELb1ELb0EEENS1_30DynamicPersistentTileSchedulerILi256ELi256ELb1ELb1ELb0EEEEEEEEEvNT_6ParamsE,@function
        .size           _ZN7cutlass13device_kernelIN5flash19enable_sm80_to_sm89INS1_16FlashAttnFwdSm80INS1_25CollectiveMainloopFwdSm80ILi8ELi1ELb0EN4cute5tupleIJNS5_1CILi128EEENS7_ILi96EEENS7_ILi256EEEEEELi256ENS_6half_tEfNS_4arch4Sm80ELb1ELb0ELb1ELb0ELb0ELb0ELb1ELb1EEENS1_21CollectiveEpilogueFwdINS6_IJS8_SA_S9_EEENS6_IJNS7_ILi1EEESI_SI_EEESC_SE_Li256ELb0ELb1ELb1ELb0EEENS1_30DynamicPersistentTileSchedulerILi256ELi256ELb1ELb1ELb0EEEEEEEEEvNT_6ParamsE,(.L_x_5199 - _ZN7cutlass13device_kernelIN5flash19enable_sm80_to_sm89INS1_16FlashAttnFwdSm80INS1_25CollectiveMainloopFwdSm80ILi8ELi1ELb0EN4cute5tupleIJNS5_1CILi128EEENS7_ILi96EEENS7_ILi256EEEEEELi256ENS_6half_tEfNS_4arch4Sm80ELb1ELb0ELb1ELb0ELb0ELb0ELb1ELb1EEENS1_21CollectiveEpilogueFwdINS6_IJS8_SA_S9_EEENS6_IJNS7_ILi1EEESI_SI_EEESC_SE_Li256ELb0ELb1ELb1ELb0EEENS1_30DynamicPersistentTileSchedulerILi256ELi256ELb1ELb1ELb0EEEEEEEEEvNT_6ParamsE)
        .other          _ZN7cutlass13device_kernelIN5flash19enable_sm80_to_sm89INS1_16FlashAttnFwdSm80INS1_25CollectiveMainloopFwdSm80ILi8ELi1ELb0EN4cute5tupleIJNS5_1CILi128EEENS7_ILi96EEENS7_ILi256EEEEEELi256ENS_6half_tEfNS_4arch4Sm80ELb1ELb0ELb1ELb0ELb0ELb0ELb1ELb1EEENS1_21CollectiveEpilogueFwdINS6_IJS8_SA_S9_EEENS6_IJNS7_ILi1EEESI_SI_EEESC_SE_Li256ELb0ELb1ELb1ELb0EEENS1_30DynamicPersistentTileSchedulerILi256ELi256ELb1ELb1ELb0EEEEEEEEEvNT_6ParamsE,@"STO_CUDA_ENTRY STV_DEFAULT"
_ZN7cutlass13device_kernelIN5flash19enable_sm80_to_sm89INS1_16FlashAttnFwdSm80INS1_25CollectiveMainloopFwdSm80ILi8ELi1ELb0EN4cute5tupleIJNS5_1CILi128EEENS7_ILi96EEENS7_ILi256EEEEEELi256ENS_6half_tEfNS_4arch4Sm80ELb1ELb0ELb1ELb0ELb0ELb0ELb1ELb1EEENS1_21CollectiveEpilogueFwdINS6_IJS8_SA_S9_EEENS6_IJNS7_ILi1EEESI_SI_EEESC_SE_Li256ELb0ELb1ELb1ELb0EEENS1_30DynamicPersistentTileSchedulerILi256ELi256ELb1ELb1ELb0EEEEEEEEEvNT_6ParamsE:
        /* <DEDUP_REMOVED lines=12> */
[----:B------:R-:W-:Y:S01]  /*00c0*/  IMAD.MOV.U32 R218, RZ, RZ, 0x20 ;  /* 0x00000020ffda7424 */ /* 0x000fe200078e00ff */
[----:B------:R-:W-:Y:S01]  /*00d0*/  ULDC.64 UR6, c[0x0][0x118] ;  /* 0x0000460000067ab9 */ /* 0x000fe20000000a00 */
[----:B------:R-:W-:Y:S01]  /*00e0*/  IMAD.MOV.U32 R220, RZ, RZ, 0x40 ;  /* 0x00000040ffdc7424 */ /* 0x000fe200078e00ff */
[CC--:B------:R-:W-:Y:S02]  /*00f0*/  LEA.HI R10, R8.reuse, R16.reuse, RZ, 0x3 ;  /* 0x00000010080a7211 */ /* 0x0c0fe400078f18ff */
[CC--:B------:R-:W-:Y:S02]  /*0100*/  LEA.HI R0, R8.reuse, R16.reuse, RZ, 0x2 ;  /* 0x0000001008007211 */ /* 0x0c0fe400078f10ff */
[----:B------:R-:W-:Y:S02]  /*0110*/  LEA.HI R6, R8, R16, RZ, 0x4 ;  /* 0x0000001008067211 */ /* 0x000fe400078f20ff */
[----:B------:R-:W-:-:S02]  /*0120*/  SHF.R.S32.HI R20, RZ, 0x3, R10 ;  /* 0x00000003ff147819 */ /* 0x000fc4000001140a */
[----:B------:R-:W-:Y:S02]  /*0130*/  LOP3.LUT R2, R10, 0xfffffff8, RZ, 0xc0, !PT ;  /* 0xfffffff80a027812 */ /* 0x000fe400078ec0ff */
[----:B------:R-:W-:Y:S01]  /*0140*/  LOP3.LUT R4, R0, 0xfffffffc, RZ, 0xc0, !PT ;  /* 0xfffffffc00047812 */ /* 0x000fe200078ec0ff */
[----:B------:R-:W-:Y:S01]  /*0150*/  IMAD.SHL.U32 R7, R20, 0x40, RZ ;  /* 0x0000004014077824 */ /* 0x000fe200078e00ff */
[----:B------:R-:W-:Y:S01]  /*0160*/  LOP3.LUT R0, R6, 0xfffffff0, RZ, 0xc0, !PT ;  /* 0xfffffff006007812 */ /* 0x000fe200078ec0ff */
[C---:B------:R-:W-:Y:S01]  /*0170*/  IMAD.IADD R9, R16.reuse, 0x1, -R2 ;  /* 0x0000000110097824 */ /* 0x040fe200078e0a02 */
[----:B------:R-:W-:Y:S01]  /*0180*/  SHF.R.S32.HI R5, RZ, 0x4, R6 ;  /* 0x00000004ff057819 */ /* 0x000fe20000011406 */
[C---:B------:R-:W-:Y:S02]  /*0190*/  IMAD.IADD R4, R16.reuse, 0x1, -R4 ;  /* 0x0000000110047824 */ /* 0x040fe400078e0a04 */
[----:B------:R-:W-:Y:S01]  /*01a0*/  IMAD.IADD R3, R16, 0x1, -R0 ;  /* 0x0000000110037824 */ /* 0x000fe200078e0a00 */
[----:B------:R-:W-:Y:S01]  /*01b0*/  LEA.HI R2, R6, R5, RZ, 0x1 ;  /* 0x0000000506027211 */ /* 0x000fe200078f08ff */
[----:B------:R-:W-:Y:S01]  /*01c0*/  IMAD.SHL.U32 R18, R9, 0x8, RZ ;  /* 0x0000000809127824 */ /* 0x000fe200078e00ff */
[----:B------:R-:W-:-:S02]  /*01d0*/  LOP3.LUT R0, R7, 0x1c0, RZ, 0xc0, !PT ;  /* 0x000001c007007812 */ /* 0x000fc400078ec0ff */
[----:B------:R-:W-:Y:S02]  /*01e0*/  LOP3.LUT R6, R2, 0xfffffffe, RZ, 0xc0, !PT ;  /* 0xfffffffe02067812 */ /* 0x000fe400078ec0ff */
[----:B------:R-:W-:Y:S01]  /*01f0*/  SHF.R.S32.HI R11, RZ, 0x1f, R3 ;  /* 0x0000001fff0b7819 */ /* 0x000fe20000011403 */
[----:B------:R-:W-:Y:S01]  /*0200*/  STL [R1+0x40], R18 ;  /* 0x0000401201007387 */ /* 0x000fe20000100800 */
[----:B------:R-:W-:Y:S01]  /*0210*/  LOP3.LUT R7, R0, 0x38, R18, 0xf8, !PT ;  /* 0x0000003800077812 */ /* 0x000fe200078ef812 */
[----:B------:R-:W-:Y:S01]  /*0220*/  IMAD.IADD R12, R5, 0x1, -R6 ;  /* 0x00000001050c7824 */ /* 0x000fe200078e0a06 */
[----:B------:R-:W-:Y:S01]  /*0230*/  SHF.R.U32.HI R2, RZ, 0x3, R0 ;  /* 0x00000003ff027819 */ /* 0x000fe20000011600 */
[----:B------:R-:W-:Y:S01]  /*0240*/  IMAD.SHL.U32 R5, R9, 0x40, RZ ;  /* 0x0000004009057824 */ /* 0x000fe200078e00ff */
[----:B------:R-:W-:Y:S02]  /*0250*/  LEA.HI R0, R4, R4, RZ, 0x1 ;  /* 0x0000000404007211 */ /* 0x000fe400078f08ff */
[----:B------:R-:W-:-:S02]  /*0260*/  LEA.HI R11, R11, R3, RZ, 0x3 ;  /* 0x000000030b0b7211 */ /* 0x000fc400078f18ff */
[----:B------:R-:W-:Y:S02]  /*0270*/  LOP3.LUT R0, R0, 0x1ffffffe, RZ, 0xc0, !PT ;  /* 0x1ffffffe00007812 */ /* 0x000fe400078ec0ff */
[----:B------:R-:W-:Y:S02]  /*0280*/  LOP3.LUT R13, R7, R2, RZ, 0x3c, !PT ;  /* 0x00000002070d7212 */ /* 0x000fe400078e3cff */
[----:B------:R-:W-:Y:S01]  /*0290*/  LOP3.LUT R2, R11, 0xfffffff8, RZ, 0xc0, !PT ;  /* 0xfffffff80b027812 */ /* 0x000fe200078ec0ff */
[----:B------:R-:W-:Y:S01]  /*02a0*/  IMAD.IADD R14, R4, 0x1, -R0 ;  /* 0x00000001040e7824 */ /* 0x000fe200078e0a00 */
[----:B------:R-:W-:Y:S02]  /*02b0*/  LEA.HI R6, R8, R16, RZ, 0x5 ;  /* 0x0000001008067211 */ /* 0x000fe400078f28ff */
[----:B------:R-:W-:Y:S01]  /*02c0*/  LOP3.LUT R0, R5, 0x1c0, RZ, 0xc0, !PT ;  /* 0x000001c005007812 */ /* 0x000fe200078ec0ff */
[----:B------:R-:W-:Y:S01]  /*02d0*/  IMAD.IADD R7, R3, 0x1, -R2 ;  /* 0x0000000103077824 */ /* 0x000fe200078e0a02 */
[----:B------:R-:W-:-:S02]  /*02e0*/  LOP3.LUT R3, R6, 0xffffffe0, RZ, 0xc0, !PT ;  /* 0xffffffe006037812 */ /* 0x000fc400078ec0ff */
[----:B------:R-:W-:Y:S02]  /*02f0*/  LOP3.LUT R4, R0, 0x8, R10, 0xf8, !PT ;  /* 0x0000000800047812 */ /* 0x000fe400078ef80a */
[----:B------:R-:W-:Y:S01]  /*0300*/  SHF.R.U32.HI R2, RZ, 0x3, R0 ;  /* 0x00000003ff027819 */ /* 0x000fe20000011600 */
[----:B------:R-:W-:Y:S01]  /*0310*/  IMAD.IADD R17, R16, 0x1, -R3 ;  /* 0x0000000110117824 */ /* 0x000fe200078e0a03 */
[--C-:B------:R-:W-:Y:S02]  /*0320*/  SHF.R.S32.HI R223, RZ, 0x5, R6.reuse ;  /* 0x00000005ffdf7819 */ /* 0x100fe40000011406 */
[----:B------:R-:W-:Y:S02]  /*0330*/  SHF.R.S32.HI R0, RZ, 0x1f, R6 ;  /* 0x0000001fff007819 */ /* 0x000fe40000011406 */
[----:B------:R-:W-:Y:S02]  /*0340*/  LEA.HI R3, R8, R16, RZ, 0x6 ;  /* 0x0000001008037211 */ /* 0x000fe400078f30ff */
[----:B------:R-:W-:-:S02]  /*0350*/  LEA.HI R0, R0, R223, RZ, 0x3 ;  /* 0x000000df00007211 */ /* 0x000fc400078f18ff */
[----:B------:R-:W-:Y:S01]  /*0360*/  LOP3.LUT R216, R4, R2, RZ, 0x3c, !PT ;  /* 0x0000000204d87212 */ /* 0x000fe200078e3cff */
[----:B------:R-:W-:Y:S01]  /*0370*/  IMAD.SHL.U32 R10, R3, 0x8, RZ ;  /* 0x00000008030a7824 */ /* 0x000fe200078e00ff */
[----:B------:R-:W-:Y:S01]  /*0380*/  LOP3.LUT R2, R0, 0xffffff8, RZ, 0xc0, !PT ;  /* 0x0ffffff800027812 */ /* 0x000fe200078ec0ff */
[C---:B------:R-:W-:Y:S01]  /*0390*/  IMAD.SHL.U32 R3, R7.reuse, 0x40, RZ ;  /* 0x0000004007037824 */ /* 0x040fe200078e00ff */
[----:B------:R-:W-:Y:S01]  /*03a0*/  SHF.R.S32.HI R8, RZ, 0x1f, R17 ;  /* 0x0000001fff087819 */ /* 0x000fe20000011411 */
[----:B------:R-:W-:Y:S01]  /*03b0*/  IMAD.SHL.U32 R4, R12, 0x8, RZ ;  /* 0x000000080c047824 */ /* 0x000fe200078e00ff */
[----:B------:R-:W-:Y:S01]  /*03c0*/  LOP3.LUT P3, RZ, R7, 0x2, RZ, 0xc0, !PT ;  /* 0x0000000207ff7812 */ /* 0x000fe2000786c0ff */
[----:B------:R-:W-:Y:S01]  /*03d0*/  IMAD.IADD R6, R223, 0x1, -R2 ;  /* 0x00000001df067824 */ /* 0x000fe200078e0a02 */
[----:B------:R-:W-:Y:S01]  /*03e0*/  LOP3.LUT R0, R3, 0x1c0, RZ, 0xc0, !PT ;  /* 0x000001c003007812 */ /* 0x000fe200078ec0ff */
[----:B------:R-:W-:Y:S01]  /*03f0*/  IMAD.SHL.U32 R2, R11, 0x40, RZ ;  /* 0x000000400b027824 */ /* 0x000fe200078e00ff */
[----:B------:R-:W-:Y:S01]  /*0400*/  LEA.HI R8, R8, R17, RZ, 0x2 ;  /* 0x0000001108087211 */ /* 0x000fe200078f10ff */
[----:B------:R-:W-:Y:S01]  /*0410*/  IMAD R216, R12, 0x200, R216 ;  /* 0x000002000cd87824 */ /* 0x000fe200078e02d8 */
[----:B------:R-:W-:-:S02]  /*0420*/  LOP3.LUT R3, R0, 0x8, R4, 0xf8, !PT ;  /* 0x0000000800037812 */ /* 0x000fc400078ef804 */
[----:B------:R-:W-:Y:S02]  /*0430*/  SHF.R.U32.HI R0, RZ, 0x3, R0 ;  /* 0x00000003ff007819 */ /* 0x000fe40000011600 */
[----:B------:R-:W-:Y:S02]  /*0440*/  LOP3.LUT R2, R2, 0xfffffe00, RZ, 0xc0, !PT ;  /* 0xfffffe0002027812 */ /* 0x000fe400078ec0ff */
[----:B------:R-:W-:Y:S02]  /*0450*/  SHF.R.S32.HI R5, RZ, 0x2, R8 ;  /* 0x00000002ff057819 */ /* 0x000fe40000011408 */
[----:B------:R-:W-:Y:S01]  /*0460*/  LOP3.LUT R0, R3, R0, RZ, 0x3c, !PT ;  /* 0x0000000003007212 */ /* 0x000fe200078e3cff */
[----:B------:R-:W-:Y:S01]  /*0470*/  IMAD R223, R223, 0x400, R2 ;  /* 0x00000400dfdf7824 */ /* 0x000fe200078e0202 */
[----:B------:R-:W-:Y:S01]  /*0480*/  IADD3 R4, R18, 0xc0, RZ ;  /* 0x000000c012047810 */ /* 0x000fe20007ffe0ff */
[----:B------:R-:W-:Y:S01]  /*0490*/  IMAD R16, R6, 0x10, R5 ;  /* 0x0000001006107824 */ /* 0x000fe200078e0205 */
[----:B------:R-:W-:Y:S01]  /*04a0*/  LOP3.LUT R217, R0, R2, RZ, 0xfc, !PT ;  /* 0x0000000200d97212 */ /* 0x000fe200078efcff */
[----:B------:R-:W-:Y:S01]  /*04b0*/  IMAD.IADD R223, R223, 0x1, R0 ;  /* 0x00000001dfdf7824 */ /* 0x000fe200078e0200 */
[----:B------:R-:W-:Y:S01]  /*04c0*/  IADD3 R2, R18, 0x40, RZ ;  /* 0x0000004012027810 */ /* 0x000fe20007ffe0ff */
[----:B------:R-:W-:Y:S01]  /*04d0*/  IMAD R0, R9, 0x20, R20 ;  /* 0x0000002009007824 */ /* 0x000fe200078e0214 */
[----:B------:R-:W-:Y:S01]  /*04e0*/  STL [R1+0x7c], R16 ;  /* 0x00007c1001007387 */ /* 0x000fe20000100800 */
[----:B------:R-:W-:-:S02]  /*04f0*/  LOP3.LUT R3, R8, 0x7ffffffc, RZ, 0xc0, !PT ;  /* 0x7ffffffc08037812 */ /* 0x000fc400078ec0ff */
[----:B------:R-:W-:Y:S01]  /*0500*/  SHF.R.S32.HI R2, RZ, 0x1f, R2 ;  /* 0x0000001fff027819 */ /* 0x000fe20000011402 */
[----:B------:R-:W-:Y:S01]  /*0510*/  STL [R1+0x54], R15 ;  /* 0x0000540f01007387 */ /* 0x000fe20000100800 */
[----:B------:R-:W-:Y:S02]  /*0520*/  LOP3.LUT P0, RZ, R7, 0x4, RZ, 0xc0, !PT ;  /* 0x0000000407ff7812 */ /* 0x000fe4000780c0ff */
[----:B------:R-:W-:Y:S01]  /*0530*/  LEA R216, R216, 0xc100, 0x1 ;  /* 0x0000c100d8d87811 */ /* 0x000fe200078e08ff */
[----:B------:R1:W-:Y:S01]  /*0540*/  STL [R1+0x80], R0 ;  /* 0x0000800001007387 */ /* 0x0003e20000100800 */
[----:B------:R-:W-:Y:S02]  /*0550*/  R2P PR, R9, 0x6 ;  /* 0x0000000609007804 */ /* 0x000fe40000000000 */
[----:B------:R-:W-:Y:S01]  /*0560*/  SEL R218, R218, 0xffffffe0, !P3 ;  /* 0xffffffe0dada7807 */ /* 0x000fe20005800000 */
[----:B------:R2:W-:Y:S01]  /*0570*/  STL [R1+0x68], R2 ;  /* 0x0000680201007387 */ /* 0x0005e20000100800 */
[----:B------:R-:W-:-:S02]  /*0580*/  LEA R223, R223, 0x18100, 0x1 ;  /* 0x00018100dfdf7811 */ /* 0x000fc400078e08ff */
[----:B------:R-:W-:Y:S02]  /*0590*/  LEA R217, R217, 0x100, 0x1 ;  /* 0x00000100d9d97811 */ /* 0x000fe400078e08ff */
[C---:B------:R-:W-:Y:S01]  /*05a0*/  SEL R219, R220.reuse, 0xffffffc0, !P2 ;  /* 0xffffffc0dcdb7807 */ /* 0x040fe20005000000 */
[----:B------:R-:W-:Y:S01]  /*05b0*/  IMAD.IADD R224, R223, 0x1, R218 ;  /* 0x00000001dfe07824 */ /* 0x000fe200078e02da */
[----:B------:R-:W-:Y:S01]  /*05c0*/  SEL R220, R220, 0xffffffc0, !P0 ;  /* 0xffffffc0dcdc7807 */ /* 0x000fe20004000000 */
[----:B------:R-:W-:Y:S01]  /*05d0*/  IMAD.IADD R218, R218, 0x1, R217 ;  /* 0x00000001dada7824 */ /* 0x000fe200078e02d9 */
[C---:B------:R-:W-:Y:S01]  /*05e0*/  IADD3 R227, R216.reuse, 0x20, RZ ;  /* 0x00000020d8e37810 */ /* 0x040fe20007ffe0ff */
[C---:B------:R-:W-:Y:S01]  /*05f0*/  IMAD.IADD R222, R216.reuse, 0x1, R219 ;  /* 0x00000001d8de7824 */ /* 0x040fe200078e02db */
[----:B------:R-:W-:Y:S01]  /*0600*/  LOP3.LUT R10, R13, 0x7ffffe00, R10, 0xf8, !PT ;  /* 0x7ffffe000d0a7812 */ /* 0x000fe200078ef80a */
[----:B------:R-:W-:Y:S01]  /*0610*/  IMAD.IADD R226, R223, 0x1, R220 ;  /* 0x00000001dfe27824 */ /* 0x000fe200078e02dc */
[----:B------:R-:W-:Y:S01]  /*0620*/  @P1 IADD3 R227, R216, -0x20, RZ ;  /* 0xffffffe0d8e31810 */ /* 0x000fe20007ffe0ff */
[----:B------:R-:W-:-:S02]  /*0630*/  IMAD.IADD R221, R220, 0x1, R217 ;  /* 0x00000001dcdd7824 */ /* 0x000fc400078e02d9 */
[----:B------:R-:W-:Y:S01]  /*0640*/  IMAD.IADD R225, R224, 0x1, R220 ;  /* 0x00000001e0e17824 */ /* 0x000fe200078e02dc */
[C---:B------:R-:W-:Y:S01]  /*0650*/  IADD3 R250, R227.reuse, 0x800, RZ ;  /* 0x00000800e3fa7810 */ /* 0x040fe20007ffe0ff */
[----:B------:R-:W-:Y:S01]  /*0660*/  IMAD.SHL.U32 R251, R10, 0x2, RZ ;  /* 0x000000020afb7824 */ /* 0x000fe200078e00ff */
[----:B------:R-:W-:Y:S01]  /*0670*/  IADD3 R249, R227, 0x1000, RZ ;  /* 0x00001000e3f97810 */ /* 0x000fe20007ffe0ff */
[----:B------:R-:W-:Y:S01]  /*0680*/  IMAD.IADD R219, R219, 0x1, R227 ;  /* 0x00000001dbdb7824 */ /* 0x000fe200078e02e3 */
[----:B-1----:R-:W-:Y:S01]  /*0690*/  IADD3 R0, R18, 0x80, RZ ;  /* 0x0000008012007810 */ /* 0x002fe20007ffe0ff */
[----:B------:R-:W-:Y:S01]  /*06a0*/  IMAD.IADD R220, R220, 0x1, R218 ;  /* 0x00000001dcdc7824 */ /* 0x000fe200078e02da */
[----:B------:R-:W-:Y:S02]  /*06b0*/  IADD3 R248, R227, 0x1800, RZ ;  /* 0x00001800e3f87810 */ /* 0x000fe40007ffe0ff */
[----:B------:R-:W-:Y:S01]  /*06c0*/  SHF.R.S32.HI R5, RZ, 0x1f, R0 ;  /* 0x0000001fff057819 */ /* 0x000fe20000011400 */
[----:B------:R-:W-:Y:S01]  /*06d0*/  IMAD.IADD R0, R17, 0x1, -R3 ;  /* 0x0000000111007824 */ /* 0x000fe200078e0a03 */
[----:B--2---:R-:W-:-:S02]  /*06e0*/  SHF.R.S32.HI R2, RZ, 0x1f, R4 ;  /* 0x0000001fff027819 */ /* 0x004fc40000011404 */
[C---:B------:R-:W-:Y:S01]  /*06f0*/  IADD3 R247, R227.reuse, 0x2000, RZ ;  /* 0x00002000e3f77810 */ /* 0x040fe20007ffe0ff */
[----:B------:R-:W-:Y:S01]  /*0700*/  STL [R1+0x64], R5 ;  /* 0x0000640501007387 */ /* 0x000fe20000100800 */
[----:B------:R-:W-:Y:S01]  /*0710*/  IMAD.SHL.U32 R0, R0, 0x2, RZ ;  /* 0x0000000200007824 */ /* 0x000fe200078e00ff */
[C---:B------:R-:W-:Y:S02]  /*0720*/  IADD3 R246, R227.reuse, 0x2800, RZ ;  /* 0x00002800e3f67810 */ /* 0x040fe40007ffe0ff */
[----:B------:R1:W-:Y:S01]  /*0730*/  STL [R1+0x60], R2 ;  /* 0x0000600201007387 */ /* 0x0003e20000100800 */
        /* <DEDUP_REMOVED lines=11> */
[C---:B------:R-:W-:Y:S01]  /*07f0*/  IADD3 R234, R227.reuse, 0x8800, RZ ;  /* 0x00008800e3ea7810 */ /* 0x040fe20007ffe0ff */
[----:B-1----:R-:W-:Y:S01]  /*0800*/  IMAD R2, R14, 0x8, R16 ;  /* 0x000000080e027824 */ /* 0x002fe200078e0210 */
[C---:B------:R-:W-:Y:S02]  /*0810*/  IADD3 R233, R227.reuse, 0x9000, RZ ;  /* 0x00009000e3e97810 */ /* 0x040fe40007ffe0ff */
[C---:B------:R-:W-:Y:S02]  /*0820*/  IADD3 R232, R227.reuse, 0x9800, RZ ;  /* 0x00009800e3e87810 */ /* 0x040fe40007ffe0ff */
[----:B------:R1:W-:Y:S01]  /*0830*/  STL [R1+0x74], R2 ;  /* 0x0000740201007387 */ /* 0x0003e20000100800 */
[----:B------:R-:W-:-:S02]  /*0840*/  IADD3 R231, R227, 0xa000, RZ ;  /* 0x0000a000e3e77810 */ /* 0x000fc40007ffe0ff */
[C---:B------:R-:W-:Y:S01]  /*0850*/  IADD3 R230, R227.reuse, 0xa800, RZ ;  /* 0x0000a800e3e67810 */ /* 0x040fe20007ffe0ff */
[----:B------:R2:W-:Y:S01]  /*0860*/  STL [R1+0x1c], R0 ;  /* 0x00001c0001007387 */ /* 0x0005e20000100800 */
[C---:B------:R-:W-:Y:S02]  /*0870*/  IADD3 R229, R227.reuse, 0xb000, RZ ;  /* 0x0000b000e3e57810 */ /* 0x040fe40007ffe0ff */
[----:B------:R-:W-:Y:S02]  /*0880*/  IADD3 R228, R227, 0xb800, RZ ;  /* 0x0000b800e3e47810 */ /* 0x000fe40007ffe0ff */
[C---:B-1----:R-:W-:Y:S02]  /*0890*/  IADD3 R2, R0.reuse, 0xf0, RZ ;  /* 0x000000f000027810 */ /* 0x042fe40007ffe0ff */
[----:B--2---:R-:W-:-:S03]  /*08a0*/  IADD3 R0, R0, 0xf8, RZ ;  /* 0x000000f800007810 */ /* 0x004fc60007ffe0ff */
[----:B------:R1:W-:Y:S04]  /*08b0*/  STL [R1+0x5c], R2 ;  /* 0x00005c0201007387 */ /* 0x0003e80000100800 */
[----:B------:R2:W-:Y:S01]  /*08c0*/  STL [R1+0x58], R0 ;  /* 0x0000580001007387 */ /* 0x0005e20000100800 */
[----:B-1----:R-:W-:Y:S02]  /*08d0*/  SHF.R.S32.HI R2, RZ, 0x1f, R2 ;  /* 0x0000001fff027819 */ /* 0x002fe40000011402 */
[----:B--2---:R-:W-:-:S03]  /*08e0*/  SHF.R.S32.HI R0, RZ, 0x1f, R0 ;  /* 0x0000001fff007819 */ /* 0x004fc60000011400 */
[----:B------:R1:W-:Y:S04]  /*08f0*/  STL [R1+0x70], R2 ;  /* 0x0000700201007387 */ /* 0x0003e80000100800 */
[----:B------:R1:W-:Y:S02]  /*0900*/  STL [R1+0x6c], R0 ;  /* 0x00006c0001007387 */ /* 0x0003e40000100800 */
.L_x_2183:
[----:B------:R-:W2:Y:S01]  /*0910*/  LDL R4, [R1+0x54] ;  /* 0x0000540001047983 */ /* 0x000ea20000100800 */
[----:B-1----:R-:W-:Y:S01]  /*0920*/  IMAD.MOV.U32 R0, RZ, RZ, c[0x0][0x560] ;  /* 0x00015800ff007624 */ /* 0x002fe200078e00ff */
        /* <DEDUP_REMOVED lines=17> */
.L_x_2147:
[----:B------:R-:W-:-:S04]  /*0a40*/  MOV R0, c[0x0][0x554] ;  /* 0x0001550000007a02 */ /* 0x000fc80000000f00 */
[----:B------:R-:W-:Y:S02]  /*0a50*/  ISETP.NE.AND P0, PT, R0, 0x1, PT ;  /* 0x000000010000780c */ /* 0x000fe40003f05270 */
[----:B------:R-:W-:-:S11]  /*0a60*/  MOV R0, R2 ;  /* 0x0000000200007202 */ /* 0x000fd60000000f00 */
[----:B------:R-:W-:-:S05]  /*0a70*/  @P0 IMAD.HI.U32 R4, R2, c[0x0][0x558], RZ ;  /* 0x0001560002040a27 */ /* 0x000fca00078e00ff */
[----:B------:R-:W-:-:S05]  /*0a80*/  @P0 SHF.R.U32.HI R0, RZ, c[0x0][0x55c], R4 ;  /* 0x00015700ff000a19 */ /* 0x000fca0000011604 */
[----:B------:R-:W-:Y:S02]  /*0a90*/  IMAD R4, R0, c[0x0][0x554], RZ ;  /* 0x0001550000047a24 */ /* 0x000fe400078e02ff */
.L_x_2148:
[----:B------:R-:W-:Y:S05]  /*0aa0*/  BSYNC B0 ;  /* 0x0000000000007941 */ /* 0x000fea0003800000 */
.L_x_2146:
[----:B------:R-:W2:Y:S01]  /*0ab0*/  LDL.LU R11, [R1+0xc] ;  /* 0x00000c00010b7983 */ /* 0x000ea20000300800 */
[----:B------:R-:W-:Y:S01]  /*0ac0*/  IMAD.MOV.U32 R5, RZ, RZ, c[0x0][0x53c] ;  /* 0x00014f00ff057624 */ /* 0x000fe200078e00ff */
[----:B------:R-:W-:Y:S01]  /*0ad0*/  ULDC UR4, c[0x0][0x1d0] ;  /* 0x0000740000047ab9 */ /* 0x000fe20000000800 */
[----:B------:R-:W-:Y:S01]  /*0ae0*/  IMAD.MOV.U32 R12, RZ, RZ, R0 ;  /* 0x000000ffff0c7224 */ /* 0x000fe200078e0000 */
[----:B------:R-:W-:Y:S01]  /*0af0*/  UIADD3 UR4, UR4, 0x5f, URZ ;  /* 0x0000005f04047890 */ /* 0x000fe2000fffe03f */
[----:B------:R-:W-:Y:S01]  /*0b00*/  IMAD.MOV.U32 R7, RZ, RZ, c[0x0][0x2c4] ;  /* 0x0000b100ff077624 */ /* 0x000fe200078e00ff */
[----:B------:R-:W-:Y:S01]  /*0b10*/  ISETP.NE.AND P0, PT, R5, 0x1, PT ;  /* 0x000000010500780c */ /* 0x000fe20003f05270 */
[----:B------:R-:W-:Y:S01]  /*0b20*/  BSSY B0, `(.L_x_2149) ;  /* 0x0000047000007945 */ /* 0x000fe20003800000 */
[----:B------:R-:W-:Y:S01]  /*0b30*/  LOP3.LUT R5, RZ, R0, RZ, 0x33, !PT ;  /* 0x00000000ff057212 */ /* 0x000fe200078e33ff */
[----:B------:R-:W-:Y:S01]  /*0b40*/  UIMAD.WIDE UR4, UR4, 0x2aaaaaab, URZ ;  /* 0x2aaaaaab040478a5 */ /* 0x000fe2000f8e023f */
[----:B------:R-:W-:Y:S01]  /*0b50*/  ISETP.NE.AND P3, PT, R7, 0x1, PT ;  /* 0x000000010700780c */ /* 0x000fe20003f65270 */
[----:B------:R-:W-:-:S02]  /*0b60*/  IMAD.MOV.U32 R7, RZ, RZ, c[0x0][0x548] ;  /* 0x00015200ff077624 */ /* 0x000fc400078e00ff */
[----:B------:R-:W-:-:S04]  /*0b70*/  USHF.R.U32.HI UR4, URZ, 0x1f, UR5 ;  /* 0x0000001f3f047899 */ /* 0x000fc80008011605 */
[----:B------:R-:W-:Y:S02]  /*0b80*/  ULEA.HI.SX32 UR4, UR5, UR4, 0x1c ;  /* 0x0000000405047291 */ /* 0x000fe4000f8fe23f */
[----:B------:R-:W-:Y:S01]  /*0b90*/  @P0 IMAD.HI.U32 R6, R0, c[0x0][0x540], RZ ;  /* 0x0001500000060a27 */ /* 0x000fe200078e00ff */
[----:B------:R-:W-:-:S04]  /*0ba0*/  IADD3 R0, R5, c[0x0][0x53c], RZ ;  /* 0x00014f0005007a10 */ /* 0x000fc80007ffe0ff */
[----:B------:R-:W-:Y:S01]  /*0bb0*/  @P0 SHF.R.U32.HI R12, RZ, c[0x0][0x544], R6 ;  /* 0x00015100ff0c0a19 */ /* 0x000fe20000011606 */
[----:B------:R-:W-:Y:S01]  /*0bc0*/  IMAD.MOV.U32 R6, RZ, RZ, c[0x0][0x168] ;  /* 0x00005a00ff067624 */ /* 0x000fe200078e00ff */
        /* <DEDUP_REMOVED lines=8> */
[----:B------:R-:W-:-:S04]  /*0c50*/  IADD3 R5, -R6, 0x60, RZ ;  /* 0x0000006006057810 */ /* 0x000fc80007ffe1ff */
[----:B------:R-:W-:Y:S01]  /*0c60*/  IADD3 R5, R0, c[0x0][0x1d0], R5 ;  /* 0x0000740000057a10 */ /* 0x000fe20007ffe005 */
[----:B------:R-:W-:-:S04]  /*0c70*/  IMAD.IADD R0, R2, 0x1, -R4 ;  /* 0x0000000102007824 */ /* 0x000fc800078e0a04 */
[----:B------:R-:W-:Y:S02]  /*0c80*/  IMAD R0, R3, c[0x0][0x554], R0 ;  /* 0x0001550003007a24 */ /* 0x000fe400078e0200 */
[----:B------:R-:W-:-:S04]  /*0c90*/  IMAD.HI R5, R5, 0x2aaaaaab, RZ ;  /* 0x2aaaaaab05057827 */ /* 0x000fc800078e02ff */
[----:B------:R-:W-:Y:S01]  /*0ca0*/  @P0 IMAD.HI.U32 R2, R0, c[0x0][0x54c], RZ ;  /* 0x0001530000020a27 */ /* 0x000fe200078e00ff */
[----:B------:R-:W-:-:S03]  /*0cb0*/  SHF.R.U32.HI R6, RZ, 0x1f, R5 ;  /* 0x0000001fff067819 */ /* 0x000fc60000011605 */
[----:B------:R-:W-:Y:S01]  /*0cc0*/  IMAD.MOV.U32 R18, RZ, RZ, R0 ;  /* 0x000000ffff127224 */ /* 0x000fe200078e0000 */
[----:B------:R-:W-:Y:S01]  /*0cd0*/  @P0 SHF.R.U32.HI R18, RZ, c[0x0][0x550], R2 ;  /* 0x00015400ff120a19 */ /* 0x000fe20000011602 */
[----:B------:R-:W-:Y:S01]  /*0ce0*/  IMAD.MOV.U32 R2, RZ, RZ, RZ ;  /* 0x000000ffff027224 */ /* 0x000fe200078e00ff */
[----:B------:R-:W-:-:S03]  /*0cf0*/  LEA.HI.SX32 R6, R5, R6, 0x1c ;  /* 0x0000000605067211 */ /* 0x000fc600078fe2ff */
[----:B------:R-:W-:Y:S01]  /*0d00*/  IMAD.MOV R3, RZ, RZ, -R18 ;  /* 0x000000ffff037224 */ /* 0x000fe200078e0a12 */
[----:B------:R-:W-:-:S03]  /*0d10*/  IMNMX R6, R6, UR4, PT ;  /* 0x0000000406067c17 */ /* 0x000fc6000b800200 */
[----:B------:R-:W-:Y:S01]  /*0d20*/  IMAD R19, R3, c[0x0][0x548], R0 ;  /* 0x0001520003137a24 */ /* 0x000fe200078e0200 */
[----:B------:R-:W-:Y:S02]  /*0d30*/  ISETP.GE.AND P0, PT, R6, 0x1, PT ;  /* 0x000000010600780c */ /* 0x000fe40003f06270 */
[----:B--2---:R-:W-:-:S04]  /*0d40*/  LOP3.LUT R11, R11, 0xfffffff7, RZ, 0xc0, !PT ;  /* 0xfffffff70b0b7812 */ /* 0x004fc800078ec0ff */
[----:B------:R-:W-:-:S05]  /*0d50*/  @P3 LOP3.LUT R11, R11, 0x8, RZ, 0xfc, !PT ;  /* 0x000000080b0b3812 */ /* 0x000fca00078efcff */
[----:B------:R1:W-:Y:S04]  /*0d60*/  STL [R1+0xc], R11 ;  /* 0x00000c0b01007387 */ /* 0x0003e80000100800 */
[----:B------:R1:W-:Y:S04]  /*0d70*/  STL [R1+0x48], R18 ;  /* 0x0000481201007387 */ /* 0x0003e80000100800 */
[----:B------:R1:W-:Y:S01]  /*0d80*/  STL [R1+0x3c], R19 ;  /* 0x00003c1301007387 */ /* 0x0003e20000100800 */
        /* <DEDUP_REMOVED lines=32> */
.L_x_2150:
[----:B------:R-:W-:Y:S05]  /*0f90*/  BSYNC B0 ;  /* 0x0000000000007941 */ /* 0x000fea0003800000 */
.L_x_2149:
        /* <DEDUP_REMOVED lines=77> */
[----:B------:R4:W3:Y:S01]  /*1470*/  LDL.64 R24, [R1+0x40] ;  /* 0x0000400001187983 */ /* 0x0008e20000100a00 */
[----:B------:R-:W-:-:S04]  /*1480*/  ISETP.NE.U32.AND P0, PT, RZ, c[0x0][0x340], PT ;  /* 0x0000d000ff007a0c */ /* 0x000fc80003f05070 */
[----:B------:R-:W-:-:S13]  /*1490*/  ISETP.NE.AND.EX P0, PT, RZ, c[0x0][0x344], PT, P0 ;  /* 0x0000d100ff007a0c */ /* 0x000fda0003f05300 */
[----:B------:R-:W-:-:S04]  /*14a0*/  @P0 IMAD.MOV.U32 R2, RZ, RZ, 0x4 ;  /* 0x00000004ff020424 */ /* 0x000fc800078e00ff */
[----:B------:R-:W-:-:S05]  /*14b0*/  @P0 IMAD.WIDE R2, R18, R2, c[0x0][0x340] ;  /* 0x0000d00012020625 */ /* 0x000fca00078e0202 */
[----:B------:R5:W4:Y:S01]  /*14c0*/  @P0 LDG.E R17, [R2.64] ;  /* 0x0000000602110981 */ /* 0x000b22000c1e1900 */
[----:B------:R-:W-:Y:S02]  /*14d0*/  SHF.R.S32.HI R14, RZ, 0x1f, R19 ;  /* 0x0000001fff0e7819 */ /* 0x000fe40000011413 */
[----:B------:R-:W-:Y:S01]  /*14e0*/  SHF.R.S32.HI R16, RZ, 0x1f, R18 ;  /* 0x0000001fff107819 */ /* 0x000fe20000011412 */
[----:B------:R-:W1:Y:S01]  /*14f0*/  S2R R7, SR_TID.X ;  /* 0x0000000000077919 */ /* 0x000e620000002100 */
[----:B------:R-:W-:Y:S01]  /*1500*/  MOV R23, R11 ;  /* 0x0000000b00177202 */ /* 0x000fe20000000f00 */
[----:B------:R-:W-:Y:S01]  /*1510*/  IMAD R5, R14, c[0x0][0x1b8], RZ ;  /* 0x00006e000e057a24 */ /* 0x000fe200078e02ff */
[----:B------:R-:W-:Y:S02]  /*1520*/  IADD3 R148, R22, -0x1, RZ ;  /* 0xffffffff16947810 */ /* 0x000fe40007ffe0ff */
[----:B------:R-:W-:Y:S01]  /*1530*/  LOP3.LUT R23, R23, 0xfffffffd, RZ, 0xc0, !PT ;  /* 0xfffffffd17177812 */ /* 0x000fe200078ec0ff */
[----:B------:R-:W-:-:S02]  /*1540*/  IMAD R5, R19, c[0x0][0x1bc], R5 ;  /* 0x00006f0013057a24 */ /* 0x000fc400078e0205 */
[----:B-----5:R-:W-:Y:S01]  /*1550*/  IMAD.WIDE.U32 R2, R19, c[0x0][0x1b8], RZ ;  /* 0x00006e0013027a25 */ /* 0x020fe200078e00ff */
[----:B-1----:R-:W-:-:S03]  /*1560*/  SHF.R.S32.HI R20, RZ, 0x1f, R7 ;  /* 0x0000001fff147819 */ /* 0x002fc60000011407 */
[----:B------:R-:W-:Y:S02]  /*1570*/  IMAD.IADD R3, R3, 0x1, R5 ;  /* 0x0000000103037824 */ /* 0x000fe400078e0205 */
[----:B------:R-:W-:Y:S01]  /*1580*/  IMAD R5, R16, c[0x0][0x1c0], RZ ;  /* 0x0000700010057a24 */ /* 0x000fe200078e02ff */
[----:B------:R-:W-:Y:S01]  /*1590*/  LEA.HI R20, R20, R7, RZ, 0x3 ;  /* 0x0000000714147211 */ /* 0x000fe200078f18ff */
[----:B------:R-:W-:-:S03]  /*15a0*/  IMAD.WIDE.U32 R2, R18, c[0x0][0x1c0], R2 ;  /* 0x0000700012027a25 */ /* 0x000fc600078e0002 */
[----:B------:R-:W-:Y:S01]  /*15b0*/  SHF.R.S32.HI R20, RZ, 0x3, R20 ;  /* 0x00000003ff147819 */ /* 0x000fe20000011414 */
[----:B------:R-:W-:-:S04]  /*15c0*/  IMAD R5, R18, c[0x0][0x1c4], R5 ;  /* 0x0000710012057a24 */ /* 0x000fc800078e0205 */
[----:B------:R-:W-:Y:S02]  /*15d0*/  IMAD.IADD R3, R3, 0x1, R5 ;  /* 0x0000000103037824 */ /* 0x000fe400078e0205 */
[----:B--2---:R-:W-:-:S04]  /*15e0*/  IMAD.IADD R4, R4, 0x1, R21 ;  /* 0x0000000104047824 */ /* 0x004fc800078e0215 */
[----:B------:R-:W-:-:S04]  /*15f0*/  @P3 IMAD.HI.U32 R6, R4, c[0x0][0x2c8], RZ ;  /* 0x0000b20004063a27 */ /* 0x000fc800078e00ff */
[----:B------:R-:W-:Y:S01]  /*1600*/  IMAD.MOV.U32 R0, RZ, RZ, R4 ;  /* 0x000000ffff007224 */ /* 0x000fe200078e0004 */
[----:B------:R-:W-:Y:S01]  /*1610*/  @P3 SHF.R.U32.HI R0, RZ, c[0x0][0x2cc], R6 ;  /* 0x0000b300ff003a19 */ /* 0x000fe20000011606 */
[----:B---3--:R-:W-:-:S03]  /*1620*/  IMAD.MOV.U32 R24, RZ, RZ, R8 ;  /* 0x000000ffff187224 */ /* 0x008fc600078e0008 */
[----:B------:R-:W-:Y:S01]  /*1630*/  SHF.R.S32.HI R6, RZ, 0x1f, R0 ;  /* 0x0000001fff067819 */ /* 0x000fe20000011400 */
[C---:B------:R-:W-:Y:S01]  /*1640*/  IMAD.WIDE.U32 R2, R0.reuse, c[0x0][0x1b0], R2 ;  /* 0x00006c0000027a25 */ /* 0x040fe200078e0002 */
[----:B------:R-:W-:Y:S02]  /*1650*/  IADD3 R10, -R0, RZ, RZ ;  /* 0x000000ff000a7210 */ /* 0x000fe40007ffe1ff */
[----:B------:R-:W-:Y:S01]  /*1660*/  SHF.R.S32.HI R25, RZ, 0x1f, R24 ;  /* 0x0000001fff197819 */ /* 0x000fe20000011418 */
[----:B------:R-:W-:Y:S01]  /*1670*/  IMAD R5, R6, c[0x0][0x1b0], RZ ;  /* 0x00006c0006057a24 */ /* 0x000fe200078e02ff */
[----:B------:R-:W-:Y:S01]  /*1680*/  SHF.R.S32.HI R6, RZ, 0x1f, R20 ;  /* 0x0000001fff067819 */ /* 0x000fe20000011414 */
[----:B------:R-:W-:Y:S01]  /*1690*/  IMAD R10, R10, c[0x0][0x2c4], R4 ;  /* 0x0000b1000a0a7a24 */ /* 0x000fe200078e0204 */
[----:B------:R-:W-:Y:S01]  /*16a0*/  ISETP.GE.AND P5, PT, R24, c[0x0][0x1d4], PT ;  /* 0x0000750018007a0c */ /* 0x000fe20003fa6270 */
[----:B------:R-:W-:Y:S01]  /*16b0*/  IMAD.WIDE.U32 R8, R20, c[0x0][0x1e0], R24 ;  /* 0x0000780014087a25 */ /* 0x000fe200078e0018 */
[----:B------:R1:W-:Y:S02]  /*16c0*/  STL [R1+0x44], R25 ;  /* 0x0000441901007387 */ /* 0x0003e40000100800 */
[----:B------:R-:W-:Y:S01]  /*16d0*/  SEL R12, RZ, 0x1, P5 ;  /* 0x00000001ff0c7807 */ /* 0x000fe20002800000 */
[----:B------:R-:W-:-:S02]  /*16e0*/  IMAD R4, R6, c[0x0][0x1e0], RZ ;  /* 0x0000780006047a24 */ /* 0x000fc400078e02ff */
[----:B------:R-:W-:Y:S01]  /*16f0*/  IMAD R13, R0, c[0x0][0x1b4], R5 ;  /* 0x00006d00000d7a24 */ /* 0x000fe200078e0205 */
[----:B------:R-:W-:Y:S01]  /*1700*/  IADD3 R0, R24, 0x40, RZ ;  /* 0x0000004018007810 */ /* 0x000fe20007ffe0ff */
[----:B------:R-:W-:Y:S02]  /*1710*/  IMAD R4, R20, c[0x0][0x1e4], R4 ;  /* 0x0000790014047a24 */ /* 0x000fe400078e0204 */
[----:B------:R-:W-:Y:S01]  /*1720*/  IMAD.IADD R3, R3, 0x1, R13 ;  /* 0x0000000103037824 */ /* 0x000fe200078e020d */
[----:B------:R-:W-:Y:S01]  /*1730*/  ISETP.GE.AND P1, PT, R0, c[0x0][0x1d4], PT ;  /* 0x0000750000007a0c */ /* 0x000fe20003f26270 */
[----:B------:R-:W-:Y:S01]  /*1740*/  IMAD R5, R6, c[0x0][0x208], RZ ;  /* 0x0000820006057a24 */ /* 0x000fe200078e02ff */
[----:B------:R-:W-:Y:S01]  /*1750*/  IADD3 R9, R9, R4, RZ ;  /* 0x0000000409097210 */ /* 0x000fe20007ffe0ff */
[C---:B------:R-:W-:Y:S01]  /*1760*/  IMAD.WIDE.U32 R6, R20.reuse, c[0x0][0x208], R24 ;  /* 0x0000820014067a25 */ /* 0x040fe200078e0018 */
[----:B------:R-:W-:Y:S02]  /*1770*/  SHF.R.S32.HI R4, RZ, 0x1f, R10 ;  /* 0x0000001fff047819 */ /* 0x000fe4000001140a */
[----:B------:R-:W-:Y:S01]  /*1780*/  SEL R11, RZ, 0xffffffff, P1 ;  /* 0xffffffffff0b7807 */ /* 0x000fe20000800000 */
[----:B------:R-:W-:Y:S01]  /*1790*/  IMAD R5, R20, c[0x0][0x20c], R5 ;  /* 0x0000830014057a24 */ /* 0x000fe200078e0205 */
[----:B------:R-:W-:Y:S01]  /*17a0*/  ISETP.GE.AND P4, PT, R0, c[0x0][0x198], PT ;  /* 0x0000660000007a0c */ /* 0x000fe20003f86270 */
[----:B------:R-:W-:Y:S01]  /*17b0*/  IMAD R4, R4, c[0x0][0x1a8], RZ ;  /* 0x00006a0004047a24 */ /* 0x000fe200078e02ff */
[----:B------:R-:W-:Y:S01]  /*17c0*/  SHF.L.U32 R11, R11, 0x1, RZ ;  /* 0x000000010b0b7819 */ /* 0x000fe200000006ff */
[----:B------:R-:W-:-:S02]  /*17d0*/  IMAD.WIDE.U32 R8, R19, c[0x0][0x1e8], R8 ;  /* 0x00007a0013087a25 */ /* 0x000fc400078e0008 */
[----:B------:R-:W-:Y:S02]  /*17e0*/  @P1 LOP3.LUT R23, R23, 0x2, RZ, 0xfc, !PT ;  /* 0x0000000217171812 */ /* 0x000fe400078efcff */
[----:B------:R-:W-:Y:S01]  /*17f0*/  IMAD R15, R10, c[0x0][0x1ac], R4 ;  /* 0x00006b000a0f7a24 */ /* 0x000fe200078e0204 */
[----:B------:R-:W-:Y:S01]  /*1800*/  IADD3 R4, R24, 0x80, RZ ;  /* 0x0000008018047810 */ /* 0x000fe20007ffe0ff */
[----:B------:R-:W-:Y:S01]  /*1810*/  IMAD.IADD R7, R7, 0x1, R5 ;  /* 0x0000000107077824 */ /* 0x000fe200078e0205 */
[----:B------:R-:W-:Y:S01]  /*1820*/  LOP3.LUT R28, R11, 0x2, R12, 0xe2, !PT ;  /* 0x000000020b1c7812 */ /* 0x000fe200078ee20c */
[----:B------:R-:W-:Y:S01]  /*1830*/  IMAD.WIDE.U32 R10, R10, c[0x0][0x1a8], R2 ;  /* 0x00006a000a0a7a25 */ /* 0x000fe200078e0002 */
[----:B------:R-:W-:Y:S02]  /*1840*/  ISETP.GE.AND P1, PT, R4, c[0x0][0x1d4], PT ;  /* 0x0000750004007a0c */ /* 0x000fe40003f26270 */
[----:B------:R-:W-:Y:S01]  /*1850*/  IADD3 R5, R24, 0xc0, RZ ;  /* 0x000000c018057810 */ /* 0x000fe20007ffe0ff */
[C---:B------:R-:W-:Y:S01]  /*1860*/  IMAD R2, R14.reuse, c[0x0][0x1e8], RZ ;  /* 0x00007a000e027a24 */ /* 0x040fe200078e02ff */
[----:B------:R-:W-:Y:S01]  /*1870*/  LOP3.LUT R23, R23, 0xfffffffe, RZ, 0xc0, !PT ;  /* 0xfffffffe17177812 */ /* 0x000fe200078ec0ff */
[----:B------:R-:W-:Y:S01]  /*1880*/  IMAD R12, R14, c[0x0][0x210], RZ ;  /* 0x000084000e0c7a24 */ /* 0x000fe200078e02ff */
[----:B------:R-:W-:Y:S01]  /*1890*/  ISETP.GE.AND P6, PT, R5, c[0x0][0x1d4], PT ;  /* 0x0000750005007a0c */ /* 0x000fe20003fc6270 */
[C---:B------:R-:W-:Y:S01]  /*18a0*/  IMAD R2, R19.reuse, c[0x0][0x1ec], R2 ;  /* 0x00007b0013027a24 */ /* 0x040fe200078e0202 */
[----:B------:R-:W-:Y:S01]  /*18b0*/  SEL R14, RZ, 0x4, P1 ;  /* 0x00000004ff0e7807 */ /* 0x000fe20000800000 */
[C---:B------:R-:W-:Y:S01]  /*18c0*/  IMAD R12, R19.reuse, c[0x0][0x214], R12 ;  /* 0x00008500130c7a24 */ /* 0x040fe200078e020c */
[----:B----4-:R-:W-:Y:S01]  /*18d0*/  @P0 SHF.R.S32.HI R3, RZ, 0x1f, R17 ;  /* 0x0000001fff030819 */ /* 0x010fe20000011411 */
[----:B------:R-:W-:Y:S01]  /*18e0*/  IMAD.WIDE.U32 R6, R19, c[0x0][0x210], R6 ;  /* 0x0000840013067a25 */ /* 0x000fe200078e0006 */
[----:B------:R-:W-:-:S02]  /*18f0*/  IADD3 R9, R9, R2, RZ ;  /* 0x0000000209097210 */ /* 0x000fc40007ffe0ff */
[----:B------:R-:W-:Y:S01]  /*1900*/  @P1 LOP3.LUT R23, R23, 0x1, RZ, 0xfc, !PT ;  /* 0x0000000117171812 */ /* 0x000fe200078efcff */
[----:B------:R-:W-:Y:S01]  /*1910*/  @!P0 IMAD.MOV.U32 R3, RZ, RZ, R16 ;  /* 0x000000ffff038224 */ /* 0x000fe200078e0010 */
[----:B------:R-:W-:Y:S01]  /*1920*/  IADD3 R2, R11, R15, RZ ;  /* 0x0000000f0b027210 */ /* 0x000fe20007ffe0ff */
[----:B------:R-:W-:Y:S01]  /*1930*/  IMAD.IADD R7, R7, 0x1, R12 ;  /* 0x0000000107077824 */ /* 0x000fe200078e020c */
[C---:B------:R-:W-:Y:S01]  /*1940*/  LEA R11, P1, R10.reuse, c[0x0][0x160], 0x1 ;  /* 0x000058000a0b7a11 */ /* 0x040fe200078208ff */
[----:B------:R-:W-:Y:S01]  /*1950*/  IMAD R12, R3, c[0x0][0x1f0], RZ ;  /* 0x00007c00030c7a24 */ /* 0x000fe200078e02ff */
[----:B------:R-:W-:Y:S01]  /*1960*/  SEL R13, RZ, 0x8, P6 ;  /* 0x00000008ff0d7807 */ /* 0x000fe20003000000 */
[----:B------:R1:W-:Y:S01]  /*1970*/  STL [R1+0xc], R23 ;  /* 0x00000c1701007387 */ /* 0x0003e20000100800 */
[----:B------:R-:W-:Y:S01]  /*1980*/  LEA.HI.X R10, R10, c[0x0][0x164], R2, 0x1, P1 ;  /* 0x000059000a0a7a11 */ /* 0x000fe200008f0c02 */
[----:B------:R-:W-:Y:S01]  /*1990*/  @P0 IMAD.MOV.U32 R2, RZ, RZ, R17 ;  /* 0x000000ffff020224 */ /* 0x000fe200078e0011 */
[----:B------:R-:W-:-:S02]  /*19a0*/  @!P0 MOV R2, R18 ;  /* 0x0000001200028202 */ /* 0x000fc40000000f00 */
[----:B------:R-:W-:Y:S01]  /*19b0*/  LOP3.LUT R28, R13, R28, R14, 0xfe, !PT ;  /* 0x0000001c0d1c7212 */ /* 0x000fe200078efe0e */
[----:B------:R-:W-:Y:S01]  /*19c0*/  IMAD R13, R3, c[0x0][0x218], RZ ;  /* 0x00008600030d7a24 */ /* 0x000fe200078e02ff */
[----:B------:R-:W-:Y:S01]  /*19d0*/  ISETP.GE.AND P0, PT, R24, c[0x0][0x198], PT ;  /* 0x0000660018007a0c */ /* 0x000fe20003f06270 */
[----:B------:R-:W-:Y:S01]  /*19e0*/  IMAD.WIDE.U32 R18, R2, c[0x0][0x1f0], R8 ;  /* 0x00007c0002127a25 */ /* 0x000fe200078e0008 */
[----:B------:R-:W-:Y:S02]  /*19f0*/  ISETP.GE.AND P3, PT, R4, c[0x0][0x198], PT ;  /* 0x0000660004007a0c */ /* 0x000fe40003f66270 */
[----:B------:R-:W-:Y:S01]  /*1a00*/  P2R R8, PR, RZ, 0x1 ;  /* 0x00000001ff087803 */ /* 0x000fe20000000000 */
[----:B------:R-:W-:Y:S01]  /*1a10*/  IMAD.WIDE.U32 R14, R2, c[0x0][0x218], R6 ;  /* 0x00008600020e7a25 */ /* 0x000fe200078e0006 */
[----:B------:R1:W-:Y:S01]  /*1a20*/  STL.64 [R1+0x20], R18 ;  /* 0x0000201201007387 */ /* 0x0003e20000100a00 */
[----:B------:R-:W-:Y:S02]  /*1a30*/  IADD3 R7, R20, R21, RZ ;  /* 0x0000001514077210 */ /* 0x000fe40007ffe0ff */
[C---:B------:R-:W-:Y:S01]  /*1a40*/  IMAD R3, R2.reuse, c[0x0][0x1f4], R12 ;  /* 0x00007d0002037a24 */ /* 0x040fe200078e020c */
[----:B------:R1:W-:Y:S01]  /*1a50*/  STL.64 [R1+0x28], R14 ;  /* 0x0000280e01007387 */ /* 0x0003e20000100a00 */
[----:B------:R-:W-:Y:S01]  /*1a60*/  IMAD R2, R2, c[0x0][0x21c], R13 ;  /* 0x0000870002027a24 */ /* 0x000fe200078e020d */
[----:B------:R-:W-:Y:S01]  /*1a70*/  ISETP.GE.AND P2, PT, R5, c[0x0][0x198], PT ;  /* 0x0000660005007a0c */ /* 0x000fe20003f46270 */
[----:B------:R-:W-:-:S03]  /*1a80*/  IMAD.IADD R3, R19, 0x1, R3 ;  /* 0x0000000113037824 */ /* 0x000fc600078e0203 */
[----:B------:R-:W-:Y:S02]  /*1a90*/  IADD3 R2, R15, R2, RZ ;  /* 0x000000020f027210 */ /* 0x000fe40007ffe0ff */
[----:B------:R1:W-:Y:S04]  /*1aa0*/  STL [R1+0x30], R3 ;  /* 0x0000300301007387 */ /* 0x0003e80000100800 */
[----:B------:R1:W-:Y:S01]  /*1ab0*/  STL [R1+0x34], R2 ;  /* 0x0000340201007387 */ /* 0x0003e20000100800 */
[----:B------:R-:W-:Y:S05]  /*1ac0*/  BRA.DIV ~URZ, `(.L_x_2152) ;  /* 0x000139e27f007947 */ /* 0x000fea000b800000 */
[----:B------:R2:W3:Y:S02]  /*1ad0*/  SHFL.IDX PT, R6, R10, RZ, 0x181f ;  /* 0x00181fff0a067589 */ /* 0x0004e400000e0000 */
.L_x_2184:
[----:B------:R-:W-:Y:S05]  /*1ae0*/  BRA.DIV ~URZ, `(.L_x_2153) ;  /* 0x00013a327f007947 */ /* 0x000fea000b800000 */
[----:B-1----:R1:W4:Y:S02]  /*1af0*/  SHFL.IDX PT, R2, R11, RZ, 0x181f ;  /* 0x00181fff0b027589 */ /* 0x00232400000e0000 */
.L_x_2185:
[----:B------:R-:W-:Y:S01]  /*1b00*/  MOV R18, c[0x0][0x168] ;  /* 0x00005a0000127a02 */ /* 0x000fe20000000f00 */
[----:B------:R-:W-:Y:S04]  /*1b10*/  BSSY B0, `(.L_x_2154) ;  /* 0x0000018000007945 */ /* 0x000fe80003800000 */
[----:B------:R-:W-:-:S05]  /*1b20*/  IMAD R18, R18, c[0x0][0x2c4], RZ ;  /* 0x0000b10012127a24 */ /* 0x000fca00078e02ff */
[----:B------:R-:W-:-:S13]  /*1b30*/  ISETP.GE.AND P0, PT, R7, R18, PT ;  /* 0x000000120700720c */ /* 0x000fda0003f06270 */
[----:B------:R-:W-:Y:S05]  /*1b40*/  @P0 BRA `(.L_x_2155) ;  /* 0x0000014000000947 */ /* 0x000fea0003800000 */
[----:B------:R-:W5:Y:S04]  /*1b50*/  LDL R12, [R1+0x68] ;  /* 0x00006800010c7983 */ /* 0x000f680000100800 */
[----:B--2---:R-:W2:Y:S04]  /*1b60*/  LDL R9, [R1+0x64] ;  /* 0x0000640001097983 */ /* 0x004ea80000100800 */
[----:B----4-:R-:W4:Y:S04]  /*1b70*/  LDL R3, [R1+0x60] ;  /* 0x0000600001037983 */ /* 0x010f280000100800 */
[----:B---3--:R-:W3:Y:S01]  /*1b80*/  LDL.64 R20, [R1+0x40] ;  /* 0x0000400001147983 */ /* 0x008ee20000100a00 */
[----:B------:R-:W-:-:S02]  /*1b90*/  LEA R16, P0, R0, R2, 0x1 ;  /* 0x0000000200107211 */ /* 0x000fc400078008ff */
[----:B------:R-:W-:Y:S02]  /*1ba0*/  ISETP.NE.AND P1, PT, R8, RZ, PT ;  /* 0x000000ff0800720c */ /* 0x000fe40003f25270 */
[----:B-----5:R-:W-:Y:S02]  /*1bb0*/  LEA.HI.X R17, R0, R6, R12, 0x1, P0 ;  /* 0x0000000600117211 */ /* 0x020fe400000f0c0c */
[----:B------:R-:W-:-:S04]  /*1bc0*/  LEA R14, P0, R4, R2, 0x1 ;  /* 0x00000002040e7211 */ /* 0x000fc800078008ff */
[----:B--2---:R-:W-:Y:S02]  /*1bd0*/  LEA.HI.X R15, R4, R6, R9, 0x1, P0 ;  /* 0x00000006040f7211 */ /* 0x004fe400000f0c09 */
[----:B------:R-:W-:-:S04]  /*1be0*/  LEA R12, P0, R5, R2, 0x1 ;  /* 0x00000002050c7211 */ /* 0x000fc800078008ff */
[----:B----4-:R-:W-:Y:S01]  /*1bf0*/  LEA.HI.X R13, R5, R6, R3, 0x1, P0 ;  /* 0x00000006050d7211 */ /* 0x010fe200000f0c03 */
[----:B------:R-:W-:-:S04]  /*1c00*/  IMAD.MOV.U32 R3, RZ, RZ, R6 ;  /* 0x000000ffff037224 */ /* 0x000fc800078e0006 */
[----:B---3--:R-:W-:-:S05]  /*1c10*/  IMAD.WIDE R2, R20, 0x2, R2 ;  /* 0x0000000214027825 */ /* 0x008fca00078e0202 */
[----:B------:R-:W-:Y:S01]  /*1c20*/  @!PT LDS RZ, [RZ] ;  /* 0x00000000fffff984 */ /* 0x000fe20000000800 */
[----:B------:R-:W-:Y:S01]  /*1c30*/  @!PT LDS RZ, [RZ] ;  /* 0x00000000fffff984 */ /* 0x000fe20000000800 */
[----:B------:R-:W-:Y:S01]  /*1c40*/  @!PT LDS RZ, [RZ] ;  /* 0x00000000fffff984 */ /* 0x000fe20000000800 */
[----:B------:R2:W-:Y:S04]  /*1c50*/  LDGSTS.E.BYPASS.LTC128B.128 [R251+0x18100], [R2.64], !P1 ;  /* 0x1810000002fb7fae */ /* 0x0005e8000c901d46 */
[----:B------:R2:W-:Y:S04]  /*1c60*/  LDGSTS.E.BYPASS.LTC128B.128 [R251+0x1c100], [R16.64], !P4 ;  /* 0x1c10000010fb7fae */ /* 0x0005e8000e101d46 */
[----:B------:R2:W-:Y:S04]  /*1c70*/  LDGSTS.E.BYPASS.LTC128B.128 [R251+0x20100], [R14.64], !P3 ;  /* 0x201000000efb7fae */ /* 0x0005e8000d901d46 */
[----:B------:R2:W-:Y:S02]  /*1c80*/  LDGSTS.E.BYPASS.LTC128B.128 [R251+0x24100], [R12.64], !P2 ;  /* 0x241000000cfb7fae */ /* 0x0005e4000d101d46 */
.L_x_2155:
[----:B------:R-:W-:Y:S05]  /*1c90*/  BSYNC B0 ;  /* 0x0000000000007941 */ /* 0x000fea0003800000 */
.L_x_2154:
[----:B------:R-:W-:Y:S05]  /*1ca0*/  BRA.DIV ~URZ, `(.L_x_2156) ;  /* 0x000138e27f007947 */ /* 0x000fea000b800000 */
[----:B---3--:R3:W1:Y:S04]  /*1cb0*/  SHFL.IDX PT, R6, R10, 0x1, 0x181f ;  /* 0x00381f000a067f89 */ /* 0x00866800000e0000 */
[----:B--2-4-:R3:W2:Y:S02]  /*1cc0*/  SHFL.IDX PT, R2, R11, 0x1, 0x181f ;  /* 0x00381f000b027f89 */ /* 0x0146a400000e0000 */
.L_x_2186:
[----:B------:R-:W-:Y:S01]  /*1cd0*/  IADD3 R3, R7, 0x20, RZ ;  /* 0x0000002007037810 */ /* 0x000fe20007ffe0ff */
[----:B------:R-:W-:Y:S03]  /*1ce0*/  BSSY B0, `(.L_x_2157) ;  /* 0x0000017000007945 */ /* 0x000fe60003800000 */
[----:B------:R-:W-:-:S13]  /*1cf0*/  ISETP.GE.AND P0, PT, R3, R18, PT ;  /* 0x000000120300720c */ /* 0x000fda0003f06270 */
[----:B------:R-:W-:Y:S05]  /*1d00*/  @P0 BRA `(.L_x_2158) ;  /* 0x0000014000000947 */ /* 0x000fea0003800000 */
[----:B------:R-:W4:Y:S04]  /*1d10*/  LDL R13, [R1+0x68] ;  /* 0x00006800010d7983 */ /* 0x000f280000100800 */
[----:B------:R-:W5:Y:S04]  /*1d20*/  LDL R12, [R1+0x64] ;  /* 0x00006400010c7983 */ /* 0x000f680000100800 */
[----:B---3--:R-:W3:Y:S04]  /*1d30*/  LDL.64 R20, [R1+0x40] ;  /* 0x0000400001147983 */ /* 0x008ee80000100a00 */
[----:B--2---:R-:W2:Y:S01]  /*1d40*/  LDL R9, [R1+0x60] ;  /* 0x0000600001097983 */ /* 0x004ea20000100800 */
[----:B------:R-:W-:-:S02]  /*1d50*/  LEA R16, P0, R0, R2, 0x1 ;  /* 0x0000000200107211 */ /* 0x000fc400078008ff */
[----:B------:R-:W-:Y:S01]  /*1d60*/  ISETP.NE.AND P1, PT, R8, RZ, PT ;  /* 0x000000ff0800720c */ /* 0x000fe20003f25270 */
[----:B-1----:R-:W-:Y:S01]  /*1d70*/  IMAD.MOV.U32 R3, RZ, RZ, R6 ;  /* 0x000000ffff037224 */ /* 0x002fe200078e0006 */
[----:B----4-:R-:W-:Y:S02]  /*1d80*/  LEA.HI.X R17, R0, R6, R13, 0x1, P0 ;  /* 0x0000000600117211 */ /* 0x010fe400000f0c0d */
[----:B------:R-:W-:-:S04]  /*1d90*/  LEA R14, P0, R4, R2, 0x1 ;  /* 0x00000002040e7211 */ /* 0x000fc800078008ff */
[----:B-----5:R-:W-:Y:S02]  /*1da0*/  LEA.HI.X R15, R4, R6, R12, 0x1, P0 ;  /* 0x00000006040f7211 */ /* 0x020fe400000f0c0c */
[----:B------:R-:W-:Y:S01]  /*1db0*/  LEA R12, P0, R5, R2, 0x1 ;  /* 0x00000002050c7211 */ /* 0x000fe200078008ff */
[----:B---3--:R-:W-:-:S03]  /*1dc0*/  IMAD.WIDE R2, R20, 0x2, R2 ;  /* 0x0000000214027825 */ /* 0x008fc600078e0202 */
[----:B--2---:R-:W-:Y:S02]  /*1dd0*/  LEA.HI.X R13, R5, R6, R9, 0x1, P0 ;  /* 0x00000006050d7211 */ /* 0x004fe400000f0c09 */
[----:B------:R-:W-:Y:S01]  /*1de0*/  @!PT LDS RZ, [RZ] ;  /* 0x00000000fffff984 */ /* 0x000fe20000000800 */
[----:B------:R-:W-:Y:S01]  /*1df0*/  @!PT LDS RZ, [RZ] ;  /* 0x00000000fffff984 */ /* 0x000fe20000000800 */
[----:B------:R-:W-:Y:S01]  /*1e00*/  @!PT LDS RZ, [RZ] ;  /* 0x00000000fffff984 */ /* 0x000fe20000000800 */
[----:B------:R1:W-:Y:S04]  /*1e10*/  LDGSTS.E.BYPASS.LTC128B.128 [R251+0x19100], [R2.64], !P1 ;  /* 0x1910000002fb7fae */ /* 0x0003e8000c901d46 */
[----:B------:R1:W-:Y:S04]  /*1e20*/  LDGSTS.E.BYPASS.LTC128B.128 [R251+0x1d100], [R16.64], !P4 ;  /* 0x1d10000010fb7fae */ /* 0x0003e8000e101d46 */
[----:B------:R1:W-:Y:S04]  /*1e30*/  LDGSTS.E.BYPASS.LTC128B.128 [R251+0x21100], [R14.64], !P3 ;  /* 0x211000000efb7fae */ /* 0x0003e8000d901d46 */
[----:B------:R1:W-:Y:S02]  /*1e40*/  LDGSTS.E.BYPASS.LTC128B.128 [R251+0x25100], [R12.64], !P2 ;  /* 0x251000000cfb7fae */ /* 0x0003e4000d101d46 */
.L_x_2158:
[----:B------:R-:W-:Y:S05]  /*1e50*/  BSYNC B0 ;  /* 0x0000000000007941 */ /* 0x000fea0003800000 */
.L_x_2157:
[----:B------:R-:W-:Y:S05]  /*1e60*/  BRA.DIV ~URZ, `(.L_x_2159) ;  /* 0x000137f27f007947 */ /* 0x000fea000b800000 */
[----:B-1----:R1:W4:Y:S02]  /*1e70*/  SHFL.IDX PT, R6, R10, 0x2, 0x181f ;  /* 0x00581f000a067f89 */ /* 0x00232400000e0000 */
.L_x_2187:
[----:B------:R-:W-:Y:S05]  /*1e80*/  BRA.DIV ~URZ, `(.L_x_2160) ;  /* 0x000138427f007947 */ /* 0x000fea000b800000 */
[----:B--2---:R2:W1:Y:S02]  /*1e90*/  SHFL.IDX PT, R2, R11, 0x2, 0x181f ;  /* 0x00581f000b027f89 */ /* 0x00446400000e0000 */
.L_x_2188:
[----:B------:R-:W-:Y:S01]  /*1ea0*/  IADD3 R3, R7, 0x40, RZ ;  /* 0x0000004007037810 */ /* 0x000fe20007ffe0ff */
[----:B------:R-:W-:Y:S03]  /*1eb0*/  BSSY B0, `(.L_x_2161) ;  /* 0x0000017000007945 */ /* 0x000fe60003800000 */
[----:B------:R-:W-:-:S13]  /*1ec0*/  ISETP.GE.AND P0, PT, R3, R18, PT ;  /* 0x000000120300720c */ /* 0x000fda0003f06270 */
[----:B------:R-:W-:Y:S05]  /*1ed0*/  @P0 BRA `(.L_x_2162) ;  /* 0x0000014000000947 */ /* 0x000fea0003800000 */
[----:B------:R-:W5:Y:S04]  /*1ee0*/  LDL R13, [R1+0x68] ;  /* 0x00006800010d7983 */ /* 0x000f680000100800 */
[----:B--2---:R-:W2:Y:S04]  /*1ef0*/  LDL R12, [R1+0x64] ;  /* 0x00006400010c7983 */ /* 0x004ea80000100800 */
[----:B---3--:R-:W3:Y:S04]  /*1f00*/  LDL.64 R20, [R1+0x40] ;  /* 0x0000400001147983 */ /* 0x008ee80000100a00 */
[----:B----4-:R-:W4:Y:S01]  /*1f10*/  LDL R9, [R1+0x60] ;  /* 0x0000600001097983 */ /* 0x010f220000100800 */
[----:B-1----:R-:W-:-:S02]  /*1f20*/  LEA R16, P0, R0, R2, 0x1 ;  /* 0x0000000200107211 */ /* 0x002fc400078008ff */
[----:B------:R-:W-:Y:S01]  /*1f30*/  ISETP.NE.AND P1, PT, R8, RZ, PT ;  /* 0x000000ff0800720c */ /* 0x000fe20003f25270 */
[----:B------:R-:W-:Y:S01]  /*1f40*/  IMAD.MOV.U32 R3, RZ, RZ, R6 ;  /* 0x000000ffff037224 */ /* 0x000fe200078e0006 */
[----:B-----5:R-:W-:Y:S02]  /*1f50*/  LEA.HI.X R17, R0, R6, R13, 0x1, P0 ;  /* 0x0000000600117211 */ /* 0x020fe400000f0c0d */
[----:B------:R-:W-:-:S04]  /*1f60*/  LEA R14, P0, R4, R2, 0x1 ;  /* 0x00000002040e7211 */ /* 0x000fc800078008ff */
[----:B--2---:R-:W-:Y:S02]  /*1f70*/  LEA.HI.X R15, R4, R6, R12, 0x1, P0 ;  /* 0x00000006040f7211 */ /* 0x004fe400000f0c0c */
[----:B------:R-:W-:Y:S01]  /*1f80*/  LEA R12, P0, R5, R2, 0x1 ;  /* 0x00000002050c7211 */ /* 0x000fe200078008ff */
[----:B---3--:R-:W-:-:S03]  /*1f90*/  IMAD.WIDE R2, R20, 0x2, R2 ;  /* 0x0000000214027825 */ /* 0x008fc600078e0202 */
[----:B----4-:R-:W-:Y:S02]  /*1fa0*/  LEA.HI.X R13, R5, R6, R9, 0x1, P0 ;  /* 0x00000006050d7211 */ /* 0x010fe400000f0c09 */
[----:B------:R-:W-:Y:S01]  /*1fb0*/  @!PT LDS RZ, [RZ] ;  /* 0x00000000fffff984 */ /* 0x000fe20000000800 */
[----:B------:R-:W-:Y:S01]  /*1fc0*/  @!PT LDS RZ, [RZ] ;  /* 0x00000000fffff984 */ /* 0x000fe20000000800 */
[----:B------:R-:W-:Y:S01]  /*1fd0*/  @!PT LDS RZ, [RZ] ;  /* 0x00000000fffff984 */ /* 0x000fe20000000800 */
[----:B------:R1:W-:Y:S04]  /*1fe0*/  LDGSTS.E.BYPASS.LTC128B.128 [R251+0x1a100], [R2.64], !P1 ;  /* 0x1a10000002fb7fae */ /* 0x0003e8000c901d46 */
[----:B------:R1:W-:Y:S04]  /*1ff0*/  LDGSTS.E.BYPASS.LTC128B.128 [R251+0x1e100], [R16.64], !P4 ;  /* 0x1e10000010fb7fae */ /* 0x0003e8000e101d46 */
[----:B------:R1:W-:Y:S04]  /*2000*/  LDGSTS.E.BYPASS.LTC128B.128 [R251+0x22100], [R14.64], !P3 ;  /* 0x221000000efb7fae */ /* 0x0003e8000d901d46 */
[----:B------:R1:W-:Y:S02]  /*2010*/  LDGSTS.E.BYPASS.LTC128B.128 [R251+0x26100], [R12.64], !P2 ;  /* 0x261000000cfb7fae */ /* 0x0003e4000d101d46 */
.L_x_2162:
[----:B------:R-:W-:Y:S05]  /*2020*/  BSYNC B0 ;  /* 0x0000000000007941 */ /* 0x000fea0003800000 */
.L_x_2161:
[----:B------:R-:W-:Y:S05]  /*2030*/  BRA.DIV ~URZ, `(.L_x_2163) ;  /* 0x000137027f007947 */ /* 0x000fea000b800000 */
[----:B----4-:R4:W2:Y:S04]  /*2040*/  SHFL.IDX PT, R6, R10, 0x3, 0x181f ;  /* 0x00781f000a067f89 */ /* 0x0108a800000e0000 */
[----:B-1----:R4:W1:Y:S02]  /*2050*/  SHFL.IDX PT, R2, R11, 0x3, 0x181f ;  /* 0x00781f000b027f89 */ /* 0x00286400000e0000 */
.L_x_2189:
[----:B---34-:R-:W3:Y:S04]  /*2060*/  LDL R10, [R1+0x68] ;  /* 0x00006800010a7983 */ /* 0x018ee80000100800 */
[----:B------:R-:W4:Y:S04]  /*2070*/  LDL R9, [R1+0x64] ;  /* 0x0000640001097983 */ /* 0x000f280000100800 */
[----:B------:R-:W5:Y:S04]  /*2080*/  LDL R3, [R1+0x60] ;  /* 0x0000600001037983 */ /* 0x000f680000100800 */
[----:B--2---:R-:W2:Y:S01]  /*2090*/  LDL.64 R154, [R1+0x40] ;  /* 0x00004000019a7983 */ /* 0x004ea20000100a00 */
[----:B------:R-:W-:-:S04]  /*20a0*/  IADD3 R7, R7, 0x60, RZ ;  /* 0x0000006007077810 */ /* 0x000fc80007ffe0ff */
[----:B------:R-:W-:-:S13]  /*20b0*/  ISETP.GE.AND P0, PT, R7, R18, PT ;  /* 0x000000120700720c */ /* 0x000fda0003f06270 */
[----:B-1----:R-:W-:-:S04]  /*20c0*/  @!P0 LEA R12, P1, R0, R2, 0x1 ;  /* 0x00000002000c8211 */ /* 0x002fc800078208ff */
[----:B---3--:R-:W-:Y:S02]  /*20d0*/  @!P0 LEA.HI.X R13, R0, R6, R10, 0x1, P1 ;  /* 0x00000006000d8211 */ /* 0x008fe400008f0c0a */
[----:B------:R-:W-:-:S04]  /*20e0*/  @!P0 LEA R10, P1, R4, R2, 0x1 ;  /* 0x00000002040a8211 */ /* 0x000fc800078208ff */
[----:B----4-:R-:W-:Y:S02]  /*20f0*/  @!P0 LEA.HI.X R11, R4, R6, R9, 0x1, P1 ;  /* 0x00000006040b8211 */ /* 0x010fe400008f0c09 */
[----:B------:R-:W-:-:S04]  /*2100*/  @!P0 LEA R4, P1, R5, R2, 0x1 ;  /* 0x0000000205048211 */ /* 0x000fc800078208ff */
[----:B-----5:R-:W-:Y:S01]  /*2110*/  @!P0 LEA.HI.X R5, R5, R6, R3, 0x1, P1 ;  /* 0x0000000605058211 */ /* 0x020fe200008f0c03 */
[----:B------:R-:W-:Y:S01]  /*2120*/  @!P0 IMAD.MOV.U32 R3, RZ, RZ, R6 ;  /* 0x000000ffff038224 */ /* 0x000fe200078e0006 */
[----:B------:R-:W-:-:S03]  /*2130*/  ISETP.NE.AND P1, PT, R8, RZ, PT ;  /* 0x000000ff0800720c */ /* 0x000fc60003f25270 */
[----:B--2---:R-:W-:-:S10]  /*2140*/  @!P0 IMAD.WIDE R2, R154, 0x2, R2 ;  /* 0x000000029a028825 */ /* 0x004fd400078e0202 */
[----:B------:R-:W-:Y:S01]  /*2150*/  @!PT LDS RZ, [RZ] ;  /* 0x00000000fffff984 */ /* 0x000fe20000000800 */
[----:B------:R-:W-:Y:S01]  /*2160*/  @!PT LDS RZ, [RZ] ;  /* 0x00000000fffff984 */ /* 0x000fe20000000800 */
[----:B------:R-:W-:Y:S01]  /*2170*/  @!PT LDS RZ, [RZ] ;  /* 0x00000000fffff984 */ /* 0x000fe20000000800 */
[----:B------:R1:W-:Y:S04]  /*2180*/  @!P0 LDGSTS.E.BYPASS.LTC128B.128 [R251+0x1b100], [R2.64], !P1 ;  /* 0x1b10000002fb8fae */ /* 0x0003e8000c901d46 */
[----:B------:R1:W-:Y:S04]  /*2190*/  @!P0 LDGSTS.E.BYPASS.LTC128B.128 [R251+0x1f100], [R12.64], !P4 ;  /* 0x1f1000000cfb8fae */ /* 0x0003e8000e101d46 */
[----:B------:R1:W-:Y:S04]  /*21a0*/  @!P0 LDGSTS.E.BYPASS.LTC128B.128 [R251+0x23100], [R10.64], !P3 ;  /* 0x231000000afb8fae */ /* 0x0003e8000d901d46 */
[----:B------:R1:W-:Y:S04]  /*21b0*/  @!P0 LDGSTS.E.BYPASS.LTC128B.128 [R251+0x27100], [R4.64], !P2 ;  /* 0x2710000004fb8fae */ /* 0x0003e8000d101d46 */
[----:B------:R-:W0:Y:S01]  /*21c0*/  LDGDEPBAR ;  /* 0x00000000000079af */ /* 0x000e220000000000 */
[----:B------:R-:W-:Y:S02]  /*21d0*/  WARPSYNC 0xffffffff ;  /* 0xffffffff00007948 */ /* 0x000fe40003800000 */
[----:B------:R-:W2:Y:S04]  /*21e0*/  LDL R156, [R1+0x38] ;  /* 0x00003800019c7983 */ /* 0x000ea80000100800 */
[----:B------:R-:W3:Y:S04]  /*21f0*/  LDL.64 R20, [R1+0x20] ;  /* 0x0000200001147983 */ /* 0x000ee80000100a00 */
[----:B------:R-:W4:Y:S04]  /*2200*/  LDL R9, [R1+0x30] ;  /* 0x0000300001097983 */ /* 0x000f280000100800 */
[----:B------:R-:W5:Y:S04]  /*2210*/  LDL R157, [R1+0xc] ;  /* 0x00000c00019d7983 */ /* 0x000f680000100800 */
[----:B------:R-:W5:Y:S04]  /*2220*/  LDL R16, [R1+0x34] ;  /* 0x0000340001107983 */ /* 0x000f680000100800 */
[----:B------:R-:W5:Y:S04]  /*2230*/  LDL.64 R14, [R1+0x28] ;  /* 0x00002800010e7983 */ /* 0x000f680000100a00 */
[----:B------:R-:W1:Y:S01]  /*2240*/  S2R R19, SR_TID.X ;  /* 0x0000000000137919 */ /* 0x000e620000002100 */
[----:B------:R-:W-:-:S02]  /*2250*/  MOV R149, 0xffffffa0 ;  /* 0xffffffa000957802 */ /* 0x000fc40000000f00 */
[----:B------:R-:W-:Y:S01]  /*2260*/  SHF.R.S32.HI R6, RZ, 0x1f, R148 ;  /* 0x0000001fff067819 */ /* 0x000fe20000011494 */
[----:B-1----:R-:W-:-:S04]  /*2270*/  IMAD.WIDE.U32 R4, R148, c[0x0][0x1e0], RZ ;  /* 0x0000780094047a25 */ /* 0x002fc800078e00ff */
[----:B------:R-:W-:Y:S01]  /*2280*/  IMAD R2, R6, c[0x0][0x1e0], RZ ;  /* 0x0000780006027a24 */ /* 0x000fe200078e02ff */
[----:B------:R-:W-:-:S04]  /*2290*/  SHF.R.S32.HI R17, RZ, 0x1f, R19 ;  /* 0x0000001fff117819 */ /* 0x000fc80000011413 */
[----:B------:R-:W-:-:S04]  /*22a0*/  LEA.HI R17, R17, R19, RZ, 0x3 ;  /* 0x0000001311117211 */ /* 0x000fc800078f18ff */
[----:B------:R-:W-:Y:S01]  /*22b0*/  SHF.R.S32.HI R17, RZ, 0x3, R17 ;  /* 0x00000003ff117819 */ /* 0x000fe20000011411 */
[----:B------:R-:W-:-:S05]  /*22c0*/  IMAD R2, R148, c[0x0][0x1e4], R2 ;  /* 0x0000790094027a24 */ /* 0x000fca00078e0202 */
[----:B------:R-:W-:-:S05]  /*22d0*/  IADD3 R2, R5, R2, RZ ;  /* 0x0000000205027210 */ /* 0x000fca0007ffe0ff */
[----:B------:R-:W-:Y:S01]  /*22e0*/  IMAD R3, R2, 0x60, RZ ;  /* 0x0000006002037824 */ /* 0x000fe200078e02ff */
[----:B------:R-:W-:Y:S01]  /*22f0*/  MOV R152, c[0x0][0x1e0] ;  /* 0x0000780000987a02 */ /* 0x000fe20000000f00 */
[----:B------:R-:W-:Y:S02]  /*2300*/  IMAD.MOV.U32 R153, RZ, RZ, c[0x0][0x1e4] ;  /* 0x00007900ff997624 */ /* 0x000fe400078e00ff */
[----:B------:R-:W-:-:S04]  /*2310*/  IMAD R6, R6, c[0x0][0x208], RZ ;  /* 0x0000820006067a24 */ /* 0x000fc800078e02ff */
[----:B------:R-:W-:Y:S01]  /*2320*/  IMAD R10, R148, c[0x0][0x20c], R6 ;  /* 0x00008300940a7a24 */ /* 0x000fe200078e0206 */
[----:B------:R-:W-:Y:S01]  /*2330*/  MOV R30, c[0x0][0x208] ;  /* 0x00008200001e7a02 */ /* 0x000fe20000000f00 */
[----:B------:R-:W-:-:S05]  /*2340*/  IMAD.MOV.U32 R29, RZ, RZ, 0x6 ;  /* 0x00000006ff1d7424 */ /* 0x000fca00078e00ff */
[C---:B------:R-:W-:Y:S02]  /*2350*/  SHF.L.U64.HI R29, R30.reuse, R29, c[0x0][0x20c] ;  /* 0x000083001e1d7619 */ /* 0x040fe4000001021d */
[----:B------:R-:W-:Y:S02]  /*2360*/  SHF.L.U32 R30, R30, 0x6, RZ ;  /* 0x000000061e1e7819 */ /* 0x000fe400000006ff */
[----:B------:R-:W-:Y:S01]  /*2370*/  LOP3.LUT P2, RZ, R28, 0x8, RZ, 0xc0, !PT ;  /* 0x000000081cff7812 */ /* 0x000fe2000784c0ff */
[----:B------:R-:W-:Y:S01]  /*2380*/  BAR.SYNC.DEFER_BLOCKING 0x0 ;  /* 0x0000000000007b1d */ /* 0x000fe20000010000 */
[----:B--2---:R-:W-:-:S05]  /*2390*/  IMAD R149, R156, R149, 0x60 ;  /* 0x000000609c957424 */ /* 0x004fca00078e0295 */
[----:B------:R-:W-:-:S04]  /*23a0*/  IADD3 R0, R149, c[0x0][0x1d0], -R17 ;  /* 0x0000740095007a10 */ /* 0x000fc80007ffe811 */
[----:B------:R-:W-:Y:S01]  /*23b0*/  ISETP.GE.AND P0, PT, R0, 0x1, PT ;  /* 0x000000010000780c */ /* 0x000fe20003f06270 */
[----:B----4-:R-:W-:Y:S01]  /*23c0*/  IMAD.MOV.U32 R151, RZ, RZ, R9 ;  /* 0x000000ffff977224 */ /* 0x010fe200078e0009 */
[----:B---3--:R-:W-:-:S05]  /*23d0*/  MOV R150, R20 ;  /* 0x0000001400967202 */ /* 0x008fca0000000f00 */
[----:B------:R-:W-:Y:S01]  /*23e0*/  IMAD.WIDE.U32 R4, R4, 0x60, R150 ;  /* 0x0000006004047825 */ /* 0x000fe200078e0096 */
[----:B-----5:R-:W-:-:S04]  /*23f0*/  LOP3.LUT P3, RZ, R157, 0x2, RZ, 0xc0, !PT ;  /* 0x000000029dff7812 */ /* 0x020fc8000786c0ff */
[----:B------:R-:W-:Y:S02]  /*2400*/  IADD3 R5, R5, R3, RZ ;  /* 0x0000000305057210 */ /* 0x000fe40007ffe0ff */
[----:B------:R-:W-:Y:S02]  /*2410*/  @P0 LEA R2, P1, R4, c[0x0][0x1c8], 0x1 ;  /* 0x0000720004020a11 */ /* 0x000fe400078208ff */
[----:B------:R-:W-:Y:S02]  /*2420*/  @P0 ISETP.GE.AND P5, PT, R154, c[0x0][0x1d4], PT ;  /* 0x000075009a000a0c */ /* 0x000fe40003fa6270 */
[----:B------:R-:W-:Y:S02]  /*2430*/  LOP3.LUT P4, RZ, R157, 0x1, RZ, 0xc0, !PT ;  /* 0x000000019dff7812 */ /* 0x000fe4000788c0ff */
[----:B------:R-:W-:Y:S02]  /*2440*/  @P0 LEA.HI.X R3, R4, c[0x0][0x1cc], R5, 0x1, P1 ;  /* 0x0000730004030a11 */ /* 0x000fe400008f0c05 */
[----:B------:R-:W-:-:S07]  /*2450*/  ISETP.GE.AND P1, PT, R0, 0x21, PT ;  /* 0x000000210000780c */ /* 0x000fce0003f26270 */
[----:B------:R-:W-:Y:S01]  /*2460*/  @!PT LDS RZ, [RZ] ;  /* 0x00000000fffff984 */ /* 0x000fe20000000800 */
[----:B------:R-:W-:Y:S01]  /*2470*/  @!PT LDS RZ, [RZ] ;  /* 0x00000000fffff984 */ /* 0x000fe20000000800 */
[----:B------:R-:W-:Y:S01]  /*2480*/  @!PT LDS RZ, [RZ] ;  /* 0x00000000fffff984 */ /* 0x000fe20000000800 */
[----:B------:R1:W-:Y:S04]  /*2490*/  @P0 LDGSTS.E.BYPASS.LTC128B.128 [R251+0xc100], [R2.64], !P5 ;  /* 0x0c10000002fb0fae */ /* 0x0003e8000e901d46 */
[----:B------:R1:W-:Y:S04]  /*24a0*/  @P0 LDGSTS.E.BYPASS.LTC128B.128 [R251+0xf100], [R2.64+0x80], !P3 ;  /* 0x0f10008002fb0fae */ /* 0x0003e8000d901d46 */
[----:B------:R1:W-:Y:S04]  /*24b0*/  @P0 LDGSTS.E.BYPASS.LTC128B.128 [R251+0x12100], [R2.64+0x100], !P4 ;  /* 0x1210010002fb0fae */ /* 0x0003e8000e101d46 */
[----:B------:R1:W-:Y:S01]  /*24c0*/  @P0 LDGSTS.E.BYPASS.LTC128B.128 [R251+0x15100], [R2.64+0x180], !P6 ;  /* 0x1510018002fb0fae */ /* 0x0003e2000f101d46 */
[----:B------:R-:W-:Y:S01]  /*24d0*/  @P1 ISETP.GE.AND P5, PT, R154, c[0x0][0x1d4], PT ;  /* 0x000075009a001a0c */ /* 0x000fe20003fa6270 */
[----:B------:R-:W-:Y:S01]  /*24e0*/  IMAD.WIDE.U32 R8, R148, c[0x0][0x208], RZ ;  /* 0x0000820094087a25 */ /* 0x000fe200078e00ff */
[----:B------:R-:W-:-:S03]  /*24f0*/  MOV R6, R14 ;  /* 0x0000000e00067202 */ /* 0x000fc60000000f00 */
[----:B------:R-:W-:Y:S02]  /*2500*/  IMAD.IADD R9, R9, 0x1, R10 ;  /* 0x0000000109097824 */ /* 0x000fe400078e020a */
[C---:B------:R-:W-:Y:S01]  /*2510*/  IMAD.WIDE.U32 R10, R152.reuse, 0x40, RZ ;  /* 0x00000040980a7825 */ /* 0x040fe200078e00ff */
[----:B-1----:R-:W-:-:S04]  /*2520*/  @P1 LEA R3, P0, R152, R4, 0x5 ;  /* 0x0000000498031211 */ /* 0x002fc800078028ff */
[----:B------:R-:W-:Y:S02]  /*2530*/  @P1 LEA.HI.X R7, R152, R5, R153, 0x5, P0 ;  /* 0x0000000598071211 */ /* 0x000fe400000f2c99 */
[----:B------:R-:W-:-:S04]  /*2540*/  @P1 LEA R2, P0, R3, c[0x0][0x1c8], 0x1 ;  /* 0x0000720003021a11 */ /* 0x000fc800078008ff */
[----:B------:R-:W-:Y:S02]  /*2550*/  @P1 LEA.HI.X R3, R3, c[0x0][0x1cc], R7, 0x1, P0 ;  /* 0x0000730003031a11 */ /* 0x000fe400000f0c07 */
[----:B------:R-:W-:Y:S02]  /*2560*/  ISETP.GE.AND P0, PT, R0, 0x41, PT ;  /* 0x000000410000780c */ /* 0x000fe40003f06270 */
[----:B------:R-:W-:Y:S01]  /*2570*/  MOV R7, R16 ;  /* 0x0000001000077202 */ /* 0x000fe20000000f00 */
[----:B------:R1:W-:Y:S04]  /*2580*/  @P1 LDGSTS.E.BYPASS.LTC128B.128 [R251+0xd100], [R2.64], !P5 ;  /* 0x0d10000002fb1fae */ /* 0x0003e8000e901d46 */
[----:B------:R1:W-:Y:S01]  /*2590*/  @P1 LDGSTS.E.BYPASS.LTC128B.128 [R251+0x10100], [R2.64+0x80], !P3 ;  /* 0x1010008002fb1fae */ /* 0x0003e2000d901d46 */
[----:B------:R-:W-:-:S03]  /*25a0*/  IMAD.WIDE.U32 R6, R8, 0x60, R6 ;  /* 0x0000006008067825 */ /* 0x000fc600078e0006 */
[----:B------:R1:W-:Y:S04]  /*25b0*/  @P1 LDGSTS.E.BYPASS.LTC128B.128 [R251+0x13100], [R2.64+0x100], !P4 ;  /* 0x1310010002fb1fae */ /* 0x0003e8000e101d46 */
[----:B------:R1:W-:Y:S01]  /*25c0*/  @P1 LDGSTS.E.BYPASS.LTC128B.128 [R251+0x16100], [R2.64+0x180], !P6 ;  /* 0x1610018002fb1fae */ /* 0x0003e2000f101d46 */
[----:B------:R-:W-:Y:S02]  /*25d0*/  @P0 IADD3 R8, P1, R4, R10, RZ ;  /* 0x0000000a04080210 */ /* 0x000fe40007f3e0ff */
[----:B------:R-:W-:Y:S02]  /*25e0*/  @P0 ISETP.GE.AND P5, PT, R154, c[0x0][0x1d4], PT ;  /* 0x000075009a000a0c */ /* 0x000fe40003fa6270 */
[----:B-1----:R-:W-:Y:S01]  /*25f0*/  SHF.L.U32 R2, R153, 0x6, RZ ;  /* 0x0000000699027819 */ /* 0x002fe200000006ff */
[----:B------:R-:W-:-:S03]  /*2600*/  IMAD R3, R9, 0x60, RZ ;  /* 0x0000006009037824 */ /* 0x000fc600078e02ff */
[----:B------:R-:W-:Y:S02]  /*2610*/  @P0 IADD3.X R5, R5, R11, R2, P1, !PT ;  /* 0x0000000b05050210 */ /* 0x000fe40000ffe402 */
[----:B------:R-:W-:Y:S02]  /*2620*/  LEA R2, P1, R6, c[0x0][0x1f8], 0x1 ;  /* 0x00007e0006027a11 */ /* 0x000fe400078208ff */
[----:B------:R-:W-:-:S04]  /*2630*/  IADD3 R3, R7, R3, RZ ;  /* 0x0000000307037210 */ /* 0x000fc80007ffe0ff */
[----:B------:R-:W-:Y:S02]  /*2640*/  LEA.HI.X R3, R6, c[0x0][0x1fc], R3, 0x1, P1 ;  /* 0x00007f0006037a11 */ /* 0x000fe400008f0c03 */
[----:B------:R-:W-:-:S04]  /*2650*/  @P0 LEA R4, P1, R8, c[0x0][0x1c8], 0x1 ;  /* 0x0000720008040a11 */ /* 0x000fc800078208ff */
[----:B------:R-:W-:-:S05]  /*2660*/  @P0 LEA.HI.X R5, R8, c[0x0][0x1cc], R5, 0x1, P1 ;  /* 0x0000730008050a11 */ /* 0x000fca00008f0c05 */
[----:B------:R1:W-:Y:S04]  /*2670*/  @P0 LDGSTS.E.BYPASS.LTC128B.128 [R251+0xe100], [R4.64], !P5 ;  /* 0x0e10000004fb0fae */ /* 0x0003e8000e901d46 */
[----:B------:R1:W-:Y:S04]  /*2680*/  @P0 LDGSTS.E.BYPASS.LTC128B.128 [R251+0x11100], [R4.64+0x80], !P3 ;  /* 0x1110008004fb0fae */ /* 0x0003e8000d901d46 */
[----:B------:R1:W-:Y:S04]  /*2690*/  @P0 LDGSTS.E.BYPASS.LTC128B.128 [R251+0x14100], [R4.64+0x100], !P4 ;  /* 0x1410010004fb0fae */ /* 0x0003e8000e101d46 */
[----:B------:R1:W-:Y:S04]  /*26a0*/  @P0 LDGSTS.E.BYPASS.LTC128B.128 [R251+0x17100], [R4.64+0x180], !P6 ;  /* 0x1710018004fb0fae */ /* 0x0003e8000f101d46 */
[----:B------:R-:W0:Y:S01]  /*26b0*/  LDGDEPBAR ;  /* 0x00000000000079af */ /* 0x000e220000000000 */
[----:B------:R-:W-:-:S04]  /*26c0*/  IADD3 R18, P1, P0, R30, 0x80, R2 ;  /* 0x000000801e127810 */ /* 0x000fc8000783e002 */
[----:B------:R-:W-:Y:S02]  /*26d0*/  IADD3.X R19, R29, RZ, R3, P1, P0 ;  /* 0x000000ff1d137210 */ /* 0x000fe40000fe0403 */
[----:B------:R-:W-:-:S04]  /*26e0*/  IADD3 R16, P1, P0, R30, 0x100, R2 ;  /* 0x000001001e107810 */ /* 0x000fc8000783e002 */
[----:B------:R-:W-:Y:S02]  /*26f0*/  IADD3.X R17, R29, RZ, R3, P1, P0 ;  /* 0x000000ff1d117210 */ /* 0x000fe40000fe0403 */
[----:B------:R-:W-:Y:S01]  /*2700*/  IADD3 R10, P1, P0, R30, 0x180, R2 ;  /* 0x000001801e0a7810 */ /* 0x000fe2000783e002 */
[----:B------:R-:W-:-:S04]  /*2710*/  DEPBAR.LE SB0, 0x1 ;  /* 0x000080400000791a */ /* 0x000fc80000000000 */
[----:B------:R-:W-:-:S04]  /*2720*/  DEPBAR.LE SB0, 0x0 ;  /* 0x000080000000791a */ /* 0x000fc80000000000 */
[----:B------:R-:W-:Y:S01]  /*2730*/  BAR.SYNC.DEFER_BLOCKING 0x0 ;  /* 0x0000000000007b1d */ /* 0x000fe20000010000 */
[----:B-1----:R-:W-:Y:S02]  /*2740*/  LOP3.LUT R4, R28, 0x1, RZ, 0xc0, !PT ;  /* 0x000000011c047812 */ /* 0x002fe400078ec0ff */
[----:B------:R-:W-:Y:S02]  /*2750*/  IADD3.X R11, R29, RZ, R3, P1, P0 ;  /* 0x000000ff1d0b7210 */ /* 0x000fe40000fe0403 */
[----:B------:R-:W-:-:S04]  /*2760*/  ISETP.NE.U32.AND P1, PT, R4, 0x1, PT ;  /* 0x000000010400780c */ /* 0x000fc80003f25070 */
[----:B------:R-:W-:Y:S02]  /*2770*/  ISETP.LT.OR P0, PT, R0, 0x1, P1 ;  /* 0x000000010000780c */ /* 0x000fe40000f01670 */
[----:B------:R-:W-:Y:S01]  /*2780*/  LOP3.LUT P4, RZ, R28, 0x2, RZ, 0xc0, !PT ;  /* 0x000000021cff7812 */ /* 0x000fe2000788c0ff */
[----:B------:R-:W-:Y:S04]  /*2790*/  LDSM.16.M88.4 R4, [R223] ;  /* 0x00000000df04783b */ /* 0x000fe80000000200 */
[----:B------:R-:W1:Y:S04]  /*27a0*/  LDSM.16.M88.4 R24, [R216] ;  /* 0x00000000d818783b */ /* 0x000e680000000200 */
[----:B------:R-:W2:Y:S04]  /*27b0*/  LDSM.16.M88.4 R20, [R216+0x800] ;  /* 0x00080000d814783b */ /* 0x000ea80000000200 */
[----:B------:R-:W3:Y:S04]  /*27c0*/  LDSM.16.M88.4 R40, [R216+0x1000] ;  /* 0x00100000d828783b */ /* 0x000ee80000000200 */
[----:B------:R-:W4:Y:S04]  /*27d0*/  LDSM.16.M88.4 R44, [R216+0x1800] ;  /* 0x00180000d82c783b */ /* 0x000f280000000200 */
[----:B------:R-:W5:Y:S04]  /*27e0*/  LDSM.16.M88.4 R48, [R216+0x2000] ;  /* 0x00200000d830783b */ /* 0x000f680000000200 */
[----:B------:R-:W-:Y:S04]  /*27f0*/  LDSM.16.M88.4 R60, [R216+0x2800] ;  /* 0x00280000d83c783b */ /* 0x000fe80000000200 */
[----:B------:R-:W-:Y:S04]  /*2800*/  LDSM.16.M88.4 R12, [R224] ;  /* 0x00000000e00c783b */ /* 0x000fe80000000200 */
[----:B------:R-:W-:Y:S04]  /*2810*/  LDSM.16.M88.4 R52, [R227] ;  /* 0x00000000e334783b */ /* 0x000fe80000000200 */
[----:B------:R-:W1:Y:S04]  /*2820*/  LDSM.16.M88.4 R64, [R250] ;  /* 0x00000000fa40783b */ /* 0x000e680000000200 */
[----:B------:R-:W-:Y:S04]  /*2830*/  LDSM.16.M88.4 R76, [R249] ;  /* 0x00000000f94c783b */ /* 0x000fe80000000200 */
[----:B------:R-:W1:Y:S04]  /*2840*/  LDSM.16.M88.4 R92, [R248] ;  /* 0x00000000f85c783b */ /* 0x000e680000000200 */
[----:B------:R-:W-:Y:S04]  /*2850*/  LDSM.16.M88.4 R96, [R247] ;  /* 0x00000000f760783b */ /* 0x000fe80000000200 */
        /* <DEDUP_REMOVED lines=8> */
[----:B------:R-:W-:-:S13]  /*28e0*/  ISETP.LT.OR P0, PT, R0, 0x1, !P3 ;  /* 0x000000010000780c */ /* 0x000fda0005f01670 */
[----:B------:R1:W-:Y:S01]  /*28f0*/  LDGSTS.E.BYPASS.LTC128B.128 [R251+0x6100], [R2.64+0x100], !P0 ;  /* 0x0610010002fb7fae */ /* 0x0003e2000c101d46 */
[----:B------:R-:W-:-:S13]  /*2900*/  ISETP.LT.OR P0, PT, R0, 0x1, !P2 ;  /* 0x000000010000780c */ /* 0x000fda0005701670 */
[----:B------:R1:W-:Y:S01]  /*2910*/  LDGSTS.E.BYPASS.LTC128B.128 [R251+0x9100], [R2.64+0x180], !P0 ;  /* 0x0910018002fb7fae */ /* 0x0003e2000c101d46 */
[----:B------:R-:W-:-:S04]  /*2920*/  IADD3 R8, P0, R30, R2, RZ ;  /* 0x000000021e087210 */ /* 0x000fc80007f1e0ff */
[----:B------:R-:W-:Y:S02]  /*2930*/  IADD3.X R9, R29, R3, RZ, P0, !PT ;  /* 0x000000031d097210 */ /* 0x000fe400007fe4ff */
[----:B-1----:R-:W-:-:S04]  /*2940*/  IADD3 R2, P0, R8, R30, RZ ;  /* 0x0000001e08027210 */ /* 0x002fc80007f1e0ff */
[----:B------:R-:W-:Y:S02]  /*2950*/  IADD3.X R3, R9, R29, RZ, P0, !PT ;  /* 0x0000001d09037210 */ /* 0x000fe400007fe4ff */
[----:B------:R-:W-:-:S13]  /*2960*/  ISETP.LT.OR P0, PT, R0, 0x21, P1 ;  /* 0x000000210000780c */ /* 0x000fda0000f01670 */
[----:B------:R4:W-:Y:S01]  /*2970*/  LDGSTS.E.BYPASS.LTC128B.128 [R251+0x1100], [R8.64], !P0 ;  /* 0x0110000008fb7fae */ /* 0x0009e2000c101d46 */
[----:B------:R-:W-:-:S13]  /*2980*/  ISETP.LT.OR P0, PT, R0, 0x21, !P4 ;  /* 0x000000210000780c */ /* 0x000fda0006701670 */
[----:B------:R3:W-:Y:S01]  /*2990*/  LDGSTS.E.BYPASS.LTC128B.128 [R251+0x4100], [R18.64], !P0 ;  /* 0x0410000012fb7fae */ /* 0x0007e2000c101d46 */
[----:B------:R-:W-:-:S13]  /*29a0*/  ISETP.LT.OR P0, PT, R0, 0x21, !P3 ;  /* 0x000000210000780c */ /* 0x000fda0005f01670 */
[----:B------:R3:W-:Y:S01]  /*29b0*/  LDGSTS.E.BYPASS.LTC128B.128 [R251+0x7100], [R16.64], !P0 ;  /* 0x0710000010fb7fae */ /* 0x0007e2000c101d46 */
[----:B------:R-:W-:-:S13]  /*29c0*/  ISETP.LT.OR P0, PT, R0, 0x21, !P2 ;  /* 0x000000210000780c */ /* 0x000fda0005701670 */
[----:B------:R4:W-:Y:S01]  /*29d0*/  LDGSTS.E.BYPASS.LTC128B.128 [R251+0xa100], [R10.64], !P0 ;  /* 0x0a1000000afb7fae */ /* 0x0009e2000c101d46 */
[C---:B------:R-:W-:Y:S01]  /*29e0*/  ISETP.LT.OR P0, PT, R0.reuse, 0x41, P1 ;  /* 0x000000410000780c */ /* 0x040fe20000f01670 */
[C---:B------:R-:W-:Y:S08]  /*29f0*/  HMMA.16816.F32 R36, R4.reuse, R24, RZ ;  /* 0x000000180424723c */ /* 0x040ff000000018ff */
[----:B------:R-:W-:Y:S04]  /*2a00*/  HMMA.16816.F32 R32, R4, R26, RZ ;  /* 0x0000001a0420723c */ /* 0x000fe800000018ff */
[----:B------:R1:W-:Y:S01]  /*2a10*/  LDGSTS.E.BYPASS.LTC128B.128 [R251+0x2100], [R2.64], !P0 ;  /* 0x0210000002fb7fae */ /* 0x0003e2000c101d46 */
[----:B------:R-:W-:-:S03]  /*2a20*/  ISETP.LT.OR P0, PT, R0, 0x41, !P4 ;  /* 0x000000410000780c */ /* 0x000fc60006701670 */
[C---:B--2---:R-:W-:Y:S08]  /*2a30*/  HMMA.16816.F32 R28, R4.reuse, R20, RZ ;  /* 0x00000014041c723c */ /* 0x044ff000000018ff */
[C---:B------:R-:W-:Y:S08]  /*2a40*/  HMMA.16816.F32 R24, R4.reuse, R22, RZ ;  /* 0x000000160418723c */ /* 0x040ff000000018ff */
[C---:B---3--:R-:W-:Y:S01]  /*2a50*/  HMMA.16816.F32 R16, R4.reuse, R42, RZ ;  /* 0x0000002a0410723c */ /* 0x048fe200000018ff */
[----:B------:R1:W-:Y:S07]  /*2a60*/  LDGSTS.E.BYPASS.LTC128B.128 [R251+0x5100], [R2.64+0x80], !P0 ;  /* 0x0510008002fb7fae */ /* 0x0003ee000c101d46 */
[C---:B------:R-:W-:Y:S08]  /*2a70*/  HMMA.16816.F32 R20, R4.reuse, R40, RZ ;  /* 0x000000280414723c */ /* 0x040ff000000018ff */
[C---:B----4-:R-:W-:Y:S08]  /*2a80*/  HMMA.16816.F32 R8, R4.reuse, R44, RZ ;  /* 0x0000002c0408723c */ /* 0x050ff000000018ff */
[----:B------:R-:W-:Y:S01]  /*2a90*/  HMMA.16816.F32 R40, R4, R46, RZ ;  /* 0x0000002e0428723c */ /* 0x000fe200000018ff */
[----:B------:R-:W-:-:S02]  /*2aa0*/  ISETP.LT.OR P1, PT, R0, 0x41, !P3 ;  /* 0x000000410000780c */ /* 0x000fc40005f21670 */
[----:B------:R-:W-:-:S05]  /*2ab0*/  ISETP.LT.OR P0, PT, R0, 0x41, !P2 ;  /* 0x000000410000780c */ /* 0x000fca0005701670 */
[C---:B-----5:R-:W-:Y:S06]  /*2ac0*/  HMMA.16816.F32 R56, R4.reuse, R48, RZ ;  /* 0x000000300438723c */ /* 0x060fec00000018ff */
[----:B------:R1:W-:Y:S02]  /*2ad0*/  LDGSTS.E.BYPASS.LTC128B.128 [R251+0x8100], [R2.64+0x100], !P1 ;  /* 0x0810010002fb7fae */ /* 0x0003e4000c901d46 */
[----:B------:R-:W-:Y:S02]  /*2ae0*/  HMMA.16816.F32 R84, R4, R50, RZ ;  /* 0x000000320454723c */ /* 0x000fe400000018ff */
[----:B------:R1:W-:Y:S04]  /*2af0*/  LDGSTS.E.BYPASS.LTC128B.128 [R251+0xb100], [R2.64+0x180], !P0 ;  /* 0x0b10018002fb7fae */ /* 0x0003e8000c101d46 */
[----:B------:R-:W-:Y:S02]  /*2b00*/  LDSM.16.M88.4 R44, [R222] ;  /* 0x00000000de2c783b */ /* 0x000fe40000000200 */
[C---:B------:R-:W-:Y:S02]  /*2b10*/  HMMA.16816.F32 R68, R12.reuse, R64, R28 ;  /* 0x000000400c44723c */ /* 0x040fe4000000181c */
[----:B------:R-:W-:Y:S04]  /*2b20*/  LDSM.16.M88.4 R28, [R222+0x2000] ;  /* 0x00200000de1c783b */ /* 0x000fe80000000200 */
[----:B------:R-:W-:Y:S02]  /*2b30*/  LDSM.16.M88.4 R100, [R222+0x2800] ;  /* 0x00280000de64783b */ /* 0x000fe40000000200 */
[C---:B------:R-:W-:Y:S02]  /*2b40*/  HMMA.16816.F32 R64, R12.reuse, R66, R24 ;  /* 0x000000420c40723c */ /* 0x040fe40000001818 */
[----:B------:R-:W-:Y:S04]  /*2b50*/  LDSM.16.M88.4 R108, [R219+0x1000] ;  /* 0x00100000db6c783b */ /* 0x000fe80000000200 */
[----:B------:R-:W-:Y:S02]  /*2b60*/  LDSM.16.M88.4 R116, [R219+0x1800] ;  /* 0x00180000db74783b */ /* 0x000fe40000000200 */
[C---:B------:R-:W-:Y:S02]  /*2b70*/  HMMA.16816.F32 R48, R12.reuse, R92, R8 ;  /* 0x0000005c0c30723c */ /* 0x040fe40000001808 */
[----:B------:R-:W2:Y:S04]  /*2b80*/  LDSM.16.M88.4 R8, [R226] ;  /* 0x00000000e208783b */ /* 0x000ea80000000200 */
[----:B------:R-:W-:Y:S02]  /*2b90*/  LDSM.16.M88.4 R112, [R216+0x3800] ;  /* 0x00380000d870783b */ /* 0x000fe40000000200 */
[C---:B------:R-:W-:Y:S02]  /*2ba0*/  HMMA.16816.F32 R24, R12.reuse, R94, R40 ;  /* 0x0000005e0c18723c */ /* 0x040fe40000001828 */
[----:B------:R-:W3:Y:S04]  /*2bb0*/  LDSM.16.M88.4 R40, [R222+0x800] ;  /* 0x00080000de28783b */ /* 0x000ee80000000200 */
[----:B------:R-:W-:Y:S02]  /*2bc0*/  LDSM.16.M88.4 R120, [R216+0x4000] ;  /* 0x00400000d878783b */ /* 0x000fe40000000200 */
[C---:B------:R-:W-:Y:S02]  /*2bd0*/  HMMA.16816.F32 R80, R12.reuse, R52, R36 ;  /* 0x000000340c50723c */ /* 0x040fe40000001824 */
[----:B------:R-:W4:Y:S04]  /*2be0*/  LDSM.16.M88.4 R36, [R222+0x1000] ;  /* 0x00100000de24783b */ /* 0x000f280000000200 */
[----:B------:R-:W-:Y:S02]  /*2bf0*/  LDSM.16.M88.4 R132, [R219+0x6800] ;  /* 0x00680000db84783b */ /* 0x000fe40000000200 */
[----:B------:R-:W-:Y:S02]  /*2c00*/  HMMA.16816.F32 R72, R12, R54, R32 ;  /* 0x000000360c48723c */ /* 0x000fe40000001820 */
[----:B------:R-:W5:Y:S04]  /*2c10*/  LDSM.16.M88.4 R32, [R222+0x1800] ;  /* 0x00180000de20783b */ /* 0x000f680000000200 */
[----:B------:R-:W-:Y:S02]  /*2c20*/  LDSM.16.M88.4 R140, [R233] ;  /* 0x00000000e98c783b */ /* 0x000fe40000000200 */
[C---:B------:R-:W-:Y:S02]  /*2c30*/  HMMA.16816.F32 R88, R4.reuse, R60, RZ ;  /* 0x0000003c0458723c */ /* 0x040fe400000018ff */
[----:B------:R-:W-:Y:S04]  /*2c40*/  LDSM.16.M88.4 R144, [R222+0x9000] ;  /* 0x00900000de90783b */ /* 0x000fe80000000200 */
[----:B------:R-:W-:Y:S02]  /*2c50*/  LDSM.16.M88.4 R128, [R232] ;  /* 0x00000000e880783b */ /* 0x000fe40000000200 */
[----:B------:R-:W-:Y:S02]  /*2c60*/  HMMA.16816.F32 R4, R4, R62, RZ ;  /* 0x0000003e0404723c */ /* 0x000fe400000018ff */
[----:B------:R-:W-:Y:S04]  /*2c70*/  LDSM.16.M88.4 R136, [R219+0x9000] ;  /* 0x00900000db88783b */ /* 0x000fe80000000200 */
[----:B------:R-:W0:Y:S02]  /*2c80*/  LDGDEPBAR ;  /* 0x00000000000079af */ /* 0x000e240000000000 */
[C---:B------:R-:W-:Y:S08]  /*2c90*/  HMMA.16816.F32 R52, R12.reuse, R78, R16 ;  /* 0x0000004e0c34723c */ /* 0x040ff00000001810 */
[C---:B------:R-:W-:Y:S08]  /*2ca0*/  HMMA.16816.F32 R60, R12.reuse, R76, R20 ;  /* 0x0000004c0c3c723c */ /* 0x040ff00000001814 */
[C---:B------:R-:W-:Y:S08]  /*2cb0*/  HMMA.16816.F32 R92, R12.reuse, R104, R88 ;  /* 0x000000680c5c723c */ /* 0x040ff00000001858 */
[C---:B------:R-:W-:Y:S08]  /*2cc0*/  HMMA.16816.F32 R20, R12.reuse, R96, R56 ;  /* 0x000000600c14723c */ /* 0x040ff00000001838 */
[C---:B------:R-:W-:Y:S01]  /*2cd0*/  HMMA.16816.F32 R16, R12.reuse, R98, R84 ;  /* 0x000000620c10723c */ /* 0x040fe20000001854 */
[----:B------:R-:W-:Y:S07]  /*2ce0*/  LDSM.16.M88.4 R96, [R219] ;  /* 0x00000000db60783b */ /* 0x000fee0000000200 */
[----:B------:R-:W-:Y:S01]  /*2cf0*/  HMMA.16816.F32 R88, R12, R106, R4 ;  /* 0x0000006a0c58723c */ /* 0x000fe20000001804 */
[----:B------:R-:W-:Y:S04]  /*2d00*/  LDSM.16.M88.4 R4, [R225] ;  /* 0x00000000e104783b */ /* 0x000fe80000000200 */
[----:B------:R-:W1:Y:S03]  /*2d10*/  LDSM.16.M88.4 R104, [R219+0x800] ;  /* 0x00080000db68783b */ /* 0x000e660000000200 */
[C---:B--2---:R-:W-:Y:S08]  /*2d20*/  HMMA.16816.F32 R84, R8.reuse, R44, R80 ;  /* 0x0000002c0854723c */ /* 0x044ff00000001850 */
[C---:B------:R-:W-:Y:S08]  /*2d30*/  HMMA.16816.F32 R80, R8.reuse, R46, R72 ;  /* 0x0000002e0850723c */ /* 0x040ff00000001848 */
[C---:B---3--:R-:W-:Y:S08]  /*2d40*/  HMMA.16816.F32 R12, R8.reuse, R42, R64 ;  /* 0x0000002a080c723c */ /* 0x048ff00000001840 */
[C---:B----4-:R-:W-:Y:S01]  /*2d50*/  HMMA.16816.F32 R72, R8.reuse, R38, R52 ;  /* 0x000000260848723c */ /* 0x050fe20000001834 */
[----:B------:R-:W2:Y:S07]  /*2d60*/  LDSM.16.M88.4 R52, [R219+0x2000] ;  /* 0x00200000db34783b */ /* 0x000eae0000000200 */
[C---:B-----5:R-:W-:Y:S01]  /*2d70*/  HMMA.16816.F32 R64, R8.reuse, R32, R48 ;  /* 0x000000200840723c */ /* 0x060fe20000001830 */
[----:B------:R-:W3:Y:S07]  /*2d80*/  LDSM.16.M88.4 R48, [R219+0x2800] ;  /* 0x00280000db30783b */ /* 0x000eee0000000200 */
[C---:B------:R-:W-:Y:S08]  /*2d90*/  HMMA.16816.F32 R76, R8.reuse, R40, R68 ;  /* 0x00000028084c723c */ /* 0x040ff00000001844 */
[C---:B------:R-:W-:Y:S01]  /*2da0*/  HMMA.16816.F32 R68, R8.reuse, R36, R60 ;  /* 0x000000240844723c */ /* 0x040fe2000000183c */
[----:B------:R-:W-:Y:S07]  /*2db0*/  LDSM.16.M88.4 R36, [R216+0x3000] ;  /* 0x00300000d824783b */ /* 0x000fee0000000200 */
[C---:B------:R-:W-:Y:S08]  /*2dc0*/  HMMA.16816.F32 R60, R8.reuse, R34, R24 ;  /* 0x00000022083c723c */ /* 0x040ff00000001818 */
[C---:B------:R-:W-:Y:S08]  /*2dd0*/  HMMA.16816.F32 R56, R8.reuse, R28, R20 ;  /* 0x0000001c0838723c */ /* 0x040ff00000001814 */
[C---:B------:R-:W-:Y:S01]  /*2de0*/  HMMA.16816.F32 R44, R8.reuse, R30, R16 ;  /* 0x0000001e082c723c */ /* 0x040fe20000001810 */
[----:B------:R-:W4:Y:S07]  /*2df0*/  LDSM.16.M88.4 R16, [R223+0x4000] ;  /* 0x00400000df10783b */ /* 0x000f2e0000000200 */
[C---:B------:R-:W-:Y:S01]  /*2e00*/  HMMA.16816.F32 R40, R8.reuse, R100, R92 ;  /* 0x000000640828723c */ /* 0x040fe2000000185c */
[----:B------:R-:W-:Y:S07]  /*2e10*/  LDSM.16.M88.4 R92, [R216+0x4800] ;  /* 0x00480000d85c783b */ /* 0x000fee0000000200 */
[----:B------:R-:W-:Y:S08]  /*2e20*/  HMMA.16816.F32 R32, R8, R102, R88 ;  /* 0x000000660820723c */ /* 0x000ff00000001858 */
[C---:B-1----:R-:W-:Y:S08]  /*2e30*/  HMMA.16816.F32 R12, R4.reuse, R106, R12 ;  /* 0x0000006a040c723c */ /* 0x042ff0000000180c */
[C---:B------:R-:W-:Y:S08]  /*2e40*/  HMMA.16816.F32 R28, R4.reuse, R96, R84 ;  /* 0x00000060041c723c */ /* 0x040ff00000001854 */
[C---:B------:R-:W-:Y:S08]  /*2e50*/  HMMA.16816.F32 R20, R4.reuse, R104, R76 ;  /* 0x000000680414723c */ /* 0x040ff0000000184c */
[C---:B------:R-:W-:Y:S08]  /*2e60*/  HMMA.16816.F32 R24, R4.reuse, R98, R80 ;  /* 0x000000620418723c */ /* 0x040ff00000001850 */
[C---:B------:R-:W-:Y:S08]  /*2e70*/  HMMA.16816.F32 R8, R4.reuse, R108, R68 ;  /* 0x0000006c0408723c */ /* 0x040ff00000001844 */
[C---:B------:R-:W-:Y:S08]  /*2e80*/  HMMA.16816.F32 R72, R4.reuse, R110, R72 ;  /* 0x0000006e0448723c */ /* 0x040ff00000001848 */
[C---:B------:R-:W-:Y:S08]  /*2e90*/  HMMA.16816.F32 R84, R4.reuse, R116, R64 ;  /* 0x000000740454723c */ /* 0x040ff00000001840 */
[C---:B------:R-:W-:Y:S01]  /*2ea0*/  HMMA.16816.F32 R76, R4.reuse, R118, R60 ;  /* 0x00000076044c723c */ /* 0x040fe2000000183c */
[----:B------:R-:W1:Y:S04]  /*2eb0*/  LDSM.16.M88.4 R116, [R216+0x5000] ;  /* 0x00500000d874783b */ /* 0x000e680000000200 */
[----:B------:R-:W5:Y:S03]  /*2ec0*/  LDSM.16.M88.4 R60, [R216+0x5800] ;  /* 0x00580000d83c783b */ /* 0x000f660000000200 */
[C---:B--2---:R-:W-:Y:S01]  /*2ed0*/  HMMA.16816.F32 R108, R4.reuse, R52, R56 ;  /* 0x00000034046c723c */ /* 0x044fe20000001838 */
[----:B------:R-:W-:Y:S07]  /*2ee0*/  LDSM.16.M88.4 R56, [R245] ;  /* 0x00000000f538783b */ /* 0x000fee0000000200 */
[C---:B------:R-:W-:Y:S01]  /*2ef0*/  HMMA.16816.F32 R100, R4.reuse, R54, R44 ;  /* 0x000000360464723c */ /* 0x040fe2000000182c */
[----:B------:R-:W-:Y:S04]  /*2f00*/  LDSM.16.M88.4 R52, [R244] ;  /* 0x00000000f434783b */ /* 0x000fe80000000200 */
[----:B------:R-:W-:Y:S03]  /*2f10*/  LDSM.16.M88.4 R44, [R242] ;  /* 0x00000000f22c783b */ /* 0x000fe60000000200 */
[C---:B---3--:R-:W-:Y:S01]  /*2f20*/  HMMA.16816.F32 R104, R4.reuse, R48, R40 ;  /* 0x000000300468723c */ /* 0x048fe20000001828 */
[----:B------:R-:W-:Y:S07]  /*2f30*/  LDSM.16.M88.4 R40, [R241] ;  /* 0x00000000f128783b */ /* 0x000fee0000000200 */
[----:B------:R-:W-:Y:S01]  /*2f40*/  HMMA.16816.F32 R96, R4, R50, R32 ;  /* 0x000000320460723c */ /* 0x000fe20000001820 */
[----:B------:R-:W2:Y:S04]  /*2f50*/  LDSM.16.M88.4 R4, [R224+0x4000] ;  /* 0x00400000e004783b */ /* 0x000ea80000000200 */
[----:B------:R-:W3:Y:S03]  /*2f60*/  LDSM.16.M88.4 R48, [R243] ;  /* 0x00000000f330783b */ /* 0x000ee60000000200 */
[C---:B----4-:R-:W-:Y:S01]  /*2f70*/  HMMA.16816.F32 R64, R16.reuse, R114, R12 ;  /* 0x000000721040723c */ /* 0x050fe2000000180c */
[----:B------:R-:W-:Y:S07]  /*2f80*/  LDSM.16.M88.4 R12, [R226+0x4000] ;  /* 0x00400000e20c783b */ /* 0x000fee0000000200 */
[C---:B------:R-:W-:Y:S01]  /*2f90*/  HMMA.16816.F32 R68, R16.reuse, R112, R20 ;  /* 0x000000701044723c */ /* 0x040fe20000001814 */
[----:B------:R-:W-:Y:S07]  /*2fa0*/  LDSM.16.M88.4 R112, [R222+0x3000] ;  /* 0x00300000de70783b */ /* 0x000fee0000000200 */
[C---:B------:R-:W-:Y:S08]  /*2fb0*/  HMMA.16816.F32 R80, R16.reuse, R38, R24 ;  /* 0x000000261050723c */ /* 0x040ff00000001818 */
[C---:B------:R-:W-:Y:S08]  /*2fc0*/  HMMA.16816.F32 R88, R16.reuse, R36, R28 ;  /* 0x000000241058723c */ /* 0x040ff0000000181c */
[C---:B------:R-:W-:Y:S08]  /*2fd0*/  HMMA.16816.F32 R32, R16.reuse, R122, R72 ;  /* 0x0000007a1020723c */ /* 0x040ff00000001848 */
[C---:B------:R-:W-:Y:S08]  /*2fe0*/  HMMA.16816.F32 R36, R16.reuse, R120, R8 ;  /* 0x000000781024723c */ /* 0x040ff00000001808 */
[C---:B-1----:R-:W-:Y:S01]  /*2ff0*/  HMMA.16816.F32 R20, R16.reuse, R116, R108 ;  /* 0x000000741014723c */ /* 0x042fe2000000186c */
[----:B------:R-:W1:Y:S07]  /*3000*/  LDSM.16.M88.4 R108, [R240] ;  /* 0x00000000f06c783b */ /* 0x000e6e0000000200 */
[C---:B-----5:R-:W-:Y:S08]  /*3010*/  HMMA.16816.F32 R72, R16.reuse, R60, R104 ;  /* 0x0000003c1048723c */ /* 0x060ff00000001868 */
[C---:B------:R-:W-:Y:S08]  /*3020*/  HMMA.16816.F32 R28, R16.reuse, R92, R84 ;  /* 0x0000005c101c723c */ /* 0x040ff00000001854 */
[C---:B------:R-:W-:Y:S08]  /*3030*/  HMMA.16816.F32 R24, R16.reuse, R94, R76 ;  /* 0x0000005e1018723c */ /* 0x040ff0000000184c */
[----:B------:R-:W-:Y:S08]  /*3040*/  HMMA.16816.F32 R8, R16, R118, R100 ;  /* 0x000000761008723c */ /* 0x000ff00000001864 */
[----:B--2---:R-:W-:Y:S01]  /*3050*/  HMMA.16816.F32 R104, R4, R54, R64 ;  /* 0x000000360468723c */ /* 0x004fe20000001840 */
[----:B------:R-:W2:Y:S07]  /*3060*/  LDSM.16.M88.4 R64, [R222+0x3800] ;  /* 0x00380000de40783b */ /* 0x000eae0000000200 */
[----:B------:R-:W-:Y:S01]  /*3070*/  HMMA.16816.F32 R16, R16, R62, R96 ;  /* 0x0000003e1010723c */ /* 0x000fe20000001860 */
[----:B------:R-:W4:Y:S07]  /*3080*/  LDSM.16.M88.4 R60, [R222+0x4000] ;  /* 0x00400000de3c783b */ /* 0x000f2e0000000200 */
[C---:B------:R-:W-:Y:S08]  /*3090*/  HMMA.16816.F32 R100, R4.reuse, R52, R68 ;  /* 0x000000340464723c */ /* 0x040ff00000001844 */
[C---:B------:R-:W-:Y:S08]  /*30a0*/  HMMA.16816.F32 R92, R4.reuse, R58, R80 ;  /* 0x0000003a045c723c */ /* 0x040ff00000001850 */
[C---:B------:R-:W-:Y:S01]  /*30b0*/  HMMA.16816.F32 R84, R4.reuse, R44, R28 ;  /* 0x0000002c0454723c */ /* 0x040fe2000000181c */
[----:B------:R-:W-:Y:S07]  /*30c0*/  LDSM.16.M88.4 R28, [R219+0x3800] ;  /* 0x00380000db1c783b */ /* 0x000fee0000000200 */
[C---:B------:R-:W-:Y:S01]  /*30d0*/  HMMA.16816.F32 R80, R4.reuse, R46, R24 ;  /* 0x0000002e0450723c */ /* 0x040fe20000001818 */
[----:B------:R-:W5:Y:S07]  /*30e0*/  LDSM.16.M88.4 R44, [R222+0x5000] ;  /* 0x00500000de2c783b */ /* 0x000f6e0000000200 */
[C---:B------:R-:W-:Y:S01]  /*30f0*/  HMMA.16816.F32 R52, R4.reuse, R42, R8 ;  /* 0x0000002a0434723c */ /* 0x040fe20000001808 */
[----:B------:R-:W2:Y:S07]  /*3100*/  LDSM.16.M88.4 R8, [R225+0x4000] ;  /* 0x00400000e108783b */ /* 0x000eae0000000200 */
[C---:B------:R-:W-:Y:S01]  /*3110*/  HMMA.16816.F32 R76, R4.reuse, R56, R88 ;  /* 0x00000038044c723c */ /* 0x040fe20000001858 */
[----:B------:R-:W4:Y:S07]  /*3120*/  LDSM.16.M88.4 R56, [R222+0x4800] ;  /* 0x00480000de38783b */ /* 0x000f2e0000000200 */
[C---:B------:R-:W-:Y:S01]  /*3130*/  HMMA.16816.F32 R68, R4.reuse, R40, R20 ;  /* 0x000000280444723c */ /* 0x040fe20000001814 */
[----:B------:R-:W4:Y:S07]  /*3140*/  LDSM.16.M88.4 R40, [R222+0x5800] ;  /* 0x00580000de28783b */ /* 0x000f2e0000000200 */
[C---:B---3--:R-:W-:Y:S01]  /*3150*/  HMMA.16816.F32 R88, R4.reuse, R50, R32 ;  /* 0x000000320458723c */ /* 0x048fe20000001820 */
[----:B------:R-:W3:Y:S07]  /*3160*/  LDSM.16.M88.4 R32, [R219+0x3000] ;  /* 0x00300000db20783b */ /* 0x000eee0000000200 */
[C---:B------:R-:W-:Y:S08]  /*3170*/  HMMA.16816.F32 R96, R4.reuse, R48, R36 ;  /* 0x000000300460723c */ /* 0x040ff00000001824 */
[----:B-1----:R-:W-:Y:S08]  /*3180*/  HMMA.16816.F32 R36, R4, R110, R16 ;  /* 0x0000006e0424723c */ /* 0x002ff00000001810 */
[----:B--2---:R-:W-:Y:S01]  /*3190*/  HMMA.16816.F32 R16, R12, R64, R100 ;  /* 0x000000400c10723c */ /* 0x004fe20000001864 */
[----:B------:R-:W1:Y:S07]  /*31a0*/  LDSM.16.M88.4 R100, [R219+0x4800] ;  /* 0x00480000db64783b */ /* 0x000e6e0000000200 */
[----:B------:R-:W-:Y:S01]  /*31b0*/  HMMA.16816.F32 R48, R4, R108, R72 ;  /* 0x0000006c0430723c */ /* 0x000fe20000001848 */
[----:B------:R-:W2:Y:S07]  /*31c0*/  LDSM.16.M88.4 R72, [R219+0x4000] ;  /* 0x00400000db48783b */ /* 0x000eae0000000200 */
[C---:B------:R-:W-:Y:S08]  /*31d0*/  HMMA.16816.F32 R20, R12.reuse, R114, R92 ;  /* 0x000000720c14723c */ /* 0x040ff0000000185c */
[C---:B------:R-:W-:Y:S08]  /*31e0*/  HMMA.16816.F32 R4, R12.reuse, R66, R104 ;  /* 0x000000420c04723c */ /* 0x040ff00000001868 */
[C---:B------:R-:W-:Y:S08]  /*31f0*/  HMMA.16816.F32 R24, R12.reuse, R112, R76 ;  /* 0x000000700c18723c */ /* 0x040ff0000000184c */
[C---:B----4-:R-:W-:Y:S08]  /*3200*/  HMMA.16816.F32 R64, R12.reuse, R60, R96 ;  /* 0x0000003c0c40723c */ /* 0x050ff00000001860 */
[C---:B------:R-:W-:Y:S08]  /*3210*/  HMMA.16816.F32 R60, R12.reuse, R62, R88 ;  /* 0x0000003e0c3c723c */ /* 0x040ff00000001858 */
[----:B-----5:R-:W-:Y:S08]  /*3220*/  HMMA.16816.F32 R108, R12, R44, R68 ;  /* 0x0000002c0c6c723c */ /* 0x020ff00000001844 */
[----:B------:R-:W-:Y:S01]  /*3230*/  HMMA.16816.F32 R76, R8, R28, R16 ;  /* 0x0000001c084c723c */ /* 0x000fe20000001810 */
[----:B------:R-:W4:Y:S07]  /*3240*/  LDSM.16.M88.4 R16, [R219+0x5000] ;  /* 0x00500000db10783b */ /* 0x000f2e0000000200 */
[C---:B------:R-:W-:Y:S08]  /*3250*/  HMMA.16816.F32 R88, R12.reuse, R56, R84 ;  /* 0x000000380c58723c */ /* 0x040ff00000001854 */
[C---:B------:R-:W-:Y:S01]  /*3260*/  HMMA.16816.F32 R80, R12.reuse, R58, R80 ;  /* 0x0000003a0c50723c */ /* 0x040fe20000001850 */
[----:B------:R-:W-:Y:S07]  /*3270*/  LDSM.16.M88.4 R56, [R216+0x6800] ;  /* 0x00680000d838783b */ /* 0x000fee0000000200 */
[C---:B------:R-:W-:Y:S01]  /*3280*/  HMMA.16816.F32 R68, R12.reuse, R46, R52 ;  /* 0x0000002e0c44723c */ /* 0x040fe20000001834 */
[----:B------:R-:W-:Y:S07]  /*3290*/  LDSM.16.M88.4 R52, [R216+0x7000] ;  /* 0x00700000d834783b */ /* 0x000fee0000000200 */
[C---:B------:R-:W-:Y:S01]  /*32a0*/  HMMA.16816.F32 R104, R12.reuse, R40, R48 ;  /* 0x000000280c68723c */ /* 0x040fe20000001830 */
[----:B------:R-:W-:Y:S07]  /*32b0*/  LDSM.16.M88.4 R48, [R216+0x7800] ;  /* 0x00780000d830783b */ /* 0x000fee0000000200 */
[----:B------:R-:W-:Y:S01]  /*32c0*/  HMMA.16816.F32 R96, R12, R42, R36 ;  /* 0x0000002a0c60723c */ /* 0x000fe20000001824 */
[----:B------:R-:W5:Y:S07]  /*32d0*/  LDSM.16.M88.4 R12, [R219+0x5800] ;  /* 0x00580000db0c783b */ /* 0x000f6e0000000200 */
[C---:B---3--:R-:W-:Y:S01]  /*32e0*/  HMMA.16816.F32 R84, R8.reuse, R34, R20 ;  /* 0x000000220854723c */ /* 0x048fe20000001814 */
[----:B------:R-:W-:Y:S07]  /*32f0*/  LDSM.16.M88.4 R20, [R216+0x6000] ;  /* 0x00600000d814783b */ /* 0x000fee0000000200 */
[C---:B------:R-:W-:Y:S01]  /*3300*/  HMMA.16816.F32 R44, R8.reuse, R30, R4 ;  /* 0x0000001e082c723c */ /* 0x040fe20000001804 */
[----:B------:R-:W3:Y:S04]  /*3310*/  LDSM.16.M88.4 R4, [R223+0x8000] ;  /* 0x00800000df04783b */ /* 0x000ee80000000200 */
[----:B------:R-:W-:Y:S03]  /*3320*/  LDSM.16.M88.4 R28, [R224+0x8000] ;  /* 0x00800000e01c783b */ /* 0x000fe60000000200 */
[C---:B------:R-:W-:Y:S08]  /*3330*/  HMMA.16816.F32 R92, R8.reuse, R32, R24 ;  /* 0x00000020085c723c */ /* 0x040ff00000001818 */
[C---:B-1----:R-:W-:Y:S01]  /*3340*/  HMMA.16816.F32 R32, R8.reuse, R100, R88 ;  /* 0x000000640820723c */ /* 0x042fe20000001858 */
[----:B------:R-:W1:Y:S07]  /*3350*/  LDSM.16.M88.4 R88, [R239] ;  /* 0x00000000ef58783b */ /* 0x000e6e0000000200 */
[C---:B------:R-:W-:Y:S01]  /*3360*/  HMMA.16816.F32 R24, R8.reuse, R102, R80 ;  /* 0x000000660818723c */ /* 0x040fe20000001850 */
[----:B------:R-:W1:Y:S07]  /*3370*/  LDSM.16.M88.4 R80, [R216+0x8800] ;  /* 0x00880000d850783b */ /* 0x000e6e0000000200 */
[C---:B--2---:R-:W-:Y:S08]  /*3380*/  HMMA.16816.F32 R36, R8.reuse, R74, R60 ;  /* 0x0000004a0824723c */ /* 0x044ff0000000183c */
[C---:B----4-:R-:W-:Y:S08]  /*3390*/  HMMA.16816.F32 R60, R8.reuse, R16, R108 ;  /* 0x00000010083c723c */ /* 0x050ff0000000186c */
[C---:B------:R-:W-:Y:S08]  /*33a0*/  HMMA.16816.F32 R68, R8.reuse, R18, R68 ;  /* 0x000000120844723c */ /* 0x040ff00000001844 */
[C---:B-----5:R-:W-:Y:S08]  /*33b0*/  HMMA.16816.F32 R16, R8.reuse, R12, R104 ;  /* 0x0000000c0810723c */ /* 0x060ff00000001868 */
[C---:B------:R-:W-:Y:S01]  /*33c0*/  HMMA.16816.F32 R40, R8.reuse, R72, R64 ;  /* 0x000000480828723c */ /* 0x040fe20000001840 */
[----:B------:R-:W2:Y:S07]  /*33d0*/  LDSM.16.M88.4 R72, [R216+0x8000] ;  /* 0x00800000d848783b */ /* 0x000eae0000000200 */
[----:B------:R-:W-:Y:S08]  /*33e0*/  HMMA.16816.F32 R12, R8, R14, R96 ;  /* 0x0000000e080c723c */ /* 0x000ff00000001860 */
[C---:B---3--:R-:W-:Y:S08]  /*33f0*/  HMMA.16816.F32 R8, R4.reuse, R20, R92 ;  /* 0x000000140408723c */ /* 0x048ff0000000185c */
[C---:B------:R-:W-:Y:S01]  /*3400*/  HMMA.16816.F32 R64, R4.reuse, R22, R84 ;  /* 0x000000160440723c */ /* 0x040fe20000001854 */
[----:B------:R-:W-:Y:S07]  /*3410*/  LDSM.16.M88.4 R20, [R225+0x8000] ;  /* 0x00800000e114783b */ /* 0x000fee0000000200 */
[C---:B------:R-:W-:Y:S01]  /*3420*/  HMMA.16816.F32 R104, R4.reuse, R48, R32 ;  /* 0x000000300468723c */ /* 0x040fe20000001820 */
[----:B------:R-:W-:Y:S07]  /*3430*/  LDSM.16.M88.4 R32, [R222+0x6000] ;  /* 0x00600000de20783b */ /* 0x000fee0000000200 */
[----:B------:R-:W-:Y:S01]  /*3440*/  HMMA.16816.F32 R96, R4, R50, R24 ;  /* 0x000000320460723c */ /* 0x000fe20000001818 */
[----:B------:R-:W3:Y:S04]  /*3450*/  LDSM.16.M88.4 R24, [R226+0x8000] ;  /* 0x00800000e218783b */ /* 0x000ee80000000200 */
[----:B------:R-:W4:Y:S03]  /*3460*/  LDSM.16.M88.4 R48, [R237] ;  /* 0x00000000ed30783b */ /* 0x000f260000000200 */
[----:B-1----:R-:W-:Y:S08]  /*3470*/  HMMA.16816.F32 R8, R28, R88, R8 ;  /* 0x000000581c08723c */ /* 0x002ff00000001808 */
[----:B------:R-:W-:Y:S08]  /*3480*/  HMMA.16816.F32 R120, R4, R82, R12 ;  /* 0x000000520478723c */ /* 0x000ff0000000180c */
[----:B------:R-:W-:Y:S01]  /*3490*/  HMMA.16816.F32 R12, R28, R90, R64 ;  /* 0x0000005a1c0c723c */ /* 0x000fe20000001840 */
[----:B------:R-:W-:Y:S07]  /*34a0*/  LDSM.16.M88.4 R64, [R222+0x6800] ;  /* 0x00680000de40783b */ /* 0x000fee0000000200 */
[C---:B------:R-:W-:Y:S08]  /*34b0*/  HMMA.16816.F32 R76, R4.reuse, R56, R76 ;  /* 0x00000038044c723c */ /* 0x040ff0000000184c */
[C---:B------:R-:W-:Y:S01]  /*34c0*/  HMMA.16816.F32 R100, R4.reuse, R58, R44 ;  /* 0x0000003a0464723c */ /* 0x040fe2000000182c */
[----:B------:R-:W-:Y:S04]  /*34d0*/  LDSM.16.M88.4 R56, [R219+0x6000] ;  /* 0x00600000db38783b */ /* 0x000fe80000000200 */
[----:B------:R-:W-:Y:S03]  /*34e0*/  LDSM.16.M88.4 R44, [R236] ;  /* 0x00000000ec2c783b */ /* 0x000fe60000000200 */
[C---:B------:R-:W-:Y:S01]  /*34f0*/  HMMA.16816.F32 R112, R4.reuse, R52, R40 ;  /* 0x000000340470723c */ /* 0x040fe20000001828 */
[----:B------:R-:W-:Y:S07]  /*3500*/  LDSM.16.M88.4 R40, [R235] ;  /* 0x00000000eb28783b */ /* 0x000fee0000000200 */
[C---:B------:R-:W-:Y:S01]  /*3510*/  HMMA.16816.F32 R108, R4.reuse, R54, R36 ;  /* 0x00000036046c723c */ /* 0x040fe20000001824 */
[----:B------:R-:W1:Y:S07]  /*3520*/  LDSM.16.M88.4 R52, [R238] ;  /* 0x00000000ee34783b */ /* 0x000e6e0000000200 */
[C---:B--2---:R-:W-:Y:S08]  /*3530*/  HMMA.16816.F32 R92, R4.reuse, R72, R60 ;  /* 0x00000048045c723c */ /* 0x044ff0000000183c */
[C---:B------:R-:W-:Y:S01]  /*3540*/  HMMA.16816.F32 R84, R4.reuse, R74, R68 ;  /* 0x0000004a0454723c */ /* 0x040fe20000001844 */
[----:B------:R-:W-:Y:S04]  /*3550*/  LDSM.16.M88.4 R72, [R216+0x9000] ;  /* 0x00900000d848783b */ /* 0x000fe80000000200 */
[----:B------:R-:W-:Y:S03]  /*3560*/  LDSM.16.M88.4 R68, [R234] ;  /* 0x00000000ea44783b */ /* 0x000fe60000000200 */
[----:B------:R-:W-:Y:S01]  /*3570*/  HMMA.16816.F32 R124, R4, R80, R16 ;  /* 0x00000050047c723c */ /* 0x000fe20000001810 */
[----:B------:R-:W2:Y:S07]  /*3580*/  LDSM.16.M88.4 R16, [R223+0xc000] ;  /* 0x00c00000df10783b */ /* 0x000eae0000000200 */
[C---:B---3--:R-:W-:Y:S08]  /*3590*/  HMMA.16816.F32 R4, R24.reuse, R32, R8 ;  /* 0x000000201804723c */ /* 0x048ff00000001808 */
[----:B------:R-:W-:Y:S01]  /*35a0*/  HMMA.16816.F32 R8, R24, R34, R12 ;  /* 0x000000221808723c */ /* 0x000fe2000000180c */
[----:B------:R-:W-:Y:S07]  /*35b0*/  LDSM.16.M88.4 R12, [R224+0xc000] ;  /* 0x00c00000e00c783b */ /* 0x000fee0000000200 */
[C---:B----4-:R-:W-:Y:S08]  /*35c0*/  HMMA.16816.F32 R60, R28.reuse, R48, R112 ;  /* 0x000000301c3c723c */ /* 0x050ff00000001870 */
[C---:B------:R-:W-:Y:S01]  /*35d0*/  HMMA.16816.F32 R80, R28.reuse, R50, R108 ;  /* 0x000000321c50723c */ /* 0x040fe2000000186c */
[----:B------:R-:W3:Y:S07]  /*35e0*/  LDSM.16.M88.4 R48, [R222+0x7800] ;  /* 0x00780000de30783b */ /* 0x000eee0000000200 */
[----:B-1----:R-:W-:Y:S01]  /*35f0*/  HMMA.16816.F32 R36, R28, R52, R76 ;  /* 0x000000341c24723c */ /* 0x002fe2000000184c */
[----:B------:R-:W1:Y:S07]  /*3600*/  LDSM.16.M88.4 R76, [R222+0x7000] ;  /* 0x00700000de4c783b */ /* 0x000e6e0000000200 */
[C---:B------:R-:W-:Y:S08]  /*3610*/  HMMA.16816.F32 R4, R20.reuse, R56, R4 ;  /* 0x000000381404723c */ /* 0x040ff00000001804 */
[----:B------:R-:W-:Y:S01]  /*3620*/  HMMA.16816.F32 R32, R20, R58, R8 ;  /* 0x0000003a1420723c */ /* 0x000fe20000001808 */
[----:B------:R-:W-:Y:S07]  /*3630*/  LDSM.16.M88.4 R8, [R226+0xc000] ;  /* 0x00c00000e208783b */ /* 0x000fee0000000200 */
[----:B------:R-:W-:Y:S08]  /*3640*/  HMMA.16816.F32 R116, R28, R44, R104 ;  /* 0x0000002c1c74723c */ /* 0x000ff00000001868 */
[----:B------:R-:W-:Y:S08]  /*3650*/  HMMA.16816.F32 R36, R24, R64, R36 ;  /* 0x000000401824723c */ /* 0x000ff00000001824 */
[C---:B--2---:R-:W-:Y:S08]  /*3660*/  HMMA.16816.F32 R4, R16.reuse, R72, R4 ;  /* 0x000000481004723c */ /* 0x044ff00000001804 */
[----:B------:R-:W-:Y:S08]  /*3670*/  HMMA.16816.F32 R32, R16, R74, R32 ;  /* 0x0000004a1020723c */ /* 0x000ff00000001820 */
[----:B------:R-:W-:Y:S08]  /*3680*/  HMMA.16816.F32 R52, R28, R54, R100 ;  /* 0x000000361c34723c */ /* 0x000ff00000001864 */
[----:B---3--:R-:W-:Y:S01]  /*3690*/  HMMA.16816.F32 R72, R24, R48, R116 ;  /* 0x000000301848723c */ /* 0x008fe20000001874 */
[----:B------:R-:W2:Y:S07]  /*36a0*/  LDL R119, [R1+0x18] ;  /* 0x0000180001777983 */ /* 0x000eae0000100800 */
[C---:B------:R-:W-:Y:S01]  /*36b0*/  HMMA.16816.F32 R108, R28.reuse, R46, R96 ;  /* 0x0000002e1c6c723c */ /* 0x040fe20000001860 */
[----:B------:R-:W3:Y:S04]  /*36c0*/  LDSM.16.M88.4 R44, [R222+0x8000] ;  /* 0x00800000de2c783b */ /* 0x000ee80000000200 */
[----:B------:R-:W-:Y:S03]  /*36d0*/  LDSM.16.M88.4 R96, [R222+0x8800] ;  /* 0x00880000de60783b */ /* 0x000fe60000000200 */
[C---:B------:R-:W-:Y:S01]  /*36e0*/  HMMA.16816.F32 R56, R28.reuse, R68, R124 ;  /* 0x000000441c38723c */ /* 0x040fe2000000187c */
[----:B------:R-:W4:Y:S07]  /*36f0*/  LDSM.16.M88.4 R124, [R216+0x9800] ;  /* 0x00980000d87c783b */ /* 0x000f2e0000000200 */
[C---:B------:R-:W-:Y:S01]  /*3700*/  HMMA.16816.F32 R104, R28.reuse, R40, R92 ;  /* 0x000000281c68723c */ /* 0x040fe2000000185c */
[----:B------:R-:W-:Y:S07]  /*3710*/  LDSM.16.M88.4 R92, [R219+0x8000] ;  /* 0x00800000db5c783b */ /* 0x000fee0000000200 */
[----:B------:R-:W-:Y:S01]  /*3720*/  HMMA.16816.F32 R100, R28, R42, R84 ;  /* 0x0000002a1c64723c */ /* 0x000fe20000001854 */
[----:B------:R-:W-:Y:S07]  /*3730*/  LDSM.16.M88.4 R84, [R219+0x7800] ;  /* 0x00780000db54783b */ /* 0x000fee0000000200 */
[----:B------:R-:W-:Y:S08]  /*3740*/  HMMA.16816.F32 R36, R20, R132, R36 ;  /* 0x000000841424723c */ /* 0x000ff00000001824 */
[----:B------:R-:W-:Y:S01]  /*3750*/  HMMA.16816.F32 R40, R24, R66, R52 ;  /* 0x000000421828723c */ /* 0x000fe20000001834 */
[----:B------:R-:W5:Y:S07]  /*3760*/  LDSM.16.M88.4 R52, [R219+0x7000] ;  /* 0x00700000db34783b */ /* 0x000f6e0000000200 */
[----:B------:R-:W-:Y:S01]  /*3770*/  HMMA.16816.F32 R112, R28, R70, R120 ;  /* 0x000000461c70723c */ /* 0x000fe20000001878 */
[----:B------:R-:W4:Y:S07]  /*3780*/  LDSM.16.M88.4 R120, [R219+0x8800] ;  /* 0x00880000db78783b */ /* 0x000f2e0000000200 */
[----:B------:R-:W-:Y:S01]  /*3790*/  HMMA.16816.F32 R28, R12, R140, R4 ;  /* 0x0000008c0c1c723c */ /* 0x000fe20000001804 */
[----:B------:R-:W4:Y:S07]  /*37a0*/  LDSM.16.M88.4 R4, [R225+0xc000] ;  /* 0x00c00000e104783b */ /* 0x000f2e0000000200 */
[C---:B-1----:R-:W-:Y:S08]  /*37b0*/  HMMA.16816.F32 R88, R24.reuse, R76, R60 ;  /* 0x0000004c1858723c */ /* 0x042ff0000000183c */
[C---:B------:R-:W-:Y:S01]  /*37c0*/  HMMA.16816.F32 R64, R24.reuse, R78, R80 ;  /* 0x0000004e1840723c */ /* 0x040fe20000001850 */
[----:B------:R-:W1:Y:S07]  /*37d0*/  LDSM.16.M88.4 R80, [R216+0xa000] ;  /* 0x00a00000d850783b */ /* 0x000e6e0000000200 */
[C---:B---3--:R-:W-:Y:S08]  /*37e0*/  HMMA.16816.F32 R68, R24.reuse, R44, R104 ;  /* 0x0000002c1844723c */ /* 0x048ff00000001868 */
[C---:B------:R-:W-:Y:S01]  /*37f0*/  HMMA.16816.F32 R60, R24.reuse, R46, R100 ;  /* 0x0000002e183c723c */ /* 0x040fe20000001864 */
[----:B------:R-:W-:Y:S07]  /*3800*/  LDSM.16.M88.4 R100, [R216+0xa800] ;  /* 0x00a80000d864783b */ /* 0x000fee0000000200 */
[----:B------:R-:W-:Y:S08]  /*3810*/  HMMA.16816.F32 R76, R24, R50, R108 ;  /* 0x00000032184c723c */ /* 0x000ff0000000186c */
[----:B----4-:R-:W-:Y:S08]  /*3820*/  HMMA.16816.F32 R44, R16, R124, R36 ;  /* 0x0000007c102c723c */ /* 0x010ff00000001824 */
[----:B------:R-:W-:Y:S08]  /*3830*/  HMMA.16816.F32 R48, R20, R134, R40 ;  /* 0x000000861430723c */ /* 0x000ff00000001828 */
[----:B------:R-:W-:Y:S08]  /*3840*/  HMMA.16816.F32 R56, R24, R96, R56 ;  /* 0x000000601838723c */ /* 0x000ff00000001838 */
[----:B------:R-:W-:Y:S08]  /*3850*/  HMMA.16816.F32 R40, R12, R142, R32 ;  /* 0x0000008e0c28723c */ /* 0x000ff00000001820 */
[----:B------:R-:W-:Y:S08]  /*3860*/  HMMA.16816.F32 R32, R8, R144, R28 ;  /* 0x000000900820723c */ /* 0x000ff0000000181c */
[----:B------:R-:W-:Y:S01]  /*3870*/  HMMA.16816.F32 R28, R24, R98, R112 ;  /* 0x00000062181c723c */ /* 0x000fe20000001870 */
[----:B------:R-:W3:Y:S07]  /*3880*/  LDSM.16.M88.4 R96, [R222+0x9800] ;  /* 0x00980000de60783b */ /* 0x000eee0000000200 */
[----:B-----5:R-:W-:Y:S08]  /*3890*/  HMMA.16816.F32 R24, R20, R52, R88 ;  /* 0x000000341418723c */ /* 0x020ff00000001858 */
[----:B------:R-:W-:Y:S08]  /*38a0*/  HMMA.16816.F32 R44, R12, R128, R44 ;  /* 0x000000800c2c723c */ /* 0x000ff0000000182c */
[----:B------:R-:W-:Y:S08]  /*38b0*/  HMMA.16816.F32 R48, R16, R126, R48 ;  /* 0x0000007e1030723c */ /* 0x000ff00000001830 */
[C---:B------:R-:W-:Y:S01]  /*38c0*/  HMMA.16816.F32 R36, R20.reuse, R54, R64 ;  /* 0x000000361424723c */ /* 0x040fe20000001840 */
[----:B------:R-:W-:Y:S07]  /*38d0*/  LDSM.16.M88.4 R64, [R219+0x9800] ;  /* 0x00980000db40783b */ /* 0x000fee0000000200 */
[C---:B------:R-:W-:Y:S08]  /*38e0*/  HMMA.16816.F32 R52, R20.reuse, R84, R72 ;  /* 0x000000541434723c */ /* 0x040ff00000001848 */
[C---:B------:R-:W-:Y:S08]  /*38f0*/  HMMA.16816.F32 R76, R20.reuse, R86, R76 ;  /* 0x00000056144c723c */ /* 0x040ff0000000184c */
[C---:B------:R-:W-:Y:S08]  /*3900*/  HMMA.16816.F32 R88, R20.reuse, R120, R56 ;  /* 0x000000781458723c */ /* 0x040ff00000001838 */
[----:B------:R-:W-:Y:S01]  /*3910*/  HMMA.16816.F32 R84, R20, R92, R68 ;  /* 0x0000005c1454723c */ /* 0x000fe20000001844 */
[----:B------:R-:W4:Y:S07]  /*3920*/  LDSM.16.M88.4 R68, [R231] ;  /* 0x00000000e744783b */ /* 0x000f2e0000000200 */
[----:B------:R-:W-:Y:S08]  /*3930*/  HMMA.16816.F32 R56, R4, R136, R32 ;  /* 0x000000880438723c */ /* 0x000ff00000001820 */
[----:B------:R-:W-:Y:S08]  /*3940*/  HMMA.16816.F32 R32, R8, R146, R40 ;  /* 0x000000920820723c */ /* 0x000ff00000001828 */
[C---:B------:R-:W-:Y:S01]  /*3950*/  HMMA.16816.F32 R92, R20.reuse, R94, R60 ;  /* 0x0000005e145c723c */ /* 0x040fe2000000183c */
[----:B------:R-:W-:Y:S07]  /*3960*/  LDSM.16.M88.4 R60, [R219+0xa000] ;  /* 0x00a00000db3c783b */ /* 0x000fee0000000200 */
[----:B------:R-:W-:Y:S08]  /*3970*/  HMMA.16816.F32 R120, R20, R122, R28 ;  /* 0x0000007a1478723c */ /* 0x000ff0000000181c */
[----:B-1----:R-:W-:Y:S08]  /*3980*/  HMMA.16816.F32 R24, R16, R80, R24 ;  /* 0x000000501018723c */ /* 0x002ff00000001818 */
[----:B---3--:R-:W-:Y:S01]  /*3990*/  HMMA.16816.F32 R20, R8, R96, R44 ;  /* 0x000000600814723c */ /* 0x008fe2000000182c */
[----:B------:R-:W-:Y:S07]  /*39a0*/  LDSM.16.M88.4 R44, [R222+0xa000] ;  /* 0x00a00000de2c783b */ /* 0x000fee0000000200 */
[----:B------:R-:W-:Y:S01]  /*39b0*/  HMMA.16816.F32 R28, R12, R130, R48 ;  /* 0x000000820c1c723c */ /* 0x000fe20000001830 */
[----:B------:R-:W-:Y:S01]  /*39c0*/  FMUL.FTZ R0, R56, c[0x0][0x320] ;  /* 0x0000c80038007a20 */ /* 0x000fe20000410000 */
[----:B------:R-:W1:Y:S06]  /*39d0*/  LDSM.16.M88.4 R48, [R216+0xb000] ;  /* 0x00b00000d830783b */ /* 0x000e6c0000000200 */
[----:B------:R-:W-:Y:S01]  /*39e0*/  HMMA.16816.F32 R32, R4, R138, R32 ;  /* 0x0000008a0420723c */ /* 0x000fe20000001820 */
[----:B------:R3:W1:Y:S07]  /*39f0*/  MUFU.TANH R105, R0 ;  /* 0x0000000000697308 */ /* 0x00066e0000002400 */
[----:B------:R-:W-:Y:S01]  /*3a00*/  HMMA.16816.F32 R36, R16, R82, R36 ;  /* 0x000000521024723c */ /* 0x000fe20000001824 */
[----:B---3--:R-:W-:-:S07]  /*3a10*/  FMUL.FTZ R0, R57, c[0x0][0x320] ;  /* 0x0000c80039007a20 */ /* 0x008fce0000410000 */
[----:B------:R-:W-:Y:S01]  /*3a20*/  HMMA.16816.F32 R72, R16, R100, R52 ;  /* 0x000000641048723c */ /* 0x000fe20000001834 */
[----:B------:R-:W3:Y:S01]  /*3a30*/  LDSM.16.M88.4 R52, [R230] ;  /* 0x00000000e634783b */ /* 0x000ee20000000200 */
[----:B------:R5:W1:Y:S06]  /*3a40*/  MUFU.TANH R104, R0 ;  /* 0x0000000000687308 */ /* 0x000a6c0000002400 */
[----:B----4-:R-:W-:Y:S08]  /*3a50*/  HMMA.16816.F32 R24, R12, R68, R24 ;  /* 0x000000440c18723c */ /* 0x010ff00000001818 */
[----:B------:R-:W-:Y:S01]  /*3a60*/  HMMA.16816.F32 R76, R16, R102, R76 ;  /* 0x00000066104c723c */ /* 0x000fe2000000184c */
[----:B-----5:R-:W-:-:S04]  /*3a70*/  FMUL.FTZ R0, R58, c[0x0][0x320] ;  /* 0x0000c8003a007a20 */ /* 0x020fc80000410000 */
[----:B------:R4:W1:Y:S03]  /*3a80*/  MUFU.TANH R103, R0 ;  /* 0x0000000000677308 */ /* 0x0008660000002400 */
[----:B------:R-:W-:Y:S08]  /*3a90*/  HMMA.16816.F32 R40, R4, R64, R20 ;  /* 0x000000400428723c */ /* 0x000ff00000001814 */
[----:B------:R-:W-:Y:S01]  /*3aa0*/  HMMA.16816.F32 R20, R8, R98, R28 ;  /* 0x000000620814723c */ /* 0x000fe2000000181c */
[----:B----4-:R-:W-:-:S07]  /*3ab0*/  FMUL.FTZ R0, R59, c[0x0][0x320] ;  /* 0x0000c8003b007a20 */ /* 0x010fce0000410000 */
[----:B------:R-:W-:Y:S01]  /*3ac0*/  HMMA.16816.F32 R36, R12, R70, R36 ;  /* 0x000000460c24723c */ /* 0x000fe20000001824 */
[----:B------:R-:W4:Y:S01]  /*3ad0*/  LDSM.16.M88.4 R56, [R222+0xa800] ;  /* 0x00a80000de38783b */ /* 0x000f220000000200 */
[----:B------:R5:W1:Y:S03]  /*3ae0*/  MUFU.TANH R102, R0 ;  /* 0x0000000000667308 */ /* 0x000a660000002400 */
[----:B------:R-:W2:Y:S01]  /*3af0*/  LDSM.16.M88.4 R68, [R216+0xb800] ;  /* 0x00b80000d844783b */ /* 0x000ea20000000200 */
[----:B-----5:R-:W-:-:S04]  /*3b00*/  FMUL.FTZ R0, R32, c[0x0][0x320] ;  /* 0x0000c80020007a20 */ /* 0x020fc80000410000 */
[----:B------:R5:W1:Y:S06]  /*3b10*/  MUFU.TANH R100, R0 ;  /* 0x0000000000647308 */ /* 0x000a6c0000002400 */
[----:B------:R-:W-:Y:S01]  /*3b20*/  HMMA.16816.F32 R20, R4, R66, R20 ;  /* 0x000000420414723c */ /* 0x000fe20000001814 */
[----:B-----5:R-:W-:-:S04]  /*3b30*/  FMUL.FTZ R0, R33, c[0x0][0x320] ;  /* 0x0000c80021007a20 */ /* 0x020fc80000410000 */
[----:B------:R5:W2:Y:S03]  /*3b40*/  MUFU.TANH R98, R0 ;  /* 0x0000000000627308 */ /* 0x000aa60000002400 */
[----:B-1----:R-:W-:Y:S01]  /*3b50*/  HMMA.16816.F32 R80, R16, R48, R84 ;  /* 0x000000301050723c */ /* 0x002fe20000001854 */
[----:B-----5:R-:W-:-:S04]  /*3b60*/  FMUL.FTZ R0, R34, c[0x0][0x320] ;  /* 0x0000c80022007a20 */ /* 0x020fc80000410000 */
[----:B------:R1:W1:Y:S03]  /*3b70*/  MUFU.TANH R101, R0 ;  /* 0x0000000000657308 */ /* 0x0002660000002400 */
[----:B---3--:R-:W-:Y:S01]  /*3b80*/  HMMA.16816.F32 R28, R12, R52, R72 ;  /* 0x000000340c1c723c */ /* 0x008fe20000001848 */
[----:B-1----:R-:W-:-:S07]  /*3b90*/  FMUL.FTZ R0, R35, c[0x0][0x320] ;  /* 0x0000c80023007a20 */ /* 0x002fce0000410000 */
[----:B------:R-:W-:Y:S01]  /*3ba0*/  HMMA.16816.F32 R32, R8, R44, R24 ;  /* 0x0000002c0820723c */ /* 0x000fe20000001818 */
[----:B------:R1:W3:Y:S02]  /*3bb0*/  MUFU.TANH R99, R0 ;  /* 0x0000000000637308 */ /* 0x0002e40000002400 */
[----:B-1----:R-:W-:-:S06]  /*3bc0*/  FMUL.FTZ R0, R40, c[0x0][0x320] ;  /* 0x0000c80028007a20 */ /* 0x002fcc0000410000 */
[----:B------:R1:W1:Y:S01]  /*3bd0*/  MUFU.TANH R87, R0 ;  /* 0x0000000000577308 */ /* 0x0002620000002400 */
[----:B------:R-:W-:Y:S01]  /*3be0*/  HMMA.16816.F32 R24, R8, R46, R36 ;  /* 0x0000002e0818723c */ /* 0x000fe20000001824 */
[----:B------:R-:W-:Y:S01]  /*3bf0*/  LDSM.16.M88.4 R44, [R229] ;  /* 0x00000000e52c783b */ /* 0x000fe20000000200 */
[----:B-1----:R-:W-:-:S05]  /*3c00*/  FMUL.FTZ R0, R41, c[0x0][0x320] ;  /* 0x0000c80029007a20 */ /* 0x002fca0000410000 */
[----:B------:R1:W1:Y:S01]  /*3c10*/  MUFU.TANH R86, R0 ;  /* 0x0000000000567308 */ /* 0x0002620000002400 */
[----:B------:R-:W-:Y:S01]  /*3c20*/  HMMA.16816.F32 R36, R12, R54, R76 ;  /* 0x000000360c24723c */ /* 0x000fe2000000184c */
[----:B------:R-:W5:Y:S01]  /*3c30*/  LDSM.16.M88.4 R52, [R219+0xa800] ;  /* 0x00a80000db34783b */ /* 0x000f620000000200 */
[----:B-1----:R-:W-:-:S05]  /*3c40*/  FMUL.FTZ R0, R42, c[0x0][0x320] ;  /* 0x0000c8002a007a20 */ /* 0x002fca0000410000 */
[----:B------:R1:W1:Y:S02]  /*3c50*/  MUFU.TANH R97, R0 ;  /* 0x0000000000617308 */ /* 0x0002640000002400 */
[----:B-1----:R-:W-:Y:S02]  /*3c60*/  FMUL.FTZ R0, R43, c[0x0][0x320] ;  /* 0x0000c8002b007a20 */ /* 0x002fe40000410000 */
[----:B------:R-:W-:Y:S04]  /*3c70*/  HMMA.16816.F32 R40, R4, R60, R32 ;  /* 0x0000003c0428723c */ /* 0x000fe80000001820 */
[----:B------:R1:W1:Y:S02]  /*3c80*/  MUFU.TANH R96, R0 ;  /* 0x0000000000607308 */ /* 0x0002640000002400 */
[----:B-1----:R-:W-:-:S06]  /*3c90*/  FMUL.FTZ R0, R20, c[0x0][0x320] ;  /* 0x0000c80014007a20 */ /* 0x002fcc0000410000 */
[----:B------:R1:W1:Y:S01]  /*3ca0*/  MUFU.TANH R85, R0 ;  /* 0x0000000000557308 */ /* 0x0002620000002400 */
[----:B----4-:R-:W-:Y:S01]  /*3cb0*/  HMMA.16816.F32 R32, R8, R56, R28 ;  /* 0x000000380820723c */ /* 0x010fe2000000181c */
[----:B-1----:R-:W-:-:S06]  /*3cc0*/  FMUL.FTZ R0, R21, c[0x0][0x320] ;  /* 0x0000c80015007a20 */ /* 0x002fcc0000410000 */
[----:B------:R1:W4:Y:S02]  /*3cd0*/  MUFU.TANH R84, R0 ;  /* 0x0000000000547308 */ /* 0x0003240000002400 */
[----:B-1----:R-:W-:-:S06]  /*3ce0*/  FMUL.FTZ R0, R22, c[0x0][0x320] ;  /* 0x0000c80016007a20 */ /* 0x002fcc0000410000 */
[----:B------:R1:W1:Y:S02]  /*3cf0*/  MUFU.TANH R77, R0 ;  /* 0x00000000004d7308 */ /* 0x0002640000002400 */
[----:B-1----:R-:W-:Y:S02]  /*3d00*/  FMUL.FTZ R0, R23, c[0x0][0x320] ;  /* 0x0000c80017007a20 */ /* 0x002fe40000410000 */
[----:B------:R-:W-:Y:S01]  /*3d10*/  HMMA.16816.F32 R20, R4, R62, R24 ;  /* 0x0000003e0414723c */ /* 0x000fe20000001818 */
[----:B------:R-:W1:Y:S03]  /*3d20*/  LDSM.16.M88.4 R60, [R222+0xb000] ;  /* 0x00b00000de3c783b */ /* 0x000e660000000200 */
[----:B------:R2:W1:Y:S04]  /*3d30*/  MUFU.TANH R76, R0 ;  /* 0x00000000004c7308 */ /* 0x0004680000002400 */
[----:B------:R-:W-:Y:S01]  /*3d40*/  HMMA.16816.F32 R24, R8, R58, R36 ;  /* 0x0000003a0818723c */ /* 0x000fe20000001824 */
[----:B------:R-:W1:Y:S01]  /*3d50*/  LDSM.16.M88.4 R56, [R228] ;  /* 0x00000000e438783b */ /* 0x000e620000000200 */
[----:B--2---:R-:W-:-:S04]  /*3d60*/  FMUL.FTZ R0, R40, c[0x0][0x320] ;  /* 0x0000c80028007a20 */ /* 0x004fc80000410000 */
[----:B------:R2:W1:Y:S02]  /*3d70*/  MUFU.TANH R73, R0 ;  /* 0x0000000000497308 */ /* 0x0004640000002400 */
[C---:B------:R-:W-:Y:S08]  /*3d80*/  HMMA.16816.F32 R48, R16.reuse, R50, R92 ;  /* 0x000000321030723c */ /* 0x040ff0000000185c */
[----:B------:R-:W-:Y:S01]  /*3d90*/  HMMA.16816.F32 R64, R16, R68, R88 ;  /* 0x000000441040723c */ /* 0x000fe20000001858 */
[----:B--2---:R-:W-:-:S04]  /*3da0*/  FMUL.FTZ R0, R41, c[0x0][0x320] ;  /* 0x0000c80029007a20 */ /* 0x004fc80000410000 */
[----:B------:R2:W1:Y:S03]  /*3db0*/  MUFU.TANH R72, R0 ;  /* 0x0000000000487308 */ /* 0x0004660000002400 */
[----:B-----5:R-:W-:Y:S08]  /*3dc0*/  HMMA.16816.F32 R36, R4, R52, R32 ;  /* 0x000000340424723c */ /* 0x020ff00000001820 */
[----:B------:R-:W-:Y:S01]  /*3dd0*/  HMMA.16816.F32 R16, R16, R70, R120 ;  /* 0x000000461010723c */ /* 0x000fe20000001878 */
[----:B--2---:R-:W-:-:S07]  /*3de0*/  FMUL.FTZ R0, R42, c[0x0][0x320] ;  /* 0x0000c8002a007a20 */ /* 0x004fce0000410000 */
[----:B------:R-:W-:Y:S01]  /*3df0*/  HMMA.16816.F32 R28, R12, R44, R80 ;  /* 0x0000002c0c1c723c */ /* 0x000fe20000001850 */
[----:B------:R2:W1:Y:S02]  /*3e00*/  MUFU.TANH R75, R0 ;  /* 0x00000000004b7308 */ /* 0x0004640000002400 */
[----:B--2---:R-:W-:Y:S02]  /*3e10*/  FMUL.FTZ R0, R43, c[0x0][0x320] ;  /* 0x0000c8002b007a20 */ /* 0x004fe40000410000 */
[----:B------:R-:W2:Y:S04]  /*3e20*/  LDSM.16.M88.4 R40, [R222+0xb800] ;  /* 0x00b80000de28783b */ /* 0x000ea80000000200 */
[----:B------:R5:W1:Y:S02]  /*3e30*/  MUFU.TANH R74, R0 ;  /* 0x00000000004a7308 */ /* 0x000a640000002400 */
[----:B-----5:R-:W-:-:S06]  /*3e40*/  FMUL.FTZ R0, R20, c[0x0][0x320] ;  /* 0x0000c80014007a20 */ /* 0x020fcc0000410000 */
[----:B------:R5:W1:Y:S01]  /*3e50*/  MUFU.TANH R68, R0 ;  /* 0x0000000000447308 */ /* 0x000a620000002400 */
[----:B------:R-:W-:Y:S01]  /*3e60*/  HMMA.16816.F32 R32, R12, R46, R48 ;  /* 0x0000002e0c20723c */ /* 0x000fe20000001830 */
[----:B------:R-:W-:Y:S01]  /*3e70*/  FMUL.FTZ R37, R37, c[0x0][0x320] ;  /* 0x0000c80025257a20 */ /* 0x000fe20000410000 */
[----:B------:R-:W2:Y:S01]  /*3e80*/  LDSM.16.M88.4 R44, [R219+0xb000] ;  /* 0x00b00000db2c783b */ /* 0x000ea20000000200 */
[----:B-----5:R-:W-:-:S04]  /*3e90*/  FMUL.FTZ R0, R21, c[0x0][0x320] ;  /* 0x0000c80015007a20 */ /* 0x020fc80000410000 */
[----:B------:R5:W2:Y:S01]  /*3ea0*/  MUFU.TANH R52, R0 ;  /* 0x0000000000347308 */ /* 0x000aa20000002400 */
[----:B------:R-:W-:Y:S02]  /*3eb0*/  FMUL.FTZ R38, R38, c[0x0][0x320] ;  /* 0x0000c80026267a20 */ /* 0x000fe40000410000 */
[----:B------:R-:W-:Y:S01]  /*3ec0*/  FMUL.FTZ R39, R39, c[0x0][0x320] ;  /* 0x0000c80027277a20 */ /* 0x000fe20000410000 */
[----:B-1----:R-:W-:Y:S01]  /*3ed0*/  HMMA.16816.F32 R28, R8, R60, R28 ;  /* 0x0000003c081c723c */ /* 0x002fe2000000181c */
[----:B-----5:R-:W-:-:S04]  /*3ee0*/  FMUL.FTZ R0, R22, c[0x0][0x320] ;  /* 0x0000c80016007a20 */ /* 0x020fc80000410000 */
[----:B------:R1:W1:Y:S08]  /*3ef0*/  MUFU.TANH R69, R0 ;  /* 0x0000000000457308 */ /* 0x0002700000002400 */
[----:B------:R-:W2:Y:S01]  /*3f00*/  MUFU.TANH R48, R37 ;  /* 0x0000002500307308 */ /* 0x000ea20000002400 */
[----:B-1----:R-:W-:Y:S02]  /*3f10*/  FMUL.FTZ R0, R23, c[0x0][0x320] ;  /* 0x0000c80017007a20 */ /* 0x002fe40000410000 */
[C---:B------:R-:W-:Y:S05]  /*3f20*/  HMMA.16816.F32 R20, R12.reuse, R56, R64 ;  /* 0x000000380c14723c */ /* 0x040fea0000001840 */
[----:B------:R-:W1:Y:S03]  /*3f30*/  MUFU.TANH R53, R38 ;  /* 0x0000002600357308 */ /* 0x000e660000002400 */
[----:B------:R-:W-:Y:S05]  /*3f40*/  HMMA.16816.F32 R12, R12, R58, R16 ;  /* 0x0000003a0c0c723c */ /* 0x000fea0000001810 */
[----:B------:R5:W1:Y:S08]  /*3f50*/  MUFU.TANH R60, R0 ;  /* 0x00000000003c7308 */ /* 0x000a700000002400 */
[----:B------:R1:W1:Y:S01]  /*3f60*/  MUFU.TANH R51, R39 ;  /* 0x0000002700337308 */ /* 0x0002620000002400 */
[----:B-----5:R-:W-:-:S02]  /*3f70*/  FMUL.FTZ R0, R36, c[0x0][0x320] ;  /* 0x0000c80024007a20 */ /* 0x020fc40000410000 */
[----:B-1----:R-:W1:Y:S01]  /*3f80*/  LDSM.16.M88.4 R36, [R219+0xb800] ;  /* 0x00b80000db24783b */ /* 0x002e620000000200 */
[C---:B------:R-:W-:Y:S08]  /*3f90*/  HMMA.16816.F32 R32, R8.reuse, R62, R32 ;  /* 0x0000003e0820723c */ /* 0x040ff00000001820 */
[----:B--2---:R-:W-:Y:S08]  /*3fa0*/  HMMA.16816.F32 R16, R8, R40, R20 ;  /* 0x000000280810723c */ /* 0x004ff00000001814 */
[C---:B------:R-:W-:Y:S08]  /*3fb0*/  HMMA.16816.F32 R24, R4.reuse, R54, R24 ;  /* 0x000000360418723c */ /* 0x040ff00000001818 */
[----:B------:R-:W-:Y:S01]  /*3fc0*/  HMMA.16816.F32 R28, R4, R44, R28 ;  /* 0x0000002c041c723c */ /* 0x000fe2000000181c */
[----:B------:R-:W-:Y:S01]  /*3fd0*/  ISETP.GT.AND P0, PT, R148, R119, PT ;  /* 0x000000779400720c */ /* 0x000fe20003f04270 */
[----:B------:R2:W1:Y:S01]  /*3fe0*/  MUFU.TANH R49, R0 ;  /* 0x0000000000317308 */ /* 0x0004620000002400 */
[----:B------:R-:W-:-:S05]  /*3ff0*/  DEPBAR.LE SB0, 0x0 ;  /* 0x000080000000791a */ /* 0x000fca0000000000 */
[----:B------:R-:W-:Y:S08]  /*4000*/  HMMA.16816.F32 R8, R8, R42, R12 ;  /* 0x0000002a0808723c */ /* 0x000ff0000000180c */
[C---:B------:R-:W-:Y:S08]  /*4010*/  HMMA.16816.F32 R20, R4.reuse, R46, R32 ;  /* 0x0000002e0414723c */ /* 0x040ff00000001820 */
[C---:B-1----:R-:W-:Y:S08]  /*4020*/  HMMA.16816.F32 R12, R4.reuse, R36, R16 ;  /* 0x00000024040c723c */ /* 0x042ff00000001810 */
        /* <DEDUP_REMOVED lines=20> */
[----:B------:R-:W-:Y:S01]  /*4170*/  FMUL.FTZ R7, R7, c[0x0][0x320] ;  /* 0x0000c80007077a20 */ /* 0x000fe20000410000 */
[----:B------:R2:W1:Y:S08]  /*4180*/  MUFU.TANH R44, R25 ;  /* 0x00000019002c7308 */ /* 0x0004700000002400 */
        /* <DEDUP_REMOVED lines=20> */
[----:B------:R-:W-:Y:S06]  /*42d0*/  BAR.SYNC.DEFER_BLOCKING 0x0 ;  /* 0x0000000000007b1d */ /* 0x000fec0000010000 */
[----:B------:R-:W-:Y:S05]  /*42e0*/  @!P0 BRA `(.L_x_2165) ;  /* 0x0000029000008947 */ /* 0x000fea0003800000 */
[----:B--234-:R-:W-:Y:S01]  /*42f0*/  IADD3 R0, R156, -0x2, RZ ;  /* 0xfffffffe9c007810 */ /* 0x01cfe20007ffe0ff */
[----:B------:R-:W-:Y:S01]  /*4300*/  IMAD.SHL.U32 R7, R152, 0x40, RZ ;  /* 0x0000004098077824 */ /* 0x000fe200078e00ff */
[----:B------:R-:W-:-:S02]  /*4310*/  ISETP.GE.AND P5, PT, R154, c[0x0][0x1d4], PT ;  /* 0x000075009a007a0c */ /* 0x000fc40003fa6270 */
[----:B------:R-:W-:Y:S01]  /*4320*/  SHF.R.S32.HI R2, RZ, 0x1f, R0 ;  /* 0x0000001fff027819 */ /* 0x000fe20000011400 */
[----:B------:R-:W-:Y:S01]  /*4330*/  IMAD.WIDE.U32 R4, R0, c[0x0][0x1e0], RZ ;  /* 0x0000780000047a25 */ /* 0x000fe200078e00ff */
[C---:B------:R-:W-:Y:S02]  /*4340*/  LOP3.LUT P3, RZ, R157.reuse, 0x2, RZ, 0xc0, !PT ;  /* 0x000000029dff7812 */ /* 0x040fe4000786c0ff */
[----:B------:R-:W-:Y:S01]  /*4350*/  LOP3.LUT P4, RZ, R157, 0x1, RZ, 0xc0, !PT ;  /* 0x000000019dff7812 */ /* 0x000fe2000788c0ff */
[----:B------:R-:W-:-:S04]  /*4360*/  IMAD R2, R2, c[0x0][0x1e0], RZ ;  /* 0x0000780002027a24 */ /* 0x000fc800078e02ff */
[----:B------:R-:W-:-:S04]  /*4370*/  IMAD R0, R0, c[0x0][0x1e4], R2 ;  /* 0x0000790000007a24 */ /* 0x000fc800078e0202 */
[----:B------:R-:W-:Y:S02]  /*4380*/  IMAD.IADD R0, R5, 0x1, R0 ;  /* 0x0000000105007824 */ /* 0x000fe400078e0200 */
[----:B------:R-:W-:-:S04]  /*4390*/  IMAD.WIDE.U32 R4, R4, 0x60, R150 ;  /* 0x0000006004047825 */ /* 0x000fc800078e0096 */
[----:B------:R-:W-:Y:S01]  /*43a0*/  IMAD R0, R0, 0x60, RZ ;  /* 0x0000006000007824 */ /* 0x000fe200078e02ff */
[----:B------:R-:W-:-:S03]  /*43b0*/  LEA R2, P2, R4, c[0x0][0x1c8], 0x1 ;  /* 0x0000720004027a11 */ /* 0x000fc600078408ff */
[----:B------:R-:W-:Y:S01]  /*43c0*/  IMAD.IADD R0, R5, 0x1, R0 ;  /* 0x0000000105007824 */ /* 0x000fe200078e0200 */
[----:B------:R-:W-:Y:S02]  /*43d0*/  SHF.L.U64.HI R5, R152, 0x6, R153 ;  /* 0x0000000698057819 */ /* 0x000fe40000010299 */
[----:B------:R-:W-:Y:S02]  /*43e0*/  IADD3 R12, P1, P0, R7, 0x80, R2 ;  /* 0x00000080070c7810 */ /* 0x000fe4000783e002 */
[----:B------:R-:W-:-:S04]  /*43f0*/  LEA.HI.X R3, R4, c[0x0][0x1cc], R0, 0x1, P2 ;  /* 0x0000730004037a11 */ /* 0x000fc800010f0c00 */
[----:B------:R-:W-:Y:S01]  /*4400*/  IADD3.X R13, R5, RZ, R3, P1, P0 ;  /* 0x000000ff050d7210 */ /* 0x000fe20000fe0403 */
[----:B------:R-:W-:Y:S01]  /*4410*/  @!PT LDS RZ, [RZ] ;  /* 0x00000000fffff984 */ /* 0x000fe20000000800 */
[----:B------:R-:W-:Y:S01]  /*4420*/  @!PT LDS RZ, [RZ] ;  /* 0x00000000fffff984 */ /* 0x000fe20000000800 */
[----:B------:R-:W-:Y:S01]  /*4430*/  @!PT LDS RZ, [RZ] ;  /* 0x00000000fffff984 */ /* 0x000fe20000000800 */
[----:B------:R2:W-:Y:S01]  /*4440*/  LDGSTS.E.BYPASS.LTC128B.128 [R251+0xc100], [R2.64], !P5 ;  /* 0x0c10000002fb7fae */ /* 0x0005e2000e901d46 */
[----:B------:R-:W-:-:S03]  /*4450*/  IADD3 R10, P1, P0, R7, 0x100, R2 ;  /* 0x00000100070a7810 */ /* 0x000fc6000783e002 */
[----:B------:R2:W-:Y:S01]  /*4460*/  LDGSTS.E.BYPASS.LTC128B.128 [R251+0xf100], [R2.64+0x80], !P3 ;  /* 0x0f10008002fb7fae */ /* 0x0005e2000d901d46 */
[--C-:B------:R-:W-:Y:S02]  /*4470*/  IADD3.X R11, R5, RZ, R3.reuse, P1, P0 ;  /* 0x000000ff050b7210 */ /* 0x100fe40000fe0403 */
[----:B------:R-:W-:Y:S01]  /*4480*/  IADD3 R8, P1, P0, R7, 0x180, R2 ;  /* 0x0000018007087810 */ /* 0x000fe2000783e002 */
[----:B------:R2:W-:Y:S03]  /*4490*/  LDGSTS.E.BYPASS.LTC128B.128 [R251+0x12100], [R2.64+0x100], !P4 ;  /* 0x1210010002fb7fae */ /* 0x0005e6000e101d46 */
[----:B------:R-:W-:Y:S01]  /*44a0*/  IADD3.X R9, R5, RZ, R3, P1, P0 ;  /* 0x000000ff05097210 */ /* 0x000fe20000fe0403 */
[----:B------:R2:W-:Y:S01]  /*44b0*/  LDGSTS.E.BYPASS.LTC128B.128 [R251+0x15100], [R2.64+0x180], !P6 ;  /* 0x1510018002fb7fae */ /* 0x0005e2000f101d46 */
[----:B------:R-:W-:-:S04]  /*44c0*/  IADD3 R6, P1, R7, R2, RZ ;  /* 0x0000000207067210 */ /* 0x000fc80007f3e0ff */
[----:B------:R-:W-:Y:S01]  /*44d0*/  IADD3 R4, P0, R6, R7, RZ ;  /* 0x0000000706047210 */ /* 0x000fe20007f1e0ff */
[----:B------:R-:W-:-:S04]  /*44e0*/  IMAD.X R7, R5, 0x1, R3, P1 ;  /* 0x0000000105077824 */ /* 0x000fc800008e0603 */
[----:B------:R-:W-:Y:S01]  /*44f0*/  IMAD.X R5, R7, 0x1, R5, P0 ;  /* 0x0000000107057824 */ /* 0x000fe200000e0605 */
        /* <DEDUP_REMOVED lines=8> */
.L_x_2165:
[----:B---34-:R-:W-:Y:S05]  /*4580*/  BSYNC B0 ;  /* 0x0000000000007941 */ /* 0x018fea0003800000 */
.L_x_2164:
[----:B--2---:R-:W2:Y:S04]  /*4590*/  LDL R0, [R1+0x74] ;  /* 0x0000740001007983 */ /* 0x004ea80000100800 */
[----:B------:R-:W2:Y:S04]  /*45a0*/  LDL R88, [R1+0x50] ;  /* 0x0000500001587983 */ /* 0x000ea80000100800 */
[----:B------:R-:W3:Y:S01]  /*45b0*/  LDL R3, [R1+0x1c] ;  /* 0x00001c0001037983 */ /* 0x000ee20000100800 */
[----:B------:R-:W-:-:S03]  /*45c0*/  IMAD.MOV.U32 R2, RZ, RZ, c[0x0][0x2c4] ;  /* 0x0000b100ff027624 */ /* 0x000fc600078e00ff */
[----:B------:R-:W-:Y:S02]  /*45d0*/  LDSM.16.MT88.4 R64, [R218+0x3000] ;  /* 0x00300000da40783b */ /* 0x000fe40000004200 */
[----:B------:R-:W-:Y:S02]  /*45e0*/  ISETP.NE.AND P3, PT, R2, 0x1, PT ;  /* 0x000000010200780c */ /* 0x000fe40003f65270 */
[----:B------:R-:W-:Y:S04]  /*45f0*/  STL [R1+0xa8], R229 ;  /* 0x0000a8e501007387 */ /* 0x000fe80000100800 */
        /* <DEDUP_REMOVED lines=9> */
[----:B------:R-:W-:Y:S04]  /*4690*/  LDSM.16.MT88.4 R56, [R217+0x3000] ;  /* 0x00300000d938783b */ /* 0x000fe80000004200 */
[----:B------:R-:W0:Y:S01]  /*46a0*/  LDGDEPBAR ;  /* 0x00000000000079af */ /* 0x000e220000000000 */
[----:B--2---:R-:W-:-:S04]  /*46b0*/  IMAD.IADD R0, R0, 0x1, R88 ;  /* 0x0000000100007824 */ /* 0x004fc800078e0258 */
[----:B------:R-:W-:Y:S01]  /*46c0*/  @P3 IMAD.HI.U32 R2, R0, c[0x0][0x2c8], RZ ;  /* 0x0000b20000023a27 */ /* 0x000fe200078e00ff */
[----:B------:R2:W-:Y:S04]  /*46d0*/  STL [R1+0x8], R0 ;  /* 0x0000080001007387 */ /* 0x0005e80000100800 */
[----:B--2---:R-:W-:-:S05]  /*46e0*/  @P3 SHF.R.U32.HI R0, RZ, c[0x0][0x2cc], R2 ;  /* 0x0000b300ff003a19 */ /* 0x004fca0000011602 */
[----:B------:R-:W2:Y:S01]  /*46f0*/  SHFL.IDX PT, R5, R0, RZ, 0x1c1f ;  /* 0x001c1fff00057589 */ /* 0x000ea200000e0000 */
[----:B------:R-:W-:-:S04]  /*4700*/  IADD3 R2, R149, c[0x0][0x1d0], RZ ;  /* 0x0000740095027a10 */ /* 0x000fc80007ffe0ff */
[----:B---3--:R-:W-:-:S04]  /*4710*/  IADD3 R4, -R3, 0x1, R2 ;  /* 0x0000000103047810 */ /* 0x008fc80007ffe102 */
[----:B------:R-:W-:Y:S02]  /*4720*/  IADD3 R4, R4, -c[0x0][0x168], RZ ;  /* 0x80005a0004047a10 */ /* 0x000fe40007ffe0ff */
[----:B------:R-:W-:-:S03]  /*4730*/  IADD3 R3, -R3, R2, RZ ;  /* 0x0000000203037210 */ /* 0x000fc60007ffe1ff */
[----:B--2---:R-:W-:-:S05]  /*4740*/  IMAD.IADD R2, R4, 0x1, R5 ;  /* 0x0000000104027824 */ /* 0x004fca00078e0205 */
[----:B------:R-:W-:-:S04]  /*4750*/  IMNMX R2, R3, R2, PT ;  /* 0x0000000203027217 */ /* 0x000fc80003800200 */
[C---:B------:R-:W-:Y:S02]  /*4760*/  ISETP.GT.AND P0, PT, R2.reuse, RZ, PT ;  /* 0x000000ff0200720c */ /* 0x040fe40003f04270 */
[C---:B------:R-:W-:Y:S02]  /*4770*/  ISETP.GT.AND P1, PT, R2.reuse, 0x1, PT ;  /* 0x000000010200780c */ /* 0x040fe40003f24270 */
[----:B------:R-:W-:Y:S02]  /*4780*/  FSEL R5, R105, -INF , P0 ;  /* 0xff80000069057808 */ /* 0x000fe40000000000 */
[----:B------:R-:W-:Y:S02]  /*4790*/  ISETP.GT.AND P0, PT, R2, 0x8, PT ;  /* 0x000000080200780c */ /* 0x000fe40003f04270 */
[----:B------:R-:W-:Y:S02]  /*47a0*/  FSEL R6, R104, -INF , P1 ;  /* 0xff80000068067808 */ /* 0x000fe40000800000 */
[----:B------:R-:W-:-:S02]  /*47b0*/  ISETP.GT.AND P1, PT, R2, 0x9, PT ;  /* 0x000000090200780c */ /* 0x000fc40003f24270 */
[----:B------:R-:W-:Y:S02]  /*47c0*/  FSEL R9, R100, -INF , P0 ;  /* 0xff80000064097808 */ /* 0x000fe40000000000 */
[----:B------:R-:W-:Y:S02]  /*47d0*/  ISETP.GT.AND P0, PT, R2, 0x10, PT ;  /* 0x000000100200780c */ /* 0x000fe40003f04270 */
[----:B------:R-:W-:Y:S02]  /*47e0*/  FSEL R10, R98, -INF , P1 ;  /* 0xff800000620a7808 */ /* 0x000fe40000800000 */
[C---:B------:R-:W-:Y:S02]  /*47f0*/  ISETP.GT.AND P1, PT, R2.reuse, 0x11, PT ;  /* 0x000000110200780c */ /* 0x040fe40003f24270 */
[----:B------:R-:W-:Y:S02]  /*4800*/  FSEL R11, R87, -INF , P0 ;  /* 0xff800000570b7808 */ /* 0x000fe40000000000 */
[----:B------:R-:W-:-:S02]  /*4810*/  ISETP.GT.AND P0, PT, R2, 0x18, PT ;  /* 0x000000180200780c */ /* 0x000fc40003f04270 */
[----:B------:R-:W-:Y:S02]  /*4820*/  FSEL R19, R86, -INF , P1 ;  /* 0xff80000056137808 */ /* 0x000fe40000800000 */
[C---:B------:R-:W-:Y:S02]  /*4830*/  ISETP.GT.AND P1, PT, R2.reuse, 0x19, PT ;  /* 0x000000190200780c */ /* 0x040fe40003f24270 */
[----:B------:R-:W-:Y:S02]  /*4840*/  FSEL R20, R85, -INF , P0 ;  /* 0xff80000055147808 */ /* 0x000fe40000000000 */
[----:B------:R-:W-:Y:S02]  /*4850*/  ISETP.GT.AND P0, PT, R2, 0x20, PT ;  /* 0x000000200200780c */ /* 0x000fe40003f04270 */
[----:B------:R-:W-:Y:S02]  /*4860*/  FSEL R21, R84, -INF , P1 ;  /* 0xff80000054157808 */ /* 0x000fe40000800000 */
[----:B------:R-:W-:-:S02]  /*4870*/  ISETP.GT.AND P1, PT, R2, 0x21, PT ;  /* 0x000000210200780c */ /* 0x000fc40003f24270 */
[----:B------:R-:W-:Y:S02]  /*4880*/  FSEL R83, R73, -INF , P0 ;  /* 0xff80000049537808 */ /* 0x000fe40000000000 */
[----:B------:R-:W-:Y:S02]  /*4890*/  ISETP.GT.AND P0, PT, R2, 0x28, PT ;  /* 0x000000280200780c */ /* 0x000fe40003f04270 */
[----:B------:R-:W-:Y:S01]  /*48a0*/  FSEL R82, R72, -INF , P1 ;  /* 0xff80000048527808 */ /* 0x000fe20000800000 */
[----:B------:R-:W2:Y:S01]  /*48b0*/  SHFL.IDX PT, R0, R0, 0x1, 0x1c1f ;  /* 0x003c1f0000007f89 */ /* 0x000ea200000e0000 */
[----:B------:R-:W-:Y:S02]  /*48c0*/  ISETP.GT.AND P1, PT, R2, 0x29, PT ;  /* 0x000000290200780c */ /* 0x000fe40003f24270 */
        /* <DEDUP_REMOVED lines=8> */
[----:B-1----:R-:W-:Y:S02]  /*4950*/  FSEL R215, R45, -INF , P0 ;  /* 0xff8000002dd77808 */ /* 0x002fe40000000000 */
[----:B------:R-:W-:Y:S02]  /*4960*/  ISETP.GT.AND P0, PT, R2, 0x40, PT ;  /* 0x000000400200780c */ /* 0x000fe40003f04270 */
[----:B------:R-:W-:Y:S02]  /*4970*/  FSEL R214, R44, -INF , P1 ;  /* 0xff8000002cd67808 */ /* 0x000fe40000800000 */
[----:B------:R-:W-:Y:S01]  /*4980*/  ISETP.GT.AND P1, PT, R2, 0x41, PT ;  /* 0x000000410200780c */ /* 0x000fe20003f24270 */
[----:B--2---:R-:W-:Y:S01]  /*4990*/  IMAD.IADD R0, R4, 0x1, R0 ;  /* 0x0000000104007824 */ /* 0x004fe200078e0200 */
[----:B------:R-:W-:Y:S01]  /*49a0*/  FSEL R121, R28, -INF , P0 ;  /* 0xff8000001c797808 */ /* 0x000fe20000000000 */
[----:B------:R-:W-:Y:S01]  /*49b0*/  LDSM.16.MT88.4 R44, [R221] ;  /* 0x00000000dd2c783b */ /* 0x000fe20000004200 */
[----:B------:R-:W-:-:S02]  /*49c0*/  ISETP.GT.AND P0, PT, R2, 0x48, PT ;  /* 0x000000480200780c */ /* 0x000fc40003f04270 */
[----:B------:R-:W-:Y:S02]  /*49d0*/  FSEL R120, R29, -INF , P1 ;  /* 0xff8000001d787808 */ /* 0x000fe40000800000 */
[----:B------:R-:W-:Y:S02]  /*49e0*/  ISETP.GT.AND P1, PT, R2, 0x49, PT ;  /* 0x000000490200780c */ /* 0x000fe40003f24270 */
[----:B------:R-:W-:Y:S02]  /*49f0*/  FSEL R106, R24, -INF , P0 ;  /* 0xff800000186a7808 */ /* 0x000fe40000000000 */
[----:B------:R-:W-:Y:S02]  /*4a00*/  FMNMX.FTZ R133, R5, R6, !PT ;  /* 0x0000000605857209 */ /* 0x000fe40007810000 */
[----:B------:R-:W-:Y:S02]  /*4a10*/  ISETP.GT.AND P0, PT, R2, 0x50, PT ;  /* 0x000000500200780c */ /* 0x000fe40003f04270 */
[----:B------:R-:W-:-:S02]  /*4a20*/  FSEL R111, R18, -INF , P1 ;  /* 0xff800000126f7808 */ /* 0x000fc40000800000 */
[C---:B------:R-:W-:Y:S02]  /*4a30*/  ISETP.GT.AND P1, PT, R2.reuse, 0x51, PT ;  /* 0x000000510200780c */ /* 0x040fe40003f24270 */
[----:B------:R-:W-:Y:S02]  /*4a40*/  FMNMX.FTZ R133, R9, R133, !PT ;  /* 0x0000008509857209 */ /* 0x000fe40007810000 */
[----:B------:R-:W-:Y:S02]  /*4a50*/  FSEL R123, R17, -INF , P0 ;  /* 0xff800000117b7808 */ /* 0x000fe40000000000 */
[----:B------:R-:W-:Y:S02]  /*4a60*/  ISETP.GT.AND P0, PT, R2, 0x58, PT ;  /* 0x000000580200780c */ /* 0x000fe40003f04270 */
[----:B------:R-:W-:Y:S02]  /*4a70*/  FSEL R219, R16, -INF , P1 ;  /* 0xff80000010db7808 */ /* 0x000fe40000800000 */
[----:B------:R-:W-:-:S02]  /*4a80*/  IMNMX R0, R3, R0, PT ;  /* 0x0000000003007217 */ /* 0x000fc40003800200 */
[----:B------:R-:W-:Y:S02]  /*4a90*/  ISETP.GT.AND P1, PT, R2, 0x59, PT ;  /* 0x000000590200780c */ /* 0x000fe40003f24270 */
[----:B------:R-:W-:Y:S02]  /*4aa0*/  FMNMX.FTZ R133, R10, R133, !PT ;  /* 0x000000850a857209 */ /* 0x000fe40007810000 */
[----:B------:R-:W-:Y:S02]  /*4ab0*/  FSEL R216, R15, -INF , P0 ;  /* 0xff8000000fd87808 */ /* 0x000fe40000000000 */
[----:B------:R-:W-:Y:S02]  /*4ac0*/  ISETP.GT.AND P0, PT, R0, RZ, PT ;  /* 0x000000ff0000720c */ /* 0x000fe40003f04270 */
[----:B------:R-:W-:Y:S02]  /*4ad0*/  FSEL R112, R14, -INF , P1 ;  /* 0xff8000000e707808 */ /* 0x000fe40000800000 */
[----:B------:R-:W-:Y:S01]  /*4ae0*/  ISETP.GT.AND P1, PT, R0, 0x1, PT ;  /* 0x000000010000780c */ /* 0x000fe20003f24270 */
[----:B------:R-:W-:Y:S01]  /*4af0*/  LDSM.16.MT88.4 R12, [R217] ;  /* 0x00000000d90c783b */ /* 0x000fe20000004200 */
[----:B------:R-:W-:-:S02]  /*4b00*/  FMNMX.FTZ R133, R11, R133, !PT ;  /* 0x000000850b857209 */ /* 0x000fc40007810000 */
[----:B------:R-:W-:Y:S02]  /*4b10*/  FSEL R4, R103, -INF , P0 ;  /* 0xff80000067047808 */ /* 0x000fe40000000000 */
[----:B------:R-:W-:Y:S02]  /*4b20*/  ISETP.GT.AND P0, PT, R0, 0x8, PT ;  /* 0x000000080000780c */ /* 0x000fe40003f04270 */
[----:B------:R-:W-:Y:S02]  /*4b30*/  FSEL R8, R102, -INF , P1 ;  /* 0xff80000066087808 */ /* 0x000fe40000800000 */
[----:B------:R-:W-:Y:S02]  /*4b40*/  FMNMX.FTZ R133, R19, R133, !PT ;  /* 0x0000008513857209 */ /* 0x000fe40007810000 */
[----:B------:R-:W-:Y:S02]  /*4b50*/  ISETP.GT.AND P1, PT, R0, 0x9, PT ;  /* 0x000000090000780c */ /* 0x000fe40003f24270 */
[----:B------:R-:W-:-:S02]  /*4b60*/  FSEL R7, R101, -INF , P0 ;  /* 0xff80000065077808 */ /* 0x000fc40000000000 */
[----:B------:R-:W-:Y:S02]  /*4b70*/  FMNMX.FTZ R2, R4, R8, !PT ;  /* 0x0000000804027209 */ /* 0x000fe40007810000 */
[----:B------:R-:W-:Y:S02]  /*4b80*/  FMNMX.FTZ R133, R20, R133, !PT ;  /* 0x0000008514857209 */ /* 0x000fe40007810000 */
        /* <DEDUP_REMOVED lines=76> */
[----:B------:R-:W1:Y:S01]  /*5050*/  SHFL.BFLY PT, R3, R133, 0x2, 0x1f ;  /* 0x0c401f0085037f89 */ /* 0x000e6200000e0000 */
[C---:B------:R-:W-:Y:S02]  /*5060*/  ISETP.GT.AND P1, PT, R0.reuse, 0x58, PT ;  /* 0x000000580000780c */ /* 0x040fe40003f24270 */
[----:B------:R-:W-:Y:S02]  /*5070*/  FSEL R107, R25, -INF , P2 ;  /* 0xff800000196b7808 */ /* 0x000fe40001000000 */
[----:B------:R-:W-:Y:S01]  /*5080*/  FMNMX.FTZ R2, R115, R2, !PT ;  /* 0x0000000273027209 */ /* 0x000fe20007810000 */
[----:B------:R-:W-:Y:S01]  /*5090*/  LDSM.16.MT88.4 R24, [R220] ;  /* 0x00000000dc18783b */ /* 0x000fe20000004200 */
[----:B------:R-:W-:Y:S02]  /*50a0*/  ISETP.GT.AND P0, PT, R0, 0x59, PT ;  /* 0x000000590000780c */ /* 0x000fe40003f04270 */
[----:B------:R-:W-:-:S02]  /*50b0*/  FSEL R108, R23, -INF , P1 ;  /* 0xff800000176c7808 */ /* 0x000fc40000800000 */
[----:B------:R-:W-:Y:S02]  /*50c0*/  FMNMX.FTZ R0, R107, R2, !PT ;  /* 0x000000026b007209 */ /* 0x000fe40007810000 */
[----:B------:R-:W-:Y:S02]  /*50d0*/  FSEL R109, R22, -INF , P0 ;  /* 0xff800000166d7808 */ /* 0x000fe40000000000 */
[----:B------:R-:W-:-:S04]  /*50e0*/  FMNMX.FTZ R0, R108, R0, !PT ;  /* 0x000000006c007209 */ /* 0x000fc80007810000 */
[----:B------:R-:W-:-:S05]  /*50f0*/  FMNMX.FTZ R0, R109, R0, !PT ;  /* 0x000000006d007209 */ /* 0x000fca0007810000 */
[----:B------:R-:W2:Y:S01]  /*5100*/  SHFL.BFLY PT, R2, R0, 0x2, 0x1f ;  /* 0x0c401f0000027f89 */ /* 0x000ea200000e0000 */
[----:B-1----:R-:W-:-:S05]  /*5110*/  FMNMX.FTZ R133, R133, R3, !PT ;  /* 0x0000000385857209 */ /* 0x002fca0007810000 */
[----:B------:R-:W1:Y:S01]  /*5120*/  SHFL.BFLY PT, R3, R133, 0x1, 0x1f ;  /* 0x0c201f0085037f89 */ /* 0x000e6200000e0000 */
[----:B--2---:R-:W-:-:S05]  /*5130*/  FMNMX.FTZ R0, R0, R2, !PT ;  /* 0x0000000200007209 */ /* 0x004fca0007810000 */
[----:B------:R-:W2:Y:S01]  /*5140*/  SHFL.BFLY PT, R132, R0, 0x1, 0x1f ;  /* 0x0c201f0000847f89 */ /* 0x000ea200000e0000 */
[----:B-1----:R-:W-:-:S04]  /*5150*/  FMNMX.FTZ R133, R133, R3, !PT ;  /* 0x0000000385857209 */ /* 0x002fc80007810000 */
[C---:B------:R-:W-:Y:S01]  /*5160*/  FSETP.NEU.FTZ.AND P0, PT, R133.reuse, -INF , PT ;  /* 0xff8000008500780b */ /* 0x040fe20003f1d000 */
[----:B------:R-:W-:-:S05]  /*5170*/  FMUL.FTZ R2, R133, c[0x0][0x2d0] ;  /* 0x0000b40085027a20 */ /* 0x000fca0000410000 */
[----:B------:R-:W-:-:S05]  /*5180*/  FSEL R2, R2, RZ, P0 ;  /* 0x000000ff02027208 */ /* 0x000fca0000000000 */
[----:B------:R-:W-:-:S04]  /*5190*/  FFMA.FTZ R3, R5, c[0x0][0x2d0], -R2 ;  /* 0x0000b40005037a23 */ /* 0x000fc80000010802 */
[----:B------:R1:W-:Y:S01]  /*51a0*/  MUFU.EX2 R207, R3 ;  /* 0x0000000300cf7308 */ /* 0x0003e20000000800 */
[----:B--2---:R-:W-:Y:S01]  /*51b0*/  FMNMX.FTZ R132, R0, R132, !PT ;  /* 0x0000008400847209 */ /* 0x004fe20007810000 */
[----:B------:R-:W-:-:S06]  /*51c0*/  FFMA.FTZ R0, R9, c[0x0][0x2d0], -R2 ;  /* 0x0000b40009007a23 */ /* 0x000fcc0000010802 */
[----:B------:R2:W-:Y:S01]  /*51d0*/  MUFU.EX2 R209, R0 ;  /* 0x0000000000d17308 */ /* 0x0005e20000000800 */
[----:B------:R-:W-:Y:S01]  /*51e0*/  FSETP.NEU.FTZ.AND P0, PT, R132, -INF , PT ;  /* 0xff8000008400780b */ /* 0x000fe20003f1d000 */
[----:B-1----:R-:W-:-:S06]  /*51f0*/  FFMA.FTZ R3, R6, c[0x0][0x2d0], -R2 ;  /* 0x0000b40006037a23 */ /* 0x002fcc0000010802 */
[----:B------:R1:W3:Y:S01]  /*5200*/  MUFU.EX2 R206, R3 ;  /* 0x0000000300ce7308 */ /* 0x0002e20000000800 */
[----:B--2---:R-:W-:-:S05]  /*5210*/  FMUL.FTZ R0, R132, c[0x0][0x2d0] ;  /* 0x0000b40084007a20 */ /* 0x004fca0000410000 */
[----:B------:R-:W-:Y:S01]  /*5220*/  FSEL R0, R0, RZ, P0 ;  /* 0x000000ff00007208 */ /* 0x000fe20000000000 */
[----:B-1----:R-:W-:-:S04]  /*5230*/  FFMA.FTZ R3, R10, c[0x0][0x2d0], -R2 ;  /* 0x0000b4000a037a23 */ /* 0x002fc80000010802 */
[----:B------:R1:W2:Y:S02]  /*5240*/  MUFU.EX2 R208, R3 ;  /* 0x0000000300d07308 */ /* 0x0002a40000000800 */
[----:B-1----:R-:W-:-:S06]  /*5250*/  FFMA.FTZ R3, R11, c[0x0][0x2d0], -R2 ;  /* 0x0000b4000b037a23 */ /* 0x002fcc0000010802 */
[----:B------:R1:W-:Y:S02]  /*5260*/  MUFU.EX2 R118, R3 ;  /* 0x0000000300767308 */ /* 0x0003e40000000800 */
[----:B-1----:R-:W-:-:S06]  /*5270*/  FFMA.FTZ R3, R4, c[0x0][0x2d0], -R0 ;  /* 0x0000b40004037a23 */ /* 0x002fcc0000010800 */
[----:B------:R1:W-:Y:S02]  /*5280*/  MUFU.EX2 R135, R3 ;  /* 0x0000000300877308 */ /* 0x0003e40000000800 */
[----:B-1----:R-:W-:-:S06]  /*5290*/  FFMA.FTZ R3, R8, c[0x0][0x2d0], -R0 ;  /* 0x0000b40008037a23 */ /* 0x002fcc0000010800 */
[----:B------:R1:W4:Y:S02]  /*52a0*/  MUFU.EX2 R134, R3 ;  /* 0x0000000300867308 */ /* 0x0003240000000800 */
[--C-:B-1----:R-:W-:Y:S02]  /*52b0*/  FFMA.FTZ R3, R7, c[0x0][0x2d0], -R0.reuse ;  /* 0x0000b40007037a23 */ /* 0x102fe40000010800 */
[----:B------:R-:W1:Y:S04]  /*52c0*/  LDSM.16.MT88.4 R4, [R218] ;  /* 0x00000000da04783b */ /* 0x000e680000004200 */
[----:B------:R2:W-:Y:S02]  /*52d0*/  MUFU.EX2 R205, R3 ;  /* 0x0000000300cd7308 */ /* 0x0005e40000000800 */
[----:B--2---:R-:W-:-:S06]  /*52e0*/  FFMA.FTZ R3, R16, c[0x0][0x2d0], -R0 ;  /* 0x0000b40010037a23 */ /* 0x004fcc0000010800 */
[----:B------:R2:W1:Y:S02]  /*52f0*/  MUFU.EX2 R204, R3 ;  /* 0x0000000300cc7308 */ /* 0x0004640000000800 */
[----:B--2---:R-:W-:-:S06]  /*5300*/  FFMA.FTZ R3, R19, c[0x0][0x2d0], -R2 ;  /* 0x0000b40013037a23 */ /* 0x004fcc0000010802 */
[----:B------:R2:W1:Y:S02]  /*5310*/  MUFU.EX2 R113, R3 ;  /* 0x0000000300717308 */ /* 0x0004640000000800 */
[----:B--2---:R-:W-:-:S06]  /*5320*/  FFMA.FTZ R3, R20, c[0x0][0x2d0], -R2 ;  /* 0x0000b40014037a23 */ /* 0x004fcc0000010802 */
[----:B------:R2:W-:Y:S02]  /*5330*/  MUFU.EX2 R110, R3 ;  /* 0x00000003006e7308 */ /* 0x0005e40000000800 */
[----:B--2---:R-:W-:-:S06]  /*5340*/  FFMA.FTZ R3, R21, c[0x0][0x2d0], -R2 ;  /* 0x0000b40015037a23 */ /* 0x004fcc0000010802 */
[----:B------:R2:W-:Y:S01]  /*5350*/  MUFU.EX2 R91, R3 ;  /* 0x00000003005b7308 */ /* 0x0005e20000000800 */
[----:B---3--:R-:W-:Y:S02]  /*5360*/  F2FP.PACK_AB R8, R206, R207 ;  /* 0x000000cfce08723e */ /* 0x008fe400000000ff */
[----:B------:R-:W-:Y:S02]  /*5370*/  F2FP.PACK_AB R10, R208, R209 ;  /* 0x000000d1d00a723e */ /* 0x000fe400000000ff */
[----:B----4-:R-:W-:Y:S01]  /*5380*/  F2FP.PACK_AB R9, R134, R135 ;  /* 0x000000878609723e */ /* 0x010fe200000000ff */
[----:B--2---:R-:W-:-:S04]  /*5390*/  FFMA.FTZ R3, R18, c[0x0][0x2d0], -R0 ;  /* 0x0000b40012037a23 */ /* 0x004fc80000010800 */
[----:B------:R2:W-:Y:S01]  /*53a0*/  MUFU.EX2 R222, R3 ;  /* 0x0000000300de7308 */ /* 0x0005e20000000800 */
[----:B-1----:R-:W-:Y:S01]  /*53b0*/  F2FP.PACK_AB R11, R204, R205 ;  /* 0x000000cdcc0b723e */ /* 0x002fe200000000ff */
[----:B--2---:R-:W-:-:S06]  /*53c0*/  FFMA.FTZ R3, R17, c[0x0][0x2d0], -R0 ;  /* 0x0000b40011037a23 */ /* 0x004fcc0000010800 */
[----:B------:R1:W2:Y:S01]  /*53d0*/  MUFU.EX2 R114, R3 ;  /* 0x0000000300727308 */ /* 0x0002a20000000800 */
[----:B------:R-:W-:Y:S01]  /*53e0*/  HMMA.16816.F32 R36, R8, R14, RZ ;  /* 0x0000000e0824723c */ /* 0x000fe200000018ff */
[----:B-1----:R-:W-:-:S06]  /*53f0*/  FFMA.FTZ R3, R48, c[0x0][0x2d0], -R0 ;  /* 0x0000b40030037a23 */ /* 0x002fcc0000010800 */
[----:B------:R1:W-:Y:S01]  /*5400*/  MUFU.EX2 R122, R3 ;  /* 0x00000003007a7308 */ /* 0x0003e20000000800 */
[----:B------:R-:W-:Y:S01]  /*5410*/  HMMA.16816.F32 R40, R8, R12, RZ ;  /* 0x0000000c0828723c */ /* 0x000fe200000018ff */
[----:B-1----:R-:W-:-:S06]  /*5420*/  FFMA.FTZ R3, R49, c[0x0][0x2d0], -R0 ;  /* 0x0000b40031037a23 */ /* 0x002fcc0000010800 */
[----:B------:R-:W1:Y:S01]  /*5430*/  MUFU.EX2 R90, R3 ;  /* 0x00000003005a7308 */ /* 0x000e620000000800 */
[C---:B------:R-:W-:Y:S07]  /*5440*/  HMMA.16816.F32 R20, R8.reuse, R4, RZ ;  /* 0x000000040814723c */ /* 0x040fee00000018ff */
[----:B------:R-:W-:Y:S01]  /*5450*/  F2FP.PACK_AB R4, R113, R118 ;  /* 0x000000767104723e */ /* 0x000fe200000000ff */
[----:B------:R-:W-:Y:S01]  /*5460*/  HMMA.16816.F32 R16, R8, R6, RZ ;  /* 0x000000060810723c */ /* 0x000fe200000018ff */
[----:B--2---:R-:W-:-:S06]  /*5470*/  F2FP.PACK_AB R5, R114, R222 ;  /* 0x000000de7205723e */ /* 0x004fcc00000000ff */
[----:B------:R-:W-:Y:S02]  /*5480*/  F2FP.PACK_AB R6, R91, R110 ;  /* 0x0000006e5b06723e */ /* 0x000fe400000000ff */
[----:B-1----:R-:W-:Y:S01]  /*5490*/  F2FP.PACK_AB R7, R90, R122 ;  /* 0x0000007a5a07723e */ /* 0x002fe200000000ff */
[----:B------:R-:W-:Y:S08]  /*54a0*/  HMMA.16816.F32 R12, R8, R44, RZ ;  /* 0x0000002c080c723c */ /* 0x000ff000000018ff */
[C---:B------:R-:W-:Y:S01]  /*54b0*/  HMMA.16816.F32 R192, R4.reuse, R34, R36 ;  /* 0x0000002204c0723c */ /* 0x040fe20000001824 */
[----:B------:R-:W1:Y:S07]  /*54c0*/  LDSM.16.MT88.4 R36, [R218+0x3800] ;  /* 0x00380000da24783b */ /* 0x000e6e0000004200 */
[----:B------:R-:W-:Y:S01]  /*54d0*/  HMMA.16816.F32 R84, R4, R32, R40 ;  /* 0x000000200454723c */ /* 0x000fe20000001828 */
[----:B------:R-:W2:Y:S07]  /*54e0*/  LDSM.16.MT88.4 R40, [R217+0x3800] ;  /* 0x00380000d928783b */ /* 0x000eae0000004200 */
[----:B------:R-:W-:Y:S01]  /*54f0*/  HMMA.16816.F32 R60, R8, R46, RZ ;  /* 0x0000002e083c723c */ /* 0x000fe200000018ff */
[----:B------:R-:W-:Y:S07]  /*5500*/  LDSM.16.MT88.4 R44, [R220+0x800] ;  /* 0x00080000dc2c783b */ /* 0x000fee0000004200 */
[C---:B------:R-:W-:Y:S08]  /*5510*/  HMMA.16816.F32 R200, R4.reuse, R28, R20 ;  /* 0x0000001c04c8723c */ /* 0x040ff00000001814 */
[----:B------:R-:W-:Y:S08]  /*5520*/  HMMA.16816.F32 R188, R4, R30, R16 ;  /* 0x0000001e04bc723c */ /* 0x000ff00000001810 */
[C---:B------:R-:W-:Y:S08]  /*5530*/  HMMA.16816.F32 R48, R8.reuse, R24, RZ ;  /* 0x000000180830723c */ /* 0x040ff000000018ff */
[C---:B------:R-:W-:Y:S08]  /*5540*/  HMMA.16816.F32 R32, R8.reuse, R26, RZ ;  /* 0x0000001a0820723c */ /* 0x040ff000000018ff */
[C---:B------:R-:W-:Y:S08]  /*5550*/  HMMA.16816.F32 R20, R8.reuse, R64, RZ ;  /* 0x000000400814723c */ /* 0x040ff000000018ff */
[C---:B------:R-:W-:Y:S01]  /*5560*/  HMMA.16816.F32 R16, R8.reuse, R66, RZ ;  /* 0x000000420810723c */ /* 0x040fe200000018ff */
[----:B------:R-:W3:Y:S07]  /*5570*/  LDSM.16.MT88.4 R64, [R220+0x3000] ;  /* 0x00300000dc40783b */ /* 0x000eee0000004200 */
[----:B------:R-:W-:Y:S08]  /*5580*/  HMMA.16816.F32 R24, R8, R58, RZ ;  /* 0x0000003a0818723c */ /* 0x000ff000000018ff */
[----:B------:R-:W-:Y:S08]  /*5590*/  HMMA.16816.F32 R196, R4, R68, R12 ;  /* 0x0000004404c4723c */ /* 0x000ff0000000180c */
[C---:B------:R-:W-:Y:S08]  /*55a0*/  HMMA.16816.F32 R28, R8.reuse, R56, RZ ;  /* 0x00000038081c723c */ /* 0x040ff000000018ff */
[C---:B------:R-:W-:Y:S08]  /*55b0*/  HMMA.16816.F32 R12, R8.reuse, R72, RZ ;  /* 0x00000048080c723c */ /* 0x040ff000000018ff */
[----:B------:R-:W-:Y:S08]  /*55c0*/  HMMA.16816.F32 R56, R8, R74, RZ ;  /* 0x0000004a0838723c */ /* 0x000ff000000018ff */
[C---:B------:R-:W-:Y:S01]  /*55d0*/  HMMA.16816.F32 R72, R4.reuse, R70, R60 ;  /* 0x000000460448723c */ /* 0x040fe2000000183c */
[----:B------:R-:W4:Y:S07]  /*55e0*/  LDSM.16.MT88.4 R60, [R217+0x6000] ;  /* 0x00600000d93c783b */ /* 0x000f2e0000004200 */
[C---:B-1----:R-:W-:Y:S01]  /*55f0*/  HMMA.16816.F32 R176, R4.reuse, R36, R20 ;  /* 0x0000002404b0723c */ /* 0x042fe20000001814 */
[----:B------:R-:W1:Y:S07]  /*5600*/  LDSM.16.MT88.4 R20, [R220+0x3800] ;  /* 0x00380000dc14783b */ /* 0x000e6e0000004200 */
[C---:B--2---:R-:W-:Y:S01]  /*5610*/  HMMA.16816.F32 R168, R4.reuse, R42, R24 ;  /* 0x0000002a04a8723c */ /* 0x044fe20000001818 */
[----:B------:R-:W2:Y:S07]  /*5620*/  LDSM.16.MT88.4 R24, [R218+0x6000] ;  /* 0x00600000da18783b */ /* 0x000eae0000004200 */
[C---:B------:R-:W-:Y:S01]  /*5630*/  HMMA.16816.F32 R180, R4.reuse, R40, R28 ;  /* 0x0000002804b4723c */ /* 0x040fe2000000181c */
[----:B------:R-:W1:Y:S07]  /*5640*/  LDSM.16.MT88.4 R40, [R217+0x6800] ;  /* 0x00680000d928783b */ /* 0x000e6e0000004200 */
[C---:B------:R-:W-:Y:S08]  /*5650*/  HMMA.16816.F32 R172, R4.reuse, R52, R12 ;  /* 0x0000003404ac723c */ /* 0x040ff0000000180c */
[C---:B------:R-:W-:Y:S01]  /*5660*/  HMMA.16816.F32 R160, R4.reuse, R54, R56 ;  /* 0x0000003604a0723c */ /* 0x040fe20000001838 */
[----:B------:R-:W1:Y:S04]  /*5670*/  LDSM.16.MT88.4 R52, [R221+0x6000] ;  /* 0x00600000dd34783b */ /* 0x000e680000004200 */
[----:B------:R-:W-:Y:S03]  /*5680*/  LDSM.16.MT88.4 R56, [R220+0x6000] ;  /* 0x00600000dc38783b */ /* 0x000fe60000004200 */
[----:B------:R-:W-:Y:S01]  /*5690*/  HMMA.16816.F32 R164, R4, R38, R16 ;  /* 0x0000002604a4723c */ /* 0x000fe20000001810 */
[----:B------:R-:W1:Y:S07]  /*56a0*/  LDSM.16.MT88.4 R36, [R218+0x6800] ;  /* 0x00680000da24783b */ /* 0x000e6e0000004200 */
[C---:B---3--:R-:W-:Y:S08]  /*56b0*/  HMMA.16816.F32 R16, R8.reuse, R64, RZ ;  /* 0x000000400810723c */ /* 0x048ff000000018ff */
[----:B------:R-:W-:Y:S08]  /*56c0*/  HMMA.16816.F32 R12, R8, R66, RZ ;  /* 0x00000042080c723c */ /* 0x000ff000000018ff */
[----:B------:R-:W-:Y:S08]  /*56d0*/  HMMA.16816.F32 R68, R4, R46, R32 ;  /* 0x0000002e0444723c */ /* 0x000ff00000001820 */
[----:B----4-:R-:W-:Y:S08]  /*56e0*/  HMMA.16816.F32 R32, R8, R60, RZ ;  /* 0x0000003c0820723c */ /* 0x010ff000000018ff */
[C---:B------:R-:W-:Y:S01]  /*56f0*/  HMMA.16816.F32 R184, R4.reuse, R44, R48 ;  /* 0x0000002c04b8723c */ /* 0x040fe20000001830 */
[----:B------:R-:W3:Y:S04]  /*5700*/  LDSM.16.MT88.4 R48, [R221+0x6800] ;  /* 0x00680000dd30783b */ /* 0x000ee80000004200 */
[----:B------:R-:W-:Y:S03]  /*5710*/  LDSM.16.MT88.4 R44, [R220+0x6800] ;  /* 0x00680000dc2c783b */ /* 0x000fe60000004200 */
[----:B-1----:R-:W-:Y:S08]  /*5720*/  HMMA.16816.F32 R156, R4, R20, R16 ;  /* 0x00000014049c723c */ /* 0x002ff00000001810 */
[C---:B------:R-:W-:Y:S01]  /*5730*/  HMMA.16816.F32 R28, R8.reuse, R62, RZ ;  /* 0x0000003e081c723c */ /* 0x040fe200000018ff */
[----:B------:R-:W1:Y:S07]  /*5740*/  LDSM.16.MT88.4 R60, [R217+0x9000] ;  /* 0x00900000d93c783b */ /* 0x000e6e0000004200 */
[----:B--2---:R-:W-:Y:S08]  /*5750*/  HMMA.16816.F32 R16, R8, R24, RZ ;  /* 0x000000180810723c */ /* 0x004ff000000018ff */
[----:B------:R-:W-:Y:S08]  /*5760*/  HMMA.16816.F32 R152, R4, R22, R12 ;  /* 0x000000160498723c */ /* 0x000ff0000000180c */
[----:B------:R-:W-:Y:S08]  /*5770*/  HMMA.16816.F32 R12, R8, R26, RZ ;  /* 0x0000001a080c723c */ /* 0x000ff000000018ff */
[----:B------:R-:W-:Y:S01]  /*5780*/  HMMA.16816.F32 R148, R4, R40, R32 ;  /* 0x000000280494723c */ /* 0x000fe20000001820 */
[----:B------:R-:W2:Y:S07]  /*5790*/  LDSM.16.MT88.4 R32, [R218+0x9000] ;  /* 0x00900000da20783b */ /* 0x000eae0000004200 */
[----:B------:R-:W-:Y:S08]  /*57a0*/  HMMA.16816.F32 R24, R8, R54, RZ ;  /* 0x000000360818723c */ /* 0x000ff000000018ff */
[C---:B------:R-:W-:Y:S01]  /*57b0*/  HMMA.16816.F32 R92, R4.reuse, R42, R28 ;  /* 0x0000002a045c723c */ /* 0x040fe2000000181c */
[----:B------:R-:W4:Y:S07]  /*57c0*/  LDSM.16.MT88.4 R40, [R217+0x9800] ;  /* 0x00980000d928783b */ /* 0x000f2e0000004200 */
[----:B------:R-:W-:Y:S08]  /*57d0*/  HMMA.16816.F32 R144, R4, R36, R16 ;  /* 0x000000240490723c */ /* 0x000ff00000001810 */
[----:B------:R-:W-:Y:S01]  /*57e0*/  HMMA.16816.F32 R16, R8, R58, RZ ;  /* 0x0000003a0810723c */ /* 0x000fe200000018ff */
[----:B------:R-:W-:Y:S01]  /*57f0*/  MOV R37, R115 ;  /* 0x0000007300257202 */ /* 0x000fe20000000f00 */
[----:B------:R-:W-:-:S06]  /*5800*/  IMAD.MOV.U32 R36, RZ, RZ, R114 ;  /* 0x000000ffff247224 */ /* 0x000fcc00078e0072 */
[----:B------:R-:W-:Y:S08]  /*5810*/  HMMA.16816.F32 R28, R8, R52, RZ ;  /* 0x00000034081c723c */ /* 0x000ff000000018ff */
[----:B------:R-:W-:Y:S07]  /*5820*/  HMMA.16816.F32 R100, R4, R38, R12 ;  /* 0x000000260464723c */ /* 0x000fee000000180c */
[----:B------:R-:W-:Y:S01]  /*5830*/  IMAD.MOV.U32 R39, RZ, RZ, R113 ;  /* 0x000000ffff277224 */ /* 0x000fe200078e0071 */
[----:B------:R-:W-:-:S02]  /*5840*/  MOV R38, R112 ;  /* 0x0000007000267202 */ /* 0x000fc40000000f00 */
[----:B---3--:R-:W-:Y:S01]  /*5850*/  HMMA.16816.F32 R112, R4, R50, R24 ;  /* 0x000000320470723c */ /* 0x008fe20000001818 */
[----:B------:R-:W3:Y:S07]  /*5860*/  LDSM.16.MT88.4 R24, [R218+0x9800] ;  /* 0x00980000da18783b */ /* 0x000eee0000004200 */
[----:B-1----:R-:W-:Y:S08]  /*5870*/  HMMA.16816.F32 R12, R8, R60, RZ ;  /* 0x0000003c080c723c */ /* 0x002ff000000018ff */
[C---:B------:R-:W-:Y:S08]  /*5880*/  HMMA.16816.F32 R124, R4.reuse, R46, R16 ;  /* 0x0000002e047c723c */ /* 0x040ff00000001810 */
[----:B------:R-:W-:Y:S01]  /*5890*/  HMMA.16816.F32 R140, R4, R48, R28 ;  /* 0x00000030048c723c */ /* 0x000fe2000000181c */
[----:B------:R-:W1:Y:S07]  /*58a0*/  LDSM.16.MT88.4 R28, [R221+0x9000] ;  /* 0x00900000dd1c783b */ /* 0x000e6e0000004200 */
[----:B--2---:R-:W-:Y:S08]  /*58b0*/  HMMA.16816.F32 R16, R8, R32, RZ ;  /* 0x000000200810723c */ /* 0x004ff000000018ff */
[----:B----4-:R-:W-:Y:S01]  /*58c0*/  HMMA.16816.F32 R128, R4, R40, R12 ;  /* 0x000000280480723c */ /* 0x010fe2000000180c */
[----:B------:R-:W-:-:S07]  /*58d0*/  IMAD.MOV.U32 R52, RZ, RZ, R118 ;  /* 0x000000ffff347224 */ /* 0x000fce00078e0076 */
[----:B------:R-:W-:Y:S01]  /*58e0*/  HMMA.16816.F32 R12, R8, R34, RZ ;  /* 0x00000022080c723c */ /* 0x000fe200000018ff */
[----:B------:R-:W-:Y:S01]  /*58f0*/  MOV R55, R117 ;  /* 0x0000007500377202 */ /* 0x000fe20000000f00 */
[----:B------:R-:W-:-:S06]  /*5900*/  IMAD.MOV.U32 R54, RZ, RZ, R116 ;  /* 0x000000ffff367224 */ /* 0x000fcc00078e0074 */
[----:B------:R-:W-:Y:S07]  /*5910*/  HMMA.16816.F32 R20, R8, R56, RZ ;  /* 0x000000380814723c */ /* 0x000fee00000018ff */
[----:B------:R-:W-:Y:S02]  /*5920*/  MOV R56, R119 ;  /* 0x0000007700387202 */ /* 0x000fe40000000f00 */
[----:B---3--:R-:W-:Y:S01]  /*5930*/  HMMA.16816.F32 R116, R4, R24, R16 ;  /* 0x000000180474723c */ /* 0x008fe20000001810 */
[----:B------:R-:W2:Y:S01]  /*5940*/  LDSM.16.MT88.4 R16, [R221+0x9800] ;  /* 0x00980000dd10783b */ /* 0x000ea20000004200 */
[----:B------:R-:W-:Y:S01]  /*5950*/  IMAD.MOV.U32 R57, RZ, RZ, R111 ;  /* 0x000000ffff397224 */ /* 0x000fe200078e006f */
[----:B------:R-:W-:Y:S01]  /*5960*/  MOV R61, R108 ;  /* 0x0000006c003d7202 */ /* 0x000fe20000000f00 */
[----:B------:R-:W-:-:S02]  /*5970*/  IMAD.MOV.U32 R59, RZ, RZ, R110 ;  /* 0x000000ffff3b7224 */ /* 0x000fc400078e006e */
[----:B------:R-:W-:Y:S02]  /*5980*/  IMAD.MOV.U32 R58, RZ, RZ, R109 ;  /* 0x000000ffff3a7224 */ /* 0x000fe400078e006d */
[----:B------:R-:W-:Y:S08]  /*5990*/  HMMA.16816.F32 R108, R4, R26, R12 ;  /* 0x0000001a046c723c */ /* 0x000ff0000000180c */
[----:B-1----:R-:W-:Y:S01]  /*59a0*/  HMMA.16816.F32 R12, R8, R28, RZ ;  /* 0x0000001c080c723c */ /* 0x002fe200000018ff */
[----:B------:R-:W-:-:S02]  /*59b0*/  IMAD.MOV.U32 R60, RZ, RZ, R107 ;  /* 0x000000ffff3c7224 */ /* 0x000fc400078e006b */
[----:B------:R-:W-:Y:S11]  /*59c0*/  IMAD.MOV.U32 R66, RZ, RZ, R106 ;  /* 0x000000ffff427224 */ /* 0x000ff600078e006a */
[----:B------:R-:W-:Y:S10]  /*59d0*/  @!UPT UIADD3 URZ, URZ, URZ, URZ ;  /* 0x0000003f3f3ff290 */ /* 0x000ff4000fffe03f */
[----:B--2---:R-:W-:Y:S08]  /*59e0*/  HMMA.16816.F32 R104, R4, R16, R12 ;  /* 0x000000100468723c */ /* 0x004ff0000000180c */
[----:B------:R-:W-:Y:S11]  /*59f0*/  HMMA.16816.F32 R12, R8, R30, RZ ;  /* 0x0000001e080c723c */ /* 0x000ff600000018ff */
[----:B------:R-:W-:Y:S11]  /*5a00*/  @!UPT UIADD3 URZ, URZ, URZ, URZ ;  /* 0x0000003f3f3ff290 */ /* 0x000ff6000fffe03f */
[----:B------:R-:W-:Y:S02]  /*5a10*/  @!UPT UIADD3 URZ, URZ, URZ, URZ ;  /* 0x0000003f3f3ff290 */ /* 0x000fe4000fffe03f */
[C---:B------:R-:W-:Y:S01]  /*5a20*/  HMMA.16816.F32 R96, R4.reuse, R18, R12 ;  /* 0x000000120460723c */ /* 0x040fe2000000180c */
[----:B------:R-:W1:Y:S07]  /*5a30*/  LDSM.16.MT88.4 R12, [R220+0x9000] ;  /* 0x00900000dc0c783b */ /* 0x000e6e0000004200 */
[----:B------:R-:W-:Y:S08]  /*5a40*/  HMMA.16816.F32 R136, R4, R44, R20 ;  /* 0x0000002c0488723c */ /* 0x000ff00000001814 */
[----:B------:R-:W-:Y:S01]  /*5a50*/  HMMA.16816.F32 R20, R8, R62, RZ ;  /* 0x0000003e0814723c */ /* 0x000fe200000018ff */
[----:B------:R-:W-:-:S07]  /*5a60*/  FFMA.FTZ R3, R83, c[0x0][0x2d0], -R2 ;  /* 0x0000b40053037a23 */ /* 0x000fce0000010802 */
[C---:B-1----:R-:W-:Y:S08]  /*5a70*/  HMMA.16816.F32 R16, R8.reuse, R12, RZ ;  /* 0x0000000c0810723c */ /* 0x042ff000000018ff */
[----:B------:R-:W-:Y:S01]  /*5a80*/  HMMA.16816.F32 R8, R8, R14, RZ ;  /* 0x0000000e0808723c */ /* 0x000fe200000018ff */
[----:B------:R-:W1:Y:S01]  /*5a90*/  LDSM.16.MT88.4 R12, [R220+0x9800] ;  /* 0x00980000dc0c783b */ /* 0x000e620000004200 */
[----:B------:R2:W-:Y:S01]  /*5aa0*/  MUFU.EX2 R32, R3 ;  /* 0x0000000300207308 */ /* 0x0005e20000000800 */
[----:B------:R-:W-:Y:S01]  /*5ab0*/  MOV R67, R91 ;  /* 0x0000005b00437202 */ /* 0x000fe20000000f00 */
[----:B------:R-:W-:-:S02]  /*5ac0*/  IMAD.MOV.U32 R64, RZ, RZ, R90 ;  /* 0x000000ffff407224 */ /* 0x000fc400078e005a */
[----:B--2---:R-:W-:-:S04]  /*5ad0*/  FFMA.FTZ R3, R82, c[0x0][0x2d0], -R2 ;  /* 0x0000b40052037a23 */ /* 0x004fc80000010802 */
[----:B------:R2:W3:Y:S01]  /*5ae0*/  MUFU.EX2 R226, R3 ;  /* 0x0000000300e27308 */ /* 0x0004e20000000800 */
[----:B------:R-:W-:Y:S01]  /*5af0*/  IMAD.MOV.U32 R65, RZ, RZ, R89 ;  /* 0x000000ffff417224 */ /* 0x000fe200078e0059 */
[----:B------:R-:W-:Y:S01]  /*5b00*/  MOV R45, R88 ;  /* 0x00000058002d7202 */ /* 0x000fe20000000f00 */
[----:B--2---:R-:W-:-:S05]  /*5b10*/  FFMA.FTZ R3, R81, c[0x0][0x2d0], -R2 ;  /* 0x0000b40051037a23 */ /* 0x004fca0000010802 */
[----:B------:R2:W-:Y:S01]  /*5b20*/  MUFU.EX2 R224, R3 ;  /* 0x0000000300e07308 */ /* 0x0005e20000000800 */
[C---:B-1----:R-:W-:Y:S08]  /*5b30*/  HMMA.16816.F32 R88, R4.reuse, R12, R16 ;  /* 0x0000000c0458723c */ /* 0x042ff00000001810 */
[----:B------:R-:W-:Y:S01]  /*5b40*/  HMMA.16816.F32 R12, R4, R14, R8 ;  /* 0x0000000e040c723c */ /* 0x000fe20000001808 */
[----:B------:R-:W1:Y:S01]  /*5b50*/  LDSM.16.MT88.4 R8, [R217+0x1000] ;  /* 0x00100000d908783b */ /* 0x000e620000004200 */
[----:B--2---:R-:W-:-:S04]  /*5b60*/  FFMA.FTZ R3, R80, c[0x0][0x2d0], -R2 ;  /* 0x0000b40050037a23 */ /* 0x004fc80000010802 */
[----:B------:R2:W-:Y:S02]  /*5b70*/  MUFU.EX2 R229, R3 ;  /* 0x0000000300e57308 */ /* 0x0005e40000000800 */
[----:B--2---:R-:W-:-:S06]  /*5b80*/  FFMA.FTZ R3, R79, c[0x0][0x2d0], -R0 ;  /* 0x0000b4004f037a23 */ /* 0x004fcc0000010800 */
[----:B------:R2:W-:Y:S02]  /*5b90*/  MUFU.EX2 R228, R3 ;  /* 0x0000000300e47308 */ /* 0x0005e40000000800 */
[----:B--2---:R-:W-:-:S06]  /*5ba0*/  FFMA.FTZ R3, R78, c[0x0][0x2d0], -R0 ;  /* 0x0000b4004e037a23 */ /* 0x004fcc0000010800 */
[----:B------:R2:W4:Y:S02]  /*5bb0*/  MUFU.EX2 R227, R3 ;  /* 0x0000000300e37308 */ /* 0x0005240000000800 */
[----:B--2---:R-:W-:-:S06]  /*5bc0*/  FFMA.FTZ R3, R77, c[0x0][0x2d0], -R0 ;  /* 0x0000b4004d037a23 */ /* 0x004fcc0000010800 */
[----:B------:R2:W-:Y:S02]  /*5bd0*/  MUFU.EX2 R33, R3 ;  /* 0x0000000300217308 */ /* 0x0005e40000000800 */
[----:B--2---:R-:W-:-:S06]  /*5be0*/  FFMA.FTZ R3, R76, c[0x0][0x2d0], -R0 ;  /* 0x0000b4004c037a23 */ /* 0x004fcc0000010800 */
[----:B------:R-:W2:Y:S01]  /*5bf0*/  MUFU.EX2 R40, R3 ;  /* 0x0000000300287308 */ /* 0x000ea20000000800 */
[----:B------:R-:W-:Y:S01]  /*5c00*/  IMAD.MOV.U32 R41, RZ, RZ, R123 ;  /* 0x000000ffff297224 */ /* 0x000fe200078e007b */
[----:B------:R-:W-:Y:S01]  /*5c10*/  MOV R62, R121 ;  /* 0x00000079003e7202 */ /* 0x000fe20000000f00 */
[----:B------:R-:W-:Y:S02]  /*5c20*/  IMAD.MOV.U32 R63, RZ, RZ, R122 ;  /* 0x000000ffff3f7224 */ /* 0x000fe400078e007a */
[----:B------:R-:W-:Y:S02]  /*5c30*/  IMAD.MOV.U32 R53, RZ, RZ, R120 ;  /* 0x000000ffff357224 */ /* 0x000fe400078e0078 */
[----:B------:R-:W-:Y:S07]  /*5c40*/  HMMA.16816.F32 R120, R4, R42, R20 ;  /* 0x0000002a0478723c */ /* 0x000fee0000001814 */
[----:B---3--:R-:W-:-:S02]  /*5c50*/  F2FP.PACK_AB R4, R226, R32 ;  /* 0x00000020e204723e */ /* 0x008fc400000000ff */
[----:B----4-:R-:W-:Y:S02]  /*5c60*/  F2FP.PACK_AB R5, R227, R228 ;  /* 0x000000e4e305723e */ /* 0x010fe400000000ff */
[----:B------:R-:W-:Y:S02]  /*5c70*/  F2FP.PACK_AB R6, R229, R224 ;  /* 0x000000e0e506723e */ /* 0x000fe400000000ff */
[----:B--2---:R-:W-:-:S07]  /*5c80*/  F2FP.PACK_AB R7, R40, R33 ;  /* 0x000000212807723e */ /* 0x004fce00000000ff */
[C---:B-1----:R-:W-:Y:S08]  /*5c90*/  HMMA.16816.F32 R84, R4.reuse, R8, R84 ;  /* 0x000000080454723c */ /* 0x042ff00000001854 */
[C---:B------:R-:W-:Y:S01]  /*5ca0*/  HMMA.16816.F32 R48, R4.reuse, R10, R192 ;  /* 0x0000000a0430723c */ /* 0x040fe200000018c0 */
[----:B------:R-:W1:Y:S06]  /*5cb0*/  LDSM.16.MT88.4 R8, [R218+0x1000] ;  /* 0x00100000da08783b */ /* 0x000e6c0000004200 */
[----:B------:R-:W-:Y:S01]  /*5cc0*/  IMAD.MOV.U32 R193, RZ, RZ, R45 ;  /* 0x000000ffffc17224 */ /* 0x000fe200078e002d */
[C---:B-1----:R-:W-:Y:S08]  /*5cd0*/  HMMA.16816.F32 R80, R4.reuse, R8, R200 ;  /* 0x000000080450723c */ /* 0x042ff000000018c8 */
[C---:B------:R-:W-:Y:S01]  /*5ce0*/  HMMA.16816.F32 R44, R4.reuse, R10, R188 ;  /* 0x0000000a042c723c */ /* 0x040fe200000018bc */
[----:B------:R-:W1:Y:S07]  /*5cf0*/  LDSM.16.MT88.4 R8, [R221+0x1000] ;  /* 0x00100000dd08783b */ /* 0x000e6e0000004200 */
[----:B-1----:R-:W-:Y:S07]  /*5d00*/  HMMA.16816.F32 R76, R4, R8, R196 ;  /* 0x00000008044c723c */ /* 0x002fee00000018c4 */
[----:B------:R-:W-:Y:S01]  /*5d10*/  MOV R197, R40 ;  /* 0x0000002800c57202 */ /* 0x000fe20000000f00 */
[----:B------:R-:W-:-:S02]  /*5d20*/  IMAD.MOV.U32 R196, RZ, RZ, R41 ;  /* 0x000000ffffc47224 */ /* 0x000fc400078e0029 */
[C---:B------:R-:W-:Y:S01]  /*5d30*/  HMMA.16816.F32 R40, R4.reuse, R10, R72 ;  /* 0x0000000a0428723c */ /* 0x040fe20000001848 */
[----:B------:R-:W1:Y:S01]  /*5d40*/  LDSM.16.MT88.4 R8, [R220+0x1000] ;  /* 0x00100000dc08783b */ /* 0x000e620000004200 */
[----:B------:R-:W-:Y:S01]  /*5d50*/  IMAD.MOV.U32 R188, RZ, RZ, R38 ;  /* 0x000000ffffbc7224 */ /* 0x000fe200078e0026 */
[----:B------:R-:W-:Y:S01]  /*5d60*/  MOV R189, R39 ;  /* 0x0000002700bd7202 */ /* 0x000fe20000000f00 */
[----:B------:R-:W-:Y:S02]  /*5d70*/  IMAD.MOV.U32 R190, RZ, RZ, R36 ;  /* 0x000000ffffbe7224 */ /* 0x000fe400078e0024 */
[----:B------:R-:W-:Y:S02]  /*5d80*/  IMAD.MOV.U32 R191, RZ, RZ, R37 ;  /* 0x000000ffffbf7224 */ /* 0x000fe400078e0025 */
[C---:B-1----:R-:W-:Y:S08]  /*5d90*/  HMMA.16816.F32 R72, R4.reuse, R8, R184 ;  /* 0x000000080448723c */ /* 0x042ff000000018b8 */
[----:B------:R-:W-:Y:S01]  /*5da0*/  HMMA.16816.F32 R36, R4, R10, R68 ;  /* 0x0000000a0424723c */ /* 0x000fe20000001844 */
[----:B------:R-:W1:Y:S01]  /*5db0*/  LDSM.16.MT88.4 R8, [R217+0x4000] ;  /* 0x00400000d908783b */ /* 0x000e620000004200 */
[----:B------:R-:W-:Y:S01]  /*5dc0*/  IMAD.MOV.U32 R199, RZ, RZ, R32 ;  /* 0x000000ffffc77224 */ /* 0x000fe200078e0020 */
[----:B------:R-:W-:-:S05]  /*5dd0*/  MOV R194, R33 ;  /* 0x0000002100c27202 */ /* 0x000fca0000000f00 */
[C---:B-1----:R-:W-:Y:S08]  /*5de0*/  HMMA.16816.F32 R68, R4.reuse, R8, R180 ;  /* 0x000000080444723c */ /* 0x042ff000000018b4 */
[----:B------:R-:W-:Y:S01]  /*5df0*/  HMMA.16816.F32 R32, R4, R10, R168 ;  /* 0x0000000a0420723c */ /* 0x000fe200000018a8 */
[----:B------:R-:W1:Y:S01]  /*5e00*/  LDSM.16.MT88.4 R8, [R218+0x4000] ;  /* 0x00400000da08783b */ /* 0x000e620000004200 */
[----:B------:R-:W-:Y:S01]  /*5e10*/  IMAD.MOV.U32 R192, RZ, RZ, R66 ;  /* 0x000000ffffc07224 */ /* 0x000fe200078e0042 */
[----:B------:R-:W-:Y:S01]  /*5e20*/  MOV R180, R64 ;  /* 0x0000004000b47202 */ /* 0x000fe20000000f00 */
[----:B------:R-:W-:-:S02]  /*5e30*/  IMAD.MOV.U32 R181, RZ, RZ, R67 ;  /* 0x000000ffffb57224 */ /* 0x000fc400078e0043 */
[----:B------:R-:W-:Y:S02]  /*5e40*/  IMAD.MOV.U32 R3, RZ, RZ, R65 ;  /* 0x000000ffff037224 */ /* 0x000fe400078e0041 */
        /* <DEDUP_REMOVED lines=17> */
[----:B------:R-:W-:Y:S01]  /*5f60*/  MOV R200, R54 ;  /* 0x0000003600c87202 */ /* 0x000fe20000000f00 */
[----:B------:R-:W-:Y:S01]  /*5f70*/  IMAD.MOV.U32 R201, RZ, RZ, R55 ;  /* 0x000000ffffc97224 */ /* 0x000fe200078e0037 */
[----:B------:R-:W-:Y:S01]  /*5f80*/  MOV R203, R53 ;  /* 0x0000003500cb7202 */ /* 0x000fe20000000f00 */
[----:B------:R-:W-:-:S03]  /*5f90*/  IMAD.MOV.U32 R202, RZ, RZ, R52 ;  /* 0x000000ffffca7224 */ /* 0x000fc600078e0034 */
        /* <DEDUP_REMOVED lines=18> */
[----:B------:R-:W-:-:S06]  /*60c0*/  FFMA.FTZ R3, R3, c[0x0][0x2d0], -R2 ;  /* 0x0000b40003037a23 */ /* 0x000fcc0000010802 */
[C---:B-1----:R-:W-:Y:S08]  /*60d0*/  HMMA.16816.F32 R140, R4.reuse, R8, R104 ;  /* 0x00000008048c723c */ /* 0x042ff00000001868 */
[----:B------:R-:W-:Y:S01]  /*60e0*/  HMMA.16816.F32 R116, R4, R10, R96 ;  /* 0x0000000a0474723c */ /* 0x000fe20000001860 */
[----:B------:R-:W1:Y:S01]  /*60f0*/  LDSM.16.MT88.4 R8, [R220+0xa000] ;  /* 0x00a00000dc08783b */ /* 0x000e620000004200 */
[----:B------:R2:W-:Y:S02]  /*6100*/  MUFU.EX2 R99, R3 ;  /* 0x0000000300637308 */ /* 0x0005e40000000800 */
[----:B--2---:R-:W-:-:S06]  /*6110*/  FFMA.FTZ R3, R252, c[0x0][0x2d0], -R2 ;  /* 0x0000b400fc037a23 */ /* 0x004fcc0000010802 */
[----:B------:R2:W-:Y:S02]  /*6120*/  MUFU.EX2 R98, R3 ;  /* 0x0000000300627308 */ /* 0x0005e40000000800 */
[--C-:B--2---:R-:W-:Y:S01]  /*6130*/  FFMA.FTZ R3, R215, c[0x0][0x2d0], -R2.reuse ;  /* 0x0000b400d7037a23 */ /* 0x104fe20000010802 */
[C---:B-1----:R-:W-:Y:S05]  /*6140*/  HMMA.16816.F32 R136, R4.reuse, R8, R88 ;  /* 0x000000080488723c */ /* 0x042fea0000001858 */
[----:B------:R1:W-:Y:S03]  /*6150*/  MUFU.EX2 R88, R3 ;  /* 0x0000000300587308 */ /* 0x0003e60000000800 */
[----:B------:R-:W-:Y:S01]  /*6160*/  HMMA.16816.F32 R12, R4, R10, R12 ;  /* 0x0000000a040c723c */ /* 0x000fe2000000180c */
[----:B------:R-:W2:Y:S01]  /*6170*/  LDSM.16.MT88.4 R8, [R217+0x1800] ;  /* 0x00180000d908783b */ /* 0x000ea20000004200 */
[----:B-1----:R-:W-:-:S04]  /*6180*/  FFMA.FTZ R3, R214, c[0x0][0x2d0], -R2 ;  /* 0x0000b400d6037a23 */ /* 0x002fc80000010802 */
[----:B------:R1:W3:Y:S01]  /*6190*/  MUFU.EX2 R97, R3 ;  /* 0x0000000300617308 */ /* 0x0002e20000000800 */
[----:B------:R-:W-:Y:S02]  /*61a0*/  IMAD.MOV.U32 R170, RZ, RZ, R226 ;  /* 0x000000ffffaa7224 */ /* 0x000fe400078e00e2 */
[----:B-1----:R-:W-:-:S05]  /*61b0*/  FFMA.FTZ R3, R212, c[0x0][0x2d0], -R0 ;  /* 0x0000b400d4037a23 */ /* 0x002fca0000010800 */
[----:B------:R1:W-:Y:S02]  /*61c0*/  MUFU.EX2 R96, R3 ;  /* 0x0000000300607308 */ /* 0x0003e40000000800 */
[----:B-1----:R-:W-:-:S06]  /*61d0*/  FFMA.FTZ R3, R210, c[0x0][0x2d0], -R0 ;  /* 0x0000b400d2037a23 */ /* 0x002fcc0000010800 */
[----:B------:R1:W4:Y:S02]  /*61e0*/  MUFU.EX2 R252, R3 ;  /* 0x0000000300fc7308 */ /* 0x0003240000000800 */
[----:B-1----:R-:W-:-:S06]  /*61f0*/  FFMA.FTZ R3, R213, c[0x0][0x2d0], -R0 ;  /* 0x0000b400d5037a23 */ /* 0x002fcc0000010800 */
[----:B------:R1:W-:Y:S01]  /*6200*/  MUFU.EX2 R226, R3 ;  /* 0x0000000300e27308 */ /* 0x0003e20000000800 */
[----:B------:R-:W-:Y:S02]  /*6210*/  FADD.FTZ R4, R207, R206 ;  /* 0x000000cecf047221 */ /* 0x000fe40000010000 */
[----:B-1----:R-:W-:-:S05]  /*6220*/  FFMA.FTZ R3, R211, c[0x0][0x2d0], -R0 ;  /* 0x0000b400d3037a23 */ /* 0x002fca0000010800 */
[----:B------:R1:W1:Y:S01]  /*6230*/  MUFU.EX2 R91, R3 ;  /* 0x00000003005b7308 */ /* 0x0002620000000800 */
[----:B------:R-:W-:Y:S02]  /*6240*/  FADD.FTZ R5, R135, R134 ;  /* 0x0000008687057221 */ /* 0x000fe40000010000 */
[----:B------:R-:W-:Y:S01]  /*6250*/  FADD.FTZ R4, R209, R4 ;  /* 0x00000004d1047221 */ /* 0x000fe20000010000 */
[----:B---3--:R-:W-:-:S03]  /*6260*/  F2FP.PACK_AB R6, R97, R88 ;  /* 0x000000586106723e */ /* 0x008fc600000000ff */
[----:B------:R-:W-:Y:S01]  /*6270*/  FADD.FTZ R134, R208, R4 ;  /* 0x00000004d0867221 */ /* 0x000fe20000010000 */
[----:B------:R-:W-:Y:S01]  /*6280*/  F2FP.PACK_AB R4, R98, R99 ;  /* 0x000000636204723e */ /* 0x000fe200000000ff */
[----:B------:R-:W-:Y:S01]  /*6290*/  IMAD.MOV.U32 R90, RZ, RZ, R180 ;  /* 0x000000ffff5a7224 */ /* 0x000fe200078e00b4 */
[----:B------:R-:W-:Y:S01]  /*62a0*/  MOV R89, R181 ;  /* 0x000000b500597202 */ /* 0x000fe20000000f00 */
[----:B-1----:R-:W-:Y:S01]  /*62b0*/  FADD.FTZ R3, R205, R5 ;  /* 0x00000005cd037221 */ /* 0x002fe20000010000 */
[----:B----4-:R-:W-:Y:S02]  /*62c0*/  F2FP.PACK_AB R5, R252, R96 ;  /* 0x00000060fc05723e */ /* 0x010fe400000000ff */
[----:B------:R-:W-:Y:S01]  /*62d0*/  F2FP.PACK_AB R7, R91, R226 ;  /* 0x000000e25b07723e */ /* 0x000fe200000000ff */
[----:B------:R-:W-:Y:S01]  /*62e0*/  IMAD.MOV.U32 R181, RZ, RZ, R196 ;  /* 0x000000ffffb57224 */ /* 0x000fe200078e00c4 */
[----:B------:R-:W-:Y:S01]  /*62f0*/  MOV R171, R198 ;  /* 0x000000c600ab7202 */ /* 0x000fe20000000f00 */
[----:B------:R-:W-:-:S02]  /*6300*/  IMAD.MOV.U32 R180, RZ, RZ, R197 ;  /* 0x000000ffffb47224 */ /* 0x000fc400078e00c5 */
[----:B------:R-:W-:Y:S02]  /*6310*/  IMAD.MOV.U32 R169, RZ, RZ, R199 ;  /* 0x000000ffffa97224 */ /* 0x000fe400078e00c7 */
[----:B------:R-:W-:Y:S01]  /*6320*/  FADD.FTZ R135, R204, R3 ;  /* 0x00000003cc877221 */ /* 0x000fe20000010000 */
[C---:B--2---:R-:W-:Y:S08]  /*6330*/  HMMA.16816.F32 R196, R4.reuse, R10, R48 ;  /* 0x0000000a04c4723c */ /* 0x044ff00000001830 */
        /* <DEDUP_REMOVED lines=8> */
[----:B------:R-:W-:Y:S02]  /*63c0*/  IMAD.MOV.U32 R44, RZ, RZ, R191 ;  /* 0x000000ffff2c7224 */ /* 0x000fe400078e00bf */
[C---:B-1----:R-:W-:Y:S08]  /*63d0*/  HMMA.16816.F32 R188, R4.reuse, R8, R76 ;  /* 0x0000000804bc723c */ /* 0x042ff0000000184c */
[C---:B------:R-:W-:Y:S01]  /*63e0*/  HMMA.16816.F32 R172, R4.reuse, R10, R40 ;  /* 0x0000000a04ac723c */ /* 0x040fe20000001828 */
[----:B------:R-:W1:Y:S07]  /*63f0*/  LDSM.16.MT88.4 R8, [R220+0x1800] ;  /* 0x00180000dc08783b */ /* 0x000e6e0000004200 */
[C---:B-1----:R-:W-:Y:S08]  /*6400*/  HMMA.16816.F32 R164, R4.reuse, R8, R72 ;  /* 0x0000000804a4723c */ /* 0x042ff00000001848 */
[----:B------:R-:W-:Y:S01]  /*6410*/  HMMA.16816.F32 R160, R4, R10, R36 ;  /* 0x0000000a04a0723c */ /* 0x000fe20000001824 */
[----:B------:R-:W1:Y:S01]  /*6420*/  LDSM.16.MT88.4 R8, [R217+0x4800] ;  /* 0x00480000d908783b */ /* 0x000e620000004200 */
[----:B------:R-:W-:Y:S01]  /*6430*/  IMAD.MOV.U32 R51, RZ, RZ, R200 ;  /* 0x000000ffff337224 */ /* 0x000fe200078e00c8 */
[----:B------:R-:W-:Y:S01]  /*6440*/  MOV R84, R201 ;  /* 0x000000c900547202 */ /* 0x000fe20000000f00 */
[----:B------:R-:W-:Y:S01]  /*6450*/  IMAD.MOV.U32 R85, RZ, RZ, R202 ;  /* 0x000000ffff557224 */ /* 0x000fe200078e00ca */
[----:B------:R-:W-:Y:S01]  /*6460*/  MOV R87, R192 ;  /* 0x000000c000577202 */ /* 0x000fe20000000f00 */
[----:B------:R-:W-:Y:S01]  /*6470*/  IMAD.MOV.U32 R86, RZ, RZ, R203 ;  /* 0x000000ffff567224 */ /* 0x000fe200078e00cb */
[----:B------:R-:W-:Y:S01]  /*6480*/  MOV R75, R195 ;  /* 0x000000c3004b7202 */ /* 0x000fe20000000f00 */
[----:B------:R-:W-:-:S02]  /*6490*/  IMAD.MOV.U32 R41, RZ, RZ, R193 ;  /* 0x000000ffff297224 */ /* 0x000fc400078e00c1 */
[----:B------:R-:W-:Y:S01]  /*64a0*/  IMAD.MOV.U32 R43, RZ, RZ, R194 ;  /* 0x000000ffff2b7224 */ /* 0x000fe200078e00c2 */
        /* <DEDUP_REMOVED lines=12> */
[C---:B-1----:R-:W-:Y:S08]  /*6570*/  HMMA.16816.F32 R180, R4.reuse, R8, R64 ;  /* 0x0000000804b4723c */ /* 0x042ff00000001840 */
[C---:B------:R-:W-:Y:S01]  /*6580*/  HMMA.16816.F32 R184, R4.reuse, R10, R28 ;  /* 0x0000000a04b8723c */ /* 0x040fe2000000181c */
[----:B------:R-:W1:Y:S07]  /*6590*/  LDSM.16.MT88.4 R8, [R221+0x4800] ;  /* 0x00480000dd08783b */ /* 0x000e6e0000004200 */
[C---:B-1----:R-:W-:Y:S08]  /*65a0*/  HMMA.16816.F32 R176, R4.reuse, R8, R60 ;  /* 0x0000000804b0723c */ /* 0x042ff0000000183c */
[----:B------:R-:W-:Y:S01]  /*65b0*/  HMMA.16816.F32 R108, R4, R10, R24 ;  /* 0x0000000a046c723c */ /* 0x000fe20000001818 */
[----:B------:R-:W1:Y:S01]  /*65c0*/  LDSM.16.MT88.4 R8, [R220+0x4800] ;  /* 0x00480000dc08783b */ /* 0x000e620000004200 */
[----:B------:R-:W-:Y:S01]  /*65d0*/  MOV R49, R169 ;  /* 0x000000a900317202 */ /* 0x000fe20000000f00 */
[----:B------:R-:W-:-:S02]  /*65e0*/  IMAD.MOV.U32 R48, RZ, RZ, R170 ;  /* 0x000000ffff307224 */ /* 0x000fc400078e00aa */
[----:B------:R-:W-:-:S03]  /*65f0*/  IMAD.MOV.U32 R3, RZ, RZ, R171 ;  /* 0x000000ffff037224 */ /* 0x000fc600078e00ab */
        /* <DEDUP_REMOVED lines=10> */
[----:B-1----:R-:W-:Y:S07]  /*66a0*/  HMMA.16816.F32 R52, R4, R8, R92 ;  /* 0x000000080434723c */ /* 0x002fee000000185c */
[----:B------:R-:W-:Y:S01]  /*66b0*/  IMAD.MOV.U32 R92, RZ, RZ, R40 ;  /* 0x000000ffff5c7224 */ /* 0x000fe200078e0028 */
[----:B------:R-:W-:Y:S01]  /*66c0*/  MOV R93, R41 ;  /* 0x00000029005d7202 */ /* 0x000fe20000000f00 */
[----:B------:R-:W-:-:S02]  /*66d0*/  IMAD.MOV.U32 R94, RZ, RZ, R42 ;  /* 0x000000ffff5e7224 */ /* 0x000fc400078e002a */
[----:B------:R-:W-:Y:S02]  /*66e0*/  IMAD.MOV.U32 R95, RZ, RZ, R43 ;  /* 0x000000ffff5f7224 */ /* 0x000fe400078e002b */
[----:B------:R-:W-:Y:S01]  /*66f0*/  HMMA.16816.F32 R40, R4, R10, R100 ;  /* 0x0000000a0428723c */ /* 0x000fe20000001864 */
[----:B------:R-:W1:Y:S01]  /*6700*/  LDSM.16.MT88.4 R8, [R221+0x7800] ;  /* 0x00780000dd08783b */ /* 0x000e620000004200 */
        /* <DEDUP_REMOVED lines=16> */
[----:B------:R-:W-:-:S02]  /*6810*/  IMAD.MOV.U32 R17, RZ, RZ, R48 ;  /* 0x000000ffff117224 */ /* 0x000fc400078e0030 */
[----:B------:R-:W-:Y:S02]  /*6820*/  IMAD.MOV.U32 R18, RZ, RZ, R49 ;  /* 0x000000ffff127224 */ /* 0x000fe400078e0031 */
[----:B------:R-:W-:Y:S02]  /*6830*/  IMAD.MOV.U32 R156, RZ, RZ, R50 ;  /* 0x000000ffff9c7224 */ /* 0x000fe400078e0032 */
[----:B------:R-:W-:Y:S02]  /*6840*/  IMAD.MOV.U32 R157, RZ, RZ, R51 ;  /* 0x000000ffff9d7224 */ /* 0x000fe400078e0033 */
        /* <DEDUP_REMOVED lines=16> */
[----:B------:R-:W-:-:S02]  /*6950*/  FFMA.FTZ R3, R3, c[0x0][0x2d0], -R2 ;  /* 0x0000b40003037a23 */ /* 0x000fc40000010802 */
[----:B------:R-:W-:Y:S01]  /*6960*/  IMAD.MOV.U32 R114, RZ, RZ, R115 ;  /* 0x000000ffff727224 */ /* 0x000fe200078e0073 */
[----:B------:R-:W-:Y:S01]  /*6970*/  MOV R115, R156 ;  /* 0x0000009c00737202 */ /* 0x000fe20000000f00 */
[----:B------:R-:W-:Y:S02]  /*6980*/  IMAD.MOV.U32 R100, RZ, RZ, R46 ;  /* 0x000000ffff647224 */ /* 0x000fe400078e002e */
[----:B------:R-:W-:Y:S01]  /*6990*/  IMAD.MOV.U32 R156, RZ, RZ, R157 ;  /* 0x000000ffff9c7224 */ /* 0x000fe200078e009d */
[----:B------:R2:W-:Y:S01]  /*69a0*/  MUFU.EX2 R124, R3 ;  /* 0x00000003007c7308 */ /* 0x0005e20000000800 */
[----:B------:R-:W-:Y:S01]  /*69b0*/  IMAD.MOV.U32 R157, RZ, RZ, R158 ;  /* 0x000000ffff9d7224 */ /* 0x000fe200078e009e */
[----:B------:R-:W-:Y:S01]  /*69c0*/  MOV R158, R159 ;  /* 0x0000009f009e7202 */ /* 0x000fe20000000f00 */
[----:B------:R-:W-:Y:S02]  /*69d0*/  IMAD.MOV.U32 R159, RZ, RZ, R100 ;  /* 0x000000ffff9f7224 */ /* 0x000fe400078e0064 */
[----:B------:R-:W-:Y:S01]  /*69e0*/  IMAD.MOV.U32 R100, RZ, RZ, R101 ;  /* 0x000000ffff647224 */ /* 0x000fe200078e0065 */
[----:B------:R-:W-:Y:S01]  /*69f0*/  MOV R101, R102 ;  /* 0x0000006600657202 */ /* 0x000fe20000000f00 */
[----:B------:R-:W-:-:S02]  /*6a00*/  IMAD.MOV.U32 R102, RZ, RZ, R103 ;  /* 0x000000ffff667224 */ /* 0x000fc400078e0067 */
[----:B------:R-:W-:Y:S01]  /*6a10*/  IMAD.MOV.U32 R103, RZ, RZ, R16 ;  /* 0x000000ffff677224 */ /* 0x000fe200078e0010 */
[----:B------:R-:W-:Y:S01]  /*6a20*/  MOV R16, R229 ;  /* 0x000000e500107202 */ /* 0x000fe20000000f00 */
[----:B------:R-:W-:Y:S01]  /*6a30*/  IMAD.MOV.U32 R21, RZ, RZ, R44 ;  /* 0x000000ffff157224 */ /* 0x000fe200078e002c */
[----:B------:R3:W5:Y:S01]  /*6a40*/  LDL.LU R229, [R1+0xa8] ;  /* 0x0000a80001e57983 */ /* 0x0007620000300800 */
[----:B--2---:R-:W-:Y:S02]  /*6a50*/  FFMA.FTZ R3, R113, c[0x0][0x2d0], -R2 ;  /* 0x0000b40071037a23 */ /* 0x004fe40000010802 */
[----:B------:R-:W-:Y:S02]  /*6a60*/  IMAD.MOV.U32 R113, RZ, RZ, R114 ;  /* 0x000000ffff717224 */ /* 0x000fe400078e0072 */
[----:B------:R-:W-:Y:S01]  /*6a70*/  IMAD.MOV.U32 R114, RZ, RZ, R115 ;  /* 0x000000ffff727224 */ /* 0x000fe200078e0073 */
[C---:B-1----:R-:W-:Y:S08]  /*6a80*/  HMMA.16816.F32 R68, R4.reuse, R8, R140 ;  /* 0x000000080444723c */ /* 0x042ff0000000188c */
[----:B------:R-:W-:Y:S01]  /*6a90*/  HMMA.16816.F32 R56, R4, R10, R116 ;  /* 0x0000000a0438723c */ /* 0x000fe20000001874 */
[----:B------:R-:W1:Y:S01]  /*6aa0*/  LDSM.16.MT88.4 R8, [R220+0xa800] ;  /* 0x00a80000dc08783b */ /* 0x000e620000004200 */
[----:B------:R-:W-:Y:S01]  /*6ab0*/  MOV R115, R156 ;  /* 0x0000009c00737202 */ /* 0x000fe20000000f00 */
[----:B------:R-:W-:Y:S01]  /*6ac0*/  IMAD.MOV.U32 R156, RZ, RZ, R157 ;  /* 0x000000ffff9c7224 */ /* 0x000fe200078e009d */
[----:B------:R2:W-:Y:S01]  /*6ad0*/  MUFU.EX2 R152, R3 ;  /* 0x0000000300987308 */ /* 0x0005e20000000800 */
[----:B------:R-:W-:Y:S01]  /*6ae0*/  IMAD.MOV.U32 R157, RZ, RZ, R158 ;  /* 0x000000ffff9d7224 */ /* 0x000fe200078e009e */
[----:B------:R-:W-:Y:S01]  /*6af0*/  MOV R158, R159 ;  /* 0x0000009f009e7202 */ /* 0x000fe20000000f00 */
[----:B------:R-:W-:-:S02]  /*6b00*/  IMAD.MOV.U32 R159, RZ, RZ, R100 ;  /* 0x000000ffff9f7224 */ /* 0x000fc400078e0064 */
[----:B------:R-:W-:Y:S01]  /*6b10*/  IMAD.MOV.U32 R100, RZ, RZ, R101 ;  /* 0x000000ffff647224 */ /* 0x000fe200078e0065 */
[----:B------:R-:W-:Y:S01]  /*6b20*/  MOV R101, R102 ;  /* 0x0000006600657202 */ /* 0x000fe20000000f00 */
[----:B------:R-:W-:Y:S02]  /*6b30*/  IMAD.MOV.U32 R102, RZ, RZ, R16 ;  /* 0x000000ffff667224 */ /* 0x000fe400078e0010 */
[----:B------:R-:W-:Y:S01]  /*6b40*/  IMAD.MOV.U32 R16, RZ, RZ, R17 ;  /* 0x000000ffff107224 */ /* 0x000fe200078e0011 */
[----:B------:R-:W-:Y:S01]  /*6b50*/  MOV R17, R228 ;  /* 0x000000e400117202 */ /* 0x000fe20000000f00 */
[----:B------:R-:W-:Y:S01]  /*6b60*/  IMAD.MOV.U32 R22, RZ, RZ, R47 ;  /* 0x000000ffff167224 */ /* 0x000fe200078e002f */
[----:B------:R3:W5:Y:S01]  /*6b70*/  LDL.LU R228, [R1+0xa4] ;  /* 0x0000a40001e47983 */ /* 0x0007620000300800 */
[----:B--2---:R-:W-:Y:S02]  /*6b80*/  FFMA.FTZ R3, R113, c[0x0][0x2d0], -R2 ;  /* 0x0000b40071037a23 */ /* 0x004fe40000010802 */
[----:B------:R-:W-:-:S02]  /*6b90*/  IMAD.MOV.U32 R113, RZ, RZ, R114 ;  /* 0x000000ffff717224 */ /* 0x000fc400078e0072 */
[----:B------:R-:W-:Y:S01]  /*6ba0*/  IMAD.MOV.U32 R114, RZ, RZ, R115 ;  /* 0x000000ffff727224 */ /* 0x000fe200078e0073 */
[----:B------:R-:W-:Y:S01]  /*6bb0*/  MOV R115, R156 ;  /* 0x0000009c00737202 */ /* 0x000fe20000000f00 */
        /* <DEDUP_REMOVED lines=8> */
[----:B------:R-:W-:Y:S02]  /*6c40*/  IMAD.MOV.U32 R16, RZ, RZ, R17 ;  /* 0x000000ffff107224 */ /* 0x000fe400078e0011 */
[----:B--2---:R-:W-:Y:S02]  /*6c50*/  FFMA.FTZ R3, R113, c[0x0][0x2d0], -R2 ;  /* 0x0000b40071037a23 */ /* 0x004fe40000010802 */
[----:B------:R-:W-:Y:S01]  /*6c60*/  IMAD.MOV.U32 R113, RZ, RZ, R114 ;  /* 0x000000ffff717224 */ /* 0x000fe200078e0072 */
[----:B------:R-:W-:Y:S01]  /*6c70*/  MOV R114, R115 ;  /* 0x0000007300727202 */ /* 0x000fe20000000f00 */
[----:B------:R-:W-:Y:S01]  /*6c80*/  IMAD.MOV.U32 R115, RZ, RZ, R156 ;  /* 0x000000ffff737224 */ /* 0x000fe200078e009c */
[----:B------:R2:W4:Y:S01]  /*6c90*/  MUFU.EX2 R130, R3 ;  /* 0x0000000300827308 */ /* 0x0005220000000800 */
        /* <DEDUP_REMOVED lines=8> */
[----:B-1----:R-:W-:Y:S01]  /*6d20*/  HMMA.16816.F32 R44, R4, R8, R136 ;  /* 0x00000008042c723c */ /* 0x002fe20000001888 */
[----:B------:R-:W-:Y:S02]  /*6d30*/  IMAD.MOV.U32 R102, RZ, RZ, R16 ;  /* 0x000000ffff667224 */ /* 0x000fe400078e0010 */
[----:B--2---:R-:W-:Y:S01]  /*6d40*/  FFMA.FTZ R3, R113, c[0x0][0x2d0], -R0 ;  /* 0x0000b40071037a23 */ /* 0x004fe20000010800 */
[----:B------:R3:W5:Y:S01]  /*6d50*/  LDL.LU R227, [R1+0xa0] ;  /* 0x0000a00001e37983 */ /* 0x0007620000300800 */
[----:B------:R-:W-:Y:S02]  /*6d60*/  IMAD.MOV.U32 R113, RZ, RZ, R114 ;  /* 0x000000ffff717224 */ /* 0x000fe400078e0072 */
        /* <DEDUP_REMOVED lines=14> */
[----:B------:R3:W5:Y:S01]  /*6e50*/  LDL.LU R226, [R1+0x9c] ;  /* 0x00009c0001e27983 */ /* 0x0007620000300800 */
[----:B------:R-:W-:Y:S01]  /*6e60*/  IMAD.MOV.U32 R16, RZ, RZ, R17 ;  /* 0x000000ffff107224 */ /* 0x000fe200078e0011 */
[----:B------:R-:W-:Y:S01]  /*6e70*/  MOV R17, R18 ;  /* 0x0000001200117202 */ /* 0x000fe20000000f00 */
[----:B------:R-:W-:Y:S01]  /*6e80*/  IMAD.MOV.U32 R18, RZ, RZ, R19 ;  /* 0x000000ffff127224 */ /* 0x000fe200078e0013 */
[----:B------:R-:W1:Y:S01]  /*6e90*/  LDSM.16.MT88.4 R8, [R217+0x2000] ;  /* 0x00200000d908783b */ /* 0x000e620000004200 */
[----:B------:R-:W-:Y:S01]  /*6ea0*/  IMAD.MOV.U32 R19, RZ, RZ, R23 ;  /* 0x000000ffff137224 */ /* 0x000fe200078e0017 */
[----:B------:R-:W-:Y:S01]  /*6eb0*/  MOV R23, R252 ;  /* 0x000000fc00177202 */ /* 0x000fe20000000f00 */
[----:B------:R-:W-:Y:S01]  /*6ec0*/  FFMA.FTZ R4, R113, c[0x0][0x2d0], -R0 ;  /* 0x0000b40071047a23 */ /* 0x000fe20000010800 */
[----:B------:R2:W-:Y:S01]  /*6ed0*/  MUFU.EX2 R252, R3 ;  /* 0x0000000300fc7308 */ /* 0x0005e20000000800 */
[----:B------:R-:W-:-:S02]  /*6ee0*/  IMAD.MOV.U32 R113, RZ, RZ, R114 ;  /* 0x000000ffff717224 */ /* 0x000fc400078e0072 */
[----:B------:R-:W-:Y:S02]  /*6ef0*/  FADD.FTZ R5, R222, R135 ;  /* 0x00000087de057221 */ /* 0x000fe40000010000 */
[--C-:B------:R-:W-:Y:S02]  /*6f00*/  FFMA.FTZ R25, R25, c[0x0][0x2d0], -R2.reuse ;  /* 0x0000b40019197a23 */ /* 0x100fe40000010802 */
[----:B------:R-:W-:Y:S01]  /*6f10*/  FFMA.FTZ R22, R22, c[0x0][0x2d0], -R2 ;  /* 0x0000b40016167a23 */ /* 0x000fe20000010802 */
[----:B----4-:R-:W-:Y:S01]  /*6f20*/  F2FP.PACK_AB R6, R130, R128 ;  /* 0x000000808206723e */ /* 0x010fe200000000ff */
[----:B------:R-:W-:Y:S01]  /*6f30*/  IMAD.MOV.U32 R114, RZ, RZ, R115 ;  /* 0x000000ffff727224 */ /* 0x000fe200078e0073 */
[----:B------:R-:W-:Y:S01]  /*6f40*/  MOV R115, R156 ;  /* 0x0000009c00737202 */ /* 0x000fe20000000f00 */
[----:B------:R-:W-:Y:S01]  /*6f50*/  IMAD.MOV.U32 R156, RZ, RZ, R157 ;  /* 0x000000ffff9c7224 */ /* 0x000fe200078e009d */
[----:B------:R-:W4:Y:S01]  /*6f60*/  LDSM.16.MT88.4 R12, [R221+0x2000] ;  /* 0x00200000dd0c783b */ /* 0x000f220000004200 */
[----:B--2---:R-:W-:-:S02]  /*6f70*/  FFMA.FTZ R3, R225, c[0x0][0x2d0], -R0 ;  /* 0x0000b400e1037a23 */ /* 0x004fc40000010800 */
[----:B------:R-:W-:Y:S01]  /*6f80*/  IMAD.MOV.U32 R157, RZ, RZ, R158 ;  /* 0x000000ffff9d7224 */ /* 0x000fe200078e009e */
[----:B------:R3:W5:Y:S01]  /*6f90*/  LDL.LU R225, [R1+0x98] ;  /* 0x0000980001e17983 */ /* 0x0007620000300800 */
[----:B------:R2:W-:Y:S01]  /*6fa0*/  MUFU.EX2 R129, R3 ;  /* 0x0000000300817308 */ /* 0x0005e20000000800 */
[----:B------:R-:W-:Y:S01]  /*6fb0*/  MOV R158, R159 ;  /* 0x0000009f009e7202 */ /* 0x000fe20000000f00 */
[----:B------:R-:W-:Y:S02]  /*6fc0*/  IMAD.MOV.U32 R159, RZ, RZ, R100 ;  /* 0x000000ffff9f7224 */ /* 0x000fe400078e0064 */
[----:B------:R-:W-:Y:S01]  /*6fd0*/  IMAD.MOV.U32 R100, RZ, RZ, R101 ;  /* 0x000000ffff647224 */ /* 0x000fe200078e0065 */
[----:B------:R-:W-:Y:S01]  /*6fe0*/  MOV R101, R102 ;  /* 0x0000006600657202 */ /* 0x000fe20000000f00 */
[----:B------:R-:W-:Y:S02]  /*6ff0*/  IMAD.MOV.U32 R102, RZ, RZ, R16 ;  /* 0x000000ffff667224 */ /* 0x000fe400078e0010 */
[----:B------:R-:W-:Y:S01]  /*7000*/  IMAD.MOV.U32 R16, RZ, RZ, R17 ;  /* 0x000000ffff107224 */ /* 0x000fe200078e0011 */
[----:B------:R-:W-:Y:S01]  /*7010*/  MOV R17, R18 ;  /* 0x0000001200117202 */ /* 0x000fe20000000f00 */
[----:B--2---:R-:W-:-:S02]  /*7020*/  FADD.FTZ R3, R113, R134 ;  /* 0x0000008671037221 */ /* 0x004fc40000010000 */
[----:B------:R-:W-:Y:S01]  /*7030*/  IMAD.MOV.U32 R113, RZ, RZ, R114 ;  /* 0x000000ffff717224 */ /* 0x000fe200078e0072 */
[----:B------:R-:W-:Y:S01]  /*7040*/  MOV R114, R115 ;  /* 0x0000007300727202 */ /* 0x000fe20000000f00 */
[----:B------:R-:W-:Y:S02]  /*7050*/  IMAD.MOV.U32 R115, RZ, RZ, R156 ;  /* 0x000000ffff737224 */ /* 0x000fe400078e009c */
        /* <DEDUP_REMOVED lines=12> */
[----:B------:R-:W-:Y:S01]  /*7120*/  IMAD.MOV.U32 R17, RZ, RZ, R18 ;  /* 0x000000ffff117224 */ /* 0x000fe200078e0012 */
[----:B------:R2:W1:Y:S01]  /*7130*/  MUFU.EX2 R131, R4 ;  /* 0x0000000400837308 */ /* 0x0004620000000800 */
[----:B------:R-:W-:Y:S01]  /*7140*/  IMAD.MOV.U32 R18, RZ, RZ, R19 ;  /* 0x000000ffff127224 */ /* 0x000fe200078e0013 */
[----:B------:R-:W-:Y:S01]  /*7150*/  MOV R19, R23 ;  /* 0x0000001700137202 */ /* 0x000fe20000000f00 */
[----:B------:R-:W-:Y:S01]  /*7160*/  IMAD.MOV.U32 R23, RZ, RZ, R24 ;  /* 0x000000ffff177224 */ /* 0x000fe200078e0018 */
[----:B------:R3:W5:Y:S01]  /*7170*/  LDL.LU R224, [R1+0x94] ;  /* 0x0000940001e07983 */ /* 0x0007620000300800 */
[----:B------:R-:W-:Y:S01]  /*7180*/  IMAD.MOV.U32 R24, RZ, RZ, R28 ;  /* 0x000000ffff187224 */ /* 0x000fe200078e001c */
[----:B------:R-:W-:Y:S01]  /*7190*/  MOV R28, R29 ;  /* 0x0000001d001c7202 */ /* 0x000fe20000000f00 */
[----:B------:R-:W-:-:S02]  /*71a0*/  IMAD.MOV.U32 R29, RZ, RZ, R30 ;  /* 0x000000ffff1d7224 */ /* 0x000fc400078e001e */
[----:B--2---:R-:W-:Y:S02]  /*71b0*/  FFMA.FTZ R4, R223, c[0x0][0x2d0], -R0 ;  /* 0x0000b400df047a23 */ /* 0x004fe40000010800 */
[----:B------:R3:W5:Y:S04]  /*71c0*/  LDL.LU R223, [R1+0x90] ;  /* 0x0000900001df7983 */ /* 0x0007680000300800 */
[----:B------:R3:W5:Y:S04]  /*71d0*/  LDL.LU R222, [R1+0x8c] ;  /* 0x00008c0001de7983 */ /* 0x0007680000300800 */
[----:B------:R-:W2:Y:S01]  /*71e0*/  LDL.LU R30, [R1+0x38] ;  /* 0x00003800011e7983 */ /* 0x000ea20000300800 */
[----:B------:R-:W-:Y:S01]  /*71f0*/  IMAD.MOV.U32 R112, RZ, RZ, R113 ;  /* 0x000000ffff707224 */ /* 0x000fe200078e0071 */
[----:B------:R-:W-:Y:S01]  /*7200*/  MOV R113, R114 ;  /* 0x0000007200717202 */ /* 0x000fe20000000f00 */
[----:B------:R-:W-:-:S02]  /*7210*/  IMAD.MOV.U32 R114, RZ, RZ, R115 ;  /* 0x000000ffff727224 */ /* 0x000fc400078e0073 */
[----:B------:R-:W-:Y:S01]  /*7220*/  IMAD.MOV.U32 R115, RZ, RZ, R156 ;  /* 0x000000ffff737224 */ /* 0x000fe200078e009c */
[----:B------:R-:W-:Y:S01]  /*7230*/  MOV R156, R157 ;  /* 0x0000009d009c7202 */ /* 0x000fe20000000f00 */
[----:B------:R-:W-:Y:S01]  /*7240*/  IMAD.MOV.U32 R157, RZ, RZ, R158 ;  /* 0x000000ffff9d7224 */ /* 0x000fe200078e009e */
[----:B------:R-:W-:Y:S01]  /*7250*/  MOV R155, R112 ;  /* 0x00000070009b7202 */ /* 0x000fe20000000f00 */
[----:B------:R-:W-:Y:S01]  /*7260*/  IMAD.MOV.U32 R158, RZ, RZ, R159 ;  /* 0x000000ffff9e7224 */ /* 0x000fe200078e009f */
[----:B------:R1:W1:Y:S01]  /*7270*/  MUFU.EX2 R134, R4 ;  /* 0x0000000400867308 */ /* 0x0002620000000800 */
[----:B------:R-:W-:Y:S01]  /*7280*/  IMAD.MOV.U32 R112, RZ, RZ, R113 ;  /* 0x000000ffff707224 */ /* 0x000fe200078e0071 */
[----:B------:R-:W-:Y:S01]  /*7290*/  MOV R159, R100 ;  /* 0x00000064009f7202 */ /* 0x000fe20000000f00 */
        /* <DEDUP_REMOVED lines=15> */
[----:B------:R-:W-:Y:S02]  /*7390*/  IMAD.MOV.U32 R23, RZ, RZ, R24 ;  /* 0x000000ffff177224 */ /* 0x000fe400078e0018 */
[----:B------:R-:W-:Y:S02]  /*73a0*/  IMAD.MOV.U32 R101, RZ, RZ, R102 ;  /* 0x000000ffff657224 */ /* 0x000fe400078e0066 */
[----:B------:R-:W-:Y:S01]  /*73b0*/  IMAD.MOV.U32 R102, RZ, RZ, R16 ;  /* 0x000000ffff667224 */ /* 0x000fe200078e0010 */
[----:B------:R-:W-:Y:S01]  /*73c0*/  MOV R16, R17 ;  /* 0x0000001100107202 */ /* 0x000fe20000000f00 */
[----:B------:R-:W-:-:S02]  /*73d0*/  IMAD.MOV.U32 R17, RZ, RZ, R18 ;  /* 0x000000ffff117224 */ /* 0x000fc400078e0012 */
[----:B------:R-:W-:Y:S01]  /*73e0*/  IMAD.MOV.U32 R18, RZ, RZ, R19 ;  /* 0x000000ffff127224 */ /* 0x000fe200078e0013 */
[----:B------:R-:W-:Y:S01]  /*73f0*/  MOV R19, R23 ;  /* 0x0000001700137202 */ /* 0x000fe20000000f00 */
[--C-:B------:R-:W-:Y:S02]  /*7400*/  FFMA.FTZ R24, R219, c[0x0][0x2d0], -R2.reuse ;  /* 0x0000b400db187a23 */ /* 0x100fe40000010802 */
[----:B------:R-:W-:Y:S01]  /*7410*/  FFMA.FTZ R23, R216, c[0x0][0x2d0], -R2 ;  /* 0x0000b400d8177a23 */ /* 0x000fe20000010802 */
[----:B-1----:R-:W-:Y:S01]  /*7420*/  F2FP.PACK_AB R4, R152, R124 ;  /* 0x0000007c9804723e */ /* 0x002fe200000000ff */
[----:B------:R-:W-:Y:S01]  /*7430*/  FADD.FTZ R2, R112, R5 ;  /* 0x0000000570027221 */ /* 0x000fe20000010000 */
[----:B------:R-:W-:Y:S01]  /*7440*/  F2FP.PACK_AB R5, R131, R252 ;  /* 0x000000fc8305723e */ /* 0x000fe200000000ff */
[----:B------:R-:W-:Y:S01]  /*7450*/  FADD.FTZ R3, R155, R3 ;  /* 0x000000039b037221 */ /* 0x000fe20000010000 */
[----:B------:R-:W-:Y:S01]  /*7460*/  F2FP.PACK_AB R7, R134, R129 ;  /* 0x000000818607723e */ /* 0x000fe200000000ff */
[----:B------:R-:W-:-:S02]  /*7470*/  FFMA.FTZ R21, R21, c[0x0][0x2d0], -R0 ;  /* 0x0000b40015157a23 */ /* 0x000fc40000010800 */
[--C-:B------:R-:W-:Y:S02]  /*7480*/  FFMA.FTZ R20, R20, c[0x0][0x2d0], -R0.reuse ;  /* 0x0000b40014147a23 */ /* 0x100fe40000010800 */
[--C-:B------:R-:W-:Y:S02]  /*7490*/  FFMA.FTZ R26, R26, c[0x0][0x2d0], -R0.reuse ;  /* 0x0000b4001a1a7a23 */ /* 0x100fe40000010800 */
[----:B------:R-:W-:Y:S01]  /*74a0*/  FFMA.FTZ R27, R27, c[0x0][0x2d0], -R0 ;  /* 0x0000b4001b1b7a23 */ /* 0x000fe20000010800 */
[----:B------:R-:W-:Y:S01]  /*74b0*/  MOV R112, R100 ;  /* 0x0000006400707202 */ /* 0x000fe20000000f00 */
[----:B------:R-:W-:Y:S01]  /*74c0*/  FADD.FTZ R0, R113, R3 ;  /* 0x0000000371007221 */ /* 0x000fe20000010000 */
[----:B------:R-:W-:Y:S01]  /*74d0*/  MOV R126, R157 ;  /* 0x0000009d007e7202 */ /* 0x000fe20000000f00 */
[----:B------:R-:W-:Y:S01]  /*74e0*/  FADD.FTZ R2, R114, R2 ;  /* 0x0000000272027221 */ /* 0x000fe20000010000 */
[----:B------:R-:W-:Y:S01]  /*74f0*/  MOV R137, R103 ;  /* 0x0000006700897202 */ /* 0x000fe20000000f00 */
[----:B------:R-:W-:Y:S01]  /*7500*/  IMAD.MOV.U32 R155, RZ, RZ, R159 ;  /* 0x000000ffff9b7224 */ /* 0x000fe200078e009f */
[----:B------:R-:W-:Y:S01]  /*7510*/  MOV R159, R28 ;  /* 0x0000001c009f7202 */ /* 0x000fe20000000f00 */
        /* <DEDUP_REMOVED lines=9> */
[----:B------:R-:W-:Y:S01]  /*75b0*/  MOV R115, R16 ;  /* 0x0000001000737202 */ /* 0x000fe20000000f00 */
[----:B------:R-:W-:Y:S01]  /*75c0*/  IMAD.MOV.U32 R153, RZ, RZ, R156 ;  /* 0x000000ffff997224 */ /* 0x000fe200078e009c */
[----:B------:R3:W5:Y:S01]  /*75d0*/  LDL.LU R219, [R1+0x88] ;  /* 0x0000880001db7983 */ /* 0x0007620000300800 */
[----:B------:R-:W-:-:S02]  /*75e0*/  IMAD.MOV.U32 R127, RZ, RZ, R158 ;  /* 0x000000ffff7f7224 */ /* 0x000fc400078e009e */
[----:B------:R-:W-:Y:S02]  /*75f0*/  IMAD.MOV.U32 R156, RZ, RZ, R17 ;  /* 0x000000ffff9c7224 */ /* 0x000fe400078e0011 */
[----:B------:R-:W-:Y:S01]  /*7600*/  IMAD.MOV.U32 R135, RZ, RZ, R100 ;  /* 0x000000ffff877224 */ /* 0x000fe200078e0064 */
[----:B------:R-:W-:Y:S01]  /*7610*/  MOV R145, R126 ;  /* 0x0000007e00917202 */ /* 0x000fe20000000f00 */
[----:B------:R-:W-:Y:S01]  /*7620*/  IMAD.MOV.U32 R158, RZ, RZ, R19 ;  /* 0x000000ffff9e7224 */ /* 0x000fe200078e0013 */
[----:B------:R-:W-:Y:S01]  /*7630*/  MOV R121, R157 ;  /* 0x0000009d00797202 */ /* 0x000fe20000000f00 */
[----:B------:R-:W1:Y:S01]  /*7640*/  LDSM.16.MT88.4 R16, [R218+0x2000] ;  /* 0x00200000da10783b */ /* 0x000e620000004200 */
[----:B------:R-:W-:Y:S02]  /*7650*/  IMAD.MOV.U32 R144, RZ, RZ, R127 ;  /* 0x000000ffff907224 */ /* 0x000fe400078e007f */
        /* <DEDUP_REMOVED lines=8> */
[C---:B----4-:R-:W-:Y:S01]  /*76e0*/  HMMA.16816.F32 R156, R4.reuse, R12, R188 ;  /* 0x0000000c049c723c */ /* 0x050fe200000018bc */
[----:B------:R-:W-:Y:S01]  /*76f0*/  IMAD.MOV.U32 R147, RZ, RZ, R112 ;  /* 0x000000ffff937224 */ /* 0x000fe200078e0070 */
[----:B------:R-:W-:Y:S01]  /*7700*/  MOV R146, R155 ;  /* 0x0000009b00927202 */ /* 0x000fe20000000f00 */
[----:B------:R-:W-:Y:S01]  /*7710*/  IMAD.MOV.U32 R123, RZ, RZ, R114 ;  /* 0x000000ffff7b7224 */ /* 0x000fe200078e0072 */
[----:B------:R3:W5:Y:S04]  /*7720*/  LDL.LU R216, [R1+0x84] ;  /* 0x0000840001d87983 */ /* 0x0007680000300800 */
[C---:B------:R-:W-:Y:S01]  /*7730*/  HMMA.16816.F32 R92, R4.reuse, R14, R172 ;  /* 0x0000000e045c723c */ /* 0x040fe200000018ac */
[----:B------:R-:W4:Y:S07]  /*7740*/  LDSM.16.MT88.4 R12, [R218+0x5000] ;  /* 0x00500000da0c783b */ /* 0x000f2e0000004200 */
[C---:B-1----:R-:W-:Y:S08]  /*7750*/  HMMA.16816.F32 R148, R4.reuse, R16, R212 ;  /* 0x000000100494723c */ /* 0x042ff000000018d4 */
[C---:B------:R-:W-:Y:S01]  /*7760*/  HMMA.16816.F32 R116, R4.reuse, R18, R208 ;  /* 0x000000120474723c */ /* 0x040fe200000018d0 */
[----:B------:R-:W1:Y:S07]  /*7770*/  LDSM.16.MT88.4 R16, [R217+0x5000] ;  /* 0x00500000d910783b */ /* 0x000e6e0000004200 */
[C---:B----4-:R-:W-:Y:S11]  /*7780*/  HMMA.16816.F32 R180, R4.reuse, R12, R180 ;  /* 0x0000000c04b4723c */ /* 0x050ff600000018b4 */
[----:B------:R-:W-:Y:S05]  /*7790*/  @!UPT UIADD3 URZ, URZ, URZ, URZ ;  /* 0x0000003f3f3ff290 */ /* 0x000fea000fffe03f */
[----:B------:R-:W-:Y:S01]  /*77a0*/  MOV R204, R117 ;  /* 0x0000007500cc7202 */ /* 0x000fe20000000f00 */
[C---:B-1----:R-:W-:Y:S08]  /*77b0*/  HMMA.16816.F32 R172, R4.reuse, R16, R200 ;  /* 0x0000001004ac723c */ /* 0x042ff000000018c8 */
[----:B------:R-:W-:Y:S01]  /*77c0*/  HMMA.16816.F32 R112, R4, R18, R192 ;  /* 0x000000120470723c */ /* 0x000fe200000018c0 */
[----:B------:R-:W-:Y:S01]  /*77d0*/  LDSM.16.MT88.4 R16, [R220+0x5000] ;  /* 0x00500000dc10783b */ /* 0x000fe20000004200 */
[----:B--2---:R-:W-:-:S06]  /*77e0*/  MOV R101, R30 ;  /* 0x0000001e00657202 */ /* 0x004fcc0000000f00 */
[----:B------:R-:W-:Y:S01]  /*77f0*/  HMMA.16816.F32 R28, R4, R10, R196 ;  /* 0x0000000a041c723c */ /* 0x000fe200000018c4 */
[----:B------:R-:W1:Y:S01]  /*7800*/  LDSM.16.MT88.4 R8, [R220+0x2000] ;  /* 0x00200000dc08783b */ /* 0x000e620000004200 */
[----:B------:R-:W-:-:S06]  /*7810*/  MOV R136, R101 ;  /* 0x0000006500887202 */ /* 0x000fcc0000000f00 */
[C---:B-1----:R-:W-:Y:S08]  /*7820*/  HMMA.16816.F32 R164, R4.reuse, R8, R164 ;  /* 0x0000000804a4723c */ /* 0x042ff000000018a4 */
[----:B------:R-:W-:Y:S01]  /*7830*/  HMMA.16816.F32 R100, R4, R10, R160 ;  /* 0x0000000a0464723c */ /* 0x000fe200000018a0 */
[----:B------:R-:W1:Y:S01]  /*7840*/  LDSM.16.MT88.4 R8, [R221+0x5000] ;  /* 0x00500000dd08783b */ /* 0x000e620000004200 */
[----:B------:R-:W-:Y:S01]  /*7850*/  IMAD.MOV.U32 R198, RZ, RZ, R118 ;  /* 0x000000ffffc67224 */ /* 0x000fe200078e0076 */
[----:B------:R-:W-:Y:S01]  /*7860*/  MOV R197, R119 ;  /* 0x0000007700c57202 */ /* 0x000fe20000000f00 */
[----:B------:R-:W-:-:S04]  /*7870*/  IMAD.MOV.U32 R196, RZ, RZ, R116 ;  /* 0x000000ffffc47224 */ /* 0x000fc800078e0074 */
[C---:B------:R-:W-:Y:S01]  /*7880*/  HMMA.16816.F32 R116, R4.reuse, R14, R184 ;  /* 0x0000000e0474723c */ /* 0x040fe200000018b8 */
[----:B------:R-:W2:Y:S07]  /*7890*/  LDSM.16.MT88.4 R12, [R217+0x8000] ;  /* 0x00800000d90c783b */ /* 0x000eae0000004200 */
[C---:B-1----:R-:W-:Y:S08]  /*78a0*/  HMMA.16816.F32 R176, R4.reuse, R8, R176 ;  /* 0x0000000804b0723c */ /* 0x042ff000000018b0 */
[----:B------:R-:W-:Y:S11]  /*78b0*/  HMMA.16816.F32 R8, R4, R10, R108 ;  /* 0x0000000a0408723c */ /* 0x000ff6000000186c */
[----:B------:R-:W-:Y:S05]  /*78c0*/  @!UPT UIADD3 URZ, URZ, URZ, URZ ;  /* 0x0000003f3f3ff290 */ /* 0x000fea000fffe03f */
[----:B------:R-:W-:Y:S01]  /*78d0*/  IMAD.MOV.U32 R162, RZ, RZ, R176 ;  /* 0x000000ffffa27224 */ /* 0x000fe200078e00b0 */
[----:B------:R-:W-:Y:S01]  /*78e0*/  MOV R161, R177 ;  /* 0x000000b100a17202 */ /* 0x000fe20000000f00 */
[----:B------:R-:W-:-:S06]  /*78f0*/  IMAD.MOV.U32 R160, RZ, RZ, R178 ;  /* 0x000000ffffa07224 */ /* 0x000fcc00078e00b2 */
[----:B------:R-:W-:Y:S01]  /*7900*/  IMAD.MOV.U32 R178, RZ, RZ, R8 ;  /* 0x000000ffffb27224 */ /* 0x000fe200078e0008 */
[----:B------:R-:W-:Y:S01]  /*7910*/  MOV R177, R9 ;  /* 0x0000000900b17202 */ /* 0x000fe20000000f00 */
[----:B------:R-:W-:Y:S01]  /*7920*/  IMAD.MOV.U32 R176, RZ, RZ, R10 ;  /* 0x000000ffffb07224 */ /* 0x000fe200078e000a */
[----:B------:R-:W-:Y:S02]  /*7930*/  MOV R163, R11 ;  /* 0x0000000b00a37202 */ /* 0x000fe40000000f00 */
[----:B------:R-:W1:Y:S01]  /*7940*/  LDSM.16.MT88.4 R8, [R218+0x8000] ;  /* 0x00800000da08783b */ /* 0x000e620000004200 */
[----:B------:R-:W-:Y:S01]  /*7950*/  IMAD.MOV.U32 R199, RZ, RZ, R206 ;  /* 0x000000ffffc77224 */ /* 0x000fe200078e00ce */
[----:B------:R-:W-:Y:S01]  /*7960*/  MOV R214, R207 ;  /* 0x000000cf00d67202 */ /* 0x000fe20000000f00 */
[----:B------:R-:W-:Y:S01]  /*7970*/  IMAD.MOV.U32 R207, RZ, RZ, R154 ;  /* 0x000000ffffcf7224 */ /* 0x000fe200078e009a */
[----:B------:R-:W-:Y:S01]  /*7980*/  MOV R206, R152 ;  /* 0x0000009800ce7202 */ /* 0x000fe20000000f00 */
[----:B------:R-:W-:Y:S01]  /*7990*/  IMAD.MOV.U32 R205, RZ, RZ, R131 ;  /* 0x000000ffffcd7224 */ /* 0x000fe200078e0083 */
[----:B------:R-:W-:Y:S01]  /*79a0*/  MOV R155, R179 ;  /* 0x000000b3009b7202 */ /* 0x000fe20000000f00 */
[----:B------:R-:W-:Y:S01]  /*79b0*/  HMMA.16816.F32 R108, R4, R16, R168 ;  /* 0x00000010046c723c */ /* 0x000fe200000018a8 */
[----:B------:R-:W-:-:S06]  /*79c0*/  MOV R179, R204 ;  /* 0x000000cc00b37202 */ /* 0x000fcc0000000f00 */
[----:B------:R-:W-:Y:S01]  /*79d0*/  MOV R170, R205 ;  /* 0x000000cd00aa7202 */ /* 0x000fe20000000f00 */
[C---:B------:R-:W-:Y:S01]  /*79e0*/  HMMA.16816.F32 R208, R4.reuse, R18, R104 ;  /* 0x0000001204d0723c */ /* 0x040fe20000001868 */
[----:B------:R-:W-:Y:S01]  /*79f0*/  IMAD.MOV.U32 R169, RZ, RZ, R206 ;  /* 0x000000ffffa97224 */ /* 0x000fe200078e00ce */
[----:B------:R-:W-:Y:S01]  /*7a00*/  MOV R168, R207 ;  /* 0x000000cf00a87202 */ /* 0x000fe20000000f00 */
[----:B------:R-:W4:Y:S05]  /*7a10*/  LDSM.16.MT88.4 R16, [R221+0x8000] ;  /* 0x00800000dd10783b */ /* 0x000f2a0000004200 */
[C---:B--2---:R-:W-:Y:S08]  /*7a20*/  HMMA.16816.F32 R204, R4.reuse, R12, R96 ;  /* 0x0000000c04cc723c */ /* 0x044ff00000001860 */
        /* <DEDUP_REMOVED lines=11> */
[C---:B----4-:R-:W-:Y:S07]  /*7ae0*/  HMMA.16816.F32 R40, R4.reuse, R16, R88 ;  /* 0x000000100428723c */ /* 0x050fee0000001858 */
[----:B------:R-:W-:Y:S01]  /*7af0*/  MOV R88, R123 ;  /* 0x0000007b00587202 */ /* 0x000fe20000000f00 */
[C---:B------:R-:W-:Y:S01]  /*7b00*/  HMMA.16816.F32 R188, R4.reuse, R18, R80 ;  /* 0x0000001204bc723c */ /* 0x040fe20000001850 */
[----:B------:R-:W-:Y:S07]  /*7b10*/  LDSM.16.MT88.4 R16, [R218+0xb000] ;  /* 0x00b00000da10783b */ /* 0x000fee0000004200 */
[C---:B--2---:R-:W-:Y:S08]  /*7b20*/  HMMA.16816.F32 R200, R4.reuse, R12, R72 ;  /* 0x0000000c04c8723c */ /* 0x044ff00000001848 */
[C---:B------:R-:W-:Y:S01]  /*7b30*/  HMMA.16816.F32 R120, R4.reuse, R14, R60 ;  /* 0x0000000e0478723c */ /* 0x040fe2000000183c */
[----:B------:R-:W2:Y:S07]  /*7b40*/  LDSM.16.MT88.4 R12, [R221+0xb000] ;  /* 0x00b00000dd0c783b */ /* 0x000eae0000004200 */
[C---:B-1----:R-:W-:Y:S08]  /*7b50*/  HMMA.16816.F32 R48, R4.reuse, R8, R48 ;  /* 0x000000080430723c */ /* 0x042ff00000001830 */
[----:B------:R-:W-:Y:S01]  /*7b60*/  HMMA.16816.F32 R36, R4, R10, R36 ;  /* 0x0000000a0424723c */ /* 0x000fe20000001824 */
[----:B------:R-:W1:Y:S01]  /*7b70*/  LDSM.16.MT88.4 R8, [R220+0xb000] ;  /* 0x00b00000dc08783b */ /* 0x000e620000004200 */
[----:B------:R-:W-:Y:S01]  /*7b80*/  MOV R83, R147 ;  /* 0x0000009300537202 */ /* 0x000fe20000000f00 */
[----:B------:R-:W-:Y:S01]  /*7b90*/  IMAD.MOV.U32 R144, RZ, RZ, R145 ;  /* 0x000000ffff907224 */ /* 0x000fe200078e0091 */
[----:B------:R-:W-:-:S03]  /*7ba0*/  MOV R145, R153 ;  /* 0x0000009900917202 */ /* 0x000fc60000000f00 */
[----:B------:R-:W-:Y:S01]  /*7bb0*/  FADD.FTZ R0, R83, R0 ;  /* 0x0000000053007221 */ /* 0x000fe20000010000 */
[----:B------:R-:W-:Y:S01]  /*7bc0*/  MOV R90, R145 ;  /* 0x00000091005a7202 */ /* 0x000fe20000000f00 */
[----:B------:R-:W-:Y:S01]  /*7bd0*/  IMAD.MOV.U32 R55, RZ, RZ, R199 ;  /* 0x000000ffff377224 */ /* 0x000fe200078e00c7 */
[----:B------:R-:W-:Y:S01]  /*7be0*/  MOV R154, R108 ;  /* 0x0000006c009a7202 */ /* 0x000fe20000000f00 */
[----:B------:R-:W-:Y:S01]  /*7bf0*/  FADD.FTZ R0, R88, R0 ;  /* 0x0000000058007221 */ /* 0x000fe20000010000 */
[----:B------:R-:W-:Y:S01]  /*7c00*/  MOV R152, R110 ;  /* 0x0000006e00987202 */ /* 0x000fe20000000f00 */
[----:B------:R-:W-:Y:S02]  /*7c10*/  IMAD.MOV.U32 R153, RZ, RZ, R109 ;  /* 0x000000ffff997224 */ /* 0x000fe400078e006d */
[----:B------:R-:W-:Y:S02]  /*7c20*/  FADD.FTZ R3, R3, R2 ;  /* 0x0000000203037221 */ /* 0x000fe40000010000 */
[----:B------:R-:W-:Y:S01]  /*7c30*/  FADD.FTZ R2, R90, R0 ;  /* 0x000000005a027221 */ /* 0x000fe20000010000 */
[----:B------:R-:W-:Y:S01]  /*7c40*/  MOV R90, R55 ;  /* 0x00000037005a7202 */ /* 0x000fe20000000f00 */
[----:B------:R-:W-:Y:S01]  /*7c50*/  IMAD.MOV.U32 R55, RZ, RZ, R155 ;  /* 0x000000ffff377224 */ /* 0x000fe200078e009b */
[----:B------:R-:W-:Y:S01]  /*7c60*/  MOV R72, R154 ;  /* 0x0000009a00487202 */ /* 0x000fe20000000f00 */
[----:B------:R-:W-:Y:S01]  /*7c70*/  IMAD.MOV.U32 R73, RZ, RZ, R153 ;  /* 0x000000ffff497224 */ /* 0x000fe200078e0099 */
[----:B------:R-:W-:Y:S01]  /*7c80*/  MOV R74, R152 ;  /* 0x00000098004a7202 */ /* 0x000fe20000000f00 */
[----:B------:R-:W-:Y:S01]  /*7c90*/  IMAD.MOV.U32 R83, RZ, RZ, R170 ;  /* 0x000000ffff537224 */ /* 0x000fe200078e00aa */
[----:B------:R-:W4:Y:S01]  /*7ca0*/  LDSM.16.MT88.4 R152, [R218+0x2800] ;  /* 0x00280000da98783b */ /* 0x000f220000004200 */
[----:B------:R-:W-:Y:S01]  /*7cb0*/  MOV R80, R130 ;  /* 0x0000008200507202 */ /* 0x000fe20000000f00 */
[----:B------:R-:W-:Y:S01]  /*7cc0*/  IMAD.MOV.U32 R81, RZ, RZ, R129 ;  /* 0x000000ffff517224 */ /* 0x000fe200078e0081 */
[----:B------:R-:W-:Y:S01]  /*7cd0*/  MOV R82, R128 ;  /* 0x0000008000527202 */ /* 0x000fe20000000f00 */
[----:B------:R-:W-:Y:S01]  /*7ce0*/  IMAD.MOV.U32 R186, RZ, RZ, R215 ;  /* 0x000000ffffba7224 */ /* 0x000fe200078e00d7 */
[----:B------:R-:W-:Y:S01]  /*7cf0*/  MOV R187, R214 ;  /* 0x000000d600bb7202 */ /* 0x000fe20000000f00 */
[----:B------:R-:W-:Y:S01]  /*7d00*/  IMAD.MOV.U32 R89, RZ, RZ, R144 ;  /* 0x000000ffff597224 */ /* 0x000fe200078e0090 */
[C---:B--2---:R-:W-:Y:S01]  /*7d10*/  HMMA.16816.F32 R212, R4.reuse, R14, R56 ;  /* 0x0000000e04d4723c */ /* 0x044fe20000001838 */
[----:B------:R-:W-:Y:S01]  /*7d20*/  IMAD.MOV.U32 R91, RZ, RZ, R146 ;  /* 0x000000ffff5b7224 */ /* 0x000fe200078e0092 */
[----:B------:R-:W-:Y:S01]  /*7d30*/  MOV R185, R197 ;  /* 0x000000c500b97202 */ /* 0x000fe20000000f00 */
[----:B------:R-:W-:Y:S01]  /*7d40*/  IMAD.MOV.U32 R184, RZ, RZ, R198 ;  /* 0x000000ffffb87224 */ /* 0x000fe200078e00c6 */
[----:B------:R-:W-:Y:S01]  /*7d50*/  MOV R65, R137 ;  /* 0x0000008900417202 */ /* 0x000fe20000000f00 */
[----:B------:R-:W-:Y:S01]  /*7d60*/  IMAD.MOV.U32 R171, RZ, RZ, R196 ;  /* 0x000000ffffab7224 */ /* 0x000fe200078e00c4 */
[----:B------:R-:W-:Y:S01]  /*7d70*/  MOV R67, R139 ;  /* 0x0000008b00437202 */ /* 0x000fe20000000f00 */
[----:B------:R-:W-:Y:S01]  /*7d80*/  IMAD.MOV.U32 R64, RZ, RZ, R136 ;  /* 0x000000ffff407224 */ /* 0x000fe200078e0088 */
[----:B------:R-:W2:Y:S01]  /*7d90*/  LDSM.16.MT88.4 R144, [R217+0x2800] ;  /* 0x00280000d990783b */ /* 0x000ea20000004200 */
[----:B------:R-:W-:Y:S01]  /*7da0*/  IMAD.MOV.U32 R66, RZ, RZ, R138 ;  /* 0x000000ffff427224 */ /* 0x000fe200078e008a */
[C---:B------:R-:W-:Y:S02]  /*7db0*/  HMMA.16816.F32 R196, R4.reuse, R12, R68 ;  /* 0x0000000c04c4723c */ /* 0x040fe40000001844 */
[----:B------:R-:W2:Y:S05]  /*7dc0*/  LDSM.16.MT88.4 R56, [R221+0x5800] ;  /* 0x00580000dd38783b */ /* 0x000eaa0000004200 */
[----:B------:R-:W-:Y:S01]  /*7dd0*/  IMAD.MOV.U32 R70, RZ, RZ, R80 ;  /* 0x000000ffff467224 */ /* 0x000fe200078e0050 */
[----:B------:R-:W-:Y:S01]  /*7de0*/  HMMA.16816.F32 R136, R4, R18, R76 ;  /* 0x000000120488723c */ /* 0x000fe2000000184c */
[----:B------:R-:W-:-:S06]  /*7df0*/  MOV R71, R81 ;  /* 0x0000005100477202 */ /* 0x000fcc0000000f00 */
[----:B------:R-:W-:Y:S01]  /*7e00*/  IMAD.MOV.U32 R18, RZ, RZ, R82 ;  /* 0x000000ffff127224 */ /* 0x000fe200078e0052 */
[----:B------:R-:W-:Y:S02]  /*7e10*/  MOV R19, R83 ;  /* 0x0000005300137202 */ /* 0x000fe40000000f00 */
[----:B------:R-:W2:Y:S01]  /*7e20*/  LDSM.16.MT88.4 R80, [R218+0x8800] ;  /* 0x00880000da50783b */ /* 0x000ea20000004200 */
[----:B------:R-:W-:Y:S01]  /*7e30*/  IMAD.MOV.U32 R131, RZ, RZ, R111 ;  /* 0x000000ffff837224 */ /* 0x000fe200078e006f */
[C---:B-1----:R-:W-:Y:S01]  /*7e40*/  HMMA.16816.F32 R44, R4.reuse, R8, R44 ;  /* 0x00000008042c723c */ /* 0x042fe2000000182c */
[----:B------:R-:W-:Y:S07]  /*7e50*/  MUFU.EX2 R12, R23 ;  /* 0x00000017000c7308 */ /* 0x000fee0000000800 */
[C---:B------:R-:W-:Y:S01]  /*7e60*/  HMMA.16816.F32 R108, R4.reuse, R16, R84 ;  /* 0x00000010046c723c */ /* 0x040fe20000001854 */
[----:B------:R-:W-:Y:S07]  /*7e70*/  MUFU.EX2 R13, R22 ;  /* 0x00000016000d7308 */ /* 0x000fee0000000800 */
[----:B------:R-:W-:Y:S01]  /*7e80*/  HMMA.16816.F32 R32, R4, R10, R32 ;  /* 0x0000000a0420723c */ /* 0x000fe20000001820 */
[----:B------:R-:W-:Y:S08]  /*7e90*/  MUFU.EX2 R10, R25 ;  /* 0x00000019000a7308 */ /* 0x000ff00000000800 */
[----:B------:R-:W1:Y:S08]  /*7ea0*/  MUFU.EX2 R11, R24 ;  /* 0x00000018000b7308 */ /* 0x000e700000000800 */
[----:B------:R-:W-:Y:S08]  /*7eb0*/  MUFU.EX2 R6, R21 ;  /* 0x0000001500067308 */ /* 0x000ff00000000800 */
[----:B------:R-:W1:Y:S08]  /*7ec0*/  MUFU.EX2 R8, R20 ;  /* 0x0000001400087308 */ /* 0x000e700000000800 */
[----:B------:R-:W-:Y:S08]  /*7ed0*/  MUFU.EX2 R9, R26 ;  /* 0x0000001a00097308 */ /* 0x000ff00000000800 */
[----:B------:R-:W2:Y:S01]  /*7ee0*/  MUFU.EX2 R7, R27 ;  /* 0x0000001b00077308 */ /* 0x000ea20000000800 */
[----:B------:R-:W-:Y:S01]  /*7ef0*/  FADD.FTZ R3, R89, R3 ;  /* 0x0000000359037221 */ /* 0x000fe20000010000 */
[----:B------:R-:W-:Y:S01]  /*7f00*/  MOV R60, R178 ;  /* 0x000000b2003c7202 */ /* 0x000fe20000000f00 */
[----:B------:R-:W-:Y:S01]  /*7f10*/  IMAD.MOV.U32 R75, RZ, RZ, R131 ;  /* 0x000000ffff4b7224 */ /* 0x000fe200078e0083 */
[----:B------:R-:W-:Y:S01]  /*7f20*/  MOV R62, R176 ;  /* 0x000000b0003e7202 */ /* 0x000fe20000000f00 */
[----:B------:R-:W-:Y:S01]  /*7f30*/  FADD.FTZ R0, R91, R3 ;  /* 0x000000035b007221 */ /* 0x000fe20000010000 */
[----:B-1----:R-:W-:Y:S01]  /*7f40*/  F2FP.PACK_AB R128, R11, R10 ;  /* 0x0000000a0b80723e */ /* 0x002fe200000000ff */
[----:B------:R-:W-:Y:S01]  /*7f50*/  IMAD.MOV.U32 R61, RZ, RZ, R177 ;  /* 0x000000ffff3d7224 */ /* 0x000fe200078e00b1 */
[----:B------:R-:W-:Y:S01]  /*7f60*/  F2FP.PACK_AB R129, R8, R6 ;  /* 0x000000060881723e */ /* 0x000fe200000000ff */
[----:B------:R-:W-:Y:S01]  /*7f70*/  IMAD.MOV.U32 R63, RZ, RZ, R163 ;  /* 0x000000ffff3f7224 */ /* 0x000fe200078e00a3 */
[----:B------:R-:W-:Y:S01]  /*7f80*/  F2FP.PACK_AB R130, R13, R12 ;  /* 0x0000000c0d82723e */ /* 0x000fe200000000ff */
[----:B------:R-:W-:Y:S01]  /*7f90*/  IMAD.MOV.U32 R77, RZ, RZ, R179 ;  /* 0x000000ffff4d7224 */ /* 0x000fe200078e00b3 */
[----:B------:R-:W-:Y:S01]  /*7fa0*/  MOV R76, R171 ;  /* 0x000000ab004c7202 */ /* 0x000fe20000000f00 */
[----:B------:R-:W-:Y:S01]  /*7fb0*/  IMAD.MOV.U32 R79, RZ, RZ, R185 ;  /* 0x000000ffff4f7224 */ /* 0x000fe200078e00b9 */
[----:B------:R-:W-:-:S02]  /*7fc0*/  MOV R78, R184 ;  /* 0x000000b8004e7202 */ /* 0x000fc40000000f00 */
[----:B--2---:R-:W-:Y:S01]  /*7fd0*/  F2FP.PACK_AB R131, R7, R9 ;  /* 0x000000090783723e */ /* 0x004fe200000000ff */
        /* <DEDUP_REMOVED lines=12> */
[C---:B----4-:R-:W-:Y:S01]  /*80a0*/  HMMA.16816.F32 R148, R128.reuse, R152, R148 ;  /* 0x000000988094723c */ /* 0x050fe20000001894 */
[----:B------:R-:W1:Y:S04]  /*80b0*/  LDSM.16.MT88.4 R160, [R221+0x2800] ;  /* 0x00280000dda0783b */ /* 0x000e680000004200 */
[----:B------:R-:W2:Y:S03]  /*80c0*/  LDSM.16.MT88.4 R176, [R217+0x5800] ;  /* 0x00580000d9b0783b */ /* 0x000ea60000004200 */
[----:B------:R-:W-:Y:S01]  /*80d0*/  HMMA.16816.F32 R152, R128, R154, R76 ;  /* 0x0000009a8098723c */ /* 0x000fe2000000184c */
[----:B------:R-:W-:Y:S01]  /*80e0*/  MOV R17, R65 ;  /* 0x0000004100117202 */ /* 0x000fe20000000f00 */
[----:B------:R-:W-:-:S02]  /*80f0*/  IMAD.MOV.U32 R84, RZ, RZ, R66 ;  /* 0x000000ffff547224 */ /* 0x000fc400078e0042 */
[----:B------:R-:W-:Y:S01]  /*8100*/  IMAD.MOV.U32 R86, RZ, RZ, R187 ;  /* 0x000000ffff567224 */ /* 0x000fe200078e00bb */
[----:B------:R-:W-:Y:S02]  /*8110*/  MOV R87, R186 ;  /* 0x000000ba00577202 */ /* 0x000fe40000000f00 */
[----:B------:R-:W-:Y:S01]  /*8120*/  MOV R85, R67 ;  /* 0x0000004300557202 */ /* 0x000fe20000000f00 */
[----:B------:R-:W-:Y:S01]  /*8130*/  IMAD.MOV.U32 R76, RZ, RZ, R88 ;  /* 0x000000ffff4c7224 */ /* 0x000fe200078e0058 */
[----:B------:R-:W-:Y:S01]  /*8140*/  MOV R77, R89 ;  /* 0x00000059004d7202 */ /* 0x000fe20000000f00 */
[----:B------:R-:W-:Y:S01]  /*8150*/  IMAD.MOV.U32 R78, RZ, RZ, R90 ;  /* 0x000000ffff4e7224 */ /* 0x000fe200078e005a */
[----:B------:R-:W-:Y:S01]  /*8160*/  MOV R79, R91 ;  /* 0x0000005b004f7202 */ /* 0x000fe20000000f00 */
[----:B------:R-:W-:Y:S01]  /*8170*/  HMMA.16816.F32 R140, R128, R144, R140 ;  /* 0x00000090808c723c */ /* 0x000fe2000000188c */
[----:B------:R-:W-:Y:S01]  /*8180*/  MOV R0, R77 ;  /* 0x0000004d00007202 */ /* 0x000fe20000000f00 */
[----:B------:R-:W-:Y:S01]  /*8190*/  IMAD.MOV.U32 R16, RZ, RZ, R64 ;  /* 0x000000ffff107224 */ /* 0x000fe200078e0040 */
[----:B------:R-:W-:-:S02]  /*81a0*/  MOV R27, R79 ;  /* 0x0000004f001b7202 */ /* 0x000fc40000000f00 */
[----:B------:R-:W-:Y:S01]  /*81b0*/  MOV R25, R71 ;  /* 0x0000004700197202 */ /* 0x000fe20000000f00 */
[----:B------:R-:W-:Y:S01]  /*81c0*/  IMAD.MOV.U32 R24, RZ, RZ, R18 ;  /* 0x000000ffff187224 */ /* 0x000fe200078e0012 */
[----:B------:R-:W-:Y:S01]  /*81d0*/  LDSM.16.MT88.4 R168, [R220+0x2800] ;  /* 0x00280000dca8783b */ /* 0x000fe20000004200 */
[C---:B------:R-:W-:Y:S01]  /*81e0*/  HMMA.16816.F32 R52, R128.reuse, R56, R52 ;  /* 0x000000388034723c */ /* 0x040fe20000001834 */
[----:B------:R-:W-:Y:S01]  /*81f0*/  MOV R4, R17 ;  /* 0x0000001100047202 */ /* 0x000fe20000000f00 */
[----:B------:R-:W-:Y:S01]  /*8200*/  IMAD.MOV.U32 R26, RZ, RZ, R84 ;  /* 0x000000ffff1a7224 */ /* 0x000fe200078e0054 */
[----:B------:R-:W-:Y:S01]  /*8210*/  LDSM.16.MT88.4 R184, [R218+0x5800] ;  /* 0x00580000dab8783b */ /* 0x000fe20000004200 */
[----:B------:R-:W-:Y:S01]  /*8220*/  IMAD.MOV.U32 R5, RZ, RZ, R86 ;  /* 0x000000ffff057224 */ /* 0x000fe200078e0056 */
[----:B------:R-:W-:Y:S01]  /*8230*/  MOV R61, R73 ;  /* 0x00000049003d7202 */ /* 0x000fe20000000f00 */
[----:B------:R-:W-:Y:S01]  /*8240*/  IMAD.MOV.U32 R60, RZ, RZ, R72 ;  /* 0x000000ffff3c7224 */ /* 0x000fe200078e0048 */
[----:B------:R-:W-:Y:S01]  /*8250*/  MOV R63, R75 ;  /* 0x0000004b003f7202 */ /* 0x000fe20000000f00 */
[----:B------:R-:W-:Y:S01]  /*8260*/  HMMA.16816.F32 R144, R128, R146, R28 ;  /* 0x000000928090723c */ /* 0x000fe2000000181c */
[----:B------:R-:W-:Y:S01]  /*8270*/  FADD.FTZ R0, R0, R3 ;  /* 0x0000000300007221 */ /* 0x000fe20000010000 */
[----:B------:R-:W-:Y:S01]  /*8280*/  LDSM.16.MT88.4 R64, [R220+0x5800] ;  /* 0x00580000dc40783b */ /* 0x000fe20000004200 */
[----:B------:R-:W-:-:S02]  /*8290*/  IMAD.MOV.U32 R62, RZ, RZ, R74 ;  /* 0x000000ffff3e7224 */ /* 0x000fc400078e004a */
[----:B------:R-:W-:Y:S01]  /*82a0*/  IMAD.MOV.U32 R14, RZ, RZ, R70 ;  /* 0x000000ffff0e7224 */ /* 0x000fe200078e0046 */
[----:B------:R-:W-:Y:S01]  /*82b0*/  LDSM.16.MT88.4 R72, [R217+0x8800] ;  /* 0x00880000d948783b */ /* 0x000fe20000004200 */
[----:B------:R-:W-:Y:S01]  /*82c0*/  IMAD.MOV.U32 R31, RZ, RZ, R78 ;  /* 0x000000ffff1f7224 */ /* 0x000fe200078e004e */
[----:B------:R-:W-:Y:S02]  /*82d0*/  HMMA.16816.F32 R56, R128, R58, R20 ;  /* 0x0000003a8038723c */ /* 0x000fe40000001814 */
[----:B------:R-:W-:Y:S05]  /*82e0*/  LDSM.16.MT88.4 R88, [R221+0x8800] ;  /* 0x00880000dd58783b */ /* 0x000fea0000004200 */
[----:B------:R-:W-:-:S02]  /*82f0*/  IMAD.MOV.U32 R22, RZ, RZ, R76 ;  /* 0x000000ffff167224 */ /* 0x000fc400078e004c */
[----:B------:R-:W-:Y:S01]  /*8300*/  HMMA.16816.F32 R76, R128, R80, R104 ;  /* 0x00000050804c723c */ /* 0x000fe20000001868 */
[----:B------:R-:W-:Y:S02]  /*8310*/  FADD.FTZ R2, R31, R2 ;  /* 0x000000021f027221 */ /* 0x000fe40000010000 */
[----:B------:R-:W-:Y:S01]  /*8320*/  FADD.FTZ R0, R27, R0 ;  /* 0x000000001b007221 */ /* 0x000fe20000010000 */
[----:B------:R-:W-:-:S04]  /*8330*/  MOV R20, R85 ;  /* 0x0000005500147202 */ /* 0x000fc80000000f00 */
[----:B------:R-:W-:Y:S01]  /*8340*/  HMMA.16816.F32 R80, R128, R82, R96 ;  /* 0x000000528050723c */ /* 0x000fe20000001860 */
[----:B------:R-:W4:Y:S01]  /*8350*/  LDSM.16.MT88.4 R96, [R220+0x8800] ;  /* 0x00880000dc60783b */ /* 0x000f220000004200 */
[----:B------:R-:W-:Y:S01]  /*8360*/  FADD.FTZ R4, R4, R2 ;  /* 0x0000000204047221 */ /* 0x000fe20000010000 */
[----:B------:R-:W-:Y:S01]  /*8370*/  MOV R21, R87 ;  /* 0x0000005700157202 */ /* 0x000fe20000000f00 */
[----:B------:R-:W-:Y:S01]  /*8380*/  FADD.FTZ R3, R26, R0 ;  /* 0x000000001a037221 */ /* 0x000fe20000010000 */
[----:B------:R-:W-:Y:S01]  /*8390*/  MOV R23, R19 ;  /* 0x0000001300177202 */ /* 0x000fe20000000f00 */
[----:B------:R-:W-:Y:S01]  /*83a0*/  FADD.FTZ R5, R5, R4 ;  /* 0x0000000405057221 */ /* 0x000fe20000010000 */
[----:B------:R-:W3:Y:S01]  /*83b0*/  LDSM.16.MT88.4 R104, [R217+0xb800] ;  /* 0x00b80000d968783b */ /* 0x000ee20000004200 */
[----:B------:R-:W-:-:S04]  /*83c0*/  @P3 IMAD.HI.U32 R2, R20, c[0x0][0x2c8], RZ ;  /* 0x0000b20014023a27 */ /* 0x000fc800078e00ff */
[----:B------:R-:W-:Y:S02]  /*83d0*/  FADD.FTZ R4, R21, R3 ;  /* 0x0000000315047221 */ /* 0x000fe40000010000 */
[----:B------:R-:W-:Y:S02]  /*83e0*/  FADD.FTZ R3, R125, R5 ;  /* 0x000000057d037221 */ /* 0x000fe40000010000 */
[----:B------:R-:W-:Y:S01]  /*83f0*/  IMAD.MOV.U32 R0, RZ, RZ, R20 ;  /* 0x000000ffff007224 */ /* 0x000fe200078e0014 */
[----:B------:R-:W-:Y:S01]  /*8400*/  @P3 SHF.R.U32.HI R0, RZ, c[0x0][0x2cc], R2 ;  /* 0x0000b300ff003a19 */ /* 0x000fe20000011602 */
[----:B------:R-:W-:Y:S02]  /*8410*/  FADD.FTZ R3, R127, R3 ;  /* 0x000000037f037221 */ /* 0x000fe40000010000 */
[----:B------:R-:W-:Y:S01]  /*8420*/  FADD.FTZ R2, R126, R4 ;  /* 0x000000047e027221 */ /* 0x000fe20000010000 */
[----:B------:R-:W-:Y:S01]  /*8430*/  MOV R4, c[0x0][0x168] ;  /* 0x00005a0000047a02 */ /* 0x000fe20000000f00 */
[----:B------:R-:W-:-:S02]  /*8440*/  FADD.FTZ R3, R252, R3 ;  /* 0x00000003fc037221 */ /* 0x000fc40000010000 */
[----:B------:R-:W-:Y:S01]  /*8450*/  FADD.FTZ R2, R124, R2 ;  /* 0x000000027c027221 */ /* 0x000fe20000010000 */
[----:B------:R-:W-:Y:S01]  /*8460*/  IADD3 R0, R0, c[0x0][0x1d0], -R4 ;  /* 0x0000740000007a10 */ /* 0x000fe20007ffe804 */
[----:B------:R-:W-:Y:S01]  /*8470*/  FADD.FTZ R3, R23, R3 ;  /* 0x0000000317037221 */ /* 0x000fe20000010000 */
[----:B-1----:R-:W-:Y:S01]  /*8480*/  HMMA.16816.F32 R156, R128, R160, R156 ;  /* 0x000000a0809c723c */ /* 0x002fe2000000189c */
[----:B------:R-:W-:Y:S02]  /*8490*/  FADD.FTZ R2, R22, R2 ;  /* 0x0000000216027221 */ /* 0x000fe40000010000 */
[----:B------:R-:W-:-:S05]  /*84a0*/  IMAD.HI R4, R0, 0x2aaaaaab, RZ ;  /* 0x2aaaaaab00047827 */ /* 0x000fca00078e02ff */
[C---:B------:R-:W-:Y:S01]  /*84b0*/  HMMA.16816.F32 R160, R128.reuse, R162, R92 ;  /* 0x000000a280a0723c */ /* 0x040fe2000000185c */
[----:B------:R-:W-:Y:S02]  /*84c0*/  FADD.FTZ R0, R25, R3 ;  /* 0x0000000319007221 */ /* 0x000fe40000010000 */
[----:B------:R-:W-:Y:S02]  /*84d0*/  IMAD.MOV.U32 R15, RZ, RZ, R16 ;  /* 0x000000ffff0f7224 */ /* 0x000fe400078e0010 */
[----:B------:R-:W-:Y:S01]  /*84e0*/  FADD.FTZ R2, R24, R2 ;  /* 0x0000000218027221 */ /* 0x000fe20000010000 */
[----:B------:R-:W-:Y:S02]  /*84f0*/  LDSM.16.MT88.4 R16, [R220+0xb800] ;  /* 0x00b80000dc10783b */ /* 0x000fe40000004200 */
[----:B--2---:R-:W-:Y:S01]  /*8500*/  HMMA.16816.F32 R172, R128, R176, R172 ;  /* 0x000000b080ac723c */ /* 0x004fe200000018ac */
[----:B------:R-:W-:-:S07]  /*8510*/  FADD.FTZ R0, R134, R0 ;  /* 0x0000000086007221 */ /* 0x000fce0000010000 */
[----:B----4-:R-:W-:Y:S01]  /*8520*/  HMMA.16816.F32 R92, R128, R96, R200 ;  /* 0x00000060805c723c */ /* 0x010fe200000018c8 */
[----:B------:R-:W-:-:S07]  /*8530*/  FADD.FTZ R2, R14, R2 ;  /* 0x000000020e027221 */ /* 0x000fce0000010000 */
[C---:B------:R-:W-:Y:S01]  /*8540*/  HMMA.16816.F32 R176, R128.reuse, R178, R112 ;  /* 0x000000b280b0723c */ /* 0x040fe20000001870 */
[----:B------:R-:W1:Y:S07]  /*8550*/  LDSM.16.MT88.4 R112, [R218+0xb800] ;  /* 0x00b80000da70783b */ /* 0x000e6e0000004200 */
[----:B------:R-:W-:Y:S01]  /*8560*/  HMMA.16816.F32 R96, R128, R98, R120 ;  /* 0x000000628060723c */ /* 0x000fe20000001878 */
[----:B------:R-:W2:Y:S01]  /*8570*/  LDSM.16.MT88.4 R120, [R221+0xb800] ;  /* 0x00b80000dd78783b */ /* 0x000ea20000004200 */
[----:B------:R-:W-:-:S02]  /*8580*/  FADD.FTZ R0, R6, R0 ;  /* 0x0000000006007221 */ /* 0x000fc40000010000 */
[----:B------:R-:W-:Y:S01]  /*8590*/  FADD.FTZ R2, R10, R2 ;  /* 0x000000020a027221 */ /* 0x000fe20000010000 */
[----:B------:R-:W-:Y:S01]  /*85a0*/  SHF.R.U32.HI R3, RZ, 0x1f, R4 ;  /* 0x0000001fff037819 */ /* 0x000fe20000011604 */
[----:B------:R-:W-:Y:S02]  /*85b0*/  FADD.FTZ R0, R8, R0 ;  /* 0x0000000008007221 */ /* 0x000fe40000010000 */
[----:B------:R-:W-:Y:S01]  /*85c0*/  FADD.FTZ R2, R11, R2 ;  /* 0x000000020b027221 */ /* 0x000fe20000010000 */
[----:B------:R-:W-:Y:S01]  /*85d0*/  LEA.HI.SX32 R3, R4, R3, 0x1c ;  /* 0x0000000304037211 */ /* 0x000fe200078fe2ff */
[----:B------:R-:W-:Y:S02]  /*85e0*/  FADD.FTZ R0, R9, R0 ;  /* 0x0000000009007221 */ /* 0x000fe40000010000 */
[----:B------:R-:W-:Y:S01]  /*85f0*/  FADD.FTZ R2, R12, R2 ;  /* 0x000000020c027221 */ /* 0x000fe20000010000 */
[----:B------:R-:W-:Y:S01]  /*8600*/  IMNMX R3, R135, R3, !PT ;  /* 0x0000000387037217 */ /* 0x000fe20007800200 */
[----:B------:R-:W-:-:S02]  /*8610*/  FADD.FTZ R0, R7, R0 ;  /* 0x0000000007007221 */ /* 0x000fc40000010000 */
[----:B------:R-:W-:Y:S02]  /*8620*/  FADD.FTZ R2, R13, R2 ;  /* 0x000000020d027221 */ /* 0x000fe40000010000 */
[----:B------:R4:W-:Y:S01]  /*8630*/  STL [R1], R3 ;  /* 0x0000000301007387 */ /* 0x0009e20000100800 */
[----:B------:R-:W-:-:S03]  /*8640*/  IADD3 R252, R15, -0x2, RZ ;  /* 0xfffffffe0ffc7810 */ /* 0x000fc60007ffe0ff */
[----:B------:R4:W-:Y:S04]  /*8650*/  STL [R1+0x14], R0 ;  /* 0x0000140001007387 */ /* 0x0009e80000100800 */
[----:B------:R4:W-:Y:S01]  /*8660*/  STL [R1+0x10], R2 ;  /* 0x0000100201007387 */ /* 0x0009e20000100800 */
[----:B------:R-:W-:Y:S01]  /*8670*/  ISETP.GE.AND P0, PT, R252, R3, PT ;  /* 0x00000003fc00720c */ /* 0x000fe20003f06270 */
[C---:B------:R-:W-:Y:S08]  /*8680*/  HMMA.16816.F32 R164, R128.reuse, R168, R164 ;  /* 0x000000a880a4723c */ /* 0x040ff000000018a4 */
[C---:B------:R-:W-:Y:S08]  /*8690*/  HMMA.16816.F32 R180, R128.reuse, R184, R180 ;  /* 0x000000b880b4723c */ /* 0x040ff000000018b4 */
[C---:B------:R-:W-:Y:S08]  /*86a0*/  HMMA.16816.F32 R168, R128.reuse, R170, R100 ;  /* 0x000000aa80a8723c */ /* 0x040ff00000001864 */
[C---:B------:R-:W-:Y:S08]  /*86b0*/  HMMA.16816.F32 R184, R128.reuse, R186, R116 ;  /* 0x000000ba80b8723c */ /* 0x040ff00000001874 */
[C---:B------:R-:W-:Y:S08]  /*86c0*/  HMMA.16816.F32 R60, R128.reuse, R64, R60 ;  /* 0x00000040803c723c */ /* 0x040ff0000000183c */
[C---:B------:R-:W-:Y:S08]  /*86d0*/  HMMA.16816.F32 R68, R128.reuse, R72, R204 ;  /* 0x000000488044723c */ /* 0x040ff000000018cc */
[C---:B------:R-:W-:Y:S08]  /*86e0*/  HMMA.16816.F32 R84, R128.reuse, R88, R40 ;  /* 0x000000588054723c */ /* 0x040ff00000001828 */
[C---:B---3--:R-:W-:Y:S08]  /*86f0*/  HMMA.16816.F32 R100, R128.reuse, R104, R48 ;  /* 0x000000688064723c */ /* 0x048ff00000001830 */
[C---:B-1----:R-:W-:Y:S08]  /*8700*/  HMMA.16816.F32 R108, R128.reuse, R112, R108 ;  /* 0x00000070806c723c */ /* 0x042ff0000000186c */
[C---:B--2---:R-:W-:Y:S08]  /*8710*/  HMMA.16816.F32 R116, R128.reuse, R120, R196 ;  /* 0x000000788074723c */ /* 0x044ff000000018c4 */
        /* <DEDUP_REMOVED lines=9> */
[----:B----4-:R-:W2:Y:S01]  /*87b0*/  LDL R135, [R1+0x8] ;  /* 0x0000080001877983 */ /* 0x010ea20000100800 */
[----:B------:R-:W-:-:S02]  /*87c0*/  MOV R136, R132 ;  /* 0x0000008400887202 */ /* 0x000fc40000000f00 */
[----:B------:R-:W-:Y:S01]  /*87d0*/  MOV R201, R252 ;  /* 0x000000fc00c97202 */ /* 0x000fe20000000f00 */
[----:B--2---:R-:W-:Y:S01]  /*87e0*/  @P3 IMAD.HI.U32 R0, R135, c[0x0][0x2c8], RZ ;  /* 0x0000b20087003a27 */ /* 0x004fe200078e00ff */
[----:B------:R-:W-:-:S04]  /*87f0*/  MOV R135, R133 ;  /* 0x0000008500877202 */ /* 0x000fc80000000f00 */
[----:B------:R-:W-:-:S05]  /*8800*/  @P3 SHF.R.U32.HI R0, RZ, c[0x0][0x2cc], R0 ;  /* 0x0000b300ff003a19 */ /* 0x000fca0000011600 */
[----:B------:R1:W-:Y:S02]  /*8810*/  @P3 STL [R1+0x4], R0 ;  /* 0x0000040001003387 */ /* 0x0003e40000100800 */
.L_x_2167:
[----:B------:R-:W-:Y:S04]  /*8820*/  DEPBAR.LE SB0, 0x0 ;  /* 0x000080000000791a */ /* 0x000fe80000000000 */
[----:B------:R-:W-:Y:S01]  /*8830*/  WARPSYNC 0xffffffff ;  /* 0xffffffff00007948 */ /* 0x000fe20003800000 */
[----:B------:R-:W-:Y:S01]  /*8840*/  BAR.SYNC.DEFER_BLOCKING 0x0 ;  /* 0x0000000000007b1d */ /* 0x000fe20000010000 */
[----:B------:R-:W-:Y:S07]  /*8850*/  MOV R198, c[0x0][0x2c4] ;  /* 0x0000b10000c67a02 */ /* 0x000fee0000000f00 */
[----:B-----5:R-:W-:Y:S08]  /*8860*/  LDSM.16.M88.4 R48, [R223] ;  /* 0x00000000df30783b */ /* 0x020ff00000000200 */
[----:B------:R-:W2:Y:S08]  /*8870*/  LDSM.16.M88.4 R8, [R216] ;  /* 0x00000000d808783b */ /* 0x000eb00000000200 */
[----:B------:R-:W3:Y:S08]  /*8880*/  LDSM.16.M88.4 R16, [R216+0x800] ;  /* 0x00080000d810783b */ /* 0x000ef00000000200 */
[----:B------:R-:W4:Y:S04]  /*8890*/  LDL R252, [R1+0x18] ;  /* 0x0000180001fc7983 */ /* 0x000f280000100800 */
[----:B------:R-:W1:Y:S08]  /*88a0*/  LDSM.16.M88.4 R24, [R216+0x1000] ;  /* 0x00100000d818783b */ /* 0x000e700000000200 */
[----:B------:R-:W4:Y:S06]  /*88b0*/  LDL.64 R132, [R1+0x28] ;  /* 0x0000280001847983 */ /* 0x000f2c0000100a00 */
[----:B------:R-:W1:Y:S01]  /*88c0*/  LDSM.16.M88.4 R32, [R216+0x1800] ;  /* 0x00180000d820783b */ /* 0x000e620000000200 */
[C---:B--2---:R-:W-:Y:S07]  /*88d0*/  HMMA.16816.F32 R4, R48.reuse, R8, RZ ;  /* 0x000000083004723c */ /* 0x044fee00000018ff */
[----:B------:R-:W2:Y:S04]  /*88e0*/  LDL R134, [R1+0x34] ;  /* 0x0000340001867983 */ /* 0x000ea80000100800 */
[----:B------:R1:W-:Y:S01]  /*88f0*/  STL [R1+0x84], R220 ;  /* 0x000084dc01007387 */ /* 0x0003e20000100800 */
[C---:B------:R-:W-:Y:S03]  /*8900*/  HMMA.16816.F32 R8, R48.reuse, R10, RZ ;  /* 0x0000000a3008723c */ /* 0x040fe600000018ff */
[----:B------:R-:W1:Y:S05]  /*8910*/  LDSM.16.M88.4 R40, [R216+0x2000] ;  /* 0x00200000d828783b */ /* 0x000e6a0000000200 */
[C---:B---3--:R-:W-:Y:S03]  /*8920*/  HMMA.16816.F32 R12, R48.reuse, R16, RZ ;  /* 0x00000010300c723c */ /* 0x048fe600000018ff */
[----:B------:R-:W3:Y:S05]  /*8930*/  LDSM.16.M88.4 R188, [R216+0x2800] ;  /* 0x00280000d8bc783b */ /* 0x000eea0000000200 */
[C---:B------:R-:W-:Y:S03]  /*8940*/  HMMA.16816.F32 R16, R48.reuse, R18, RZ ;  /* 0x000000123010723c */ /* 0x040fe600000018ff */
[----:B------:R-:W-:Y:S05]  /*8950*/  LDSM.16.M88.4 R192, [R227] ;  /* 0x00000000e3c0783b */ /* 0x000fea0000000200 */
[C---:B-1----:R-:W-:Y:S03]  /*8960*/  HMMA.16816.F32 R20, R48.reuse, R24, RZ ;  /* 0x000000183014723c */ /* 0x042fe600000018ff */
[----:B------:R-:W2:Y:S04]  /*8970*/  LDL R220, [R1+0xc] ;  /* 0x00000c0001dc7983 */ /* 0x000ea80000100800 */
[----:B------:R-:W2:Y:S01]  /*8980*/  LDL R197, [R1+0x4] ;  /* 0x0000040001c57983 */ /* 0x000ea20000100800 */
[C---:B------:R-:W-:Y:S03]  /*8990*/  HMMA.16816.F32 R24, R48.reuse, R26, RZ ;  /* 0x0000001a3018723c */ /* 0x040fe600000018ff */
[----:B------:R-:W2:Y:S05]  /*89a0*/  LDL R196, [R1+0x1c] ;  /* 0x00001c0001c47983 */ /* 0x000eaa0000100800 */
[C---:B------:R-:W-:Y:S08]  /*89b0*/  HMMA.16816.F32 R28, R48.reuse, R32, RZ ;  /* 0x00000020301c723c */ /* 0x040ff000000018ff */
[C---:B------:R-:W-:Y:S08]  /*89c0*/  HMMA.16816.F32 R32, R48.reuse, R34, RZ ;  /* 0x000000223020723c */ /* 0x040ff000000018ff */
[C---:B------:R-:W-:Y:S08]  /*89d0*/  HMMA.16816.F32 R36, R48.reuse, R40, RZ ;  /* 0x000000283024723c */ /* 0x040ff000000018ff */
[C---:B------:R-:W-:Y:S08]  /*89e0*/  HMMA.16816.F32 R40, R48.reuse, R42, RZ ;  /* 0x0000002a3028723c */ /* 0x040ff000000018ff */
[C---:B---3--:R-:W-:Y:S08]  /*89f0*/  HMMA.16816.F32 R44, R48.reuse, R188, RZ ;  /* 0x000000bc302c723c */ /* 0x048ff000000018ff */
[----:B------:R-:W-:Y:S01]  /*8a00*/  HMMA.16816.F32 R48, R48, R190, RZ ;  /* 0x000000be3030723c */ /* 0x000fe200000018ff */
        /* <DEDUP_REMOVED lines=10> */
[C---:B-1----:R-:W-:Y:S03]  /*8ab0*/  HMMA.16816.F32 R28, R188.reuse, R192, R28 ;  /* 0x000000c0bc1c723c */ /* 0x042fe6000000181c */
[----:B----4-:R-:W-:Y:S05]  /*8ac0*/  ISETP.GT.AND P0, PT, R252, R201, PT ;  /* 0x000000c9fc00720c */ /* 0x010fea0003f04270 */
[C---:B------:R-:W-:Y:S01]  /*8ad0*/  HMMA.16816.F32 R32, R188.reuse, R194, R32 ;  /* 0x000000c2bc20723c */ /* 0x040fe20000001820 */
[----:B------:R-:W1:Y:S07]  /*8ae0*/  LDSM.16.M88.4 R192, [R247] ;  /* 0x00000000f7c0783b */ /* 0x000e6e0000000200 */
[----:B------:R-:W-:Y:S01]  /*8af0*/  @!P0 SHF.R.S32.HI R0, RZ, 0x1f, R201 ;  /* 0x0000001fff008819 */ /* 0x000fe200000114c9 */
[C---:B------:R-:W-:Y:S03]  /*8b00*/  @!P0 IMAD.WIDE.U32 R2, R201.reuse, c[0x0][0x208], RZ ;  /* 0x00008200c9028a25 */ /* 0x040fe600078e00ff */
[----:B------:R-:W-:Y:S01]  /*8b10*/  @!P0 MOV R138, R132 ;  /* 0x00000084008a8202 */ /* 0x000fe20000000f00 */
[----:B------:R-:W-:Y:S04]  /*8b20*/  @!P0 IMAD R0, R0, c[0x0][0x208], RZ ;  /* 0x0000820000008a24 */ /* 0x000fe800078e02ff */
[----:B------:R-:W-:Y:S01]  /*8b30*/  @!P0 IMAD R0, R201, c[0x0][0x20c], R0 ;  /* 0x00008300c9008a24 */ /* 0x000fe200078e0200 */
[----:B--2---:R-:W-:Y:S04]  /*8b40*/  @!P0 MOV R139, R134 ;  /* 0x00000086008b8202 */ /* 0x004fe80000000f00 */
[----:B------:R-:W-:Y:S01]  /*8b50*/  @!P0 IADD3 R0, R3, R0, RZ ;  /* 0x0000000003008210 */ /* 0x000fe20007ffe0ff */
[----:B------:R-:W-:Y:S04]  /*8b60*/  @!P0 IMAD.WIDE.U32 R138, R2, 0x60, R138 ;  /* 0x00000060028a8825 */ /* 0x000fe800078e008a */
[----:B------:R-:W-:Y:S01]  /*8b70*/  @!P0 IMAD R0, R0, 0x60, RZ ;  /* 0x0000006000008824 */ /* 0x000fe200078e02ff */
[----:B------:R-:W-:Y:S04]  /*8b80*/  @!P0 SHF.L.U32 R132, R138, 0x1, RZ ;  /* 0x000000018a848819 */ /* 0x000fe800000006ff */
[----:B------:R-:W-:Y:S02]  /*8b90*/  @!P0 IADD3 R2, P1, R132, c[0x0][0x1f8], RZ ;  /* 0x00007e0084028a10 */ /* 0x000fe40007f3e0ff */
[----:B------:R-:W-:Y:S04]  /*8ba0*/  @!P0 IADD3 R0, R139, R0, RZ ;  /* 0x000000008b008210 */ /* 0x000fe80007ffe0ff */
[----:B------:R-:W-:Y:S02]  /*8bb0*/  @!P0 SHF.L.U64.HI R0, R138, 0x1, R0 ;  /* 0x000000018a008819 */ /* 0x000fe40000010200 */
[----:B------:R-:W-:Y:S01]  /*8bc0*/  @!P0 IADD3 R138, P2, R132, 0x80, RZ ;  /* 0x00000080848a8810 */ /* 0x000fe20007f5e0ff */
[C---:B-1----:R-:W-:Y:S03]  /*8bd0*/  HMMA.16816.F32 R36, R188.reuse, R192, R36 ;  /* 0x000000c0bc24723c */ /* 0x042fe60000001824 */
[----:B------:R-:W-:Y:S02]  /*8be0*/  @!P0 IADD3.X R3, R0, c[0x0][0x1fc], RZ, P1, !PT ;  /* 0x00007f0000038a10 */ /* 0x000fe40000ffe4ff */
[----:B------:R-:W-:Y:S03]  /*8bf0*/  @!P0 IADD3 R138, P1, R138, c[0x0][0x1f8], RZ ;  /* 0x00007e008a8a8a10 */ /* 0x000fe60007f3e0ff */
[C---:B------:R-:W-:Y:S01]  /*8c00*/  HMMA.16816.F32 R40, R188.reuse, R194, R40 ;  /* 0x000000c2bc28723c */ /* 0x040fe20000001828 */
[----:B------:R-:W1:Y:S02]  /*8c10*/  LDSM.16.M88.4 R192, [R246] ;  /* 0x00000000f6c0783b */ /* 0x000e640000000200 */
[C---:B------:R-:W-:Y:S02]  /*8c20*/  LOP3.LUT P4, RZ, R220.reuse, 0x2, RZ, 0xc0, !PT ;  /* 0x00000002dcff7812 */ /* 0x040fe4000788c0ff */
[--C-:B------:R-:W-:Y:S02]  /*8c30*/  @!P0 IADD3.X R139, RZ, c[0x0][0x1fc], R0.reuse, P1, P2 ;  /* 0x00007f00ff8b8a10 */ /* 0x100fe40000fe4400 */
[----:B------:R-:W-:Y:S02]  /*8c40*/  LOP3.LUT P3, RZ, R220, 0x1, RZ, 0xc0, !PT ;  /* 0x00000001dcff7812 */ /* 0x000fe4000786c0ff */
[----:B------:R-:W-:Y:S01]  /*8c50*/  @!PT LDS RZ, [RZ] ;  /* 0x00000000fffff984 */ /* 0x000fe20000000800 */
[----:B------:R-:W-:Y:S01]  /*8c60*/  @!PT LDS RZ, [RZ] ;  /* 0x00000000fffff984 */ /* 0x000fe20000000800 */
[----:B------:R-:W-:Y:S01]  /*8c70*/  @!PT LDS RZ, [RZ] ;  /* 0x00000000fffff984 */ /* 0x000fe20000000800 */
[----:B------:R2:W-:Y:S08]  /*8c80*/  @!P0 LDGSTS.E.BYPASS.LTC128B.128 [R251+0x100], [R2.64], !P5 ;  /* 0x0010000002fb8fae */ /* 0x0005f0000e901d46 */
[----:B------:R3:W-:Y:S01]  /*8c90*/  @!P0 LDGSTS.E.BYPASS.LTC128B.128 [R251+0x3100], [R138.64], !P4 ;  /* 0x031000008afb8fae */ /* 0x0007e2000e101d46 */
[C---:B-1----:R-:W-:Y:S03]  /*8ca0*/  HMMA.16816.F32 R44, R188.reuse, R192, R44 ;  /* 0x000000c0bc2c723c */ /* 0x042fe6000000182c */
[----:B---3--:R-:W-:Y:S04]  /*8cb0*/  @!P0 IADD3 R138, P2, R132, 0x100, RZ ;  /* 0x00000100848a8810 */ /* 0x008fe80007f5e0ff */
[----:B------:R-:W-:Y:S01]  /*8cc0*/  @!P0 IADD3 R138, P1, R138, c[0x0][0x1f8], RZ ;  /* 0x00007e008a8a8a10 */ /* 0x000fe20007f3e0ff */
[----:B------:R-:W-:Y:S04]  /*8cd0*/  HMMA.16816.F32 R48, R188, R194, R48 ;  /* 0x000000c2bc30723c */ /* 0x000fe80000001830 */
[--C-:B------:R-:W-:Y:S02]  /*8ce0*/  @!P0 IADD3.X R139, RZ, c[0x0][0x1fc], R0.reuse, P1, P2 ;  /* 0x00007f00ff8b8a10 */ /* 0x100fe40000fe4400 */
[----:B------:R-:W-:Y:S03]  /*8cf0*/  @!P0 IADD3 R132, P2, R132, 0x180, RZ ;  /* 0x0000018084848810 */ /* 0x000fe60007f5e0ff */
[----:B------:R1:W-:Y:S03]  /*8d00*/  @!P0 LDGSTS.E.BYPASS.LTC128B.128 [R251+0x6100], [R138.64], !P3 ;  /* 0x061000008afb8fae */ /* 0x0003e6000d901d46 */
[----:B------:R-:W-:Y:S04]  /*8d10*/  @!P0 IADD3 R132, P1, R132, c[0x0][0x1f8], RZ ;  /* 0x00007e0084848a10 */ /* 0x000fe80007f3e0ff */
[----:B------:R-:W-:Y:S02]  /*8d20*/  @!P0 IADD3.X R133, RZ, c[0x0][0x1fc], R0, P1, P2 ;  /* 0x00007f00ff858a10 */ /* 0x000fe40000fe4400 */
[----:B------:R-:W-:Y:S03]  /*8d30*/  @!P0 MOV R0, c[0x0][0x208] ;  /* 0x0000820000008a02 */ /* 0x000fe60000000f00 */
[----:B------:R3:W-:Y:S08]  /*8d40*/  @!P0 LDGSTS.E.BYPASS.LTC128B.128 [R251+0x9100], [R132.64], !P6 ;  /* 0x0910000084fb8fae */ /* 0x0007f0000f101d46 */
[----:B-1----:R-:W4:Y:S01]  /*8d50*/  LDL R138, [R1+0x30] ;  /* 0x00003000018a7983 */ /* 0x002f220000100800 */
[----:B---3--:R-:W-:Y:S02]  /*8d60*/  @!P0 MOV R133, 0x6 ;  /* 0x0000000600858802 */ /* 0x008fe40000000f00 */
[C---:B------:R-:W-:Y:S02]  /*8d70*/  @!P0 SHF.L.U32 R132, R0.reuse, 0x6, RZ ;  /* 0x0000000600848819 */ /* 0x040fe400000006ff */
[----:B------:R-:W-:Y:S02]  /*8d80*/  @!P0 SHF.L.U64.HI R0, R0, R133, c[0x0][0x20c] ;  /* 0x0000830000008619 */ /* 0x000fe40000010285 */
[----:B--2---:R-:W-:Y:S04]  /*8d90*/  @!P0 IADD3 R2, P1, R2, R132, RZ ;  /* 0x0000008402028210 */ /* 0x004fe80007f3e0ff */
[----:B------:R-:W-:Y:S02]  /*8da0*/  @!P0 IADD3.X R3, R3, R0, RZ, P1, !PT ;  /* 0x0000000003038210 */ /* 0x000fe40000ffe4ff */
[----:B------:R-:W-:Y:S03]  /*8db0*/  @!P0 IADD3 R132, P1, R132, R2, RZ ;  /* 0x0000000284848210 */ /* 0x000fe60007f3e0ff */
[----:B------:R1:W-:Y:S01]  /*8dc0*/  @!P0 LDGSTS.E.BYPASS.LTC128B.128 [R251+0x1100], [R2.64], !P5 ;  /* 0x0110000002fb8fae */ /* 0x0003e2000e901d46 */
[----:B------:R-:W-:Y:S02]  /*8dd0*/  @!P0 IADD3.X R133, R0, R3, RZ, P1, !PT ;  /* 0x0000000300858210 */ /* 0x000fe40000ffe4ff */
[----:B------:R-:W-:Y:S05]  /*8de0*/  ISETP.NE.AND P1, PT, R198, 0x1, PT ;  /* 0x00000001c600780c */ /* 0x000fea0003f25270 */
[----:B------:R1:W-:Y:S08]  /*8df0*/  @!P0 LDGSTS.E.BYPASS.LTC128B.128 [R251+0x4100], [R2.64+0x80], !P4 ;  /* 0x0410008002fb8fae */ /* 0x0003f0000e101d46 */
[----:B------:R1:W-:Y:S08]  /*8e00*/  @!P0 LDGSTS.E.BYPASS.LTC128B.128 [R251+0x7100], [R2.64+0x100], !P3 ;  /* 0x0710010002fb8fae */ /* 0x0003f0000d901d46 */
[----:B------:R1:W-:Y:S08]  /*8e10*/  @!P0 LDGSTS.E.BYPASS.LTC128B.128 [R251+0xa100], [R2.64+0x180], !P6 ;  /* 0x0a10018002fb8fae */ /* 0x0003f0000f101d46 */
[----:B------:R2:W-:Y:S08]  /*8e20*/  @!P0 LDGSTS.E.BYPASS.LTC128B.128 [R251+0x2100], [R132.64], !P5 ;  /* 0x0210000084fb8fae */ /* 0x0005f0000e901d46 */
[----:B------:R2:W-:Y:S08]  /*8e30*/  @!P0 LDGSTS.E.BYPASS.LTC128B.128 [R251+0x5100], [R132.64+0x80], !P4 ;  /* 0x0510008084fb8fae */ /* 0x0005f0000e101d46 */
[----:B------:R2:W-:Y:S01]  /*8e40*/  @!P0 LDGSTS.E.BYPASS.LTC128B.128 [R251+0x8100], [R132.64+0x100], !P3 ;  /* 0x0810010084fb8fae */ /* 0x0005e2000d901d46 */
[----:B-1----:R-:W-:Y:S07]  /*8e50*/  IMAD R2, R201, -0x60, RZ ;  /* 0xffffffa0c9027824 */ /* 0x002fee00078e02ff */
[----:B------:R2:W-:Y:S08]  /*8e60*/  @!P0 LDGSTS.E.BYPASS.LTC128B.128 [R251+0xb100], [R132.64+0x180], !P6 ;  /* 0x0b10018084fb8fae */ /* 0x0005f0000f101d46 */
[----:B------:R-:W-:Y:S08]  /*8e70*/  LDSM.16.M88.4 R188, [R226] ;  /* 0x00000000e2bc783b */ /* 0x000ff00000000200 */
[----:B------:R-:W1:Y:S08]  /*8e80*/  LDSM.16.M88.4 R192, [R222] ;  /* 0x00000000dec0783b */ /* 0x000e700000000200 */
[----:B------:R-:W0:Y:S08]  /*8e90*/  LDGDEPBAR ;  /* 0x00000000000079af */ /* 0x000e300000000000 */
[----:B------:R3:W2:Y:S01]  /*8ea0*/  LDL R0, [R1+0x8] ;  /* 0x0000080001007983 */ /* 0x0006a20000100800 */
        /* <DEDUP_REMOVED lines=18> */
[----:B------:R-:W1:Y:S03]  /*8fd0*/  LDSM.16.M88.4 R192, [R219] ;  /* 0x00000000dbc0783b */ /* 0x000e660000000200 */
[----:B--2---:R-:W-:Y:S05]  /*8fe0*/  @P1 MOV R0, R197 ;  /* 0x000000c500001202 */ /* 0x004fea0000000f00 */
[----:B------:R-:W-:Y:S01]  /*8ff0*/  SHFL.IDX PT, R3, R0, 0x1, 0x1c1f ;  /* 0x003c1f0000037f89 */ /* 0x000fe200000e0000 */
        /* <DEDUP_REMOVED lines=230> */
[----:B------:R-:W1:Y:S11]  /*9e60*/  LDSM.16.M88.4 R192, [R219+0x9800] ;  /* 0x00980000dbc0783b */ /* 0x000e760000000200 */
[----:B------:R-:W-:Y:S04]  /*9e70*/  @!UPT UIADD3 URZ, URZ, URZ, URZ ;  /* 0x0000003f3f3ff290 */ /* 0x000fe8000fffe03f */
[----:B------:R-:W-:Y:S02]  /*9e80*/  FMUL.FTZ R6, R6, c[0x0][0x320] ;  /* 0x0000c80006067a20 */ /* 0x000fe40000410000 */
[----:B------:R-:W-:Y:S02]  /*9e90*/  FMUL.FTZ R4, R4, c[0x0][0x320] ;  /* 0x0000c80004047a20 */ /* 0x000fe40000410000 */
[----:B------:R-:W-:Y:S01]  /*9ea0*/  MUFU.TANH R133, R6 ;  /* 0x0000000600857308 */ /* 0x000fe20000002400 */
[----:B------:R-:W-:Y:S02]  /*9eb0*/  FMUL.FTZ R5, R5, c[0x0][0x320] ;  /* 0x0000c80005057a20 */ /* 0x000fe40000410000 */
[----:B------:R-:W-:Y:S02]  /*9ec0*/  FMUL.FTZ R7, R7, c[0x0][0x320] ;  /* 0x0000c80007077a20 */ /* 0x000fe40000410000 */
[----:B------:R-:W-:Y:S02]  /*9ed0*/  FMUL.FTZ R11, R11, c[0x0][0x320] ;  /* 0x0000c8000b0b7a20 */ /* 0x000fe40000410000 */
[----:B------:R-:W-:Y:S02]  /*9ee0*/  FMUL.FTZ R9, R9, c[0x0][0x320] ;  /* 0x0000c80009097a20 */ /* 0x000fe40000410000 */
[----:B------:R-:W-:Y:S01]  /*9ef0*/  FMUL.FTZ R10, R10, c[0x0][0x320] ;  /* 0x0000c8000a0a7a20 */ /* 0x000fe20000410000 */
[----:B------:R2:W2:Y:S01]  /*9f00*/  MUFU.TANH R137, R4 ;  /* 0x0000000400897308 */ /* 0x0004a20000002400 */
[----:B------:R-:W-:Y:S09]  /*9f10*/  FMUL.FTZ R8, R8, c[0x0][0x320] ;  /* 0x0000c80008087a20 */ /* 0x000ff20000410000 */
[----:B------:R-:W-:Y:S01]  /*9f20*/  MUFU.TANH R9, R9 ;  /* 0x0000000900097308 */ /* 0x000fe20000002400 */
[C---:B-1----:R-:W-:Y:S08]  /*9f30*/  HMMA.16816.F32 R12, R188.reuse, R192, R12 ;  /* 0x000000c0bc0c723c */ /* 0x042ff0000000180c */
[C---:B------:R-:W-:Y:S01]  /*9f40*/  HMMA.16816.F32 R16, R188.reuse, R194, R16 ;  /* 0x000000c2bc10723c */ /* 0x040fe20000001810 */
[----:B------:R-:W1:Y:S01]  /*9f50*/  LDSM.16.M88.4 R192, [R219+0xa000] ;  /* 0x00a00000dbc0783b */ /* 0x000e620000000200 */
[----:B------:R1:W-:Y:S07]  /*9f60*/  MUFU.TANH R139, R11 ;  /* 0x0000000b008b7308 */ /* 0x0003ee0000002400 */
[----:B--2---:R2:W1:Y:S03]  /*9f70*/  SHFL.IDX PT, R4, R0, RZ, 0x1c1f ;  /* 0x001c1fff00047589 */ /* 0x00446600000e0000 */
[----:B------:R-:W-:Y:S04]  /*9f80*/  MUFU.TANH R8, R8 ;  /* 0x0000000800087308 */ /* 0x000fe80000002400 */
[----:B------:R-:W-:Y:S02]  /*9f90*/  FMUL.FTZ R15, R15, c[0x0][0x320] ;  /* 0x0000c8000f0f7a20 */ /* 0x000fe40000410000 */
        /* <DEDUP_REMOVED lines=8> */
[----:B------:R-:W-:Y:S01]  /*a020*/  MUFU.TANH R6, R15 ;  /* 0x0000000f00067308 */ /* 0x000fe20000002400 */
[----:B--2---:R-:W-:Y:S04]  /*a030*/  IADD3 R0, -R196, 0x1, R2 ;  /* 0x00000001c4007810 */ /* 0x004fe80007ffe102 */
[----:B------:R-:W-:Y:S01]  /*a040*/  IADD3 R0, R0, c[0x0][0x1d0], RZ ;  /* 0x0000740000007a10 */ /* 0x000fe20007ffe0ff */
[C---:B-1----:R-:W-:Y:S04]  /*a050*/  HMMA.16816.F32 R20, R188.reuse, R192, R20 ;  /* 0x000000c0bc14723c */ /* 0x042fe80000001814 */
[----:B------:R-:W-:Y:S01]  /*a060*/  MUFU.TANH R5, R18 ;  /* 0x0000001200057308 */ /* 0x000fe20000002400 */
[----:B------:R-:W-:Y:S04]  /*a070*/  IADD3 R0, R0, -c[0x0][0x168], RZ ;  /* 0x80005a0000007a10 */ /* 0x000fe80007ffe0ff */
[----:B------:R-:W-:Y:S01]  /*a080*/  IADD3 R2, R0, R4, RZ ;  /* 0x0000000400027210 */ /* 0x000fe20007ffe0ff */
[C---:B------:R-:W-:Y:S01]  /*a090*/  HMMA.16816.F32 R24, R188.reuse, R194, R24 ;  /* 0x000000c2bc18723c */ /* 0x040fe20000001818 */
[----:B------:R-:W1:Y:S02]  /*a0a0*/  LDSM.16.M88.4 R192, [R219+0xa800] ;  /* 0x00a80000dbc0783b */ /* 0x000e640000000200 */
[----:B------:R-:W-:Y:S01]  /*a0b0*/  ISETP.GT.AND P0, PT, R2, RZ, PT ;  /* 0x000000ff0200720c */ /* 0x000fe20003f04270 */
[----:B------:R-:W-:Y:S01]  /*a0c0*/  MUFU.TANH R17, R17 ;  /* 0x0000001100117308 */ /* 0x000fe20000002400 */
[----:B------:R-:W-:Y:S02]  /*a0d0*/  IADD3 R0, R0, R3, RZ ;  /* 0x0000000300007210 */ /* 0x000fe40007ffe0ff */
[----:B------:R-:W-:Y:S02]  /*a0e0*/  FSEL R11, R137, -INF , P0 ;  /* 0xff800000890b7808 */ /* 0x000fe40000000000 */
[C---:B------:R-:W-:Y:S02]  /*a0f0*/  ISETP.GT.AND P0, PT, R0.reuse, 0x1, PT ;  /* 0x000000010000780c */ /* 0x040fe40003f04270 */
[----:B------:R-:W-:Y:S02]  /*a100*/  ISETP.GT.AND P1, PT, R0, RZ, PT ;  /* 0x000000ff0000720c */ /* 0x000fe40003f24270 */
[----:B------:R-:W-:Y:S01]  /*a110*/  FMNMX.FTZ R3, R11, R135, !PT ;  /* 0x000000870b037209 */ /* 0x000fe20007810000 */
[----:B------:R-:W-:Y:S01]  /*a120*/  MUFU.TANH R19, R19 ;  /* 0x0000001300137308 */ /* 0x000fe20000002400 */
[----:B------:R-:W-:Y:S01]  /*a130*/  ISETP.GT.AND P2, PT, R2, 0x1, PT ;  /* 0x000000010200780c */ /* 0x000fe20003f44270 */
        /* <DEDUP_REMOVED lines=8> */
[----:B------:R-:W-:Y:S05]  /*a1c0*/  FMUL.FTZ R27, R27, c[0x0][0x320] ;  /* 0x0000c8001b1b7a20 */ /* 0x000fea0000410000 */
[----:B------:R-:W-:Y:S01]  /*a1d0*/  MUFU.TANH R24, R24 ;  /* 0x0000001800187308 */ /* 0x000fe20000002400 */
[C---:B-1----:R-:W-:Y:S09]  /*a1e0*/  HMMA.16816.F32 R28, R188.reuse, R192, R28 ;  /* 0x000000c0bc1c723c */ /* 0x042ff2000000181c */
[----:B------:R-:W-:Y:S01]  /*a1f0*/  MUFU.TANH R22, R22 ;  /* 0x0000001600167308 */ /* 0x000fe20000002400 */
[C---:B------:R-:W-:Y:S01]  /*a200*/  HMMA.16816.F32 R32, R188.reuse, R194, R32 ;  /* 0x000000c2bc20723c */ /* 0x040fe20000001820 */
[----:B------:R-:W1:Y:S08]  /*a210*/  LDSM.16.M88.4 R192, [R219+0xb000] ;  /* 0x00b00000dbc0783b */ /* 0x000e700000000200 */
[----:B------:R-:W-:Y:S10]  /*a220*/  MUFU.TANH R25, R25 ;  /* 0x0000001900197308 */ /* 0x000ff40000002400 */
        /* <DEDUP_REMOVED lines=14> */
[----:B------:R-:W1:Y:S01]  /*a310*/  LDSM.16.M88.4 R192, [R219+0xb800] ;  /* 0x00b80000dbc0783b */ /* 0x000e620000000200 */
[----:B------:R-:W-:Y:S07]  /*a320*/  DEPBAR.LE SB0, 0x0 ;  /* 0x000080000000791a */ /* 0x000fee0000000000 */
        /* <DEDUP_REMOVED lines=9> */
[----:B------:R-:W-:Y:S04]  /*a3c0*/  FMUL.FTZ R42, R42, c[0x0][0x320] ;  /* 0x0000c8002a2a7a20 */ /* 0x000fe80000410000 */
[----:B------:R-:W-:Y:S01]  /*a3d0*/  MUFU.TANH R41, R41 ;  /* 0x0000002900297308 */ /* 0x000fe20000002400 */
[C---:B-1----:R-:W-:Y:S09]  /*a3e0*/  HMMA.16816.F32 R44, R188.reuse, R192, R44 ;  /* 0x000000c0bc2c723c */ /* 0x042ff2000000182c */
[----:B------:R-:W-:Y:S01]  /*a3f0*/  MUFU.TANH R43, R43 ;  /* 0x0000002b002b7308 */ /* 0x000fe20000002400 */
[----:B------:R-:W-:Y:S01]  /*a400*/  HMMA.16816.F32 R48, R188, R194, R48 ;  /* 0x000000c2bc30723c */ /* 0x000fe20000001830 */
[----:B------:R-:W2:Y:S08]  /*a410*/  LDL.64 R188, [R1+0x20] ;  /* 0x0000200001bc7983 */ /* 0x000eb00000100a00 */
[----:B------:R-:W1:Y:S10]  /*a420*/  MUFU.TANH R132, R7 ;  /* 0x0000000700847308 */ /* 0x000e740000002400 */
[----:B------:R1:W1:Y:S01]  /*a430*/  MUFU.TANH R7, R10 ;  /* 0x0000000a00077308 */ /* 0x0002620000002400 */
[----:B------:R-:W-:Y:S02]  /*a440*/  FMUL.FTZ R45, R45, c[0x0][0x320] ;  /* 0x0000c8002d2d7a20 */ /* 0x000fe40000410000 */
[----:B------:R-:W-:Y:S02]  /*a450*/  FMUL.FTZ R46, R46, c[0x0][0x320] ;  /* 0x0000c8002e2e7a20 */ /* 0x000fe40000410000 */
[----:B------:R-:W-:Y:S02]  /*a460*/  FMUL.FTZ R44, R44, c[0x0][0x320] ;  /* 0x0000c8002c2c7a20 */ /* 0x000fe40000410000 */
[----:B------:R-:W-:Y:S02]  /*a470*/  FMUL.FTZ R47, R47, c[0x0][0x320] ;  /* 0x0000c8002f2f7a20 */ /* 0x000fe40000410000 */
[----:B------:R-:W-:Y:S01]  /*a480*/  FMUL.FTZ R51, R51, c[0x0][0x320] ;  /* 0x0000c80033337a20 */ /* 0x000fe20000410000 */
[----:B------:R3:W-:Y:S10]  /*a490*/  MUFU.TANH R192, R13 ;  /* 0x0000000d00c07308 */ /* 0x0007f40000002400 */
[----:B------:R4:W-:Y:S01]  /*a4a0*/  MUFU.TANH R193, R14 ;  /* 0x0000000e00c17308 */ /* 0x0009e20000002400 */
[----:B-1----:R-:W-:Y:S02]  /*a4b0*/  FSEL R10, R133, -INF , P1 ;  /* 0xff800000850a7808 */ /* 0x002fe40000800000 */
[----:B------:R-:W-:Y:S02]  /*a4c0*/  ISETP.GT.AND P1, PT, R2, 0x8, PT ;  /* 0x000000080200780c */ /* 0x000fe40003f24270 */
[----:B------:R-:W-:Y:S05]  /*a4d0*/  FMNMX.FTZ R4, R10, R136, !PT ;  /* 0x000000880a047209 */ /* 0x000fea0007810000 */
[----:B------:R1:W1:Y:S01]  /*a4e0*/  MUFU.TANH R191, R12 ;  /* 0x0000000c00bf7308 */ /* 0x0002620000002400 */
[----:B---3--:R-:W-:Y:S02]  /*a4f0*/  FSEL R13, R132, -INF , P0 ;  /* 0xff800000840d7808 */ /* 0x008fe40000000000 */
[----:B------:R-:W-:Y:S02]  /*a500*/  ISETP.GT.AND P0, PT, R2, 0x9, PT ;  /* 0x000000090200780c */ /* 0x000fe40003f04270 */
[----:B------:R-:W-:Y:S05]  /*a510*/  FMNMX.FTZ R4, R13, R4, !PT ;  /* 0x000000040d047209 */ /* 0x000fea0007810000 */
[----:B------:R-:W3:Y:S01]  /*a520*/  MUFU.TANH R16, R16 ;  /* 0x0000001000107308 */ /* 0x000ee20000002400 */
[----:B------:R-:W-:Y:S02]  /*a530*/  FSEL R15, R9, -INF , P0 ;  /* 0xff800000090f7808 */ /* 0x000fe40000000000 */
[----:B------:R-:W-:Y:S02]  /*a540*/  ISETP.GT.AND P0, PT, R0, 0x9, PT ;  /* 0x000000090000780c */ /* 0x000fe40003f04270 */
[----:B----4-:R-:W-:Y:S02]  /*a550*/  FSEL R14, R8, -INF , P1 ;  /* 0xff800000080e7808 */ /* 0x010fe40000800000 */
[----:B------:R-:W-:Y:S02]  /*a560*/  ISETP.GT.AND P1, PT, R0, 0x8, PT ;  /* 0x000000080000780c */ /* 0x000fe40003f24270 */
[----:B------:R-:W-:Y:S01]  /*a570*/  FSEL R139, R139, -INF , P0 ;  /* 0xff8000008b8b7808 */ /* 0x000fe20000000000 */
[----:B------:R-:W4:Y:S01]  /*a580*/  MUFU.TANH R20, R20 ;  /* 0x0000001400147308 */ /* 0x000f220000002400 */
[----:B------:R-:W-:Y:S01]  /*a590*/  FSEL R18, R7, -INF , P1 ;  /* 0xff80000007127808 */ /* 0x000fe20000800000 */
[----:B------:R-:W-:Y:S01]  /*a5a0*/  FMUL.FTZ R7, R48, c[0x0][0x320] ;  /* 0x0000c80030077a20 */ /* 0x000fe20000410000 */
[----:B------:R-:W-:Y:S02]  /*a5b0*/  ISETP.GT.AND P1, PT, R2, 0x10, PT ;  /* 0x000000100200780c */ /* 0x000fe40003f24270 */
[----:B-1----:R-:W-:Y:S02]  /*a5c0*/  FSEL R12, R134, -INF , P2 ;  /* 0xff800000860c7808 */ /* 0x002fe40001000000 */
[----:B------:R-:W-:Y:S02]  /*a5d0*/  ISETP.GT.AND P0, PT, R2, 0x11, PT ;  /* 0x000000110200780c */ /* 0x000fe40003f04270 */
[----:B------:R-:W-:Y:S01]  /*a5e0*/  FMNMX.FTZ R3, R12, R3, !PT ;  /* 0x000000030c037209 */ /* 0x000fe20007810000 */
[----:B------:R-:W1:Y:S01]  /*a5f0*/  MUFU.TANH R23, R23 ;  /* 0x0000001700177308 */ /* 0x000e620000002400 */
[----:B------:R-:W-:Y:S02]  /*a600*/  FSEL R191, R191, -INF , P1 ;  /* 0xff800000bfbf7808 */ /* 0x000fe40000800000 */
[----:B------:R-:W-:Y:S02]  /*a610*/  FSEL R192, R192, -INF , P0 ;  /* 0xff800000c0c07808 */ /* 0x000fe40000000000 */
[----:B------:R-:W-:Y:S02]  /*a620*/  FMNMX.FTZ R4, R18, R4, !PT ;  /* 0x0000000412047209 */ /* 0x000fe40007810000 */
[C---:B------:R-:W-:Y:S02]  /*a630*/  ISETP.GT.AND P1, PT, R0.reuse, 0x10, PT ;  /* 0x000000100000780c */ /* 0x040fe40003f24270 */
[----:B------:R-:W-:Y:S01]  /*a640*/  ISETP.GT.AND P0, PT, R0, 0x11, PT ;  /* 0x000000110000780c */ /* 0x000fe20003f04270 */
[----:B------:R-:W1:Y:S01]  /*a650*/  MUFU.TANH R30, R30 ;  /* 0x0000001e001e7308 */ /* 0x000e620000002400 */
[----:B------:R-:W-:Y:S02]  /*a660*/  FMNMX.FTZ R3, R14, R3, !PT ;  /* 0x000000030e037209 */ /* 0x000fe40007810000 */
[----:B------:R-:W-:Y:S02]  /*a670*/  FMNMX.FTZ R4, R139, R4, !PT ;  /* 0x000000048b047209 */ /* 0x000fe40007810000 */
[----:B------:R-:W-:Y:S02]  /*a680*/  FSEL R193, R193, -INF , P1 ;  /* 0xff800000c1c17808 */ /* 0x000fe40000800000 */
[----:B------:R-:W-:Y:S01]  /*a690*/  FSEL R194, R6, -INF , P0 ;  /* 0xff80000006c27808 */ /* 0x000fe20000000000 */
[----:B------:R-:W-:Y:S01]  /*a6a0*/  FMUL.FTZ R6, R49, c[0x0][0x320] ;  /* 0x0000c80031067a20 */ /* 0x000fe20000410000 */
[C---:B------:R-:W-:Y:S01]  /*a6b0*/  ISETP.GT.AND P0, PT, R2.reuse, 0x19, PT ;  /* 0x000000190200780c */ /* 0x040fe20003f04270 */
[----:B------:R-:W1:Y:S01]  /*a6c0*/  MUFU.TANH R31, R31 ;  /* 0x0000001f001f7308 */ /* 0x000e620000002400 */
[----:B------:R-:W-:Y:S02]  /*a6d0*/  ISETP.GT.AND P1, PT, R2, 0x18, PT ;  /* 0x000000180200780c */ /* 0x000fe40003f24270 */
[----:B------:R-:W-:Y:S02]  /*a6e0*/  FMNMX.FTZ R3, R15, R3, !PT ;  /* 0x000000030f037209 */ /* 0x000fe40007810000 */
[----:B------:R-:W-:Y:S02]  /*a6f0*/  FSEL R196, R17, -INF , P0 ;  /* 0xff80000011c47808 */ /* 0x000fe40000000000 */
[----:B---3--:R-:W-:Y:S02]  /*a700*/  FSEL R195, R16, -INF , P1 ;  /* 0xff80000010c37808 */ /* 0x008fe40000800000 */
[C---:B------:R-:W-:Y:S01]  /*a710*/  ISETP.GT.AND P0, PT, R0.reuse, 0x19, PT ;  /* 0x000000190000780c */ /* 0x040fe20003f04270 */
[----:B------:R-:W3:Y:S01]  /*a720*/  MUFU.TANH R33, R33 ;  /* 0x0000002100217308 */ /* 0x000ee20000002400 */
[----:B------:R-:W-:Y:S02]  /*a730*/  FMNMX.FTZ R4, R193, R4, !PT ;  /* 0x00000004c1047209 */ /* 0x000fe40007810000 */
[----:B------:R-:W-:Y:S02]  /*a740*/  ISETP.GT.AND P1, PT, R0, 0x18, PT ;  /* 0x000000180000780c */ /* 0x000fe40003f24270 */
[----:B------:R-:W-:Y:S02]  /*a750*/  FMNMX.FTZ R3, R191, R3, !PT ;  /* 0x00000003bf037209 */ /* 0x000fe40007810000 */
[----:B------:R-:W-:Y:S02]  /*a760*/  FSEL R198, R19, -INF , P0 ;  /* 0xff80000013c67808 */ /* 0x000fe40000000000 */
[----:B------:R-:W-:Y:S01]  /*a770*/  FSEL R197, R5, -INF , P1 ;  /* 0xff80000005c57808 */ /* 0x000fe20000800000 */
[----:B------:R-:W1:Y:S01]  /*a780*/  MUFU.TANH R34, R34 ;  /* 0x0000002200227308 */ /* 0x000e620000002400 */
[----:B------:R-:W-:Y:S01]  /*a790*/  FMNMX.FTZ R4, R194, R4, !PT ;  /* 0x00000004c2047209 */ /* 0x000fe20007810000 */
[----:B------:R-:W-:Y:S01]  /*a7a0*/  FMUL.FTZ R5, R50, c[0x0][0x320] ;  /* 0x0000c80032057a20 */ /* 0x000fe20000410000 */
[C---:B------:R-:W-:Y:S02]  /*a7b0*/  ISETP.GT.AND P0, PT, R2.reuse, 0x21, PT ;  /* 0x000000210200780c */ /* 0x040fe40003f04270 */
[----:B------:R-:W-:Y:S02]  /*a7c0*/  ISETP.GT.AND P1, PT, R2, 0x20, PT ;  /* 0x000000200200780c */ /* 0x000fe40003f24270 */
[----:B------:R-:W-:Y:S02]  /*a7d0*/  FMNMX.FTZ R3, R192, R3, !PT ;  /* 0x00000003c0037209 */ /* 0x000fe40007810000 */
[----:B------:R-:W-:Y:S01]  /*a7e0*/  FSEL R202, R21, -INF , P0 ;  /* 0xff80000015ca7808 */ /* 0x000fe20000000000 */
[----:B------:R-:W3:Y:S01]  /*a7f0*/  MUFU.TANH R35, R35 ;  /* 0x0000002300237308 */ /* 0x000ee20000002400 */
[----:B----4-:R-:W-:Y:S02]  /*a800*/  FSEL R203, R20, -INF , P1 ;  /* 0xff80000014cb7808 */ /* 0x010fe40000800000 */
[C---:B------:R-:W-:Y:S02]  /*a810*/  ISETP.GT.AND P1, PT, R0.reuse, 0x20, PT ;  /* 0x000000200000780c */ /* 0x040fe40003f24270 */
[----:B------:R-:W-:Y:S02]  /*a820*/  FMNMX.FTZ R4, R197, R4, !PT ;  /* 0x00000004c5047209 */ /* 0x000fe40007810000 */
[----:B------:R-:W-:Y:S02]  /*a830*/  ISETP.GT.AND P0, PT, R0, 0x21, PT ;  /* 0x000000210000780c */ /* 0x000fe40003f04270 */
[----:B------:R-:W-:Y:S01]  /*a840*/  FMNMX.FTZ R3, R195, R3, !PT ;  /* 0x00000003c3037209 */ /* 0x000fe20007810000 */
[----:B------:R-:W4:Y:S01]  /*a850*/  MUFU.TANH R36, R36 ;  /* 0x0000002400247308 */ /* 0x000f220000002400 */
[----:B------:R-:W-:Y:S02]  /*a860*/  FMNMX.FTZ R4, R198, R4, !PT ;  /* 0x00000004c6047209 */ /* 0x000fe40007810000 */
[----:B------:R-:W-:Y:S02]  /*a870*/  FSEL R204, R22, -INF , P1 ;  /* 0xff80000016cc7808 */ /* 0x000fe40000800000 */
[C---:B------:R-:W-:Y:S02]  /*a880*/  ISETP.GT.AND P1, PT, R2.reuse, 0x28, PT ;  /* 0x000000280200780c */ /* 0x040fe40003f24270 */
[----:B-1----:R-:W-:Y:S02]  /*a890*/  FSEL R200, R23, -INF , P0 ;  /* 0xff80000017c87808 */ /* 0x002fe40000000000 */
[----:B------:R-:W-:Y:S01]  /*a8a0*/  ISETP.GT.AND P0, PT, R2, 0x29, PT ;  /* 0x000000290200780c */ /* 0x000fe20003f04270 */
[----:B------:R-:W1:Y:S01]  /*a8b0*/  MUFU.TANH R37, R37 ;  /* 0x0000002500257308 */ /* 0x000e620000002400 */
[----:B------:R-:W-:Y:S02]  /*a8c0*/  FMNMX.FTZ R3, R196, R3, !PT ;  /* 0x00000003c4037209 */ /* 0x000fe40007810000 */
[----:B------:R-:W-:Y:S02]  /*a8d0*/  FSEL R205, R24, -INF , P1 ;  /* 0xff80000018cd7808 */ /* 0x000fe40000800000 */
[----:B------:R-:W-:Y:S01]  /*a8e0*/  FSEL R199, R25, -INF , P0 ;  /* 0xff80000019c77808 */ /* 0x000fe20000000000 */
[----:B------:R-:W2:Y:S01]  /*a8f0*/  LDL.LU R24, [R1+0x10] ;  /* 0x0000100001187983 */ /* 0x000ea20000300800 */
[C---:B------:R-:W-:Y:S02]  /*a900*/  ISETP.GT.AND P1, PT, R0.reuse, 0x28, PT ;  /* 0x000000280000780c */ /* 0x040fe40003f24270 */
[----:B------:R-:W-:Y:S01]  /*a910*/  ISETP.GT.AND P0, PT, R0, 0x29, PT ;  /* 0x000000290000780c */ /* 0x000fe20003f04270 */
[----:B------:R-:W1:Y:S01]  /*a920*/  MUFU.TANH R38, R38 ;  /* 0x0000002600267308 */ /* 0x000e620000002400 */
[----:B------:R-:W-:Y:S02]  /*a930*/  FMNMX.FTZ R4, R204, R4, !PT ;  /* 0x00000004cc047209 */ /* 0x000fe40007810000 */
[----:B------:R-:W-:Y:S02]  /*a940*/  FMNMX.FTZ R3, R203, R3, !PT ;  /* 0x00000003cb037209 */ /* 0x000fe40007810000 */
[----:B------:R-:W-:Y:S02]  /*a950*/  FSEL R206, R26, -INF , P1 ;  /* 0xff8000001ace7808 */ /* 0x000fe40000800000 */
[----:B------:R-:W-:Y:S02]  /*a960*/  FSEL R207, R27, -INF , P0 ;  /* 0xff8000001bcf7808 */ /* 0x000fe40000000000 */
[----:B------:R-:W-:Y:S01]  /*a970*/  ISETP.GT.AND P0, PT, R2, 0x31, PT ;  /* 0x000000310200780c */ /* 0x000fe20003f04270 */
[----:B------:R-:W1:Y:S01]  /*a980*/  MUFU.TANH R39, R39 ;  /* 0x0000002700277308 */ /* 0x000e620000002400 */
[----:B------:R-:W-:Y:S02]  /*a990*/  FMNMX.FTZ R4, R200, R4, !PT ;  /* 0x00000004c8047209 */ /* 0x000fe40007810000 */
[----:B------:R-:W-:Y:S02]  /*a9a0*/  ISETP.GT.AND P1, PT, R2, 0x30, PT ;  /* 0x000000300200780c */ /* 0x000fe40003f24270 */
[----:B------:R-:W-:Y:S02]  /*a9b0*/  FMNMX.FTZ R3, R202, R3, !PT ;  /* 0x00000003ca037209 */ /* 0x000fe40007810000 */
[----:B------:R-:W-:Y:S02]  /*a9c0*/  FSEL R29, R29, -INF , P0 ;  /* 0xff8000001d1d7808 */ /* 0x000fe40000000000 */
[----:B------:R-:W-:Y:S01]  /*a9d0*/  FSEL R211, R28, -INF , P1 ;  /* 0xff8000001cd37808 */ /* 0x000fe20000800000 */
[----:B------:R-:W1:Y:S01]  /*a9e0*/  MUFU.TANH R40, R40 ;  /* 0x0000002800287308 */ /* 0x000e620000002400 */
[----:B------:R-:W-:Y:S02]  /*a9f0*/  FMNMX.FTZ R4, R206, R4, !PT ;  /* 0x00000004ce047209 */ /* 0x000fe40007810000 */
[C---:B------:R-:W-:Y:S02]  /*aa00*/  ISETP.GT.AND P1, PT, R0.reuse, 0x30, PT ;  /* 0x000000300000780c */ /* 0x040fe40003f24270 */
[----:B------:R-:W-:Y:S02]  /*aa10*/  ISETP.GT.AND P0, PT, R0, 0x31, PT ;  /* 0x000000310000780c */ /* 0x000fe40003f04270 */
[----:B------:R-:W-:Y:S02]  /*aa20*/  FMNMX.FTZ R3, R205, R3, !PT ;  /* 0x00000003cd037209 */ /* 0x000fe40007810000 */
[----:B------:R-:W-:Y:S01]  /*aa30*/  FSEL R30, R30, -INF , P1 ;  /* 0xff8000001e1e7808 */ /* 0x000fe20000800000 */
[----:B------:R-:W1:Y:S01]  /*aa40*/  MUFU.TANH R42, R42 ;  /* 0x0000002a002a7308 */ /* 0x000e620000002400 */
[----:B------:R-:W-:Y:S02]  /*aa50*/  FSEL R31, R31, -INF , P0 ;  /* 0xff8000001f1f7808 */ /* 0x000fe40000000000 */
[C---:B------:R-:W-:Y:S02]  /*aa60*/  ISETP.GT.AND P1, PT, R2.reuse, 0x38, PT ;  /* 0x000000380200780c */ /* 0x040fe40003f24270 */
[----:B------:R-:W-:Y:S02]  /*aa70*/  ISETP.GT.AND P0, PT, R2, 0x39, PT ;  /* 0x000000390200780c */ /* 0x000fe40003f04270 */
[----:B------:R-:W-:Y:S02]  /*aa80*/  FMNMX.FTZ R4, R207, R4, !PT ;  /* 0x00000004cf047209 */ /* 0x000fe40007810000 */
[----:B------:R-:W-:Y:S01]  /*aa90*/  FMNMX.FTZ R3, R199, R3, !PT ;  /* 0x00000003c7037209 */ /* 0x000fe20007810000 */
[----:B------:R-:W1:Y:S01]  /*aaa0*/  MUFU.TANH R45, R45 ;  /* 0x0000002d002d7308 */ /* 0x000e620000002400 */
[----:B------:R-:W-:Y:S02]  /*aab0*/  FSEL R214, R32, -INF , P1 ;  /* 0xff80000020d67808 */ /* 0x000fe40000800000 */
[----:B---3--:R-:W-:Y:S02]  /*aac0*/  FSEL R213, R33, -INF , P0 ;  /* 0xff80000021d57808 */ /* 0x008fe40000000000 */
[----:B------:R-:W-:Y:S02]  /*aad0*/  FMNMX.FTZ R4, R30, R4, !PT ;  /* 0x000000041e047209 */ /* 0x000fe40007810000 */
[C---:B------:R-:W-:Y:S02]  /*aae0*/  ISETP.GT.AND P1, PT, R0.reuse, 0x38, PT ;  /* 0x000000380000780c */ /* 0x040fe40003f24270 */
[----:B------:R-:W-:Y:S01]  /*aaf0*/  ISETP.GT.AND P0, PT, R0, 0x39, PT ;  /* 0x000000390000780c */ /* 0x000fe20003f04270 */
[----:B------:R-:W3:Y:S01]  /*ab00*/  MUFU.TANH R46, R46 ;  /* 0x0000002e002e7308 */ /* 0x000ee20000002400 */
[----:B------:R-:W-:Y:S02]  /*ab10*/  FMNMX.FTZ R3, R211, R3, !PT ;  /* 0x00000003d3037209 */ /* 0x000fe40007810000 */
[----:B------:R-:W-:Y:S02]  /*ab20*/  FSEL R215, R34, -INF , P1 ;  /* 0xff80000022d77808 */ /* 0x000fe40000800000 */
[C---:B------:R-:W-:Y:S02]  /*ab30*/  ISETP.GT.AND P1, PT, R2.reuse, 0x40, PT ;  /* 0x000000400200780c */ /* 0x040fe40003f24270 */
[----:B------:R-:W-:Y:S02]  /*ab40*/  FSEL R35, R35, -INF , P0 ;  /* 0xff80000023237808 */ /* 0x000fe40000000000 */
[----:B------:R-:W-:Y:S01]  /*ab50*/  FMNMX.FTZ R4, R31, R4, !PT ;  /* 0x000000041f047209 */ /* 0x000fe20007810000 */
[----:B------:R-:W3:Y:S01]  /*ab60*/  MUFU.TANH R44, R44 ;  /* 0x0000002c002c7308 */ /* 0x000ee20000002400 */
[----:B------:R-:W-:Y:S02]  /*ab70*/  ISETP.GT.AND P0, PT, R2, 0x41, PT ;  /* 0x000000410200780c */ /* 0x000fe40003f04270 */
[----:B------:R-:W-:Y:S02]  /*ab80*/  FMNMX.FTZ R3, R29, R3, !PT ;  /* 0x000000031d037209 */ /* 0x000fe40007810000 */
[----:B----4-:R-:W-:Y:S02]  /*ab90*/  FSEL R36, R36, -INF , P1 ;  /* 0xff80000024247808 */ /* 0x010fe40000800000 */
[C---:B------:R-:W-:Y:S02]  /*aba0*/  ISETP.GT.AND P1, PT, R0.reuse, 0x40, PT ;  /* 0x000000400000780c */ /* 0x040fe40003f24270 */
[----:B-1----:R-:W-:Y:S01]  /*abb0*/  FSEL R37, R37, -INF , P0 ;  /* 0xff80000025257808 */ /* 0x002fe20000000000 */
[----:B------:R-:W1:Y:S01]  /*abc0*/  MUFU.TANH R47, R47 ;  /* 0x0000002f002f7308 */ /* 0x000e620000002400 */
[----:B------:R-:W-:Y:S02]  /*abd0*/  ISETP.GT.AND P0, PT, R0, 0x41, PT ;  /* 0x000000410000780c */ /* 0x000fe40003f04270 */
[----:B------:R-:W-:Y:S02]  /*abe0*/  FMNMX.FTZ R4, R215, R4, !PT ;  /* 0x00000004d7047209 */ /* 0x000fe40007810000 */
[----:B------:R-:W-:Y:S02]  /*abf0*/  FMNMX.FTZ R3, R214, R3, !PT ;  /* 0x00000003d6037209 */ /* 0x000fe40007810000 */
[----:B------:R-:W-:Y:S02]  /*ac00*/  FSEL R38, R38, -INF , P1 ;  /* 0xff80000026267808 */ /* 0x000fe40000800000 */
[----:B------:R-:W-:Y:S01]  /*ac10*/  FSEL R39, R39, -INF , P0 ;  /* 0xff80000027277808 */ /* 0x000fe20000000000 */
[----:B------:R-:W4:Y:S01]  /*ac20*/  MUFU.TANH R7, R7 ;  /* 0x0000000700077308 */ /* 0x000f220000002400 */
[----:B------:R-:W-:Y:S02]  /*ac30*/  FMNMX.FTZ R4, R35, R4, !PT ;  /* 0x0000000423047209 */ /* 0x000fe40007810000 */
[C---:B------:R-:W-:Y:S02]  /*ac40*/  ISETP.GT.AND P1, PT, R2.reuse, 0x48, PT ;  /* 0x000000480200780c */ /* 0x040fe40003f24270 */
[----:B------:R-:W-:Y:S02]  /*ac50*/  ISETP.GT.AND P0, PT, R2, 0x49, PT ;  /* 0x000000490200780c */ /* 0x000fe40003f04270 */
[----:B------:R-:W-:Y:S02]  /*ac60*/  FMNMX.FTZ R3, R213, R3, !PT ;  /* 0x00000003d5037209 */ /* 0x000fe40007810000 */
[----:B------:R-:W-:Y:S01]  /*ac70*/  FSEL R16, R40, -INF , P1 ;  /* 0xff80000028107808 */ /* 0x000fe20000800000 */
[----:B------:R-:W1:Y:S01]  /*ac80*/  MUFU.TANH R6, R6 ;  /* 0x0000000600067308 */ /* 0x000e620000002400 */
[----:B------:R-:W-:Y:S02]  /*ac90*/  FSEL R17, R41, -INF , P0 ;  /* 0xff80000029117808 */ /* 0x000fe40000000000 */
[----:B------:R-:W-:Y:S02]  /*aca0*/  ISETP.GT.AND P0, PT, R0, 0x49, PT ;  /* 0x000000490000780c */ /* 0x000fe40003f04270 */
[----:B------:R-:W-:Y:S02]  /*acb0*/  FMNMX.FTZ R4, R38, R4, !PT ;  /* 0x0000000426047209 */ /* 0x000fe40007810000 */
[----:B------:R-:W-:Y:S02]  /*acc0*/  ISETP.GT.AND P1, PT, R0, 0x48, PT ;  /* 0x000000480000780c */ /* 0x000fe40003f24270 */
[----:B------:R-:W-:Y:S01]  /*acd0*/  FMNMX.FTZ R3, R36, R3, !PT ;  /* 0x0000000324037209 */ /* 0x000fe20007810000 */
[----:B------:R-:W1:Y:S01]  /*ace0*/  MUFU.TANH R5, R5 ;  /* 0x0000000500057308 */ /* 0x000e620000002400 */
[----:B------:R-:W-:Y:S02]  /*acf0*/  FSEL R22, R43, -INF , P0 ;  /* 0xff8000002b167808 */ /* 0x000fe40000000000 */
[----:B------:R-:W-:Y:S02]  /*ad00*/  FSEL R19, R42, -INF , P1 ;  /* 0xff8000002a137808 */ /* 0x000fe40000800000 */
[----:B------:R-:W-:Y:S02]  /*ad10*/  ISETP.GT.AND P0, PT, R0, 0x50, PT ;  /* 0x000000500000780c */ /* 0x000fe40003f04270 */
[----:B------:R-:W-:Y:S02]  /*ad20*/  FMNMX.FTZ R4, R39, R4, !PT ;  /* 0x0000000427047209 */ /* 0x000fe40007810000 */
[C---:B------:R-:W-:Y:S01]  /*ad30*/  ISETP.GT.AND P1, PT, R2.reuse, 0x51, PT ;  /* 0x000000510200780c */ /* 0x040fe20003f24270 */
[----:B------:R-:W1:Y:S01]  /*ad40*/  MUFU.TANH R134, R51 ;  /* 0x0000003300867308 */ /* 0x000e620000002400 */
[----:B------:R-:W-:Y:S02]  /*ad50*/  FMNMX.FTZ R3, R37, R3, !PT ;  /* 0x0000000325037209 */ /* 0x000fe40007810000 */
[----:B------:R-:W-:Y:S02]  /*ad60*/  ISETP.GT.AND P2, PT, R2, 0x50, PT ;  /* 0x000000500200780c */ /* 0x000fe40003f44270 */
[----:B------:R-:W-:Y:S02]  /*ad70*/  FSEL R210, R45, -INF , P1 ;  /* 0xff8000002dd27808 */ /* 0x000fe40000800000 */
[----:B---3--:R-:W-:Y:S02]  /*ad80*/  FSEL R23, R46, -INF , P0 ;  /* 0xff8000002e177808 */ /* 0x008fe40000000000 */
[C---:B------:R-:W-:Y:S02]  /*ad90*/  ISETP.GT.AND P0, PT, R2.reuse, 0x59, PT ;  /* 0x000000590200780c */ /* 0x040fe40003f04270 */
[----:B------:R-:W-:Y:S02]  /*ada0*/  ISETP.GT.AND P1, PT, R2, 0x58, PT ;  /* 0x000000580200780c */ /* 0x000fe40003f24270 */
[----:B------:R-:W-:Y:S02]  /*adb0*/  FMNMX.FTZ R2, R19, R4, !PT ;  /* 0x0000000413027209 */ /* 0x000fe40007810000 */
[----:B------:R-:W-:Y:S02]  /*adc0*/  FMNMX.FTZ R3, R16, R3, !PT ;  /* 0x0000000310037209 */ /* 0x000fe40007810000 */
[----:B------:R-:W-:Y:S02]  /*add0*/  FSEL R212, R44, -INF , P2 ;  /* 0xff8000002cd47808 */ /* 0x000fe40001000000 */
[----:B------:R-:W-:Y:S02]  /*ade0*/  ISETP.GT.AND P2, PT, R0, 0x51, PT ;  /* 0x000000510000780c */ /* 0x000fe40003f44270 */
[----:B------:R-:W-:Y:S02]  /*adf0*/  FMNMX.FTZ R2, R22, R2, !PT ;  /* 0x0000000216027209 */ /* 0x000fe40007810000 */
[----:B------:R-:W-:Y:S02]  /*ae00*/  FMNMX.FTZ R3, R17, R3, !PT ;  /* 0x0000000311037209 */ /* 0x000fe40007810000 */
[----:B-1----:R-:W-:Y:S02]  /*ae10*/  FSEL R21, R47, -INF , P2 ;  /* 0xff8000002f157808 */ /* 0x002fe40001000000 */
[----:B------:R-:W-:Y:S02]  /*ae20*/  FMNMX.FTZ R2, R23, R2, !PT ;  /* 0x0000000217027209 */ /* 0x000fe40007810000 */
[----:B----4-:R-:W-:Y:S02]  /*ae30*/  FSEL R209, R7, -INF , P1 ;  /* 0xff80000007d17808 */ /* 0x010fe40000800000 */
[----:B------:R-:W-:Y:S02]  /*ae40*/  ISETP.GT.AND P1, PT, R0, 0x58, PT ;  /* 0x000000580000780c */ /* 0x000fe40003f24270 */
[----:B------:R-:W-:Y:S02]  /*ae50*/  FMNMX.FTZ R3, R212, R3, !PT ;  /* 0x00000003d4037209 */ /* 0x000fe40007810000 */
[----:B------:R-:W-:Y:S02]  /*ae60*/  FSEL R208, R6, -INF , P0 ;  /* 0xff80000006d07808 */ /* 0x000fe40000000000 */
[----:B------:R-:W-:Y:S02]  /*ae70*/  ISETP.GT.AND P0, PT, R0, 0x59, PT ;  /* 0x000000590000780c */ /* 0x000fe40003f04270 */
[----:B------:R-:W-:Y:S02]  /*ae80*/  FMNMX.FTZ R0, R21, R2, !PT ;  /* 0x0000000215007209 */ /* 0x000fe40007810000 */
[----:B------:R-:W-:Y:S02]  /*ae90*/  FSEL R20, R5, -INF , P1 ;  /* 0xff80000005147808 */ /* 0x000fe40000800000 */
[----:B------:R-:W-:Y:S02]  /*aea0*/  FMNMX.FTZ R3, R210, R3, !PT ;  /* 0x00000003d2037209 */ /* 0x000fe40007810000 */
[----:B------:R-:W-:Y:S02]  /*aeb0*/  FSEL R134, R134, -INF , P0 ;  /* 0xff80000086867808 */ /* 0x000fe40000000000 */
[----:B------:R-:W-:Y:S02]  /*aec0*/  FMNMX.FTZ R0, R20, R0, !PT ;  /* 0x0000000014007209 */ /* 0x000fe40007810000 */
[----:B------:R-:W-:Y:S02]  /*aed0*/  FMNMX.FTZ R3, R209, R3, !PT ;  /* 0x00000003d1037209 */ /* 0x000fe40007810000 */
[----:B------:R-:W-:Y:S02]  /*aee0*/  FMNMX.FTZ R0, R134, R0, !PT ;  /* 0x0000000086007209 */ /* 0x000fe40007810000 */
[----:B------:R-:W-:Y:S02]  /*aef0*/  FMNMX.FTZ R3, R208, R3, !PT ;  /* 0x00000003d0037209 */ /* 0x000fe40007810000 */
[C---:B------:R-:W-:Y:S01]  /*af00*/  ISETP.GT.AND P2, PT, R201.reuse, R252, PT ;  /* 0x000000fcc900720c */ /* 0x040fe20003f44270 */
[----:B------:R-:W1:Y:S01]  /*af10*/  SHFL.BFLY PT, R2, R0, 0x2, 0x1f ;  /* 0x0c401f0000027f89 */ /* 0x000e6200000e0000 */
[----:B------:R-:W-:Y:S07]  /*af20*/  IADD3 R252, R201, -0x1, RZ ;  /* 0xffffffffc9fc7810 */ /* 0x000fee0007ffe0ff */
[----:B------:R-:W3:Y:S04]  /*af30*/  SHFL.BFLY PT, R133, R3, 0x2, 0x1f ;  /* 0x0c401f0003857f89 */ /* 0x000ee800000e0000 */
[----:B------:R-:W-:Y:S02]  /*af40*/  @P2 SHF.R.S32.HI R6, RZ, 0x1f, R252 ;  /* 0x0000001fff062819 */ /* 0x000fe400000114fc */
[----:B------:R-:W-:Y:S03]  /*af50*/  @P2 MOV R7, R138 ;  /* 0x0000008a00072202 */ /* 0x000fe60000000f00 */
[----:B------:R-:W-:Y:S01]  /*af60*/  @P2 IMAD R6, R6, c[0x0][0x1e0], RZ ;  /* 0x0000780006062a24 */ /* 0x000fe200078e02ff */
[----:B-1----:R-:W-:Y:S02]  /*af70*/  FMNMX.FTZ R0, R0, R2, !PT ;  /* 0x0000000200007209 */ /* 0x002fe40007810000 */
[----:B---3--:R-:W-:Y:S03]  /*af80*/  FMNMX.FTZ R133, R3, R133, !PT ;  /* 0x0000008503857209 */ /* 0x008fe60007810000 */
[----:B------:R-:W1:Y:S08]  /*af90*/  SHFL.BFLY PT, R3, R0, 0x1, 0x1f ;  /* 0x0c201f0000037f89 */ /* 0x000e7000000e0000 */
[----:B------:R-:W3:Y:S01]  /*afa0*/  SHFL.BFLY PT, R4, R133, 0x1, 0x1f ;  /* 0x0c201f0085047f89 */ /* 0x000ee200000e0000 */
[----:B-1----:R-:W-:Y:S04]  /*afb0*/  FMNMX.FTZ R132, R0, R3, !PT ;  /* 0x0000000300847209 */ /* 0x002fe80007810000 */
[C---:B------:R-:W-:Y:S04]  /*afc0*/  FSETP.NEU.FTZ.AND P0, PT, R132.reuse, -INF , PT ;  /* 0xff8000008400780b */ /* 0x040fe80003f1d000 */
[----:B------:R-:W-:Y:S02]  /*afd0*/  FSEL R0, R132, RZ, P0 ;  /* 0x000000ff84007208 */ /* 0x000fe40000000000 */
[----:B---3--:R-:W-:Y:S01]  /*afe0*/  FMNMX.FTZ R133, R133, R4, !PT ;  /* 0x0000000485857209 */ /* 0x008fe20007810000 */
[----:B------:R-:W-:Y:S03]  /*aff0*/  @P2 IMAD.WIDE.U32 R4, R252, c[0x0][0x1e0], RZ ;  /* 0x00007800fc042a25 */ /* 0x000fe600078e00ff */
[C---:B------:R-:W-:Y:S01]  /*b000*/  FSETP.NEU.FTZ.AND P1, PT, R133.reuse, -INF , PT ;  /* 0xff8000008500780b */ /* 0x040fe20003f3d000 */
[----:B------:R-:W-:Y:S02]  /*b010*/  FADD.FTZ R3, -R0, R136 ;  /* 0x0000008800037221 */ /* 0x000fe40000010100 */
[----:B------:R-:W-:Y:S01]  /*b020*/  @P2 IMAD R0, R252, c[0x0][0x1e4], R6 ;  /* 0x00007900fc002a24 */ /* 0x000fe200078e0206 */
[----:B--2---:R-:W-:Y:S01]  /*b030*/  @P2 MOV R6, R188 ;  /* 0x000000bc00062202 */ /* 0x004fe20000000f00 */
[----:B------:R-:W-:Y:S01]  /*b040*/  FMUL.FTZ R188, R132, c[0x0][0x2d0] ;  /* 0x0000b40084bc7a20 */ /* 0x000fe20000410000 */
[----:B------:R-:W-:Y:S02]  /*b050*/  FSEL R2, R133, RZ, P1 ;  /* 0x000000ff85027208 */ /* 0x000fe40000800000 */
[----:B------:R-:W-:Y:S01]  /*b060*/  @P2 IADD3 R0, R5, R0, RZ ;  /* 0x0000000005002210 */ /* 0x000fe20007ffe0ff */
[----:B------:R-:W-:Y:S01]  /*b070*/  @P2 IMAD.WIDE.U32 R6, R4, 0x60, R6 ;  /* 0x0000006004062825 */ /* 0x000fe200078e0006 */
[----:B------:R-:W-:Y:S03]  /*b080*/  FSEL R188, R188, RZ, P0 ;  /* 0x000000ffbcbc7208 */ /* 0x000fe60000000000 */
[----:B------:R-:W-:Y:S02]  /*b090*/  @P2 IMAD R0, R0, 0x60, RZ ;  /* 0x0000006000002824 */ /* 0x000fe400078e02ff */
[----:B------:R-:W-:Y:S02]  /*b0a0*/  FADD.FTZ R2, -R2, R135 ;  /* 0x0000008702027221 */ /* 0x000fe40000010100 */
[----:B------:R-:W-:Y:S01]  /*b0b0*/  FMUL.FTZ R135, R133, c[0x0][0x2d0] ;  /* 0x0000b40085877a20 */ /* 0x000fe20000410000 */
[----:B------:R-:W-:Y:S04]  /*b0c0*/  @P2 IADD3 R0, R7, R0, RZ ;  /* 0x0000000007002210 */ /* 0x000fe80007ffe0ff */
[C---:B------:R-:W-:Y:S02]  /*b0d0*/  @P2 SHF.L.U64.HI R0, R6.reuse, 0x1, R0 ;  /* 0x0000000106002819 */ /* 0x040fe40000010200 */
[----:B------:R-:W-:Y:S02]  /*b0e0*/  @P2 SHF.L.U32 R6, R6, 0x1, RZ ;  /* 0x0000000106062819 */ /* 0x000fe400000006ff */
[----:B------:R-:W-:Y:S02]  /*b0f0*/  FSEL R135, R135, RZ, P1 ;  /* 0x000000ff87877208 */ /* 0x000fe40000800000 */
[C---:B------:R-:W-:Y:S02]  /*b100*/  @P2 IADD3 R4, P3, R6.reuse, c[0x0][0x1c8], RZ ;  /* 0x0000720006042a10 */ /* 0x040fe40007f7e0ff */
[----:B------:R-:W-:Y:S01]  /*b110*/  @P2 IADD3 R8, P4, R6, 0x80, RZ ;  /* 0x0000008006082810 */ /* 0x000fe20007f9e0ff */
[--C-:B------:R-:W-:Y:S01]  /*b120*/  FFMA.FTZ R15, R15, c[0x0][0x2d0], -R135.reuse ;  /* 0x0000b4000f0f7a23 */ /* 0x100fe20000010887 */
[----:B------:R-:W-:Y:S02]  /*b130*/  @P2 IADD3.X R5, R0, c[0x0][0x1cc], RZ, P3, !PT ;  /* 0x0000730000052a10 */ /* 0x000fe40001ffe4ff */
[----:B------:R-:W-:Y:S03]  /*b140*/  @P2 IADD3 R8, P3, R8, c[0x0][0x1c8], RZ ;  /* 0x0000720008082a10 */ /* 0x000fe60007f7e0ff */
[----:B------:R1:W-:Y:S01]  /*b150*/  @P2 LDGSTS.E.BYPASS.LTC128B.128 [R251+0xc100], [R4.64], !P5 ;  /* 0x0c10000004fb2fae */ /* 0x0003e2000e901d46 */
[--C-:B------:R-:W-:Y:S02]  /*b160*/  @P2 IADD3.X R9, RZ, c[0x0][0x1cc], R0.reuse, P3, P4 ;  /* 0x00007300ff092a10 */ /* 0x100fe40001fe8400 */
[----:B------:R-:W-:Y:S11]  /*b170*/  LOP3.LUT P4, RZ, R220, 0x2, RZ, 0xc0, !PT ;  /* 0x00000002dcff7812 */ /* 0x000ff6000788c0ff */
[----:B------:R-:W-:Y:S02]  /*b180*/  @!UPT UIADD3 URZ, URZ, URZ, URZ ;  /* 0x0000003f3f3ff290 */ /* 0x000fe4000fffe03f */
[----:B------:R2:W-:Y:S02]  /*b190*/  @P2 LDGSTS.E.BYPASS.LTC128B.128 [R251+0xf100], [R8.64], !P4 ;  /* 0x0f10000008fb2fae */ /* 0x0005e4000e101d46 */
[----:B--2---:R-:W-:Y:S04]  /*b1a0*/  @P2 IADD3 R8, P4, R6, 0x100, RZ ;  /* 0x0000010006082810 */ /* 0x004fe80007f9e0ff */
[----:B------:R-:W-:Y:S04]  /*b1b0*/  @P2 IADD3 R8, P3, R8, c[0x0][0x1c8], RZ ;  /* 0x0000720008082a10 */ /* 0x000fe80007f7e0ff */
[--C-:B------:R-:W-:Y:S02]  /*b1c0*/  @P2 IADD3.X R9, RZ, c[0x0][0x1cc], R0.reuse, P3, P4 ;  /* 0x00007300ff092a10 */ /* 0x100fe40001fe8400 */
[----:B------:R-:W-:Y:S11]  /*b1d0*/  LOP3.LUT P4, RZ, R220, 0x1, RZ, 0xc0, !PT ;  /* 0x00000001dcff7812 */ /* 0x000ff6000788c0ff */
[----:B------:R-:W-:Y:S02]  /*b1e0*/  @!UPT UIADD3 URZ, URZ, URZ, URZ ;  /* 0x0000003f3f3ff290 */ /* 0x000fe4000fffe03f */
[----:B------:R2:W-:Y:S01]  /*b1f0*/  @P2 LDGSTS.E.BYPASS.LTC128B.128 [R251+0x12100], [R8.64], !P4 ;  /* 0x1210000008fb2fae */ /* 0x0005e2000e101d46 */
[----:B------:R-:W-:Y:S04]  /*b200*/  @P2 IADD3 R6, P4, R6, 0x180, RZ ;  /* 0x0000018006062810 */ /* 0x000fe80007f9e0ff */
[----:B------:R-:W-:Y:S04]  /*b210*/  @P2 IADD3 R6, P3, R6, c[0x0][0x1c8], RZ ;  /* 0x0000720006062a10 */ /* 0x000fe80007f7e0ff */
[----:B------:R-:W-:Y:S01]  /*b220*/  @P2 IADD3.X R7, RZ, c[0x0][0x1cc], R0, P3, P4 ;  /* 0x00007300ff072a10 */ /* 0x000fe20001fe8400 */
[--C-:B------:R-:W-:Y:S01]  /*b230*/  FFMA.FTZ R0, R11, c[0x0][0x2d0], -R135.reuse ;  /* 0x0000b4000b007a23 */ /* 0x100fe20000010887 */
[----:B------:R-:W-:Y:S03]  /*b240*/  LOP3.LUT P4, RZ, R220, 0x1, RZ, 0xc0, !PT ;  /* 0x00000001dcff7812 */ /* 0x000fe6000788c0ff */
[----:B------:R3:W-:Y:S01]  /*b250*/  MUFU.EX2 R136, R0 ;  /* 0x0000000000887308 */ /* 0x0007e20000000800 */
[----:B------:R4:W-:Y:S01]  /*b260*/  @P2 LDGSTS.E.BYPASS.LTC128B.128 [R251+0x15100], [R6.64], !P6 ;  /* 0x1510000006fb2fae */ /* 0x0009e2000f101d46 */
[--C-:B---3--:R-:W-:Y:S08]  /*b270*/  FFMA.FTZ R0, R10, c[0x0][0x2d0], -R188.reuse ;  /* 0x0000b4000a007a23 */ /* 0x108ff000000108bc */
[----:B------:R3:W-:Y:S01]  /*b280*/  MUFU.EX2 R138, R0 ;  /* 0x00000000008a7308 */ /* 0x0007e20000000800 */
[----:B----4-:R-:W-:Y:S02]  /*b290*/  @P2 MOV R6, c[0x0][0x1e0] ;  /* 0x0000780000062a02 */ /* 0x010fe40000000f00 */
[----:B------:R-:W-:Y:S04]  /*b2a0*/  @P2 MOV R7, 0x6 ;  /* 0x0000000600072802 */ /* 0x000fe80000000f00 */
[C---:B------:R-:W-:Y:S02]  /*b2b0*/  @P2 SHF.L.U64.HI R7, R6.reuse, R7, c[0x0][0x1e4] ;  /* 0x0000790006072619 */ /* 0x040fe40000010207 */
[----:B------:R-:W-:Y:S04]  /*b2c0*/  @P2 SHF.L.U32 R6, R6, 0x6, RZ ;  /* 0x0000000606062819 */ /* 0x000fe800000006ff */
[----:B-1----:R-:W-:Y:S04]  /*b2d0*/  @P2 IADD3 R4, P3, R4, R6, RZ ;  /* 0x0000000604042210 */ /* 0x002fe80007f7e0ff */
[C---:B------:R-:W-:Y:S02]  /*b2e0*/  @P2 IADD3.X R5, R7.reuse, R5, RZ, P3, !PT ;  /* 0x0000000507052210 */ /* 0x040fe40001ffe4ff */
[----:B------:R-:W-:Y:S02]  /*b2f0*/  LOP3.LUT P3, RZ, R220, 0x2, RZ, 0xc0, !PT ;  /* 0x00000002dcff7812 */ /* 0x000fe4000786c0ff */
[----:B------:R-:W4:Y:S01]  /*b300*/  LDL.LU R220, [R1+0x84] ;  /* 0x0000840001dc7983 */ /* 0x000f220000300800 */
[----:B------:R-:W-:Y:S01]  /*b310*/  @P2 IADD3 R6, P0, R6, R4, RZ ;  /* 0x0000000406062210 */ /* 0x000fe20007f1e0ff */
[--C-:B---3--:R-:W-:Y:S02]  /*b320*/  FFMA.FTZ R0, R12, c[0x0][0x2d0], -R135.reuse ;  /* 0x0000b4000c007a23 */ /* 0x108fe40000010887 */
[----:B------:R1:W-:Y:S01]  /*b330*/  @P2 LDGSTS.E.BYPASS.LTC128B.128 [R251+0xd100], [R4.64], !P5 ;  /* 0x0d10000004fb2fae */ /* 0x0003e2000e901d46 */
[----:B------:R-:W-:Y:S01]  /*b340*/  @P2 IADD3.X R7, R7, R5, RZ, P0, !PT ;  /* 0x0000000507072210 */ /* 0x000fe200007fe4ff */
[----:B------:R3:W-:Y:S06]  /*b350*/  MUFU.EX2 R137, R0 ;  /* 0x0000000000897308 */ /* 0x0007ec0000000800 */
[----:B------:R1:W-:Y:S08]  /*b360*/  @P2 LDGSTS.E.BYPASS.LTC128B.128 [R251+0x10100], [R4.64+0x80], !P3 ;  /* 0x1010008004fb2fae */ /* 0x0003f0000d901d46 */
[----:B------:R1:W-:Y:S08]  /*b370*/  @P2 LDGSTS.E.BYPASS.LTC128B.128 [R251+0x13100], [R4.64+0x100], !P4 ;  /* 0x1310010004fb2fae */ /* 0x0003f0000e101d46 */
[----:B------:R1:W-:Y:S01]  /*b380*/  @P2 LDGSTS.E.BYPASS.LTC128B.128 [R251+0x16100], [R4.64+0x180], !P6 ;  /* 0x1610018004fb2fae */ /* 0x0003e2000f101d46 */
[----:B---3--:R-:W-:Y:S02]  /*b390*/  FMUL.FTZ R0, R2, c[0x0][0x2d0] ;  /* 0x0000b40002007a20 */ /* 0x008fe40000410000 */
[----:B------:R-:W-:Y:S05]  /*b3a0*/  FFMA.FTZ R2, R13, c[0x0][0x2d0], -R188 ;  /* 0x0000b4000d027a23 */ /* 0x000fea00000108bc */
[----:B------:R3:W-:Y:S01]  /*b3b0*/  @P2 LDGSTS.E.BYPASS.LTC128B.128 [R251+0xe100], [R6.64], !P5 ;  /* 0x0e10000006fb2fae */ /* 0x0007e2000e901d46 */
[----:B------:R-:W2:Y:S07]  /*b3c0*/  MUFU.EX2 R0, R0 ;  /* 0x0000000000007308 */ /* 0x000eae0000000800 */
[----:B------:R3:W-:Y:S03]  /*b3d0*/  @P2 LDGSTS.E.BYPASS.LTC128B.128 [R251+0x11100], [R6.64+0x80], !P3 ;  /* 0x1110008006fb2fae */ /* 0x0007e6000d901d46 */
[----:B------:R3:W-:Y:S05]  /*b3e0*/  MUFU.EX2 R190, R2 ;  /* 0x0000000200be7308 */ /* 0x0007ea0000000800 */
[----:B------:R3:W-:Y:S08]  /*b3f0*/  @P2 LDGSTS.E.BYPASS.LTC128B.128 [R251+0x14100], [R6.64+0x100], !P4 ;  /* 0x1410010006fb2fae */ /* 0x0007f0000e101d46 */
[----:B------:R3:W-:Y:S01]  /*b400*/  @P2 LDGSTS.E.BYPASS.LTC128B.128 [R251+0x17100], [R6.64+0x180], !P6 ;  /* 0x1710018006fb2fae */ /* 0x0007e2000f101d46 */
[C---:B--2---:R-:W-:Y:S01]  /*b410*/  FMUL.FTZ R8, R0.reuse, R144 ;  /* 0x0000009000087220 */ /* 0x044fe20000410000 */
[----:B------:R-:W-:Y:S01]  /*b420*/  MOV R144, R36 ;  /* 0x0000002400907202 */ /* 0x000fe20000000f00 */
[C---:B------:R-:W-:Y:S02]  /*b430*/  FMUL.FTZ R36, R0.reuse, R172 ;  /* 0x000000ac00247220 */ /* 0x040fe40000410000 */
[C---:B-1----:R-:W-:Y:S01]  /*b440*/  FMUL.FTZ R4, R0.reuse, R140 ;  /* 0x0000008c00047220 */ /* 0x042fe20000410000 */
[----:B------:R-:W-:Y:S01]  /*b450*/  MOV R140, R29 ;  /* 0x0000001d008c7202 */ /* 0x000fe20000000f00 */
[C---:B------:R-:W-:Y:S01]  /*b460*/  FMUL.FTZ R5, R0.reuse, R141 ;  /* 0x0000008d00057220 */ /* 0x040fe20000410000 */
[----:B------:R-:W2:Y:S01]  /*b470*/  LDL.LU R172, [R1+0x14] ;  /* 0x0000140001ac7983 */ /* 0x000ea20000300800 */
[----:B------:R-:W-:Y:S01]  /*b480*/  FMUL.FTZ R9, R0, R145 ;  /* 0x0000009100097220 */ /* 0x000fe20000410000 */
[----:B------:R-:W-:Y:S01]  /*b490*/  MOV R141, R38 ;  /* 0x00000026008d7202 */ /* 0x000fe20000000f00 */
[----:B---3--:R-:W-:Y:S01]  /*b4a0*/  FFMA.FTZ R2, R14, c[0x0][0x2d0], -R135 ;  /* 0x0000b4000e027a23 */ /* 0x008fe20000010887 */
[----:B------:R-:W-:Y:S01]  /*b4b0*/  MUFU.EX2 R145, R15 ;  /* 0x0000000f00917308 */ /* 0x000fe20000000800 */
        /* <DEDUP_REMOVED lines=8> */
[C---:B------:R-:W-:Y:S01]  /*b540*/  FMUL.FTZ R20, R0.reuse, R156 ;  /* 0x0000009c00147220 */ /* 0x040fe20000410000 */
[----:B------:R1:W-:Y:S01]  /*b550*/  MUFU.EX2 R189, R2 ;  /* 0x0000000200bd7308 */ /* 0x0003e20000000800 */
        /* <DEDUP_REMOVED lines=15> */
[----:B------:R-:W0:Y:S01]  /*b650*/  LDGDEPBAR ;  /* 0x00000000000079af */ /* 0x000e220000000000 */
        /* <DEDUP_REMOVED lines=8> */
[----:B-1----:R-:W-:Y:S01]  /*b6e0*/  FMUL.FTZ R2, R3, c[0x0][0x2d0] ;  /* 0x0000b40003027a20 */ /* 0x002fe20000410000 */
[----:B------:R-:W-:Y:S01]  /*b6f0*/  MOV R180, R165 ;  /* 0x000000a500b47202 */ /* 0x000fe20000000f00 */
[C---:B------:R-:W-:Y:S01]  /*b700*/  FFMA.FTZ R3, R0.reuse, R24, R136 ;  /* 0x0000001800037223 */ /* 0x040fe20000010088 */
[C---:B------:R-:W-:Y:S01]  /*b710*/  F2FP.PACK_AB R136, R137.reuse, R136 ;  /* 0x000000888988723e */ /* 0x040fe200000000ff */
[C---:B------:R-:W-:Y:S01]  /*b720*/  FMUL.FTZ R24, R0.reuse, R160 ;  /* 0x000000a000187220 */ /* 0x040fe20000410000 */
[----:B------:R-:W-:Y:S01]  /*b730*/  MOV R160, R22 ;  /* 0x0000001600a07202 */ /* 0x000fe20000000f00 */
[----:B------:R-:W1:Y:S01]  /*b740*/  MUFU.EX2 R2, R2 ;  /* 0x0000000200027308 */ /* 0x000e620000000800 */
        /* <DEDUP_REMOVED lines=44> */
[C---:B-1----:R-:W-:Y:S01]  /*ba10*/  FMUL.FTZ R35, R2.reuse, R171 ;  /* 0x000000ab02237220 */ /* 0x042fe20000410000 */
[----:B------:R-:W-:Y:S01]  /*ba20*/  MOV R171, R144 ;  /* 0x0000009000ab7202 */ /* 0x000fe20000000f00 */
[C---:B------:R-:W-:Y:S01]  /*ba30*/  FMUL.FTZ R6, R2.reuse, R142 ;  /* 0x0000008e02067220 */ /* 0x040fe20000410000 */
[----:B------:R1:W-:Y:S01]  /*ba40*/  MUFU.EX2 R144, R0 ;  /* 0x0000000000907308 */ /* 0x0003e20000000800 */
[C---:B------:R-:W-:Y:S02]  /*ba50*/  FMUL.FTZ R7, R2.reuse, R143 ;  /* 0x0000008f02077220 */ /* 0x040fe40000410000 */
[C---:B------:R-:W-:Y:S01]  /*ba60*/  FMUL.FTZ R42, R2.reuse, R178 ;  /* 0x000000b2022a7220 */ /* 0x040fe20000410000 */
[----:B------:R-:W-:Y:S01]  /*ba70*/  MOV R178, R140 ;  /* 0x0000008c00b27202 */ /* 0x000fe20000000f00 */
[C---:B------:R-:W-:Y:S01]  /*ba80*/  FMUL.FTZ R11, R2.reuse, R147 ;  /* 0x00000093020b7220 */ /* 0x040fe20000410000 */
[----:B------:R-:W3:Y:S01]  /*ba90*/  LDSM.16.MT88.4 R140, [R217] ;  /* 0x00000000d98c783b */ /* 0x000ee20000004200 */
[C---:B------:R-:W-:Y:S02]  /*baa0*/  FMUL.FTZ R43, R2.reuse, R179 ;  /* 0x000000b3022b7220 */ /* 0x040fe40000410000 */
[C---:B------:R-:W-:Y:S02]  /*bab0*/  FMUL.FTZ R50, R2.reuse, R186 ;  /* 0x000000ba02327220 */ /* 0x040fe40000410000 */
[C---:B------:R-:W-:Y:S02]  /*bac0*/  FMUL.FTZ R51, R2.reuse, R187 ;  /* 0x000000bb02337220 */ /* 0x040fe40000410000 */
[----:B------:R-:W-:Y:S02]  /*bad0*/  FMUL.FTZ R10, R2, R146 ;  /* 0x00000092020a7220 */ /* 0x000fe40000410000 */
[----:B------:R-:W-:Y:S01]  /*bae0*/  FADD.FTZ R146, R137, R3 ;  /* 0x0000000389927221 */ /* 0x000fe20000010000 */
[----:B------:R-:W-:Y:S01]  /*baf0*/  F2FP.PACK_AB R137, R190, R138 ;  /* 0x0000008abe89723e */ /* 0x000fe200000000ff */
        /* <DEDUP_REMOVED lines=63> */
[----:B------:R-:W-:Y:S02]  /*bef0*/  FFMA.FTZ R3, R197, c[0x0][0x2d0], -R188 ;  /* 0x0000b400c5037a23 */ /* 0x000fe400000108bc */
[----:B------:R1:W-:Y:S01]  /*bf00*/  MUFU.EX2 R150, R0 ;  /* 0x0000000000967308 */ /* 0x0003e20000000800 */
[--C-:B------:R-:W-:Y:S09]  /*bf10*/  FFMA.FTZ R191, R212, c[0x0][0x2d0], -R135.reuse ;  /* 0x0000b400d4bf7a23 */ /* 0x100ff20000010887 */
[----:B------:R-:W-:Y:S01]  /*bf20*/  MUFU.EX2 R191, R191 ;  /* 0x000000bf00bf7308 */ /* 0x000fe20000000800 */
[--C-:B-1----:R-:W-:Y:S02]  /*bf30*/  FFMA.FTZ R0, R192, c[0x0][0x2d0], -R135.reuse ;  /* 0x0000b400c0007a23 */ /* 0x102fe40000010887 */
[--C-:B------:R-:W-:Y:S07]  /*bf40*/  FFMA.FTZ R192, R210, c[0x0][0x2d0], -R135.reuse ;  /* 0x0000b400d2c07a23 */ /* 0x100fee0000010887 */
[----:B------:R1:W-:Y:S01]  /*bf50*/  MUFU.EX2 R149, R0 ;  /* 0x0000000000957308 */ /* 0x0003e20000000800 */
[----:B--2---:R-:W-:Y:S01]  /*bf60*/  FFMA.FTZ R2, R2, R172, R138 ;  /* 0x000000ac02027223 */ /* 0x004fe2000001008a */
[----:B------:R-:W-:Y:S02]  /*bf70*/  F2FP.PACK_AB R138, R145, R189 ;  /* 0x000000bd918a723e */ /* 0x000fe400000000ff */
[----:B------:R-:W-:Y:S01]  /*bf80*/  MOV R172, R156 ;  /* 0x0000009c00ac7202 */ /* 0x000fe20000000f00 */
[----:B------:R-:W-:Y:S05]  /*bf90*/  FADD.FTZ R2, R190, R2 ;  /* 0x00000002be027221 */ /* 0x000fea0000010000 */
[----:B------:R2:W-:Y:S01]  /*bfa0*/  MUFU.EX2 R156, R3 ;  /* 0x00000003009c7308 */ /* 0x0005e20000000800 */
[C---:B---3--:R-:W-:Y:S05]  /*bfb0*/  HMMA.16816.F32 R4, R136.reuse, R140, R4 ;  /* 0x0000008c8804723c */ /* 0x048fea0000001804 */
[----:B------:R-:W-:Y:S02]  /*bfc0*/  FADD.FTZ R2, R144, R2 ;  /* 0x0000000290027221 */ /* 0x000fe40000010000 */
[--C-:B------:R-:W-:Y:S01]  /*bfd0*/  FFMA.FTZ R190, R172, c[0x0][0x2d0], -R188.reuse ;  /* 0x0000b400acbe7a23 */ /* 0x100fe200000108bc */
[C---:B------:R-:W-:Y:S01]  /*bfe0*/  HMMA.16816.F32 R8, R136.reuse, R142, R8 ;  /* 0x0000008e8808723c */ /* 0x040fe20000001808 */
[----:B------:R-:W3:Y:S01]  /*bff0*/  LDSM.16.MT88.4 R140, [R218] ;  /* 0x00000000da8c783b */ /* 0x000ee20000004200 */
[----:B------:R-:W-:Y:S02]  /*c000*/  MUFU.EX2 R192, R192 ;  /* 0x000000c000c07308 */ /* 0x000fe40000000800 */
[----:B-1----:R-:W-:Y:S02]  /*c010*/  FFMA.FTZ R0, R193, c[0x0][0x2d0], -R188 ;  /* 0x0000b400c1007a23 */ /* 0x002fe400000108bc */
[----:B------:R-:W-:Y:S02]  /*c020*/  FADD.FTZ R2, R152, R2 ;  /* 0x0000000298027221 */ /* 0x000fe40000010000 */
[--C-:B------:R-:W-:Y:S04]  /*c030*/  FFMA.FTZ R152, R185, c[0x0][0x2d0], -R135.reuse ;  /* 0x0000b400b9987a23 */ /* 0x100fe80000010887 */
[----:B------:R1:W1:Y:S01]  /*c040*/  MUFU.EX2 R148, R0 ;  /* 0x0000000000947308 */ /* 0x0002620000000800 */
[--C-:B--2---:R-:W-:Y:S09]  /*c050*/  FFMA.FTZ R3, R206, c[0x0][0x2d0], -R188.reuse ;  /* 0x0000b400ce037a23 */ /* 0x104ff200000108bc */
[----:B------:R2:W-:Y:S10]  /*c060*/  MUFU.EX2 R161, R3 ;  /* 0x0000000300a17308 */ /* 0x0005f40000000800 */
[----:B------:R-:W-:Y:S01]  /*c070*/  MUFU.EX2 R190, R190 ;  /* 0x000000be00be7308 */ /* 0x000fe20000000800 */
[----:B-1----:R-:W-:Y:S01]  /*c080*/  FFMA.FTZ R0, R194, c[0x0][0x2d0], -R188 ;  /* 0x0000b400c2007a23 */ /* 0x002fe200000108bc */
[C---:B---3--:R-:W-:Y:S08]  /*c090*/  HMMA.16816.F32 R12, R136.reuse, R140, R12 ;  /* 0x0000008c880c723c */ /* 0x048ff0000000180c */
[----:B------:R1:W-:Y:S01]  /*c0a0*/  MUFU.EX2 R153, R0 ;  /* 0x0000000000997308 */ /* 0x0003e20000000800 */
[----:B--2---:R-:W-:Y:S03]  /*c0b0*/  FADD.FTZ R3, R148, R2 ;  /* 0x0000000294037221 */ /* 0x004fe60000010000 */
[--C-:B------:R-:W-:Y:S01]  /*c0c0*/  FFMA.FTZ R2, R178, c[0x0][0x2d0], -R135.reuse ;  /* 0x0000b400b2027a23 */ /* 0x100fe20000010887 */
[C---:B------:R-:W-:Y:S01]  /*c0d0*/  HMMA.16816.F32 R16, R136.reuse, R142, R16 ;  /* 0x0000008e8810723c */ /* 0x040fe20000001810 */
[----:B------:R-:W2:Y:S04]  /*c0e0*/  LDSM.16.MT88.4 R140, [R221] ;  /* 0x00000000dd8c783b */ /* 0x000ea80000004200 */
[----:B------:R3:W-:Y:S01]  /*c0f0*/  MUFU.EX2 R206, R2 ;  /* 0x0000000200ce7308 */ /* 0x0007e20000000800 */
[--C-:B-1----:R-:W-:Y:S09]  /*c100*/  FFMA.FTZ R0, R195, c[0x0][0x2d0], -R135.reuse ;  /* 0x0000b400c3007a23 */ /* 0x102ff20000010887 */
[----:B------:R1:W1:Y:S01]  /*c110*/  MUFU.EX2 R155, R0 ;  /* 0x00000000009b7308 */ /* 0x0002620000000800 */
[--C-:B---3--:R-:W-:Y:S01]  /*c120*/  FFMA.FTZ R2, R171, c[0x0][0x2d0], -R135.reuse ;  /* 0x0000b400ab027a23 */ /* 0x108fe20000010887 */
[C---:B--2---:R-:W-:Y:S03]  /*c130*/  HMMA.16816.F32 R20, R136.reuse, R140, R20 ;  /* 0x0000008c8814723c */ /* 0x044fe60000001814 */
[--C-:B-1----:R-:W-:Y:S05]  /*c140*/  FFMA.FTZ R0, R196, c[0x0][0x2d0], -R135.reuse ;  /* 0x0000b400c4007a23 */ /* 0x102fea0000010887 */
[C---:B------:R-:W-:Y:S01]  /*c150*/  HMMA.16816.F32 R24, R136.reuse, R142, R24 ;  /* 0x0000008e8818723c */ /* 0x040fe20000001818 */
[----:B----4-:R-:W1:Y:S01]  /*c160*/  LDSM.16.MT88.4 R140, [R220] ;  /* 0x00000000dc8c783b */ /* 0x010e620000004200 */
[----:B------:R2:W3:Y:S02]  /*c170*/  MUFU.EX2 R160, R0 ;  /* 0x0000000000a07308 */ /* 0x0004e40000000800 */
[----:B--2---:R-:W-:Y:S08]  /*c180*/  FFMA.FTZ R0, R198, c[0x0][0x2d0], -R188 ;  /* 0x0000b400c6007a23 */ /* 0x004ff000000108bc */
[----:B------:R-:W-:Y:S10]  /*c190*/  MUFU.EX2 R198, R152 ;  /* 0x0000009800c67308 */ /* 0x000ff40000000800 */
[----:B------:R2:W-:Y:S01]  /*c1a0*/  MUFU.EX2 R159, R0 ;  /* 0x00000000009f7308 */ /* 0x0005e20000000800 */
[C---:B-1----:R-:W-:Y:S08]  /*c1b0*/  HMMA.16816.F32 R28, R136.reuse, R140, R28 ;  /* 0x0000008c881c723c */ /* 0x042ff0000000181c */
[C---:B------:R-:W-:Y:S01]  /*c1c0*/  HMMA.16816.F32 R32, R136.reuse, R142, R32 ;  /* 0x0000008e8820723c */ /* 0x040fe20000001820 */
[----:B------:R-:W1:Y:S03]  /*c1d0*/  LDSM.16.MT88.4 R140, [R217+0x3000] ;  /* 0x00300000d98c783b */ /* 0x000e660000004200 */
[----:B--2---:R-:W-:Y:S02]  /*c1e0*/  FADD.FTZ R0, R189, R146 ;  /* 0x00000092bd007221 */ /* 0x004fe40000010000 */
[--C-:B------:R-:W-:Y:S02]  /*c1f0*/  FFMA.FTZ R189, R209, c[0x0][0x2d0], -R135.reuse ;  /* 0x0000b400d1bd7a23 */ /* 0x100fe40000010887 */
[----:B------:R-:W-:Y:S02]  /*c200*/  FADD.FTZ R151, R145, R0 ;  /* 0x0000000091977221 */ /* 0x000fe40000010000 */
[----:B------:R-:W-:Y:S02]  /*c210*/  LDSM.16.MT88.4 R144, [R218+0x1000] ;  /* 0x00100000da90783b */ /* 0x000fe40000004200 */
[--C-:B------:R-:W-:Y:S01]  /*c220*/  FFMA.FTZ R0, R203, c[0x0][0x2d0], -R135.reuse ;  /* 0x0000b400cb007a23 */ /* 0x100fe20000010887 */
[----:B------:R-:W-:Y:S10]  /*c230*/  MUFU.EX2 R189, R189 ;  /* 0x000000bd00bd7308 */ /* 0x000ff40000000800 */
[----:B------:R2:W4:Y:S01]  /*c240*/  MUFU.EX2 R158, R0 ;  /* 0x00000000009e7308 */ /* 0x0005220000000800 */
[C---:B-1----:R-:W-:Y:S08]  /*c250*/  HMMA.16816.F32 R36, R136.reuse, R140, R36 ;  /* 0x0000008c8824723c */ /* 0x042ff00000001824 */
[C---:B------:R-:W-:Y:S01]  /*c260*/  HMMA.16816.F32 R40, R136.reuse, R142, R40 ;  /* 0x0000008e8828723c */ /* 0x040fe20000001828 */
[----:B------:R-:W1:Y:S03]  /*c270*/  LDSM.16.MT88.4 R140, [R218+0x3000] ;  /* 0x00300000da8c783b */ /* 0x000e660000004200 */
[--C-:B--2---:R-:W-:Y:S04]  /*c280*/  FFMA.FTZ R0, R202, c[0x0][0x2d0], -R135.reuse ;  /* 0x0000b400ca007a23 */ /* 0x104fe80000010887 */
[----:B------:R2:W1:Y:S04]  /*c290*/  MUFU.EX2 R167, R0 ;  /* 0x0000000000a77308 */ /* 0x0004680000000800 */
[--C-:B--2---:R-:W-:Y:S06]  /*c2a0*/  FFMA.FTZ R0, R204, c[0x0][0x2d0], -R188.reuse ;  /* 0x0000b400cc007a23 */ /* 0x104fec00000108bc */
[----:B------:R2:W-:Y:S01]  /*c2b0*/  MUFU.EX2 R157, R0 ;  /* 0x00000000009d7308 */ /* 0x0005e20000000800 */
[C---:B-1----:R-:W-:Y:S08]  /*c2c0*/  HMMA.16816.F32 R44, R136.reuse, R140, R44 ;  /* 0x0000008c882c723c */ /* 0x042ff0000000182c */
[C---:B------:R-:W-:Y:S01]  /*c2d0*/  HMMA.16816.F32 R48, R136.reuse, R142, R48 ;  /* 0x0000008e8830723c */ /* 0x040fe20000001830 */
[----:B------:R-:W1:Y:S03]  /*c2e0*/  LDSM.16.MT88.4 R140, [R221+0x3000] ;  /* 0x00300000dd8c783b */ /* 0x000e660000004200 */
[--C-:B--2---:R-:W-:Y:S02]  /*c2f0*/  FFMA.FTZ R0, R200, c[0x0][0x2d0], -R188.reuse ;  /* 0x0000b400c8007a23 */ /* 0x104fe400000108bc */
[----:B------:R-:W-:Y:S10]  /*c300*/  MUFU.EX2 R200, R2 ;  /* 0x0000000200c87308 */ /* 0x000ff40000000800 */
[----:B------:R2:W-:Y:S01]  /*c310*/  MUFU.EX2 R163, R0 ;  /* 0x0000000000a37308 */ /* 0x0005e20000000800 */
[C---:B-1----:R-:W-:Y:S08]  /*c320*/  HMMA.16816.F32 R52, R136.reuse, R140, R52 ;  /* 0x0000008c8834723c */ /* 0x042ff00000001834 */
[C---:B------:R-:W-:Y:S01]  /*c330*/  HMMA.16816.F32 R56, R136.reuse, R142, R56 ;  /* 0x0000008e8838723c */ /* 0x040fe20000001838 */
[----:B------:R-:W1:Y:S03]  /*c340*/  LDSM.16.MT88.4 R140, [R220+0x3000] ;  /* 0x00300000dc8c783b */ /* 0x000e660000004200 */
[--C-:B--2---:R-:W-:Y:S04]  /*c350*/  FFMA.FTZ R0, R205, c[0x0][0x2d0], -R135.reuse ;  /* 0x0000b400cd007a23 */ /* 0x104fe80000010887 */
[----:B------:R2:W1:Y:S04]  /*c360*/  MUFU.EX2 R166, R0 ;  /* 0x0000000000a67308 */ /* 0x0004680000000800 */
[----:B--2---:R-:W-:Y:S06]  /*c370*/  FFMA.FTZ R0, R199, c[0x0][0x2d0], -R135 ;  /* 0x0000b400c7007a23 */ /* 0x004fec0000010887 */
[----:B------:R2:W2:Y:S01]  /*c380*/  MUFU.EX2 R168, R0 ;  /* 0x0000000000a87308 */ /* 0x0004a20000000800 */
[C---:B-1----:R-:W-:Y:S08]  /*c390*/  HMMA.16816.F32 R60, R136.reuse, R140, R60 ;  /* 0x0000008c883c723c */ /* 0x042ff0000000183c */
[C---:B------:R-:W-:Y:S01]  /*c3a0*/  HMMA.16816.F32 R64, R136.reuse, R142, R64 ;  /* 0x0000008e8840723c */ /* 0x040fe20000001840 */
[----:B------:R-:W1:Y:S03]  /*c3b0*/  LDSM.16.MT88.4 R140, [R217+0x6000] ;  /* 0x00600000d98c783b */ /* 0x000e660000004200 */
[----:B--2---:R-:W-:Y:S04]  /*c3c0*/  FFMA.FTZ R0, R207, c[0x0][0x2d0], -R188 ;  /* 0x0000b400cf007a23 */ /* 0x004fe800000108bc */
[----:B------:R2:W-:Y:S04]  /*c3d0*/  MUFU.EX2 R162, R0 ;  /* 0x0000000000a27308 */ /* 0x0005e80000000800 */
[----:B--2---:R-:W-:Y:S01]  /*c3e0*/  FADD.FTZ R0, R150, R151 ;  /* 0x0000009796007221 */ /* 0x004fe20000010000 */
[C---:B-1----:R-:W-:Y:S03]  /*c3f0*/  HMMA.16816.F32 R68, R136.reuse, R140, R68 ;  /* 0x0000008c8844723c */ /* 0x042fe60000001844 */
[----:B------:R-:W-:Y:S02]  /*c400*/  FADD.FTZ R154, R149, R0 ;  /* 0x00000000959a7221 */ /* 0x000fe40000010000 */
[--C-:B------:R-:W-:Y:S02]  /*c410*/  FFMA.FTZ R0, R211, c[0x0][0x2d0], -R135.reuse ;  /* 0x0000b400d3007a23 */ /* 0x100fe40000010887 */
[----:B------:R-:W-:Y:S01]  /*c420*/  FADD.FTZ R154, R155, R154 ;  /* 0x0000009a9b9a7221 */ /* 0x000fe20000010000 */
[C---:B------:R-:W-:Y:S01]  /*c430*/  HMMA.16816.F32 R72, R136.reuse, R142, R72 ;  /* 0x0000008e8848723c */ /* 0x040fe20000001848 */
[----:B------:R-:W1:Y:S01]  /*c440*/  LDSM.16.MT88.4 R140, [R218+0x6000] ;  /* 0x00600000da8c783b */ /* 0x000e620000004200 */
[----:B------:R-:W2:Y:S02]  /*c450*/  MUFU.EX2 R165, R0 ;  /* 0x0000000000a57308 */ /* 0x000ea40000000800 */
[----:B---3--:R-:W-:Y:S04]  /*c460*/  FADD.FTZ R2, R160, R154 ;  /* 0x0000009aa0027221 */ /* 0x008fe80000010000 */
[----:B----4-:R-:W-:Y:S04]  /*c470*/  FADD.FTZ R2, R158, R2 ;  /* 0x000000029e027221 */ /* 0x010fe80000010000 */
[----:B------:R-:W-:Y:S04]  /*c480*/  FADD.FTZ R2, R167, R2 ;  /* 0x00000002a7027221 */ /* 0x000fe80000010000 */
[----:B------:R-:W-:Y:S04]  /*c490*/  FADD.FTZ R2, R166, R2 ;  /* 0x00000002a6027221 */ /* 0x000fe80000010000 */
[----:B------:R-:W-:Y:S04]  /*c4a0*/  FADD.FTZ R2, R168, R2 ;  /* 0x00000002a8027221 */ /* 0x000fe80000010000 */
[----:B--2---:R-:W-:Y:S02]  /*c4b0*/  FADD.FTZ R2, R165, R2 ;  /* 0x00000002a5027221 */ /* 0x004fe40000010000 */
[----:B------:R-:W-:Y:S02]  /*c4c0*/  FFMA.FTZ R0, R164, c[0x0][0x2d0], -R188 ;  /* 0x0000b400a4007a23 */ /* 0x000fe400000108bc */
[----:B------:R-:W-:Y:S02]  /*c4d0*/  FADD.FTZ R2, R206, R2 ;  /* 0x00000002ce027221 */ /* 0x000fe40000010000 */
[----:B------:R2:W-:Y:S01]  /*c4e0*/  MUFU.EX2 R164, R0 ;  /* 0x0000000000a47308 */ /* 0x0005e20000000800 */
[C---:B-1----:R-:W-:Y:S08]  /*c4f0*/  HMMA.16816.F32 R76, R136.reuse, R140, R76 ;  /* 0x0000008c884c723c */ /* 0x042ff0000000184c */
[C---:B------:R-:W-:Y:S01]  /*c500*/  HMMA.16816.F32 R80, R136.reuse, R142, R80 ;  /* 0x0000008e8850723c */ /* 0x040fe20000001850 */
[----:B------:R-:W1:Y:S03]  /*c510*/  LDSM.16.MT88.4 R140, [R221+0x6000] ;  /* 0x00600000dd8c783b */ /* 0x000e660000004200 */
[----:B--2---:R-:W-:Y:S04]  /*c520*/  FFMA.FTZ R0, R175, c[0x0][0x2d0], -R188 ;  /* 0x0000b400af007a23 */ /* 0x004fe800000108bc */
[----:B------:R2:W-:Y:S04]  /*c530*/  MUFU.EX2 R204, R0 ;  /* 0x0000000000cc7308 */ /* 0x0005e80000000800 */
[--C-:B--2---:R-:W-:Y:S06]  /*c540*/  FFMA.FTZ R0, R214, c[0x0][0x2d0], -R135.reuse ;  /* 0x0000b400d6007a23 */ /* 0x104fec0000010887 */
[----:B------:R2:W3:Y:S01]  /*c550*/  MUFU.EX2 R205, R0 ;  /* 0x0000000000cd7308 */ /* 0x0004e20000000800 */
[C---:B-1----:R-:W-:Y:S08]  /*c560*/  HMMA.16816.F32 R84, R136.reuse, R140, R84 ;  /* 0x0000008c8854723c */ /* 0x042ff00000001854 */
[C---:B------:R-:W-:Y:S01]  /*c570*/  HMMA.16816.F32 R88, R136.reuse, R142, R88 ;  /* 0x0000008e8858723c */ /* 0x040fe20000001858 */
[----:B------:R-:W1:Y:S03]  /*c580*/  LDSM.16.MT88.4 R140, [R220+0x6000] ;  /* 0x00600000dc8c783b */ /* 0x000e660000004200 */
[----:B--2---:R-:W-:Y:S02]  /*c590*/  FFMA.FTZ R0, R213, c[0x0][0x2d0], -R135 ;  /* 0x0000b400d5007a23 */ /* 0x004fe40000010887 */
[----:B---3--:R-:W-:Y:S02]  /*c5a0*/  FADD.FTZ R2, R205, R2 ;  /* 0x00000002cd027221 */ /* 0x008fe40000010000 */
[----:B------:R2:W3:Y:S01]  /*c5b0*/  MUFU.EX2 R207, R0 ;  /* 0x0000000000cf7308 */ /* 0x0004e20000000800 */
[C---:B-1----:R-:W-:Y:S03]  /*c5c0*/  HMMA.16816.F32 R92, R136.reuse, R140, R92 ;  /* 0x0000008c885c723c */ /* 0x042fe6000000185c */
[----:B--2---:R-:W-:Y:S02]  /*c5d0*/  FFMA.FTZ R0, R215, c[0x0][0x2d0], -R188 ;  /* 0x0000b400d7007a23 */ /* 0x004fe400000108bc */
[----:B---3--:R-:W-:Y:S04]  /*c5e0*/  FADD.FTZ R2, R207, R2 ;  /* 0x00000002cf027221 */ /* 0x008fe80000010000 */
[----:B------:R1:W-:Y:S01]  /*c5f0*/  MUFU.EX2 R203, R0 ;  /* 0x0000000000cb7308 */ /* 0x0003e20000000800 */
[C---:B------:R-:W-:Y:S01]  /*c600*/  HMMA.16816.F32 R96, R136.reuse, R142, R96 ;  /* 0x0000008e8860723c */ /* 0x040fe20000001860 */
[----:B------:R-:W2:Y:S02]  /*c610*/  LDSM.16.MT88.4 R140, [R217+0x9000] ;  /* 0x00900000d98c783b */ /* 0x000ea40000004200 */
[----:B------:R-:W-:Y:S02]  /*c620*/  FADD.FTZ R2, R200, R2 ;  /* 0x00000002c8027221 */ /* 0x000fe40000010000 */
[--C-:B-1----:R-:W-:Y:S04]  /*c630*/  FFMA.FTZ R0, R174, c[0x0][0x2d0], -R188.reuse ;  /* 0x0000b400ae007a23 */ /* 0x102fe800000108bc */
[----:B------:R1:W-:Y:S01]  /*c640*/  MUFU.EX2 R202, R0 ;  /* 0x0000000000ca7308 */ /* 0x0003e20000000800 */
[C---:B--2---:R-:W-:Y:S08]  /*c650*/  HMMA.16816.F32 R100, R136.reuse, R140, R100 ;  /* 0x0000008c8864723c */ /* 0x044ff00000001864 */
[C---:B------:R-:W-:Y:S01]  /*c660*/  HMMA.16816.F32 R104, R136.reuse, R142, R104 ;  /* 0x0000008e8868723c */ /* 0x040fe20000001868 */
[----:B------:R-:W2:Y:S03]  /*c670*/  LDSM.16.MT88.4 R140, [R218+0x9000] ;  /* 0x00900000da8c783b */ /* 0x000ea60000004200 */
[----:B-1----:R-:W-:Y:S02]  /*c680*/  FADD.FTZ R0, R153, R3 ;  /* 0x0000000399007221 */ /* 0x002fe40000010000 */
[--C-:B------:R-:W-:Y:S04]  /*c690*/  FFMA.FTZ R3, R170, c[0x0][0x2d0], -R135.reuse ;  /* 0x0000b400aa037a23 */ /* 0x100fe80000010887 */
[----:B------:R1:W3:Y:S02]  /*c6a0*/  MUFU.EX2 R199, R3 ;  /* 0x0000000300c77308 */ /* 0x0002e40000000800 */
[----:B-1----:R-:W-:Y:S02]  /*c6b0*/  FFMA.FTZ R3, R173, c[0x0][0x2d0], -R188 ;  /* 0x0000b400ad037a23 */ /* 0x002fe400000108bc */
[----:B---3--:R-:W-:Y:S06]  /*c6c0*/  FADD.FTZ R2, R199, R2 ;  /* 0x00000002c7027221 */ /* 0x008fec0000010000 */
[----:B------:R-:W-:Y:S01]  /*c6d0*/  MUFU.EX2 R3, R3 ;  /* 0x0000000300037308 */ /* 0x000fe20000000800 */
[C---:B--2---:R-:W-:Y:S03]  /*c6e0*/  HMMA.16816.F32 R108, R136.reuse, R140, R108 ;  /* 0x0000008c886c723c */ /* 0x044fe6000000186c */
[----:B------:R-:W-:Y:S05]  /*c6f0*/  FADD.FTZ R2, R198, R2 ;  /* 0x00000002c6027221 */ /* 0x000fea0000010000 */
        /* <DEDUP_REMOVED lines=9> */
[----:B------:R-:W-:Y:S02]  /*c790*/  F2FP.PACK_AB R137, R153, R148 ;  /* 0x000000949989723e */ /* 0x000fe400000000ff */
[----:B------:R-:W-:Y:S01]  /*c7a0*/  LDSM.16.MT88.4 R148, [R221+0x1800] ;  /* 0x00180000dd94783b */ /* 0x000fe20000004200 */
[----:B------:R-:W-:Y:S01]  /*c7b0*/  F2FP.PACK_AB R138, R160, R155 ;  /* 0x0000009ba08a723e */ /* 0x000fe200000000ff */
[--C-:B------:R-:W-:Y:S01]  /*c7c0*/  FFMA.FTZ R153, R184, c[0x0][0x2d0], -R135.reuse ;  /* 0x0000b400b8997a23 */ /* 0x100fe20000010887 */
[----:B------:R-:W-:Y:S01]  /*c7d0*/  F2FP.PACK_AB R139, R159, R156 ;  /* 0x0000009c9f8b723e */ /* 0x000fe200000000ff */
[----:B------:R-:W-:Y:S02]  /*c7e0*/  FADD.FTZ R156, R156, R0 ;  /* 0x000000009c9c7221 */ /* 0x000fe40000010000 */
[----:B------:R2:W3:Y:S01]  /*c7f0*/  MUFU.EX2 R196, R153 ;  /* 0x0000009900c47308 */ /* 0x0004e20000000800 */
[----:B------:R-:W-:Y:S01]  /*c800*/  FFMA.FTZ R135, R208, c[0x0][0x2d0], -R135 ;  /* 0x0000b400d0877a23 */ /* 0x000fe20000010887 */
[----:B------:R-:W-:Y:S01]  /*c810*/  LDSM.16.MT88.4 R184, [R218+0x5800] ;  /* 0x00580000dab8783b */ /* 0x000fe20000004200 */
[--C-:B------:R-:W-:Y:S02]  /*c820*/  FFMA.FTZ R160, R169, c[0x0][0x2d0], -R188.reuse ;  /* 0x0000b400a9a07a23 */ /* 0x100fe400000108bc */
[----:B------:R-:W-:Y:S05]  /*c830*/  FFMA.FTZ R0, R181, c[0x0][0x2d0], -R188 ;  /* 0x0000b400b5007a23 */ /* 0x000fea00000108bc */
[----:B------:R-:W4:Y:S01]  /*c840*/  LDL R208, [R1] ;  /* 0x0000000001d07983 */ /* 0x000f220000100800 */
[----:B------:R-:W-:Y:S10]  /*c850*/  MUFU.EX2 R135, R135 ;  /* 0x0000008700877308 */ /* 0x000ff40000000800 */
[----:B------:R3:W3:Y:S01]  /*c860*/  MUFU.EX2 R195, R0 ;  /* 0x0000000000c37308 */ /* 0x0006e20000000800 */
[C---:B-1----:R-:W-:Y:S01]  /*c870*/  HMMA.16816.F32 R4, R136.reuse, R140, R4 ;  /* 0x0000008c8804723c */ /* 0x042fe20000001804 */
[----:B--2---:R-:W-:Y:S02]  /*c880*/  LDSM.16.MT88.4 R152, [R221+0x2000] ;  /* 0x00200000dd98783b */ /* 0x004fe40000004200 */
[----:B---3--:R-:W-:Y:S04]  /*c890*/  FADD.FTZ R2, R196, R2 ;  /* 0x00000002c4027221 */ /* 0x008fe80000010000 */
[----:B------:R-:W-:Y:S01]  /*c8a0*/  FADD.FTZ R2, R191, R2 ;  /* 0x00000002bf027221 */ /* 0x000fe20000010000 */
[C---:B------:R-:W-:Y:S01]  /*c8b0*/  HMMA.16816.F32 R8, R136.reuse, R142, R8 ;  /* 0x0000008e8808723c */ /* 0x040fe20000001808 */
[----:B------:R-:W1:Y:S03]  /*c8c0*/  LDSM.16.MT88.4 R140, [R218+0x800] ;  /* 0x00080000da8c783b */ /* 0x000e660000004200 */
[--C-:B------:R-:W-:Y:S04]  /*c8d0*/  FFMA.FTZ R0, R180, c[0x0][0x2d0], -R188.reuse ;  /* 0x0000b400b4007a23 */ /* 0x100fe800000108bc */
[----:B------:R2:W3:Y:S01]  /*c8e0*/  MUFU.EX2 R197, R0 ;  /* 0x0000000000c57308 */ /* 0x0004e20000000800 */
[C---:B-1----:R-:W-:Y:S03]  /*c8f0*/  HMMA.16816.F32 R12, R136.reuse, R140, R12 ;  /* 0x0000008c880c723c */ /* 0x042fe6000000180c */
[--C-:B--2---:R-:W-:Y:S06]  /*c900*/  FFMA.FTZ R0, R177, c[0x0][0x2d0], -R188.reuse ;  /* 0x0000b400b1007a23 */ /* 0x104fec00000108bc */
[----:B------:R1:W2:Y:S01]  /*c910*/  MUFU.EX2 R194, R0 ;  /* 0x0000000000c27308 */ /* 0x0002a20000000800 */
[C---:B------:R-:W-:Y:S01]  /*c920*/  HMMA.16816.F32 R16, R136.reuse, R142, R16 ;  /* 0x0000008e8810723c */ /* 0x040fe20000001810 */
[----:B------:R-:W2:Y:S02]  /*c930*/  LDSM.16.MT88.4 R140, [R221+0x800] ;  /* 0x00080000dd8c783b */ /* 0x000ea40000004200 */
[--C-:B-1----:R-:W-:Y:S06]  /*c940*/  FFMA.FTZ R0, R176, c[0x0][0x2d0], -R188.reuse ;  /* 0x0000b400b0007a23 */ /* 0x102fec00000108bc */
[----:B------:R-:W-:Y:S03]  /*c950*/  LDSM.16.MT88.4 R176, [R217+0x5800] ;  /* 0x00580000d9b0783b */ /* 0x000fe60000004200 */
[----:B------:R-:W-:Y:S01]  /*c960*/  FFMA.FTZ R188, R134, c[0x0][0x2d0], -R188 ;  /* 0x0000b40086bc7a23 */ /* 0x000fe200000108bc */
[----:B------:R1:W1:Y:S10]  /*c970*/  MUFU.EX2 R193, R0 ;  /* 0x0000000000c17308 */ /* 0x0002740000000800 */
[----:B------:R3:W-:Y:S01]  /*c980*/  MUFU.EX2 R134, R160 ;  /* 0x000000a000867308 */ /* 0x0007e20000000800 */
[C---:B--2---:R-:W-:Y:S09]  /*c990*/  HMMA.16816.F32 R20, R136.reuse, R140, R20 ;  /* 0x0000008c8814723c */ /* 0x044ff20000001814 */
[----:B------:R-:W2:Y:S01]  /*c9a0*/  MUFU.EX2 R188, R188 ;  /* 0x000000bc00bc7308 */ /* 0x000ea20000000800 */
[C---:B------:R-:W-:Y:S01]  /*c9b0*/  HMMA.16816.F32 R24, R136.reuse, R142, R24 ;  /* 0x0000008e8818723c */ /* 0x040fe20000001818 */
[----:B------:R-:W2:Y:S02]  /*c9c0*/  LDSM.16.MT88.4 R140, [R220+0x800] ;  /* 0x00080000dc8c783b */ /* 0x000ea40000004200 */
[----:B-1----:R-:W-:Y:S04]  /*c9d0*/  FADD.FTZ R0, R159, R156 ;  /* 0x0000009c9f007221 */ /* 0x002fe80000010000 */
[----:B------:R-:W-:Y:S05]  /*c9e0*/  FADD.FTZ R0, R157, R0 ;  /* 0x000000009d007221 */ /* 0x000fea0000010000 */
[----:B------:R-:W-:Y:S04]  /*c9f0*/  FADD.FTZ R0, R163, R0 ;  /* 0x00000000a3007221 */ /* 0x000fe80000010000 */
[----:B------:R-:W-:Y:S04]  /*ca00*/  FADD.FTZ R0, R161, R0 ;  /* 0x00000000a1007221 */ /* 0x000fe80000010000 */
[----:B------:R-:W-:Y:S04]  /*ca10*/  FADD.FTZ R0, R162, R0 ;  /* 0x00000000a2007221 */ /* 0x000fe80000010000 */
[----:B------:R-:W-:Y:S04]  /*ca20*/  FADD.FTZ R0, R164, R0 ;  /* 0x00000000a4007221 */ /* 0x000fe80000010000 */
[----:B------:R-:W-:Y:S04]  /*ca30*/  FADD.FTZ R0, R204, R0 ;  /* 0x00000000cc007221 */ /* 0x000fe80000010000 */
[----:B------:R-:W-:Y:S04]  /*ca40*/  FADD.FTZ R0, R203, R0 ;  /* 0x00000000cb007221 */ /* 0x000fe80000010000 */
[----:B------:R-:W-:Y:S04]  /*ca50*/  FADD.FTZ R0, R202, R0 ;  /* 0x00000000ca007221 */ /* 0x000fe80000010000 */
[----:B------:R-:W-:Y:S01]  /*ca60*/  FADD.FTZ R0, R195, R0 ;  /* 0x00000000c3007221 */ /* 0x000fe20000010000 */
[C---:B--2---:R-:W-:Y:S03]  /*ca70*/  HMMA.16816.F32 R28, R136.reuse, R140, R28 ;  /* 0x0000008c881c723c */ /* 0x044fe6000000181c */
[----:B---3--:R-:W-:Y:S04]  /*ca80*/  FADD.FTZ R0, R197, R0 ;  /* 0x00000000c5007221 */ /* 0x008fe80000010000 */
[----:B------:R-:W-:Y:S01]  /*ca90*/  FADD.FTZ R0, R194, R0 ;  /* 0x00000000c2007221 */ /* 0x000fe20000010000 */
[C---:B------:R-:W-:Y:S01]  /*caa0*/  HMMA.16816.F32 R32, R136.reuse, R142, R32 ;  /* 0x0000008e8820723c */ /* 0x040fe20000001820 */
[----:B------:R-:W1:Y:S03]  /*cab0*/  LDSM.16.MT88.4 R140, [R217+0x3800] ;  /* 0x00380000d98c783b */ /* 0x000e660000004200 */
[----:B------:R-:W-:Y:S04]  /*cac0*/  FADD.FTZ R0, R193, R0 ;  /* 0x00000000c1007221 */ /* 0x000fe80000010000 */
[C---:B-1----:R-:W-:Y:S08]  /*cad0*/  HMMA.16816.F32 R36, R136.reuse, R140, R36 ;  /* 0x0000008c8824723c */ /* 0x042ff00000001824 */
[C---:B------:R-:W-:Y:S01]  /*cae0*/  HMMA.16816.F32 R40, R136.reuse, R142, R40 ;  /* 0x0000008e8828723c */ /* 0x040fe20000001828 */
[----:B------:R-:W1:Y:S07]  /*caf0*/  LDSM.16.MT88.4 R140, [R218+0x3800] ;  /* 0x00380000da8c783b */ /* 0x000e6e0000004200 */
[C---:B-1----:R-:W-:Y:S08]  /*cb00*/  HMMA.16816.F32 R44, R136.reuse, R140, R44 ;  /* 0x0000008c882c723c */ /* 0x042ff0000000182c */
[C---:B------:R-:W-:Y:S01]  /*cb10*/  HMMA.16816.F32 R48, R136.reuse, R142, R48 ;  /* 0x0000008e8830723c */ /* 0x040fe20000001830 */
[----:B------:R-:W1:Y:S02]  /*cb20*/  LDSM.16.MT88.4 R140, [R221+0x3800] ;  /* 0x00380000dd8c783b */ /* 0x000e640000004200 */
[----:B----4-:R-:W-:Y:S02]  /*cb30*/  ISETP.GT.AND P0, PT, R201, R208, PT ;  /* 0x000000d0c900720c */ /* 0x010fe40003f04270 */
[----:B------:R-:W-:Y:S03]  /*cb40*/  MOV R201, R252 ;  /* 0x000000fc00c97202 */ /* 0x000fe60000000f00 */
        /* <DEDUP_REMOVED lines=33> */
[----:B------:R-:W-:Y:S02]  /*cd60*/  F2FP.PACK_AB R138, R168, R166 ;  /* 0x000000a6a88a723e */ /* 0x000fe400000000ff */
[----:B------:R-:W-:Y:S05]  /*cd70*/  F2FP.PACK_AB R139, R162, R161 ;  /* 0x000000a1a28b723e */ /* 0x000fea00000000ff */
[----:B------:R-:W-:Y:S08]  /*cd80*/  LDSM.16.MT88.4 R160, [R221+0x2800] ;  /* 0x00280000dda0783b */ /* 0x000ff00000004200 */
[----:B------:R-:W-:Y:S01]  /*cd90*/  LDSM.16.MT88.4 R168, [R220+0x2800] ;  /* 0x00280000dca8783b */ /* 0x000fe20000004200 */
        /* <DEDUP_REMOVED lines=50> */
[----:B------:R-:W-:Y:S02]  /*d0c0*/  F2FP.PACK_AB R138, R207, R205 ;  /* 0x000000cdcf8a723e */ /* 0x000fe400000000ff */
[----:B------:R-:W-:Y:S07]  /*d0d0*/  F2FP.PACK_AB R139, R202, R203 ;  /* 0x000000cbca8b723e */ /* 0x000fee00000000ff */
[C---:B-1----:R-:W-:Y:S08]  /*d0e0*/  HMMA.16816.F32 R4, R136.reuse, R140, R4 ;  /* 0x0000008c8804723c */ /* 0x042ff00000001804 */
[C---:B------:R-:W-:Y:S01]  /*d0f0*/  HMMA.16816.F32 R8, R136.reuse, R142, R8 ;  /* 0x0000008e8808723c */ /* 0x040fe20000001808 */
[----:B------:R-:W1:Y:S07]  /*d100*/  LDSM.16.MT88.4 R140, [R220+0x1800] ;  /* 0x00180000dc8c783b */ /* 0x000e6e0000004200 */
[C---:B--2---:R-:W-:Y:S08]  /*d110*/  HMMA.16816.F32 R12, R136.reuse, R144, R12 ;  /* 0x00000090880c723c */ /* 0x044ff0000000180c */
[C---:B------:R-:W-:Y:S01]  /*d120*/  HMMA.16816.F32 R16, R136.reuse, R146, R16 ;  /* 0x000000928810723c */ /* 0x040fe20000001810 */
[----:B------:R-:W2:Y:S07]  /*d130*/  LDSM.16.MT88.4 R144, [R217+0x4800] ;  /* 0x00480000d990783b */ /* 0x000eae0000004200 */
[C---:B------:R-:W-:Y:S08]  /*d140*/  HMMA.16816.F32 R20, R136.reuse, R148, R20 ;  /* 0x000000948814723c */ /* 0x040ff00000001814 */
        /* <DEDUP_REMOVED lines=39> */
[----:B------:R-:W-:Y:S01]  /*d3c0*/  HMMA.16816.F32 R128, R136, R142, R128 ;  /* 0x0000008e8880723c */ /* 0x000fe20000001880 */
[----:B------:R-:W1:Y:S06]  /*d3d0*/  LDSM.16.MT88.4 R140, [R220+0x2000] ;  /* 0x00200000dc8c783b */ /* 0x000e6c0000004200 */
[----:B------:R-:W-:Y:S02]  /*d3e0*/  F2FP.PACK_AB R136, R199, R200 ;  /* 0x000000c8c788723e */ /* 0x000fe400000000ff */
[----:B------:R-:W-:Y:S03]  /*d3f0*/  F2FP.PACK_AB R137, R197, R195 ;  /* 0x000000c3c589723e */ /* 0x000fe600000000ff */
[----:B------:R-:W-:Y:S02]  /*d400*/  F2FP.PACK_AB R138, R196, R198 ;  /* 0x000000c6c48a723e */ /* 0x000fe400000000ff */
[----:B------:R-:W-:Y:S07]  /*d410*/  F2FP.PACK_AB R139, R193, R194 ;  /* 0x000000c2c18b723e */ /* 0x000fee00000000ff */
[C---:B--2---:R-:W-:Y:S08]  /*d420*/  HMMA.16816.F32 R4, R136.reuse, R144, R4 ;  /* 0x000000908804723c */ /* 0x044ff00000001804 */
[C---:B------:R-:W-:Y:S01]  /*d430*/  HMMA.16816.F32 R8, R136.reuse, R146, R8 ;  /* 0x000000928808723c */ /* 0x040fe20000001808 */
[----:B------:R-:W2:Y:S07]  /*d440*/  LDSM.16.MT88.4 R144, [R217+0x5000] ;  /* 0x00500000d990783b */ /* 0x000eae0000004200 */
[C---:B---3--:R-:W-:Y:S08]  /*d450*/  HMMA.16816.F32 R12, R136.reuse, R148, R12 ;  /* 0x00000094880c723c */ /* 0x048ff0000000180c */
[C---:B------:R-:W-:Y:S01]  /*d460*/  HMMA.16816.F32 R16, R136.reuse, R150, R16 ;  /* 0x000000968810723c */ /* 0x040fe20000001810 */
[----:B------:R-:W3:Y:S07]  /*d470*/  LDSM.16.MT88.4 R148, [R221+0x5000] ;  /* 0x00500000dd94783b */ /* 0x000eee0000004200 */
[C---:B------:R-:W-:Y:S08]  /*d480*/  HMMA.16816.F32 R20, R136.reuse, R152, R20 ;  /* 0x000000988814723c */ /* 0x040ff00000001814 */
        /* <DEDUP_REMOVED lines=10> */
[----:B------:R-:W2:Y:S07]  /*d530*/  LDSM.16.MT88.4 R156, [R221+0x8000] ;  /* 0x00800000dd9c783b */ /* 0x000eae0000004200 */
[C---:B---3--:R-:W-:Y:S08]  /*d540*/  HMMA.16816.F32 R52, R136.reuse, R148, R52 ;  /* 0x000000948834723c */ /* 0x048ff00000001834 */
[C---:B------:R-:W-:Y:S01]  /*d550*/  HMMA.16816.F32 R56, R136.reuse, R150, R56 ;  /* 0x000000968838723c */ /* 0x040fe20000001838 */
[----:B------:R-:W3:Y:S07]  /*d560*/  LDSM.16.MT88.4 R148, [R220+0x8000] ;  /* 0x00800000dc94783b */ /* 0x000eee0000004200 */
[C---:B----4-:R-:W-:Y:S08]  /*d570*/  HMMA.16816.F32 R60, R136.reuse, R152, R60 ;  /* 0x00000098883c723c */ /* 0x050ff0000000183c */
[C---:B------:R-:W-:Y:S01]  /*d580*/  HMMA.16816.F32 R64, R136.reuse, R154, R64 ;  /* 0x0000009a8840723c */ /* 0x040fe20000001840 */
[----:B------:R-:W-:Y:S07]  /*d590*/  LDSM.16.MT88.4 R152, [R218+0xb000] ;  /* 0x00b00000da98783b */ /* 0x000fee0000004200 */
        /* <DEDUP_REMOVED lines=8> */
[----:B------:R-:W4:Y:S07]  /*d620*/  LDSM.16.MT88.4 R156, [R220+0xb000] ;  /* 0x00b00000dc9c783b */ /* 0x000f2e0000004200 */
[C---:B---3--:R-:W-:Y:S08]  /*d630*/  HMMA.16816.F32 R92, R136.reuse, R148, R92 ;  /* 0x00000094885c723c */ /* 0x048ff0000000185c */
[C---:B------:R-:W-:Y:S01]  /*d640*/  HMMA.16816.F32 R96, R136.reuse, R150, R96 ;  /* 0x000000968860723c */ /* 0x040fe20000001860 */
[----:B------:R-:W3:Y:S07]  /*d650*/  LDSM.16.MT88.4 R148, [R217+0x2800] ;  /* 0x00280000d994783b */ /* 0x000eee0000004200 */
[C---:B-1----:R-:W-:Y:S08]  /*d660*/  HMMA.16816.F32 R100, R136.reuse, R140, R100 ;  /* 0x0000008c8864723c */ /* 0x042ff00000001864 */
[C---:B------:R-:W-:Y:S08]  /*d670*/  HMMA.16816.F32 R104, R136.reuse, R142, R104 ;  /* 0x0000008e8868723c */ /* 0x040ff00000001868 */
[C---:B------:R-:W-:Y:S08]  /*d680*/  HMMA.16816.F32 R108, R136.reuse, R152, R108 ;  /* 0x00000098886c723c */ /* 0x040ff0000000186c */
[C---:B------:R-:W-:Y:S01]  /*d690*/  HMMA.16816.F32 R112, R136.reuse, R154, R112 ;  /* 0x0000009a8870723c */ /* 0x040fe20000001870 */
[----:B------:R-:W1:Y:S07]  /*d6a0*/  LDSM.16.MT88.4 R152, [R218+0x2800] ;  /* 0x00280000da98783b */ /* 0x000e6e0000004200 */
[C---:B--2---:R-:W-:Y:S08]  /*d6b0*/  HMMA.16816.F32 R116, R136.reuse, R144, R116 ;  /* 0x000000908874723c */ /* 0x044ff00000001874 */
[C---:B------:R-:W-:Y:S08]  /*d6c0*/  HMMA.16816.F32 R120, R136.reuse, R146, R120 ;  /* 0x000000928878723c */ /* 0x040ff00000001878 */
[C---:B----4-:R-:W-:Y:S08]  /*d6d0*/  HMMA.16816.F32 R124, R136.reuse, R156, R124 ;  /* 0x0000009c887c723c */ /* 0x050ff0000000187c */
[----:B------:R-:W-:Y:S07]  /*d6e0*/  HMMA.16816.F32 R128, R136, R158, R128 ;  /* 0x0000009e8880723c */ /* 0x000fee0000001880 */
[----:B------:R-:W-:Y:S02]  /*d6f0*/  F2FP.PACK_AB R136, R192, R191 ;  /* 0x000000bfc088723e */ /* 0x000fe400000000ff */
[----:B------:R-:W-:Y:S03]  /*d700*/  F2FP.PACK_AB R137, R190, R3 ;  /* 0x00000003be89723e */ /* 0x000fe600000000ff */
[----:B------:R-:W-:Y:S01]  /*d710*/  F2FP.PACK_AB R138, R135, R189 ;  /* 0x000000bd878a723e */ /* 0x000fe200000000ff */
[----:B------:R-:W-:Y:S01]  /*d720*/  FADD.FTZ R3, R3, R0 ;  /* 0x0000000003037221 */ /* 0x000fe20000010000 */
[----:B------:R-:W-:Y:S01]  /*d730*/  F2FP.PACK_AB R139, R188, R134 ;  /* 0x00000086bc8b723e */ /* 0x000fe200000000ff */
[----:B------:R-:W-:Y:S02]  /*d740*/  FADD.FTZ R0, R192, R2 ;  /* 0x00000002c0007221 */ /* 0x000fe40000010000 */
[----:B------:R-:W-:Y:S02]  /*d750*/  FADD.FTZ R3, R190, R3 ;  /* 0x00000003be037221 */ /* 0x000fe40000010000 */
[----:B------:R-:W-:Y:S02]  /*d760*/  FADD.FTZ R2, R189, R0 ;  /* 0x00000000bd027221 */ /* 0x000fe40000010000 */
[C---:B---3--:R-:W-:Y:S01]  /*d770*/  HMMA.16816.F32 R140, R136.reuse, R148, R4 ;  /* 0x00000094888c723c */ /* 0x048fe20000001804 */
[----:B------:R-:W2:Y:S02]  /*d780*/  LDSM.16.MT88.4 R4, [R221+0x5800] ;  /* 0x00580000dd04783b */ /* 0x000ea40000004200 */
[----:B------:R-:W-:Y:S01]  /*d790*/  FADD.FTZ R2, R135, R2 ;  /* 0x0000000287027221 */ /* 0x000fe20000010000 */
[----:B------:R-:W-:Y:S01]  /*d7a0*/  MOV R135, R133 ;  /* 0x0000008500877202 */ /* 0x000fe20000000f00 */
[----:B------:R-:W-:Y:S03]  /*d7b0*/  FADD.FTZ R0, R134, R3 ;  /* 0x0000000386007221 */ /* 0x000fe60000010000 */
[C---:B------:R-:W-:Y:S01]  /*d7c0*/  HMMA.16816.F32 R144, R136.reuse, R150, R8 ;  /* 0x000000968890723c */ /* 0x040fe20000001808 */
[----:B------:R-:W3:Y:S03]  /*d7d0*/  LDSM.16.MT88.4 R8, [R220+0x5800] ;  /* 0x00580000dc08783b */ /* 0x000ee60000004200 */
[----:B------:R-:W-:Y:S04]  /*d7e0*/  FADD.FTZ R0, R188, R0 ;  /* 0x00000000bc007221 */ /* 0x000fe80000010000 */
[C---:B-1----:R-:W-:Y:S01]  /*d7f0*/  HMMA.16816.F32 R148, R136.reuse, R152, R12 ;  /* 0x000000988894723c */ /* 0x042fe2000000180c */
[----:B------:R-:W1:Y:S07]  /*d800*/  LDSM.16.MT88.4 R12, [R217+0x8800] ;  /* 0x00880000d90c783b */ /* 0x000e6e0000004200 */
[C---:B------:R-:W-:Y:S01]  /*d810*/  HMMA.16816.F32 R152, R136.reuse, R154, R16 ;  /* 0x0000009a8898723c */ /* 0x040fe20000001810 */
[----:B------:R-:W4:Y:S07]  /*d820*/  LDSM.16.MT88.4 R16, [R218+0x8800] ;  /* 0x00880000da10783b */ /* 0x000f2e0000004200 */
[C---:B------:R-:W-:Y:S01]  /*d830*/  HMMA.16816.F32 R156, R136.reuse, R160, R20 ;  /* 0x000000a0889c723c */ /* 0x040fe20000001814 */
[----:B------:R-:W-:Y:S07]  /*d840*/  LDSM.16.MT88.4 R20, [R220+0x8800] ;  /* 0x00880000dc14783b */ /* 0x000fee0000004200 */
[C---:B------:R-:W-:Y:S01]  /*d850*/  HMMA.16816.F32 R160, R136.reuse, R162, R24 ;  /* 0x000000a288a0723c */ /* 0x040fe20000001818 */
[----:B------:R-:W-:Y:S07]  /*d860*/  LDSM.16.MT88.4 R24, [R217+0xb800] ;  /* 0x00b80000d918783b */ /* 0x000fee0000004200 */
[C---:B------:R-:W-:Y:S01]  /*d870*/  HMMA.16816.F32 R164, R136.reuse, R168, R28 ;  /* 0x000000a888a4723c */ /* 0x040fe2000000181c */
[----:B------:R-:W-:Y:S07]  /*d880*/  LDSM.16.MT88.4 R28, [R221+0xb800] ;  /* 0x00b80000dd1c783b */ /* 0x000fee0000004200 */
[C---:B------:R-:W-:Y:S01]  /*d890*/  HMMA.16816.F32 R168, R136.reuse, R170, R32 ;  /* 0x000000aa88a8723c */ /* 0x040fe20000001820 */
[----:B------:R-:W-:Y:S04]  /*d8a0*/  STL [R1+0x10], R2 ;  /* 0x0000100201007387 */ /* 0x000fe80000100800 */
[----:B------:R-:W-:Y:S03]  /*d8b0*/  STL [R1+0x14], R0 ;  /* 0x0000140001007387 */ /* 0x000fe60000100800 */
        /* <DEDUP_REMOVED lines=22> */
[C---:B------:R-:W-:Y:S08]  /*da20*/  HMMA.16816.F32 R112, R136.reuse, R10, R112 ;  /* 0x0000000a8870723c */ /* 0x040ff00000001870 */
[C---:B------:R-:W-:Y:S08]  /*da30*/  HMMA.16816.F32 R116, R136.reuse, R28, R116 ;  /* 0x0000001c8874723c */ /* 0x040ff00000001874 */
[C---:B------:R-:W-:Y:S08]  /*da40*/  HMMA.16816.F32 R120, R136.reuse, R30, R120 ;  /* 0x0000001e8878723c */ /* 0x040ff00000001878 */
[C---:B-1----:R-:W-:Y:S08]  /*da50*/  HMMA.16816.F32 R124, R136.reuse, R12, R124 ;  /* 0x0000000c887c723c */ /* 0x042ff0000000187c */
[----:B------:R-:W-:Y:S07]  /*da60*/  HMMA.16816.F32 R128, R136, R14, R128 ;  /* 0x0000000e8880723c */ /* 0x000fee0000001880 */
[----:B------:R-:W-:Y:S01]  /*da70*/  MOV R136, R132 ;  /* 0x0000008400887202 */ /* 0x000fe20000000f00 */
[----:B------:R-:W-:-:S05]  /*da80*/  @P0 BRA `(.L_x_2167) ;  /* 0xffffad9000000947 */ /* 0x000fca000383ffff */
.L_x_2166:
[----:B----4-:R-:W2:Y:S02]  /*da90*/  LDL R0, [R1+0x18] ;  /* 0x0000180001007983 */ /* 0x010ea40000100800 */
[----:B--2---:R-:W-:-:S13]  /*daa0*/  ISETP.GE.AND P0, PT, R252, R0, PT ;  /* 0x00000000fc00720c */ /* 0x004fda0003f06270 */
[----:B------:R-:W-:Y:S05]  /*dab0*/  @!P0 BRA `(.L_x_2168) ;  /* 0x00004f1000008947 */ /* 0x000fea0003800000 */
[----:B------:R-:W-:Y:S02]  /*dac0*/  MOV R135, R132 ;  /* 0x0000008400877202 */ /* 0x000fe40000000f00 */
[----:B------:R-:W-:Y:S02]  /*dad0*/  MOV R134, R133 ;  /* 0x0000008500867202 */ /* 0x000fe40000000f00 */
.L_x_2169:
[----:B-1----:R-:W2:Y:S01]  /*dae0*/  LDL R0, [R1+0xc] ;  /* 0x00000c0001007983 */ /* 0x002ea20000100800 */
[----:B------:R-:W-:Y:S04]  /*daf0*/  DEPBAR.LE SB0, 0x0 ;  /* 0x000080000000791a */ /* 0x000fe80000000000 */
[----:B------:R-:W3:Y:S01]  /*db00*/  LDL R14, [R1+0x34] ;  /* 0x00003400010e7983 */ /* 0x000ee20000100800 */
[----:B------:R-:W-:Y:S01]  /*db10*/  WARPSYNC 0xffffffff ;  /* 0xffffffff00007948 */ /* 0x000fe20003800000 */
[----:B------:R-:W-:Y:S02]  /*db20*/  IMAD.WIDE.U32 R12, R252, c[0x0][0x208], RZ ;  /* 0x00008200fc0c7a25 */ /* 0x000fe400078e00ff */
[----:B------:R-:W3:Y:S06]  /*db30*/  LDL.64 R2, [R1+0x28] ;  /* 0x0000280001027983 */ /* 0x000eec0000100a00 */
[----:B------:R-:W-:Y:S08]  /*db40*/  BAR.SYNC.DEFER_BLOCKING 0x0 ;  /* 0x0000000000007b1d */ /* 0x000ff00000010000 */
[----:B-----5:R-:W-:Y:S08]  /*db50*/  LDSM.16.M88.4 R48, [R223] ;  /* 0x00000000df30783b */ /* 0x020ff00000000200 */
[----:B------:R-:W1:Y:S08]  /*db60*/  LDSM.16.M88.4 R8, [R216] ;  /* 0x00000000d808783b */ /* 0x000e700000000200 */
[----:B------:R-:W4:Y:S08]  /*db70*/  LDSM.16.M88.4 R16, [R216+0x800] ;  /* 0x00080000d810783b */ /* 0x000f300000000200 */
[----:B------:R-:W2:Y:S08]  /*db80*/  LDSM.16.M88.4 R24, [R216+0x1000] ;  /* 0x00100000d818783b */ /* 0x000eb00000000200 */
[----:B------:R-:W2:Y:S08]  /*db90*/  LDSM.16.M88.4 R32, [R216+0x1800] ;  /* 0x00180000d820783b */ /* 0x000eb00000000200 */
[----:B------:R-:W2:Y:S01]  /*dba0*/  LDSM.16.M88.4 R40, [R216+0x2000] ;  /* 0x00200000d828783b */ /* 0x000ea20000000200 */
[C---:B-1----:R-:W-:Y:S07]  /*dbb0*/  HMMA.16816.F32 R4, R48.reuse, R8, RZ ;  /* 0x000000083004723c */ /* 0x042fee00000018ff */
[----:B------:R-:W1:Y:S01]  /*dbc0*/  LDSM.16.M88.4 R136, [R216+0x2800] ;  /* 0x00280000d888783b */ /* 0x000e620000000200 */
[C---:B------:R-:W-:Y:S07]  /*dbd0*/  HMMA.16816.F32 R8, R48.reuse, R10, RZ ;  /* 0x0000000a3008723c */ /* 0x040fee00000018ff */
[----:B------:R-:W-:Y:S08]  /*dbe0*/  LDSM.16.M88.4 R188, [R224] ;  /* 0x00000000e0bc783b */ /* 0x000ff00000000200 */
[----:B------:R-:W1:Y:S08]  /*dbf0*/  LDSM.16.M88.4 R192, [R227] ;  /* 0x00000000e3c0783b */ /* 0x000e700000000200 */
[----:B------:R-:W1:Y:S08]  /*dc00*/  LDSM.16.M88.4 R196, [R250] ;  /* 0x00000000fac4783b */ /* 0x000e700000000200 */
[----:B------:R-:W1:Y:S08]  /*dc10*/  LDSM.16.M88.4 R200, [R249] ;  /* 0x00000000f9c8783b */ /* 0x000e700000000200 */
[----:B------:R-:W1:Y:S08]  /*dc20*/  LDSM.16.M88.4 R204, [R248] ;  /* 0x00000000f8cc783b */ /* 0x000e700000000200 */
[----:B------:R-:W1:Y:S08]  /*dc30*/  LDSM.16.M88.4 R208, [R247] ;  /* 0x00000000f7d0783b */ /* 0x000e700000000200 */
[----:B------:R-:W1:Y:S01]  /*dc40*/  LDSM.16.M88.4 R212, [R246] ;  /* 0x00000000f6d4783b */ /* 0x000e620000000200 */
[C---:B--2---:R-:W-:Y:S02]  /*dc50*/  LOP3.LUT P4, RZ, R0.reuse, 0x2, RZ, 0xc0, !PT ;  /* 0x0000000200ff7812 */ /* 0x044fe4000788c0ff */
[----:B------:R-:W-:Y:S02]  /*dc60*/  LOP3.LUT P3, RZ, R0, 0x1, RZ, 0xc0, !PT ;  /* 0x0000000100ff7812 */ /* 0x000fe4000786c0ff */
[----:B------:R-:W-:Y:S05]  /*dc70*/  SHF.R.S32.HI R0, RZ, 0x1f, R252 ;  /* 0x0000001fff007819 */ /* 0x000fea00000114fc */
[----:B------:R-:W-:Y:S01]  /*dc80*/  IMAD R0, R0, c[0x0][0x208], RZ ;  /* 0x0000820000007a24 */ /* 0x000fe200078e02ff */
[----:B---3--:R-:W-:Y:S03]  /*dc90*/  MOV R3, R14 ;  /* 0x0000000e00037202 */ /* 0x008fe60000000f00 */
[----:B------:R-:W-:Y:S02]  /*dca0*/  IMAD R0, R252, c[0x0][0x20c], R0 ;  /* 0x00008300fc007a24 */ /* 0x000fe400078e0200 */
[----:B------:R-:W-:Y:S03]  /*dcb0*/  IMAD.WIDE.U32 R2, R12, 0x60, R2 ;  /* 0x000000600c027825 */ /* 0x000fe600078e0002 */
[----:B------:R-:W-:Y:S02]  /*dcc0*/  IADD3 R0, R13, R0, RZ ;  /* 0x000000000d007210 */ /* 0x000fe40007ffe0ff */
[C---:B----4-:R-:W-:Y:S03]  /*dcd0*/  HMMA.16816.F32 R12, R48.reuse, R16, RZ ;  /* 0x00000010300c723c */ /* 0x050fe600000018ff */
[----:B------:R-:W-:Y:S05]  /*dce0*/  IMAD R0, R0, 0x60, RZ ;  /* 0x0000006000007824 */ /* 0x000fea00078e02ff */
[C---:B------:R-:W-:Y:S01]  /*dcf0*/  HMMA.16816.F32 R16, R48.reuse, R18, RZ ;  /* 0x000000123010723c */ /* 0x040fe200000018ff */
[----:B------:R-:W-:Y:S03]  /*dd00*/  IADD3 R3, R3, R0, RZ ;  /* 0x0000000003037210 */ /* 0x000fe60007ffe0ff */
[C---:B------:R-:W-:Y:S02]  /*dd10*/  SHF.L.U32 R0, R2.reuse, 0x1, RZ ;  /* 0x0000000102007819 */ /* 0x040fe400000006ff */
[----:B------:R-:W-:Y:S02]  /*dd20*/  SHF.L.U64.HI R2, R2, 0x1, R3 ;  /* 0x0000000102027819 */ /* 0x000fe40000010203 */
[C---:B------:R-:W-:Y:S01]  /*dd30*/  HMMA.16816.F32 R20, R48.reuse, R24, RZ ;  /* 0x000000183014723c */ /* 0x040fe200000018ff */
[C---:B------:R-:W-:Y:S03]  /*dd40*/  IADD3 R132, P2, R0.reuse, c[0x0][0x1f8], RZ ;  /* 0x00007e0000847a10 */ /* 0x040fe60007f5e0ff */
[----:B------:R-:W-:Y:S02]  /*dd50*/  IADD3 R28, P1, R0, 0x80, RZ ;  /* 0x00000080001c7810 */ /* 0x000fe40007f3e0ff */
[----:B------:R-:W-:Y:S02]  /*dd60*/  IADD3.X R133, R2, c[0x0][0x1fc], RZ, P2, !PT ;  /* 0x00007f0002857a10 */ /* 0x000fe400017fe4ff */
[C---:B------:R-:W-:Y:S01]  /*dd70*/  HMMA.16816.F32 R24, R48.reuse, R26, RZ ;  /* 0x0000001a3018723c */ /* 0x040fe200000018ff */
[----:B------:R-:W-:Y:S02]  /*dd80*/  IADD3 R28, P0, R28, c[0x0][0x1f8], RZ ;  /* 0x00007e001c1c7a10 */ /* 0x000fe40007f1e0ff */
[----:B------:R-:W-:Y:S01]  /*dd90*/  @!PT LDS RZ, [RZ] ;  /* 0x00000000fffff984 */ /* 0x000fe20000000800 */
[----:B------:R-:W-:Y:S01]  /*dda0*/  @!PT LDS RZ, [RZ] ;  /* 0x00000000fffff984 */ /* 0x000fe20000000800 */
[----:B------:R-:W-:Y:S01]  /*ddb0*/  @!PT LDS RZ, [RZ] ;  /* 0x00000000fffff984 */ /* 0x000fe20000000800 */
[----:B------:R2:W-:Y:S01]  /*ddc0*/  LDGSTS.E.BYPASS.LTC128B.128 [R251+0x100], [R132.64], !P5 ;  /* 0x0010000084fb7fae */ /* 0x0005e2000e901d46 */
[----:B------:R-:W-:Y:S02]  /*ddd0*/  IADD3 R38, P2, R0, 0x100, RZ ;  /* 0x0000010000267810 */ /* 0x000fe40007f5e0ff */
[--C-:B------:R-:W-:Y:S02]  /*dde0*/  IADD3.X R29, RZ, c[0x0][0x1fc], R2.reuse, P0, P1 ;  /* 0x00007f00ff1d7a10 */ /* 0x100fe400007e2402 */
[----:B------:R-:W-:Y:S03]  /*ddf0*/  IADD3 R38, P0, R38, c[0x0][0x1f8], RZ ;  /* 0x00007e0026267a10 */ /* 0x000fe60007f1e0ff */
[----:B------:R3:W-:Y:S01]  /*de00*/  LDGSTS.E.BYPASS.LTC128B.128 [R251+0x3100], [R28.64], !P4 ;  /* 0x031000001cfb7fae */ /* 0x0007e2000e101d46 */
[--C-:B------:R-:W-:Y:S02]  /*de10*/  IADD3.X R39, RZ, c[0x0][0x1fc], R2.reuse, P0, P2 ;  /* 0x00007f00ff277a10 */ /* 0x100fe400007e4402 */
[----:B------:R-:W-:Y:S04]  /*de20*/  IADD3 R0, P1, R0, 0x180, RZ ;  /* 0x0000018000007810 */ /* 0x000fe80007f3e0ff */
[----:B------:R-:W-:Y:S01]  /*de30*/  IADD3 R36, P0, R0, c[0x0][0x1f8], RZ ;  /* 0x00007e0000247a10 */ /* 0x000fe20007f1e0ff */
[----:B------:R4:W-:Y:S01]  /*de40*/  LDGSTS.E.BYPASS.LTC128B.128 [R251+0x6100], [R38.64], !P3 ;  /* 0x0610000026fb7fae */ /* 0x0009e2000d901d46 */
[----:B------:R-:W-:Y:S02]  /*de50*/  MOV R0, c[0x0][0x208] ;  /* 0x0000820000007a02 */ /* 0x000fe40000000f00 */
[----:B------:R-:W-:Y:S02]  /*de60*/  IADD3.X R37, RZ, c[0x0][0x1fc], R2, P0, P1 ;  /* 0x00007f00ff257a10 */ /* 0x000fe400007e2402 */
[----:B------:R-:W-:Y:S03]  /*de70*/  SHF.L.U32 R3, R0, 0x6, RZ ;  /* 0x0000000600037819 */ /* 0x000fe600000006ff */
[----:B------:R4:W-:Y:S01]  /*de80*/  LDGSTS.E.BYPASS.LTC128B.128 [R251+0x9100], [R36.64], !P6 ;  /* 0x0910000024fb7fae */ /* 0x0009e2000f101d46 */
[----:B------:R-:W-:Y:S04]  /*de90*/  IADD3 R2, P1, R132, R3, RZ ;  /* 0x0000000384027210 */ /* 0x000fe80007f3e0ff */
[----:B--2---:R-:W-:Y:S01]  /*dea0*/  IADD3 R132, P0, R3, R2, RZ ;  /* 0x0000000203847210 */ /* 0x004fe20007f1e0ff */
[C---:B---3--:R-:W-:Y:S08]  /*deb0*/  HMMA.16816.F32 R28, R48.reuse, R32, RZ ;  /* 0x00000020301c723c */ /* 0x048ff000000018ff */
[C---:B------:R-:W-:Y:S08]  /*dec0*/  HMMA.16816.F32 R32, R48.reuse, R34, RZ ;  /* 0x000000223020723c */ /* 0x040ff000000018ff */
[C---:B----4-:R-:W-:Y:S08]  /*ded0*/  HMMA.16816.F32 R36, R48.reuse, R40, RZ ;  /* 0x000000283024723c */ /* 0x050ff000000018ff */
[C---:B------:R-:W-:Y:S08]  /*dee0*/  HMMA.16816.F32 R40, R48.reuse, R42, RZ ;  /* 0x0000002a3028723c */ /* 0x040ff000000018ff */
[C---:B-1----:R-:W-:Y:S07]  /*def0*/  HMMA.16816.F32 R44, R48.reuse, R136, RZ ;  /* 0x00000088302c723c */ /* 0x042fee00000018ff */
[----:B------:R-:W-:Y:S01]  /*df00*/  MOV R137, 0x6 ;  /* 0x0000000600897802 */ /* 0x000fe20000000f00 */
[----:B------:R-:W-:Y:S04]  /*df10*/  HMMA.16816.F32 R48, R48, R138, RZ ;  /* 0x0000008a3030723c */ /* 0x000fe800000018ff */
[----:B------:R-:W-:Y:S04]  /*df20*/  SHF.L.U64.HI R0, R0, R137, c[0x0][0x20c] ;  /* 0x0000830000007619 */ /* 0x000fe80000010289 */
[C---:B------:R-:W-:Y:S05]  /*df30*/  HMMA.16816.F32 R4, R188.reuse, R192, R4 ;  /* 0x000000c0bc04723c */ /* 0x040fea0000001804 */
[----:B------:R-:W-:Y:S03]  /*df40*/  IADD3.X R3, R133, R0, RZ, P1, !PT ;  /* 0x0000000085037210 */ /* 0x000fe60000ffe4ff */
[C---:B------:R-:W-:Y:S02]  /*df50*/  HMMA.16816.F32 R8, R188.reuse, R194, R8 ;  /* 0x000000c2bc08723c */ /* 0x040fe40000001808 */
[----:B------:R1:W-:Y:S02]  /*df60*/  LDGSTS.E.BYPASS.LTC128B.128 [R251+0x1100], [R2.64], !P5 ;  /* 0x0110000002fb7fae */ /* 0x0003e4000e901d46 */
[----:B------:R-:W-:Y:S04]  /*df70*/  IADD3.X R133, R0, R3, RZ, P0, !PT ;  /* 0x0000000300857210 */ /* 0x000fe800007fe4ff */
[C---:B------:R-:W-:Y:S02]  /*df80*/  HMMA.16816.F32 R12, R188.reuse, R196, R12 ;  /* 0x000000c4bc0c723c */ /* 0x040fe4000000180c */
[----:B------:R1:W-:Y:S06]  /*df90*/  LDGSTS.E.BYPASS.LTC128B.128 [R251+0x4100], [R2.64+0x80], !P4 ;  /* 0x0410008002fb7fae */ /* 0x0003ec000e101d46 */
[C---:B------:R-:W-:Y:S02]  /*dfa0*/  HMMA.16816.F32 R16, R188.reuse, R198, R16 ;  /* 0x000000c6bc10723c */ /* 0x040fe40000001810 */
[----:B------:R1:W-:Y:S06]  /*dfb0*/  LDGSTS.E.BYPASS.LTC128B.128 [R251+0x7100], [R2.64+0x100], !P3 ;  /* 0x0710010002fb7fae */ /* 0x0003ec000d901d46 */
[C---:B------:R-:W-:Y:S02]  /*dfc0*/  HMMA.16816.F32 R20, R188.reuse, R200, R20 ;  /* 0x000000c8bc14723c */ /* 0x040fe40000001814 */
[----:B------:R1:W-:Y:S06]  /*dfd0*/  LDGSTS.E.BYPASS.LTC128B.128 [R251+0xa100], [R2.64+0x180], !P6 ;  /* 0x0a10018002fb7fae */ /* 0x0003ec000f101d46 */
[C---:B------:R-:W-:Y:S02]  /*dfe0*/  HMMA.16816.F32 R24, R188.reuse, R202, R24 ;  /* 0x000000cabc18723c */ /* 0x040fe40000001818 */
[----:B------:R2:W-:Y:S06]  /*dff0*/  LDGSTS.E.BYPASS.LTC128B.128 [R251+0x2100], [R132.64], !P5 ;  /* 0x0210000084fb7fae */ /* 0x0005ec000e901d46 */
[C---:B------:R-:W-:Y:S02]  /*e000*/  HMMA.16816.F32 R28, R188.reuse, R204, R28 ;  /* 0x000000ccbc1c723c */ /* 0x040fe4000000181c */
[----:B------:R2:W-:Y:S06]  /*e010*/  LDGSTS.E.BYPASS.LTC128B.128 [R251+0x5100], [R132.64+0x80], !P4 ;  /* 0x0510008084fb7fae */ /* 0x0005ec000e101d46 */
[C---:B------:R-:W-:Y:S02]  /*e020*/  HMMA.16816.F32 R32, R188.reuse, R206, R32 ;  /* 0x000000cebc20723c */ /* 0x040fe40000001820 */
[----:B------:R2:W-:Y:S06]  /*e030*/  LDGSTS.E.BYPASS.LTC128B.128 [R251+0x8100], [R132.64+0x100], !P3 ;  /* 0x0810010084fb7fae */ /* 0x0005ec000d901d46 */
[C---:B------:R-:W-:Y:S02]  /*e040*/  HMMA.16816.F32 R36, R188.reuse, R208, R36 ;  /* 0x000000d0bc24723c */ /* 0x040fe40000001824 */
[----:B------:R2:W-:Y:S06]  /*e050*/  LDGSTS.E.BYPASS.LTC128B.128 [R251+0xb100], [R132.64+0x180], !P6 ;  /* 0x0b10018084fb7fae */ /* 0x0005ec000f101d46 */
[C---:B------:R-:W-:Y:S02]  /*e060*/  HMMA.16816.F32 R40, R188.reuse, R210, R40 ;  /* 0x000000d2bc28723c */ /* 0x040fe40000001828 */
[----:B------:R-:W-:Y:S06]  /*e070*/  LDSM.16.M88.4 R136, [R226] ;  /* 0x00000000e288783b */ /* 0x000fec0000000200 */
[C---:B------:R-:W-:Y:S02]  /*e080*/  HMMA.16816.F32 R44, R188.reuse, R212, R44 ;  /* 0x000000d4bc2c723c */ /* 0x040fe4000000182c */
[----:B------:R-:W3:Y:S06]  /*e090*/  LDSM.16.M88.4 R192, [R222] ;  /* 0x00000000dec0783b */ /* 0x000eec0000000200 */
[----:B------:R-:W-:Y:S02]  /*e0a0*/  HMMA.16816.F32 R48, R188, R214, R48 ;  /* 0x000000d6bc30723c */ /* 0x000fe40000001830 */
[----:B------:R-:W4:Y:S08]  /*e0b0*/  LDSM.16.M88.4 R196, [R222+0x800] ;  /* 0x00080000dec4783b */ /* 0x000f300000000200 */
[----:B------:R-:W1:Y:S08]  /*e0c0*/  LDSM.16.M88.4 R200, [R222+0x1000] ;  /* 0x00100000dec8783b */ /* 0x000e700000000200 */
[----:B------:R-:W0:Y:S08]  /*e0d0*/  LDGDEPBAR ;  /* 0x00000000000079af */ /* 0x000e300000000000 */
[----:B------:R-:W1:Y:S01]  /*e0e0*/  LDSM.16.M88.4 R204, [R222+0x1800] ;  /* 0x00180000decc783b */ /* 0x000e620000000200 */
[C---:B---3--:R-:W-:Y:S07]  /*e0f0*/  HMMA.16816.F32 R4, R136.reuse, R192, R4 ;  /* 0x000000c08804723c */ /* 0x048fee0000001804 */
[----:B------:R-:W3:Y:S01]  /*e100*/  LDSM.16.M88.4 R188, [R222+0x2000] ;  /* 0x00200000debc783b */ /* 0x000ee20000000200 */
[C---:B------:R-:W-:Y:S07]  /*e110*/  HMMA.16816.F32 R8, R136.reuse, R194, R8 ;  /* 0x000000c28808723c */ /* 0x040fee0000001808 */
[----:B------:R-:W2:Y:S01]  /*e120*/  LDSM.16.M88.4 R208, [R222+0x2800] ;  /* 0x00280000ded0783b */ /* 0x000ea20000000200 */
[C---:B----4-:R-:W-:Y:S07]  /*e130*/  HMMA.16816.F32 R12, R136.reuse, R196, R12 ;  /* 0x000000c4880c723c */ /* 0x050fee000000180c */
[----:B------:R-:W-:Y:S01]  /*e140*/  LDSM.16.M88.4 R192, [R219] ;  /* 0x00000000dbc0783b */ /* 0x000fe20000000200 */
[C---:B------:R-:W-:Y:S07]  /*e150*/  HMMA.16816.F32 R16, R136.reuse, R198, R16 ;  /* 0x000000c68810723c */ /* 0x040fee0000001810 */
[----:B------:R-:W-:Y:S01]  /*e160*/  LDSM.16.M88.4 R196, [R219+0x800] ;  /* 0x00080000dbc4783b */ /* 0x000fe20000000200 */
[C---:B-1----:R-:W-:Y:S08]  /*e170*/  HMMA.16816.F32 R20, R136.reuse, R200, R20 ;  /* 0x000000c88814723c */ /* 0x042ff00000001814 */
[C---:B------:R-:W-:Y:S01]  /*e180*/  HMMA.16816.F32 R24, R136.reuse, R202, R24 ;  /* 0x000000ca8818723c */ /* 0x040fe20000001818 */
[----:B------:R-:W-:Y:S07]  /*e190*/  LDSM.16.M88.4 R200, [R219+0x1000] ;  /* 0x00100000dbc8783b */ /* 0x000fee0000000200 */
[C---:B------:R-:W-:Y:S08]  /*e1a0*/  HMMA.16816.F32 R28, R136.reuse, R204, R28 ;  /* 0x000000cc881c723c */ /* 0x040ff0000000181c */
[C---:B------:R-:W-:Y:S01]  /*e1b0*/  HMMA.16816.F32 R32, R136.reuse, R206, R32 ;  /* 0x000000ce8820723c */ /* 0x040fe20000001820 */
[----:B------:R-:W-:Y:S07]  /*e1c0*/  LDSM.16.M88.4 R204, [R219+0x1800] ;  /* 0x00180000dbcc783b */ /* 0x000fee0000000200 */
[C---:B---3--:R-:W-:Y:S08]  /*e1d0*/  HMMA.16816.F32 R36, R136.reuse, R188, R36 ;  /* 0x000000bc8824723c */ /* 0x048ff00000001824 */
[C---:B------:R-:W-:Y:S01]  /*e1e0*/  HMMA.16816.F32 R40, R136.reuse, R190, R40 ;  /* 0x000000be8828723c */ /* 0x040fe20000001828 */
[----:B------:R-:W1:Y:S07]  /*e1f0*/  LDSM.16.M88.4 R188, [R225] ;  /* 0x00000000e1bc783b */ /* 0x000e6e0000000200 */
[C---:B--2---:R-:W-:Y:S08]  /*e200*/  HMMA.16816.F32 R44, R136.reuse, R208, R44 ;  /* 0x000000d0882c723c */ /* 0x044ff0000000182c */
        /* <DEDUP_REMOVED lines=160> */
[----:B------:R-:W-:Y:S07]  /*ec10*/  LDSM.16.M88.4 R196, [R223+0xc000] ;  /* 0x00c00000dfc4783b */ /* 0x000fee0000000200 */
[C---:B------:R-:W-:Y:S08]  /*ec20*/  HMMA.16816.F32 R20, R188.reuse, R200, R20 ;  /* 0x000000c8bc14723c */ /* 0x040ff00000001814 */
        /* <DEDUP_REMOVED lines=101> */
[----:B------:R-:W-:Y:S01]  /*f280*/  MUFU.TANH R197, R13 ;  /* 0x0000000d00c57308 */ /* 0x000fe20000002400 */
[----:B----4-:R-:W-:Y:S09]  /*f290*/  FMNMX.FTZ R2, R192, R2, !PT ;  /* 0x00000002c0027209 */ /* 0x010ff20007810000 */
[----:B------:R-:W3:Y:S01]  /*f2a0*/  MUFU.TANH R196, R12 ;  /* 0x0000000c00c47308 */ /* 0x000ee20000002400 */
[C---:B--2---:R-:W-:Y:S01]  /*f2b0*/  HMMA.16816.F32 R20, R200.reuse, R4, R20 ;  /* 0x00000004c814723c */ /* 0x044fe20000001814 */
[----:B-1----:R-:W1:Y:S02]  /*f2c0*/  LDSM.16.M88.4 R8, [R219+0xa800] ;  /* 0x00a80000db08783b */ /* 0x002e640000000200 */
[----:B------:R-:W-:Y:S06]  /*f2d0*/  FMNMX.FTZ R2, R193, R2, !PT ;  /* 0x00000002c1027209 */ /* 0x000fec0007810000 */
[----:B------:R-:W2:Y:S01]  /*f2e0*/  MUFU.TANH R198, R14 ;  /* 0x0000000e00c67308 */ /* 0x000ea20000002400 */
[C---:B------:R-:W-:Y:S01]  /*f2f0*/  HMMA.16816.F32 R24, R200.reuse, R6, R24 ;  /* 0x00000006c818723c */ /* 0x040fe20000001818 */
[----:B------:R-:W4:Y:S08]  /*f300*/  LDSM.16.M88.4 R4, [R219+0xb000] ;  /* 0x00b00000db04783b */ /* 0x000f300000000200 */
[----:B------:R-:W1:Y:S03]  /*f310*/  MUFU.TANH R204, R16 ;  /* 0x0000001000cc7308 */ /* 0x000e660000002400 */
[----:B---3--:R-:W-:Y:S02]  /*f320*/  FMNMX.FTZ R0, R196, R0, !PT ;  /* 0x00000000c4007209 */ /* 0x008fe40007810000 */
[----:B------:R-:W-:Y:S02]  /*f330*/  FMUL.FTZ R22, R22, c[0x0][0x320] ;  /* 0x0000c80016167a20 */ /* 0x000fe40000410000 */
[----:B------:R-:W-:Y:S01]  /*f340*/  FMNMX.FTZ R0, R197, R0, !PT ;  /* 0x00000000c5007209 */ /* 0x000fe20007810000 */
[----:B------:R-:W-:Y:S02]  /*f350*/  FMUL.FTZ R23, R23, c[0x0][0x320] ;  /* 0x0000c80017177a20 */ /* 0x000fe40000410000 */
[----:B------:R-:W3:Y:S01]  /*f360*/  MUFU.TANH R199, R15 ;  /* 0x0000000f00c77308 */ /* 0x000ee20000002400 */
[----:B------:R-:W-:Y:S02]  /*f370*/  FMUL.FTZ R20, R20, c[0x0][0x320] ;  /* 0x0000c80014147a20 */ /* 0x000fe40000410000 */
[----:B------:R-:W-:Y:S01]  /*f380*/  FMUL.FTZ R21, R21, c[0x0][0x320] ;  /* 0x0000c80015157a20 */ /* 0x000fe20000410000 */
[----:B--2---:R-:W-:Y:S01]  /*f390*/  FMNMX.FTZ R2, R198, R2, !PT ;  /* 0x00000002c6027209 */ /* 0x004fe20007810000 */
[----:B------:R-:W-:Y:S02]  /*f3a0*/  FMUL.FTZ R26, R26, c[0x0][0x320] ;  /* 0x0000c8001a1a7a20 */ /* 0x000fe40000410000 */
[----:B------:R-:W-:Y:S02]  /*f3b0*/  FMUL.FTZ R27, R27, c[0x0][0x320] ;  /* 0x0000c8001b1b7a20 */ /* 0x000fe40000410000 */
[----:B------:R-:W-:Y:S01]  /*f3c0*/  FMUL.FTZ R24, R24, c[0x0][0x320] ;  /* 0x0000c80018187a20 */ /* 0x000fe20000410000 */
[----:B------:R-:W-:Y:S01]  /*f3d0*/  MUFU.TANH R214, R22 ;  /* 0x0000001600d67308 */ /* 0x000fe20000002400 */
[----:B------:R-:W-:Y:S01]  /*f3e0*/  FMUL.FTZ R25, R25, c[0x0][0x320] ;  /* 0x0000c80019197a20 */ /* 0x000fe20000410000 */
[----:B-1----:R-:W-:Y:S01]  /*f3f0*/  FMNMX.FTZ R0, R204, R0, !PT ;  /* 0x00000000cc007209 */ /* 0x002fe20007810000 */
[C---:B------:R-:W-:Y:S07]  /*f400*/  HMMA.16816.F32 R28, R200.reuse, R8, R28 ;  /* 0x00000008c81c723c */ /* 0x040fee000000181c */
[----:B------:R-:W-:Y:S01]  /*f410*/  MUFU.TANH R215, R23 ;  /* 0x0000001700d77308 */ /* 0x000fe20000002400 */
[C---:B------:R-:W-:Y:S01]  /*f420*/  HMMA.16816.F32 R32, R200.reuse, R10, R32 ;  /* 0x0000000ac820723c */ /* 0x040fe20000001820 */
[----:B------:R-:W1:Y:S01]  /*f430*/  LDSM.16.M88.4 R8, [R219+0xb800] ;  /* 0x00b80000db08783b */ /* 0x000e620000000200 */
[----:B------:R-:W-:Y:S04]  /*f440*/  DEPBAR.LE SB0, 0x0 ;  /* 0x000080000000791a */ /* 0x000fe80000000000 */
[----:B---3--:R-:W-:Y:S02]  /*f450*/  FMNMX.FTZ R2, R199, R2, !PT ;  /* 0x00000002c7027209 */ /* 0x008fe40007810000 */
[C---:B----4-:R-:W-:Y:S01]  /*f460*/  HMMA.16816.F32 R36, R200.reuse, R4, R36 ;  /* 0x00000004c824723c */ /* 0x050fe20000001824 */
[----:B------:R-:W2:Y:S01]  /*f470*/  LDL R5, [R1+0x30] ;  /* 0x0000300001057983 */ /* 0x000ea20000100800 */
[----:B------:R-:W3:Y:S03]  /*f480*/  MUFU.TANH R205, R17 ;  /* 0x0000001100cd7308 */ /* 0x000ee60000002400 */
[----:B------:R-:W-:Y:S03]  /*f490*/  BAR.SYNC.DEFER_BLOCKING 0x0 ;  /* 0x0000000000007b1d */ /* 0x000fe60000010000 */
[C---:B------:R-:W-:Y:S04]  /*f4a0*/  HMMA.16816.F32 R40, R200.reuse, R6, R40 ;  /* 0x00000006c828723c */ /* 0x040fe80000001828 */
[----:B------:R-:W-:Y:S02]  /*f4b0*/  FMUL.FTZ R28, R28, c[0x0][0x320] ;  /* 0x0000c8001c1c7a20 */ /* 0x000fe40000410000 */
[----:B------:R-:W-:Y:S02]  /*f4c0*/  FMUL.FTZ R29, R29, c[0x0][0x320] ;  /* 0x0000c8001d1d7a20 */ /* 0x000fe40000410000 */
[----:B------:R-:W-:Y:S04]  /*f4d0*/  FMUL.FTZ R30, R30, c[0x0][0x320] ;  /* 0x0000c8001e1e7a20 */ /* 0x000fe80000410000 */
[----:B------:R-:W-:Y:S02]  /*f4e0*/  FMUL.FTZ R31, R31, c[0x0][0x320] ;  /* 0x0000c8001f1f7a20 */ /* 0x000fe40000410000 */
[----:B------:R-:W-:Y:S02]  /*f4f0*/  FMUL.FTZ R32, R32, c[0x0][0x320] ;  /* 0x0000c80020207a20 */ /* 0x000fe40000410000 */
[----:B------:R-:W-:Y:S02]  /*f500*/  FMUL.FTZ R38, R38, c[0x0][0x320] ;  /* 0x0000c80026267a20 */ /* 0x000fe40000410000 */
[----:B------:R-:W-:Y:S01]  /*f510*/  FMUL.FTZ R39, R39, c[0x0][0x320] ;  /* 0x0000c80027277a20 */ /* 0x000fe20000410000 */
[----:B---3--:R-:W-:Y:S01]  /*f520*/  FMNMX.FTZ R0, R205, R0, !PT ;  /* 0x00000000cd007209 */ /* 0x008fe20007810000 */
[----:B------:R-:W-:Y:S01]  /*f530*/  FMUL.FTZ R34, R34, c[0x0][0x320] ;  /* 0x0000c80022227a20 */ /* 0x000fe20000410000 */
[----:B------:R-:W3:Y:S01]  /*f540*/  LDL R6, [R1+0x18] ;  /* 0x0000180001067983 */ /* 0x000ee20000100800 */
[----:B------:R-:W4:Y:S01]  /*f550*/  MUFU.TANH R138, R28 ;  /* 0x0000001c008a7308 */ /* 0x000f220000002400 */
[----:B------:R-:W-:Y:S01]  /*f560*/  FMUL.FTZ R36, R36, c[0x0][0x320] ;  /* 0x0000c80024247a20 */ /* 0x000fe20000410000 */
[C---:B-1----:R-:W-:Y:S03]  /*f570*/  HMMA.16816.F32 R44, R200.reuse, R8, R44 ;  /* 0x00000008c82c723c */ /* 0x042fe6000000182c */
[----:B------:R-:W-:Y:S02]  /*f580*/  FMUL.FTZ R37, R37, c[0x0][0x320] ;  /* 0x0000c80025257a20 */ /* 0x000fe40000410000 */
[----:B------:R-:W-:Y:S03]  /*f590*/  FMUL.FTZ R40, R40, c[0x0][0x320] ;  /* 0x0000c80028287a20 */ /* 0x000fe60000410000 */
[----:B------:R-:W-:Y:S01]  /*f5a0*/  MUFU.TANH R132, R29 ;  /* 0x0000001d00847308 */ /* 0x000fe20000002400 */
[----:B------:R-:W-:Y:S01]  /*f5b0*/  HMMA.16816.F32 R48, R200, R10, R48 ;  /* 0x0000000ac830723c */ /* 0x000fe20000001830 */
[----:B------:R-:W2:Y:S02]  /*f5c0*/  LDL.64 R10, [R1+0x20] ;  /* 0x00002000010a7983 */ /* 0x000ea40000100a00 */
[----:B------:R-:W-:Y:S02]  /*f5d0*/  FMUL.FTZ R33, R33, c[0x0][0x320] ;  /* 0x0000c80021217a20 */ /* 0x000fe40000410000 */
[----:B------:R-:W-:Y:S02]  /*f5e0*/  FMUL.FTZ R35, R35, c[0x0][0x320] ;  /* 0x0000c80023237a20 */ /* 0x000fe40000410000 */
[----:B------:R-:W-:Y:S02]  /*f5f0*/  FMUL.FTZ R42, R42, c[0x0][0x320] ;  /* 0x0000c8002a2a7a20 */ /* 0x000fe40000410000 */
[----:B------:R-:W1:Y:S03]  /*f600*/  MUFU.TANH R206, R18 ;  /* 0x0000001200ce7308 */ /* 0x000e660000002400 */
[----:B------:R-:W-:Y:S01]  /*f610*/  FMUL.FTZ R41, R41, c[0x0][0x320] ;  /* 0x0000c80029297a20 */ /* 0x000fe20000410000 */
[----:B----4-:R-:W-:Y:S01]  /*f620*/  MOV R202, R138 ;  /* 0x0000008a00ca7202 */ /* 0x010fe20000000f00 */
[----:B------:R-:W-:Y:S02]  /*f630*/  FMUL.FTZ R43, R43, c[0x0][0x320] ;  /* 0x0000c8002b2b7a20 */ /* 0x000fe40000410000 */
[----:B------:R-:W-:Y:S02]  /*f640*/  FMUL.FTZ R44, R44, c[0x0][0x320] ;  /* 0x0000c8002c2c7a20 */ /* 0x000fe40000410000 */
[----:B------:R-:W-:Y:S01]  /*f650*/  FMUL.FTZ R45, R45, c[0x0][0x320] ;  /* 0x0000c8002d2d7a20 */ /* 0x000fe20000410000 */
[----:B------:R-:W4:Y:S01]  /*f660*/  MUFU.TANH R208, R20 ;  /* 0x0000001400d07308 */ /* 0x000f220000002400 */
[----:B------:R-:W-:Y:S02]  /*f670*/  FMUL.FTZ R46, R46, c[0x0][0x320] ;  /* 0x0000c8002e2e7a20 */ /* 0x000fe40000410000 */
[----:B------:R-:W-:Y:S02]  /*f680*/  FMUL.FTZ R47, R47, c[0x0][0x320] ;  /* 0x0000c8002f2f7a20 */ /* 0x000fe40000410000 */
[----:B------:R-:W-:Y:S02]  /*f690*/  FMUL.FTZ R50, R50, c[0x0][0x320] ;  /* 0x0000c80032327a20 */ /* 0x000fe40000410000 */
[----:B------:R-:W-:Y:S02]  /*f6a0*/  FMUL.FTZ R49, R49, c[0x0][0x320] ;  /* 0x0000c80031317a20 */ /* 0x000fe40000410000 */
[----:B------:R-:W-:Y:S01]  /*f6b0*/  FMUL.FTZ R48, R48, c[0x0][0x320] ;  /* 0x0000c80030307a20 */ /* 0x000fe20000410000 */
[----:B------:R-:W4:Y:S01]  /*f6c0*/  MUFU.TANH R209, R21 ;  /* 0x0000001500d17308 */ /* 0x000f220000002400 */
[----:B-1----:R-:W-:Y:S09]  /*f6d0*/  FMNMX.FTZ R2, R206, R2, !PT ;  /* 0x00000002ce027209 */ /* 0x002ff20007810000 */
[----:B------:R-:W1:Y:S01]  /*f6e0*/  MUFU.TANH R207, R19 ;  /* 0x0000001300cf7308 */ /* 0x000e620000002400 */
[----:B----4-:R-:W-:Y:S09]  /*f6f0*/  FMNMX.FTZ R0, R208, R0, !PT ;  /* 0x00000000d0007209 */ /* 0x010ff20007810000 */
[----:B------:R-:W4:Y:S01]  /*f700*/  MUFU.TANH R213, R24 ;  /* 0x0000001800d57308 */ /* 0x000f220000002400 */
[----:B------:R-:W-:Y:S09]  /*f710*/  FMNMX.FTZ R0, R209, R0, !PT ;  /* 0x00000000d1007209 */ /* 0x000ff20007810000 */
[----:B------:R-:W4:Y:S01]  /*f720*/  MUFU.TANH R136, R33 ;  /* 0x0000002100887308 */ /* 0x000f220000002400 */
[----:B-1----:R-:W-:Y:S04]  /*f730*/  FMNMX.FTZ R2, R207, R2, !PT ;  /* 0x00000002cf027209 */ /* 0x002fe80007810000 */
[----:B------:R-:W-:Y:S05]  /*f740*/  FMNMX.FTZ R2, R214, R2, !PT ;  /* 0x00000002d6027209 */ /* 0x000fea0007810000 */
[----:B------:R-:W1:Y:S01]  /*f750*/  MUFU.TANH R12, R26 ;  /* 0x0000001a000c7308 */ /* 0x000e620000002400 */
[----:B------:R-:W-:Y:S02]  /*f760*/  FMNMX.FTZ R2, R215, R2, !PT ;  /* 0x00000002d7027209 */ /* 0x000fe40007810000 */
[----:B----4-:R-:W-:Y:S07]  /*f770*/  FMNMX.FTZ R0, R213, R0, !PT ;  /* 0x00000000d5007209 */ /* 0x010fee0007810000 */
[----:B------:R-:W4:Y:S01]  /*f780*/  MUFU.TANH R212, R25 ;  /* 0x0000001900d47308 */ /* 0x000f220000002400 */
[----:B------:R-:W-:Y:S02]  /*f790*/  MOV R201, R136 ;  /* 0x0000008800c97202 */ /* 0x000fe40000000f00 */
[----:B------:R-:W-:Y:S07]  /*f7a0*/  MOV R33, R132 ;  /* 0x0000008400217202 */ /* 0x000fee0000000f00 */
[----:B------:R-:W4:Y:S01]  /*f7b0*/  MUFU.TANH R210, R27 ;  /* 0x0000001b00d27308 */ /* 0x000f220000002400 */
[----:B-1----:R-:W-:Y:S04]  /*f7c0*/  MOV R203, R12 ;  /* 0x0000000c00cb7202 */ /* 0x002fe80000000f00 */
[----:B------:R-:W-:Y:S05]  /*f7d0*/  FMNMX.FTZ R2, R203, R2, !PT ;  /* 0x00000002cb027209 */ /* 0x000fea0007810000 */
[----:B------:R-:W1:Y:S01]  /*f7e0*/  MUFU.TANH R137, R32 ;  /* 0x0000002000897308 */ /* 0x000e620000002400 */
[----:B----4-:R-:W-:Y:S04]  /*f7f0*/  FMNMX.FTZ R0, R212, R0, !PT ;  /* 0x00000000d4007209 */ /* 0x010fe80007810000 */
[----:B------:R-:W-:Y:S05]  /*f800*/  FMNMX.FTZ R0, R202, R0, !PT ;  /* 0x00000000ca007209 */ /* 0x000fea0007810000 */
[----:B------:R1:W-:Y:S01]  /*f810*/  MUFU.TANH R17, R35 ;  /* 0x0000002300117308 */ /* 0x0003e20000002400 */
[----:B------:R-:W-:Y:S02]  /*f820*/  FMNMX.FTZ R0, R33, R0, !PT ;  /* 0x0000000021007209 */ /* 0x000fe40007810000 */
[----:B------:R-:W-:Y:S07]  /*f830*/  FMNMX.FTZ R2, R210, R2, !PT ;  /* 0x00000002d2027209 */ /* 0x000fee0007810000 */
[----:B------:R-:W4:Y:S10]  /*f840*/  MUFU.TANH R18, R30 ;  /* 0x0000001e00127308 */ /* 0x000f340000002400 */
[----:B------:R-:W4:Y:S01]  /*f850*/  MUFU.TANH R211, R31 ;  /* 0x0000001f00d37308 */ /* 0x000f220000002400 */
[----:B-1----:R-:W-:Y:S04]  /*f860*/  MOV R35, R137 ;  /* 0x0000008900237202 */ /* 0x002fe80000000f00 */
[----:B------:R-:W-:Y:S05]  /*f870*/  FMNMX.FTZ R0, R35, R0, !PT ;  /* 0x0000000023007209 */ /* 0x000fea0007810000 */
[----:B------:R-:W1:Y:S01]  /*f880*/  MUFU.TANH R139, R34 ;  /* 0x00000022008b7308 */ /* 0x000e620000002400 */
[----:B------:R-:W-:Y:S02]  /*f890*/  FMNMX.FTZ R0, R201, R0, !PT ;  /* 0x00000000c9007209 */ /* 0x000fe40007810000 */
[----:B----4-:R-:W-:Y:S07]  /*f8a0*/  FMNMX.FTZ R2, R18, R2, !PT ;  /* 0x0000000212027209 */ /* 0x010fee0007810000 */
[----:B------:R-:W4:Y:S01]  /*f8b0*/  MUFU.TANH R16, R36 ;  /* 0x0000002400107308 */ /* 0x000f220000002400 */
[----:B------:R-:W-:Y:S09]  /*f8c0*/  FMNMX.FTZ R2, R211, R2, !PT ;  /* 0x00000002d3027209 */ /* 0x000ff20007810000 */
[----:B------:R-:W-:Y:S01]  /*f8d0*/  MUFU.TANH R24, R37 ;  /* 0x0000002500187308 */ /* 0x000fe20000002400 */
[----:B-1----:R-:W-:Y:S02]  /*f8e0*/  MOV R200, R139 ;  /* 0x0000008b00c87202 */ /* 0x002fe40000000f00 */
[----:B------:R-:W-:Y:S02]  /*f8f0*/  MOV R139, 0x6 ;  /* 0x00000006008b7802 */ /* 0x000fe40000000f00 */
[----:B------:R-:W-:Y:S05]  /*f900*/  FMNMX.FTZ R2, R200, R2, !PT ;  /* 0x00000002c8027209 */ /* 0x000fea0007810000 */
[----:B------:R-:W1:Y:S01]  /*f910*/  MUFU.TANH R3, R42 ;  /* 0x0000002a00037308 */ /* 0x000e620000002400 */
[----:B----4-:R-:W-:Y:S09]  /*f920*/  FMNMX.FTZ R0, R16, R0, !PT ;  /* 0x0000000010007209 */ /* 0x010ff20007810000 */
[----:B------:R1:W-:Y:S10]  /*f930*/  MUFU.TANH R136, R50 ;  /* 0x0000003200887308 */ /* 0x0003f40000002400 */
[----:B------:R-:W4:Y:S10]  /*f940*/  MUFU.TANH R25, R40 ;  /* 0x0000002800197308 */ /* 0x000f340000002400 */
[----:B------:R-:W4:Y:S01]  /*f950*/  MUFU.TANH R27, R38 ;  /* 0x00000026001b7308 */ /* 0x000f220000002400 */
[----:B-1----:R-:W-:Y:S02]  /*f960*/  MOV R50, R3 ;  /* 0x0000000300327202 */ /* 0x002fe40000000f00 */
[----:B------:R-:W-:Y:S02]  /*f970*/  FMNMX.FTZ R3, R17, R2, !PT ;  /* 0x0000000211037209 */ /* 0x000fe40007810000 */
[----:B------:R-:W-:Y:S01]  /*f980*/  FMNMX.FTZ R2, R24, R0, !PT ;  /* 0x0000000018027209 */ /* 0x000fe20007810000 */
[----:B------:R-:W-:Y:S04]  /*f990*/  FMUL.FTZ R0, R51, c[0x0][0x320] ;  /* 0x0000c80033007a20 */ /* 0x000fe80000410000 */
[----:B------:R-:W1:Y:S01]  /*f9a0*/  MUFU.TANH R133, R44 ;  /* 0x0000002c00857308 */ /* 0x000e620000002400 */
[----:B------:R-:W-:Y:S02]  /*f9b0*/  MOV R51, R16 ;  /* 0x0000001000337202 */ /* 0x000fe40000000f00 */
[----:B----4-:R-:W-:Y:S07]  /*f9c0*/  FMNMX.FTZ R2, R25, R2, !PT ;  /* 0x0000000219027209 */ /* 0x010fee0007810000 */
[----:B------:R1:W-:Y:S01]  /*f9d0*/  MUFU.TANH R9, R49 ;  /* 0x0000003100097308 */ /* 0x0003e20000002400 */
[----:B------:R-:W-:Y:S09]  /*f9e0*/  FMNMX.FTZ R3, R27, R3, !PT ;  /* 0x000000031b037209 */ /* 0x000ff20007810000 */
[----:B------:R-:W4:Y:S10]  /*f9f0*/  MUFU.TANH R19, R41 ;  /* 0x0000002900137308 */ /* 0x000f340000002400 */
[----:B------:R4:W-:Y:S01]  /*fa00*/  MUFU.TANH R137, R0 ;  /* 0x0000000000897308 */ /* 0x0009e20000002400 */
[----:B-1----:R-:W-:Y:S09]  /*fa10*/  MOV R49, R133 ;  /* 0x0000008500317202 */ /* 0x002ff20000000f00 */
[----:B------:R-:W1:Y:S10]  /*fa20*/  MUFU.TANH R26, R39 ;  /* 0x00000027001a7308 */ /* 0x000e740000002400 */
[----:B------:R-:W3:Y:S01]  /*fa30*/  MUFU.TANH R40, R45 ;  /* 0x0000002d00287308 */ /* 0x000ee20000002400 */
[----:B----4-:R-:W-:Y:S04]  /*fa40*/  FMNMX.FTZ R0, R19, R2, !PT ;  /* 0x0000000213007209 */ /* 0x010fe80007810000 */
[----:B------:R-:W-:Y:S05]  /*fa50*/  FMNMX.FTZ R0, R49, R0, !PT ;  /* 0x0000000031007209 */ /* 0x000fea0007810000 */
[----:B------:R-:W4:Y:S01]  /*fa60*/  MUFU.TANH R41, R43 ;  /* 0x0000002b00297308 */ /* 0x000f220000002400 */
[----:B-1----:R-:W-:Y:S04]  /*fa70*/  FMNMX.FTZ R3, R26, R3, !PT ;  /* 0x000000031a037209 */ /* 0x002fe80007810000 */
[----:B------:R-:W-:Y:S05]  /*fa80*/  FMNMX.FTZ R2, R50, R3, !PT ;  /* 0x0000000332027209 */ /* 0x000fea0007810000 */
[----:B------:R-:W1:Y:S01]  /*fa90*/  MUFU.TANH R20, R48 ;  /* 0x0000003000147308 */ /* 0x000e620000002400 */
[----:B---3--:R-:W-:Y:S02]  /*faa0*/  FMNMX.FTZ R0, R40, R0, !PT ;  /* 0x0000000028007209 */ /* 0x008fe40007810000 */
[C---:B------:R-:W-:Y:S07]  /*fab0*/  ISETP.GT.AND P0, PT, R252.reuse, R6, PT ;  /* 0x00000006fc00720c */ /* 0x040fee0003f04270 */
[----:B------:R-:W3:Y:S01]  /*fac0*/  MUFU.TANH R32, R46 ;  /* 0x0000002e00207308 */ /* 0x000ee20000002400 */
[----:B------:R-:W-:Y:S02]  /*fad0*/  IADD3 R252, R252, -0x1, RZ ;  /* 0xfffffffffcfc7810 */ /* 0x000fe40007ffe0ff */
[----:B----4-:R-:W-:Y:S07]  /*fae0*/  FMNMX.FTZ R2, R41, R2, !PT ;  /* 0x0000000229027209 */ /* 0x010fee0007810000 */
[----:B------:R-:W4:Y:S01]  /*faf0*/  MUFU.TANH R34, R47 ;  /* 0x0000002f00227308 */ /* 0x000f220000002400 */
[----:B------:R-:W-:Y:S01]  /*fb00*/  @P0 IMAD.WIDE.U32 R6, R252, c[0x0][0x1e0], RZ ;  /* 0x00007800fc060a25 */ /* 0x000fe200078e00ff */
[----:B-1----:R-:W-:Y:S04]  /*fb10*/  FMNMX.FTZ R133, R20, R0, !PT ;  /* 0x0000000014857209 */ /* 0x002fe80007810000 */
[----:B------:R-:W-:Y:S05]  /*fb20*/  FMNMX.FTZ R133, R9, R133, !PT ;  /* 0x0000008509857209 */ /* 0x000fea0007810000 */
[----:B------:R-:W1:Y:S01]  /*fb30*/  SHFL.BFLY PT, R3, R133, 0x2, 0x1f ;  /* 0x0c401f0085037f89 */ /* 0x000e6200000e0000 */
[----:B---3--:R-:W-:Y:S04]  /*fb40*/  FMNMX.FTZ R2, R32, R2, !PT ;  /* 0x0000000220027209 */ /* 0x008fe80007810000 */
[----:B----4-:R-:W-:Y:S04]  /*fb50*/  FMNMX.FTZ R0, R34, R2, !PT ;  /* 0x0000000222007209 */ /* 0x010fe80007810000 */
[----:B------:R-:W-:Y:S04]  /*fb60*/  FMNMX.FTZ R0, R136, R0, !PT ;  /* 0x0000000088007209 */ /* 0x000fe80007810000 */
[----:B------:R-:W-:Y:S05]  /*fb70*/  FMNMX.FTZ R0, R137, R0, !PT ;  /* 0x0000000089007209 */ /* 0x000fea0007810000 */
[----:B------:R-:W3:Y:S01]  /*fb80*/  SHFL.BFLY PT, R2, R0, 0x2, 0x1f ;  /* 0x0c401f0000027f89 */ /* 0x000ee200000e0000 */
[----:B-1----:R-:W-:Y:S07]  /*fb90*/  FMNMX.FTZ R133, R133, R3, !PT ;  /* 0x0000000385857209 */ /* 0x002fee0007810000 */
[----:B------:R-:W1:Y:S01]  /*fba0*/  SHFL.BFLY PT, R4, R133, 0x1, 0x1f ;  /* 0x0c201f0085047f89 */ /* 0x000e6200000e0000 */
[----:B---3--:R-:W-:Y:S07]  /*fbb0*/  FMNMX.FTZ R0, R0, R2, !PT ;  /* 0x0000000200007209 */ /* 0x008fee0007810000 */
[----:B------:R-:W3:Y:S01]  /*fbc0*/  SHFL.BFLY PT, R3, R0, 0x1, 0x1f ;  /* 0x0c201f0000037f89 */ /* 0x000ee200000e0000 */
[----:B-1----:R-:W-:Y:S02]  /*fbd0*/  FMNMX.FTZ R133, R133, R4, !PT ;  /* 0x0000000485857209 */ /* 0x002fe40007810000 */
[----:B------:R-:W-:Y:S03]  /*fbe0*/  @P0 SHF.R.S32.HI R4, RZ, 0x1f, R252 ;  /* 0x0000001fff040819 */ /* 0x000fe600000114fc */
[C---:B------:R-:W-:Y:S02]  /*fbf0*/  FMUL.FTZ R138, R133.reuse, c[0x0][0x2d0] ;  /* 0x0000b400858a7a20 */ /* 0x040fe40000410000 */
[----:B------:R-:W-:Y:S02]  /*fc00*/  @P0 IMAD R4, R4, c[0x0][0x1e0], RZ ;  /* 0x0000780004040a24 */ /* 0x000fe400078e02ff */
[----:B------:R-:W-:Y:S01]  /*fc10*/  FFMA.FTZ R8, R190, c[0x0][0x2d0], -R138 ;  /* 0x0000b400be087a23 */ /* 0x000fe2000001088a */
[----:B------:R-:W-:Y:S01]  /*fc20*/  MOV R190, R9 ;  /* 0x0000000900be7202 */ /* 0x000fe20000000f00 */
[----:B------:R-:W-:Y:S02]  /*fc30*/  FADD.FTZ R2, -R133, R134 ;  /* 0x0000008685027221 */ /* 0x000fe40000010100 */
[----:B------:R1:W-:Y:S01]  /*fc40*/  MUFU.EX2 R15, R8 ;  /* 0x00000008000f7308 */ /* 0x0003e20000000800 */
[----:B---3--:R-:W-:Y:S01]  /*fc50*/  FMNMX.FTZ R132, R0, R3, !PT ;  /* 0x0000000300847209 */ /* 0x008fe20007810000 */
[----:B------:R-:W-:Y:S01]  /*fc60*/  @P0 IMAD R3, R252, c[0x0][0x1e4], R4 ;  /* 0x00007900fc030a24 */ /* 0x000fe200078e0204 */
[----:B--2---:R-:W-:Y:S01]  /*fc70*/  @P0 MOV R4, R10 ;  /* 0x0000000a00040202 */ /* 0x004fe20000000f00 */
[----:B------:R-:W-:Y:S02]  /*fc80*/  FMUL.FTZ R0, R2, c[0x0][0x2d0] ;  /* 0x0000b40002007a20 */ /* 0x000fe40000410000 */
[----:B------:R-:W-:Y:S01]  /*fc90*/  FMUL.FTZ R134, R132, c[0x0][0x2d0] ;  /* 0x0000b40084867a20 */ /* 0x000fe20000410000 */
[----:B------:R-:W-:Y:S01]  /*fca0*/  @P0 IADD3 R3, R7, R3, RZ ;  /* 0x0000000307030210 */ /* 0x000fe20007ffe0ff */
[----:B------:R-:W-:Y:S01]  /*fcb0*/  @P0 IMAD.WIDE.U32 R4, R6, 0x60, R4 ;  /* 0x0000006006040825 */ /* 0x000fe200078e0004 */
[----:B------:R-:W-:Y:S01]  /*fcc0*/  @P0 MOV R7, c[0x0][0x1e0] ;  /* 0x0000780000070a02 */ /* 0x000fe20000000f00 */
[----:B------:R2:W3:Y:S02]  /*fcd0*/  MUFU.EX2 R2, R0 ;  /* 0x0000000000027308 */ /* 0x0004e40000000800 */
[----:B------:R-:W-:Y:S01]  /*fce0*/  @P0 IMAD R3, R3, 0x60, RZ ;  /* 0x0000006003030824 */ /* 0x000fe200078e02ff */
[----:B------:R-:W-:Y:S01]  /*fcf0*/  @P0 SHF.L.U32 R6, R4, 0x1, RZ ;  /* 0x0000000104060819 */ /* 0x000fe200000006ff */
[----:B------:R-:W-:Y:S01]  /*fd00*/  FFMA.FTZ R136, R136, c[0x0][0x2d0], -R134 ;  /* 0x0000b40088887a23 */ /* 0x000fe20000010886 */
[----:B------:R-:W-:Y:S02]  /*fd10*/  @P0 SHF.L.U64.HI R14, R7, R139, c[0x0][0x1e4] ;  /* 0x00007900070e0619 */ /* 0x000fe4000001028b */
[----:B------:R-:W-:Y:S01]  /*fd20*/  @P0 IADD3 R3, R5, R3, RZ ;  /* 0x0000000305030210 */ /* 0x000fe20007ffe0ff */
[--C-:B------:R-:W-:Y:S01]  /*fd30*/  FFMA.FTZ R5, R189, c[0x0][0x2d0], -R138.reuse ;  /* 0x0000b400bd057a23 */ /* 0x100fe2000001088a */
[----:B------:R-:W-:Y:S01]  /*fd40*/  @P0 IADD3 R10, P2, R6, 0x80, RZ ;  /* 0x00000080060a0810 */ /* 0x000fe20007f5e0ff */
[--C-:B-1----:R-:W-:Y:S01]  /*fd50*/  FFMA.FTZ R8, R188, c[0x0][0x2d0], -R138.reuse ;  /* 0x0000b400bc087a23 */ /* 0x102fe2000001088a */
[----:B------:R-:W-:Y:S01]  /*fd60*/  @P0 SHF.L.U64.HI R3, R4, 0x1, R3 ;  /* 0x0000000104030819 */ /* 0x000fe20000010203 */
[----:B------:R-:W1:Y:S01]  /*fd70*/  MUFU.EX2 R21, R5 ;  /* 0x0000000500157308 */ /* 0x000e620000000800 */
[----:B------:R-:W-:Y:S02]  /*fd80*/  @P0 IADD3 R10, P1, R10, c[0x0][0x1c8], RZ ;  /* 0x000072000a0a0a10 */ /* 0x000fe40007f3e0ff */
[----:B------:R-:W-:Y:S02]  /*fd90*/  @P0 SHF.L.U32 R7, R7, 0x6, RZ ;  /* 0x0000000607070819 */ /* 0x000fe400000006ff */
[----:B------:R-:W-:Y:S02]  /*fda0*/  @P0 IADD3.X R11, RZ, c[0x0][0x1cc], R3, P1, P2 ;  /* 0x00007300ff0b0a10 */ /* 0x000fe40000fe4403 */
[C---:B------:R-:W-:Y:S02]  /*fdb0*/  @P0 IADD3 R4, P1, R6.reuse, c[0x0][0x1c8], RZ ;  /* 0x0000720006040a10 */ /* 0x040fe40007f3e0ff */
[----:B------:R-:W-:Y:S01]  /*fdc0*/  @P0 IADD3 R12, P2, R6, 0x100, RZ ;  /* 0x00000100060c0810 */ /* 0x000fe20007f5e0ff */
[----:B------:R-:W-:Y:S01]  /*fdd0*/  MUFU.EX2 R43, R8 ;  /* 0x00000008002b7308 */ /* 0x000fe20000000800 */
[----:B------:R-:W-:Y:S01]  /*fde0*/  MOV R189, R32 ;  /* 0x0000002000bd7202 */ /* 0x000fe20000000f00 */
[----:B--2---:R-:W-:Y:S01]  /*fdf0*/  FADD.FTZ R0, -R132, R135 ;  /* 0x0000008784007221 */ /* 0x004fe20000010100 */
[----:B------:R-:W-:Y:S01]  /*fe00*/  MOV R135, R18 ;  /* 0x0000001200877202 */ /* 0x000fe20000000f00 */
[----:B---3--:R-:W-:Y:S01]  /*fe10*/  FMUL.FTZ R16, R2, R152 ;  /* 0x0000009802107220 */ /* 0x008fe20000410000 */
[----:B------:R-:W-:Y:S01]  /*fe20*/  MOV R152, R17 ;  /* 0x0000001100987202 */ /* 0x000fe20000000f00 */
[----:B------:R-:W-:Y:S02]  /*fe30*/  FMUL.FTZ R0, R0, c[0x0][0x2d0] ;  /* 0x0000b40000007a20 */ /* 0x000fe40000410000 */
[C---:B------:R-:W-:Y:S02]  /*fe40*/  FMUL.FTZ R17, R2.reuse, R153 ;  /* 0x0000009902117220 */ /* 0x040fe40000410000 */
[C---:B------:R-:W-:Y:S01]  /*fe50*/  FMUL.FTZ R32, R2.reuse, R168 ;  /* 0x000000a802207220 */ /* 0x040fe20000410000 */
[----:B------:R-:W-:Y:S01]  /*fe60*/  MOV R168, R33 ;  /* 0x0000002100a87202 */ /* 0x000fe20000000f00 */
[----:B------:R-:W2:Y:S01]  /*fe70*/  MUFU.EX2 R0, R0 ;  /* 0x0000000000007308 */ /* 0x000ea20000000800 */
[C---:B------:R-:W-:Y:S01]  /*fe80*/  FMUL.FTZ R33, R2.reuse, R169 ;  /* 0x000000a902217220 */ /* 0x040fe20000410000 */
[----:B-1----:R-:W-:Y:S01]  /*fe90*/  MOV R188, R21 ;  /* 0x0000001500bc7202 */ /* 0x002fe20000000f00 */
[----:B------:R-:W-:Y:S01]  /*fea0*/  FFMA.FTZ R5, R191, c[0x0][0x2d0], -R138 ;  /* 0x0000b400bf057a23 */ /* 0x000fe2000001088a */
[----:B------:R-:W-:Y:S01]  /*feb0*/  MOV R191, R19 ;  /* 0x0000001300bf7202 */ /* 0x000fe20000000f00 */
[C---:B------:R-:W-:Y:S02]  /*fec0*/  FMUL.FTZ R52, R2.reuse, R52 ;  /* 0x0000003402347220 */ /* 0x040fe40000410000 */
[C---:B------:R-:W-:Y:S02]  /*fed0*/  FMUL.FTZ R53, R2.reuse, R53 ;  /* 0x0000003502357220 */ /* 0x040fe40000410000 */
[C---:B------:R-:W-:Y:S01]  /*fee0*/  FMUL.FTZ R56, R2.reuse, R56 ;  /* 0x0000003802387220 */ /* 0x040fe20000410000 */
[----:B------:R1:W3:Y:S01]  /*fef0*/  MUFU.EX2 R36, R5 ;  /* 0x0000000500247308 */ /* 0x0002e20000000800 */
[C---:B------:R-:W-:Y:S02]  /*ff00*/  FMUL.FTZ R57, R2.reuse, R57 ;  /* 0x0000003902397220 */ /* 0x040fe40000410000 */
[C---:B------:R-:W-:Y:S02]  /*ff10*/  FMUL.FTZ R60, R2.reuse, R60 ;  /* 0x0000003c023c7220 */ /* 0x040fe40000410000 */
[C---:B------:R-:W-:Y:S02]  /*ff20*/  FMUL.FTZ R61, R2.reuse, R61 ;  /* 0x0000003d023d7220 */ /* 0x040fe40000410000 */
        /* <DEDUP_REMOVED lines=9> */
[----:B-1----:R-:W-:Y:S01]  /*ffc0*/  @P0 IADD3.X R5, R3, c[0x0][0x1cc], RZ, P1, !PT ;  /* 0x0000730003050a10 */ /* 0x002fe20000ffe4ff */
[----:B------:R-:W-:Y:S01]  /*ffd0*/  FMUL.FTZ R59, R0, R59 ;  /* 0x0000003b003b7220 */ /* 0x000fe20000410000 */
[----:B------:R-:W-:Y:S01]  /*ffe0*/  @P0 IADD3 R12, P1, R12, c[0x0][0x1c8], RZ ;  /* 0x000072000c0c0a10 */ /* 0x000fe20007f3e0ff */
[C---:B------:R-:W-:Y:S02]  /*fff0*/  FMUL.FTZ R62, R0.reuse, R62 ;  /* 0x0000003e003e7220 */ /* 0x040fe40000410000 */
[----:B------:R1:W-:Y:S01]  /*10000*/  @P0 LDGSTS.E.BYPASS.LTC128B.128 [R251+0xc100], [R4.64], !P5 ;  /* 0x0c10000004fb0fae */ /* 0x0003e2000e901d46 */
[--C-:B------:R-:W-:Y:S01]  /*10010*/  @P0 IADD3.X R13, RZ, c[0x0][0x1cc], R3.reuse, P1, P2 ;  /* 0x00007300ff0d0a10 */ /* 0x100fe20000fe4403 */
[----:B------:R-:W-:Y:S01]  /*10020*/  FMUL.FTZ R63, R0, R63 ;  /* 0x0000003f003f7220 */ /* 0x000fe20000410000 */
[----:B------:R-:W-:Y:S01]  /*10030*/  @P0 IADD3 R6, P2, R6, 0x180, RZ ;  /* 0x0000018006060810 */ /* 0x000fe20007f5e0ff */
[C---:B------:R-:W-:Y:S02]  /*10040*/  FMUL.FTZ R66, R0.reuse, R66 ;  /* 0x0000004200427220 */ /* 0x040fe40000410000 */
[----:B------:R-:W-:Y:S01]  /*10050*/  FMUL.FTZ R67, R0, R67 ;  /* 0x0000004300437220 */ /* 0x000fe20000410000 */
[----:B------:R-:W-:Y:S01]  /*10060*/  @P0 IADD3 R8, P1, R6, c[0x0][0x1c8], RZ ;  /* 0x0000720006080a10 */ /* 0x000fe20007f3e0ff */
[----:B------:R2:W-:Y:S01]  /*10070*/  @P0 LDGSTS.E.BYPASS.LTC128B.128 [R251+0xf100], [R10.64], !P4 ;  /* 0x0f1000000afb0fae */ /* 0x0005e2000e101d46 */
[--C-:B------:R-:W-:Y:S01]  /*10080*/  FFMA.FTZ R6, R194, c[0x0][0x2d0], -R134.reuse ;  /* 0x0000b400c2067a23 */ /* 0x100fe20000010886 */
[----:B------:R-:W-:Y:S01]  /*10090*/  MOV R194, R20 ;  /* 0x0000001400c27202 */ /* 0x000fe20000000f00 */
[C---:B------:R-:W-:Y:S01]  /*100a0*/  FMUL.FTZ R70, R0.reuse, R70 ;  /* 0x0000004600467220 */ /* 0x040fe20000410000 */
[----:B------:R-:W-:Y:S01]  /*100b0*/  @P0 IADD3.X R9, RZ, c[0x0][0x1cc], R3, P1, P2 ;  /* 0x00007300ff090a10 */ /* 0x000fe20000fe4403 */
[----:B------:R4:W-:Y:S01]  /*100c0*/  MUFU.EX2 R139, R6 ;  /* 0x00000006008b7308 */ /* 0x0009e20000000800 */
[--C-:B------:R-:W-:Y:S01]  /*100d0*/  FFMA.FTZ R3, R195, c[0x0][0x2d0], -R134.reuse ;  /* 0x0000b400c3037a23 */ /* 0x100fe20000010886 */
[----:B------:R-:W-:Y:S01]  /*100e0*/  MOV R195, R15 ;  /* 0x0000000f00c37202 */ /* 0x000fe20000000f00 */
[----:B------:R3:W-:Y:S01]  /*100f0*/  @P0 LDGSTS.E.BYPASS.LTC128B.128 [R251+0x12100], [R12.64], !P3 ;  /* 0x121000000cfb0fae */ /* 0x0007e2000d901d46 */
[----:B------:R-:W-:Y:S02]  /*10100*/  FMUL.FTZ R71, R0, R71 ;  /* 0x0000004700477220 */ /* 0x000fe40000410000 */
[C---:B------:R-:W-:Y:S02]  /*10110*/  FMUL.FTZ R72, R2.reuse, R72 ;  /* 0x0000004802487220 */ /* 0x040fe40000410000 */
[----:B------:R-:W-:Y:S02]  /*10120*/  FMUL.FTZ R73, R2, R73 ;  /* 0x0000004902497220 */ /* 0x000fe40000410000 */
[----:B------:R3:W3:Y:S01]  /*10130*/  MUFU.EX2 R37, R3 ;  /* 0x0000000300257308 */ /* 0x0006e20000000800 */
[----:B------:R3:W-:Y:S01]  /*10140*/  @P0 LDGSTS.E.BYPASS.LTC128B.128 [R251+0x15100], [R8.64], !P6 ;  /* 0x1510000008fb0fae */ /* 0x0007e2000f101d46 */
[----:B------:R-:W-:Y:S01]  /*10150*/  FMUL.FTZ R74, R0, R74 ;  /* 0x0000004a004a7220 */ /* 0x000fe20000410000 */
[----:B-1----:R-:W-:Y:S01]  /*10160*/  @P0 IADD3 R4, P2, R4, R7, RZ ;  /* 0x0000000704040210 */ /* 0x002fe20007f5e0ff */
[----:B------:R-:W-:Y:S02]  /*10170*/  FMUL.FTZ R75, R0, R75 ;  /* 0x0000004b004b7220 */ /* 0x000fe40000410000 */
[C---:B------:R-:W-:Y:S01]  /*10180*/  FMUL.FTZ R76, R2.reuse, R76 ;  /* 0x0000004c024c7220 */ /* 0x040fe20000410000 */
[----:B------:R-:W-:Y:S01]  /*10190*/  @P0 IADD3.X R5, R5, R14, RZ, P2, !PT ;  /* 0x0000000e05050210 */ /* 0x000fe200017fe4ff */
[----:B------:R-:W-:Y:S02]  /*101a0*/  FMUL.FTZ R77, R2, R77 ;  /* 0x0000004d024d7220 */ /* 0x000fe40000410000 */
[C---:B------:R-:W-:Y:S02]  /*101b0*/  FMUL.FTZ R78, R0.reuse, R78 ;  /* 0x0000004e004e7220 */ /* 0x040fe40000410000 */
[----:B------:R1:W-:Y:S01]  /*101c0*/  @P0 LDGSTS.E.BYPASS.LTC128B.128 [R251+0xd100], [R4.64], !P5 ;  /* 0x0d10000004fb0fae */ /* 0x0003e2000e901d46 */
[----:B----4-:R-:W-:Y:S01]  /*101d0*/  @P0 IADD3 R6, P1, R7, R4, RZ ;  /* 0x0000000407060210 */ /* 0x010fe20007f3e0ff */
[C---:B--2---:R-:W-:Y:S02]  /*101e0*/  FMUL.FTZ R10, R0.reuse, R146 ;  /* 0x00000092000a7220 */ /* 0x044fe40000410000 */
[----:B------:R-:W-:Y:S01]  /*101f0*/  FMUL.FTZ R11, R0, R147 ;  /* 0x00000093000b7220 */ /* 0x000fe20000410000 */
[----:B------:R-:W-:Y:S01]  /*10200*/  @P0 IADD3.X R7, R14, R5, RZ, P1, !PT ;  /* 0x000000050e070210 */ /* 0x000fe20000ffe4ff */
[----:B------:R-:W-:Y:S02]  /*10210*/  FMUL.FTZ R79, R0, R79 ;  /* 0x0000004f004f7220 */ /* 0x000fe40000410000 */
[----:B------:R1:W-:Y:S01]  /*10220*/  @P0 LDGSTS.E.BYPASS.LTC128B.128 [R251+0x10100], [R4.64+0x80], !P4 ;  /* 0x1010008004fb0fae */ /* 0x0003e2000e101d46 */
[----:B------:R-:W-:Y:S02]  /*10230*/  FMUL.FTZ R80, R2, R80 ;  /* 0x0000005002507220 */ /* 0x000fe40000410000 */
[--C-:B---3--:R-:W-:Y:S01]  /*10240*/  FFMA.FTZ R3, R192, c[0x0][0x2d0], -R134.reuse ;  /* 0x0000b400c0037a23 */ /* 0x108fe20000010886 */
[----:B------:R-:W-:Y:S01]  /*10250*/  MOV R192, R26 ;  /* 0x0000001a00c07202 */ /* 0x000fe20000000f00 */
[----:B------:R-:W-:Y:S02]  /*10260*/  FMUL.FTZ R26, R0, R162 ;  /* 0x000000a2001a7220 */ /* 0x000fe40000410000 */
[----:B------:R2:W-:Y:S01]  /*10270*/  MUFU.EX2 R42, R3 ;  /* 0x00000003002a7308 */ /* 0x0005e20000000800 */
[----:B------:R1:W-:Y:S01]  /*10280*/  @P0 LDGSTS.E.BYPASS.LTC128B.128 [R251+0x13100], [R4.64+0x100], !P3 ;  /* 0x1310010004fb0fae */ /* 0x0003e2000d901d46 */
[C---:B------:R-:W-:Y:S02]  /*10290*/  FMUL.FTZ R8, R2.reuse, R144 ;  /* 0x0000009002087220 */ /* 0x040fe40000410000 */
[C---:B------:R-:W-:Y:S02]  /*102a0*/  FMUL.FTZ R9, R2.reuse, R145 ;  /* 0x0000009102097220 */ /* 0x040fe40000410000 */
[----:B------:R-:W-:Y:S02]  /*102b0*/  FMUL.FTZ R81, R2, R81 ;  /* 0x0000005102517220 */ /* 0x000fe40000410000 */
[C---:B------:R-:W-:Y:S01]  /*102c0*/  FMUL.FTZ R82, R0.reuse, R82 ;  /* 0x0000005200527220 */ /* 0x040fe20000410000 */
[----:B------:R1:W-:Y:S01]  /*102d0*/  @P0 LDGSTS.E.BYPASS.LTC128B.128 [R251+0x16100], [R4.64+0x180], !P6 ;  /* 0x1610018004fb0fae */ /* 0x0003e2000f101d46 */
[----:B------:R-:W-:Y:S02]  /*102e0*/  FMUL.FTZ R83, R0, R83 ;  /* 0x0000005300537220 */ /* 0x000fe40000410000 */
[C---:B------:R-:W-:Y:S02]  /*102f0*/  FMUL.FTZ R84, R2.reuse, R84 ;  /* 0x0000005402547220 */ /* 0x040fe40000410000 */
[----:B------:R-:W-:Y:S02]  /*10300*/  FMUL.FTZ R85, R2, R85 ;  /* 0x0000005502557220 */ /* 0x000fe40000410000 */
[C---:B------:R-:W-:Y:S01]  /*10310*/  FMUL.FTZ R86, R0.reuse, R86 ;  /* 0x0000005600567220 */ /* 0x040fe20000410000 */
[----:B------:R3:W-:Y:S01]  /*10320*/  @P0 LDGSTS.E.BYPASS.LTC128B.128 [R251+0xe100], [R6.64], !P5 ;  /* 0x0e10000006fb0fae */ /* 0x0007e2000e901d46 */
[----:B------:R-:W-:Y:S02]  /*10330*/  FMUL.FTZ R87, R0, R87 ;  /* 0x0000005700577220 */ /* 0x000fe40000410000 */
[C---:B------:R-:W-:Y:S02]  /*10340*/  FMUL.FTZ R88, R2.reuse, R88 ;  /* 0x0000005802587220 */ /* 0x040fe40000410000 */
[----:B------:R-:W-:Y:S02]  /*10350*/  FMUL.FTZ R89, R2, R89 ;  /* 0x0000005902597220 */ /* 0x000fe40000410000 */
[----:B--2---:R-:W-:Y:S01]  /*10360*/  FFMA.FTZ R3, R193, c[0x0][0x2d0], -R134 ;  /* 0x0000b400c1037a23 */ /* 0x004fe20000010886 */
[----:B------:R3:W-:Y:S01]  /*10370*/  @P0 LDGSTS.E.BYPASS.LTC128B.128 [R251+0x11100], [R6.64+0x80], !P4 ;  /* 0x1110008006fb0fae */ /* 0x0007e2000e101d46 */
[----:B------:R-:W-:Y:S01]  /*10380*/  MOV R193, R27 ;  /* 0x0000001b00c17202 */ /* 0x000fe20000000f00 */
[C---:B------:R-:W-:Y:S01]  /*10390*/  FMUL.FTZ R27, R0.reuse, R163 ;  /* 0x000000a3001b7220 */ /* 0x040fe20000410000 */
[----:B------:R2:W4:Y:S01]  /*103a0*/  MUFU.EX2 R48, R3 ;  /* 0x0000000300307308 */ /* 0x0005220000000800 */
[C---:B------:R-:W-:Y:S02]  /*103b0*/  FMUL.FTZ R90, R0.reuse, R90 ;  /* 0x0000005a005a7220 */ /* 0x040fe40000410000 */
[----:B------:R-:W-:Y:S02]  /*103c0*/  FMUL.FTZ R91, R0, R91 ;  /* 0x0000005b005b7220 */ /* 0x000fe40000410000 */
[----:B------:R3:W-:Y:S01]  /*103d0*/  @P0 LDGSTS.E.BYPASS.LTC128B.128 [R251+0x14100], [R6.64+0x100], !P3 ;  /* 0x1410010006fb0fae */ /* 0x0007e2000d901d46 */
[C---:B------:R-:W-:Y:S02]  /*103e0*/  FMUL.FTZ R92, R2.reuse, R92 ;  /* 0x0000005c025c7220 */ /* 0x040fe40000410000 */
[----:B-1----:R-:W-:Y:S01]  /*103f0*/  FMUL.FTZ R4, R2, R140 ;  /* 0x0000008c02047220 */ /* 0x002fe20000410000 */
[----:B------:R-:W-:Y:S01]  /*10400*/  F2FP.PACK_AB R140, R36, R188 ;  /* 0x000000bc248c723e */ /* 0x000fe200000000ff */
[C---:B------:R-:W-:Y:S01]  /*10410*/  FMUL.FTZ R5, R2.reuse, R141 ;  /* 0x0000008d02057220 */ /* 0x040fe20000410000 */
[----:B------:R-:W-:Y:S01]  /*10420*/  F2FP.PACK_AB R141, R37, R139 ;  /* 0x0000008b258d723e */ /* 0x000fe200000000ff */
[----:B------:R-:W-:Y:S01]  /*10430*/  FMUL.FTZ R93, R2, R93 ;  /* 0x0000005d025d7220 */ /* 0x000fe20000410000 */
[----:B------:R3:W-:Y:S01]  /*10440*/  @P0 LDGSTS.E.BYPASS.LTC128B.128 [R251+0x17100], [R6.64+0x180], !P6 ;  /* 0x1710018006fb0fae */ /* 0x0007e2000f101d46 */
[C---:B------:R-:W-:Y:S02]  /*10450*/  FMUL.FTZ R94, R0.reuse, R94 ;  /* 0x0000005e005e7220 */ /* 0x040fe40000410000 */
[----:B------:R-:W-:Y:S02]  /*10460*/  FMUL.FTZ R95, R0, R95 ;  /* 0x0000005f005f7220 */ /* 0x000fe40000410000 */
[C---:B------:R-:W-:Y:S02]  /*10470*/  FMUL.FTZ R96, R2.reuse, R96 ;  /* 0x0000006002607220 */ /* 0x040fe40000410000 */
[----:B------:R-:W-:Y:S01]  /*10480*/  FMUL.FTZ R97, R2, R97 ;  /* 0x0000006102617220 */ /* 0x000fe20000410000 */
[----:B------:R-:W1:Y:S01]  /*10490*/  LDSM.16.MT88.4 R12, [R217] ;  /* 0x00000000d90c783b */ /* 0x000e620000004200 */
[----:B------:R-:W-:Y:S01]  /*104a0*/  FMUL.FTZ R98, R0, R98 ;  /* 0x0000006200627220 */ /* 0x000fe20000410000 */
[----:B--2---:R-:W-:Y:S01]  /*104b0*/  MOV R3, R24 ;  /* 0x0000001800037202 */ /* 0x004fe20000000f00 */
[----:B------:R-:W-:Y:S01]  /*104c0*/  FMUL.FTZ R24, R2, R160 ;  /* 0x000000a002187220 */ /* 0x000fe20000410000 */
[----:B------:R-:W-:Y:S01]  /*104d0*/  MOV R160, R195 ;  /* 0x000000c300a07202 */ /* 0x000fe20000000f00 */
[----:B------:R-:W-:Y:S03]  /*104e0*/  FMUL.FTZ R99, R0, R99 ;  /* 0x0000006300637220 */ /* 0x000fe60000410000 */
[----:B------:R-:W2:Y:S01]  /*104f0*/  LDSM.16.MT88.4 R20, [R218] ;  /* 0x00000000da14783b */ /* 0x000ea20000004200 */
[C---:B------:R-:W-:Y:S02]  /*10500*/  FMUL.FTZ R100, R2.reuse, R100 ;  /* 0x0000006402647220 */ /* 0x040fe40000410000 */
[----:B------:R-:W-:Y:S02]  /*10510*/  FMUL.FTZ R101, R2, R101 ;  /* 0x0000006502657220 */ /* 0x000fe40000410000 */
[C---:B------:R-:W-:Y:S02]  /*10520*/  FMUL.FTZ R102, R0.reuse, R102 ;  /* 0x0000006600667220 */ /* 0x040fe40000410000 */
[----:B------:R-:W-:Y:S01]  /*10530*/  FMUL.FTZ R103, R0, R103 ;  /* 0x0000006700677220 */ /* 0x000fe20000410000 */
[----:B------:R-:W2:Y:S01]  /*10540*/  LDSM.16.MT88.4 R28, [R221] ;  /* 0x00000000dd1c783b */ /* 0x000ea20000004200 */
[----:B------:R-:W-:Y:S02]  /*10550*/  FMUL.FTZ R104, R2, R104 ;  /* 0x0000006802687220 */ /* 0x000fe40000410000 */
[C---:B---3--:R-:W-:Y:S01]  /*10560*/  FMUL.FTZ R6, R0.reuse, R142 ;  /* 0x0000008e00067220 */ /* 0x048fe20000410000 */
[----:B------:R-:W-:Y:S01]  /*10570*/  F2FP.PACK_AB R142, R43, R195 ;  /* 0x000000c32b8e723e */ /* 0x000fe200000000ff */
[----:B------:R-:W-:Y:S01]  /*10580*/  FMUL.FTZ R7, R0, R143 ;  /* 0x0000008f00077220 */ /* 0x000fe20000410000 */
[----:B----4-:R-:W-:Y:S01]  /*10590*/  F2FP.PACK_AB R143, R48, R42 ;  /* 0x0000002a308f723e */ /* 0x010fe200000000ff */
[----:B------:R-:W-:Y:S01]  /*105a0*/  FMUL.FTZ R105, R2, R105 ;  /* 0x0000006902697220 */ /* 0x000fe20000410000 */
[----:B------:R-:W-:Y:S01]  /*105b0*/  LDSM.16.MT88.4 R44, [R217+0x3000] ;  /* 0x00300000d92c783b */ /* 0x000fe20000004200 */
[----:B------:R-:W-:Y:S01]  /*105c0*/  MOV R195, R194 ;  /* 0x000000c200c37202 */ /* 0x000fe20000000f00 */
[C---:B------:R-:W-:Y:S01]  /*105d0*/  FMUL.FTZ R106, R0.reuse, R106 ;  /* 0x0000006a006a7220 */ /* 0x040fe20000410000 */
[----:B------:R-:W-:Y:S01]  /*105e0*/  MOV R194, R190 ;  /* 0x000000be00c27202 */ /* 0x000fe20000000f00 */
[----:B------:R-:W-:Y:S01]  /*105f0*/  FMUL.FTZ R107, R0, R107 ;  /* 0x0000006b006b7220 */ /* 0x000fe20000410000 */
[----:B------:R-:W-:Y:S01]  /*10600*/  MOV R190, R40 ;  /* 0x0000002800be7202 */ /* 0x000fe20000000f00 */
[C---:B------:R-:W-:Y:S01]  /*10610*/  FMUL.FTZ R40, R2.reuse, R176 ;  /* 0x000000b002287220 */ /* 0x040fe20000410000 */
[----:B------:R-:W-:Y:S01]  /*10620*/  MOV R176, R160 ;  /* 0x000000a000b07202 */ /* 0x000fe20000000f00 */
[----:B------:R-:W-:Y:S01]  /*10630*/  LDSM.16.MT88.4 R144, [R218+0x3000] ;  /* 0x00300000da90783b */ /* 0x000fe20000004200 */
[C---:B------:R-:W-:Y:S02]  /*10640*/  FMUL.FTZ R108, R2.reuse, R108 ;  /* 0x0000006c026c7220 */ /* 0x040fe40000410000 */
[----:B------:R-:W-:Y:S02]  /*10650*/  FMUL.FTZ R109, R2, R109 ;  /* 0x0000006d026d7220 */ /* 0x000fe40000410000 */
[C---:B------:R-:W-:Y:S02]  /*10660*/  FMUL.FTZ R110, R0.reuse, R110 ;  /* 0x0000006e006e7220 */ /* 0x040fe40000410000 */
[----:B------:R-:W-:Y:S01]  /*10670*/  FMUL.FTZ R111, R0, R111 ;  /* 0x0000006f006f7220 */ /* 0x000fe20000410000 */
[C---:B-1----:R-:W-:Y:S01]  /*10680*/  HMMA.16816.F32 R4, R140.reuse, R12, R4 ;  /* 0x0000000c8c04723c */ /* 0x042fe20000001804 */
[----:B------:R-:W0:Y:S04]  /*10690*/  LDGDEPBAR ;  /* 0x00000000000079af */ /* 0x000e280000000000 */
[C---:B------:R-:W-:Y:S02]  /*106a0*/  FMUL.FTZ R112, R2.reuse, R112 ;  /* 0x0000007002707220 */ /* 0x040fe40000410000 */
[C---:B------:R-:W-:Y:S01]  /*106b0*/  FMUL.FTZ R12, R2.reuse, R148 ;  /* 0x00000094020c7220 */ /* 0x040fe20000410000 */
[C---:B------:R-:W-:Y:S04]  /*106c0*/  HMMA.16816.F32 R8, R140.reuse, R14, R8 ;  /* 0x0000000e8c08723c */ /* 0x040fe80000001808 */
[C---:B------:R-:W-:Y:S01]  /*106d0*/  FMUL.FTZ R13, R2.reuse, R149 ;  /* 0x00000095020d7220 */ /* 0x040fe20000410000 */
[----:B------:R-:W-:Y:S01]  /*106e0*/  MOV R148, R37 ;  /* 0x0000002500947202 */ /* 0x000fe20000000f00 */
[----:B------:R-:W-:Y:S01]  /*106f0*/  FMUL.FTZ R113, R2, R113 ;  /* 0x0000007102717220 */ /* 0x000fe20000410000 */
[----:B------:R-:W-:Y:S01]  /*10700*/  MOV R149, R36 ;  /* 0x0000002400957202 */ /* 0x000fe20000000f00 */
[C---:B------:R-:W-:Y:S01]  /*10710*/  FMUL.FTZ R14, R0.reuse, R150 ;  /* 0x00000096000e7220 */ /* 0x040fe20000410000 */
[----:B------:R-:W1:Y:S03]  /*10720*/  LDSM.16.MT88.4 R36, [R220] ;  /* 0x00000000dc24783b */ /* 0x000e660000004200 */
[----:B------:R-:W-:Y:S01]  /*10730*/  FMUL.FTZ R15, R0, R151 ;  /* 0x00000097000f7220 */ /* 0x000fe20000410000 */
[----:B------:R-:W-:Y:S01]  /*10740*/  MOV R151, R25 ;  /* 0x0000001900977202 */ /* 0x000fe20000000f00 */
[----:B------:R-:W-:Y:S01]  /*10750*/  FMUL.FTZ R25, R2, R161 ;  /* 0x000000a102197220 */ /* 0x000fe20000410000 */
[----:B------:R-:W-:Y:S01]  /*10760*/  MOV R150, R34 ;  /* 0x0000002200967202 */ /* 0x000fe20000000f00 */
[C---:B------:R-:W-:Y:S01]  /*10770*/  FMUL.FTZ R114, R0.reuse, R114 ;  /* 0x0000007200727220 */ /* 0x040fe20000410000 */
[----:B------:R-:W-:Y:S01]  /*10780*/  MOV R162, R149 ;  /* 0x0000009500a27202 */ /* 0x000fe20000000f00 */
[----:B------:R-:W-:Y:S01]  /*10790*/  FMUL.FTZ R115, R0, R115 ;  /* 0x0000007300737220 */ /* 0x000fe20000410000 */
[C---:B--2---:R-:W-:Y:S03]  /*107a0*/  HMMA.16816.F32 R12, R140.reuse, R20, R12 ;  /* 0x000000148c0c723c */ /* 0x044fe6000000180c */
[----:B------:R-:W-:Y:S01]  /*107b0*/  MOV R163, R150 ;  /* 0x0000009600a37202 */ /* 0x000fe20000000f00 */
[C---:B------:R-:W-:Y:S01]  /*107c0*/  FMUL.FTZ R116, R2.reuse, R116 ;  /* 0x0000007402747220 */ /* 0x040fe20000410000 */
[----:B------:R-:W-:Y:S01]  /*107d0*/  MOV R161, R148 ;  /* 0x0000009400a17202 */ /* 0x000fe20000000f00 */
[C---:B------:R-:W-:Y:S02]  /*107e0*/  FMUL.FTZ R117, R2.reuse, R117 ;  /* 0x0000007502757220 */ /* 0x040fe40000410000 */
[C---:B------:R-:W-:Y:S04]  /*107f0*/  HMMA.16816.F32 R16, R140.reuse, R22, R16 ;  /* 0x000000168c10723c */ /* 0x040fe80000001810 */
[C---:B------:R-:W-:Y:S01]  /*10800*/  FMUL.FTZ R20, R2.reuse, R156 ;  /* 0x0000009c02147220 */ /* 0x040fe20000410000 */
[----:B------:R-:W-:Y:S01]  /*10810*/  MOV R156, R41 ;  /* 0x00000029009c7202 */ /* 0x000fe20000000f00 */
[----:B------:R-:W-:Y:S01]  /*10820*/  FMUL.FTZ R21, R2, R157 ;  /* 0x0000009d02157220 */ /* 0x000fe20000410000 */
        /* <DEDUP_REMOVED lines=13> */
[----:B------:R-:W-:Y:S01]  /*10900*/  LDSM.16.MT88.4 R160, [R220+0x800] ;  /* 0x00080000dca0783b */ /* 0x000fe20000004200 */
[----:B------:R-:W-:Y:S02]  /*10910*/  FMUL.FTZ R118, R0, R118 ;  /* 0x0000007600767220 */ /* 0x000fe40000410000 */
[C---:B------:R-:W-:Y:S04]  /*10920*/  HMMA.16816.F32 R24, R140.reuse, R30, R24 ;  /* 0x0000001e8c18723c */ /* 0x040fe80000001818 */
[C---:B------:R-:W-:Y:S01]  /*10930*/  FMUL.FTZ R28, R2.reuse, R164 ;  /* 0x000000a4021c7220 */ /* 0x040fe20000410000 */
[----:B------:R-:W-:Y:S01]  /*10940*/  MOV R164, R151 ;  /* 0x0000009700a47202 */ /* 0x000fe20000000f00 */
[----:B------:R-:W-:Y:S01]  /*10950*/  FMUL.FTZ R29, R2, R165 ;  /* 0x000000a5021d7220 */ /* 0x000fe20000410000 */
[----:B------:R-:W2:Y:S01]  /*10960*/  LDSM.16.MT88.4 R148, [R221+0x3000] ;  /* 0x00300000dd94783b */ /* 0x000ea20000004200 */
[C---:B------:R-:W-:Y:S01]  /*10970*/  FMUL.FTZ R30, R0.reuse, R166 ;  /* 0x000000a6001e7220 */ /* 0x040fe20000410000 */
[----:B------:R-:W-:Y:S03]  /*10980*/  MOV R184, R164 ;  /* 0x000000a400b87202 */ /* 0x000fe60000000f00 */
[C---:B------:R-:W-:Y:S01]  /*10990*/  FMUL.FTZ R31, R0.reuse, R167 ;  /* 0x000000a7001f7220 */ /* 0x040fe20000410000 */
[----:B------:R-:W-:Y:S01]  /*109a0*/  MOV R164, R159 ;  /* 0x0000009f00a47202 */ /* 0x000fe20000000f00 */
[----:B------:R-:W-:Y:S01]  /*109b0*/  FMUL.FTZ R119, R0, R119 ;  /* 0x0000007700777220 */ /* 0x000fe20000410000 */
[----:B------:R-:W-:Y:S01]  /*109c0*/  MOV R165, R158 ;  /* 0x0000009e00a57202 */ /* 0x000fe20000000f00 */
[C---:B------:R-:W-:Y:S01]  /*109d0*/  FMUL.FTZ R120, R2.reuse, R120 ;  /* 0x0000007802787220 */ /* 0x040fe20000410000 */
[----:B------:R-:W-:Y:S01]  /*109e0*/  MOV R166, R157 ;  /* 0x0000009d00a67202 */ /* 0x000fe20000000f00 */
[----:B------:R-:W-:Y:S01]  /*109f0*/  FMUL.FTZ R121, R2, R121 ;  /* 0x0000007902797220 */ /* 0x000fe20000410000 */
[C---:B-1----:R-:W-:Y:S03]  /*10a00*/  HMMA.16816.F32 R28, R140.reuse, R36, R28 ;  /* 0x000000248c1c723c */ /* 0x042fe6000000181c */
[C---:B------:R-:W-:Y:S01]  /*10a10*/  FMUL.FTZ R34, R0.reuse, R170 ;  /* 0x000000aa00227220 */ /* 0x040fe20000410000 */
[----:B------:R-:W-:Y:S01]  /*10a20*/  MOV R170, R135 ;  /* 0x0000008700aa7202 */ /* 0x000fe20000000f00 */
[C---:B------:R-:W-:Y:S01]  /*10a30*/  FMUL.FTZ R122, R0.reuse, R122 ;  /* 0x0000007a007a7220 */ /* 0x040fe20000410000 */
[----:B------:R-:W-:Y:S01]  /*10a40*/  MOV R135, R35 ;  /* 0x0000002300877202 */ /* 0x000fe20000000f00 */
[----:B------:R-:W-:Y:S02]  /*10a50*/  FMUL.FTZ R35, R0, R171 ;  /* 0x000000ab00237220 */ /* 0x000fe40000410000 */
[C---:B------:R-:W-:Y:S03]  /*10a60*/  FMUL.FTZ R36, R2.reuse, R172 ;  /* 0x000000ac02247220 */ /* 0x040fe60000410000 */
[--C-:B------:R-:W-:Y:S02]  /*10a70*/  FFMA.FTZ R135, R135, c[0x0][0x2d0], -R138.reuse ;  /* 0x0000b40087877a23 */ /* 0x100fe4000001088a */
[C---:B------:R-:W-:Y:S03]  /*10a80*/  HMMA.16816.F32 R32, R140.reuse, R38, R32 ;  /* 0x000000268c20723c */ /* 0x040fe60000001820 */
[----:B------:R-:W-:Y:S01]  /*10a90*/  FMUL.FTZ R37, R2, R173 ;  /* 0x000000ad02257220 */ /* 0x000fe20000410000 */
[----:B------:R-:W-:Y:S01]  /*10aa0*/  MOV R173, R152 ;  /* 0x0000009800ad7202 */ /* 0x000fe20000000f00 */
[C---:B------:R-:W-:Y:S01]  /*10ab0*/  FMUL.FTZ R123, R0.reuse, R123 ;  /* 0x0000007b007b7220 */ /* 0x040fe20000410000 */
[----:B------:R-:W1:Y:S01]  /*10ac0*/  LDSM.16.MT88.4 R152, [R220+0x3000] ;  /* 0x00300000dc98783b */ /* 0x000e620000004200 */
[C---:B------:R-:W-:Y:S01]  /*10ad0*/  FMUL.FTZ R38, R0.reuse, R174 ;  /* 0x000000ae00267220 */ /* 0x040fe20000410000 */
[----:B------:R-:W-:Y:S01]  /*10ae0*/  MOV R174, R211 ;  /* 0x000000d300ae7202 */ /* 0x000fe20000000f00 */
[----:B------:R-:W-:Y:S03]  /*10af0*/  FMUL.FTZ R39, R0, R175 ;  /* 0x000000af00277220 */ /* 0x000fe60000410000 */
[C---:B------:R-:W-:Y:S02]  /*10b00*/  FMUL.FTZ R124, R2.reuse, R124 ;  /* 0x0000007c027c7220 */ /* 0x040fe40000410000 */
[----:B------:R-:W-:Y:S02]  /*10b10*/  FMUL.FTZ R125, R2, R125 ;  /* 0x0000007d027d7220 */ /* 0x000fe40000410000 */
[C---:B------:R-:W-:Y:S03]  /*10b20*/  HMMA.16816.F32 R36, R140.reuse, R44, R36 ;  /* 0x0000002c8c24723c */ /* 0x040fe60000001824 */
[C---:B------:R-:W-:Y:S02]  /*10b30*/  FMUL.FTZ R126, R0.reuse, R126 ;  /* 0x0000007e007e7220 */ /* 0x040fe40000410000 */
[----:B------:R-:W-:Y:S02]  /*10b40*/  FMUL.FTZ R127, R0, R127 ;  /* 0x0000007f007f7220 */ /* 0x000fe40000410000 */
[C---:B------:R-:W-:Y:S01]  /*10b50*/  FMUL.FTZ R44, R2.reuse, R180 ;  /* 0x000000b4022c7220 */ /* 0x040fe20000410000 */
[C---:B------:R-:W-:Y:S04]  /*10b60*/  HMMA.16816.F32 R40, R140.reuse, R46, R40 ;  /* 0x0000002e8c28723c */ /* 0x040fe80000001828 */
[----:B------:R-:W-:Y:S01]  /*10b70*/  MOV R180, R190 ;  /* 0x000000be00b47202 */ /* 0x000fe20000000f00 */
[C---:B------:R-:W-:Y:S01]  /*10b80*/  FMUL.FTZ R45, R2.reuse, R181 ;  /* 0x000000b5022d7220 */ /* 0x040fe20000410000 */
[----:B------:R-:W-:Y:S01]  /*10b90*/  MOV R190, R49 ;  /* 0x0000003100be7202 */ /* 0x000fe20000000f00 */
[----:B------:R-:W-:Y:S01]  /*10ba0*/  FMUL.FTZ R49, R2, R185 ;  /* 0x000000b902317220 */ /* 0x000fe20000410000 */
[----:B------:R-:W-:Y:S01]  /*10bb0*/  MOV R185, R3 ;  /* 0x0000000300b97202 */ /* 0x000fe20000000f00 */
[--C-:B------:R-:W-:Y:S03]  /*10bc0*/  FFMA.FTZ R3, R196, c[0x0][0x2d0], -R138.reuse ;  /* 0x0000b400c4037a23 */ /* 0x100fe6000001088a */
[C---:B------:R-:W-:Y:S01]  /*10bd0*/  FMUL.FTZ R47, R0.reuse, R183 ;  /* 0x000000b7002f7220 */ /* 0x040fe20000410000 */
[----:B------:R-:W-:Y:S01]  /*10be0*/  MOV R196, R212 ;  /* 0x000000d400c47202 */ /* 0x000fe20000000f00 */
[----:B------:R3:W-:Y:S01]  /*10bf0*/  MUFU.EX2 R183, R3 ;  /* 0x0000000300b77308 */ /* 0x0007e20000000800 */
[----:B------:R-:W-:Y:S01]  /*10c00*/  FMUL.FTZ R46, R0, R182 ;  /* 0x000000b6002e7220 */ /* 0x000fe20000410000 */
[----:B------:R-:W-:Y:S01]  /*10c10*/  MOV R181, R156 ;  /* 0x0000009c00b57202 */ /* 0x000fe20000000f00 */
[C---:B------:R-:W-:Y:S01]  /*10c20*/  FMUL.FTZ R128, R2.reuse, R128 ;  /* 0x0000008002807220 */ /* 0x040fe20000410000 */
[----:B------:R-:W-:Y:S01]  /*10c30*/  LDSM.16.MT88.4 R156, [R221+0x800] ;  /* 0x00080000dd9c783b */ /* 0x000fe20000004200 */
[----:B------:R-:W-:Y:S01]  /*10c40*/  MOV R182, R191 ;  /* 0x000000bf00b67202 */ /* 0x000fe20000000f00 */
[----:B------:R-:W-:Y:S01]  /*10c50*/  FMUL.FTZ R129, R2, R129 ;  /* 0x0000008102817220 */ /* 0x000fe20000410000 */
[----:B------:R-:W-:Y:S01]  /*10c60*/  MOV R191, R50 ;  /* 0x0000003200bf7202 */ /* 0x000fe20000000f00 */
[C---:B------:R-:W-:Y:S03]  /*10c70*/  HMMA.16816.F32 R44, R140.reuse, R144, R44 ;  /* 0x000000908c2c723c */ /* 0x040fe6000000182c */
[C---:B------:R-:W-:Y:S01]  /*10c80*/  FMUL.FTZ R50, R0.reuse, R186 ;  /* 0x000000ba00327220 */ /* 0x040fe20000410000 */
[----:B------:R-:W-:Y:S01]  /*10c90*/  MOV R186, R51 ;  /* 0x0000003300ba7202 */ /* 0x000fe20000000f00 */
[C---:B------:R-:W-:Y:S01]  /*10ca0*/  FMUL.FTZ R51, R0.reuse, R187 ;  /* 0x000000bb00337220 */ /* 0x040fe20000410000 */
[----:B------:R-:W-:Y:S01]  /*10cb0*/  MOV R187, R210 ;  /* 0x000000d200bb7202 */ /* 0x000fe20000000f00 */
[C---:B------:R-:W-:Y:S02]  /*10cc0*/  FMUL.FTZ R130, R0.reuse, R130 ;  /* 0x0000008200827220 */ /* 0x040fe40000410000 */
[----:B------:R-:W-:Y:S03]  /*10cd0*/  FMUL.FTZ R131, R0, R131 ;  /* 0x0000008300837220 */ /* 0x000fe60000410000 */
[C---:B------:R-:W-:Y:S01]  /*10ce0*/  HMMA.16816.F32 R48, R140.reuse, R146, R48 ;  /* 0x000000928c30723c */ /* 0x040fe20000001830 */
[----:B------:R-:W4:Y:S02]  /*10cf0*/  LDSM.16.MT88.4 R144, [R217+0x6000] ;  /* 0x00600000d990783b */ /* 0x000f240000004200 */
[----:B---3--:R-:W-:Y:S01]  /*10d00*/  FFMA.FTZ R3, R197, c[0x0][0x2d0], -R138 ;  /* 0x0000b400c5037a23 */ /* 0x008fe2000001088a */
[----:B------:R-:W-:Y:S04]  /*10d10*/  MOV R197, R213 ;  /* 0x000000d500c57202 */ /* 0x000fe80000000f00 */
[C---:B--2---:R-:W-:Y:S01]  /*10d20*/  HMMA.16816.F32 R52, R140.reuse, R148, R52 ;  /* 0x000000948c34723c */ /* 0x044fe20000001834 */
[----:B------:R2:W-:Y:S07]  /*10d30*/  MUFU.EX2 R172, R3 ;  /* 0x0000000300ac7308 */ /* 0x0005ee0000000800 */
[C---:B------:R-:W-:Y:S01]  /*10d40*/  HMMA.16816.F32 R56, R140.reuse, R150, R56 ;  /* 0x000000968c38723c */ /* 0x040fe20000001838 */
[----:B------:R-:W3:Y:S07]  /*10d50*/  LDSM.16.MT88.4 R148, [R218+0x6000] ;  /* 0x00600000da94783b */ /* 0x000eee0000004200 */
[C---:B-1----:R-:W-:Y:S08]  /*10d60*/  HMMA.16816.F32 R60, R140.reuse, R152, R60 ;  /* 0x000000988c3c723c */ /* 0x042ff0000000183c */
[C---:B------:R-:W-:Y:S01]  /*10d70*/  HMMA.16816.F32 R64, R140.reuse, R154, R64 ;  /* 0x0000009a8c40723c */ /* 0x040fe20000001840 */
[----:B------:R-:W1:Y:S03]  /*10d80*/  LDSM.16.MT88.4 R152, [R221+0x6000] ;  /* 0x00600000dd98783b */ /* 0x000e660000004200 */
[--C-:B--2---:R-:W-:Y:S04]  /*10d90*/  FFMA.FTZ R3, R198, c[0x0][0x2d0], -R134.reuse ;  /* 0x0000b400c6037a23 */ /* 0x104fe80000010886 */
[----:B------:R2:W-:Y:S01]  /*10da0*/  MUFU.EX2 R213, R3 ;  /* 0x0000000300d57308 */ /* 0x0005e20000000800 */
[C---:B----4-:R-:W-:Y:S08]  /*10db0*/  HMMA.16816.F32 R68, R140.reuse, R144, R68 ;  /* 0x000000908c44723c */ /* 0x050ff00000001844 */
[C---:B------:R-:W-:Y:S01]  /*10dc0*/  HMMA.16816.F32 R72, R140.reuse, R146, R72 ;  /* 0x000000928c48723c */ /* 0x040fe20000001848 */
[----:B------:R-:W4:Y:S07]  /*10dd0*/  LDSM.16.MT88.4 R144, [R220+0x6000] ;  /* 0x00600000dc90783b */ /* 0x000f2e0000004200 */
[C---:B---3--:R-:W-:Y:S04]  /*10de0*/  HMMA.16816.F32 R76, R140.reuse, R148, R76 ;  /* 0x000000948c4c723c */ /* 0x048fe8000000184c */
[----:B--2---:R-:W-:Y:S04]  /*10df0*/  FFMA.FTZ R3, R199, c[0x0][0x2d0], -R134 ;  /* 0x0000b400c7037a23 */ /* 0x004fe80000010886 */
[C---:B------:R-:W-:Y:S01]  /*10e00*/  HMMA.16816.F32 R80, R140.reuse, R150, R80 ;  /* 0x000000968c50723c */ /* 0x040fe20000001850 */
[----:B------:R-:W2:Y:S01]  /*10e10*/  LDSM.16.MT88.4 R148, [R217+0x9000] ;  /* 0x00900000d994783b */ /* 0x000ea20000004200 */
[----:B------:R3:W-:Y:S06]  /*10e20*/  MUFU.EX2 R212, R3 ;  /* 0x0000000300d47308 */ /* 0x0007ec0000000800 */
[C---:B-1----:R-:W-:Y:S08]  /*10e30*/  HMMA.16816.F32 R84, R140.reuse, R152, R84 ;  /* 0x000000988c54723c */ /* 0x042ff00000001854 */
[C---:B------:R-:W-:Y:S01]  /*10e40*/  HMMA.16816.F32 R88, R140.reuse, R154, R88 ;  /* 0x0000009a8c58723c */ /* 0x040fe20000001858 */
[----:B------:R-:W1:Y:S07]  /*10e50*/  LDSM.16.MT88.4 R152, [R218+0x9000] ;  /* 0x00900000da98783b */ /* 0x000e6e0000004200 */
[C---:B----4-:R-:W-:Y:S04]  /*10e60*/  HMMA.16816.F32 R92, R140.reuse, R144, R92 ;  /* 0x000000908c5c723c */ /* 0x050fe8000000185c */
[--C-:B---3--:R-:W-:Y:S04]  /*10e70*/  FFMA.FTZ R3, R204, c[0x0][0x2d0], -R138.reuse ;  /* 0x0000b400cc037a23 */ /* 0x108fe8000001088a */
[----:B------:R3:W-:Y:S01]  /*10e80*/  MUFU.EX2 R175, R3 ;  /* 0x0000000300af7308 */ /* 0x0007e20000000800 */
[C---:B------:R-:W-:Y:S01]  /*10e90*/  HMMA.16816.F32 R96, R140.reuse, R146, R96 ;  /* 0x000000928c60723c */ /* 0x040fe20000001860 */
[----:B------:R-:W4:Y:S07]  /*10ea0*/  LDSM.16.MT88.4 R144, [R221+0x9000] ;  /* 0x00900000dd90783b */ /* 0x000f2e0000004200 */
[C---:B--2---:R-:W-:Y:S08]  /*10eb0*/  HMMA.16816.F32 R100, R140.reuse, R148, R100 ;  /* 0x000000948c64723c */ /* 0x044ff00000001864 */
[C---:B------:R-:W-:Y:S01]  /*10ec0*/  HMMA.16816.F32 R104, R140.reuse, R150, R104 ;  /* 0x000000968c68723c */ /* 0x040fe20000001868 */
[----:B------:R-:W2:Y:S03]  /*10ed0*/  LDSM.16.MT88.4 R148, [R220+0x9000] ;  /* 0x00900000dc94783b */ /* 0x000ea60000004200 */
[----:B---3--:R-:W-:Y:S04]  /*10ee0*/  FFMA.FTZ R3, R205, c[0x0][0x2d0], -R138 ;  /* 0x0000b400cd037a23 */ /* 0x008fe8000001088a */
[C---:B-1----:R-:W-:Y:S01]  /*10ef0*/  HMMA.16816.F32 R108, R140.reuse, R152, R108 ;  /* 0x000000988c6c723c */ /* 0x042fe2000000186c */
[----:B------:R1:W3:Y:S07]  /*10f00*/  MUFU.EX2 R171, R3 ;  /* 0x0000000300ab7308 */ /* 0x0002ee0000000800 */
[C---:B------:R-:W-:Y:S01]  /*10f10*/  HMMA.16816.F32 R112, R140.reuse, R154, R112 ;  /* 0x0000009a8c70723c */ /* 0x040fe20000001870 */
[----:B------:R-:W-:Y:S07]  /*10f20*/  LDSM.16.MT88.4 R152, [R218+0x800] ;  /* 0x00080000da98783b */ /* 0x000fee0000004200 */
[C---:B----4-:R-:W-:Y:S08]  /*10f30*/  HMMA.16816.F32 R116, R140.reuse, R144, R116 ;  /* 0x000000908c74723c */ /* 0x050ff00000001874 */
[C---:B------:R-:W-:Y:S01]  /*10f40*/  HMMA.16816.F32 R120, R140.reuse, R146, R120 ;  /* 0x000000928c78723c */ /* 0x040fe20000001878 */
[----:B------:R-:W4:Y:S03]  /*10f50*/  LDSM.16.MT88.4 R144, [R217+0x800] ;  /* 0x00080000d990783b */ /* 0x000f260000004200 */
[--C-:B-1----:R-:W-:Y:S04]  /*10f60*/  FFMA.FTZ R3, R206, c[0x0][0x2d0], -R134.reuse ;  /* 0x0000b400ce037a23 */ /* 0x102fe80000010886 */
[C---:B--2---:R-:W-:Y:S01]  /*10f70*/  HMMA.16816.F32 R124, R140.reuse, R148, R124 ;  /* 0x000000948c7c723c */ /* 0x044fe2000000187c */
[----:B------:R1:W-:Y:S07]  /*10f80*/  MUFU.EX2 R211, R3 ;  /* 0x0000000300d37308 */ /* 0x0003ee0000000800 */
[----:B------:R-:W-:Y:S01]  /*10f90*/  HMMA.16816.F32 R128, R140, R150, R128 ;  /* 0x000000968c80723c */ /* 0x000fe20000001880 */
[----:B------:R-:W2:Y:S06]  /*10fa0*/  LDSM.16.MT88.4 R148, [R217+0x3800] ;  /* 0x00380000d994783b */ /* 0x000eac0000004200 */
[----:B---3--:R-:W-:Y:S02]  /*10fb0*/  F2FP.PACK_AB R142, R171, R175 ;  /* 0x000000afab8e723e */ /* 0x008fe400000000ff */
[----:B------:R-:W-:Y:S03]  /*10fc0*/  F2FP.PACK_AB R140, R172, R183 ;  /* 0x000000b7ac8c723e */ /* 0x000fe600000000ff */
[----:B------:R-:W-:Y:S01]  /*10fd0*/  F2FP.PACK_AB R141, R212, R213 ;  /* 0x000000d5d48d723e */ /* 0x000fe200000000ff */
[----:B-1----:R-:W-:Y:S04]  /*10fe0*/  FFMA.FTZ R3, R207, c[0x0][0x2d0], -R134 ;  /* 0x0000b400cf037a23 */ /* 0x002fe80000010886 */
[----:B------:R1:W3:Y:S02]  /*10ff0*/  MUFU.EX2 R210, R3 ;  /* 0x0000000300d27308 */ /* 0x0002e40000000800 */
[--C-:B-1----:R-:W-:Y:S01]  /*11000*/  FFMA.FTZ R3, R208, c[0x0][0x2d0], -R138.reuse ;  /* 0x0000b400d0037a23 */ /* 0x102fe2000001088a */
[----:B---3--:R-:W-:Y:S07]  /*11010*/  F2FP.PACK_AB R143, R210, R211 ;  /* 0x000000d3d28f723e */ /* 0x008fee00000000ff */
[----:B------:R1:W-:Y:S01]  /*11020*/  MUFU.EX2 R167, R3 ;  /* 0x0000000300a77308 */ /* 0x0003e20000000800 */
[C---:B----4-:R-:W-:Y:S08]  /*11030*/  HMMA.16816.F32 R4, R140.reuse, R144, R4 ;  /* 0x000000908c04723c */ /* 0x050ff00000001804 */
[C---:B------:R-:W-:Y:S01]  /*11040*/  HMMA.16816.F32 R8, R140.reuse, R146, R8 ;  /* 0x000000928c08723c */ /* 0x040fe20000001808 */
[----:B------:R-:W3:Y:S07]  /*11050*/  LDSM.16.MT88.4 R144, [R218+0x3800] ;  /* 0x00380000da90783b */ /* 0x000eee0000004200 */
[C---:B------:R-:W-:Y:S04]  /*11060*/  HMMA.16816.F32 R12, R140.reuse, R152, R12 ;  /* 0x000000988c0c723c */ /* 0x040fe8000000180c */
[----:B-1----:R-:W-:Y:S04]  /*11070*/  FFMA.FTZ R3, R209, c[0x0][0x2d0], -R138 ;  /* 0x0000b400d1037a23 */ /* 0x002fe8000001088a */
[C---:B------:R-:W-:Y:S01]  /*11080*/  HMMA.16816.F32 R16, R140.reuse, R154, R16 ;  /* 0x0000009a8c10723c */ /* 0x040fe20000001810 */
[----:B------:R1:W4:Y:S01]  /*11090*/  MUFU.EX2 R169, R3 ;  /* 0x0000000300a97308 */ /* 0x0003220000000800 */
[----:B------:R-:W3:Y:S06]  /*110a0*/  LDSM.16.MT88.4 R152, [R221+0x3800] ;  /* 0x00380000dd98783b */ /* 0x000eec0000004200 */
[C---:B------:R-:W-:Y:S08]  /*110b0*/  HMMA.16816.F32 R20, R140.reuse, R156, R20 ;  /* 0x0000009c8c14723c */ /* 0x040ff00000001814 */
[C---:B------:R-:W-:Y:S01]  /*110c0*/  HMMA.16816.F32 R24, R140.reuse, R158, R24 ;  /* 0x0000009e8c18723c */ /* 0x040fe20000001818 */
[----:B------:R-:W4:Y:S07]  /*110d0*/  LDSM.16.MT88.4 R156, [R220+0x3800] ;  /* 0x00380000dc9c783b */ /* 0x000f2e0000004200 */
[C---:B------:R-:W-:Y:S04]  /*110e0*/  HMMA.16816.F32 R28, R140.reuse, R160, R28 ;  /* 0x000000a08c1c723c */ /* 0x040fe8000000181c */
[--C-:B-1----:R-:W-:Y:S04]  /*110f0*/  FFMA.FTZ R3, R214, c[0x0][0x2d0], -R134.reuse ;  /* 0x0000b400d6037a23 */ /* 0x102fe80000010886 */
[C---:B------:R-:W-:Y:S01]  /*11100*/  HMMA.16816.F32 R32, R140.reuse, R162, R32 ;  /* 0x000000a28c20723c */ /* 0x040fe20000001820 */
[----:B------:R1:W-:Y:S01]  /*11110*/  MUFU.EX2 R207, R3 ;  /* 0x0000000300cf7308 */ /* 0x0003e20000000800 */
[----:B------:R-:W4:Y:S06]  /*11120*/  LDSM.16.MT88.4 R160, [R217+0x6800] ;  /* 0x00680000d9a0783b */ /* 0x000f2c0000004200 */
[C---:B--2---:R-:W-:Y:S08]  /*11130*/  HMMA.16816.F32 R36, R140.reuse, R148, R36 ;  /* 0x000000948c24723c */ /* 0x044ff00000001824 */
[C---:B------:R-:W-:Y:S01]  /*11140*/  HMMA.16816.F32 R40, R140.reuse, R150, R40 ;  /* 0x000000968c28723c */ /* 0x040fe20000001828 */
[----:B------:R-:W2:Y:S07]  /*11150*/  LDSM.16.MT88.4 R148, [R218+0x6800] ;  /* 0x00680000da94783b */ /* 0x000eae0000004200 */
[C---:B---3--:R-:W-:Y:S04]  /*11160*/  HMMA.16816.F32 R44, R140.reuse, R144, R44 ;  /* 0x000000908c2c723c */ /* 0x048fe8000000182c */
[----:B-1----:R-:W-:Y:S02]  /*11170*/  FFMA.FTZ R3, R215, c[0x0][0x2d0], -R134 ;  /* 0x0000b400d7037a23 */ /* 0x002fe40000010886 */
[----:B------:R-:W-:Y:S02]  /*11180*/  MUFU.EX2 R215, R135 ;  /* 0x0000008700d77308 */ /* 0x000fe40000000800 */
[C---:B------:R-:W-:Y:S01]  /*11190*/  HMMA.16816.F32 R48, R140.reuse, R146, R48 ;  /* 0x000000928c30723c */ /* 0x040fe20000001830 */
[----:B------:R-:W1:Y:S07]  /*111a0*/  LDSM.16.MT88.4 R144, [R221+0x6800] ;  /* 0x00680000dd90783b */ /* 0x000e6e0000004200 */
[C---:B------:R-:W-:Y:S01]  /*111b0*/  HMMA.16816.F32 R52, R140.reuse, R152, R52 ;  /* 0x000000988c34723c */ /* 0x040fe20000001834 */
[----:B------:R3:W-:Y:S07]  /*111c0*/  MUFU.EX2 R206, R3 ;  /* 0x0000000300ce7308 */ /* 0x0007ee0000000800 */
[C---:B------:R-:W-:Y:S01]  /*111d0*/  HMMA.16816.F32 R56, R140.reuse, R154, R56 ;  /* 0x0000009a8c38723c */ /* 0x040fe20000001838 */
[----:B------:R-:W1:Y:S02]  /*111e0*/  LDSM.16.MT88.4 R152, [R220+0x6800] ;  /* 0x00680000dc98783b */ /* 0x000e640000004200 */
[----:B------:R-:W-:Y:S05]  /*111f0*/  MUFU.EX2 R135, R136 ;  /* 0x0000008800877308 */ /* 0x000fea0000000800 */
[C---:B----4-:R-:W-:Y:S08]  /*11200*/  HMMA.16816.F32 R60, R140.reuse, R156, R60 ;  /* 0x0000009c8c3c723c */ /* 0x050ff0000000183c */
[C---:B------:R-:W-:Y:S01]  /*11210*/  HMMA.16816.F32 R64, R140.reuse, R158, R64 ;  /* 0x0000009e8c40723c */ /* 0x040fe20000001840 */
[----:B------:R-:W4:Y:S03]  /*11220*/  LDSM.16.MT88.4 R156, [R217+0x9800] ;  /* 0x00980000d99c783b */ /* 0x000f260000004200 */
[--C-:B---3--:R-:W-:Y:S01]  /*11230*/  FFMA.FTZ R3, R197, c[0x0][0x2d0], -R138.reuse ;  /* 0x0000b400c5037a23 */ /* 0x108fe2000001088a */
[----:B------:R-:W-:Y:S02]  /*11240*/  MOV R197, R196 ;  /* 0x000000c400c57202 */ /* 0x000fe40000000f00 */
[----:B------:R-:W-:Y:S01]  /*11250*/  MOV R196, R187 ;  /* 0x000000bb00c47202 */ /* 0x000fe20000000f00 */
[C---:B------:R-:W-:Y:S04]  /*11260*/  HMMA.16816.F32 R68, R140.reuse, R160, R68 ;  /* 0x000000a08c44723c */ /* 0x040fe80000001844 */
[----:B------:R-:W-:Y:S02]  /*11270*/  MOV R187, R173 ;  /* 0x000000ad00bb7202 */ /* 0x000fe40000000f00 */
[----:B------:R-:W-:Y:S02]  /*11280*/  MOV R173, R170 ;  /* 0x000000aa00ad7202 */ /* 0x000fe40000000f00 */
[C---:B------:R-:W-:Y:S01]  /*11290*/  HMMA.16816.F32 R72, R140.reuse, R162, R72 ;  /* 0x000000a28c48723c */ /* 0x040fe20000001848 */
[----:B------:R3:W-:Y:S01]  /*112a0*/  MUFU.EX2 R170, R3 ;  /* 0x0000000300aa7308 */ /* 0x0007e20000000800 */
[----:B------:R-:W-:Y:S06]  /*112b0*/  LDSM.16.MT88.4 R160, [R220+0x1000] ;  /* 0x00100000dca0783b */ /* 0x000fec0000004200 */
[C---:B--2---:R-:W-:Y:S08]  /*112c0*/  HMMA.16816.F32 R76, R140.reuse, R148, R76 ;  /* 0x000000948c4c723c */ /* 0x044ff0000000184c */
[C---:B------:R-:W-:Y:S01]  /*112d0*/  HMMA.16816.F32 R80, R140.reuse, R150, R80 ;  /* 0x000000968c50723c */ /* 0x040fe20000001850 */
[----:B------:R-:W2:Y:S07]  /*112e0*/  LDSM.16.MT88.4 R148, [R218+0x9800] ;  /* 0x00980000da94783b */ /* 0x000eae0000004200 */
[C---:B-1----:R-:W-:Y:S04]  /*112f0*/  HMMA.16816.F32 R84, R140.reuse, R144, R84 ;  /* 0x000000908c54723c */ /* 0x042fe80000001854 */
[----:B---3--:R-:W-:Y:S01]  /*11300*/  FFMA.FTZ R3, R197, c[0x0][0x2d0], -R138 ;  /* 0x0000b400c5037a23 */ /* 0x008fe2000001088a */
[----:B------:R-:W-:Y:S02]  /*11310*/  MOV R197, R196 ;  /* 0x000000c400c57202 */ /* 0x000fe40000000f00 */
[----:B------:R-:W-:Y:S01]  /*11320*/  MOV R196, R173 ;  /* 0x000000ad00c47202 */ /* 0x000fe20000000f00 */
[C---:B------:R-:W-:Y:S01]  /*11330*/  HMMA.16816.F32 R88, R140.reuse, R146, R88 ;  /* 0x000000928c58723c */ /* 0x040fe20000001858 */
[----:B------:R-:W1:Y:S03]  /*11340*/  LDSM.16.MT88.4 R144, [R221+0x9800] ;  /* 0x00980000dd90783b */ /* 0x000e660000004200 */
[----:B------:R-:W-:Y:S02]  /*11350*/  MOV R173, R168 ;  /* 0x000000a800ad7202 */ /* 0x000fe40000000f00 */
[----:B------:R3:W1:Y:S02]  /*11360*/  MUFU.EX2 R168, R3 ;  /* 0x0000000300a87308 */ /* 0x0006640000000800 */
[C---:B------:R-:W-:Y:S08]  /*11370*/  HMMA.16816.F32 R92, R140.reuse, R152, R92 ;  /* 0x000000988c5c723c */ /* 0x040ff0000000185c */
[C---:B------:R-:W-:Y:S01]  /*11380*/  HMMA.16816.F32 R96, R140.reuse, R154, R96 ;  /* 0x0000009a8c60723c */ /* 0x040fe20000001860 */
[----:B------:R-:W1:Y:S07]  /*11390*/  LDSM.16.MT88.4 R152, [R220+0x9800] ;  /* 0x00980000dc98783b */ /* 0x000e6e0000004200 */
[C---:B----4-:R-:W-:Y:S04]  /*113a0*/  HMMA.16816.F32 R100, R140.reuse, R156, R100 ;  /* 0x0000009c8c64723c */ /* 0x050fe80000001864 */
        /* <DEDUP_REMOVED lines=8> */
[----:B----4-:R-:W-:Y:S01]  /*11430*/  FFMA.FTZ R3, R197, c[0x0][0x2d0], -R134 ;  /* 0x0000b400c5037a23 */ /* 0x010fe20000010886 */
[----:B------:R-:W-:Y:S02]  /*11440*/  MOV R197, R196 ;  /* 0x000000c400c57202 */ /* 0x000fe40000000f00 */
[----:B------:R-:W-:Y:S01]  /*11450*/  MOV R196, R202 ;  /* 0x000000ca00c47202 */ /* 0x000fe20000000f00 */
[C---:B------:R-:W-:Y:S01]  /*11460*/  HMMA.16816.F32 R120, R140.reuse, R146, R120 ;  /* 0x000000928c78723c */ /* 0x040fe20000001878 */
[----:B------:R1:W4:Y:S01]  /*11470*/  MUFU.EX2 R202, R3 ;  /* 0x0000000300ca7308 */ /* 0x0003220000000800 */
[----:B------:R-:W2:Y:S06]  /*11480*/  LDSM.16.MT88.4 R144, [R221+0x1000] ;  /* 0x00100000dd90783b */ /* 0x000eac0000004200 */
[C---:B------:R-:W-:Y:S08]  /*11490*/  HMMA.16816.F32 R124, R140.reuse, R152, R124 ;  /* 0x000000988c7c723c */ /* 0x040ff0000000187c */
[----:B------:R-:W-:Y:S01]  /*114a0*/  HMMA.16816.F32 R128, R140, R154, R128 ;  /* 0x0000009a8c80723c */ /* 0x000fe20000001880 */
[----:B------:R-:W2:Y:S06]  /*114b0*/  LDSM.16.MT88.4 R152, [R217+0x4000] ;  /* 0x00400000d998783b */ /* 0x000eac0000004200 */
[----:B------:R-:W-:Y:S01]  /*114c0*/  F2FP.PACK_AB R140, R169, R167 ;  /* 0x000000a7a98c723e */ /* 0x000fe200000000ff */
[--C-:B-1----:R-:W-:Y:S01]  /*114d0*/  FFMA.FTZ R3, R196, c[0x0][0x2d0], -R138.reuse ;  /* 0x0000b400c4037a23 */ /* 0x102fe2000001088a */
[----:B------:R-:W-:Y:S03]  /*114e0*/  MOV R196, R174 ;  /* 0x000000ae00c47202 */ /* 0x000fe60000000f00 */
[----:B------:R1:W-:Y:S01]  /*114f0*/  MUFU.EX2 R174, R3 ;  /* 0x0000000300ae7308 */ /* 0x0003e20000000800 */
[----:B------:R-:W-:Y:S02]  /*11500*/  F2FP.PACK_AB R142, R168, R170 ;  /* 0x000000aaa88e723e */ /* 0x000fe400000000ff */
[----:B------:R-:W-:Y:S02]  /*11510*/  F2FP.PACK_AB R141, R206, R207 ;  /* 0x000000cfce8d723e */ /* 0x000fe400000000ff */
[----:B----4-:R-:W-:Y:S07]  /*11520*/  F2FP.PACK_AB R143, R202, R203 ;  /* 0x000000cbca8f723e */ /* 0x010fee00000000ff */
[C---:B---3--:R-:W-:Y:S08]  /*11530*/  HMMA.16816.F32 R4, R140.reuse, R156, R4 ;  /* 0x0000009c8c04723c */ /* 0x048ff00000001804 */
[C---:B------:R-:W-:Y:S01]  /*11540*/  HMMA.16816.F32 R8, R140.reuse, R158, R8 ;  /* 0x0000009e8c08723c */ /* 0x040fe20000001808 */
[----:B------:R-:W3:Y:S03]  /*11550*/  LDSM.16.MT88.4 R156, [R218+0x4000] ;  /* 0x00400000da9c783b */ /* 0x000ee60000004200 */
[----:B-1----:R-:W-:Y:S04]  /*11560*/  FFMA.FTZ R3, R173, c[0x0][0x2d0], -R138 ;  /* 0x0000b400ad037a23 */ /* 0x002fe8000001088a */
[C---:B--2---:R-:W-:Y:S01]  /*11570*/  HMMA.16816.F32 R12, R140.reuse, R148, R12 ;  /* 0x000000948c0c723c */ /* 0x044fe2000000180c */
[----:B------:R1:W2:Y:S07]  /*11580*/  MUFU.EX2 R173, R3 ;  /* 0x0000000300ad7308 */ /* 0x0002ae0000000800 */
[C---:B------:R-:W-:Y:S01]  /*11590*/  HMMA.16816.F32 R16, R140.reuse, R150, R16 ;  /* 0x000000968c10723c */ /* 0x040fe20000001810 */
[----:B------:R-:W4:Y:S07]  /*115a0*/  LDSM.16.MT88.4 R148, [R221+0x4000] ;  /* 0x00400000dd94783b */ /* 0x000f2e0000004200 */
[C---:B------:R-:W-:Y:S08]  /*115b0*/  HMMA.16816.F32 R20, R140.reuse, R144, R20 ;  /* 0x000000908c14723c */ /* 0x040ff00000001814 */
[C---:B------:R-:W-:Y:S01]  /*115c0*/  HMMA.16816.F32 R24, R140.reuse, R146, R24 ;  /* 0x000000928c18723c */ /* 0x040fe20000001818 */
[----:B------:R-:W2:Y:S03]  /*115d0*/  LDSM.16.MT88.4 R144, [R220+0x4000] ;  /* 0x00400000dc90783b */ /* 0x000ea60000004200 */
[--C-:B-1----:R-:W-:Y:S01]  /*115e0*/  FFMA.FTZ R3, R197, c[0x0][0x2d0], -R134.reuse ;  /* 0x0000b400c5037a23 */ /* 0x102fe20000010886 */
[----:B------:R-:W-:Y:S03]  /*115f0*/  MOV R197, R201 ;  /* 0x000000c900c57202 */ /* 0x000fe60000000f00 */
[C---:B------:R-:W-:Y:S01]  /*11600*/  HMMA.16816.F32 R28, R140.reuse, R160, R28 ;  /* 0x000000a08c1c723c */ /* 0x040fe2000000181c */
[----:B------:R1:W-:Y:S07]  /*11610*/  MUFU.EX2 R201, R3 ;  /* 0x0000000300c97308 */ /* 0x0003ee0000000800 */
[C---:B------:R-:W-:Y:S01]  /*11620*/  HMMA.16816.F32 R32, R140.reuse, R162, R32 ;  /* 0x000000a28c20723c */ /* 0x040fe20000001820 */
[----:B------:R-:W2:Y:S07]  /*11630*/  LDSM.16.MT88.4 R160, [R217+0x7000] ;  /* 0x00700000d9a0783b */ /* 0x000eae0000004200 */
[C---:B------:R-:W-:Y:S08]  /*11640*/  HMMA.16816.F32 R36, R140.reuse, R152, R36 ;  /* 0x000000988c24723c */ /* 0x040ff00000001824 */
[C---:B------:R-:W-:Y:S01]  /*11650*/  HMMA.16816.F32 R40, R140.reuse, R154, R40 ;  /* 0x0000009a8c28723c */ /* 0x040fe20000001828 */
[----:B------:R-:W2:Y:S03]  /*11660*/  LDSM.16.MT88.4 R152, [R218+0x7000] ;  /* 0x00700000da98783b */ /* 0x000ea60000004200 */
[----:B-1----:R-:W-:Y:S01]  /*11670*/  FFMA.FTZ R3, R196, c[0x0][0x2d0], -R134 ;  /* 0x0000b400c4037a23 */ /* 0x002fe20000010886 */
[----:B------:R-:W-:Y:S03]  /*11680*/  MOV R196, R200 ;  /* 0x000000c800c47202 */ /* 0x000fe60000000f00 */
[C---:B---3--:R-:W-:Y:S01]  /*11690*/  HMMA.16816.F32 R44, R140.reuse, R156, R44 ;  /* 0x0000009c8c2c723c */ /* 0x048fe2000000182c */
[----:B------:R1:W3:Y:S07]  /*116a0*/  MUFU.EX2 R200, R3 ;  /* 0x0000000300c87308 */ /* 0x0002ee0000000800 */
[C---:B------:R-:W-:Y:S01]  /*116b0*/  HMMA.16816.F32 R48, R140.reuse, R158, R48 ;  /* 0x0000009e8c30723c */ /* 0x040fe20000001830 */
[----:B------:R-:W3:Y:S07]  /*116c0*/  LDSM.16.MT88.4 R156, [R221+0x7000] ;  /* 0x00700000dd9c783b */ /* 0x000eee0000004200 */
[C---:B----4-:R-:W-:Y:S08]  /*116d0*/  HMMA.16816.F32 R52, R140.reuse, R148, R52 ;  /* 0x000000948c34723c */ /* 0x050ff00000001834 */
[C---:B------:R-:W-:Y:S01]  /*116e0*/  HMMA.16816.F32 R56, R140.reuse, R150, R56 ;  /* 0x000000968c38723c */ /* 0x040fe20000001838 */
[----:B------:R-:W4:Y:S03]  /*116f0*/  LDSM.16.MT88.4 R148, [R220+0x7000] ;  /* 0x00700000dc94783b */ /* 0x000f260000004200 */
[----:B-1----:R-:W-:Y:S04]  /*11700*/  FFMA.FTZ R3, R197, c[0x0][0x2d0], -R138 ;  /* 0x0000b400c5037a23 */ /* 0x002fe8000001088a */
[C---:B--2---:R-:W-:Y:S01]  /*11710*/  HMMA.16816.F32 R60, R140.reuse, R144, R60 ;  /* 0x000000908c3c723c */ /* 0x044fe2000000183c */
[----:B------:R1:W2:Y:S07]  /*11720*/  MUFU.EX2 R214, R3 ;  /* 0x0000000300d67308 */ /* 0x0002ae0000000800 */
[C---:B------:R-:W-:Y:S01]  /*11730*/  HMMA.16816.F32 R64, R140.reuse, R146, R64 ;  /* 0x000000928c40723c */ /* 0x040fe20000001840 */
[----:B------:R-:W2:Y:S07]  /*11740*/  LDSM.16.MT88.4 R144, [R217+0xa000] ;  /* 0x00a00000d990783b */ /* 0x000eae0000004200 */
[C---:B------:R-:W-:Y:S08]  /*11750*/  HMMA.16816.F32 R68, R140.reuse, R160, R68 ;  /* 0x000000a08c44723c */ /* 0x040ff00000001844 */
[C---:B------:R-:W-:Y:S01]  /*11760*/  HMMA.16816.F32 R72, R140.reuse, R162, R72 ;  /* 0x000000a28c48723c */ /* 0x040fe20000001848 */
[----:B------:R-:W-:Y:S03]  /*11770*/  LDSM.16.MT88.4 R160, [R221+0x1800] ;  /* 0x00180000dda0783b */ /* 0x000fe60000004200 */
[--C-:B-1----:R-:W-:Y:S04]  /*11780*/  FFMA.FTZ R3, R196, c[0x0][0x2d0], -R134.reuse ;  /* 0x0000b400c4037a23 */ /* 0x102fe80000010886 */
[C---:B------:R-:W-:Y:S01]  /*11790*/  HMMA.16816.F32 R76, R140.reuse, R152, R76 ;  /* 0x000000988c4c723c */ /* 0x040fe2000000184c */
[----:B------:R1:W-:Y:S07]  /*117a0*/  MUFU.EX2 R199, R3 ;  /* 0x0000000300c77308 */ /* 0x0003ee0000000800 */
[C---:B------:R-:W-:Y:S01]  /*117b0*/  HMMA.16816.F32 R80, R140.reuse, R154, R80 ;  /* 0x0000009a8c50723c */ /* 0x040fe20000001850 */
[----:B------:R-:W2:Y:S07]  /*117c0*/  LDSM.16.MT88.4 R152, [R218+0xa000] ;  /* 0x00a00000da98783b */ /* 0x000eae0000004200 */
[C---:B---3--:R-:W-:Y:S08]  /*117d0*/  HMMA.16816.F32 R84, R140.reuse, R156, R84 ;  /* 0x0000009c8c54723c */ /* 0x048ff00000001854 */
[C---:B------:R-:W-:Y:S01]  /*117e0*/  HMMA.16816.F32 R88, R140.reuse, R158, R88 ;  /* 0x0000009e8c58723c */ /* 0x040fe20000001858 */
[----:B------:R-:W3:Y:S03]  /*117f0*/  LDSM.16.MT88.4 R156, [R221+0xa000] ;  /* 0x00a00000dd9c783b */ /* 0x000ee60000004200 */
[----:B-1----:R-:W-:Y:S04]  /*11800*/  FFMA.FTZ R3, R187, c[0x0][0x2d0], -R134 ;  /* 0x0000b400bb037a23 */ /* 0x002fe80000010886 */
[C---:B----4-:R-:W-:Y:S01]  /*11810*/  HMMA.16816.F32 R92, R140.reuse, R148, R92 ;  /* 0x000000948c5c723c */ /* 0x050fe2000000185c */
[----:B------:R1:W4:Y:S07]  /*11820*/  MUFU.EX2 R198, R3 ;  /* 0x0000000300c67308 */ /* 0x00032e0000000800 */
[C---:B------:R-:W-:Y:S01]  /*11830*/  HMMA.16816.F32 R96, R140.reuse, R150, R96 ;  /* 0x000000968c60723c */ /* 0x040fe20000001860 */
[----:B------:R-:W4:Y:S07]  /*11840*/  LDSM.16.MT88.4 R148, [R220+0xa000] ;  /* 0x00a00000dc94783b */ /* 0x000f2e0000004200 */
[C---:B--2---:R-:W-:Y:S08]  /*11850*/  HMMA.16816.F32 R100, R140.reuse, R144, R100 ;  /* 0x000000908c64723c */ /* 0x044ff00000001864 */
[C---:B------:R-:W-:Y:S01]  /*11860*/  HMMA.16816.F32 R104, R140.reuse, R146, R104 ;  /* 0x000000928c68723c */ /* 0x040fe20000001868 */
[----:B------:R-:W2:Y:S03]  /*11870*/  LDSM.16.MT88.4 R144, [R217+0x1800] ;  /* 0x00180000d990783b */ /* 0x000ea60000004200 */
        /* <DEDUP_REMOVED lines=8> */
[----:B-1----:R-:W-:Y:S01]  /*11900*/  FFMA.FTZ R3, R185, c[0x0][0x2d0], -R138 ;  /* 0x0000b400b9037a23 */ /* 0x002fe2000001088a */
[----:B------:R-:W-:Y:S03]  /*11910*/  MOV R185, R188 ;  /* 0x000000bc00b97202 */ /* 0x000fe60000000f00 */
[C---:B----4-:R-:W-:Y:S01]  /*11920*/  HMMA.16816.F32 R124, R140.reuse, R148, R124 ;  /* 0x000000948c7c723c */ /* 0x050fe2000000187c */
[----:B------:R1:W-:Y:S07]  /*11930*/  MUFU.EX2 R208, R3 ;  /* 0x0000000300d07308 */ /* 0x0003ee0000000800 */
[----:B------:R-:W-:Y:S01]  /*11940*/  HMMA.16816.F32 R128, R140, R150, R128 ;  /* 0x000000968c80723c */ /* 0x000fe20000001880 */
[----:B------:R-:W4:Y:S06]  /*11950*/  LDSM.16.MT88.4 R148, [R217+0x4800] ;  /* 0x00480000d994783b */ /* 0x000f2c0000004200 */
[----:B------:R-:W-:Y:S02]  /*11960*/  F2FP.PACK_AB R140, R173, R174 ;  /* 0x000000aead8c723e */ /* 0x000fe400000000ff */
[----:B------:R-:W-:Y:S03]  /*11970*/  F2FP.PACK_AB R141, R200, R201 ;  /* 0x000000c9c88d723e */ /* 0x000fe600000000ff */
[----:B------:R-:W-:Y:S02]  /*11980*/  F2FP.PACK_AB R142, R214, R215 ;  /* 0x000000d7d68e723e */ /* 0x000fe400000000ff */
[----:B------:R-:W-:Y:S01]  /*11990*/  F2FP.PACK_AB R143, R198, R199 ;  /* 0x000000c7c68f723e */ /* 0x000fe200000000ff */
[--C-:B-1----:R-:W-:Y:S06]  /*119a0*/  FFMA.FTZ R3, R193, c[0x0][0x2d0], -R134.reuse ;  /* 0x0000b400c1037a23 */ /* 0x102fec0000010886 */
[C---:B--2---:R-:W-:Y:S01]  /*119b0*/  HMMA.16816.F32 R4, R140.reuse, R144, R4 ;  /* 0x000000908c04723c */ /* 0x044fe20000001804 */
[----:B------:R1:W-:Y:S07]  /*119c0*/  MUFU.EX2 R193, R3 ;  /* 0x0000000300c17308 */ /* 0x0003ee0000000800 */
[C---:B------:R-:W-:Y:S01]  /*119d0*/  HMMA.16816.F32 R8, R140.reuse, R146, R8 ;  /* 0x000000928c08723c */ /* 0x040fe20000001808 */
[----:B------:R-:W2:Y:S07]  /*119e0*/  LDSM.16.MT88.4 R144, [R218+0x4800] ;  /* 0x00480000da90783b */ /* 0x000eae0000004200 */
[C---:B------:R-:W-:Y:S08]  /*119f0*/  HMMA.16816.F32 R12, R140.reuse, R152, R12 ;  /* 0x000000988c0c723c */ /* 0x040ff0000000180c */
[C---:B------:R-:W-:Y:S01]  /*11a00*/  HMMA.16816.F32 R16, R140.reuse, R154, R16 ;  /* 0x0000009a8c10723c */ /* 0x040fe20000001810 */
[----:B------:R-:W2:Y:S03]  /*11a10*/  LDSM.16.MT88.4 R152, [R221+0x4800] ;  /* 0x00480000dd98783b */ /* 0x000ea60000004200 */
[----:B-1----:R-:W-:Y:S04]  /*11a20*/  FFMA.FTZ R3, R192, c[0x0][0x2d0], -R134 ;  /* 0x0000b400c0037a23 */ /* 0x002fe80000010886 */
[C---:B------:R-:W-:Y:S01]  /*11a30*/  HMMA.16816.F32 R20, R140.reuse, R160, R20 ;  /* 0x000000a08c14723c */ /* 0x040fe20000001814 */
[----:B------:R1:W-:Y:S07]  /*11a40*/  MUFU.EX2 R192, R3 ;  /* 0x0000000300c07308 */ /* 0x0003ee0000000800 */
[C---:B------:R-:W-:Y:S01]  /*11a50*/  HMMA.16816.F32 R24, R140.reuse, R162, R24 ;  /* 0x000000a28c18723c */ /* 0x040fe20000001818 */
[----:B------:R-:W-:Y:S07]  /*11a60*/  LDSM.16.MT88.4 R160, [R217+0x7800] ;  /* 0x00780000d9a0783b */ /* 0x000fee0000004200 */
[C---:B---3--:R-:W-:Y:S08]  /*11a70*/  HMMA.16816.F32 R28, R140.reuse, R156, R28 ;  /* 0x0000009c8c1c723c */ /* 0x048ff0000000181c */
[C---:B------:R-:W-:Y:S01]  /*11a80*/  HMMA.16816.F32 R32, R140.reuse, R158, R32 ;  /* 0x0000009e8c20723c */ /* 0x040fe20000001820 */
[----:B------:R-:W3:Y:S03]  /*11a90*/  LDSM.16.MT88.4 R156, [R220+0x4800] ;  /* 0x00480000dc9c783b */ /* 0x000ee60000004200 */
[--C-:B-1----:R-:W-:Y:S04]  /*11aa0*/  FFMA.FTZ R3, R184, c[0x0][0x2d0], -R138.reuse ;  /* 0x0000b400b8037a23 */ /* 0x102fe8000001088a */
[C---:B----4-:R-:W-:Y:S01]  /*11ab0*/  HMMA.16816.F32 R36, R140.reuse, R148, R36 ;  /* 0x000000948c24723c */ /* 0x050fe20000001824 */
[----:B------:R1:W-:Y:S01]  /*11ac0*/  MUFU.EX2 R205, R3 ;  /* 0x0000000300cd7308 */ /* 0x0003e20000000800 */
[----:B------:R-:W4:Y:S06]  /*11ad0*/  LDL.LU R184, [R1+0x10] ;  /* 0x0000100001b87983 */ /* 0x000f2c0000300800 */
[C---:B------:R-:W-:Y:S01]  /*11ae0*/  HMMA.16816.F32 R40, R140.reuse, R150, R40 ;  /* 0x000000968c28723c */ /* 0x040fe20000001828 */
[----:B------:R-:W3:Y:S07]  /*11af0*/  LDSM.16.MT88.4 R148, [R218+0x7800] ;  /* 0x00780000da94783b */ /* 0x000eee0000004200 */
[C---:B--2---:R-:W-:Y:S08]  /*11b00*/  HMMA.16816.F32 R44, R140.reuse, R144, R44 ;  /* 0x000000908c2c723c */ /* 0x044ff0000000182c */
[C---:B------:R-:W-:Y:S01]  /*11b10*/  HMMA.16816.F32 R48, R140.reuse, R146, R48 ;  /* 0x000000928c30723c */ /* 0x040fe20000001830 */
[----:B------:R-:W2:Y:S03]  /*11b20*/  LDSM.16.MT88.4 R144, [R221+0x7800] ;  /* 0x00780000dd90783b */ /* 0x000ea60000004200 */
[----:B-1----:R-:W-:Y:S01]  /*11b30*/  FFMA.FTZ R3, R182, c[0x0][0x2d0], -R138 ;  /* 0x0000b400b6037a23 */ /* 0x002fe2000001088a */
[----:B------:R-:W-:Y:S03]  /*11b40*/  MOV R182, R178 ;  /* 0x000000b200b67202 */ /* 0x000fe60000000f00 */
[C---:B------:R-:W-:Y:S01]  /*11b50*/  HMMA.16816.F32 R52, R140.reuse, R152, R52 ;  /* 0x000000988c34723c */ /* 0x040fe20000001834 */
[----:B------:R1:W-:Y:S07]  /*11b60*/  MUFU.EX2 R204, R3 ;  /* 0x0000000300cc7308 */ /* 0x0003ee0000000800 */
[C---:B------:R-:W-:Y:S01]  /*11b70*/  HMMA.16816.F32 R56, R140.reuse, R154, R56 ;  /* 0x0000009a8c38723c */ /* 0x040fe20000001838 */
[----:B------:R-:W2:Y:S07]  /*11b80*/  LDSM.16.MT88.4 R152, [R220+0x7800] ;  /* 0x00780000dc98783b */ /* 0x000eae0000004200 */
[C---:B---3--:R-:W-:Y:S08]  /*11b90*/  HMMA.16816.F32 R60, R140.reuse, R156, R60 ;  /* 0x0000009c8c3c723c */ /* 0x048ff0000000183c */
[C---:B------:R-:W-:Y:S01]  /*11ba0*/  HMMA.16816.F32 R64, R140.reuse, R158, R64 ;  /* 0x0000009e8c40723c */ /* 0x040fe20000001840 */
[----:B------:R-:W3:Y:S03]  /*11bb0*/  LDSM.16.MT88.4 R156, [R217+0xa800] ;  /* 0x00a80000d99c783b */ /* 0x000ee60000004200 */
[--C-:B-1----:R-:W-:Y:S04]  /*11bc0*/  FFMA.FTZ R3, R191, c[0x0][0x2d0], -R134.reuse ;  /* 0x0000b400bf037a23 */ /* 0x102fe80000010886 */
[C---:B------:R-:W-:Y:S01]  /*11bd0*/  HMMA.16816.F32 R68, R140.reuse, R160, R68 ;  /* 0x000000a08c44723c */ /* 0x040fe20000001844 */
[----:B------:R1:W-:Y:S07]  /*11be0*/  MUFU.EX2 R191, R3 ;  /* 0x0000000300bf7308 */ /* 0x0003ee0000000800 */
[C---:B------:R-:W-:Y:S01]  /*11bf0*/  HMMA.16816.F32 R72, R140.reuse, R162, R72 ;  /* 0x000000a28c48723c */ /* 0x040fe20000001848 */
[----:B------:R-:W-:Y:S07]  /*11c00*/  LDSM.16.MT88.4 R160, [R217+0x5000] ;  /* 0x00500000d9a0783b */ /* 0x000fee0000004200 */
[C---:B------:R-:W-:Y:S08]  /*11c10*/  HMMA.16816.F32 R76, R140.reuse, R148, R76 ;  /* 0x000000948c4c723c */ /* 0x040ff0000000184c */
[C---:B------:R-:W-:Y:S01]  /*11c20*/  HMMA.16816.F32 R80, R140.reuse, R150, R80 ;  /* 0x000000968c50723c */ /* 0x040fe20000001850 */
[----:B------:R-:W3:Y:S03]  /*11c30*/  LDSM.16.MT88.4 R148, [R218+0xa800] ;  /* 0x00a80000da94783b */ /* 0x000ee60000004200 */
[----:B-1----:R-:W-:Y:S01]  /*11c40*/  FFMA.FTZ R3, R181, c[0x0][0x2d0], -R134 ;  /* 0x0000b400b5037a23 */ /* 0x002fe20000010886 */
[----:B------:R-:W-:Y:S03]  /*11c50*/  MOV R181, R190 ;  /* 0x000000be00b57202 */ /* 0x000fe60000000f00 */
[C---:B--2---:R-:W-:Y:S01]  /*11c60*/  HMMA.16816.F32 R84, R140.reuse, R144, R84 ;  /* 0x000000908c54723c */ /* 0x044fe20000001854 */
[----:B------:R1:W-:Y:S07]  /*11c70*/  MUFU.EX2 R190, R3 ;  /* 0x0000000300be7308 */ /* 0x0003ee0000000800 */
[C---:B------:R-:W-:Y:S01]  /*11c80*/  HMMA.16816.F32 R88, R140.reuse, R146, R88 ;  /* 0x000000928c58723c */ /* 0x040fe20000001858 */
[----:B------:R-:W2:Y:S07]  /*11c90*/  LDSM.16.MT88.4 R144, [R221+0xa800] ;  /* 0x00a80000dd90783b */ /* 0x000eae0000004200 */
[C---:B------:R-:W-:Y:S08]  /*11ca0*/  HMMA.16816.F32 R92, R140.reuse, R152, R92 ;  /* 0x000000988c5c723c */ /* 0x040ff0000000185c */
[C---:B------:R-:W-:Y:S01]  /*11cb0*/  HMMA.16816.F32 R96, R140.reuse, R154, R96 ;  /* 0x0000009a8c60723c */ /* 0x040fe20000001860 */
[----:B------:R-:W2:Y:S03]  /*11cc0*/  LDSM.16.MT88.4 R152, [R220+0xa800] ;  /* 0x00a80000dc98783b */ /* 0x000ea60000004200 */
[--C-:B-1----:R-:W-:Y:S01]  /*11cd0*/  FFMA.FTZ R3, R181, c[0x0][0x2d0], -R138.reuse ;  /* 0x0000b400b5037a23 */ /* 0x102fe2000001088a */
[----:B------:R-:W-:Y:S03]  /*11ce0*/  MOV R181, R177 ;  /* 0x000000b100b57202 */ /* 0x000fe60000000f00 */
[C---:B---3--:R-:W-:Y:S01]  /*11cf0*/  HMMA.16816.F32 R100, R140.reuse, R156, R100 ;  /* 0x0000009c8c64723c */ /* 0x048fe20000001864 */
[----:B------:R1:W-:Y:S07]  /*11d00*/  MUFU.EX2 R197, R3 ;  /* 0x0000000300c57308 */ /* 0x0003ee0000000800 */
[C---:B------:R-:W-:Y:S01]  /*11d10*/  HMMA.16816.F32 R104, R140.reuse, R158, R104 ;  /* 0x0000009e8c68723c */ /* 0x040fe20000001868 */
[----:B------:R-:W3:Y:S07]  /*11d20*/  LDSM.16.MT88.4 R156, [R217+0x2000] ;  /* 0x00200000d99c783b */ /* 0x000eee0000004200 */
[C---:B------:R-:W-:Y:S08]  /*11d30*/  HMMA.16816.F32 R108, R140.reuse, R148, R108 ;  /* 0x000000948c6c723c */ /* 0x040ff0000000186c */
[C---:B------:R-:W-:Y:S01]  /*11d40*/  HMMA.16816.F32 R112, R140.reuse, R150, R112 ;  /* 0x000000968c70723c */ /* 0x040fe20000001870 */
[----:B------:R-:W3:Y:S03]  /*11d50*/  LDSM.16.MT88.4 R148, [R218+0x2000] ;  /* 0x00200000da94783b */ /* 0x000ee60000004200 */
[----:B-1----:R-:W-:Y:S01]  /*11d60*/  FFMA.FTZ R3, R180, c[0x0][0x2d0], -R138 ;  /* 0x0000b400b4037a23 */ /* 0x002fe2000001088a */
[----:B------:R-:W-:Y:S03]  /*11d70*/  MOV R180, R176 ;  /* 0x000000b000b47202 */ /* 0x000fe60000000f00 */
[C---:B--2---:R-:W-:Y:S01]  /*11d80*/  HMMA.16816.F32 R116, R140.reuse, R144, R116 ;  /* 0x000000908c74723c */ /* 0x044fe20000001874 */
[----:B------:R1:W2:Y:S07]  /*11d90*/  MUFU.EX2 R196, R3 ;  /* 0x0000000300c47308 */ /* 0x0002ae0000000800 */
[C---:B------:R-:W-:Y:S01]  /*11da0*/  HMMA.16816.F32 R120, R140.reuse, R146, R120 ;  /* 0x000000928c78723c */ /* 0x040fe20000001878 */
[----:B------:R-:W3:Y:S07]  /*11db0*/  LDSM.16.MT88.4 R144, [R221+0x2000] ;  /* 0x00200000dd90783b */ /* 0x000eee0000004200 */
[C---:B------:R-:W-:Y:S08]  /*11dc0*/  HMMA.16816.F32 R124, R140.reuse, R152, R124 ;  /* 0x000000988c7c723c */ /* 0x040ff0000000187c */
[----:B------:R-:W-:Y:S01]  /*11dd0*/  HMMA.16816.F32 R128, R140, R154, R128 ;  /* 0x0000009a8c80723c */ /* 0x000fe20000001880 */
[----:B------:R-:W3:Y:S03]  /*11de0*/  LDSM.16.MT88.4 R152, [R220+0x2000] ;  /* 0x00200000dc98783b */ /* 0x000ee60000004200 */
[--C-:B-1----:R-:W-:Y:S01]  /*11df0*/  FFMA.FTZ R3, R189, c[0x0][0x2d0], -R134.reuse ;  /* 0x0000b400bd037a23 */ /* 0x102fe20000010886 */
[----:B--2---:R-:W-:Y:S02]  /*11e00*/  F2FP.PACK_AB R136, R196, R197 ;  /* 0x000000c5c488723e */ /* 0x004fe400000000ff */
[----:B------:R-:W-:Y:S01]  /*11e10*/  F2FP.PACK_AB R140, R208, R209 ;  /* 0x000000d1d08c723e */ /* 0x000fe200000000ff */
[----:B------:R1:W-:Y:S01]  /*11e20*/  MUFU.EX2 R189, R3 ;  /* 0x0000000300bd7308 */ /* 0x0003e20000000800 */
[----:B------:R-:W-:Y:S03]  /*11e30*/  F2FP.PACK_AB R141, R192, R193 ;  /* 0x000000c1c08d723e */ /* 0x000fe600000000ff */
[----:B------:R-:W-:Y:S02]  /*11e40*/  F2FP.PACK_AB R142, R204, R205 ;  /* 0x000000cdcc8e723e */ /* 0x000fe400000000ff */
[----:B------:R-:W-:Y:S07]  /*11e50*/  F2FP.PACK_AB R143, R190, R191 ;  /* 0x000000bfbe8f723e */ /* 0x000fee00000000ff */
[C---:B---3--:R-:W-:Y:S08]  /*11e60*/  HMMA.16816.F32 R4, R140.reuse, R156, R4 ;  /* 0x0000009c8c04723c */ /* 0x048ff00000001804 */
[C---:B------:R-:W-:Y:S01]  /*11e70*/  HMMA.16816.F32 R8, R140.reuse, R158, R8 ;  /* 0x0000009e8c08723c */ /* 0x040fe20000001808 */
[----:B------:R-:W2:Y:S03]  /*11e80*/  LDSM.16.MT88.4 R156, [R218+0x5000] ;  /* 0x00500000da9c783b */ /* 0x000ea60000004200 */
[--C-:B-1----:R-:W-:Y:S02]  /*11e90*/  FFMA.FTZ R3, R179, c[0x0][0x2d0], -R134.reuse ;  /* 0x0000b400b3037a23 */ /* 0x102fe40000010886 */
[----:B------:R-:W-:Y:S02]  /*11ea0*/  FFMA.FTZ R134, R137, c[0x0][0x2d0], -R134 ;  /* 0x0000b40089867a23 */ /* 0x000fe40000010886 */
[C---:B------:R-:W-:Y:S01]  /*11eb0*/  HMMA.16816.F32 R12, R140.reuse, R148, R12 ;  /* 0x000000948c0c723c */ /* 0x040fe2000000180c */
[----:B------:R1:W3:Y:S01]  /*11ec0*/  MUFU.EX2 R188, R3 ;  /* 0x0000000300bc7308 */ /* 0x0002e20000000800 */
[----:B------:R-:W-:Y:S06]  /*11ed0*/  LDSM.16.MT88.4 R176, [R217+0x5800] ;  /* 0x00580000d9b0783b */ /* 0x000fec0000004200 */
[C---:B------:R-:W-:Y:S02]  /*11ee0*/  HMMA.16816.F32 R16, R140.reuse, R150, R16 ;  /* 0x000000968c10723c */ /* 0x040fe40000001810 */
[----:B------:R-:W2:Y:S01]  /*11ef0*/  LDSM.16.MT88.4 R148, [R221+0x5000] ;  /* 0x00500000dd94783b */ /* 0x000ea20000004200 */
[----:B------:R-:W-:Y:S05]  /*11f00*/  MUFU.EX2 R134, R134 ;  /* 0x0000008600867308 */ /* 0x000fea0000000800 */
[C---:B------:R-:W-:Y:S08]  /*11f10*/  HMMA.16816.F32 R20, R140.reuse, R144, R20 ;  /* 0x000000908c14723c */ /* 0x040ff00000001814 */
[C---:B------:R-:W-:Y:S01]  /*11f20*/  HMMA.16816.F32 R24, R140.reuse, R146, R24 ;  /* 0x000000928c18723c */ /* 0x040fe20000001818 */
[----:B------:R-:W4:Y:S03]  /*11f30*/  LDSM.16.MT88.4 R144, [R220+0x5000] ;  /* 0x00500000dc90783b */ /* 0x000f260000004200 */
[--C-:B-1----:R-:W-:Y:S01]  /*11f40*/  FFMA.FTZ R3, R195, c[0x0][0x2d0], -R138.reuse ;  /* 0x0000b400c3037a23 */ /* 0x102fe2000001088a */
[----:B---3--:R-:W-:Y:S03]  /*11f50*/  F2FP.PACK_AB R137, R188, R189 ;  /* 0x000000bdbc89723e */ /* 0x008fe600000000ff */
[C---:B------:R-:W-:Y:S01]  /*11f60*/  HMMA.16816.F32 R28, R140.reuse, R152, R28 ;  /* 0x000000988c1c723c */ /* 0x040fe2000000181c */
[----:B------:R1:W-:Y:S07]  /*11f70*/  MUFU.EX2 R195, R3 ;  /* 0x0000000300c37308 */ /* 0x0003ee0000000800 */
[C---:B------:R-:W-:Y:S01]  /*11f80*/  HMMA.16816.F32 R32, R140.reuse, R154, R32 ;  /* 0x0000009a8c20723c */ /* 0x040fe20000001820 */
[----:B------:R-:W3:Y:S07]  /*11f90*/  LDSM.16.MT88.4 R152, [R217+0x8000] ;  /* 0x00800000d998783b */ /* 0x000eee0000004200 */
[C---:B------:R-:W-:Y:S08]  /*11fa0*/  HMMA.16816.F32 R36, R140.reuse, R160, R36 ;  /* 0x000000a08c24723c */ /* 0x040ff00000001824 */
[C---:B------:R-:W-:Y:S01]  /*11fb0*/  HMMA.16816.F32 R40, R140.reuse, R162, R40 ;  /* 0x000000a28c28723c */ /* 0x040fe20000001828 */
[----:B------:R-:W3:Y:S03]  /*11fc0*/  LDSM.16.MT88.4 R160, [R218+0x8000] ;  /* 0x00800000daa0783b */ /* 0x000ee60000004200 */
[----:B-1----:R-:W-:Y:S04]  /*11fd0*/  FFMA.FTZ R3, R194, c[0x0][0x2d0], -R138 ;  /* 0x0000b400c2037a23 */ /* 0x002fe8000001088a */
[C---:B--2---:R-:W-:Y:S01]  /*11fe0*/  HMMA.16816.F32 R44, R140.reuse, R156, R44 ;  /* 0x0000009c8c2c723c */ /* 0x044fe2000000182c */
[----:B------:R-:W2:Y:S01]  /*11ff0*/  LDL.LU R138, [R1+0x14] ;  /* 0x00001400018a7983 */ /* 0x000ea20000300800 */
[----:B------:R1:W1:Y:S06]  /*12000*/  MUFU.EX2 R194, R3 ;  /* 0x0000000300c27308 */ /* 0x00026c0000000800 */
[C---:B------:R-:W-:Y:S01]  /*12010*/  HMMA.16816.F32 R48, R140.reuse, R158, R48 ;  /* 0x0000009e8c30723c */ /* 0x040fe20000001830 */
[----:B------:R-:W3:Y:S07]  /*12020*/  LDSM.16.MT88.4 R156, [R221+0x8000] ;  /* 0x00800000dd9c783b */ /* 0x000eee0000004200 */
[C---:B------:R-:W-:Y:S04]  /*12030*/  HMMA.16816.F32 R52, R140.reuse, R148, R52 ;  /* 0x000000948c34723c */ /* 0x040fe80000001834 */
[----:B----4-:R-:W-:Y:S02]  /*12040*/  FFMA.FTZ R2, R2, R184, R185 ;  /* 0x000000b802027223 */ /* 0x010fe400000100b9 */
[----:B------:R-:W-:Y:S02]  /*12050*/  LDSM.16.MT88.4 R184, [R218+0x5800] ;  /* 0x00580000dab8783b */ /* 0x000fe40000004200 */
[C---:B------:R-:W-:Y:S04]  /*12060*/  HMMA.16816.F32 R56, R140.reuse, R150, R56 ;  /* 0x000000968c38723c */ /* 0x040fe80000001838 */
[----:B-1----:R-:W-:Y:S02]  /*12070*/  MOV R3, R171 ;  /* 0x000000ab00037202 */ /* 0x002fe40000000f00 */
[----:B------:R-:W1:Y:S02]  /*12080*/  LDSM.16.MT88.4 R148, [R220+0x8000] ;  /* 0x00800000dc94783b */ /* 0x000e640000004200 */
[C---:B------:R-:W-:Y:S08]  /*12090*/  HMMA.16816.F32 R60, R140.reuse, R144, R60 ;  /* 0x000000908c3c723c */ /* 0x040ff0000000183c */
[C---:B------:R-:W-:Y:S01]  /*120a0*/  HMMA.16816.F32 R64, R140.reuse, R146, R64 ;  /* 0x000000928c40723c */ /* 0x040fe20000001840 */
[----:B------:R-:W4:Y:S07]  /*120b0*/  LDSM.16.MT88.4 R144, [R217+0xb000] ;  /* 0x00b00000d990783b */ /* 0x000f2e0000004200 */
[C---:B---3--:R-:W-:Y:S08]  /*120c0*/  HMMA.16816.F32 R68, R140.reuse, R152, R68 ;  /* 0x000000988c44723c */ /* 0x048ff00000001844 */
[C---:B------:R-:W-:Y:S01]  /*120d0*/  HMMA.16816.F32 R72, R140.reuse, R154, R72 ;  /* 0x0000009a8c48723c */ /* 0x040fe20000001848 */
[----:B------:R-:W3:Y:S07]  /*120e0*/  LDSM.16.MT88.4 R152, [R218+0xb000] ;  /* 0x00b00000da98783b */ /* 0x000eee0000004200 */
[C---:B------:R-:W-:Y:S08]  /*120f0*/  HMMA.16816.F32 R76, R140.reuse, R160, R76 ;  /* 0x000000a08c4c723c */ /* 0x040ff0000000184c */
[C---:B------:R-:W-:Y:S01]  /*12100*/  HMMA.16816.F32 R80, R140.reuse, R162, R80 ;  /* 0x000000a28c50723c */ /* 0x040fe20000001850 */
[----:B------:R-:W-:Y:S07]  /*12110*/  LDSM.16.MT88.4 R160, [R221+0x2800] ;  /* 0x00280000dda0783b */ /* 0x000fee0000004200 */
[C---:B------:R-:W-:Y:S08]  /*12120*/  HMMA.16816.F32 R84, R140.reuse, R156, R84 ;  /* 0x0000009c8c54723c */ /* 0x040ff00000001854 */
        /* <DEDUP_REMOVED lines=8> */
[C---:B---3--:R-:W-:Y:S08]  /*121b0*/  HMMA.16816.F32 R108, R140.reuse, R152, R108 ;  /* 0x000000988c6c723c */ /* 0x048ff0000000186c */
[C---:B------:R-:W-:Y:S01]  /*121c0*/  HMMA.16816.F32 R112, R140.reuse, R154, R112 ;  /* 0x0000009a8c70723c */ /* 0x040fe20000001870 */
[----:B------:R-:W3:Y:S07]  /*121d0*/  LDSM.16.MT88.4 R152, [R218+0x2800] ;  /* 0x00280000da98783b */ /* 0x000eee0000004200 */
[C---:B------:R-:W-:Y:S07]  /*121e0*/  HMMA.16816.F32 R116, R140.reuse, R156, R116 ;  /* 0x0000009c8c74723c */ /* 0x040fee0000001874 */
[----:B------:R-:W-:Y:S01]  /*121f0*/  MOV R156, R170 ;  /* 0x000000aa009c7202 */ /* 0x000fe20000000f00 */
[C---:B------:R-:W-:Y:S04]  /*12200*/  HMMA.16816.F32 R120, R140.reuse, R158, R120 ;  /* 0x0000009e8c78723c */ /* 0x040fe80000001878 */
[----:B------:R-:W-:Y:S03]  /*12210*/  MOV R157, R169 ;  /* 0x000000a9009d7202 */ /* 0x000fe60000000f00 */
[----:B------:R-:W-:Y:S01]  /*12220*/  MOV R159, R168 ;  /* 0x000000a8009f7202 */ /* 0x000fe20000000f00 */
[C---:B-1----:R-:W-:Y:S01]  /*12230*/  HMMA.16816.F32 R124, R140.reuse, R148, R124 ;  /* 0x000000948c7c723c */ /* 0x042fe2000000187c */
[----:B------:R-:W1:Y:S07]  /*12240*/  LDSM.16.MT88.4 R168, [R220+0x2800] ;  /* 0x00280000dca8783b */ /* 0x000e6e0000004200 */
[----:B------:R-:W-:Y:S04]  /*12250*/  HMMA.16816.F32 R128, R140, R150, R128 ;  /* 0x000000968c80723c */ /* 0x000fe80000001880 */
[----:B--2---:R-:W-:Y:S01]  /*12260*/  FFMA.FTZ R0, R0, R138, R139 ;  /* 0x0000008a00007223 */ /* 0x004fe2000001008b */
[----:B------:R-:W-:Y:S02]  /*12270*/  F2FP.PACK_AB R138, R194, R195 ;  /* 0x000000c3c28a723e */ /* 0x000fe400000000ff */
[----:B------:R-:W-:Y:S07]  /*12280*/  F2FP.PACK_AB R139, R134, R135 ;  /* 0x00000087868b723e */ /* 0x000fee00000000ff */
[C---:B----4-:R-:W-:Y:S01]  /*12290*/  HMMA.16816.F32 R140, R136.reuse, R144, R4 ;  /* 0x00000090888c723c */ /* 0x050fe20000001804 */
[----:B------:R-:W2:Y:S07]  /*122a0*/  LDSM.16.MT88.4 R4, [R221+0x5800] ;  /* 0x00580000dd04783b */ /* 0x000eae0000004200 */
[C---:B------:R-:W-:Y:S07]  /*122b0*/  HMMA.16816.F32 R144, R136.reuse, R146, R8 ;  /* 0x000000928890723c */ /* 0x040fee0000001808 */
[----:B------:R-:W-:Y:S01]  /*122c0*/  MOV R8, R159 ;  /* 0x0000009f00087202 */ /* 0x000fe20000000f00 */
[C---:B---3--:R-:W-:Y:S01]  /*122d0*/  HMMA.16816.F32 R148, R136.reuse, R152, R12 ;  /* 0x000000988894723c */ /* 0x048fe2000000180c */
[----:B------:R-:W-:Y:S03]  /*122e0*/  LDSM.16.MT88.4 R12, [R217+0x8800] ;  /* 0x00880000d90c783b */ /* 0x000fe60000004200 */
[----:B------:R-:W-:Y:S02]  /*122f0*/  MOV R9, R156 ;  /* 0x0000009c00097202 */ /* 0x000fe40000000f00 */
[----:B------:R-:W-:Y:S02]  /*12300*/  MOV R10, R157 ;  /* 0x0000009d000a7202 */ /* 0x000fe40000000f00 */
[C---:B------:R-:W-:Y:S01]  /*12310*/  HMMA.16816.F32 R152, R136.reuse, R154, R16 ;  /* 0x0000009a8898723c */ /* 0x040fe20000001810 */
[----:B------:R-:W-:Y:S03]  /*12320*/  LDSM.16.MT88.4 R16, [R218+0x8800] ;  /* 0x00880000da10783b */ /* 0x000fe60000004200 */
[----:B------:R-:W-:Y:S04]  /*12330*/  MOV R11, R167 ;  /* 0x000000a7000b7202 */ /* 0x000fe80000000f00 */
[C---:B------:R-:W-:Y:S07]  /*12340*/  HMMA.16816.F32 R156, R136.reuse, R160, R20 ;  /* 0x000000a0889c723c */ /* 0x040fee0000001814 */
[----:B------:R-:W-:Y:S01]  /*12350*/  MOV R21, R166 ;  /* 0x000000a600157202 */ /* 0x000fe20000000f00 */
[C---:B------:R-:W-:Y:S01]  /*12360*/  HMMA.16816.F32 R160, R136.reuse, R162, R24 ;  /* 0x000000a288a0723c */ /* 0x040fe20000001818 */
[----:B------:R-:W-:Y:S03]  /*12370*/  LDSM.16.MT88.4 R24, [R220+0x8800] ;  /* 0x00880000dc18783b */ /* 0x000fe60000004200 */
[----:B------:R-:W-:Y:S02]  /*12380*/  MOV R22, R165 ;  /* 0x000000a500167202 */ /* 0x000fe40000000f00 */
[----:B------:R-:W-:Y:S02]  /*12390*/  MOV R23, R164 ;  /* 0x000000a400177202 */ /* 0x000fe40000000f00 */
        /* <DEDUP_REMOVED lines=10> */
[----:B------:R-:W-:Y:S02]  /*12440*/  MOV R28, R10 ;  /* 0x0000000a001c7202 */ /* 0x000fe40000000f00 */
[----:B------:R-:W-:Y:S02]  /*12450*/  MOV R35, R11 ;  /* 0x0000000b00237202 */ /* 0x000fe40000000f00 */
[----:B------:R-:W1:Y:S01]  /*12460*/  LDSM.16.MT88.4 R8, [R220+0x5800] ;  /* 0x00580000dc08783b */ /* 0x000e620000004200 */
[C---:B------:R-:W-:Y:S04]  /*12470*/  HMMA.16816.F32 R176, R136.reuse, R178, R40 ;  /* 0x000000b288b0723c */ /* 0x040fe80000001828 */
[----:B------:R-:W-:Y:S02]  /*12480*/  MOV R39, R183 ;  /* 0x000000b700277202 */ /* 0x000fe40000000f00 */
[----:B------:R-:W-:Y:S02]  /*12490*/  MOV R36, R21 ;  /* 0x0000001500247202 */ /* 0x000fe40000000f00 */
[----:B------:R-:W-:Y:S04]  /*124a0*/  MOV R41, R182 ;  /* 0x000000b600297202 */ /* 0x000fe80000000f00 */
[----:B------:R-:W-:Y:S01]  /*124b0*/  MOV R42, R181 ;  /* 0x000000b5002a7202 */ /* 0x000fe20000000f00 */
[----:B------:R-:W-:Y:S01]  /*124c0*/  FADD.FTZ R2, R41, R2 ;  /* 0x0000000229027221 */ /* 0x000fe20000010000 */
[----:B------:R-:W-:Y:S02]  /*124d0*/  MOV R43, R180 ;  /* 0x000000b4002b7202 */ /* 0x000fe40000000f00 */
[C---:B------:R-:W-:Y:S03]  /*124e0*/  HMMA.16816.F32 R180, R136.reuse, R184, R44 ;  /* 0x000000b888b4723c */ /* 0x040fe6000000182c */
[----:B------:R-:W-:Y:S01]  /*124f0*/  MOV R37, R22 ;  /* 0x0000001600257202 */ /* 0x000fe20000000f00 */
[----:B------:R-:W-:Y:S01]  /*12500*/  FADD.FTZ R2, R43, R2 ;  /* 0x000000022b027221 */ /* 0x000fe20000010000 */
[----:B------:R-:W-:Y:S01]  /*12510*/  MOV R38, R23 ;  /* 0x0000001700267202 */ /* 0x000fe20000000f00 */
[----:B------:R-:W-:Y:S01]  /*12520*/  FADD.FTZ R0, R42, R0 ;  /* 0x000000002a007221 */ /* 0x000fe20000010000 */
[----:B------:R-:W3:Y:S01]  /*12530*/  LDSM.16.MT88.4 R20, [R221+0x8800] ;  /* 0x00880000dd14783b */ /* 0x000ee20000004200 */
[C---:B------:R-:W-:Y:S04]  /*12540*/  HMMA.16816.F32 R184, R136.reuse, R186, R48 ;  /* 0x000000ba88b8723c */ /* 0x040fe80000001830 */
[----:B------:R-:W-:Y:S02]  /*12550*/  FADD.FTZ R2, R37, R2 ;  /* 0x0000000225027221 */ /* 0x000fe40000010000 */
[----:B------:R-:W-:Y:S02]  /*12560*/  FADD.FTZ R0, R36, R0 ;  /* 0x0000000024007221 */ /* 0x000fe40000010000 */
[C---:B--2---:R-:W-:Y:S04]  /*12570*/  HMMA.16816.F32 R52, R136.reuse, R4, R52 ;  /* 0x000000048834723c */ /* 0x044fe80000001834 */
[----:B------:R-:W-:Y:S02]  /*12580*/  FADD.FTZ R2, R39, R2 ;  /* 0x0000000227027221 */ /* 0x000fe40000010000 */
[----:B------:R-:W-:Y:S02]  /*12590*/  FADD.FTZ R0, R38, R0 ;  /* 0x0000000026007221 */ /* 0x000fe40000010000 */
[C---:B------:R-:W-:Y:S01]  /*125a0*/  HMMA.16816.F32 R56, R136.reuse, R6, R56 ;  /* 0x000000068838723c */ /* 0x040fe20000001838 */
[----:B------:R-:W2:Y:S03]  /*125b0*/  LDSM.16.MT88.4 R4, [R217+0xb800] ;  /* 0x00b80000d904783b */ /* 0x000ea60000004200 */
        /* <DEDUP_REMOVED lines=54> */
[C---:B--2---:R-:W-:Y:S03]  /*12920*/  HMMA.16816.F32 R124, R136.reuse, R4, R124 ;  /* 0x00000004887c723c */ /* 0x044fe6000000187c */
[----:B------:R-:W-:Y:S02]  /*12930*/  FADD.FTZ R3, R188, R3 ;  /* 0x00000003bc037221 */ /* 0x000fe40000010000 */
[----:B------:R-:W-:Y:S02]  /*12940*/  FADD.FTZ R2, R194, R2 ;  /* 0x00000002c2027221 */ /* 0x000fe40000010000 */
[----:B------:R-:W-:Y:S01]  /*12950*/  FADD.FTZ R0, R135, R3 ;  /* 0x0000000387007221 */ /* 0x000fe20000010000 */
[----:B------:R-:W-:Y:S02]  /*12960*/  HMMA.16816.F32 R128, R136, R6, R128 ;  /* 0x000000068880723c */ /* 0x000fe40000001880 */
[----:B------:R1:W-:Y:S02]  /*12970*/  STL [R1+0x10], R2 ;  /* 0x0000100201007387 */ /* 0x0003e40000100800 */
[----:B------:R-:W-:Y:S01]  /*12980*/  FADD.FTZ R0, R134, R0 ;  /* 0x0000000086007221 */ /* 0x000fe20000010000 */
[----:B------:R-:W-:Y:S02]  /*12990*/  MOV R135, R132 ;  /* 0x0000008400877202 */ /* 0x000fe40000000f00 */
[----:B------:R-:W-:Y:S02]  /*129a0*/  MOV R134, R133 ;  /* 0x0000008500867202 */ /* 0x000fe40000000f00 */
[----:B------:R1:W-:Y:S01]  /*129b0*/  STL [R1+0x14], R0 ;  /* 0x0000140001007387 */ /* 0x0003e20000100800 */
[----:B------:R-:W-:-:S05]  /*129c0*/  @P0 BRA `(.L_x_2169) ;  /* 0xffffb11000000947 */ /* 0x000fca000383ffff */
.L_x_2168:
[----:B------:R-:W-:Y:S02]  /*129d0*/  MOV R7, 0x1f ;  /* 0x0000001f00077802 */ /* 0x000fe40000000f00 */
[----:B------:R-:W-:Y:S01]  /*129e0*/  MOV R6, 0xffffffff ;  /* 0xffffffff00067802 */ /* 0x000fe20000000f00 */
[----:B------:R-:W-:Y:S06]  /*129f0*/  BRA.DIV ~URZ, `(.L_x_2170) ;  /* 0x00002e127f007947 */ /* 0x000fec000b800000 */
[----:B-1----:R-:W2:Y:S04]  /*12a00*/  LDL R2, [R1+0x10] ;  /* 0x0000100001027983 */ /* 0x002ea80000100800 */
[----:B--2---:R1:W2:Y:S02]  /*12a10*/  SHFL.BFLY PT, R0, R2, 0x2, 0x1f ;  /* 0x0c401f0002007f89 */ /* 0x0042a400000e0000 */
.L_x_2190:
        /* <DEDUP_REMOVED lines=9> */
.L_x_2191:
        /* <DEDUP_REMOVED lines=149> */
.L_x_2151:
[----:B--2---:R-:W2:Y:S04]  /*13400*/  LDL.LU R2, [R1+0xc] ;  /* 0x00000c0001027983 */ /* 0x004ea80000300800 */
[----:B------:R-:W3:Y:S04]  /*13410*/  S2R R6, SR_TID.X ;  /* 0x0000000000067919 */ /* 0x000ee80000002100 */
[----:B------:R4:W5:Y:S01]  /*13420*/  LDL R7, [R1+0x54] ;  /* 0x0000540001077983 */ /* 0x0009620000100800 */
[----:B------:R-:W-:Y:S01]  /*13430*/  BSSY B0, `(.L_x_2172) ;  /* 0x0000014000007945 */ /* 0x000fe20003800000 */
[----:B---3--:R-:W-:-:S02]  /*13440*/  LOP3.LUT P0, RZ, R6, 0xff, RZ, 0xc0, !PT ;  /* 0x000000ff06ff7812 */ /* 0x008fc4000780c0ff */
[----:B--2---:R-:W-:-:S11]  /*13450*/  LOP3.LUT R2, R2, 0xfffffffd, RZ, 0xc0, !PT ;  /* 0xfffffffd02027812 */ /* 0x004fd600078ec0ff */
[----:B------:R-:W-:-:S05]  /*13460*/  @P0 LOP3.LUT R2, R2, 0x2, RZ, 0xfc, !PT ;  /* 0x0000000202020812 */ /* 0x000fca00078efcff */
[----:B------:R4:W-:Y:S01]  /*13470*/  STL [R1+0xc], R2 ;  /* 0x00000c0201007387 */ /* 0x0009e20000100800 */
[----:B------:R-:W-:Y:S05]  /*13480*/  @P0 BRA `(.L_x_2173) ;  /* 0x000000e000000947 */ /* 0x000fea0003800000 */
[----:B------:R-:W2:Y:S01]  /*13490*/  S2R R4, SR_LANEID ;  /* 0x0000000000047919 */ /* 0x000ea20000000000 */
[----:B------:R-:W-:Y:S01]  /*134a0*/  VOTEU.ANY UR4, UPT, PT ;  /* 0x0000000000047886 */ /* 0x000fe200038e0100 */
[----:B------:R-:W-:Y:S01]  /*134b0*/  IMAD.MOV.U32 R5, RZ, RZ, c[0x0][0x584] ;  /* 0x00016100ff057624 */ /* 0x000fe200078e00ff */
[----:B------:R-:W2:Y:S08]  /*134c0*/  FLO.U32 R3, UR4 ;  /* 0x0000000400037d00 */ /* 0x000eb000080e0000 */
[----:B----4-:R-:W3:Y:S01]  /*134d0*/  POPC R2, UR4 ;  /* 0x0000000400027d09 */ /* 0x010ee20008000000 */
        /* <DEDUP_REMOVED lines=9> */
.L_x_2173:
[----:B------:R-:W-:Y:S05]  /*13570*/  BSYNC B0 ;  /* 0x0000000000007941 */ /* 0x000fea0003800000 */
.L_x_2172:
[----:B------:R-:W-:Y:S01]  /*13580*/  PRMT R0, R0, 0x9910, RZ ;  /* 0x0000991000007816 */ /* 0x000fe200000000ff */
[----:B------:R-:W-:Y:S01]  /*13590*/  BSSY B1, `(.L_x_2174) ;  /* 0x00001db000017945 */ /* 0x000fe20003800000 */
[----:B-----5:R-:W-:Y:S02]  /*135a0*/  IMAD.MOV.U32 R69, RZ, RZ, R7 ;  /* 0x000000ffff457224 */ /* 0x020fe400078e0007 */
[----:B------:R-:W-:-:S13]  /*135b0*/  ISETP.NE.AND P0, PT, R0, RZ, PT ;  /* 0x000000ff0000720c */ /* 0x000fda0003f05270 */
[----:B------:R-:W-:Y:S05]  /*135c0*/  @!P0 BRA `(.L_x_2175) ;  /* 0x00001ab000008947 */ /* 0x000fea0003800000 */
[----:B------:R-:W-:Y:S01]  /*135d0*/  WARPSYNC 0xffffffff ;  /* 0xffffffff00007948 */ /* 0x000fe20003800000 */
[----:B------:R-:W-:Y:S06]  /*135e0*/  BAR.SYNC.DEFER_BLOCKING 0x1, 0x100 ;  /* 0x0044000000007b1d */ /* 0x000fec0000010000 */
[----:B------:R-:W-:Y:S05]  /*135f0*/  BRA.CONV ~URZ, `(.L_x_2176) ;  /* 0x000000737f007947 */ /* 0x000fea000b800000 */
[----:B-1----:R-:W-:Y:S01]  /*13600*/  SHF.R.S32.HI R12, RZ, 0x1f, R6 ;  /* 0x0000001fff0c7819 */ /* 0x002fe20000011406 */
[----:B------:R-:W-:Y:S01]  /*13610*/  IMAD.MOV.U32 R9, RZ, RZ, RZ ;  /* 0x000000ffff097224 */ /* 0x000fe200078e00ff */
[----:B----4-:R-:W-:Y:S01]  /*13620*/  MOV R2, 0x13670 ;  /* 0x0001367000027802 */ /* 0x010fe20000000f00 */
[----:B------:R-:W-:Y:S01]  /*13630*/  IMAD.MOV.U32 R3, RZ, RZ, 0x1f ;  /* 0x0000001fff037424 */ /* 0x000fe200078e00ff */
[----:B------:R-:W-:-:S04]  /*13640*/  LEA.HI R12, R12, R6, RZ, 0x7 ;  /* 0x000000060c0c7211 */ /* 0x000fc800078f38ff */
[----:B------:R-:W-:Y:S02]  /*13650*/  SHF.R.S32.HI R12, RZ, 0x7, R12 ;  /* 0x00000007ff0c7819 */ /* 0x000fe4000001140c */
[----:B--2---:R-:W-:Y:S05]  /*13660*/  CALL.REL.NOINC `($__internal_43_$__cuda_sm70_shflsync_idx_p) ;  /* 0x000023d000007944 */ /* 0x004fea0003c00000 */
.L_x_2176:
[----:B------:R-:W3:Y:S04]  /*13670*/  LDL R8, [R1+0x74] ;  /* 0x0000740001087983 */ /* 0x000ee80000100800 */
[----:B--2---:R-:W2:Y:S04]  /*13680*/  LDL.LU R5, [R1+0x3c] ;  /* 0x00003c0001057983 */ /* 0x004ea80000300800 */
[----:B-1--4-:R-:W4:Y:S04]  /*13690*/  LDL.LU R11, [R1+0x48] ;  /* 0x00004800010b7983 */ /* 0x012f280000300800 */
[----:B------:R-:W3:Y:S04]  /*136a0*/  LDL.LU R17, [R1+0x4c] ;  /* 0x00004c0001117983 */ /* 0x000ee80000300800 */
        /* <DEDUP_REMOVED lines=14> */
[----:B--2---:R-:W-:Y:S01]  /*13790*/  SHF.R.S32.HI R0, RZ, 0x1f, R5 ;  /* 0x0000001fff007819 */ /* 0x004fe20000011405 */
[----:B------:R-:W-:-:S04]  /*137a0*/  IMAD.WIDE.U32 R6, R5, c[0x0][0x4d0], RZ ;  /* 0x0001340005067a25 */ /* 0x000fc800078e00ff */
[C---:B------:R-:W-:Y:S02]  /*137b0*/  IMAD R2, R0.reuse, c[0x0][0x4d0], RZ ;  /* 0x0001340000027a24 */ /* 0x040fe400078e02ff */
[----:B------:R-:W-:Y:S02]  /*137c0*/  IMAD R4, R0, c[0x0][0x438], RZ ;  /* 0x00010e0000047a24 */ /* 0x000fe400078e02ff */
[----:B------:R-:W-:Y:S01]  /*137d0*/  IMAD R3, R5, c[0x0][0x4d4], R2 ;  /* 0x0001350005037a24 */ /* 0x000fe200078e0202 */
[----:B----4-:R-:W-:Y:S01]  /*137e0*/  SHF.R.S32.HI R2, RZ, 0x1f, R11 ;  /* 0x0000001fff027819 */ /* 0x010fe2000001140b */
        /* <DEDUP_REMOVED lines=50> */
[----:B------:R-:W-:Y:S02]  /*13b10*/  IMAD.IADD R17, R20, 0x1, -R17 ;  /* 0x0000000114117824 */ /* 0x000fe400078e0a11 */
[----:B------:R-:W-:Y:S01]  /*13b20*/  IMAD.IADD R3, R3, 0x1, R0 ;  /* 0x0000000103037824 */ /* 0x000fe200078e0200 */
[----:B------:R-:W-:Y:S01]  /*13b30*/  SHFL.IDX PT, R4, R10, 0x1, 0x1c1f ;  /* 0x003c1f000a047f89 */ /* 0x000fe200000e0000 */
[----:B------:R-:W-:-:S03]  /*13b40*/  IMAD.IADD R0, R18, 0x1, R19 ;  /* 0x0000000112007824 */ /* 0x000fc600078e0213 */
[----:B------:R2:W3:Y:S01]  /*13b50*/  SHFL.IDX PT, R5, R6, 0x1, 0x1c1f ;  /* 0x003c1f0006057f89 */ /* 0x0004e200000e0000 */
[----:B------:R-:W-:Y:S01]  /*13b60*/  LOP3.LUT P0, RZ, R17, 0x3, RZ, 0xc0, !PT ;  /* 0x0000000311ff7812 */ /* 0x000fe2000780c0ff */
[----:B------:R-:W-:-:S03]  /*13b70*/  IMAD.WIDE.U32 R2, R7, c[0x0][0x428], R2 ;  /* 0x00010a0007027a25 */ /* 0x000fc600078e0002 */
[----:B------:R-:W-:Y:S02]  /*13b80*/  ISETP.GE.OR P3, PT, R0, UR4, P0 ;  /* 0x0000000400007c0c */ /* 0x000fe40008766670 */
[----:B------:R-:W-:Y:S02]  /*13b90*/  LEA R43, P1, R2, c[0x0][0x400], 0x2 ;  /* 0x00010000022b7a11 */ /* 0x000fe400078210ff */
[----:B--2---:R-:W-:-:S05]  /*13ba0*/  SHF.R.S32.HI R6, RZ, 0x1f, R7 ;  /* 0x0000001fff067819 */ /* 0x004fca0000011407 */
[----:B------:R-:W-:Y:S01]  /*13bb0*/  IMAD R10, R6, c[0x0][0x428], RZ ;  /* 0x00010a00060a7a24 */ /* 0x000fe200078e02ff */
[----:B------:R-:W-:-:S03]  /*13bc0*/  IADD3 R6, R0, 0x8, RZ ;  /* 0x0000000800067810 */ /* 0x000fc60007ffe0ff */
[----:B------:R-:W-:Y:S01]  /*13bd0*/  IMAD R10, R7, c[0x0][0x42c], R10 ;  /* 0x00010b00070a7a24 */ /* 0x000fe200078e020a */
[----:B------:R-:W-:Y:S02]  /*13be0*/  ISETP.GE.OR P2, PT, R6, UR4, P0 ;  /* 0x0000000406007c0c */ /* 0x000fe40008746670 */
[----:B------:R-:W-:Y:S01]  /*13bf0*/  ISETP.GE.AND P0, PT, R0, UR4, PT ;  /* 0x0000000400007c0c */ /* 0x000fe2000bf06270 */
[----:B------:R-:W-:Y:S01]  /*13c00*/  IMAD.IADD R3, R3, 0x1, R10 ;  /* 0x0000000103037824 */ /* 0x000fe200078e020a */
[----:B-1----:R1:W-:Y:S01]  /*13c10*/  @!P3 ST.E [R8.64], R16 ;  /* 0x000000100800b985 */ /* 0x0023e2000c101906 */
[----:B------:R-:W-:-:S03]  /*13c20*/  ISETP.GE.AND P6, PT, R6, UR4, PT ;  /* 0x0000000406007c0c */ /* 0x000fc6000bfc6270 */
[----:B------:R-:W-:Y:S02]  /*13c30*/  LEA.HI.X R29, R2, c[0x0][0x404], R3, 0x2, P1 ;  /* 0x00010100021d7a11 */ /* 0x000fe400008f1403 */
[C---:B------:R-:W-:Y:S01]  /*13c40*/  IADD3 R28, R200.reuse, 0x8, RZ ;  /* 0x00000008c81c7810 */ /* 0x040fe20007ffe0ff */
[----:B------:R-:W2:Y:S01]  /*13c50*/  SHFL.IDX PT, R2, R43, RZ, 0x1c1f ;  /* 0x001c1fff2b027589 */ /* 0x000ea200000e0000 */
[C---:B------:R-:W-:Y:S02]  /*13c60*/  IADD3 R27, R200.reuse, 0x10, RZ ;  /* 0x00000010c81b7810 */ /* 0x040fe40007ffe0ff */
[C---:B------:R-:W-:Y:S01]  /*13c70*/  IADD3 R26, R200.reuse, 0x18, RZ ;  /* 0x00000018c81a7810 */ /* 0x040fe20007ffe0ff */
[----:B---3--:R3:W-:Y:S01]  /*13c80*/  @!P2 ST.E [R4.64], R15 ;  /* 0x0000000f0400a985 */ /* 0x0087e2000c101906 */
[C---:B------:R-:W-:Y:S02]  /*13c90*/  IADD3 R25, R200.reuse, 0x20, RZ ;  /* 0x00000020c8197810 */ /* 0x040fe40007ffe0ff */
[C---:B------:R-:W-:Y:S01]  /*13ca0*/  IADD3 R24, R200.reuse, 0x28, RZ ;  /* 0x00000028c8187810 */ /* 0x040fe20007ffe0ff */
[----:B------:R4:W2:Y:S01]  /*13cb0*/  SHFL.IDX PT, R3, R29, RZ, 0x1c1f ;  /* 0x001c1fff1d037589 */ /* 0x0008a200000e0000 */
[----:B------:R-:W-:-:S02]  /*13cc0*/  IADD3 R23, R200, 0x30, RZ ;  /* 0x00000030c8177810 */ /* 0x000fc40007ffe0ff */
[C---:B------:R-:W-:Y:S02]  /*13cd0*/  IADD3 R22, R200.reuse, 0x38, RZ ;  /* 0x00000038c8167810 */ /* 0x040fe40007ffe0ff */
[C---:B------:R-:W-:Y:S02]  /*13ce0*/  IADD3 R21, R200.reuse, 0x40, RZ ;  /* 0x00000040c8157810 */ /* 0x040fe40007ffe0ff */
[C---:B------:R-:W-:Y:S02]  /*13cf0*/  IADD3 R20, R200.reuse, 0x48, RZ ;  /* 0x00000048c8147810 */ /* 0x040fe40007ffe0ff */
[C---:B------:R-:W-:Y:S02]  /*13d00*/  IADD3 R19, R200.reuse, 0x58, RZ ;  /* 0x00000058c8137810 */ /* 0x040fe40007ffe0ff */
[C---:B------:R-:W-:Y:S02]  /*13d10*/  IADD3 R18, R200.reuse, 0x60, RZ ;  /* 0x00000060c8127810 */ /* 0x040fe40007ffe0ff */
[----:B------:R-:W-:-:S02]  /*13d20*/  IADD3 R17, R200, 0x68, RZ ;  /* 0x00000068c8117810 */ /* 0x000fc40007ffe0ff */
[C---:B-1----:R-:W-:Y:S02]  /*13d30*/  IADD3 R16, R200.reuse, 0x70, RZ ;  /* 0x00000070c8107810 */ /* 0x042fe40007ffe0ff */
[C---:B------:R-:W-:Y:S02]  /*13d40*/  IADD3 R14, R200.reuse, 0x80, RZ ;  /* 0x00000080c80e7810 */ /* 0x040fe40007ffe0ff */
[C---:B------:R-:W-:Y:S02]  /*13d50*/  IADD3 R13, R200.reuse, 0x88, RZ ;  /* 0x00000088c80d7810 */ /* 0x040fe40007ffe0ff */
[C---:B------:R-:W-:Y:S02]  /*13d60*/  IADD3 R0, R200.reuse, 0x90, RZ ;  /* 0x00000090c8007810 */ /* 0x040fe40007ffe0ff */
[C---:B---3--:R-:W-:Y:S02]  /*13d70*/  IADD3 R4, R200.reuse, 0x50, RZ ;  /* 0x00000050c8047810 */ /* 0x048fe40007ffe0ff */
        /* <DEDUP_REMOVED lines=11> */
[----:B------:R-:W-:Y:S02]  /*13e30*/  IADD3 R38, R200, 0xe8, RZ ;  /* 0x000000e8c8267810 */ /* 0x000fe40007ffe0ff */
        /* <DEDUP_REMOVED lines=28> */
[----:B------:R-:W-:Y:S01]  /*14000*/  SHF.R.S32.HI R68, RZ, 0x1f, R38 ;  /* 0x0000001fff447819 */ /* 0x000fe20000011426 */
[----:B------:R-:W-:Y:S05]  /*14010*/  @P0 BRA `(.L_x_2178) ;  /* 0x000007f000000947 */ /* 0x000fea0003800000 */
[----:B--2-4-:R-:W-:Y:S02]  /*14020*/  ISETP.GE.AND P0, PT, R200, c[0x0][0x3c8], PT ;  /* 0x0000f200c8007a0c */ /* 0x014fe40003f06270 */
[----:B------:R-:W-:Y:S02]  /*14030*/  ISETP.GE.AND P1, PT, R28, c[0x0][0x3c8], PT ;  /* 0x0000f2001c007a0c */ /* 0x000fe40003f26270 */
[----:B------:R-:W-:-:S02]  /*14040*/  ISETP.GE.AND P2, PT, R27, c[0x0][0x3c8], PT ;  /* 0x0000f2001b007a0c */ /* 0x000fc40003f46270 */
[----:B------:R-:W-:Y:S02]  /*14050*/  ISETP.GE.AND P3, PT, R23, c[0x0][0x3c8], PT ;  /* 0x0000f20017007a0c */ /* 0x000fe40003f66270 */
[----:B------:R-:W-:Y:S02]  /*14060*/  ISETP.GE.AND P4, PT, R4, c[0x0][0x3c8], PT ;  /* 0x0000f20004007a0c */ /* 0x000fe40003f86270 */
[----:B------:R-:W-:-:S03]  /*14070*/  ISETP.GE.AND P5, PT, R19, c[0x0][0x3c8], PT ;  /* 0x0000f20013007a0c */ /* 0x000fc60003fa6270 */
[----:B------:R-:W-:-:S05]  /*14080*/  @!P0 IMAD.WIDE R30, R200, 0x4, R2 ;  /* 0x00000004c81e8825 */ /* 0x000fca00078e0202 */
[----:B------:R1:W-:Y:S02]  /*14090*/  @!P0 ST.E.64 [R30.64], R140 ;  /* 0x0000008c1e008985 */ /* 0x0003e4000c101b06 */
[----:B-1----:R-:W-:-:S04]  /*140a0*/  @!P1 LEA R30, P0, R28, R2, 0x2 ;  /* 0x000000021c1e9211 */ /* 0x002fc800078010ff */
[----:B------:R-:W-:-:S05]  /*140b0*/  @!P1 LEA.HI.X R31, R28, R3, R40, 0x2, P0 ;  /* 0x000000031c1f9211 */ /* 0x000fca00000f1428 */
[----:B------:R1:W-:Y:S01]  /*140c0*/  @!P1 ST.E.64 [R30.64], R144 ;  /* 0x000000901e009985 */ /* 0x0003e2000c101b06 */
[----:B------:R-:W-:Y:S02]  /*140d0*/  ISETP.GE.AND P1, PT, R26, c[0x0][0x3c8], PT ;  /* 0x0000f2001a007a0c */ /* 0x000fe40003f26270 */
        /* <DEDUP_REMOVED lines=91> */
[----:B-1----:R-:W-:-:S04]  /*14690*/  @!P3 LEA R30, P0, R6, R2, 0x2 ;  /* 0x00000002061eb211 */ /* 0x002fc800078010ff */
[----:B------:R-:W-:Y:S02]  /*146a0*/  @!P3 LEA.HI.X R31, R6, R3, R65, 0x2, P0 ;  /* 0x00000003061fb211 */ /* 0x000fe400000f1441 */
[----:B--2---:R-:W-:-:S03]  /*146b0*/  @!P2 LEA R32, P1, R5, R2, 0x2 ;  /* 0x000000020520a211 */ /* 0x004fc600078210ff */
[----:B------:R1:W-:Y:S01]  /*146c0*/  @!P3 ST.E.64 [R30.64], R104 ;  /* 0x000000681e00b985 */ /* 0x0003e2000c101b06 */
[----:B------:R-:W-:Y:S02]  /*146d0*/  ISETP.GE.AND P3, PT, R38, c[0x0][0x3c8], PT ;  /* 0x0000f20026007a0c */ /* 0x000fe40003f66270 */
[----:B------:R-:W-:Y:S02]  /*146e0*/  @!P2 LEA.HI.X R33, R5, R3, R64, 0x2, P1 ;  /* 0x000000030521a211 */ /* 0x000fe400008f1440 */
[----:B-----5:R-:W-:-:S03]  /*146f0*/  ISETP.GE.AND P1, PT, R132, c[0x0][0x3c8], PT ;  /* 0x0000f20084007a0c */ /* 0x020fc60003f26270 */
        /* <DEDUP_REMOVED lines=17> */
.L_x_2178:
[----:B--2-4-:R-:W-:Y:S05]  /*14810*/  BSYNC B0 ;  /* 0x0000000000007941 */ /* 0x014fea0003800000 */
.L_x_2177:
[----:B------:R1:W2:Y:S04]  /*14820*/  SHFL.IDX PT, R3, R29, 0x1, 0x1c1f ;  /* 0x003c1f001d037f89 */ /* 0x0002a800000e0000 */
[----:B------:R1:W3:Y:S01]  /*14830*/  SHFL.IDX PT, R2, R43, 0x1, 0x1c1f ;  /* 0x003c1f002b027f89 */ /* 0x0002e200000e0000 */
[----:B------:R-:W-:Y:S05]  /*14840*/  @P6 BRA `(.L_x_2179) ;  /* 0x00000af000006947 */ /* 0x000fea0003800000 */
[----:B------:R-:W-:Y:S02]  /*14850*/  ISETP.GE.AND P0, PT, R28, c[0x0][0x3c8], PT ;  /* 0x0000f2001c007a0c */ /* 0x000fe40003f06270 */
[----:B------:R-:W-:Y:S02]  /*14860*/  ISETP.GE.AND P4, PT, R27, c[0x0][0x3c8], PT ;  /* 0x0000f2001b007a0c */ /* 0x000fe40003f86270 */
[----:B------:R-:W-:Y:S02]  /*14870*/  ISETP.GE.AND P1, PT, R200, c[0x0][0x3c8], PT ;  /* 0x0000f200c8007a0c */ /* 0x000fe40003f26270 */
[----:B------:R-:W-:-:S02]  /*14880*/  ISETP.GE.AND P5, PT, R25, c[0x0][0x3c8], PT ;  /* 0x0000f20019007a0c */ /* 0x000fc40003fa6270 */
[----:B------:R-:W-:-:S05]  /*14890*/  ISETP.GE.AND P6, PT, R26, c[0x0][0x3c8], PT ;  /* 0x0000f2001a007a0c */ /* 0x000fca0003fc6270 */
[CC--:B---3--:R-:W-:Y:S02]  /*148a0*/  @!P0 LEA R30, P3, R28.reuse, R2.reuse, 0x2 ;  /* 0x000000021c1e8211 */ /* 0x0c8fe400078610ff */
[C---:B------:R-:W-:Y:S02]  /*148b0*/  @!P4 LEA R36, P2, R27.reuse, R2, 0x2 ;  /* 0x000000021b24c211 */ /* 0x040fe400078410ff */
[-C--:B--2---:R-:W-:Y:S01]  /*148c0*/  @!P0 LEA.HI.X R31, R28, R3.reuse, R40, 0x2, P3 ;  /* 0x000000031c1f8211 */ /* 0x084fe200018f1428 */
[----:B------:R-:W-:Y:S01]  /*148d0*/  @!P1 IMAD.WIDE R32, R200, 0x4, R2 ;  /* 0x00000004c8209825 */ /* 0x000fe200078e0202 */
[----:B------:R-:W-:Y:S02]  /*148e0*/  ISETP.GE.AND P3, PT, R24, c[0x0][0x3c8], PT ;  /* 0x0000f20018007a0c */ /* 0x000fe40003f66270 */
[----:B------:R-:W-:Y:S02]  /*148f0*/  @!P4 LEA.HI.X R37, R27, R3, R39, 0x2, P2 ;  /* 0x000000031b25c211 */ /* 0x000fe400010f1427 */
[----:B------:R-:W-:Y:S01]  /*14900*/  ISETP.GE.AND P2, PT, R23, c[0x0][0x3c8], PT ;  /* 0x0000f20017007a0c */ /* 0x000fe20003f46270 */
[----:B------:R2:W-:Y:S04]  /*14910*/  @!P1 ST.E.64 [R32.64], R192 ;  /* 0x000000c020009985 */ /* 0x0005e8000c101b06 */
[----:B------:R3:W-:Y:S04]  /*14920*/  @!P0 ST.E.64 [R30.64], R146 ;  /* 0x000000921e008985 */ /* 0x0007e8000c101b06 */
[----:B------:R-:W-:Y:S01]  /*14930*/  @!P4 ST.E.64 [R36.64], R196 ;  /* 0x000000c42400c985 */ /* 0x000fe2000c101b06 */
[----:B------:R-:W-:-:S02]  /*14940*/  ISETP.GE.AND P4, PT, R18, c[0x0][0x3c8], PT ;  /* 0x0000f20012007a0c */ /* 0x000fc40003f86270 */
[CC--:B--2---:R-:W-:Y:S02]  /*14950*/  @!P6 LEA R32, P1, R26.reuse, R2.reuse, 0x2 ;  /* 0x000000021a20e211 */ /* 0x0c4fe400078210ff */
[CC--:B---3--:R-:W-:Y:S02]  /*14960*/  @!P5 LEA R30, P0, R25.reuse, R2.reuse, 0x2 ;  /* 0x00000002191ed211 */ /* 0x0c8fe400078010ff */
[-C--:B------:R-:W-:Y:S02]  /*14970*/  @!P6 LEA.HI.X R33, R26, R3.reuse, R41, 0x2, P1 ;  /* 0x000000031a21e211 */ /* 0x080fe400008f1429 */
[----:B------:R-:W-:Y:S02]  /*14980*/  @!P5 LEA.HI.X R31, R25, R3, R42, 0x2, P0 ;  /* 0x00000003191fd211 */ /* 0x000fe400000f142a */
[----:B------:R-:W-:Y:S01]  /*14990*/  @!P3 LEA R28, P0, R24, R2, 0x2 ;  /* 0x00000002181cb211 */ /* 0x000fe200078010ff */
[----:B------:R-:W-:Y:S01]  /*149a0*/  @!P6 ST.E.64 [R32.64], R154 ;  /* 0x0000009a2000e985 */ /* 0x000fe2000c101b06 */
[----:B------:R-:W-:-:S02]  /*149b0*/  ISETP.GE.AND P1, PT, R22, c[0x0][0x3c8], PT ;  /* 0x0000f20016007a0c */ /* 0x000fc40003f26270 */
[-C--:B-1----:R-:W-:Y:S01]  /*149c0*/  @!P3 LEA.HI.X R29, R24, R3.reuse, R44, 0x2, P0 ;  /* 0x00000003181db211 */ /* 0x082fe200000f142c */
[----:B------:R-:W-:Y:S01]  /*149d0*/  @!P5 ST.E.64 [R30.64], R158 ;  /* 0x0000009e1e00d985 */ /* 0x000fe2000c101b06 */
[CC--:B------:R-:W-:Y:S02]  /*149e0*/  @!P2 LEA R26, P0, R23.reuse, R2.reuse, 0x2 ;  /* 0x00000002171aa211 */ /* 0x0c0fe400078010ff */
[----:B------:R-:W-:Y:S01]  /*149f0*/  ISETP.GE.AND P5, PT, R20, c[0x0][0x3c8], PT ;  /* 0x0000f20014007a0c */ /* 0x000fe20003fa6270 */
[----:B------:R1:W-:Y:S01]  /*14a00*/  @!P3 ST.E.64 [R28.64], R162 ;  /* 0x000000a21c00b985 */ /* 0x0003e2000c101b06 */
[----:B------:R-:W-:Y:S02]  /*14a10*/  @!P2 LEA.HI.X R27, R23, R3, R45, 0x2, P0 ;  /* 0x00000003171ba211 */ /* 0x000fe400000f142d */
[----:B------:R-:W-:Y:S02]  /*14a20*/  ISETP.GE.AND P0, PT, R21, c[0x0][0x3c8], PT ;  /* 0x0000f20015007a0c */ /* 0x000fe40003f06270 */
[----:B------:R-:W-:Y:S01]  /*14a30*/  ISETP.GE.AND P6, PT, R19, c[0x0][0x3c8], PT ;  /* 0x0000f20013007a0c */ /* 0x000fe20003fc6270 */
[----:B------:R2:W-:Y:S01]  /*14a40*/  @!P2 ST.E.64 [R26.64], R166 ;  /* 0x000000a61a00a985 */ /* 0x0005e2000c101b06 */
[----:B------:R-:W-:-:S04]  /*14a50*/  @!P1 LEA R24, P3, R22, R2, 0x2 ;  /* 0x0000000216189211 */ /* 0x000fc800078610ff */
[----:B------:R-:W-:-:S05]  /*14a60*/  @!P1 LEA.HI.X R25, R22, R3, R46, 0x2, P3 ;  /* 0x0000000316199211 */ /* 0x000fca00018f142e */
[C---:B------:R-:W-:Y:S01]  /*14a70*/  @!P0 LEA R22, P3, R21.reuse, R2, 0x2 ;  /* 0x0000000215168211 */ /* 0x040fe200078610ff */
[----:B------:R3:W-:Y:S03]  /*14a80*/  @!P1 ST.E.64 [R24.64], R170 ;  /* 0x000000aa18009985 */ /* 0x0007e6000c101b06 */
[----:B------:R-:W-:Y:S02]  /*14a90*/  @!P0 LEA.HI.X R23, R21, R3, R47, 0x2, P3 ;  /* 0x0000000315178211 */ /* 0x000fe400018f142f */
[----:B------:R-:W-:-:S03]  /*14aa0*/  ISETP.GE.AND P3, PT, R4, c[0x0][0x3c8], PT ;  /* 0x0000f20004007a0c */ /* 0x000fc60003f66270 */
[----:B------:R4:W-:Y:S10]  /*14ab0*/  @!P0 ST.E.64 [R22.64], R174 ;  /* 0x000000ae16008985 */ /* 0x0009f4000c101b06 */
[----:B-1----:R-:W-:-:S02]  /*14ac0*/  @!P3 LEA R28, P1, R4, R2, 0x2 ;  /* 0x00000002041cb211 */ /* 0x002fc400078210ff */
[-C--:B--2---:R-:W-:Y:S02]  /*14ad0*/  @!P5 LEA R26, P2, R20, R2.reuse, 0x2 ;  /* 0x00000002141ad211 */ /* 0x084fe400078410ff */
[-C--:B------:R-:W-:Y:S02]  /*14ae0*/  @!P3 LEA.HI.X R29, R4, R3.reuse, R48, 0x2, P1 ;  /* 0x00000003041db211 */ /* 0x080fe400008f1430 */
[----:B------:R-:W-:Y:S02]  /*14af0*/  ISETP.GE.AND P3, PT, R17, c[0x0][0x3c8], PT ;  /* 0x0000f20011007a0c */ /* 0x000fe40003f66270 */
[----:B------:R-:W-:Y:S02]  /*14b00*/  @!P5 LEA.HI.X R27, R20, R3, R49, 0x2, P2 ;  /* 0x00000003141bd211 */ /* 0x000fe400010f1431 */
[----:B------:R-:W-:Y:S02]  /*14b10*/  ISETP.GE.AND P1, PT, R4, c[0x0][0x3c8], PT ;  /* 0x0000f20004007a0c */ /* 0x000fe40003f26270 */
[----:B---3--:R-:W-:Y:S01]  /*14b20*/  @!P6 LEA R24, P0, R19, R2, 0x2 ;  /* 0x000000021318e211 */ /* 0x008fe200078010ff */
[----:B------:R-:W-:Y:S01]  /*14b30*/  @!P5 ST.E.64 [R26.64], R178 ;  /* 0x000000b21a00d985 */ /* 0x000fe2000c101b06 */
[----:B------:R-:W-:-:S02]  /*14b40*/  ISETP.GE.AND P2, PT, R16, c[0x0][0x3c8], PT ;  /* 0x0000f20010007a0c */ /* 0x000fc40003f46270 */
[----:B------:R-:W-:Y:S02]  /*14b50*/  @!P6 LEA.HI.X R25, R19, R3, R50, 0x2, P0 ;  /* 0x000000031319e211 */ /* 0x000fe400000f1432 */
[----:B------:R-:W-:Y:S02]  /*14b60*/  ISETP.GE.AND P5, PT, R11, c[0x0][0x3c8], PT ;  /* 0x0000f2000b007a0c */ /* 0x000fe40003fa6270 */
[----:B----4-:R-:W-:-:S03]  /*14b70*/  @!P4 LEA R22, P0, R18, R2, 0x2 ;  /* 0x000000021216c211 */ /* 0x010fc600078010ff */
[----:B------:R-:W-:Y:S01]  /*14b80*/  @!P1 ST.E.64 [R28.64], R182 ;  /* 0x000000b61c009985 */ /* 0x000fe2000c101b06 */
[-C--:B------:R-:W-:Y:S02]  /*14b90*/  @!P4 LEA.HI.X R23, R18, R3.reuse, R51, 0x2, P0 ;  /* 0x000000031217c211 */ /* 0x080fe400000f1433 */
[-C--:B------:R-:W-:Y:S01]  /*14ba0*/  @!P3 LEA R18, P0, R17, R2.reuse, 0x2 ;  /* 0x000000021112b211 */ /* 0x080fe200078010ff */
[----:B------:R-:W-:Y:S01]  /*14bb0*/  @!P6 ST.E.64 [R24.64], R186 ;  /* 0x000000ba1800e985 */ /* 0x000fe2000c101b06 */
[----:B------:R-:W-:Y:S02]  /*14bc0*/  ISETP.GE.AND P1, PT, R15, c[0x0][0x3c8], PT ;  /* 0x0000f2000f007a0c */ /* 0x000fe40003f26270 */
[-C--:B------:R-:W-:Y:S01]  /*14bd0*/  @!P3 LEA.HI.X R19, R17, R3.reuse, R52, 0x2, P0 ;  /* 0x000000031113b211 */ /* 0x080fe200000f1434 */
[----:B------:R-:W-:Y:S01]  /*14be0*/  @!P4 ST.E.64 [R22.64], R150 ;  /* 0x000000961600c985 */ /* 0x000fe2000c101b06 */
[C---:B------:R-:W-:Y:S02]  /*14bf0*/  @!P2 LEA R20, P0, R16.reuse, R2, 0x2 ;  /* 0x000000021014a211 */ /* 0x040fe400078010ff */
[----:B------:R-:W-:Y:S01]  /*14c00*/  ISETP.GE.AND P4, PT, R13, c[0x0][0x3c8], PT ;  /* 0x0000f2000d007a0c */ /* 0x000fe20003f86270 */
[----:B------:R1:W-:Y:S01]  /*14c10*/  @!P3 ST.E.64 [R18.64], R116 ;  /* 0x000000741200b985 */ /* 0x0003e2000c101b06 */
[----:B------:R-:W-:-:S02]  /*14c20*/  @!P2 LEA.HI.X R21, R16, R3, R53, 0x2, P0 ;  /* 0x000000031015a211 */ /* 0x000fc400000f1435 */
[----:B------:R-:W-:Y:S02]  /*14c30*/  ISETP.GE.AND P0, PT, R14, c[0x0][0x3c8], PT ;  /* 0x0000f2000e007a0c */ /* 0x000fe40003f06270 */
[----:B------:R-:W-:Y:S01]  /*14c40*/  ISETP.GE.AND P6, PT, R12, c[0x0][0x3c8], PT ;  /* 0x0000f2000c007a0c */ /* 0x000fe20003fc6270 */
[----:B------:R2:W-:Y:S01]  /*14c50*/  @!P2 ST.E.64 [R20.64], R120 ;  /* 0x000000781400a985 */ /* 0x0005e2000c101b06 */
[----:B-1----:R-:W-:-:S04]  /*14c60*/  @!P1 LEA R18, P3, R15, R2, 0x2 ;  /* 0x000000020f129211 */ /* 0x002fc800078610ff */
[----:B------:R-:W-:-:S05]  /*14c70*/  @!P1 LEA.HI.X R19, R15, R3, R54, 0x2, P3 ;  /* 0x000000030f139211 */ /* 0x000fca00018f1436 */
[CC--:B------:R-:W-:Y:S02]  /*14c80*/  @!P0 LEA R16, P3, R14.reuse, R2.reuse, 0x2 ;  /* 0x000000020e108211 */ /* 0x0c0fe400078610ff */
[C---:B--2---:R-:W-:Y:S01]  /*14c90*/  @!P4 LEA R20, P2, R13.reuse, R2, 0x2 ;  /* 0x000000020d14c211 */ /* 0x044fe200078410ff */
[----:B------:R1:W-:Y:S01]  /*14ca0*/  @!P1 ST.E.64 [R18.64], R142 ;  /* 0x0000008e12009985 */ /* 0x0003e2000c101b06 */
[-C--:B------:R-:W-:Y:S02]  /*14cb0*/  @!P0 LEA.HI.X R17, R14, R3.reuse, R55, 0x2, P3 ;  /* 0x000000030e118211 */ /* 0x080fe400018f1437 */
[----:B------:R-:W-:Y:S02]  /*14cc0*/  ISETP.GE.AND P3, PT, R0, c[0x0][0x3c8], PT ;  /* 0x0000f20000007a0c */ /* 0x000fe40003f66270 */
[----:B------:R-:W-:Y:S01]  /*14cd0*/  @!P4 LEA.HI.X R21, R13, R3, R57, 0x2, P2 ;  /* 0x000000030d15c211 */ /* 0x000fe200010f1439 */
[----:B------:R2:W-:Y:S01]  /*14ce0*/  @!P0 ST.E.64 [R16.64], R70 ;  /* 0x0000004610008985 */ /* 0x0005e2000c101b06 */
[----:B------:R-:W-:-:S03]  /*14cf0*/  ISETP.GE.AND P2, PT, R10, c[0x0][0x3c8], PT ;  /* 0x0000f2000a007a0c */ /* 0x000fc60003f46270 */
[----:B------:R-:W-:Y:S01]  /*14d00*/  @!P4 ST.E.64 [R20.64], R74 ;  /* 0x0000004a1400c985 */ /* 0x000fe2000c101b06 */
[----:B------:R-:W-:-:S05]  /*14d10*/  ISETP.GE.AND P4, PT, R7, c[0x0][0x3c8], PT ;  /* 0x0000f20007007a0c */ /* 0x000fca0003f86270 */
[----:B------:R-:W-:-:S04]  /*14d20*/  @!P3 LEA R22, P1, R0, R2, 0x2 ;  /* 0x000000020016b211 */ /* 0x000fc800078210ff */
[C---:B------:R-:W-:Y:S02]  /*14d30*/  @!P3 LEA.HI.X R23, R0.reuse, R3, R56, 0x2, P1 ;  /* 0x000000030017b211 */ /* 0x040fe400008f1438 */
[----:B------:R-:W-:Y:S02]  /*14d40*/  ISETP.GE.AND P1, PT, R0, c[0x0][0x3c8], PT ;  /* 0x0000f20000007a0c */ /* 0x000fe40003f26270 */
[----:B------:R-:W-:Y:S02]  /*14d50*/  ISETP.GE.AND P3, PT, R9, c[0x0][0x3c8], PT ;  /* 0x0000f20009007a0c */ /* 0x000fe40003f66270 */
[----:B-1----:R-:W-:-:S04]  /*14d60*/  @!P6 LEA R18, P0, R12, R2, 0x2 ;  /* 0x000000020c12e211 */ /* 0x002fc800078010ff */
[----:B------:R-:W-:Y:S02]  /*14d70*/  @!P6 LEA.HI.X R19, R12, R3, R58, 0x2, P0 ;  /* 0x000000030c13e211 */ /* 0x000fe400000f143a */
[----:B--2---:R-:W-:-:S03]  /*14d80*/  @!P5 LEA R16, P0, R11, R2, 0x2 ;  /* 0x000000020b10d211 */ /* 0x004fc600078010ff */
[----:B------:R-:W-:Y:S01]  /*14d90*/  @!P1 ST.E.64 [R22.64], R78 ;  /* 0x0000004e16009985 */ /* 0x000fe2000c101b06 */
[----:B------:R-:W-:Y:S02]  /*14da0*/  ISETP.GE.AND P1, PT, R8, c[0x0][0x3c8], PT ;  /* 0x0000f20008007a0c */ /* 0x000fe40003f26270 */
[-C--:B------:R-:W-:Y:S01]  /*14db0*/  @!P5 LEA.HI.X R17, R11, R3.reuse, R59, 0x2, P0 ;  /* 0x000000030b11d211 */ /* 0x080fe200000f143b */
[----:B------:R-:W-:Y:S01]  /*14dc0*/  @!P6 ST.E.64 [R18.64], R82 ;  /* 0x000000521200e985 */ /* 0x000fe2000c101b06 */
[CC--:B------:R-:W-:Y:S02]  /*14dd0*/  @!P2 LEA R14, P0, R10.reuse, R2.reuse, 0x2 ;  /* 0x000000020a0ea211 */ /* 0x0c0fe400078010ff */
[----:B------:R-:W-:Y:S01]  /*14de0*/  ISETP.GE.AND P6, PT, R5, c[0x0][0x3c8], PT ;  /* 0x0000f20005007a0c */ /* 0x000fe20003fc6270 */
[----:B------:R-:W-:Y:S01]  /*14df0*/  @!P5 ST.E.64 [R16.64], R86 ;  /* 0x000000561000d985 */ /* 0x000fe2000c101b06 */
[----:B------:R-:W-:Y:S02]  /*14e00*/  @!P2 LEA.HI.X R15, R10, R3, R60, 0x2, P0 ;  /* 0x000000030a0fa211 */ /* 0x000fe400000f143c */
[----:B------:R-:W-:-:S02]  /*14e10*/  @!P3 LEA R12, P0, R9, R2, 0x2 ;  /* 0x00000002090cb211 */ /* 0x000fc400078010ff */
[----:B------:R-:W-:Y:S01]  /*14e20*/  ISETP.GE.AND P5, PT, R34, c[0x0][0x3c8], PT ;  /* 0x0000f20022007a0c */ /* 0x000fe20003fa6270 */
[----:B------:R-:W-:Y:S01]  /*14e30*/  @!P2 ST.E.64 [R14.64], R90 ;  /* 0x0000005a0e00a985 */ /* 0x000fe2000c101b06 */
[-C--:B------:R-:W-:Y:S02]  /*14e40*/  @!P3 LEA.HI.X R13, R9, R3.reuse, R61, 0x2, P0 ;  /* 0x00000003090db211 */ /* 0x080fe400000f143d */
[----:B------:R-:W-:Y:S02]  /*14e50*/  ISETP.GE.AND P0, PT, R6, c[0x0][0x3c8], PT ;  /* 0x0000f20006007a0c */ /* 0x000fe40003f06270 */
[C---:B------:R-:W-:Y:S01]  /*14e60*/  @!P1 LEA R10, P2, R8.reuse, R2, 0x2 ;  /* 0x00000002080a9211 */ /* 0x040fe200078410ff */
[----:B------:R1:W-:Y:S03]  /*14e70*/  @!P3 ST.E.64 [R12.64], R94 ;  /* 0x0000005e0c00b985 */ /* 0x0003e6000c101b06 */
[----:B------:R-:W-:-:S05]  /*14e80*/  @!P1 LEA.HI.X R11, R8, R3, R62, 0x2, P2 ;  /* 0x00000003080b9211 */ /* 0x000fca00010f143e */
[----:B------:R2:W-:Y:S01]  /*14e90*/  @!P1 ST.E.64 [R10.64], R98 ;  /* 0x000000620a009985 */ /* 0x0005e2000c101b06 */
[CC--:B------:R-:W-:Y:S02]  /*14ea0*/  @!P6 LEA R4, P1, R5.reuse, R2.reuse, 0x2 ;  /* 0x000000020504e211 */ /* 0x0c0fe400078210ff */
[CC--:B------:R-:W-:Y:S02]  /*14eb0*/  @!P0 LEA R8, P2, R6.reuse, R2.reuse, 0x2 ;  /* 0x0000000206088211 */ /* 0x0c0fe400078410ff */
[-C--:B------:R-:W-:Y:S02]  /*14ec0*/  @!P6 LEA.HI.X R5, R5, R3.reuse, R64, 0x2, P1 ;  /* 0x000000030505e211 */ /* 0x080fe400008f1440 */
[----:B------:R-:W-:Y:S02]  /*14ed0*/  @!P0 LEA.HI.X R9, R6, R3, R65, 0x2, P2 ;  /* 0x0000000306098211 */ /* 0x000fe400010f1441 */
[----:B------:R-:W-:Y:S02]  /*14ee0*/  ISETP.GE.AND P1, PT, R38, c[0x0][0x3c8], PT ;  /* 0x0000f20026007a0c */ /* 0x000fe40003f26270 */
[----:B-1----:R-:W-:-:S04]  /*14ef0*/  @!P4 LEA R12, P3, R7, R2, 0x2 ;  /* 0x00000002070cc211 */ /* 0x002fc800078610ff */
[-C--:B------:R-:W-:Y:S02]  /*14f00*/  @!P4 LEA.HI.X R13, R7, R3.reuse, R63, 0x2, P3 ;  /* 0x00000003070dc211 */ /* 0x080fe400018f143f */
[----:B------:R-:W-:Y:S02]  /*14f10*/  ISETP.GE.AND P3, PT, R35, c[0x0][0x3c8], PT ;  /* 0x0000f20023007a0c */ /* 0x000fe40003f66270 */
[-C--:B--2---:R-:W-:Y:S01]  /*14f20*/  @!P5 LEA R10, P2, R34, R2.reuse, 0x2 ;  /* 0x00000002220ad211 */ /* 0x084fe200078410ff */
[----:B------:R-:W-:Y:S02]  /*14f30*/  @!P4 ST.E.64 [R12.64], R102 ;  /* 0x000000660c00c985 */ /* 0x000fe4000c101b06 */
[----:B------:R-:W-:Y:S02]  /*14f40*/  @!P1 LEA R6, P4, R38, R2, 0x2 ;  /* 0x0000000226069211 */ /* 0x000fe400078810ff */
[----:B------:R-:W-:Y:S01]  /*14f50*/  @!P5 LEA.HI.X R11, R34, R3, R66, 0x2, P2 ;  /* 0x00000003220bd211 */ /* 0x000fe200010f1442 */
[----:B------:R1:W-:Y:S01]  /*14f60*/  @!P0 ST.E.64 [R8.64], R106 ;  /* 0x0000006a08008985 */ /* 0x0003e2000c101b06 */
[----:B-----5:R-:W-:-:S02]  /*14f70*/  ISETP.GE.AND P0, PT, R198, c[0x0][0x3c8], PT ;  /* 0x0000f200c6007a0c */ /* 0x020fc40003f06270 */
[----:B------:R-:W-:Y:S01]  /*14f80*/  @!P1 LEA.HI.X R7, R38, R3, R68, 0x2, P4 ;  /* 0x0000000326079211 */ /* 0x000fe200020f1444 */
[----:B------:R2:W-:Y:S04]  /*14f90*/  @!P6 ST.E.64 [R4.64], R110 ;  /* 0x0000006e0400e985 */ /* 0x0005e8000c101b06 */
[----:B------:R3:W-:Y:S01]  /*14fa0*/  @!P5 ST.E.64 [R10.64], R114 ;  /* 0x000000720a00d985 */ /* 0x0007e2000c101b06 */
[----:B-1----:R-:W-:-:S04]  /*14fb0*/  @!P3 LEA R8, P2, R35, R2, 0x2 ;  /* 0x000000022308b211 */ /* 0x002fc800078410ff */
[----:B------:R-:W-:Y:S02]  /*14fc0*/  @!P3 LEA.HI.X R9, R35, R3, R67, 0x2, P2 ;  /* 0x000000032309b211 */ /* 0x000fe400010f1443 */
[----:B--2---:R-:W-:-:S03]  /*14fd0*/  @!P0 LEA R4, P2, R198, R2, 0x2 ;  /* 0x00000002c6048211 */ /* 0x004fc600078410ff */
[----:B------:R3:W-:Y:S01]  /*14fe0*/  @!P3 ST.E.64 [R8.64], R118 ;  /* 0x000000760800b985 */ /* 0x0007e2000c101b06 */
[----:B------:R-:W-:-:S03]  /*14ff0*/  @!P0 LEA.HI.X R5, R198, R3, R199, 0x2, P2 ;  /* 0x00000003c6058211 */ /* 0x000fc600010f14c7 */
[----:B------:R3:W-:Y:S04]  /*15000*/  @!P1 ST.E.64 [R6.64], R122 ;  /* 0x0000007a06009985 */ /* 0x0007e8000c101b06 */
[----:B------:R3:W-:Y:S01]  /*15010*/  @!P0 ST.E.64 [R4.64], R126 ;  /* 0x0000007e04008985 */ /* 0x0007e2000c101b06 */
[----:B------:R-:W-:-:S13]  /*15020*/  ISETP.GE.AND P0, PT, R132, c[0x0][0x3c8], PT ;  /* 0x0000f20084007a0c */ /* 0x000fda0003f06270 */
[----:B------:R-:W-:Y:S05]  /*15030*/  @P0 BRA `(.L_x_2179) ;  /* 0x0000030000000947 */ /* 0x000fea0003800000 */
[----:B------:R-:W-:-:S04]  /*15040*/  LEA R2, P0, R132, R2, 0x2 ;  /* 0x0000000284027211 */ /* 0x000fc800078010ff */
[----:B------:R-:W-:-:S05]  /*15050*/  LEA.HI.X R3, R132, R3, R133, 0x2, P0 ;  /* 0x0000000384037211 */ /* 0x000fca00000f1485 */
[----:B------:R1:W-:Y:S01]  /*15060*/  ST.E.64 [R2.64], R130 ;  /* 0x0000008202007985 */ /* 0x0003e2000c101b06 */
[----:B------:R-:W-:Y:S05]  /*15070*/  BRA `(.L_x_2179) ;  /* 0x000002c000007947 */ /* 0x000fea0003800000 */
.L_x_2175:
[----:B------:R-:W3:Y:S02]  /*15080*/  S2R R4, SR_TID.X ;  /* 0x0000000000047919 */ /* 0x000ee40000002100 */
[----:B---3--:R-:W-:-:S13]  /*15090*/  ISETP.GT.AND P0, PT, R4, 0x7f, PT ;  /* 0x0000007f0400780c */ /* 0x008fda0003f04270 */
[----:B------:R-:W-:Y:S05]  /*150a0*/  @P0 BRA `(.L_x_2179) ;  /* 0x0000029000000947 */ /* 0x000fea0003800000 */
[----:B------:R-:W3:Y:S01]  /*150b0*/  LDL.LU R3, [R1+0x50] ;  /* 0x0000500001037983 */ /* 0x000ee20000300800 */
[----:B----4-:R-:W-:-:S05]  /*150c0*/  MOV R2, c[0x0][0x4e8] ;  /* 0x00013a0000027a02 */ /* 0x010fca0000000f00 */
[----:B------:R-:W-:Y:S01]  /*150d0*/  IMAD R0, R2, c[0x0][0x388], RZ ;  /* 0x0000e20002007a24 */ /* 0x000fe200078e02ff */
[----:B---3--:R-:W-:-:S04]  /*150e0*/  IADD3 R4, R3, R4, RZ ;  /* 0x0000000403047210 */ /* 0x008fc80007ffe0ff */
[----:B------:R-:W-:-:S13]  /*150f0*/  ISETP.GE.AND P0, PT, R4, R0, PT ;  /* 0x000000000400720c */ /* 0x000fda0003f06270 */
[----:B------:R-:W-:Y:S05]  /*15100*/  @P0 BRA `(.L_x_2179) ;  /* 0x0000023000000947 */ /* 0x000fea0003800000 */
[----:B------:R-:W3:Y:S04]  /*15110*/  LDL.LU R3, [R1+0x3c] ;  /* 0x00003c0001037983 */ /* 0x000ee80000300800 */
[----:B------:R-:W4:Y:S04]  /*15120*/  LDL.LU R9, [R1+0x48] ;  /* 0x0000480001097983 */ /* 0x000f280000300800 */
[----:B------:R-:W5:Y:S01]  /*15130*/  LDL.LU R8, [R1+0x4c] ;  /* 0x00004c0001087983 */ /* 0x000f620000300800 */
[----:B------:R-:W-:-:S13]  /*15140*/  ISETP.NE.AND P0, PT, R2, 0x1, PT ;  /* 0x000000010200780c */ /* 0x000fda0003f05270 */
[----:B--2---:R-:W-:Y:S01]  /*15150*/  @P0 IMAD.HI.U32 R7, R4, c[0x0][0x4ec], RZ ;  /* 0x00013b0004070a27 */ /* 0x004fe200078e00ff */
[----:B---3--:R-:W-:Y:S02]  /*15160*/  SHF.R.S32.HI R0, RZ, 0x1f, R3 ;  /* 0x0000001fff007819 */ /* 0x008fe40000011403 */
[----:B----4-:R-:W-:-:S03]  /*15170*/  SHF.R.S32.HI R6, RZ, 0x1f, R9 ;  /* 0x0000001fff067819 */ /* 0x010fc60000011409 */
[----:B------:R-:W-:-:S04]  /*15180*/  IMAD R0, R0, c[0x0][0x4d0], RZ ;  /* 0x0001340000007a24 */ /* 0x000fc800078e02ff */
[C---:B------:R-:W-:Y:S01]  /*15190*/  IMAD R5, R3.reuse, c[0x0][0x4d4], R0 ;  /* 0x0001350003057a24 */ /* 0x040fe200078e0200 */
[----:B------:R-:W-:Y:S01]  /*151a0*/  MOV R0, R4 ;  /* 0x0000000400007202 */ /* 0x000fe20000000f00 */
[----:B------:R-:W-:Y:S01]  /*151b0*/  IMAD.WIDE.U32 R2, R3, c[0x0][0x4d0], RZ ;  /* 0x0001340003027a25 */ /* 0x000fe200078e00ff */
[----:B------:R-:W-:-:S03]  /*151c0*/  @P0 SHF.R.U32.HI R0, RZ, c[0x0][0x4f0], R7 ;  /* 0x00013c00ff000a19 */ /* 0x000fc60000011607 */
[----:B------:R-:W-:Y:S01]  /*151d0*/  IMAD R6, R6, c[0x0][0x4d8], RZ ;  /* 0x0001360006067a24 */ /* 0x000fe200078e02ff */
[----:B------:R-:W-:Y:S02]  /*151e0*/  IADD3 R3, R3, R5, RZ ;  /* 0x0000000503037210 */ /* 0x000fe40007ffe0ff */
[----:B-----5:R-:W-:Y:S01]  /*151f0*/  SHF.R.S32.HI R5, RZ, 0x1f, R8 ;  /* 0x0000001fff057819 */ /* 0x020fe20000011408 */
        /* <DEDUP_REMOVED lines=20> */
.L_x_2179:
[----:B------:R-:W-:Y:S05]  /*15340*/  BSYNC B1 ;  /* 0x0000000000017941 */ /* 0x000fea0003800000 */
.L_x_2174:
        /* <DEDUP_REMOVED lines=9> */
[----:B--2---:R2:W1:Y:S02]  /*153e0*/  SHFL.IDX PT, R0, R69, RZ, 0x1f ;  /* 0x00001fff45007589 */ /* 0x00446400000e0000 */
.L_x_2192:
[----:B-1-34-:R-:W1:Y:S01]  /*153f0*/  S2R R2, SR_TID.X ;  /* 0x0000000000027919 */ /* 0x01ae620000002100 */
[----:B------:R-:W-:Y:S03]  /*15400*/  WARPSYNC 0xffffffff ;  /* 0xffffffff00007948 */ /* 0x000fe60003800000 */
[----:B------:R-:W-:Y:S06]  /*15410*/  BAR.SYNC.DEFER_BLOCKING 0x4, 0x100 ;  /* 0x0104000000007b1d */ /* 0x000fec0000010000 */
[----:B------:R3:W-:Y:S01]  /*15420*/  STL [R1+0x54], R0 ;  /* 0x0000540001007387 */ /* 0x0007e20000100800 */
[----:B-1----:R-:W-:-:S13]  /*15430*/  LOP3.LUT P0, RZ, R2, 0xff, RZ, 0xc0, !PT ;  /* 0x000000ff02ff7812 */ /* 0x002fda000780c0ff */
[----:B------:R3:W-:Y:S04]  /*15440*/  @!P0 STS [0x28100], R69 ;  /* 0x02810045ff008388 */ /* 0x0007e80000000800 */
[----:B------:R-:W-:Y:S06]  /*15450*/  BAR.ARV 0x5, 0x100 ;  /* 0x0144000000007b1d */ /* 0x000fec0000002000 */
.L_x_2180:
[----:B--23--:R-:W2:Y:S02]  /*15460*/  LDL R0, [R1+0x54] ;  /* 0x0000540001007983 */ /* 0x00cea40000100800 */
[----:B--2---:R-:W-:-:S13]  /*15470*/  ISETP.GE.AND P0, PT, R0, c[0x0][0x538], PT ;  /* 0x00014e0000007a0c */ /* 0x004fda0003f06270 */
[----:B-1--45:R-:W-:Y:S01]  /*15480*/  @P0 CALL.REL.NOINC `(.L_x_2182) ;  /* 0x0000001000000944 */ /* 0x032fe20003c00000 */
[----:B------:R-:W-:Y:S05]  /*15490*/  BRA `(.L_x_2183) ;  /* 0xfffeb47000007947 */ /* 0x000fea000383ffff */
.L_x_2182:
[----:B------:R-:W-:Y:S05]  /*154a0*/  EXIT ;  /* 0x000000000000794d */ /* 0x000fea0003800000 */
.L_x_2152:
[----:B------:R-:W-:Y:S01]  /*154b0*/  IMAD.MOV.U32 R12, RZ, RZ, R10 ;  /* 0x000000ffff0c7224 */ /* 0x000fe200078e000a */
[----:B------:R-:W-:Y:S01]  /*154c0*/  MOV R9, RZ ;  /* 0x000000ff00097202 */ /* 0x000fe20000000f00 */
[----:B-1----:R-:W-:Y:S01]  /*154d0*/  IMAD.MOV.U32 R3, RZ, RZ, 0x181f ;  /* 0x0000181fff037424 */ /* 0x002fe200078e00ff */
[----:B------:R-:W-:Y:S02]  /*154e0*/  MOV R2, 0x15500 ;  /* 0x0001550000027802 */ /* 0x000fe40000000f00 */
[----:B------:R-:W-:Y:S05]  /*154f0*/  CALL.REL.NOINC `($__internal_43_$__cuda_sm70_shflsync_idx_p) ;  /* 0x0000054000007944 */ /* 0x000fea0003c00000 */
[----:B------:R-:W-:Y:S01]  /*15500*/  MOV R6, R9 ;  /* 0x0000000900067202 */ /* 0x000fe20000000f00 */
[----:B------:R-:W-:Y:S05]  /*15510*/  BRA `(.L_x_2184) ;  /* 0xfffec5c000007947 */ /* 0x000fea000383ffff */
.L_x_2153:
[----:B------:R-:W-:Y:S01]  /*15520*/  IMAD.MOV.U32 R12, RZ, RZ, R11 ;  /* 0x000000ffff0c7224 */ /* 0x000fe200078e000b */
[----:B------:R-:W-:Y:S01]  /*15530*/  MOV R9, RZ ;  /* 0x000000ff00097202 */ /* 0x000fe20000000f00 */
[----:B-1----:R-:W-:Y:S01]  /*15540*/  IMAD.MOV.U32 R3, RZ, RZ, 0x181f ;  /* 0x0000181fff037424 */ /* 0x002fe200078e00ff */
[----:B------:R-:W-:Y:S02]  /*15550*/  MOV R2, 0x15570 ;  /* 0x0001557000027802 */ /* 0x000fe40000000f00 */
[----:B--23--:R-:W-:Y:S05]  /*15560*/  CALL.REL.NOINC `($__internal_43_$__cuda_sm70_shflsync_idx_p) ;  /* 0x000004d000007944 */ /* 0x00cfea0003c00000 */
[----:B------:R-:W-:Y:S01]  /*15570*/  MOV R2, R9 ;  /* 0x0000000900027202 */ /* 0x000fe20000000f00 */
[----:B------:R-:W-:Y:S05]  /*15580*/  BRA `(.L_x_2185) ;  /* 0xfffec57000007947 */ /* 0x000fea000383ffff */
.L_x_2156:
[----:B--2---:R-:W-:Y:S01]  /*15590*/  IMAD.MOV.U32 R12, RZ, RZ, R10 ;  /* 0x000000ffff0c7224 */ /* 0x004fe200078e000a */
[----:B------:R-:W-:Y:S01]  /*155a0*/  MOV R9, 0x1 ;  /* 0x0000000100097802 */ /* 0x000fe20000000f00 */
[----:B------:R-:W-:Y:S01]  /*155b0*/  IMAD.MOV.U32 R3, RZ, RZ, 0x181f ;  /* 0x0000181fff037424 */ /* 0x000fe200078e00ff */
[----:B----4-:R-:W-:-:S02]  /*155c0*/  MOV R2, 0x155e0 ;  /* 0x000155e000027802 */ /* 0x010fc40000000f00 */
[----:B-1-3--:R-:W-:Y:S05]  /*155d0*/  CALL.REL.NOINC `($__internal_43_$__cuda_sm70_shflsync_idx_p) ;  /* 0x0000046000007944 */ /* 0x00afea0003c00000 */
[----:B------:R-:W-:Y:S01]  /*155e0*/  IMAD.MOV.U32 R6, RZ, RZ, R9 ;  /* 0x000000ffff067224 */ /* 0x000fe200078e0009 */
[----:B------:R-:W-:Y:S01]  /*155f0*/  MOV R9, 0x1 ;  /* 0x0000000100097802 */ /* 0x000fe20000000f00 */
[----:B------:R-:W-:Y:S01]  /*15600*/  IMAD.MOV.U32 R12, RZ, RZ, R11 ;  /* 0x000000ffff0c7224 */ /* 0x000fe200078e000b */
[----:B------:R-:W-:-:S02]  /*15610*/  MOV R3, 0x181f ;  /* 0x0000181f00037802 */ /* 0x000fc40000000f00 */
[----:B------:R-:W-:Y:S02]  /*15620*/  MOV R2, 0x15640 ;  /* 0x0001564000027802 */ /* 0x000fe40000000f00 */
[----:B------:R-:W-:Y:S05]  /*15630*/  CALL.REL.NOINC `($__internal_43_$__cuda_sm70_shflsync_idx_p) ;  /* 0x0000040000007944 */ /* 0x000fea0003c00000 */
[----:B------:R-:W-:Y:S01]  /*15640*/  MOV R2, R9 ;  /* 0x0000000900027202 */ /* 0x000fe20000000f00 */
[----:B------:R-:W-:Y:S05]  /*15650*/  BRA `(.L_x_2186) ;  /* 0xfffec67000007947 */ /* 0x000fea000383ffff */
.L_x_2159:
[----:B-1----:R-:W-:Y:S01]  /*15660*/  IMAD.MOV.U32 R12, RZ, RZ, R10 ;  /* 0x000000ffff0c7224 */ /* 0x002fe200078e000a */
[----:B------:R-:W-:Y:S01]  /*15670*/  MOV R9, 0x2 ;  /* 0x0000000200097802 */ /* 0x000fe20000000f00 */
[----:B------:R-:W-:Y:S01]  /*15680*/  IMAD.MOV.U32 R3, RZ, RZ, 0x181f ;  /* 0x0000181fff037424 */ /* 0x000fe200078e00ff */
[----:B--2---:R-:W-:Y:S02]  /*15690*/  MOV R2, 0x156b0 ;  /* 0x000156b000027802 */ /* 0x004fe40000000f00 */
[----:B---3--:R-:W-:Y:S05]  /*156a0*/  CALL.REL.NOINC `($__internal_43_$__cuda_sm70_shflsync_idx_p) ;  /* 0x0000039000007944 */ /* 0x008fea0003c00000 */
[----:B------:R-:W-:Y:S01]  /*156b0*/  MOV R6, R9 ;  /* 0x0000000900067202 */ /* 0x000fe20000000f00 */
[----:B------:R-:W-:Y:S05]  /*156c0*/  BRA `(.L_x_2187) ;  /* 0xfffec7b000007947 */ /* 0x000fea000383ffff */
.L_x_2160:
[----:B------:R-:W-:Y:S01]  /*156d0*/  IMAD.MOV.U32 R12, RZ, RZ, R11 ;  /* 0x000000ffff0c7224 */ /* 0x000fe200078e000b */
[----:B------:R-:W-:Y:S01]  /*156e0*/  MOV R9, 0x2 ;  /* 0x0000000200097802 */ /* 0x000fe20000000f00 */
[----:B------:R-:W-:Y:S01]  /*156f0*/  IMAD.MOV.U32 R3, RZ, RZ, 0x181f ;  /* 0x0000181fff037424 */ /* 0x000fe200078e00ff */
[----:B--2---:R-:W-:Y:S02]  /*15700*/  MOV R2, 0x15720 ;  /* 0x0001572000027802 */ /* 0x004fe40000000f00 */
[----:B-1-34-:R-:W-:Y:S05]  /*15710*/  CALL.REL.NOINC `($__internal_43_$__cuda_sm70_shflsync_idx_p) ;  /* 0x0000032000007944 */ /* 0x01afea0003c00000 */
[----:B------:R-:W-:Y:S01]  /*15720*/  MOV R2, R9 ;  /* 0x0000000900027202 */ /* 0x000fe20000000f00 */
[----:B------:R-:W-:Y:S05]  /*15730*/  BRA `(.L_x_2188) ;  /* 0xfffec76000007947 */ /* 0x000fea000383ffff */
.L_x_2163:
[----:B-1----:R-:W-:Y:S01]  /*15740*/  IMAD.MOV.U32 R12, RZ, RZ, R10 ;  /* 0x000000ffff0c7224 */ /* 0x002fe200078e000a */
[----:B------:R-:W-:Y:S01]  /*15750*/  MOV R9, 0x3 ;  /* 0x0000000300097802 */ /* 0x000fe20000000f00 */
[----:B------:R-:W-:Y:S01]  /*15760*/  IMAD.MOV.U32 R3, RZ, RZ, 0x181f ;  /* 0x0000181fff037424 */ /* 0x000fe200078e00ff */
[----:B------:R-:W-:-:S02]  /*15770*/  MOV R2, 0x15790 ;  /* 0x0001579000027802 */ /* 0x000fc40000000f00 */
[----:B--234-:R-:W-:Y:S05]  /*15780*/  CALL.REL.NOINC `($__internal_43_$__cuda_sm70_shflsync_idx_p) ;  /* 0x000002b000007944 */ /* 0x01cfea0003c00000 */
        /* <DEDUP_REMOVED lines=8> */
.L_x_2170:
[----:B-1----:R1:W5:Y:S01]  /*15810*/  LDL R2, [R1+0x10] ;  /* 0x0000100001027983 */ /* 0x0023620000100800 */
[----:B------:R-:W-:Y:S02]  /*15820*/  MOV R5, 0x2 ;  /* 0x0000000200057802 */ /* 0x000fe40000000f00 */
[----:B------:R-:W-:Y:S02]  /*15830*/  MOV R3, 0x15850 ;  /* 0x0001585000037802 */ /* 0x000fe40000000f00 */
[----:B-1---5:R-:W-:Y:S05]  /*15840*/  CALL.REL.NOINC `($__internal_42_$__cuda_sm70_shflsync_bfly_p) ;  /* 0x000001a000007944 */ /* 0x022fea0003c00000 */
[----:B------:R-:W-:Y:S01]  /*15850*/  MOV R0, R5 ;  /* 0x0000000500007202 */ /* 0x000fe20000000f00 */
[----:B------:R-:W-:Y:S05]  /*15860*/  BRA `(.L_x_2190) ;  /* 0xffffd1b000007947 */ /* 0x000fea000383ffff */
.L_x_2171:
[----:B------:R-:W-:Y:S01]  /*15870*/  IMAD.MOV.U32 R2, RZ, RZ, R0 ;  /* 0x000000ffff027224 */ /* 0x000fe200078e0000 */
[----:B------:R-:W-:Y:S02]  /*15880*/  MOV R5, 0x1 ;  /* 0x0000000100057802 */ /* 0x000fe40000000f00 */
[----:B------:R-:W-:Y:S02]  /*15890*/  MOV R3, 0x158b0 ;  /* 0x000158b000037802 */ /* 0x000fe40000000f00 */
[----:B-----5:R-:W-:Y:S05]  /*158a0*/  CALL.REL.NOINC `($__internal_42_$__cuda_sm70_shflsync_bfly_p) ;  /* 0x0000014000007944 */ /* 0x020fea0003c00000 */
[----:B------:R1:W5:Y:S01]  /*158b0*/  LDL R2, [R1+0x14] ;  /* 0x0000140001027983 */ /* 0x0003620000100800 */
[----:B------:R-:W-:Y:S01]  /*158c0*/  FADD.FTZ R0, R0, R5 ;  /* 0x0000000500007221 */ /* 0x000fe20000010000 */
[----:B------:R-:W-:-:S02]  /*158d0*/  MOV R5, 0x2 ;  /* 0x0000000200057802 */ /* 0x000fc40000000f00 */
[----:B------:R-:W-:Y:S02]  /*158e0*/  MOV R3, 0x15900 ;  /* 0x0001590000037802 */ /* 0x000fe40000000f00 */
[----:B-1---5:R-:W-:Y:S05]  /*158f0*/  CALL.REL.NOINC `($__internal_42_$__cuda_sm70_shflsync_bfly_p) ;  /* 0x000000f000007944 */ /* 0x022fea0003c00000 */
[----:B------:R-:W2:Y:S01]  /*15900*/  LDL.LU R2, [R1+0x14] ;  /* 0x0000140001027983 */ /* 0x000ea20000300800 */
[----:B------:R-:W-:Y:S01]  /*15910*/  MOV R3, 0x15960 ;  /* 0x0001596000037802 */ /* 0x000fe20000000f00 */
[----:B--2---:R-:W-:Y:S01]  /*15920*/  FADD.FTZ R4, R2, R5 ;  /* 0x0000000502047221 */ /* 0x004fe20000010000 */
[----:B------:R-:W-:-:S04]  /*15930*/  MOV R5, 0x1 ;  /* 0x0000000100057802 */ /* 0x000fc80000000f00 */
[----:B------:R-:W-:Y:S02]  /*15940*/  MOV R2, R4 ;  /* 0x0000000400027202 */ /* 0x000fe40000000f00 */
[----:B------:R-:W-:Y:S05]  /*15950*/  CALL.REL.NOINC `($__internal_42_$__cuda_sm70_shflsync_bfly_p) ;  /* 0x0000009000007944 */ /* 0x000fea0003c00000 */
[----:B------:R-:W-:Y:S01]  /*15960*/  MOV R3, R5 ;  /* 0x0000000500037202 */ /* 0x000fe20000000f00 */
[----:B------:R-:W-:Y:S05]  /*15970*/  BRA `(.L_x_2191) ;  /* 0xffffd13000007947 */ /* 0x000fea000383ffff */
.L_x_2181:
[----:B-1----:R-:W-:Y:S01]  /*15980*/  IMAD.MOV.U32 R12, RZ, RZ, R69 ;  /* 0x000000ffff0c7224 */ /* 0x002fe200078e0045 */
[----:B---3--:R-:W-:Y:S01]  /*15990*/  MOV R9, RZ ;  /* 0x000000ff00097202 */ /* 0x008fe20000000f00 */
[----:B------:R-:W-:Y:S01]  /*159a0*/  IMAD.MOV.U32 R3, RZ, RZ, 0x1f ;  /* 0x0000001fff037424 */ /* 0x000fe200078e00ff */
[----:B----4-:R-:W-:Y:S02]  /*159b0*/  MOV R2, 0x159d0 ;  /* 0x000159d000027802 */ /* 0x010fe40000000f00 */
[----:B--2--5:R-:W-:Y:S05]  /*159c0*/  CALL.REL.NOINC `($__internal_43_$__cuda_sm70_shflsync_idx_p) ;  /* 0x0000007000007944 */ /* 0x024fea0003c00000 */
[----:B------:R-:W-:Y:S01]  /*159d0*/  MOV R0, R9 ;  /* 0x0000000900007202 */ /* 0x000fe20000000f00 */
[----:B------:R-:W-:Y:S05]  /*159e0*/  BRA `(.L_x_2192) ;  /* 0xfffffa0000007947 */ /* 0x000fea000383ffff */
        .weak           $__internal_42_$__cuda_sm70_shflsync_bfly_p
        .type           $__internal_42_$__cuda_sm70_shflsync_bfly_p,@function
        .size           $__internal_42_$__cuda_sm70_shflsync_bfly_p,($__internal_43_$__cuda_sm70_shflsync_idx_p - $__internal_42_$__cuda_sm70_shflsync_bfly_p)
$__internal_42_$__cuda_sm70_shflsync_bfly_p:
[----:B------:R-:W-:Y:S04]  /*159f0*/  WARPSYNC R6 ;  /* 0x0000000600007348 */ /* 0x000fe80003800000 */
[----:B------:R1:W2:Y:S02]  /*15a00*/  SHFL.BFLY PT, R5, R2, R5, R7 ;  /* 0x0c00000502057389 */ /* 0x0002a400000e0007 */
[----:B-1----:R-:W-:-:S02]  /*15a10*/  MOV R2, R3 ;  /* 0x0000000300027202 */ /* 0x002fc40000000f00 */
[----:B------:R-:W-:-:S04]  /*15a20*/  MOV R3, 0x0 ;  /* 0x0000000000037802 */ /* 0x000fc80000000f00 */
[----:B--2---:R-:W-:Y:S05]  /*15a30*/  RET.REL.NODEC R2 `(_ZN7cutlass13device_kernelIN5flash19enable_sm80_to_sm89INS1_16FlashAttnFwdSm80INS1_25CollectiveMainloopFwdSm80ILi8ELi1ELb0EN4cute5tupleIJNS5_1CILi128EEENS7_ILi96EEENS7_ILi256EEEEEELi256ENS_6half_tEfNS_4arch4Sm80ELb1ELb0ELb1ELb0ELb0ELb0ELb1ELb1EEENS1_21CollectiveEpilogueFwdINS6_IJS8_SA_S9_EEENS6_IJNS7_ILi1EEESI_SI_EEESC_SE_Li256ELb0ELb1ELb1ELb0EEENS1_30DynamicPersistentTileSchedulerILi256ELi256ELb1ELb1ELb0EEEEEEEEEvNT_6ParamsE) ;  /* 0xfffea5c002007950 */ /* 0x004fea0003c3ffff */
        .weak           $__internal_43_$__cuda_sm70_shflsync_idx_p
        .type           $__internal_43_$__cuda_sm70_shflsync_idx_p,@function
        .size           $__internal_43_$__cuda_sm70_shflsync_idx_p,(.L_x_5199 - $__internal_43_$__cuda_sm70_shflsync_idx_p)
$__internal_43_$__cuda_sm70_shflsync_idx_p:
[----:B------:R-:W-:-:S04]  /*15a40*/  MOV R13, 0xffffffff ;  /* 0xffffffff000d7802 */ /* 0x000fc80000000f00 */
[----:B------:R-:W-:Y:S04]  /*15a50*/  WARPSYNC R13 ;  /* 0x0000000d00007348 */ /* 0x000fe80003800000 */
[----:B------:R1:W2:Y:S02]  /*15a60*/  SHFL.IDX PT, R9, R12, R9, R3 ;  /* 0x000000090c097389 */ /* 0x0002a400000e0003 */
[----:B-1----:R-:W-:-:S04]  /*15a70*/  MOV R3, 0x0 ;  /* 0x0000000000037802 */ /* 0x002fc80000000f00 */
[----:B--2---:R-:W-:Y:S05]  /*15a80*/  RET.REL.NODEC R2 `(_ZN7cutlass13device_kernelIN5flash19enable_sm80_to_sm89INS1_16FlashAttnFwdSm80INS1_25CollectiveMainloopFwdSm80ILi8ELi1ELb0EN4cute5tupleIJNS5_1CILi128EEENS7_ILi96EEENS7_ILi256EEEEEELi256ENS_6half_tEfNS_4arch4Sm80ELb1ELb0ELb1ELb0ELb0ELb0ELb1ELb1EEENS1_21CollectiveEpilogueFwdINS6_IJS8_SA_S9_EEENS6_IJNS7_ILi1EEESI_SI_EEESC_SE_Li256ELb0ELb1ELb1ELb0EEENS1_30DynamicPersistentTileSchedulerILi256ELi256ELb1ELb1ELb0EEEEEEEEEvNT_6ParamsE) ;  /* 0xfffea57002007950 */ /* 0x004fea0003c3ffff */
.L_x_2193:
        /* <DEDUP_REMOVED lines=15> */
.L_x_5199:


//--------------------- .text._ZN7cutlass13device_kernelIN5flash19enable_sm80_to_sm89INS1_16FlashAttnFwdSm80INS1_25CollectiveMainloopFwdSm80ILi8ELi1ELb0EN4cute5tupleIJNS5_1CILi128EEENS7_ILi64EEENS7_ILi256EEEEEELi256ENS_6half_tEfNS_4arch4Sm80ELb1ELb0ELb1ELb1ELb0ELb0ELb1ELb1EEENS1_21CollectiveEpilogueFwdINS6_IJS8_SA_S9_EEENS6_IJNS7_ILi1EEESI_SI_EEESC_SE_Li256ELb1ELb1ELb1ELb0EEENS1_36VarlenDynamicPersistentTileSchedulerILi128ELi64ELi256ELi256ELb1ELb1ELb0ELb1ELb1ELb1EEEEEEEEEvNT_6ParamsE --------------------------
	.section	.text._ZN7cutlass13device_kernelIN5flash19enable_sm80_to_sm89INS1_16FlashAttnFwdSm80INS1_25CollectiveMainloopFwdSm80ILi8ELi1ELb0EN4cute5tupleIJNS5_1CILi128EEENS7_ILi64EEENS7_ILi256EEEEEELi256ENS_6half_tEfNS_4arch4Sm80ELb1ELb0ELb1ELb1ELb0ELb0ELb1ELb1EEENS1_21CollectiveEpilogueFwdINS6_IJS8_SA_S9_EEENS6_IJNS7_ILi1EEESI_SI_EEESC_SE_Li256ELb1ELb1ELb1ELb0EEENS1_36VarlenDynamicPersistentTileSchedulerILi128ELi64ELi256ELi256ELb1ELb1ELb0ELb1ELb1ELb1EEEEEEEEEvNT_6ParamsE,"ax",@progbits
	.sectioninfo	@"SHI_REGISTERS=255"
	.align	128
.text._ZN7cutlass13device_kernelIN5flash19enable_sm80_to_sm89INS1_16FlashAttnFwdSm80INS1_25CollectiveMainloopFwdSm80ILi8ELi1ELb0EN4cute5tupleIJNS5_1CILi128EEENS7_ILi64EEENS7_ILi256EEEEEELi256ENS_6half_tEfNS_4arch4Sm80ELb1ELb0ELb1ELb1ELb0ELb0ELb1ELb1EEENS1_21CollectiveEpilogueFwdINS6_IJS8_SA_S9_EEENS6_IJNS7_ILi1EEESI_SI_EEESC_SE_Li256ELb1ELb1ELb1ELb0EEENS1_36VarlenDynamicPersistentTileSchedulerILi128ELi64ELi256ELi256ELb1ELb1ELb0ELb1ELb1ELb1EEEEEEEEEvNT_6ParamsE:
        .type           _ZN7cutlass13device_kernelIN5flash19enable_sm80_to_sm89INS1_16FlashAttnFwdSm80INS1_25CollectiveMainloopFwdSm80ILi8ELi1ELb0EN4cute5tupleIJNS5_1CILi128EEENS7_ILi64EEENS7_ILi256EEEEEELi256ENS_6half_tEfNS_4arch4Sm80ELb1ELb0ELb1ELb1ELb0ELb0ELb1ELb1EEENS1_21CollectiveEpilogueFwdINS6_IJS8_SA_S9_EEENS6_IJNS7_ILi1EEESI_SI_EEESC_SE_Li256ELb1ELb1ELb1ELb0EEENS1_36VarlenDynamicPersistentTileSchedulerILi128ELi64ELi256ELi256ELb1ELb1ELb0ELb1ELb1ELb1EEEEEEEEEvNT_6ParamsE,@function
        .size           _ZN7cutlass13device_kernelIN5flash19enable_sm80_to_sm89INS1_16FlashAttnFwdSm80INS1_25CollectiveMainloopFwdSm80ILi8ELi1ELb0EN4cute5tupleIJNS5_1CILi128EEENS7_ILi64EEENS7_ILi256EEEEEELi256ENS_6half_tEfNS_4arch4Sm80ELb1ELb0ELb1ELb1ELb0ELb0ELb1ELb1EEENS1_21CollectiveEpilogueFwdINS6_IJS8_SA_S9_EEENS6_IJNS7_ILi1EEESI_SI_EEESC_SE_Li256ELb1ELb1ELb1ELb0EEENS1_36VarlenDynamicPersistentTileSchedulerILi128ELi64ELi256ELi256ELb1ELb1ELb0ELb1ELb1ELb1EEEEEEEEEvNT_6ParamsE,(.L_x_5202 - _ZN7cutlass13device_kernelIN5flash19enable_sm80_to_sm89INS1_16FlashAttnFwdSm80INS1_25CollectiveMainloopFwdSm80ILi8ELi1ELb0EN4cute5tupleIJNS5_1CILi128EEENS7_ILi64EEENS7_ILi256EEEEEELi256ENS_6half_tEfNS_4arch4Sm80ELb1ELb0ELb1ELb1ELb0ELb0ELb1ELb1EEENS1_21CollectiveEpilogueFwdINS6_IJS8_SA_S9_EEENS6_IJNS7_ILi1EEESI_SI_EEESC_SE_Li256ELb1ELb1ELb1ELb0EEENS1_36VarlenDynamicPersistentTileSchedulerILi128ELi64ELi256ELi256ELb1ELb1ELb0ELb1ELb1ELb1EEEEEEEEEvNT_6ParamsE)
        .other          _ZN7cutlass13device_kernelIN5flash19enable_sm80_to_sm89INS1_16FlashAttnFwdSm80INS1_25CollectiveMainloopFwdSm80ILi8ELi1ELb0EN4cute5tupleIJNS5_1CILi128EEENS7_ILi64EEENS7_ILi256EEEEEELi256ENS_6half_tEfNS_4arch4Sm80ELb1ELb0ELb1ELb1ELb0ELb0ELb1ELb1EEENS1_21CollectiveEpilogueFwdINS6_IJS8_SA_S9_EEENS6_IJNS7_ILi1EEESI_SI_EEESC_SE_Li256ELb1ELb1ELb1ELb0EEENS1_36VarlenDynamicPersistentTileSchedulerILi128ELi64ELi256ELi256ELb1ELb1ELb0ELb1ELb1ELb1EEEEEEEEEvNT_6ParamsE,@"STO_CUDA_ENTRY STV_DEFAULT"
_ZN7cutlass13device_kernelIN5flash19enable_sm80_to_sm89INS1_16FlashAttnFwdSm80INS1_25CollectiveMainloopFwdSm80ILi8ELi1ELb0EN4cute5tupleIJNS5_1CILi128EEENS7_ILi64EEENS7_ILi256EEEEEELi256ENS_6half_tEfNS_4arch4Sm80ELb1ELb0ELb1ELb1ELb0ELb0ELb1ELb1EEENS1_21CollectiveEpilogueFwdINS6_IJS8_SA_S9_EEENS6_IJNS7_ILi1EEESI_SI_EEESC_SE_Li256ELb1ELb1ELb1ELb0EEENS1_36VarlenDynamicPersistentTileSchedulerILi128ELi64ELi256ELi256ELb1ELb1ELb0ELb1ELb1ELb1EEEEEEEEEvNT_6ParamsE:
        /* <DEDUP_REMOVED lines=54> */
.L_x_2199:
        /* <DEDUP_REMOVED lines=16> */
.L_x_2296:
        /* <DEDUP_REMOVED lines=16> */
.L_x_2297:
[----:B--2---:R-:W-:-:S05]  /*0560*/  IMAD R0, R0, c[0x0][0x538], RZ ;  /* 0x00014e0000007a24 */ /* 0x004fca00078e02ff */
[----:B------:R-:W-:-:S04]  /*0570*/  IADD3 R7, R0, R7, RZ ;  /* 0x0000000700077210 */ /* 0x000fc80007ffe0ff */
[----:B------:R-:W-:-:S13]  /*0580*/  ISETP.GT.AND P0, PT, R7, UR4, PT ;  /* 0x0000000407007c0c */ /* 0x000fda000bf04270 */
[----:B-1----:R-:W-:Y:S05]  /*0590*/  @!P0 BRA `(.L_x_2199) ;  /* 0xfffffdc000008947 */ /* 0x002fea000383ffff */
.L_x_2195:
[----:B------:R-:W-:-:S05]  /*05a0*/  IADD3 R11, -R0, R7, RZ ;  /* 0x00000007000b7210 */ /* 0x000fca0007ffe1ff */
[----:B------:R-:W-:-:S05]  /*05b0*/  IMAD R0, R4, c[0x0][0x538], R11 ;  /* 0x00014e0004007a24 */ /* 0x000fca00078e020b */
[----:B------:R-:W-:Y:S01]  /*05c0*/  ISETP.GT.AND P0, PT, R0, UR4, PT ;  /* 0x0000000400007c0c */ /* 0x000fe2000bf04270 */
[----:B------:R-:W-:-:S12]  /*05d0*/  BRA.DIV ~URZ, `(.L_x_2200) ;  /* 0x000140927f007947 */ /* 0x000fd8000b800000 */
[----:B------:R-:W-:-:S04]  /*05e0*/  VOTE.ANY R10, PT, !P0 ;  /* 0x00000000000a7806 */ /* 0x000fc800040e0100 */
.L_x_2298:
[----:B------:R-:W1:Y:S02]  /*05f0*/  POPC R7, R10 ;  /* 0x0000000a00077309 */ /* 0x000e640000000000 */
[----:B-1----:R-:W-:-:S05]  /*0600*/  IADD3 R0, R7, R6, RZ ;  /* 0x0000000607007210 */ /* 0x002fca0007ffe0ff */
[----:B------:R1:W-:Y:S01]  /*0610*/  STL [R1+0x2c], R0 ;  /* 0x00002c0001007387 */ /* 0x0003e20000100800 */
[----:B------:R-:W-:Y:S05]  /*0620*/  BRA.DIV ~URZ, `(.L_x_2201) ;  /* 0x000140927f007947 */ /* 0x000fea000b800000 */
[----:B------:R2:W3:Y:S01]  /*0630*/  SHFL.IDX PT, R12, R9, R7, 0x1f ;  /* 0x00001f07090c7589 */ /* 0x0004e200000e0000 */
[----:B------:R-:W-:-:S03]  /*0640*/  MOV R6, RZ ;  /* 0x000000ff00067202 */ /* 0x000fc60000000f00 */
[----:B------:R2:W4:Y:S04]  /*0650*/  SHFL.IDX PT, R9, R8, R7, 0x1f ;  /* 0x00001f0708097589 */ /* 0x00052800000e0000 */
.L_x_2299:
[----:B------:R-:W-:Y:S01]  /*0660*/  ISETP.NE.AND P0, PT, R10, RZ, PT ;  /* 0x000000ff0a00720c */ /* 0x000fe20003f05270 */
[----:B------:R-:W-:-:S12]  /*0670*/  BSSY B0, `(.L_x_2202) ;  /* 0x0000005000007945 */ /* 0x000fd80003800000 */
[----:B------:R-:W-:Y:S05]  /*0680*/  @!P0 BRA `(.L_x_2203) ;  /* 0x0000003000008947 */ /* 0x000fea0003800000 */
[----:B------:R-:W-:Y:S01]  /*0690*/  IADD3 R3, R7, -0x1, RZ ;  /* 0xffffffff07037810 */ /* 0x000fe20007ffe0ff */
[----:B------:R-:W-:Y:S05]  /*06a0*/  BRA.DIV ~URZ, `(.L_x_2204) ;  /* 0x000140f27f007947 */ /* 0x000fea000b800000 */
[----:B------:R1:W2:Y:S02]  /*06b0*/  SHFL.IDX PT, R6, R4, R3, 0x1f ;  /* 0x00001f0304067589 */ /* 0x0002a400000e0000 */
.L_x_2203:
[----:B------:R-:W-:Y:S05]  /*06c0*/  BSYNC B0 ;  /* 0x0000000000007941 */ /* 0x000fea0003800000 */
.L_x_2202:
        /* <DEDUP_REMOVED lines=69> */
.L_x_2206:
        /* <DEDUP_REMOVED lines=70> */
.L_x_2207:
[----:B------:R-:W-:Y:S05]  /*0f80*/  BSYNC B0 ;  /* 0x0000000000007941 */ /* 0x000fea0003800000 */
.L_x_2205:
[----:B------:R-:W-:-:S04]  /*0f90*/  LOP3.LUT R0, RZ, R0, RZ, 0x33, !PT ;  /* 0x00000000ff007212 */ /* 0x000fc800078e33ff */
[----:B------:R-:W-:-:S05]  /*0fa0*/  IADD3 R0, R0, R12, RZ ;  /* 0x0000000c00007210 */ /* 0x000fca0007ffe0ff */
[----:B------:R2:W-:Y:S01]  /*0fb0*/  STL [R1+0x24], R0 ;  /* 0x0000240001007387 */ /* 0x0005e20000100800 */
[----:B------:R-:W-:Y:S05]  /*0fc0*/  BRA `(.L_x_2208) ;  /* 0x0000006000007947 */ /* 0x000fea0003800000 */
.L_x_2196:
[----:B------:R-:W-:Y:S01]  /*0fd0*/  MOV R0, UR4 ;  /* 0x0000000400007c02 */ /* 0x000fe20008000f00 */
[----:B------:R-:W-:Y:S04]  /*0fe0*/  STL [R1+0x24], RZ ;  /* 0x000024ff01007387 */ /* 0x000fe80000100800 */
[----:B------:R-:W-:Y:S04]  /*0ff0*/  STL [R1+0x28], RZ ;  /* 0x000028ff01007387 */ /* 0x000fe80000100800 */
[----:B------:R1:W-:Y:S02]  /*1000*/  STL [R1+0x20], R0 ;  /* 0x0000200001007387 */ /* 0x0003e40000100800 */
[----:B-1----:R-:W-:-:S05]  /*1010*/  MOV R0, c[0x0][0x53c] ;  /* 0x00014f0000007a02 */ /* 0x002fca0000000f00 */
[----:B------:R1:W-:Y:S02]  /*1020*/  STL [R1+0x2c], R0 ;  /* 0x00002c0001007387 */ /* 0x0003e40000100800 */
.L_x_2208:
        /* <DEDUP_REMOVED lines=8> */
.L_x_2194:
[----:B-12---:R-:W2:Y:S02]  /*10b0*/  LDL R0, [R1+0x2c] ;  /* 0x00002c0001007983 */ /* 0x006ea40000100800 */
[----:B--2---:R-:W-:-:S13]  /*10c0*/  ISETP.GE.AND P0, PT, R0, c[0x0][0x53c], PT ;  /* 0x00014f0000007a0c */ /* 0x004fda0003f06270 */
[----:B------:R-:W-:Y:S05]  /*10d0*/  @P0 EXIT ;  /* 0x000000000000094d */ /* 0x000fea0003800000 */
[----:B------:R-:W1:Y:S02]  /*10e0*/  S2R R16, SR_TID.X ;  /* 0x0000000000107919 */ /* 0x000e640000002100 */
[----:B-1----:R-:W-:-:S04]  /*10f0*/  SHF.R.S32.HI R8, RZ, 0x1f, R16 ;  /* 0x0000001fff087819 */ /* 0x002fc80000011410 */
[CC--:B------:R-:W-:Y:S02]  /*1100*/  LEA.HI R2, R8.reuse, R16.reuse, RZ, 0x4 ;  /* 0x0000001008027211 */ /* 0x0c0fe400078f20ff */
[----:B---3--:R-:W-:Y:S02]  /*1110*/  LEA.HI R7, R8, R16, RZ, 0x3 ;  /* 0x0000001008077211 */ /* 0x008fe400078f18ff */
        /* <DEDUP_REMOVED lines=29> */
[----:B------:R-:W-:Y:S01]  /*12f0*/  LOP3.LUT R15, R3, R0, RZ, 0x3c, !PT ;  /* 0x00000000030f7212 */ /* 0x000fe200078e3cff */
[----:B------:R-:W-:Y:S01]  /*1300*/  IMAD.IADD R11, R2, 0x1, -R4 ;  /* 0x00000001020b7824 */ /* 0x000fe200078e0a04 */
[----:B------:R-:W-:Y:S02]  /*1310*/  LEA.HI R7, R8, R16, RZ, 0x6 ;  /* 0x0000001008077211 */ /* 0x000fe400078f30ff */
        /* <DEDUP_REMOVED lines=15> */
[----:B------:R-:W-:-:S02]  /*1410*/  LOP3.LUT R5, R2, 0x8, R5, 0xf8, !PT ;  /* 0x0000000802057812 */ /* 0x000fc400078ef805 */
[----:B------:R-:W-:Y:S01]  /*1420*/  SHF.R.U32.HI R2, RZ, 0x3, R2 ;  /* 0x00000003ff027819 */ /* 0x000fe20000011602 */
[----:B------:R-:W-:Y:S01]  /*1430*/  IMAD.IADD R3, R8, 0x1, -R0 ;  /* 0x0000000108037824 */ /* 0x000fe200078e0a00 */
[----:B------:R-:W-:Y:S02]  /*1440*/  LEA.HI R12, R12, R17, RZ, 0x2 ;  /* 0x000000110c0c7211 */ /* 0x000fe400078f10ff */
[----:B------:R-:W-:Y:S01]  /*1450*/  LOP3.LUT R6, R5, R2, RZ, 0x3c, !PT ;  /* 0x0000000205067212 */ /* 0x000fe200078e3cff */
[C---:B------:R-:W-:Y:S01]  /*1460*/  IMAD.SHL.U32 R2, R9.reuse, 0x40, RZ ;  /* 0x0000004009027824 */ /* 0x040fe200078e00ff */
[----:B------:R-:W-:Y:S02]  /*1470*/  SHF.R.S32.HI R0, RZ, 0x2, R12 ;  /* 0x00000002ff007819 */ /* 0x000fe4000001140c */
[----:B------:R-:W-:Y:S02]  /*1480*/  LOP3.LUT R4, R9, 0x1, RZ, 0xc0, !PT ;  /* 0x0000000109047812 */ /* 0x000fe400078ec0ff */
[----:B------:R-:W-:Y:S01]  /*1490*/  LOP3.LUT R2, R2, 0x1c0, RZ, 0xc0, !PT ;  /* 0x000001c002027812 */ /* 0x000fe200078ec0ff */
[----:B------:R-:W-:Y:S01]  /*14a0*/  IMAD R16, R3, 0x10, R0 ;  /* 0x0000001003107824 */ /* 0x000fe200078e0200 */
[----:B------:R-:W-:Y:S01]  /*14b0*/  ISETP.NE.U32.AND P0, PT, R4, 0x1, PT ;  /* 0x000000010400780c */ /* 0x000fe20003f05070 */
[----:B------:R-:W-:Y:S01]  /*14c0*/  IMAD.SHL.U32 R4, R8, 0x400, RZ ;  /* 0x0000040008047824 */ /* 0x000fe200078e00ff */
[----:B------:R-:W-:Y:S01]  /*14d0*/  LEA.HI R0, R7, R7, RZ, 0x1 ;  /* 0x0000000707007211 */ /* 0x000fe200078f08ff */
[----:B------:R-:W-:Y:S01]  /*14e0*/  IMAD.SHL.U32 R3, R13, 0x40, RZ ;  /* 0x000000400d037824 */ /* 0x000fe200078e00ff */
[----:B------:R-:W-:Y:S01]  /*14f0*/  LEA.HI R2, R2, R2, RZ, 0x1d ;  /* 0x0000000202027211 */ /* 0x000fe200078fe8ff */
[----:B------:R-:W-:Y:S01]  /*1500*/  IMAD R5, R7, 0x2, R4 ;  /* 0x0000000207057824 */ /* 0x000fe200078e0204 */
[----:B------:R-:W-:Y:S01]  /*1510*/  LOP3.LUT R0, R0, 0x1ffffffe, RZ, 0xc0, !PT ;  /* 0x1ffffffe00007812 */ /* 0x000fe200078ec0ff */
[----:B------:R-:W-:Y:S01]  /*1520*/  STL [R1+0xe4], R16 ;  /* 0x0000e41001007387 */ /* 0x000fe20000100800 */
[----:B------:R-:W-:Y:S01]  /*1530*/  LOP3.LUT R3, R3, 0xfffffe00, RZ, 0xc0, !PT ;  /* 0xfffffe0003037812 */ /* 0x000fe200078ec0ff */
[----:B------:R-:W-:Y:S01]  /*1540*/  IMAD.IADD R8, R5, 0x1, R2 ;  /* 0x0000000105087824 */ /* 0x000fe200078e0202 */
[----:B------:R-:W-:Y:S01]  /*1550*/  R2P PR, R9, 0x6 ;  /* 0x0000000609007804 */ /* 0x000fe20000000000 */
[----:B------:R-:W-:Y:S01]  /*1560*/  IMAD.IADD R9, R7, 0x1, -R0 ;  /* 0x0000000107097824 */ /* 0x000fe200078e0a00 */
[-C--:B------:R-:W-:Y:S01]  /*1570*/  IADD3 R4, R6, R3.reuse, R4 ;  /* 0x0000000306047210 */ /* 0x080fe20007ffe004 */
[----:B------:R-:W-:Y:S01]  /*1580*/  IMAD R0, R14, 0x200, R15 ;  /* 0x000002000e007824 */ /* 0x000fe200078e020f */
[----:B------:R-:W-:Y:S01]  /*1590*/  LOP3.LUT R5, R6, R3, RZ, 0xfc, !PT ;  /* 0x0000000306057212 */ /* 0x000fe200078efcff */
[----:B------:R-:W-:Y:S01]  /*15a0*/  IMAD R3, R10, 0x20, R20 ;  /* 0x000000200a037824 */ /* 0x000fe200078e0214 */
[----:B------:R-:W-:Y:S01]  /*15b0*/  IADD3 R14, R18, 0x40, RZ ;  /* 0x00000040120e7810 */ /* 0x000fe20007ffe0ff */
[----:B------:R-:W-:Y:S01]  /*15c0*/  IMAD R9, R9, 0x8, R16 ;  /* 0x0000000809097824 */ /* 0x000fe200078e0210 */
[----:B------:R-:W-:Y:S01]  /*15d0*/  SHF.R.S32.HI R19, RZ, 0x1f, R18 ;  /* 0x0000001fff137819 */ /* 0x000fe20000011412 */
[----:B------:R-:W-:Y:S01]  /*15e0*/  IMAD.MOV.U32 R13, RZ, RZ, 0x20 ;  /* 0x00000020ff0d7424 */ /* 0x000fe200078e00ff */
[----:B------:R1:W-:Y:S01]  /*15f0*/  STL [R1+0xb8], R3 ;  /* 0x0000b80301007387 */ /* 0x0003e20000100800 */
[----:B------:R-:W-:-:S02]  /*1600*/  LOP3.LUT P3, RZ, R10, 0x4, RZ, 0xc0, !PT ;  /* 0x000000040aff7812 */ /* 0x000fc4000786c0ff */
[----:B------:R-:W-:Y:S01]  /*1610*/  LOP3.LUT P4, RZ, R10, 0x2, RZ, 0xc0, !PT ;  /* 0x000000020aff7812 */ /* 0x000fe2000788c0ff */
[----:B------:R-:W-:Y:S01]  /*1620*/  STL.64 [R1+0x30], R18 ;  /* 0x0000301201007387 */ /* 0x000fe20000100a00 */
[C---:B------:R-:W-:Y:S02]  /*1630*/  IADD3 R7, R18.reuse, 0x80, RZ ;  /* 0x0000008012077810 */ /* 0x040fe40007ffe0ff */
[----:B------:R-:W-:Y:S01]  /*1640*/  SHF.R.S32.HI R10, RZ, 0x1f, R14 ;  /* 0x0000001fff0a7819 */ /* 0x000fe2000001140e */
[----:B------:R-:W-:Y:S01]  /*1650*/  STL [R1+0x3c], R14 ;  /* 0x00003c0e01007387 */ /* 0x000fe20000100800 */
[----:B------:R-:W-:Y:S02]  /*1660*/  IADD3 R6, R18, 0xc0, RZ ;  /* 0x000000c012067810 */ /* 0x000fe40007ffe0ff */
[C---:B------:R-:W-:Y:S01]  /*1670*/  LOP3.LUT P6, RZ, R11.reuse, 0x2, RZ, 0xc0, !PT ;  /* 0x000000020bff7812 */ /* 0x040fe200078cc0ff */
[----:B------:R2:W-:Y:S01]  /*1680*/  STL [R1+0x38], R7 ;  /* 0x0000380701007387 */ /* 0x0005e20000100800 */
[----:B------:R-:W-:Y:S01]  /*1690*/  LOP3.LUT P5, RZ, R11, 0x4, RZ, 0xc0, !PT ;  /* 0x000000040bff7812 */ /* 0x000fe200078ac0ff */
[----:B------:R-:W-:Y:S01]  /*16a0*/  IMAD.MOV.U32 R11, RZ, RZ, 0x40 ;  /* 0x00000040ff0b7424 */ /* 0x000fe200078e00ff */
[----:B------:R-:W-:Y:S01]  /*16b0*/  LEA R192, R0, 0x8100, 0x1 ;  /* 0x0000810000c07811 */ /* 0x000fe200078e08ff */
[----:B------:R3:W-:Y:S01]  /*16c0*/  STL [R1+0x60], R10 ;  /* 0x0000600a01007387 */ /* 0x0007e20000100800 */
[----:B------:R-:W-:-:S02]  /*16d0*/  LEA R199, R4, 0x10100, 0x1 ;  /* 0x0001010004c77811 */ /* 0x000fc400078e08ff */
[C---:B------:R-:W-:Y:S01]  /*16e0*/  SEL R2, R11.reuse, 0xffffffc0, !P3 ;  /* 0xffffffc00b027807 */ /* 0x040fe20005800000 */
[----:B------:R4:W-:Y:S01]  /*16f0*/  STL [R1+0x40], R6 ;  /* 0x0000400601007387 */ /* 0x0009e20000100800 */
[----:B------:R-:W-:Y:S02]  /*1700*/  SEL R0, R11, 0xffffffc0, !P5 ;  /* 0xffffffc00b007807 */ /* 0x000fe40006800000 */
[C---:B------:R-:W-:Y:S01]  /*1710*/  IADD3 R203, R192.reuse, 0x20, RZ ;  /* 0x00000020c0cb7810 */ /* 0x040fe20007ffe0ff */
[----:B------:R-:W-:Y:S01]  /*1720*/  IMAD.IADD R198, R192, 0x1, R2 ;  /* 0x00000001c0c67824 */ /* 0x000fe200078e0202 */
[----:B-1----:R-:W-:Y:S01]  /*1730*/  LOP3.LUT R3, R12, 0x7ffffffc, RZ, 0xc0, !PT ;  /* 0x7ffffffc0c037812 */ /* 0x002fe200078ec0ff */
[----:B------:R-:W-:Y:S01]  /*1740*/  IMAD.IADD R202, R199, 0x1, R0 ;  /* 0x00000001c7ca7824 */ /* 0x000fe200078e0200 */
[----:B------:R-:W-:Y:S02]  /*1750*/  @P4 IADD3 R203, R192, -0x20, RZ ;  /* 0xffffffe0c0cb4810 */ /* 0x000fe40007ffe0ff */
[----:B------:R-:W-:Y:S01]  /*1760*/  LEA R193, R5, 0x100, 0x1 ;  /* 0x0000010005c17811 */ /* 0x000fe200078e08ff */
[----:B------:R-:W-:Y:S01]  /*1770*/  IMAD.IADD R3, R17, 0x1, -R3 ;  /* 0x0000000111037824 */ /* 0x000fe200078e0a03 */
[C---:B------:R-:W-:Y:S01]  /*1780*/  IADD3 R218, R203.reuse, 0x800, RZ ;  /* 0x00000800cbda7810 */ /* 0x040fe20007ffe0ff */
[----:B------:R-:W-:Y:S01]  /*1790*/  IMAD.IADD R195, R2, 0x1, R203 ;  /* 0x0000000102c37824 */ /* 0x000fe200078e02cb */
[C---:B------:R-:W-:Y:S01]  /*17a0*/  IADD3 R217, R203.reuse, 0x1000, RZ ;  /* 0x00001000cbd97810 */ /* 0x040fe20007ffe0ff */
[----:B------:R-:W-:Y:S01]  /*17b0*/  IMAD.IADD R197, R0, 0x1, R193 ;  /* 0x0000000100c57824 */ /* 0x000fe200078e02c1 */
[----:B------:R-:W-:-:S02]  /*17c0*/  IADD3 R216, R203, 0x1800, RZ ;  /* 0x00001800cbd87810 */ /* 0x000fc40007ffe0ff */
[----:B--2---:R-:W-:Y:S02]  /*17d0*/  SHF.R.S32.HI R7, RZ, 0x1f, R7 ;  /* 0x0000001fff077819 */ /* 0x004fe40000011407 */
[----:B------:R-:W-:Y:S01]  /*17e0*/  IADD3 R215, R203, 0x2000, RZ ;  /* 0x00002000cbd77810 */ /* 0x000fe20007ffe0ff */
[----:B---3--:R-:W-:Y:S02]  /*17f0*/  IMAD.SHL.U32 R10, R3, 0x2, RZ ;  /* 0x00000002030a7824 */ /* 0x008fe400078e00ff */
[----:B------:R1:W-:Y:S01]  /*1800*/  STL [R1+0x5c], R7 ;  /* 0x00005c0701007387 */ /* 0x0003e20000100800 */
[----:B------:R-:W-:Y:S02]  /*1810*/  SEL R3, R13, 0xffffffe0, !P6 ;  /* 0xffffffe00d037807 */ /* 0x000fe40007000000 */
[----:B----4-:R-:W-:Y:S02]  /*1820*/  SHF.R.S32.HI R6, RZ, 0x1f, R6 ;  /* 0x0000001fff067819 */ /* 0x010fe40000011406 */
[C---:B------:R-:W-:Y:S01]  /*1830*/  IADD3 R12, R10.reuse, 0x8, RZ ;  /* 0x000000080a0c7810 */ /* 0x040fe20007ffe0ff */
[----:B------:R-:W-:Y:S01]  /*1840*/  IMAD.IADD R200, R199, 0x1, R3 ;  /* 0x00000001c7c87824 */ /* 0x000fe200078e0203 */
[C---:B------:R-:W-:Y:S01]  /*1850*/  IADD3 R18, R10.reuse, 0xb8, RZ ;  /* 0x000000b80a127810 */ /* 0x040fe20007ffe0ff */
[----:B------:R2:W-:Y:S01]  /*1860*/  STL [R1+0x58], R6 ;  /* 0x0000580601007387 */ /* 0x0005e20000100800 */
[C---:B------:R-:W-:Y:S01]  /*1870*/  IADD3 R17, R10.reuse, 0xc0, RZ ;  /* 0x000000c00a117810 */ /* 0x040fe20007ffe0ff */
[----:B------:R-:W-:Y:S01]  /*1880*/  IMAD.IADD R194, R3, 0x1, R193 ;  /* 0x0000000103c27824 */ /* 0x000fe200078e02c1 */
[C---:B------:R-:W-:Y:S01]  /*1890*/  IADD3 R16, R10.reuse, 0xc8, RZ ;  /* 0x000000c80a107810 */ /* 0x040fe20007ffe0ff */
[----:B------:R3:W-:Y:S01]  /*18a0*/  STL [R1+0x50], R9 ;  /* 0x0000500901007387 */ /* 0x0007e20000100800 */
[----:B------:R-:W-:Y:S01]  /*18b0*/  IADD3 R15, R10, 0xd0, RZ ;  /* 0x000000d00a0f7810 */ /* 0x000fe20007ffe0ff */
[----:B------:R-:W-:Y:S01]  /*18c0*/  IMAD.IADD R201, R200, 0x1, R0 ;  /* 0x00000001c8c97824 */ /* 0x000fe200078e0200 */
[----:B------:R-:W-:Y:S01]  /*18d0*/  IADD3 R14, R10, 0xd8, RZ ;  /* 0x000000d80a0e7810 */ /* 0x000fe20007ffe0ff */
[----:B------:R-:W-:Y:S01]  /*18e0*/  STL [R1+0x10], R10 ;  /* 0x0000100a01007387 */ /* 0x000fe20000100800 */
[C---:B------:R-:W-:Y:S01]  /*18f0*/  IADD3 R214, R203.reuse, 0x2800, RZ ;  /* 0x00002800cbd67810 */ /* 0x040fe20007ffe0ff */
[----:B------:R-:W-:Y:S01]  /*1900*/  IMAD.IADD R196, R0, 0x1, R194 ;  /* 0x0000000100c47824 */ /* 0x000fe200078e02c2 */
[C---:B------:R-:W-:Y:S01]  /*1910*/  IADD3 R213, R203.reuse, 0x3000, RZ ;  /* 0x00003000cbd57810 */ /* 0x040fe20007ffe0ff */
[----:B------:R4:W-:Y:S01]  /*1920*/  STL [R1+0x8c], R12 ;  /* 0x00008c0c01007387 */ /* 0x0009e20000100800 */
[----:B------:R-:W-:-:S02]  /*1930*/  IADD3 R212, R203, 0x3800, RZ ;  /* 0x00003800cbd47810 */ /* 0x000fc40007ffe0ff */
[----:B------:R-:W-:Y:S02]  /*1940*/  IADD3 R211, R203, 0x4000, RZ ;  /* 0x00004000cbd37810 */ /* 0x000fe40007ffe0ff */
[----:B-1----:R-:W-:Y:S02]  /*1950*/  SEL R7, R13, 0xffffffe0, !P1 ;  /* 0xffffffe00d077807 */ /* 0x002fe40004800000 */
[----:B------:R-:W-:Y:S02]  /*1960*/  IADD3 R13, R10, 0xe0, RZ ;  /* 0x000000e00a0d7810 */ /* 0x000fe40007ffe0ff */
[C---:B------:R-:W-:Y:S02]  /*1970*/  IADD3 R210, R203.reuse, 0x4800, RZ ;  /* 0x00004800cbd27810 */ /* 0x040fe40007ffe0ff */
[----:B------:R-:W-:Y:S02]  /*1980*/  IADD3 R209, R203, 0x5000, RZ ;  /* 0x00005000cbd17810 */ /* 0x000fe40007ffe0ff */
[----:B--2---:R-:W-:-:S02]  /*1990*/  SEL R6, R11, 0xffffffc0, !P2 ;  /* 0xffffffc00b067807 */ /* 0x004fc40005000000 */
[C---:B------:R-:W-:Y:S02]  /*19a0*/  IADD3 R11, R10.reuse, 0x10, RZ ;  /* 0x000000100a0b7810 */ /* 0x040fe40007ffe0ff */
[C---:B---3--:R-:W-:Y:S02]  /*19b0*/  IADD3 R9, R10.reuse, 0xb0, RZ ;  /* 0x000000b00a097810 */ /* 0x048fe40007ffe0ff */
[C---:B------:R-:W-:Y:S01]  /*19c0*/  IADD3 R208, R203.reuse, 0x5800, RZ ;  /* 0x00005800cbd07810 */ /* 0x040fe20007ffe0ff */
[----:B------:R1:W-:Y:S01]  /*19d0*/  STL [R1+0x88], R11 ;  /* 0x0000880b01007387 */ /* 0x0003e20000100800 */
[C---:B------:R-:W-:Y:S02]  /*19e0*/  IADD3 R207, R203.reuse, 0x6000, RZ ;  /* 0x00006000cbcf7810 */ /* 0x040fe40007ffe0ff */
[----:B------:R-:W-:Y:S01]  /*19f0*/  IADD3 R206, R203, 0x6800, RZ ;  /* 0x00006800cbce7810 */ /* 0x000fe20007ffe0ff */
[----:B------:R2:W-:Y:S01]  /*1a00*/  STL [R1+0x84], R9 ;  /* 0x0000840901007387 */ /* 0x0005e20000100800 */
[----:B----4-:R-:W-:-:S02]  /*1a10*/  IADD3 R12, R10, 0xe8, RZ ;  /* 0x000000e80a0c7810 */ /* 0x010fc40007ffe0ff */
[C---:B------:R-:W-:Y:S01]  /*1a20*/  IADD3 R205, R203.reuse, 0x7000, RZ ;  /* 0x00007000cbcd7810 */ /* 0x040fe20007ffe0ff */
[----:B------:R3:W-:Y:S01]  /*1a30*/  STL [R1+0xb4], R18 ;  /* 0x0000b41201007387 */ /* 0x0007e20000100800 */
[----:B------:R-:W-:-:S03]  /*1a40*/  IADD3 R204, R203, 0x7800, RZ ;  /* 0x00007800cbcc7810 */ /* 0x000fc60007ffe0ff */
[----:B------:R-:W-:Y:S04]  /*1a50*/  STL [R1+0xb0], R17 ;  /* 0x0000b01101007387 */ /* 0x000fe80000100800 */
[----:B------:R4:W-:Y:S04]  /*1a60*/  STL [R1+0xac], R16 ;  /* 0x0000ac1001007387 */ /* 0x0009e80000100800 */
[----:B------:R5:W-:Y:S04]  /*1a70*/  STL [R1+0xa8], R15 ;  /* 0x0000a80f01007387 */ /* 0x000be80000100800 */
[----:B------:R-:W-:Y:S01]  /*1a80*/  STL [R1+0xa4], R14 ;  /* 0x0000a40e01007387 */ /* 0x000fe20000100800 */
[----:B-1----:R-:W-:-:S03]  /*1a90*/  IADD3 R11, R10, 0xf0, RZ ;  /* 0x000000f00a0b7810 */ /* 0x002fc60007ffe0ff */
[----:B------:R1:W-:Y:S01]  /*1aa0*/  STL [R1+0xa0], R13 ;  /* 0x0000a00d01007387 */ /* 0x0003e20000100800 */
[----:B--2---:R-:W-:Y:S02]  /*1ab0*/  IADD3 R9, R10, 0xf8, RZ ;  /* 0x000000f80a097810 */ /* 0x004fe40007ffe0ff */
[----:B------:R-:W-:Y:S01]  /*1ac0*/  LEA R10, R8, 0x80, 0x1 ;  /* 0x00000080080a7811 */ /* 0x000fe200078e08ff */
[----:B------:R2:W-:Y:S01]  /*1ad0*/  STL [R1+0x9c], R12 ;  /* 0x00009c0c01007387 */ /* 0x0005e20000100800 */
[----:B---3--:R-:W-:Y:S02]  /*1ae0*/  SHF.R.S32.HI R18, RZ, 0x1f, R18 ;  /* 0x0000001fff127819 */ /* 0x008fe40000011412 */
[----:B------:R-:W-:Y:S01]  /*1af0*/  SHF.R.S32.HI R8, RZ, 0x1f, R17 ;  /* 0x0000001fff087819 */ /* 0x000fe20000011411 */
[----:B------:R-:W-:Y:S04]  /*1b00*/  STL [R1+0x98], R11 ;  /* 0x0000980b01007387 */ /* 0x000fe80000100800 */
[----:B------:R3:W-:Y:S01]  /*1b10*/  STL [R1+0x94], R9 ;  /* 0x0000940901007387 */ /* 0x0007e20000100800 */
[----:B----4-:R-:W-:-:S03]  /*1b20*/  SHF.R.S32.HI R16, RZ, 0x1f, R16 ;  /* 0x0000001fff107819 */ /* 0x010fc60000011410 */
[----:B------:R-:W-:Y:S01]  /*1b30*/  STL [R1+0x64], R10 ;  /* 0x0000640a01007387 */ /* 0x000fe20000100800 */
[----:B-----5:R-:W-:-:S03]  /*1b40*/  SHF.R.S32.HI R15, RZ, 0x1f, R15 ;  /* 0x0000001fff0f7819 */ /* 0x020fc6000001140f */
[----:B------:R-:W-:Y:S04]  /*1b50*/  STL [R1+0xdc], R18 ;  /* 0x0000dc1201007387 */ /* 0x000fe80000100800 */
[----:B------:R4:W-:Y:S01]  /*1b60*/  STL [R1+0xd8], R8 ;  /* 0x0000d80801007387 */ /* 0x0009e20000100800 */
[----:B-1----:R-:W-:-:S03]  /*1b70*/  SHF.R.S32.HI R13, RZ, 0x1f, R13 ;  /* 0x0000001fff0d7819 */ /* 0x002fc6000001140d */
[----:B------:R-:W-:Y:S01]  /*1b80*/  STL [R1+0xd4], R16 ;  /* 0x0000d41001007387 */ /* 0x000fe20000100800 */
[----:B--2---:R-:W-:-:S03]  /*1b90*/  SHF.R.S32.HI R12, RZ, 0x1f, R12 ;  /* 0x0000001fff0c7819 */ /* 0x004fc6000001140c */
[----:B------:R-:W-:Y:S01]  /*1ba0*/  STL [R1+0xd0], R15 ;  /* 0x0000d00f01007387 */ /* 0x000fe20000100800 */
[----:B---3--:R-:W-:Y:S02]  /*1bb0*/  SHF.R.S32.HI R9, RZ, 0x1f, R9 ;  /* 0x0000001fff097819 */ /* 0x008fe40000011409 */
[----:B----4-:R-:W-:-:S05]  /*1bc0*/  SHF.R.S32.HI R8, RZ, 0x1f, R14 ;  /* 0x0000001fff087819 */ /* 0x010fca000001140e */
        /* <DEDUP_REMOVED lines=21> */
.L_x_2295:
        /* <DEDUP_REMOVED lines=20> */
[----:B------:R-:W-:-:S05]  /*1e60*/  @P0 LEA.HI.X R3, R115, c[0x0][0x374], R114, 0x2, P1 ;  /* 0x0000dd0073030a11 */ /* 0x000fca00008f1472 */
[----:B------:R2:W5:Y:S01]  /*1e70*/  @P0 LDG.E R10, [R2.64] ;  /* 0x00000006020a0981 */ /* 0x000562000c1e1900 */
[C---:B------:R-:W-:Y:S02]  /*1e80*/  @P4 LEA R8, P0, R115.reuse, c[0x0][0x360], 0x2 ;  /* 0x0000d80073084a11 */ /* 0x040fe400078010ff */
[C-C-:B------:R-:W-:Y:S02]  /*1e90*/  LEA.HI.X R5, R115.reuse, c[0x0][0x34c], R114.reuse, 0x2, P3 ;  /* 0x0000d30073057a11 */ /* 0x140fe400018f1472 */
[----:B------:R-:W-:-:S03]  /*1ea0*/  @P4 LEA.HI.X R9, R115, c[0x0][0x364], R114, 0x2, P0 ;  /* 0x0000d90073094a11 */ /* 0x000fc600000f1472 */
[----:B------:R1:W5:Y:S04]  /*1eb0*/  @P2 LDG.E R6, [R4.64] ;  /* 0x0000000604062981 */ /* 0x000368000c1e1900 */
[----:B------:R-:W4:Y:S01]  /*1ec0*/  @P4 LDG.E R0, [R8.64] ;  /* 0x0000000608004981 */ /* 0x000f22000c1e1900 */
[----:B--2---:R-:W-:-:S04]  /*1ed0*/  LEA R2, P1, R115, c[0x0][0x350], 0x2 ;  /* 0x0000d40073027a11 */ /* 0x004fc800078210ff */
[----:B------:R-:W-:-:S05]  /*1ee0*/  LEA.HI.X R3, R115, c[0x0][0x354], R114, 0x2, P1 ;  /* 0x0000d50073037a11 */ /* 0x000fca00008f1472 */
[----:B------:R1:W5:Y:S01]  /*1ef0*/  @P6 LDG.E R11, [R2.64] ;  /* 0x00000006020b6981 */ /* 0x000362000c1e1900 */
[----:B---3--:R-:W-:-:S05]  /*1f00*/  LOP3.LUT R107, R12, 0xffff, RZ, 0xc0, !PT ;  /* 0x0000ffff0c6b7812 */ /* 0x008fca00078ec0ff */
[----:B------:R1:W-:Y:S01]  /*1f10*/  STL [R1+0x4c], R107 ;  /* 0x00004c6b01007387 */ /* 0x0003e20000100800 */
[----:B------:R-:W-:Y:S03]  /*1f20*/  YIELD ;  /* 0x0000000000007946 */ /* 0x000fe60003800000 */
[----:B----4-:R1:W-:Y:S01]  /*1f30*/  @P4 STL [R1+0x1c], R0 ;  /* 0x00001c0001004387 */ /* 0x0103e20000100800 */
        /* <DEDUP_REMOVED lines=8> */
.L_x_2209:
[----:B------:R-:W-:-:S04]  /*1fc0*/  ISETP.NE.U32.AND P0, PT, RZ, c[0x0][0x368], PT ;  /* 0x0000da00ff007a0c */ /* 0x000fc80003f05070 */
[----:B------:R-:W-:-:S13]  /*1fd0*/  ISETP.NE.AND.EX P0, PT, RZ, c[0x0][0x36c], PT, P0 ;  /* 0x0000db00ff007a0c */ /* 0x000fda0003f05300 */
[----:B------:R-:W-:Y:S05]  /*1fe0*/  @!P0 BRA `(.L_x_2210) ;  /* 0x0000004000008947 */ /* 0x000fea0003800000 */
[----:B-1----:R-:W-:-:S04]  /*1ff0*/  LEA R2, P0, R115, c[0x0][0x368], 0x2 ;  /* 0x0000da0073027a11 */ /* 0x002fc800078010ff */
[----:B------:R-:W-:-:S05]  /*2000*/  LEA.HI.X R3, R115, c[0x0][0x36c], R114, 0x2, P0 ;  /* 0x0000db0073037a11 */ /* 0x000fca00000f1472 */
[----:B------:R1:W5:Y:S01]  /*2010*/  LDG.E R0, [R2.64] ;  /* 0x0000000602007981 */ /* 0x000362000c1e1900 */
[----:B------:R-:W-:Y:S05]  /*2020*/  BRA `(.L_x_2211) ;  /* 0x0000005000007947 */ /* 0x000fea0003800000 */
.L_x_2210:
[----:B-1----:R-:W-:Y:S01]  /*2030*/  MOV R0, c[0x0][0x1d0] ;  /* 0x0000740000007a02 */ /* 0x002fe20000000f00 */
[----:B------:R-:W-:Y:S05]  /*2040*/  @!P6 BRA `(.L_x_2211) ;  /* 0x000000300000e947 */ /* 0x000fea0003800000 */
[----:B------:R-:W2:Y:S04]  /*2050*/  LDG.E R4, [R2.64] ;  /* 0x0000000602047981 */ /* 0x000ea8000c1e1900 */
[----:B------:R-:W2:Y:S02]  /*2060*/  LDG.E R0, [R2.64+0x4] ;  /* 0x0000040602007981 */ /* 0x000ea4000c1e1900 */
[----:B--2---:R-:W-:Y:S02]  /*2070*/  IADD3 R0, -R4, R0, RZ ;  /* 0x0000000004007210 */ /* 0x004fe40007ffe1ff */
.L_x_2211:
[----:B-1----:R-:W2:Y:S04]  /*2080*/  LDL R2, [R1+0x1c] ;  /* 0x00001c0001027983 */ /* 0x002ea80000100800 */
[----:B------:R-:W3:Y:S01]  /*2090*/  LDL.LU R4, [R1+0x24] ;  /* 0x0000240001047983 */ /* 0x000ee20000300800 */
[----:B-----5:R-:W-:Y:S01]  /*20a0*/  IMAD.IADD R5, R0, 0x1, -R10 ;  /* 0x0000000100057824 */ /* 0x020fe200078e0a0a */
[----:B------:R-:W-:Y:S01]  /*20b0*/  BSSY B0, `(.L_x_2212) ;  /* 0x000003f000007945 */ /* 0x000fe20003800000 */
[----:B--2---:R-:W-:-:S02]  /*20c0*/  IMAD.MOV.U32 R3, RZ, RZ, R2 ;  /* 0x000000ffff037224 */ /* 0x004fc400078e0002 */
[----:B------:R-:W-:Y:S02]  /*20d0*/  IMAD.MOV.U32 R2, RZ, RZ, c[0x0][0x2c4] ;  /* 0x0000b100ff027624 */ /* 0x000fe400078e00ff */
[----:B---3--:R-:W-:Y:S01]  /*20e0*/  IMAD.SHL.U32 R103, R4, 0x80, RZ ;  /* 0x0000008004677824 */ /* 0x008fe200078e00ff */
[----:B------:R-:W-:Y:S02]  /*20f0*/  IADD3 R3, R5, 0x40, -R3 ;  /* 0x0000004005037810 */ /* 0x000fe40007ffe803 */
[----:B------:R-:W-:Y:S02]  /*2100*/  ISETP.NE.AND P1, PT, R2, 0x1, PT ;  /* 0x000000010200780c */ /* 0x000fe40003f25270 */
[----:B------:R-:W-:Y:S01]  /*2110*/  IADD3 R2, R103, 0x7f, RZ ;  /* 0x0000007f67027810 */ /* 0x000fe20007ffe0ff */
[----:B------:R-:W-:Y:S04]  /*2120*/  STL [R1+0x24], R103 ;  /* 0x0000246701007387 */ /* 0x000fe80000100800 */
[----:B------:R-:W-:Y:S01]  /*2130*/  IMAD.MOV.U32 R0, RZ, RZ, R2 ;  /* 0x000000ffff007224 */ /* 0x000fe200078e0002 */
[----:B------:R1:W-:Y:S05]  /*2140*/  STL [R1+0x18], R5 ;  /* 0x0000180501007387 */ /* 0x0003ea0000100800 */
[----:B------:R-:W-:Y:S01]  /*2150*/  @P1 IMAD.HI.U32 R4, R2, c[0x0][0x2c8], RZ ;  /* 0x0000b20002041a27 */ /* 0x000fe200078e00ff */
[----:B------:R-:W-:-:S04]  /*2160*/  IADD3 R2, R5, 0x3f, RZ ;  /* 0x0000003f05027810 */ /* 0x000fc80007ffe0ff */
[----:B------:R-:W-:-:S05]  /*2170*/  @P1 SHF.R.U32.HI R0, RZ, c[0x0][0x2cc], R4 ;  /* 0x0000b300ff001a19 */ /* 0x000fca0000011604 */
[----:B------:R-:W-:Y:S01]  /*2180*/  IMAD.IADD R0, R3, 0x1, R0 ;  /* 0x0000000103007824 */ /* 0x000fe200078e0200 */
[----:B------:R-:W-:-:S04]  /*2190*/  SHF.R.S32.HI R3, RZ, 0x1f, R2 ;  /* 0x0000001fff037819 */ /* 0x000fc80000011402 */
[----:B------:R-:W-:Y:S02]  /*21a0*/  SHF.R.S32.HI R4, RZ, 0x1f, R0 ;  /* 0x0000001fff047819 */ /* 0x000fe40000011400 */
[----:B------:R-:W-:Y:S02]  /*21b0*/  LEA.HI R2, R3, R2, RZ, 0x6 ;  /* 0x0000000203027211 */ /* 0x000fe400078f30ff */
[----:B------:R-:W-:Y:S02]  /*21c0*/  LEA.HI R0, R4, R0, RZ, 0x6 ;  /* 0x0000000004007211 */ /* 0x000fe400078f30ff */
[----:B------:R-:W-:Y:S02]  /*21d0*/  SHF.R.S32.HI R2, RZ, 0x6, R2 ;  /* 0x00000006ff027819 */ /* 0x000fe40000011402 */
[----:B------:R-:W-:Y:S02]  /*21e0*/  SHF.R.S32.HI R0, RZ, 0x6, R0 ;  /* 0x00000006ff007819 */ /* 0x000fe40000011400 */
[----:B------:R-:W-:-:S02]  /*21f0*/  LOP3.LUT R3, R12, 0xff000000, RZ, 0xc0, !PT ;  /* 0xff0000000c037812 */ /* 0x000fc400078ec0ff */
[----:B------:R-:W-:Y:S01]  /*2200*/  IMNMX R7, R2, R0, PT ;  /* 0x0000000002077217 */ /* 0x000fe20003800200 */
[----:B------:R-:W-:Y:S01]  /*2210*/  IMAD.MOV.U32 R2, RZ, RZ, RZ ;  /* 0x000000ffff027224 */ /* 0x000fe200078e00ff */
[----:B------:R-:W-:Y:S01]  /*2220*/  LOP3.LUT R4, R12, 0xff0000, RZ, 0xc0, !PT ;  /* 0x00ff00000c047812 */ /* 0x000fe200078ec0ff */
[----:B------:R-:W-:Y:S01]  /*2230*/  IMAD.IADD R12, R11, 0x1, R10 ;  /* 0x000000010b0c7824 */ /* 0x000fe200078e020a */
[----:B------:R-:W-:Y:S02]  /*2240*/  SHF.R.U32.HI R0, RZ, 0x8, R3 ;  /* 0x00000008ff007819 */ /* 0x000fe40000011603 */
[----:B------:R-:W-:Y:S02]  /*2250*/  ISETP.GE.AND P0, PT, R7, 0x1, PT ;  /* 0x000000010700780c */ /* 0x000fe40003f06270 */
[----:B------:R-:W-:-:S04]  /*2260*/  LEA.HI R0, R4, R0, RZ, 0x10 ;  /* 0x0000000004007211 */ /* 0x000fc800078f80ff */
[----:B------:R-:W-:Y:S02]  /*2270*/  LOP3.LUT R14, R0, 0xff, RZ, 0xc0, !PT ;  /* 0x000000ff000e7812 */ /* 0x000fe400078ec0ff */
[----:B-1----:R-:W-:-:S03]  /*2280*/  SHF.R.U32.HI R5, RZ, 0x10, R0 ;  /* 0x00000010ff057819 */ /* 0x002fc60000011600 */
[----:B------:R1:W-:Y:S04]  /*2290*/  STL [R1+0x90], R14 ;  /* 0x0000900e01007387 */ /* 0x0003e80000100800 */
[----:B------:R1:W-:Y:S01]  /*22a0*/  STL [R1+0x28], R5 ;  /* 0x0000280501007387 */ /* 0x0003e20000100800 */
        /* <DEDUP_REMOVED lines=31> */
.L_x_2213:
[----:B------:R-:W-:Y:S05]  /*24a0*/  BSYNC B0 ;  /* 0x0000000000007941 */ /* 0x000fea0003800000 */
.L_x_2212:
        /* <DEDUP_REMOVED lines=73> */
[----:B------:R-:W3:Y:S01]  /*2940*/  LDL R106, [R1+0x3c] ;  /* 0x00003c00016a7983 */ /* 0x000ee20000100800 */
[----:B------:R-:W-:-:S03]  /*2950*/  ISETP.NE.U32.AND P0, PT, RZ, c[0x0][0x340], PT ;  /* 0x0000d000ff007a0c */ /* 0x000fc60003f05070 */
[----:B------:R-:W4:Y:S01]  /*2960*/  LDL.64 R110, [R1+0x30] ;  /* 0x00003000016e7983 */ /* 0x000f220000100a00 */
[----:B------:R-:W-:-:S03]  /*2970*/  ISETP.NE.AND.EX P0, PT, RZ, c[0x0][0x344], PT, P0 ;  /* 0x0000d100ff007a0c */ /* 0x000fc60003f05300 */
[----:B------:R-:W5:Y:S04]  /*2980*/  LDL R20, [R1+0x38] ;  /* 0x0000380001147983 */ /* 0x000f680000100800 */
[----:B------:R-:W4:Y:S04]  /*2990*/  LDL R19, [R1+0x40] ;  /* 0x0000400001137983 */ /* 0x000f280000100800 */
[----:B------:R-:W5:Y:S02]  /*29a0*/  LDL.LU R18, [R1+0x44] ;  /* 0x0000440001127983 */ /* 0x000f640000300800 */
[----:B------:R-:W-:-:S05]  /*29b0*/  @P0 IMAD.WIDE R2, R115, R13, c[0x0][0x340] ;  /* 0x0000d00073020625 */ /* 0x000fca00078e020d */
[----:B------:R1:W5:Y:S04]  /*29c0*/  @P0 LDG.E R11, [R2.64] ;  /* 0x00000006020b0981 */ /* 0x000368000c1e1900 */
[----:B------:R-:W1:Y:S01]  /*29d0*/  S2R R7, SR_TID.X ;  /* 0x0000000000077919 */ /* 0x000e620000002100 */
[----:B------:R-:W-:-:S05]  /*29e0*/  SHF.R.S32.HI R0, RZ, 0x1f, R6 ;  /* 0x0000001fff007819 */ /* 0x000fca0000011406 */
[----:B------:R-:W-:-:S04]  /*29f0*/  IMAD R0, R0, c[0x0][0x178], RZ ;  /* 0x00005e0000007a24 */ /* 0x000fc800078e02ff */
[----:B------:R-:W-:Y:S01]  /*2a00*/  IMAD R0, R6, c[0x0][0x17c], R0 ;  /* 0x00005f0006007a24 */ /* 0x000fe200078e0200 */
[----:B-1----:R-:W-:Y:S01]  /*2a10*/  SEL R5, R114, RZ, !P2 ;  /* 0x000000ff72057207 */ /* 0x002fe20005000000 */
[----:B------:R-:W-:Y:S01]  /*2a20*/  IMAD.WIDE.U32 R2, R6, c[0x0][0x178], RZ ;  /* 0x00005e0006027a25 */ /* 0x000fe200078e00ff */
[----:B------:R-:W-:-:S03]  /*2a30*/  SHF.R.S32.HI R102, RZ, 0x1f, R7 ;  /* 0x0000001fff667819 */ /* 0x000fc60000011407 */
[----:B------:R-:W-:Y:S01]  /*2a40*/  IMAD.IADD R3, R3, 0x1, R0 ;  /* 0x0000000103037824 */ /* 0x000fe200078e0200 */
[----:B------:R-:W-:-:S03]  /*2a50*/  LEA.HI R102, R102, R7, RZ, 0x3 ;  /* 0x0000000766667211 */ /* 0x000fc600078f18ff */
[----:B------:R-:W-:-:S04]  /*2a60*/  IMAD.WIDE.U32 R2, R107, c[0x0][0x1b8], R2 ;  /* 0x00006e006b027a25 */ /* 0x000fc800078e0002 */
[----:B------:R-:W-:Y:S01]  /*2a70*/  IMAD R5, R5, c[0x0][0x1c0], RZ ;  /* 0x0000700005057a24 */ /* 0x000fe200078e02ff */
[----:B------:R-:W-:Y:S01]  /*2a80*/  SHF.R.S32.HI R102, RZ, 0x3, R102 ;  /* 0x00000003ff667819 */ /* 0x000fe20000011466 */
[----:B------:R-:W-:Y:S01]  /*2a90*/  IMAD R3, R107, c[0x0][0x1bc], R3 ;  /* 0x00006f006b037a24 */ /* 0x000fe200078e0203 */
[----:B------:R-:W-:Y:S01]  /*2aa0*/  IADD3 R92, R244, -0x1, RZ ;  /* 0xfffffffff45c7810 */ /* 0x000fe20007ffe0ff */
[----:B--2---:R-:W-:Y:S01]  /*2ab0*/  IMAD.IADD R10, R4, 0x1, R103 ;  /* 0x00000001040a7824 */ /* 0x004fe200078e0267 */
[----:B------:R-:W-:-:S05]  /*2ac0*/  SEL R4, R115, RZ, !P2 ;  /* 0x000000ff73047207 */ /* 0x000fca0005000000 */
[C---:B------:R-:W-:Y:S02]  /*2ad0*/  IMAD R14, R4.reuse, c[0x0][0x1c4], R5 ;  /* 0x00007100040e7a24 */ /* 0x040fe400078e0205 */
[----:B------:R-:W-:Y:S01]  /*2ae0*/  IMAD.WIDE.U32 R4, R4, c[0x0][0x1c0], R2 ;  /* 0x0000700004047a25 */ /* 0x000fe200078e0002 */
[----:B------:R-:W-:Y:S02]  /*2af0*/  SHF.R.S32.HI R3, RZ, 0x1f, R12 ;  /* 0x0000001fff037819 */ /* 0x000fe4000001140c */
[----:B------:R-:W-:Y:S01]  /*2b00*/  IADD3 R2, P2, R102, R12, RZ ;  /* 0x0000000c66027210 */ /* 0x000fe20007f5e0ff */
[----:B------:R-:W-:Y:S01]  /*2b10*/  @P1 IMAD.HI.U32 R6, R10, c[0x0][0x2c8], RZ ;  /* 0x0000b2000a061a27 */ /* 0x000fe200078e00ff */
[----:B---3--:R-:W-:Y:S02]  /*2b20*/  ISETP.GE.AND P4, PT, R106, c[0x0][0x1d4], PT ;  /* 0x000075006a007a0c */ /* 0x008fe40003f86270 */
[----:B------:R-:W-:Y:S01]  /*2b30*/  LEA.HI.X.SX32 R3, R102, R3, 0x1, P2 ;  /* 0x0000000366037211 */ /* 0x000fe200010f0eff */
[----:B------:R-:W-:Y:S01]  /*2b40*/  IMAD.MOV.U32 R0, RZ, RZ, R10 ;  /* 0x000000ffff007224 */ /* 0x000fe200078e000a */
[----:B------:R-:W-:-:S02]  /*2b50*/  @P1 SHF.R.U32.HI R0, RZ, c[0x0][0x2cc], R6 ;  /* 0x0000b300ff001a19 */ /* 0x000fc40000011606 */
[----:B----4-:R-:W-:Y:S02]  /*2b60*/  ISETP.GE.AND P5, PT, R110, c[0x0][0x1d4], PT ;  /* 0x000075006e007a0c */ /* 0x010fe40003fa6270 */
[----:B------:R-:W-:Y:S01]  /*2b70*/  SEL R12, RZ, 0xffffffff, P4 ;  /* 0xffffffffff0c7807 */ /* 0x000fe20002000000 */
[C---:B------:R-:W-:Y:S02]  /*2b80*/  IMAD R16, R3.reuse, c[0x0][0x1e0], RZ ;  /* 0x0000780003107a24 */ /* 0x040fe400078e02ff */
[----:B------:R-:W-:Y:S01]  /*2b90*/  IMAD R15, R3, c[0x0][0x208], RZ ;  /* 0x00008200030f7a24 */ /* 0x000fe200078e02ff */
[----:B------:R-:W-:Y:S01]  /*2ba0*/  SEL R13, RZ, 0x1, P5 ;  /* 0x00000001ff0d7807 */ /* 0x000fe20002800000 */
[----:B------:R-:W-:Y:S01]  /*2bb0*/  IMAD.IADD R3, R5, 0x1, R14 ;  /* 0x0000000105037824 */ /* 0x000fe200078e020e */
[----:B------:R-:W-:Y:S02]  /*2bc0*/  SHF.L.U32 R12, R12, 0x1, RZ ;  /* 0x000000010c0c7819 */ /* 0x000fe400000006ff */
[----:B------:R-:W-:Y:S01]  /*2bd0*/  SHF.R.S32.HI R5, RZ, 0x1f, R0 ;  /* 0x0000001fff057819 */ /* 0x000fe20000011400 */
[----:B------:R-:W-:Y:S01]  /*2be0*/  IMAD.WIDE.U32 R6, R2, c[0x0][0x1e0], R110 ;  /* 0x0000780002067a25 */ /* 0x000fe200078e006e */
[----:B-----5:R-:W-:-:S03]  /*2bf0*/  ISETP.GE.AND P3, PT, R20, c[0x0][0x1d4], PT ;  /* 0x0000750014007a0c */ /* 0x020fc60003f66270 */
[----:B------:R-:W-:Y:S01]  /*2c00*/  IMAD.WIDE.U32 R8, R2, c[0x0][0x208], R110 ;  /* 0x0000820002087a25 */ /* 0x000fe200078e006e */
[----:B------:R-:W-:-:S03]  /*2c10*/  ISETP.GE.AND P2, PT, R19, c[0x0][0x1d4], PT ;  /* 0x0000750013007a0c */ /* 0x000fc60003f46270 */
[C---:B------:R-:W-:Y:S02]  /*2c20*/  IMAD R16, R2.reuse, c[0x0][0x1e4], R16 ;  /* 0x0000790002107a24 */ /* 0x040fe400078e0210 */
[----:B------:R-:W-:Y:S01]  /*2c30*/  IMAD R17, R2, c[0x0][0x20c], R15 ;  /* 0x0000830002117a24 */ /* 0x000fe200078e020f */
[----:B------:R-:W-:Y:S01]  /*2c40*/  LOP3.LUT R15, R12, 0x2, R13, 0xe2, !PT ;  /* 0x000000020c0f7812 */ /* 0x000fe200078ee20d */
[----:B------:R-:W-:Y:S01]  /*2c50*/  IMAD.MOV.U32 R2, RZ, RZ, R4 ;  /* 0x000000ffff027224 */ /* 0x000fe200078e0004 */
[C---:B------:R-:W-:Y:S01]  /*2c60*/  IADD3 R12, -R0.reuse, RZ, RZ ;  /* 0x000000ff000c7210 */ /* 0x040fe20007ffe1ff */
[----:B------:R-:W-:Y:S01]  /*2c70*/  IMAD R4, R5, c[0x0][0x1b0], RZ ;  /* 0x00006c0005047a24 */ /* 0x000fe200078e02ff */
[----:B------:R-:W-:Y:S01]  /*2c80*/  SEL R13, RZ, 0x4, P3 ;  /* 0x00000004ff0d7807 */ /* 0x000fe20001800000 */
[----:B------:R-:W-:-:S04]  /*2c90*/  IMAD.WIDE.U32 R2, R0, c[0x0][0x1b0], R2 ;  /* 0x00006c0000027a25 */ /* 0x000fc800078e0002 */
[----:B------:R-:W-:Y:S01]  /*2ca0*/  IMAD R14, R0, c[0x0][0x1b4], R4 ;  /* 0x00006d00000e7a24 */ /* 0x000fe200078e0204 */
[----:B------:R-:W-:Y:S01]  /*2cb0*/  SEL R4, RZ, 0x8, P2 ;  /* 0x00000008ff047807 */ /* 0x000fe20001000000 */
[----:B------:R-:W-:Y:S02]  /*2cc0*/  IMAD R0, R12, c[0x0][0x2c4], R10 ;  /* 0x0000b1000c007a24 */ /* 0x000fe400078e020a */
[----:B------:R-:W-:Y:S01]  /*2cd0*/  IMAD.IADD R5, R7, 0x1, R16 ;  /* 0x0000000107057824 */ /* 0x000fe200078e0210 */
[----:B------:R-:W-:Y:S01]  /*2ce0*/  LOP3.LUT R28, R4, R15, R13, 0xfe, !PT ;  /* 0x0000000f041c7212 */ /* 0x000fe200078efe0d */
[----:B------:R-:W-:Y:S01]  /*2cf0*/  IMAD.MOV.U32 R4, RZ, RZ, R6 ;  /* 0x000000ffff047224 */ /* 0x000fe200078e0006 */
[----:B------:R-:W-:Y:S01]  /*2d00*/  SHF.R.S32.HI R12, RZ, 0x1f, R0 ;  /* 0x0000001fff0c7819 */ /* 0x000fe20000011400 */
[----:B------:R-:W-:Y:S02]  /*2d10*/  IMAD.IADD R7, R9, 0x1, R17 ;  /* 0x0000000109077824 */ /* 0x000fe400078e0211 */
[----:B------:R-:W-:Y:S01]  /*2d20*/  IMAD.MOV.U32 R6, RZ, RZ, R8 ;  /* 0x000000ffff067224 */ /* 0x000fe200078e0008 */
[----:B------:R-:W-:Y:S01]  /*2d30*/  IADD3 R3, R3, R14, RZ ;  /* 0x0000000e03037210 */ /* 0x000fe20007ffe0ff */
[----:B------:R-:W-:Y:S01]  /*2d40*/  IMAD.WIDE.U32 R8, R107, c[0x0][0x1e8], R4 ;  /* 0x00007a006b087a25 */ /* 0x000fe200078e0004 */
[----:B------:R-:W-:-:S03]  /*2d50*/  @P0 SHF.R.S32.HI R10, RZ, 0x1f, R11 ;  /* 0x0000001fff0a0819 */ /* 0x000fc6000001140b */
[----:B------:R-:W-:Y:S01]  /*2d60*/  IMAD R4, R12, c[0x0][0x1a8], RZ ;  /* 0x00006a000c047a24 */ /* 0x000fe200078e02ff */
[----:B------:R-:W-:Y:S01]  /*2d70*/  @!P0 MOV R11, R115 ;  /* 0x00000073000b8202 */ /* 0x000fe20000000f00 */
[----:B------:R-:W-:Y:S02]  /*2d80*/  @!P0 IMAD.MOV.U32 R10, RZ, RZ, R114 ;  /* 0x000000ffff0a8224 */ /* 0x000fe400078e0072 */
[C---:B------:R-:W-:Y:S02]  /*2d90*/  IMAD R12, R0.reuse, c[0x0][0x1ac], R4 ;  /* 0x00006b00000c7a24 */ /* 0x040fe400078e0204 */
[----:B------:R-:W-:Y:S01]  /*2da0*/  IMAD.WIDE.U32 R2, R0, c[0x0][0x1a8], R2 ;  /* 0x00006a0000027a25 */ /* 0x000fe200078e0002 */
[----:B------:R-:W-:-:S03]  /*2db0*/  SEL R0, R11, RZ, !P6 ;  /* 0x000000ff0b007207 */ /* 0x000fc60007000000 */
[----:B------:R-:W-:Y:S01]  /*2dc0*/  IMAD.WIDE.U32 R4, R107, c[0x0][0x210], R6 ;  /* 0x000084006b047a25 */ /* 0x000fe200078e0006 */
[----:B------:R-:W-:Y:S02]  /*2dd0*/  SEL R6, R10, RZ, !P6 ;  /* 0x000000ff0a067207 */ /* 0x000fe40007000000 */
[----:B------:R-:W-:Y:S01]  /*2de0*/  ISETP.GE.AND P6, PT, R110, c[0x0][0x198], PT ;  /* 0x000066006e007a0c */ /* 0x000fe20003fc6270 */
[----:B------:R-:W-:Y:S01]  /*2df0*/  IMAD.IADD R3, R3, 0x1, R12 ;  /* 0x0000000103037824 */ /* 0x000fe200078e020c */
[----:B------:R-:W-:Y:S02]  /*2e00*/  LEA R15, P0, R2, c[0x0][0x160], 0x1 ;  /* 0x00005800020f7a11 */ /* 0x000fe400078008ff */
[----:B------:R-:W-:Y:S02]  /*2e10*/  LOP3.LUT R18, R18, 0xfffffff7, RZ, 0xc0, !PT ;  /* 0xfffffff712127812 */ /* 0x000fe400078ec0ff */
[----:B------:R-:W-:Y:S02]  /*2e20*/  LEA.HI.X R14, R2, c[0x0][0x164], R3, 0x1, P0 ;  /* 0x00005900020e7a11 */ /* 0x000fe400000f0c03 */
[----:B------:R-:W-:-:S05]  /*2e30*/  ISETP.GE.AND P0, PT, R106, c[0x0][0x198], PT ;  /* 0x000066006a007a0c */ /* 0x000fca0003f06270 */
[----:B------:R-:W-:-:S04]  /*2e40*/  @P6 LOP3.LUT R18, R18, 0x8, RZ, 0xfc, !PT ;  /* 0x0000000812126812 */ /* 0x000fc800078efcff */
[----:B------:R-:W-:Y:S02]  /*2e50*/  LOP3.LUT R18, R18, 0xfffffffb, RZ, 0xc0, !PT ;  /* 0xfffffffb12127812 */ /* 0x000fe400078ec0ff */
[----:B------:R-:W-:Y:S02]  /*2e60*/  ISETP.GE.AND P6, PT, R20, c[0x0][0x198], PT ;  /* 0x0000660014007a0c */ /* 0x000fe40003fc6270 */
[----:B------:R-:W-:Y:S02]  /*2e70*/  @P0 LOP3.LUT R18, R18, 0x4, RZ, 0xfc, !PT ;  /* 0x0000000412120812 */ /* 0x000fe400078efcff */
[----:B------:R-:W-:Y:S01]  /*2e80*/  ISETP.GE.AND P0, PT, R19, c[0x0][0x198], PT ;  /* 0x0000660013007a0c */ /* 0x000fe20003f06270 */
[----:B------:R-:W-:Y:S01]  /*2e90*/  IMAD R7, R6, c[0x0][0x1f0], RZ ;  /* 0x00007c0006077a24 */ /* 0x000fe200078e02ff */
[----:B------:R-:W-:Y:S01]  /*2ea0*/  LOP3.LUT R18, R18, 0xfffffffe, RZ, 0xc0, !PT ;  /* 0xfffffffe12127812 */ /* 0x000fe200078ec0ff */
[C---:B------:R-:W-:Y:S02]  /*2eb0*/  IMAD R5, R107.reuse, c[0x0][0x214], R5 ;  /* 0x000085006b057a24 */ /* 0x040fe400078e0205 */
[----:B------:R-:W-:Y:S01]  /*2ec0*/  IMAD R6, R6, c[0x0][0x218], RZ ;  /* 0x0000860006067a24 */ /* 0x000fe200078e02ff */
[----:B------:R-:W-:Y:S01]  /*2ed0*/  LOP3.LUT R18, R18, 0xfffffffd, RZ, 0xc0, !PT ;  /* 0xfffffffd12127812 */ /* 0x000fe200078ec0ff */
[----:B------:R-:W-:-:S02]  /*2ee0*/  IMAD R9, R107, c[0x0][0x1ec], R9 ;  /* 0x00007b006b097a24 */ /* 0x000fc400078e0209 */
[C---:B------:R-:W-:Y:S02]  /*2ef0*/  IMAD R2, R0.reuse, c[0x0][0x21c], R6 ;  /* 0x0000870000027a24 */ /* 0x040fe400078e0206 */
[----:B------:R-:W-:Y:S01]  /*2f00*/  IMAD.WIDE.U32 R250, R0, c[0x0][0x218], R4 ;  /* 0x0000860000fa7a25 */ /* 0x000fe200078e0004 */
[----:B------:R-:W-:-:S03]  /*2f10*/  @P6 LOP3.LUT R18, R18, 0x2, RZ, 0xfc, !PT ;  /* 0x0000000212126812 */ /* 0x000fc600078efcff */
[C---:B------:R-:W-:Y:S02]  /*2f20*/  IMAD R3, R0.reuse, c[0x0][0x1f4], R7 ;  /* 0x00007d0000037a24 */ /* 0x040fe400078e0207 */
[----:B------:R-:W-:Y:S01]  /*2f30*/  IMAD.WIDE.U32 R248, R0, c[0x0][0x1f0], R8 ;  /* 0x00007c0000f87a25 */ /* 0x000fe200078e0008 */
[----:B------:R-:W-:Y:S02]  /*2f40*/  IADD3 R0, R251, R2, RZ ;  /* 0x00000002fb007210 */ /* 0x000fe40007ffe0ff */
[----:B------:R-:W-:-:S03]  /*2f50*/  @P0 LOP3.LUT R18, R18, 0x1, RZ, 0xfc, !PT ;  /* 0x0000000112120812 */ /* 0x000fc600078efcff */
[----:B------:R1:W-:Y:S04]  /*2f60*/  STL [R1], R0 ;  /* 0x0000000001007387 */ /* 0x0003e80000100800 */
[----:B------:R1:W-:Y:S01]  /*2f70*/  STL [R1+0x44], R18 ;  /* 0x0000441201007387 */ /* 0x0003e20000100800 */
[----:B------:R-:W-:Y:S01]  /*2f80*/  IADD3 R12, R102, R103, RZ ;  /* 0x00000067660c7210 */ /* 0x000fe20007ffe0ff */
[----:B------:R-:W-:Y:S01]  /*2f90*/  IMAD.IADD R252, R249, 0x1, R3 ;  /* 0x00000001f9fc7824 */ /* 0x000fe200078e0203 */
[----:B------:R-:W-:Y:S05]  /*2fa0*/  BRA.DIV ~URZ, `(.L_x_2215) ;  /* 0x000118527f007947 */ /* 0x000fea000b800000 */
[----:B------:R2:W3:Y:S02]  /*2fb0*/  SHFL.IDX PT, R4, R14, RZ, 0x181f ;  /* 0x00181fff0e047589 */ /* 0x0004e400000e0000 */
.L_x_2300:
[----:B------:R-:W-:Y:S05]  /*2fc0*/  BRA.DIV ~URZ, `(.L_x_2216) ;  /* 0x000118a27f007947 */ /* 0x000fea000b800000 */
[----:B-1----:R1:W4:Y:S02]  /*2fd0*/  SHFL.IDX PT, R0, R15, RZ, 0x181f ;  /* 0x00181fff0f007589 */ /* 0x00232400000e0000 */
.L_x_2301:
[----:B------:R-:W5:Y:S01]  /*2fe0*/  LDL R2, [R1+0x1c] ;  /* 0x00001c0001027983 */ /* 0x000f620000100800 */
[----:B------:R-:W-:Y:S01]  /*2ff0*/  BSSY B0, `(.L_x_2217) ;  /* 0x0000023000007945 */ /* 0x000fe20003800000 */
[----:B-----5:R-:W-:-:S05]  /*3000*/  IMAD R13, R2, c[0x0][0x2c4], RZ ;  /* 0x0000b100020d7a24 */ /* 0x020fca00078e02ff */
        /* <DEDUP_REMOVED lines=11> */
[----:B------:R-:W-:Y:S02]  /*30c0*/  P2R R5, PR, RZ, 0x2 ;  /* 0x00000002ff057803 */ /* 0x000fe40000000000 */
[----:B-----5:R-:W-:-:S04]  /*30d0*/  LEA R10, P0, R8, R0, 0x1 ;  /* 0x00000000080a7211 */ /* 0x020fc800078008ff */
[----:B------:R-:W-:Y:S02]  /*30e0*/  LEA.HI.X R11, R8, R4, R9, 0x1, P0 ;  /* 0x00000004080b7211 */ /* 0x000fe400000f0c09 */
[----:B--2---:R-:W-:-:S04]  /*30f0*/  LEA R8, P0, R6, R0, 0x1 ;  /* 0x0000000006087211 */ /* 0x004fc800078008ff */
[----:B----4-:R-:W-:Y:S02]  /*3100*/  LEA.HI.X R9, R6, R4, R7, 0x1, P0 ;  /* 0x0000000406097211 */ /* 0x010fe400000f0c07 */
[----:B---3--:R-:W-:-:S04]  /*3110*/  LEA R6, P0, R2, R0, 0x1 ;  /* 0x0000000002067211 */ /* 0x008fc800078008ff */
[----:B------:R-:W-:Y:S02]  /*3120*/  LEA.HI.X R7, R2, R4, R3, 0x1, P0 ;  /* 0x0000000402077211 */ /* 0x000fe400000f0c03 */
[C---:B------:R-:W-:Y:S02]  /*3130*/  LEA R2, P0, R18.reuse, R0, 0x1 ;  /* 0x0000000012027211 */ /* 0x040fe400078008ff */
[C---:B------:R-:W-:Y:S02]  /*3140*/  LOP3.LUT P2, RZ, R17.reuse, 0x8, RZ, 0xc0, !PT ;  /* 0x0000000811ff7812 */ /* 0x040fe4000784c0ff */
[C---:B------:R-:W-:Y:S02]  /*3150*/  LOP3.LUT P1, RZ, R17.reuse, 0x4, RZ, 0xc0, !PT ;  /* 0x0000000411ff7812 */ /* 0x040fe4000782c0ff */
[----:B------:R-:W-:Y:S02]  /*3160*/  LEA.HI.X R3, R18, R4, R19, 0x1, P0 ;  /* 0x0000000412037211 */ /* 0x000fe400000f0c13 */
[----:B------:R-:W-:-:S02]  /*3170*/  LOP3.LUT P0, RZ, R17, 0x2, RZ, 0xc0, !PT ;  /* 0x0000000211ff7812 */ /* 0x000fc4000780c0ff */
[----:B------:R-:W-:-:S05]  /*3180*/  LOP3.LUT P6, RZ, R17, 0x1, RZ, 0xc0, !PT ;  /* 0x0000000111ff7812 */ /* 0x000fca00078cc0ff */
[----:B------:R-:W-:Y:S01]  /*3190*/  @!PT LDS RZ, [RZ] ;  /* 0x00000000fffff984 */ /* 0x000fe20000000800 */
[----:B------:R-:W-:Y:S01]  /*31a0*/  @!PT LDS RZ, [RZ] ;  /* 0x00000000fffff984 */ /* 0x000fe20000000800 */
[----:B------:R-:W-:Y:S01]  /*31b0*/  @!PT LDS RZ, [RZ] ;  /* 0x00000000fffff984 */ /* 0x000fe20000000800 */
[----:B------:R2:W-:Y:S04]  /*31c0*/  LDGSTS.E.BYPASS.LTC128B.128 [R219+0x10100], [R10.64], !P2 ;  /* 0x101000000adb7fae */ /* 0x0005e8000d101d46 */
[----:B------:R2:W-:Y:S04]  /*31d0*/  LDGSTS.E.BYPASS.LTC128B.128 [R219+0x14100], [R8.64], !P1 ;  /* 0x1410000008db7fae */ /* 0x0005e8000c901d46 */
[----:B------:R2:W-:Y:S04]  /*31e0*/  LDGSTS.E.BYPASS.LTC128B.128 [R219+0x18100], [R6.64], !P0 ;  /* 0x1810000006db7fae */ /* 0x0005e8000c101d46 */
[----:B------:R2:W-:Y:S01]  /*31f0*/  LDGSTS.E.BYPASS.LTC128B.128 [R219+0x1c100], [R2.64], !P6 ;  /* 0x1c10000002db7fae */ /* 0x0005e2000f101d46 */
[----:B------:R-:W-:-:S02]  /*3200*/  ISETP.NE.AND P2, PT, R16, RZ, PT ;  /* 0x000000ff1000720c */ /* 0x000fc40003f45270 */
[----:B------:R-:W-:-:S08]  /*3210*/  ISETP.NE.AND P1, PT, R5, RZ, PT ;  /* 0x000000ff0500720c */ /* 0x000fd00003f25270 */
.L_x_2218:
[----:B------:R-:W-:Y:S05]  /*3220*/  BSYNC B0 ;  /* 0x0000000000007941 */ /* 0x000fea0003800000 */
.L_x_2217:
[----:B------:R-:W-:Y:S05]  /*3230*/  BRA.DIV ~URZ, `(.L_x_2219) ;  /* 0x000116927f007947 */ /* 0x000fea000b800000 */
[----:B---3--:R3:W1:Y:S04]  /*3240*/  SHFL.IDX PT, R4, R14, 0x1, 0x181f ;  /* 0x00381f000e047f89 */ /* 0x00866800000e0000 */
[----:B----4-:R3:W4:Y:S02]  /*3250*/  SHFL.IDX PT, R0, R15, 0x1, 0x181f ;  /* 0x00381f000f007f89 */ /* 0x01072400000e0000 */
.L_x_2302:
[----:B--2---:R-:W-:Y:S01]  /*3260*/  IADD3 R2, R12, 0x20, RZ ;  /* 0x000000200c027810 */ /* 0x004fe20007ffe0ff */
[----:B------:R-:W-:Y:S03]  /*3270*/  BSSY B0, `(.L_x_2220) ;  /* 0x0000022000007945 */ /* 0x000fe60003800000 */
[----:B------:R-:W-:-:S13]  /*3280*/  ISETP.GE.AND P0, PT, R2, R13, PT ;  /* 0x0000000d0200720c */ /* 0x000fda0003f06270 */
[----:B------:R-:W-:Y:S05]  /*3290*/  @P0 BRA `(.L_x_2221) ;  /* 0x000001f000000947 */ /* 0x000fea0003800000 */
[----:B------:R-:W2:Y:S04]  /*32a0*/  LDL.64 R8, [R1+0x30] ;  /* 0x0000300001087983 */ /* 0x000ea80000100a00 */
[----:B------:R-:W5:Y:S04]  /*32b0*/  LDL R6, [R1+0x3c] ;  /* 0x00003c0001067983 */ /* 0x000f680000100800 */
[----:B---3--:R-:W3:Y:S04]  /*32c0*/  LDL R7, [R1+0x60] ;  /* 0x0000600001077983 */ /* 0x008ee80000100800 */
[----:B----4-:R-:W4:Y:S04]  /*32d0*/  LDL R3, [R1+0x38] ;  /* 0x0000380001037983 */ /* 0x010f280000100800 */
[----:B------:R-:W4:Y:S04]  /*32e0*/  LDL R20, [R1+0x5c] ;  /* 0x00005c0001147983 */ /* 0x000f280000100800 */
[----:B------:R-:W4:Y:S04]  /*32f0*/  LDL R18, [R1+0x40] ;  /* 0x0000400001127983 */ /* 0x000f280000100800 */
[----:B------:R-:W4:Y:S04]  /*3300*/  LDL R17, [R1+0x44] ;  /* 0x0000440001117983 */ /* 0x000f280000100800 */
[----:B------:R-:W4:Y:S01]  /*3310*/  LDL R19, [R1+0x58] ;  /* 0x0000580001137983 */ /* 0x000f220000100800 */
[----:B------:R-:W-:-:S02]  /*3320*/  P2R R16, PR, RZ, 0x4 ;  /* 0x00000004ff107803 */ /* 0x000fc40000000000 */
[----:B------:R-:W-:Y:S02]  /*3330*/  P2R R5, PR, RZ, 0x2 ;  /* 0x00000002ff057803 */ /* 0x000fe40000000000 */
[----:B--2---:R-:W-:-:S04]  /*3340*/  LEA R10, P0, R8, R0, 0x1 ;  /* 0x00000000080a7211 */ /* 0x004fc800078008ff */
[----:B-1----:R-:W-:Y:S02]  /*3350*/  LEA.HI.X R11, R8, R4, R9, 0x1, P0 ;  /* 0x00000004080b7211 */ /* 0x002fe400000f0c09 */
[----:B-----5:R-:W-:-:S04]  /*3360*/  LEA R8, P0, R6, R0, 0x1 ;  /* 0x0000000006087211 */ /* 0x020fc800078008ff */
[----:B---3--:R-:W-:Y:S02]  /*3370*/  LEA.HI.X R9, R6, R4, R7, 0x1, P0 ;  /* 0x0000000406097211 */ /* 0x008fe400000f0c07 */
[----:B----4-:R-:W-:-:S04]  /*3380*/  LEA R6, P0, R3, R0, 0x1 ;  /* 0x0000000003067211 */ /* 0x010fc800078008ff */
        /* <DEDUP_REMOVED lines=16> */
.L_x_2221:
[----:B------:R-:W-:Y:S05]  /*3490*/  BSYNC B0 ;  /* 0x0000000000007941 */ /* 0x000fea0003800000 */
.L_x_2220:
[----:B------:R-:W-:Y:S05]  /*34a0*/  BRA.DIV ~URZ, `(.L_x_2222) ;  /* 0x000114e27f007947 */ /* 0x000fea000b800000 */
[----:B-1----:R1:W2:Y:S02]  /*34b0*/  SHFL.IDX PT, R4, R14, 0x2, 0x181f ;  /* 0x00581f000e047f89 */ /* 0x0022a400000e0000 */
.L_x_2303:
[----:B------:R-:W-:Y:S05]  /*34c0*/  BRA.DIV ~URZ, `(.L_x_2223) ;  /* 0x000115327f007947 */ /* 0x000fea000b800000 */
[----:B----4-:R4:W1:Y:S02]  /*34d0*/  SHFL.IDX PT, R0, R15, 0x2, 0x181f ;  /* 0x00581f000f007f89 */ /* 0x01086400000e0000 */
.L_x_2304:
        /* <DEDUP_REMOVED lines=13> */
[----:B------:R-:W-:Y:S02]  /*35b0*/  P2R R5, PR, RZ, 0x2 ;  /* 0x00000002ff057803 */ /* 0x000fe40000000000 */
[----:B-1---5:R-:W-:-:S04]  /*35c0*/  LEA R10, P0, R8, R0, 0x1 ;  /* 0x00000000080a7211 */ /* 0x022fc800078008ff */
[----:B------:R-:W-:Y:S02]  /*35d0*/  LEA.HI.X R11, R8, R4, R9, 0x1, P0 ;  /* 0x00000004080b7211 */ /* 0x000fe400000f0c09 */
[----:B---3--:R-:W-:-:S04]  /*35e0*/  LEA R8, P0, R6, R0, 0x1 ;  /* 0x0000000006087211 */ /* 0x008fc800078008ff */
[----:B----4-:R-:W-:Y:S02]  /*35f0*/  LEA.HI.X R9, R6, R4, R7, 0x1, P0 ;  /* 0x0000000406097211 */ /* 0x010fe400000f0c07 */
[----:B--2---:R-:W-:-:S04]  /*3600*/  LEA R6, P0, R3, R0, 0x1 ;  /* 0x0000000003067211 */ /* 0x004fc800078008ff */
        /* <DEDUP_REMOVED lines=16> */
.L_x_2225:
[----:B------:R-:W-:Y:S05]  /*3710*/  BSYNC B0 ;  /* 0x0000000000007941 */ /* 0x000fea0003800000 */
.L_x_2224:
[----:B------:R-:W-:Y:S05]  /*3720*/  BRA.DIV ~URZ, `(.L_x_2226) ;  /* 0x000113327f007947 */ /* 0x000fea000b800000 */
[----:B--2---:R2:W3:Y:S04]  /*3730*/  SHFL.IDX PT, R4, R14, 0x3, 0x181f ;  /* 0x00781f000e047f89 */ /* 0x0044e800000e0000 */
[----:B-1----:R2:W1:Y:S02]  /*3740*/  SHFL.IDX PT, R0, R15, 0x3, 0x181f ;  /* 0x00781f000f007f89 */ /* 0x00246400000e0000 */
.L_x_2305:
[----:B------:R-:W5:Y:S04]  /*3750*/  LDL.64 R8, [R1+0x30] ;  /* 0x0000300001087983 */ /* 0x000f680000100a00 */
[----:B--2---:R-:W2:Y:S04]  /*3760*/  LDL R6, [R1+0x3c] ;  /* 0x00003c0001067983 */ /* 0x004ea80000100800 */
[----:B----4-:R-:W4:Y:S04]  /*3770*/  LDL R7, [R1+0x60] ;  /* 0x0000600001077983 */ /* 0x010f280000100800 */
[----:B---3--:R-:W3:Y:S04]  /*3780*/  LDL R11, [R1+0x38] ;  /* 0x00003800010b7983 */ /* 0x008ee80000100800 */
[----:B------:R-:W3:Y:S04]  /*3790*/  LDL R16, [R1+0x5c] ;  /* 0x00005c0001107983 */ /* 0x000ee80000100800 */
[----:B------:R-:W3:Y:S04]  /*37a0*/  LDL R10, [R1+0x44] ;  /* 0x00004400010a7983 */ /* 0x000ee80000100800 */
[----:B------:R-:W3:Y:S04]  /*37b0*/  LDL R14, [R1+0x40] ;  /* 0x00004000010e7983 */ /* 0x000ee80000100800 */
[----:B------:R-:W3:Y:S04]  /*37c0*/  LDL R15, [R1+0x58] ;  /* 0x00005800010f7983 */ /* 0x000ee80000100800 */
[----:B------:R-:W3:Y:S01]  /*37d0*/  LDL R135, [R1+0x18] ;  /* 0x0000180001877983 */ /* 0x000ee20000100800 */
[----:B------:R-:W-:-:S02]  /*37e0*/  IADD3 R2, R12, 0x60, RZ ;  /* 0x000000600c027810 */ /* 0x000fc40007ffe0ff */
[----:B------:R-:W-:Y:S01]  /*37f0*/  P2R R5, PR, RZ, 0x4 ;  /* 0x00000004ff057803 */ /* 0x000fe20000000000 */
[----:B------:R-:W3:Y:S01]  /*3800*/  LDL R134, [R1+0x4] ;  /* 0x0000040001867983 */ /* 0x000ee20000100800 */
[----:B------:R-:W-:Y:S02]  /*3810*/  ISETP.GE.AND P6, PT, R2, R13, PT ;  /* 0x0000000d0200720c */ /* 0x000fe40003fc6270 */
[----:B------:R-:W-:-:S11]  /*3820*/  P2R R29, PR, RZ, 0x2 ;  /* 0x00000002ff1d7803 */ /* 0x000fd60000000000 */
[----:B-1---5:R-:W-:-:S04]  /*3830*/  @!P6 LEA R2, P0, R8, R0, 0x1 ;  /* 0x000000000802e211 */ /* 0x022fc800078008ff */
[----:B------:R-:W-:Y:S02]  /*3840*/  @!P6 LEA.HI.X R3, R8, R4, R9, 0x1, P0 ;  /* 0x000000040803e211 */ /* 0x000fe400000f0c09 */
[----:B--2---:R-:W-:-:S04]  /*3850*/  @!P6 LEA R8, P0, R6, R0, 0x1 ;  /* 0x000000000608e211 */ /* 0x004fc800078008ff */
[----:B----4-:R-:W-:Y:S02]  /*3860*/  @!P6 LEA.HI.X R9, R6, R4, R7, 0x1, P0 ;  /* 0x000000040609e211 */ /* 0x010fe400000f0c07 */
[----:B---3--:R-:W-:-:S04]  /*3870*/  @!P6 LEA R6, P0, R11, R0, 0x1 ;  /* 0x000000000b06e211 */ /* 0x008fc800078008ff */
[----:B------:R-:W-:Y:S02]  /*3880*/  @!P6 LEA.HI.X R7, R11, R4, R16, 0x1, P0 ;  /* 0x000000040b07e211 */ /* 0x000fe400000f0c10 */
[----:B------:R-:W1:Y:S01]  /*3890*/  S2R R11, SR_TID.X ;  /* 0x00000000000b7919 */ /* 0x000e620000002100 */
[C---:B------:R-:W-:Y:S02]  /*38a0*/  LOP3.LUT P0, RZ, R10.reuse, 0x8, RZ, 0xc0, !PT ;  /* 0x000000080aff7812 */ /* 0x040fe4000780c0ff */
[C---:B------:R-:W-:Y:S02]  /*38b0*/  LOP3.LUT P2, RZ, R10.reuse, 0x4, RZ, 0xc0, !PT ;  /* 0x000000040aff7812 */ /* 0x040fe4000784c0ff */
[----:B------:R-:W-:-:S09]  /*38c0*/  LOP3.LUT P1, RZ, R10, 0x1, RZ, 0xc0, !PT ;  /* 0x000000010aff7812 */ /* 0x000fd2000782c0ff */
[----:B------:R-:W-:Y:S01]  /*38d0*/  @!PT LDS RZ, [RZ] ;  /* 0x00000000fffff984 */ /* 0x000fe20000000800 */
[----:B------:R-:W-:Y:S01]  /*38e0*/  @!PT LDS RZ, [RZ] ;  /* 0x00000000fffff984 */ /* 0x000fe20000000800 */
[----:B------:R-:W-:Y:S01]  /*38f0*/  @!PT LDS RZ, [RZ] ;  /* 0x00000000fffff984 */ /* 0x000fe20000000800 */
[----:B------:R2:W-:Y:S04]  /*3900*/  @!P6 LDGSTS.E.BYPASS.LTC128B.128 [R219+0x13100], [R2.64], !P0 ;  /* 0x1310000002dbefae */ /* 0x0005e8000c101d46 */
[----:B------:R3:W-:Y:S01]  /*3910*/  @!P6 LDGSTS.E.BYPASS.LTC128B.128 [R219+0x17100], [R8.64], !P2 ;  /* 0x1710000008dbefae */ /* 0x0007e2000d101d46 */
[----:B--2---:R-:W-:-:S04]  /*3920*/  @!P6 LEA R2, P0, R14, R0, 0x1 ;  /* 0x000000000e02e211 */ /* 0x004fc800078008ff */
[----:B------:R-:W-:Y:S02]  /*3930*/  @!P6 LEA.HI.X R3, R14, R4, R15, 0x1, P0 ;  /* 0x000000040e03e211 */ /* 0x000fe400000f0c0f */
[----:B------:R-:W-:Y:S02]  /*3940*/  LOP3.LUT P0, RZ, R10, 0x2, RZ, 0xc0, !PT ;  /* 0x000000020aff7812 */ /* 0x000fe4000780c0ff */
[----:B-1----:R-:W-:-:S04]  /*3950*/  SHF.R.S32.HI R10, RZ, 0x1f, R11 ;  /* 0x0000001fff0a7819 */ /* 0x002fc8000001140b */
[----:B------:R-:W-:Y:S02]  /*3960*/  LEA.HI R10, R10, R11, RZ, 0x3 ;  /* 0x0000000b0a0a7211 */ /* 0x000fe400078f18ff */
[----:B------:R-:W2:Y:S02]  /*3970*/  LDL R11, [R1] ;  /* 0x00000000010b7983 */ /* 0x000ea40000100800 */
[----:B------:R-:W-:Y:S02]  /*3980*/  SHF.R.S32.HI R10, RZ, 0x3, R10 ;  /* 0x00000003ff0a7819 */ /* 0x000fe4000001140a */
[----:B------:R-:W-:Y:S01]  /*3990*/  ISETP.NE.AND P2, PT, R5, RZ, PT ;  /* 0x000000ff0500720c */ /* 0x000fe20003f45270 */
[----:B------:R1:W-:Y:S02]  /*39a0*/  @!P6 LDGSTS.E.BYPASS.LTC128B.128 [R219+0x1b100], [R6.64], !P0 ;  /* 0x1b10000006dbefae */ /* 0x0003e4000c101d46 */
[----:B------:R-:W-:Y:S02]  /*39b0*/  IMAD.IADD R0, R135, 0x1, -R10 ;  /* 0x0000000187007824 */ /* 0x000fe400078e0a0a */
[----:B------:R4:W-:Y:S02]  /*39c0*/  @!P6 LDGSTS.E.BYPASS.LTC128B.128 [R219+0x1f100], [R2.64], !P1 ;  /* 0x1f10000002dbefae */ /* 0x0009e4000c901d46 */
[----:B------:R-:W-:-:S02]  /*39d0*/  IMAD R5, R92, -0x40, R0 ;  /* 0xffffffc05c057824 */ /* 0x000fc400078e0200 */
[----:B------:R-:W0:Y:S01]  /*39e0*/  LDGDEPBAR ;  /* 0x00000000000079af */ /* 0x000e220000000000 */
[----:B------:R-:W-:Y:S02]  /*39f0*/  WARPSYNC 0xffffffff ;  /* 0xffffffff00007948 */ /* 0x000fe40003800000 */
[----:B------:R-:W-:Y:S01]  /*3a00*/  ISETP.GE.AND P0, PT, R5, 0x1, PT ;  /* 0x000000010500780c */ /* 0x000fe20003f06270 */
[----:B------:R-:W-:Y:S01]  /*3a10*/  BAR.SYNC.DEFER_BLOCKING 0x0 ;  /* 0x0000000000007b1d */ /* 0x000fe20000010000 */
[----:B-1----:R-:W-:-:S05]  /*3a20*/  SHF.R.S32.HI R6, RZ, 0x1f, R92 ;  /* 0x0000001fff067819 */ /* 0x002fca000001145c */
[----:B------:R-:W-:Y:S02]  /*3a30*/  IMAD R0, R6, c[0x0][0x1e0], RZ ;  /* 0x0000780006007a24 */ /* 0x000fe400078e02ff */
[----:B----4-:R-:W-:-:S04]  /*3a40*/  IMAD.WIDE.U32 R2, R92, c[0x0][0x1e0], RZ ;  /* 0x000078005c027a25 */ /* 0x010fc800078e00ff */
[----:B------:R-:W-:Y:S01]  /*3a50*/  IMAD R4, R92, c[0x0][0x1e4], R0 ;  /* 0x000079005c047a24 */ /* 0x000fe200078e0200 */
[----:B------:R-:W-:-:S03]  /*3a60*/  LEA R0, P6, R2, R248, 0x6 ;  /* 0x000000f802007211 */ /* 0x000fc600078c30ff */
[----:B------:R-:W-:-:S05]  /*3a70*/  IMAD.IADD R3, R3, 0x1, R4 ;  /* 0x0000000103037824 */ /* 0x000fca00078e0204 */
[----:B------:R-:W-:Y:S02]  /*3a80*/  LEA.HI.X R4, R2, R252, R3, 0x6, P6 ;  /* 0x000000fc02047211 */ /* 0x000fe400030f3403 */
[----:B------:R-:W-:-:S04]  /*3a90*/  @P0 LEA R2, P6, R0, c[0x0][0x1c8], 0x1 ;  /* 0x0000720000020a11 */ /* 0x000fc800078c08ff */
[C---:B------:R-:W-:Y:S02]  /*3aa0*/  @P0 LEA.HI.X R3, R0.reuse, c[0x0][0x1cc], R4, 0x1, P6 ;  /* 0x0000730000030a11 */ /* 0x040fe400030f0c04 */
[----:B------:R-:W-:Y:S01]  /*3ab0*/  ISETP.GE.AND P6, PT, R5, 0x21, PT ;  /* 0x000000210500780c */ /* 0x000fe20003fc6270 */
[----:B------:R-:W-:Y:S02]  /*3ac0*/  IMAD.MOV.U32 R7, RZ, RZ, 0x20 ;  /* 0x00000020ff077424 */ /* 0x000fe400078e00ff */
[----:B------:R-:W-:Y:S01]  /*3ad0*/  @!PT LDS RZ, [RZ] ;  /* 0x00000000fffff984 */ /* 0x000fe20000000800 */
[----:B------:R-:W-:Y:S01]  /*3ae0*/  @!PT LDS RZ, [RZ] ;  /* 0x00000000fffff984 */ /* 0x000fe20000000800 */
[----:B------:R-:W-:Y:S01]  /*3af0*/  @!PT LDS RZ, [RZ] ;  /* 0x00000000fffff984 */ /* 0x000fe20000000800 */
[----:B------:R1:W-:Y:S02]  /*3b00*/  @P0 LDGSTS.E.BYPASS.LTC128B.128 [R219+0x8100], [R2.64], !P5 ;  /* 0x0810000002db0fae */ /* 0x0003e4000e901d46 */
[C---:B---3--:R-:W-:Y:S02]  /*3b10*/  IMAD.WIDE.U32 R8, R7.reuse, c[0x0][0x1e0], RZ ;  /* 0x0000780007087a25 */ /* 0x048fe400078e00ff */
[----:B------:R1:W-:Y:S04]  /*3b20*/  @P0 LDGSTS.E.BYPASS.LTC128B.128 [R219+0xa100], [R2.64+0x80], !P4 ;  /* 0x0a10008002db0fae */ /* 0x0003e8000e101d46 */
[----:B------:R1:W-:Y:S04]  /*3b30*/  @P0 LDGSTS.E.BYPASS.LTC128B.128 [R219+0xc100], [R2.64+0x100], !P3 ;  /* 0x0c10010002db0fae */ /* 0x0003e8000d901d46 */
[----:B------:R1:W-:Y:S01]  /*3b40*/  @P0 LDGSTS.E.BYPASS.LTC128B.128 [R219+0xe100], [R2.64+0x180], !P2 ;  /* 0x0e10018002db0fae */ /* 0x0003e2000d101d46 */
[----:B------:R-:W-:Y:S01]  /*3b50*/  @P6 IADD3 R0, P0, R0, R8, RZ ;  /* 0x0000000800006210 */ /* 0x000fe20007f1e0ff */
[----:B-1----:R-:W-:-:S05]  /*3b60*/  IMAD R3, R7, c[0x0][0x1e4], RZ ;  /* 0x0000790007037a24 */ /* 0x002fca00078e02ff */
[----:B------:R-:W-:Y:S02]  /*3b70*/  @P6 IADD3.X R3, R4, R9, R3, P0, !PT ;  /* 0x0000000904036210 */ /* 0x000fe400007fe403 */
[----:B------:R-:W-:-:S04]  /*3b80*/  @P6 LEA R2, P0, R0, c[0x0][0x1c8], 0x1 ;  /* 0x0000720000026a11 */ /* 0x000fc800078008ff */
[----:B------:R-:W-:-:S05]  /*3b90*/  @P6 LEA.HI.X R3, R0, c[0x0][0x1cc], R3, 0x1, P0 ;  /* 0x0000730000036a11 */ /* 0x000fca00000f0c03 */
[----:B------:R1:W-:Y:S04]  /*3ba0*/  @P6 LDGSTS.E.BYPASS.LTC128B.128 [R219+0x9100], [R2.64], !P5 ;  /* 0x0910000002db6fae */ /* 0x0003e8000e901d46 */
[----:B------:R1:W-:Y:S04]  /*3bb0*/  @P6 LDGSTS.E.BYPASS.LTC128B.128 [R219+0xb100], [R2.64+0x80], !P4 ;  /* 0x0b10008002db6fae */ /* 0x0003e8000e101d46 */
[----:B------:R1:W-:Y:S04]  /*3bc0*/  @P6 LDGSTS.E.BYPASS.LTC128B.128 [R219+0xd100], [R2.64+0x100], !P3 ;  /* 0x0d10010002db6fae */ /* 0x0003e8000d901d46 */
[----:B------:R1:W-:Y:S04]  /*3bd0*/  @P6 LDGSTS.E.BYPASS.LTC128B.128 [R219+0xf100], [R2.64+0x180], !P2 ;  /* 0x0f10018002db6fae */ /* 0x0003e8000d101d46 */
[----:B------:R-:W0:Y:S01]  /*3be0*/  LDGDEPBAR ;  /* 0x00000000000079af */ /* 0x000e220000000000 */
[----:B------:R-:W-:-:S02]  /*3bf0*/  IMAD R6, R6, c[0x0][0x208], RZ ;  /* 0x0000820006067a24 */ /* 0x000fc400078e02ff */
[----:B------:R-:W-:-:S04]  /*3c00*/  IMAD.WIDE.U32 R4, R92, c[0x0][0x208], RZ ;  /* 0x000082005c047a25 */ /* 0x000fc800078e00ff */
[----:B------:R-:W-:Y:S01]  /*3c10*/  IMAD R6, R92, c[0x0][0x20c], R6 ;  /* 0x000083005c067a24 */ /* 0x000fe200078e0206 */
[----:B------:R-:W-:Y:S01]  /*3c20*/  LEA R0, P0, R4, R250, 0x6 ;  /* 0x000000fa04007211 */ /* 0x000fe200078030ff */
[----:B------:R-:W-:Y:S01]  /*3c30*/  IMAD R93, R92, -0x40, R135 ;  /* 0xffffffc05c5d7824 */ /* 0x000fe200078e0287 */
[----:B------:R-:W-:Y:S01]  /*3c40*/  P2R R14, PR, RZ, 0x20 ;  /* 0x00000020ff0e7803 */ /* 0x000fe20000000000 */
[----:B-1----:R-:W-:Y:S01]  /*3c50*/  IMAD.IADD R3, R5, 0x1, R6 ;  /* 0x0000000105037824 */ /* 0x002fe200078e0206 */
[----:B------:R-:W-:-:S04]  /*3c60*/  DEPBAR.LE SB0, 0x1 ;  /* 0x000080400000791a */ /* 0x000fc80000000000 */
[----:B------:R-:W-:-:S04]  /*3c70*/  DEPBAR.LE SB0, 0x0 ;  /* 0x000080000000791a */ /* 0x000fc80000000000 */
[----:B------:R-:W-:Y:S01]  /*3c80*/  BAR.SYNC.DEFER_BLOCKING 0x0 ;  /* 0x0000000000007b1d */ /* 0x000fe20000010000 */
[----:B------:R-:W-:-:S04]  /*3c90*/  LOP3.LUT R5, R28, 0x1, RZ, 0xc0, !PT ;  /* 0x000000011c057812 */ /* 0x000fc800078ec0ff */
[----:B------:R-:W-:Y:S01]  /*3ca0*/  ISETP.NE.U32.AND P5, PT, R5, 0x1, PT ;  /* 0x000000010500780c */ /* 0x000fe20003fa5070 */
[----:B------:R-:W-:Y:S01]  /*3cb0*/  IMAD.MOV.U32 R5, RZ, RZ, c[0x0][0x20c] ;  /* 0x00008300ff057624 */ /* 0x000fe200078e00ff */
[C---:B------:R-:W-:Y:S02]  /*3cc0*/  LOP3.LUT P1, RZ, R28.reuse, 0x2, RZ, 0xc0, !PT ;  /* 0x000000021cff7812 */ /* 0x040fe4000782c0ff */
[----:B------:R-:W-:Y:S01]  /*3cd0*/  LOP3.LUT P6, RZ, R28, 0x4, RZ, 0xc0, !PT ;  /* 0x000000041cff7812 */ /* 0x000fe200078cc0ff */
[----:B------:R-:W-:Y:S04]  /*3ce0*/  LDSM.16.M88.4 R20, [R192] ;  /* 0x00000000c014783b */ /* 0x000fe80000000200 */
[----:B------:R-:W-:Y:S04]  /*3cf0*/  LDSM.16.M88.4 R16, [R192+0x800] ;  /* 0x00080000c010783b */ /* 0x000fe80000000200 */
[----:B------:R-:W-:Y:S04]  /*3d00*/  LDSM.16.M88.4 R24, [R192+0x1000] ;  /* 0x00100000c018783b */ /* 0x000fe80000000200 */
[----:B------:R-:W-:Y:S04]  /*3d10*/  LDSM.16.M88.4 R36, [R192+0x1800] ;  /* 0x00180000c024783b */ /* 0x000fe80000000200 */
[----:B------:R-:W-:Y:S04]  /*3d20*/  LDSM.16.M88.4 R48, [R203] ;  /* 0x00000000cb30783b */ /* 0x000fe80000000200 */
[----:B------:R-:W-:Y:S04]  /*3d30*/  LDSM.16.M88.4 R60, [R218] ;  /* 0x00000000da3c783b */ /* 0x000fe80000000200 */
[----:B------:R-:W-:Y:S04]  /*3d40*/  LDSM.16.M88.4 R64, [R217] ;  /* 0x00000000d940783b */ /* 0x000fe80000000200 */
[----:B------:R-:W-:Y:S01]  /*3d50*/  LDSM.16.M88.4 R76, [R216] ;  /* 0x00000000d84c783b */ /* 0x000fe20000000200 */
[----:B------:R-:W-:-:S02]  /*3d60*/  P2R R15, PR, RZ, 0x10 ;  /* 0x00000010ff0f7803 */ /* 0x000fc40000000000 */
[----:B--2---:R-:W-:Y:S01]  /*3d70*/  LEA.HI.X R3, R4, R11, R3, 0x6, P0 ;  /* 0x0000000b04037211 */ /* 0x004fe200000f3403 */
[----:B------:R-:W-:Y:S01]  /*3d80*/  IMAD.MOV.U32 R4, RZ, RZ, c[0x0][0x208] ;  /* 0x00008200ff047624 */ /* 0x000fe200078e00ff */
[----:B------:R-:W-:-:S04]  /*3d90*/  LEA R2, P0, R0, c[0x0][0x1f8], 0x1 ;  /* 0x00007e0000027a11 */ /* 0x000fc800078008ff */
[----:B------:R-:W-:Y:S01]  /*3da0*/  LEA.HI.X R3, R0, c[0x0][0x1fc], R3, 0x1, P0 ;  /* 0x00007f0000037a11 */ /* 0x000fe200000f0c03 */
[----:B------:R-:W-:Y:S01]  /*3db0*/  IMAD.IADD R0, R93, 0x1, -R10 ;  /* 0x000000015d007824 */ /* 0x000fe200078e0a0a */
[C---:B------:R-:W-:Y:S01]  /*3dc0*/  LEA R12, P0, R4.reuse, R2, 0x6 ;  /* 0x00000002040c7211 */ /* 0x040fe200078030ff */
[----:B------:R-:W-:Y:S03]  /*3dd0*/  LDSM.16.M88.4 R8, [R200] ;  /* 0x00000000c808783b */ /* 0x000fe60000000200 */
[----:B------:R-:W-:Y:S02]  /*3de0*/  LEA.HI.X R13, R4, R3, R5, 0x6, P0 ;  /* 0x00000003040d7211 */ /* 0x000fe400000f3405 */
[----:B------:R-:W-:Y:S01]  /*3df0*/  ISETP.LT.OR P0, PT, R0, 0x1, P5 ;  /* 0x000000010000780c */ /* 0x000fe20002f01670 */
[----:B------:R-:W1:-:S12]  /*3e00*/  LDSM.16.M88.4 R4, [R199] ;  /* 0x00000000c704783b */ /* 0x000e580000000200 */
[----:B------:R-:W-:Y:S01]  /*3e10*/  @!PT LDS RZ, [RZ] ;  /* 0x00000000fffff984 */ /* 0x000fe20000000800 */
[----:B------:R-:W-:Y:S01]  /*3e20*/  @!PT LDS RZ, [RZ] ;  /* 0x00000000fffff984 */ /* 0x000fe20000000800 */
[----:B------:R-:W-:Y:S01]  /*3e30*/  @!PT LDS RZ, [RZ] ;  /* 0x00000000fffff984 */ /* 0x000fe20000000800 */
[----:B------:R2:W-:Y:S01]  /*3e40*/  LDGSTS.E.BYPASS.LTC128B.128 [R219+0x100], [R2.64], !P0 ;  /* 0x0010000002db7fae */ /* 0x0005e2000c101d46 */
[----:B------:R-:W-:-:S13]  /*3e50*/  ISETP.LT.OR P0, PT, R0, 0x1, !P1 ;  /* 0x000000010000780c */ /* 0x000fda0004f01670 */
        /* <DEDUP_REMOVED lines=8> */
[----:B------:R-:W-:-:S09]  /*3ee0*/  ISETP.LT.OR P0, PT, R0, 0x21, !P0 ;  /* 0x000000210000780c */ /* 0x000fd20004701670 */
[----:B------:R2:W-:Y:S04]  /*3ef0*/  LDGSTS.E.BYPASS.LTC128B.128 [R219+0x6100], [R2.64+0x180], !P4 ;  /* 0x0610018002db7fae */ /* 0x0005e8000e101d46 */
[----:B------:R3:W-:Y:S04]  /*3f00*/  LDGSTS.E.BYPASS.LTC128B.128 [R219+0x1100], [R12.64], !P5 ;  /* 0x011000000cdb7fae */ /* 0x0007e8000e901d46 */
[----:B------:R3:W-:Y:S01]  /*3f10*/  LDGSTS.E.BYPASS.LTC128B.128 [R219+0x3100], [R12.64+0x80], !P1 ;  /* 0x031000800cdb7fae */ /* 0x0007e2000c901d46 */
[----:B------:R-:W-:Y:S02]  /*3f20*/  ISETP.NE.AND P1, PT, R29, RZ, PT ;  /* 0x000000ff1d00720c */ /* 0x000fe40003f25270 */
[----:B-1----:R-:W-:Y:S01]  /*3f30*/  HMMA.16816.F32 R28, R4, R20, RZ ;  /* 0x00000014041c723c */ /* 0x002fe200000018ff */
[----:B------:R3:W-:Y:S01]  /*3f40*/  LDGSTS.E.BYPASS.LTC128B.128 [R219+0x5100], [R12.64+0x100], !P6 ;  /* 0x051001000cdb7fae */ /* 0x0007e2000f101d46 */
[----:B------:R-:W-:-:S02]  /*3f50*/  ISETP.NE.AND P4, PT, R15, RZ, PT ;  /* 0x000000ff0f00720c */ /* 0x000fc40003f85270 */
[----:B------:R-:W-:Y:S01]  /*3f60*/  ISETP.NE.AND P5, PT, R14, RZ, PT ;  /* 0x000000ff0e00720c */ /* 0x000fe20003fa5270 */
[----:B------:R3:W-:Y:S03]  /*3f70*/  LDGSTS.E.BYPASS.LTC128B.128 [R219+0x7100], [R12.64+0x180], !P0 ;  /* 0x071001800cdb7fae */ /* 0x0007e6000c101d46 */
[C---:B------:R-:W-:Y:S01]  /*3f80*/  HMMA.16816.F32 R20, R4.reuse, R22, RZ ;  /* 0x000000160414723c */ /* 0x040fe200000018ff */
[----:B------:R-:W-:Y:S04]  /*3f90*/  LDSM.16.M88.4 R68, [R198] ;  /* 0x00000000c644783b */ /* 0x000fe80000000200 */
[----:B------:R-:W-:Y:S03]  /*3fa0*/  LDSM.16.M88.4 R72, [R198+0x800] ;  /* 0x00080000c648783b */ /* 0x000fe60000000200 */
[C---:B------:R-:W-:Y:S01]  /*3fb0*/  HMMA.16816.F32 R32, R4.reuse, R16, RZ ;  /* 0x000000100420723c */ /* 0x040fe200000018ff */
[----:B------:R-:W-:Y:S04]  /*3fc0*/  LDSM.16.M88.4 R84, [R198+0x1000] ;  /* 0x00100000c654783b */ /* 0x000fe80000000200 */
[----:B------:R-:W-:Y:S03]  /*3fd0*/  LDSM.16.M88.4 R80, [R195+0x800] ;  /* 0x00080000c350783b */ /* 0x000fe60000000200 */
[C---:B------:R-:W-:Y:S01]  /*3fe0*/  HMMA.16816.F32 R40, R4.reuse, R18, RZ ;  /* 0x000000120428723c */ /* 0x040fe200000018ff */
[----:B------:R-:W-:Y:S04]  /*3ff0*/  LDSM.16.M88.4 R88, [R195+0x1000] ;  /* 0x00100000c358783b */ /* 0x000fe80000000200 */
[----:B------:R-:W0:Y:S04]  /*4000*/  LDGDEPBAR ;  /* 0x00000000000079af */ /* 0x000e280000000000 */
[----:B---3--:R-:W1:Y:S01]  /*4010*/  LDSM.16.M88.4 R12, [R202] ;  /* 0x00000000ca0c783b */ /* 0x008e620000000200 */
[C---:B------:R-:W-:Y:S08]  /*4020*/  HMMA.16816.F32 R44, R4.reuse, R24, RZ ;  /* 0x00000018042c723c */ /* 0x040ff000000018ff */
[C---:B------:R-:W-:Y:S08]  /*4030*/  HMMA.16816.F32 R52, R4.reuse, R26, RZ ;  /* 0x0000001a0434723c */ /* 0x040ff000000018ff */
[C---:B------:R-:W-:Y:S08]  /*4040*/  HMMA.16816.F32 R56, R4.reuse, R36, RZ ;  /* 0x000000240438723c */ /* 0x040ff000000018ff */
[----:B------:R-:W-:Y:S01]  /*4050*/  HMMA.16816.F32 R16, R4, R38, RZ ;  /* 0x000000260410723c */ /* 0x000fe200000018ff */
[----:B------:R-:W-:Y:S07]  /*4060*/  LDSM.16.M88.4 R4, [R201] ;  /* 0x00000000c904783b */ /* 0x000fee0000000200 */
[C---:B------:R-:W-:Y:S08]  /*4070*/  HMMA.16816.F32 R24, R8.reuse, R48, R28 ;  /* 0x000000300818723c */ /* 0x040ff0000000181c */
[C---:B------:R-:W-:Y:S01]  /*4080*/  HMMA.16816.F32 R28, R8.reuse, R50, R20 ;  /* 0x00000032081c723c */ /* 0x040fe20000001814 */
[----:B------:R-:W3:Y:S04]  /*4090*/  LDSM.16.M88.4 R20, [R198+0x1800] ;  /* 0x00180000c614783b */ /* 0x000ee80000000200 */
[----:B------:R-:W-:Y:S03]  /*40a0*/  LDSM.16.M88.4 R48, [R195+0x1800] ;  /* 0x00180000c330783b */ /* 0x000fe60000000200 */
[C---:B------:R-:W-:Y:S08]  /*40b0*/  HMMA.16816.F32 R32, R8.reuse, R60, R32 ;  /* 0x0000003c0820723c */ /* 0x040ff00000001820 */
[C---:B------:R-:W-:Y:S01]  /*40c0*/  HMMA.16816.F32 R36, R8.reuse, R62, R40 ;  /* 0x0000003e0824723c */ /* 0x040fe20000001828 */
[----:B------:R-:W4:Y:S07]  /*40d0*/  LDSM.16.M88.4 R60, [R195] ;  /* 0x00000000c33c783b */ /* 0x000f2e0000000200 */
[C---:B------:R-:W-:Y:S08]  /*40e0*/  HMMA.16816.F32 R40, R8.reuse, R64, R44 ;  /* 0x000000400828723c */ /* 0x040ff0000000182c */
[C---:B------:R-:W-:Y:S01]  /*40f0*/  HMMA.16816.F32 R44, R8.reuse, R66, R52 ;  /* 0x00000042082c723c */ /* 0x040fe20000001834 */
[----:B------:R-:W-:Y:S07]  /*4100*/  LDSM.16.M88.4 R64, [R192+0x2800] ;  /* 0x00280000c040783b */ /* 0x000fee0000000200 */
[C---:B------:R-:W-:Y:S01]  /*4110*/  HMMA.16816.F32 R52, R8.reuse, R76, R56 ;  /* 0x0000004c0834723c */ /* 0x040fe20000001838 */
[----:B------:R-:W-:Y:S07]  /*4120*/  LDSM.16.M88.4 R56, [R192+0x2000] ;  /* 0x00200000c038783b */ /* 0x000fee0000000200 */
[----:B------:R-:W-:Y:S01]  /*4130*/  HMMA.16816.F32 R16, R8, R78, R16 ;  /* 0x0000004e0810723c */ /* 0x000fe20000001810 */
[----:B------:R-:W5:Y:S04]  /*4140*/  LDSM.16.M88.4 R8, [R199+0x4000] ;  /* 0x00400000c708783b */ /* 0x000f680000000200 */
        /* <DEDUP_REMOVED lines=10> */
[C---:B---3--:R-:W-:Y:S08]  /*41f0*/  HMMA.16816.F32 R52, R12.reuse, R20, R52 ;  /* 0x000000140c34723c */ /* 0x048ff00000001834 */
[----:B------:R-:W-:Y:S01]  /*4200*/  HMMA.16816.F32 R12, R12, R22, R16 ;  /* 0x000000160c0c723c */ /* 0x000fe20000001810 */
[----:B------:R-:W3:Y:S04]  /*4210*/  LDSM.16.M88.4 R20, [R192+0x3800] ;  /* 0x00380000c014783b */ /* 0x000ee80000000200 */
[----:B------:R-:W-:Y:S03]  /*4220*/  LDSM.16.M88.4 R16, [R200+0x4000] ;  /* 0x00400000c810783b */ /* 0x000fe60000000200 */
[C---:B----4-:R-:W-:Y:S08]  /*4230*/  HMMA.16816.F32 R24, R4.reuse, R60, R24 ;  /* 0x0000003c0418723c */ /* 0x050ff00000001818 */
[C---:B------:R-:W-:Y:S01]  /*4240*/  HMMA.16816.F32 R28, R4.reuse, R62, R28 ;  /* 0x0000003e041c723c */ /* 0x040fe2000000181c */
[----:B------:R-:W4:Y:S07]  /*4250*/  LDSM.16.M88.4 R60, [R215] ;  /* 0x00000000d73c783b */ /* 0x000f2e0000000200 */
[C---:B------:R-:W-:Y:S08]  /*4260*/  HMMA.16816.F32 R32, R4.reuse, R80, R32 ;  /* 0x000000500420723c */ /* 0x040ff00000001820 */
[C---:B------:R-:W-:Y:S01]  /*4270*/  HMMA.16816.F32 R36, R4.reuse, R82, R36 ;  /* 0x000000520424723c */ /* 0x040fe20000001824 */
[----:B------:R-:W-:Y:S07]  /*4280*/  LDSM.16.M88.4 R80, [R198+0x3000] ;  /* 0x00300000c650783b */ /* 0x000fee0000000200 */
[C---:B------:R-:W-:Y:S08]  /*4290*/  HMMA.16816.F32 R40, R4.reuse, R88, R40 ;  /* 0x000000580428723c */ /* 0x040ff00000001828 */
[C---:B------:R-:W-:Y:S01]  /*42a0*/  HMMA.16816.F32 R44, R4.reuse, R90, R44 ;  /* 0x0000005a042c723c */ /* 0x040fe2000000182c */
[----:B------:R-:W1:Y:S07]  /*42b0*/  LDSM.16.M88.4 R88, [R213] ;  /* 0x00000000d558783b */ /* 0x000e6e0000000200 */
[C---:B------:R-:W-:Y:S08]  /*42c0*/  HMMA.16816.F32 R52, R4.reuse, R48, R52 ;  /* 0x000000300434723c */ /* 0x040ff00000001834 */
[----:B------:R-:W-:Y:S01]  /*42d0*/  HMMA.16816.F32 R12, R4, R50, R12 ;  /* 0x00000032040c723c */ /* 0x000fe2000000180c */
[----:B------:R-:W-:Y:S04]  /*42e0*/  LDSM.16.M88.4 R4, [R202+0x4000] ;  /* 0x00400000ca04783b */ /* 0x000fe80000000200 */
[----:B------:R-:W-:Y:S03]  /*42f0*/  LDSM.16.M88.4 R48, [R198+0x3800] ;  /* 0x00380000c630783b */ /* 0x000fe60000000200 */
[C---:B-----5:R-:W-:Y:S08]  /*4300*/  HMMA.16816.F32 R24, R8.reuse, R56, R24 ;  /* 0x000000380818723c */ /* 0x060ff00000001818 */
[C---:B------:R-:W-:Y:S01]  /*4310*/  HMMA.16816.F32 R28, R8.reuse, R58, R28 ;  /* 0x0000003a081c723c */ /* 0x040fe2000000181c */
[----:B------:R-:W5:Y:S07]  /*4320*/  LDSM.16.M88.4 R56, [R212] ;  /* 0x00000000d438783b */ /* 0x000f6e0000000200 */
[C---:B------:R-:W-:Y:S08]  /*4330*/  HMMA.16816.F32 R32, R8.reuse, R64, R32 ;  /* 0x000000400820723c */ /* 0x040ff00000001820 */
[C---:B------:R-:W-:Y:S01]  /*4340*/  HMMA.16816.F32 R36, R8.reuse, R66, R36 ;  /* 0x000000420824723c */ /* 0x040fe20000001824 */
[----:B------:R-:W-:Y:S07]  /*4350*/  LDSM.16.M88.4 R64, [R195+0x2000] ;  /* 0x00200000c340783b */ /* 0x000fee0000000200 */
[C---:B-1----:R-:W-:Y:S08]  /*4360*/  HMMA.16816.F32 R40, R8.reuse, R84, R40 ;  /* 0x000000540828723c */ /* 0x042ff00000001828 */
[C---:B------:R-:W-:Y:S01]  /*4370*/  HMMA.16816.F32 R44, R8.reuse, R86, R44 ;  /* 0x00000056082c723c */ /* 0x040fe2000000182c */
[----:B------:R-:W-:Y:S07]  /*4380*/  LDSM.16.M88.4 R84, [R192+0x5000] ;  /* 0x00500000c054783b */ /* 0x000fee0000000200 */
[C---:B---3--:R-:W-:Y:S08]  /*4390*/  HMMA.16816.F32 R52, R8.reuse, R20, R52 ;  /* 0x000000140834723c */ /* 0x048ff00000001834 */
[----:B------:R-:W-:Y:S01]  /*43a0*/  HMMA.16816.F32 R20, R8, R22, R12 ;  /* 0x000000160814723c */ /* 0x000fe2000000180c */
[----:B------:R-:W1:Y:S07]  /*43b0*/  LDSM.16.M88.4 R12, [R201+0x4000] ;  /* 0x00400000c90c783b */ /* 0x000e6e0000000200 */
[C---:B----4-:R-:W-:Y:S08]  /*43c0*/  HMMA.16816.F32 R8, R16.reuse, R60, R24 ;  /* 0x0000003c1008723c */ /* 0x050ff00000001818 */
        /* <DEDUP_REMOVED lines=8> */
[C---:B-----5:R-:W-:Y:S08]  /*4450*/  HMMA.16816.F32 R52, R16.reuse, R56, R52 ;  /* 0x000000381034723c */ /* 0x060ff00000001834 */
[----:B------:R-:W-:Y:S01]  /*4460*/  HMMA.16816.F32 R24, R16, R58, R20 ;  /* 0x0000003a1018723c */ /* 0x000fe20000001814 */
[----:B------:R-:W-:Y:S04]  /*4470*/  LDSM.16.M88.4 R16, [R199+0x8000] ;  /* 0x00800000c710783b */ /* 0x000fe80000000200 */
[----:B------:R-:W-:Y:S03]  /*4480*/  LDSM.16.M88.4 R56, [R192+0x5800] ;  /* 0x00580000c038783b */ /* 0x000fe60000000200 */
[C---:B------:R-:W-:Y:S08]  /*4490*/  HMMA.16816.F32 R20, R4.reuse, R68, R8 ;  /* 0x000000440414723c */ /* 0x040ff00000001808 */
[C---:B------:R-:W-:Y:S01]  /*44a0*/  HMMA.16816.F32 R8, R4.reuse, R70, R28 ;  /* 0x000000460408723c */ /* 0x040fe2000000181c */
[----:B------:R-:W5:Y:S07]  /*44b0*/  LDSM.16.M88.4 R68, [R192+0x4000] ;  /* 0x00400000c044783b */ /* 0x000f6e0000000200 */
[C---:B------:R-:W-:Y:S08]  /*44c0*/  HMMA.16816.F32 R32, R4.reuse, R72, R32 ;  /* 0x000000480420723c */ /* 0x040ff00000001820 */
[C---:B------:R-:W-:Y:S01]  /*44d0*/  HMMA.16816.F32 R36, R4.reuse, R74, R36 ;  /* 0x0000004a0424723c */ /* 0x040fe20000001824 */
[----:B------:R-:W2:Y:S07]  /*44e0*/  LDSM.16.M88.4 R72, [R192+0x4800] ;  /* 0x00480000c048783b */ /* 0x000eae0000000200 */
        /* <DEDUP_REMOVED lines=9> */
[C---:B---3--:R-:W-:Y:S08]  /*4580*/  HMMA.16816.F32 R4, R12.reuse, R76, R32 ;  /* 0x0000004c0c04723c */ /* 0x048ff00000001820 */
[C---:B------:R-:W-:Y:S01]  /*4590*/  HMMA.16816.F32 R36, R12.reuse, R78, R36 ;  /* 0x0000004e0c24723c */ /* 0x040fe20000001824 */
[----:B------:R-:W3:Y:S07]  /*45a0*/  LDSM.16.M88.4 R76, [R210] ;  /* 0x00000000d24c783b */ /* 0x000eee0000000200 */
[C---:B----4-:R-:W-:Y:S08]  /*45b0*/  HMMA.16816.F32 R40, R12.reuse, R88, R40 ;  /* 0x000000580c28723c */ /* 0x050ff00000001828 */
[C---:B------:R-:W-:Y:S01]  /*45c0*/  HMMA.16816.F32 R44, R12.reuse, R90, R44 ;  /* 0x0000005a0c2c723c */ /* 0x040fe2000000182c */
[----:B------:R-:W4:Y:S07]  /*45d0*/  LDSM.16.M88.4 R88, [R209] ;  /* 0x00000000d158783b */ /* 0x000f2e0000000200 */
[C---:B------:R-:W-:Y:S08]  /*45e0*/  HMMA.16816.F32 R52, R12.reuse, R60, R52 ;  /* 0x0000003c0c34723c */ /* 0x040ff00000001834 */
[----:B------:R-:W-:Y:S01]  /*45f0*/  HMMA.16816.F32 R32, R12, R62, R28 ;  /* 0x0000003e0c20723c */ /* 0x000fe2000000181c */
[----:B------:R-:W1:Y:S07]  /*4600*/  LDSM.16.M88.4 R60, [R208] ;  /* 0x00000000d03c783b */ /* 0x000e6e0000000200 */
[C---:B-----5:R-:W-:Y:S08]  /*4610*/  HMMA.16816.F32 R28, R16.reuse, R68, R24 ;  /* 0x00000044101c723c */ /* 0x060ff00000001818 */
[C---:B------:R-:W-:Y:S01]  /*4620*/  HMMA.16816.F32 R24, R16.reuse, R70, R20 ;  /* 0x000000461018723c */ /* 0x040fe20000001814 */
[----:B------:R-:W-:Y:S07]  /*4630*/  LDSM.16.M88.4 R68, [R195+0x4000] ;  /* 0x00400000c344783b */ /* 0x000fee0000000200 */
[C---:B--2---:R-:W-:Y:S01]  /*4640*/  HMMA.16816.F32 R20, R16.reuse, R72, R4 ;  /* 0x000000481014723c */ /* 0x044fe20000001804 */
[----:B------:R-:W-:Y:S07]  /*4650*/  LDSM.16.M88.4 R4, [R202+0x8000] ;  /* 0x00800000ca04783b */ /* 0x000fee0000000200 */
[C---:B------:R-:W-:Y:S01]  /*4660*/  HMMA.16816.F32 R12, R16.reuse, R74, R36 ;  /* 0x0000004a100c723c */ /* 0x040fe20000001824 */
[----:B------:R-:W2:Y:S07]  /*4670*/  LDSM.16.M88.4 R72, [R198+0x4000] ;  /* 0x00400000c648783b */ /* 0x000eae0000000200 */
        /* <DEDUP_REMOVED lines=8> */
[C---:B---3--:R-:W-:Y:S01]  /*4700*/  HMMA.16816.F32 R24, R8.reuse, R76, R20 ;  /* 0x0000004c0818723c */ /* 0x048fe20000001814 */
[----:B------:R-:W3:Y:S07]  /*4710*/  LDSM.16.M88.4 R20, [R201+0x8000] ;  /* 0x00800000c914783b */ /* 0x000eee0000000200 */
[C---:B------:R-:W-:Y:S01]  /*4720*/  HMMA.16816.F32 R16, R8.reuse, R78, R12 ;  /* 0x0000004e0810723c */ /* 0x040fe2000000180c */
[----:B------:R-:W1:Y:S07]  /*4730*/  LDSM.16.M88.4 R76, [R195+0x4800] ;  /* 0x00480000c34c783b */ /* 0x000e6e0000000200 */
[C---:B----4-:R-:W-:Y:S01]  /*4740*/  HMMA.16816.F32 R12, R8.reuse, R88, R40 ;  /* 0x00000058080c723c */ /* 0x050fe20000001828 */
[----:B------:R-:W-:Y:S07]  /*4750*/  LDSM.16.M88.4 R40, [R195+0x5000] ;  /* 0x00500000c328783b */ /* 0x000fee0000000200 */
[C---:B------:R-:W-:Y:S08]  /*4760*/  HMMA.16816.F32 R56, R8.reuse, R90, R48 ;  /* 0x0000005a0838723c */ /* 0x040ff00000001830 */
[C---:B------:R-:W-:Y:S08]  /*4770*/  HMMA.16816.F32 R48, R8.reuse, R60, R44 ;  /* 0x0000003c0830723c */ /* 0x040ff0000000182c */
[----:B------:R-:W-:Y:S01]  /*4780*/  HMMA.16816.F32 R44, R8, R62, R36 ;  /* 0x0000003e082c723c */ /* 0x000fe20000001824 */
[----:B------:R-:W-:Y:S07]  /*4790*/  LDSM.16.M88.4 R60, [R192+0x6000] ;  /* 0x00600000c03c783b */ /* 0x000fee0000000200 */
[C---:B--2---:R-:W-:Y:S08]  /*47a0*/  HMMA.16816.F32 R36, R4.reuse, R72, R32 ;  /* 0x000000480424723c */ /* 0x044ff00000001820 */
[C---:B------:R-:W-:Y:S01]  /*47b0*/  HMMA.16816.F32 R52, R4.reuse, R82, R16 ;  /* 0x000000520434723c */ /* 0x040fe20000001810 */
[----:B------:R-:W2:Y:S07]  /*47c0*/  LDSM.16.M88.4 R16, [R199+0xc000] ;  /* 0x00c00000c710783b */ /* 0x000eae0000000200 */
        /* <DEDUP_REMOVED lines=12> */
[C---:B---3--:R-:W-:Y:S01]  /*4890*/  HMMA.16816.F32 R4, R20.reuse, R68, R36 ;  /* 0x000000441404723c */ /* 0x048fe20000001824 */
[----:B------:R-:W1:Y:S07]  /*48a0*/  LDSM.16.M88.4 R36, [R207] ;  /* 0x00000000cf24783b */ /* 0x000e6e0000000200 */
[C---:B------:R-:W-:Y:S08]  /*48b0*/  HMMA.16816.F32 R28, R20.reuse, R70, R28 ;  /* 0x00000046141c723c */ /* 0x040ff0000000181c */
[----:B------:R-:W-:Y:S01]  /*48c0*/  HMMA.16816.F32 R68, R20, R78, R52 ;  /* 0x0000004e1444723c */ /* 0x000fe20000001834 */
[----:B------:R-:W3:Y:S07]  /*48d0*/  LDSM.16.M88.4 R52, [R192+0x6800] ;  /* 0x00680000c034783b */ /* 0x000eee0000000200 */
[----:B--2---:R-:W-:Y:S08]  /*48e0*/  HMMA.16816.F32 R4, R16, R60, R4 ;  /* 0x0000003c1004723c */ /* 0x004ff00000001804 */
[C---:B------:R-:W-:Y:S08]  /*48f0*/  HMMA.16816.F32 R32, R20.reuse, R76, R32 ;  /* 0x0000004c1420723c */ /* 0x040ff00000001820 */
[C---:B------:R-:W-:Y:S01]  /*4900*/  HMMA.16816.F32 R76, R20.reuse, R42, R8 ;  /* 0x0000002a144c723c */ /* 0x040fe20000001808 */
[----:B------:R-:W-:Y:S07]  /*4910*/  LDSM.16.M88.4 R8, [R202+0xc000] ;  /* 0x00c00000ca08783b */ /* 0x000fee0000000200 */
[----:B----4-:R-:W-:Y:S01]  /*4920*/  HMMA.16816.F32 R88, R20, R84, R48 ;  /* 0x000000541458723c */ /* 0x010fe20000001830 */
[----:B------:R-:W2:Y:S07]  /*4930*/  LDSM.16.M88.4 R48, [R198+0x6000] ;  /* 0x00600000c630783b */ /* 0x000eae0000000200 */
[----:B------:R-:W-:Y:S01]  /*4940*/  HMMA.16816.F32 R28, R16, R62, R28 ;  /* 0x0000003e101c723c */ /* 0x000fe2000000181c */
[----:B------:R-:W-:Y:S07]  /*4950*/  LDSM.16.M88.4 R60, [R198+0x6800] ;  /* 0x00680000c63c783b */ /* 0x000fee0000000200 */
[----:B------:R-:W-:Y:S08]  /*4960*/  HMMA.16816.F32 R80, R20, R40, R24 ;  /* 0x000000281450723c */ /* 0x000ff00000001818 */
[C---:B-1----:R-:W-:Y:S01]  /*4970*/  HMMA.16816.F32 R24, R12.reuse, R36, R4 ;  /* 0x000000240c18723c */ /* 0x042fe20000001804 */
[----:B------:R-:W1:Y:S07]  /*4980*/  LDSM.16.M88.4 R4, [R201+0xc000] ;  /* 0x00c00000c904783b */ /* 0x000e6e0000000200 */
[----:B------:R-:W-:Y:S08]  /*4990*/  HMMA.16816.F32 R28, R12, R38, R28 ;  /* 0x000000260c1c723c */ /* 0x000ff0000000181c */
[----:B---3--:R-:W-:Y:S08]  /*49a0*/  HMMA.16816.F32 R32, R16, R52, R32 ;  /* 0x000000341020723c */ /* 0x008ff00000001820 */
[----:B--2---:R-:W-:Y:S08]  /*49b0*/  HMMA.16816.F32 R24, R8, R48, R24 ;  /* 0x000000300818723c */ /* 0x004ff00000001818 */
        /* <DEDUP_REMOVED lines=128> */
.L_x_2228:
[----:B--234-:R-:W-:Y:S05]  /*51c0*/  BSYNC B0 ;  /* 0x0000000000007941 */ /* 0x01cfea0003800000 */
.L_x_2227:
[----:B-1----:R-:W2:Y:S04]  /*51d0*/  LDL R0, [R1+0x50] ;  /* 0x0000500001007983 */ /* 0x002ea80000100800 */
[----:B------:R-:W2:Y:S04]  /*51e0*/  LDL R246, [R1+0x24] ;  /* 0x0000240001f67983 */ /* 0x000ea80000100800 */
[----:B------:R-:W3:Y:S04]  /*51f0*/  LDL R3, [R1+0x10] ;  /* 0x0000100001037983 */ /* 0x000ee80000100800 */
[----:B------:R-:W4:Y:S04]  /*5200*/  LDL R245, [R1+0x1c] ;  /* 0x00001c0001f57983 */ /* 0x000f280000100800 */
[----:B------:R-:W-:Y:S04]  /*5210*/  LDSM.16.MT88.4 R36, [R197] ;  /* 0x00000000c524783b */ /* 0x000fe80000004200 */
[----:B------:R-:W-:Y:S04]  /*5220*/  LDSM.16.MT88.4 R44, [R196] ;  /* 0x00000000c42c783b */ /* 0x000fe80000004200 */
[----:B------:R-:W-:Y:S04]  /*5230*/  LDSM.16.MT88.4 R48, [R197+0x800] ;  /* 0x00080000c530783b */ /* 0x000fe80000004200 */
[----:B------:R-:W-:Y:S04]  /*5240*/  LDSM.16.MT88.4 R32, [R196+0x800] ;  /* 0x00080000c420783b */ /* 0x000fe80000004200 */
[----:B------:R-:W-:Y:S04]  /*5250*/  LDSM.16.MT88.4 R64, [R194+0x4000] ;  /* 0x00400000c240783b */ /* 0x000fe80000004200 */
[----:B------:R-:W-:Y:S04]  /*5260*/  LDSM.16.MT88.4 R60, [R196+0x2800] ;  /* 0x00280000c43c783b */ /* 0x000fe80000004200 */
[----:B------:R-:W0:Y:S01]  /*5270*/  LDGDEPBAR ;  /* 0x00000000000079af */ /* 0x000e220000000000 */
[----:B--2---:R-:W-:-:S04]  /*5280*/  IMAD.IADD R0, R0, 0x1, R246 ;  /* 0x0000000100007824 */ /* 0x004fc800078e02f6 */
[----:B------:R-:W-:-:S05]  /*5290*/  @P1 IMAD.HI.U32 R2, R0, c[0x0][0x2c8], RZ ;  /* 0x0000b20000021a27 */ /* 0x000fca00078e00ff */
[----:B------:R-:W-:-:S05]  /*52a0*/  @P1 SHF.R.U32.HI R0, RZ, c[0x0][0x2cc], R2 ;  /* 0x0000b300ff001a19 */ /* 0x000fca0000011602 */
[----:B------:R-:W1:Y:S01]  /*52b0*/  SHFL.IDX PT, R4, R0, RZ, 0x1c1f ;  /* 0x001c1fff00047589 */ /* 0x000e6200000e0000 */
[----:B------:R-:W-:-:S04]  /*52c0*/  IMAD.MOV.U32 R2, RZ, RZ, -0x40 ;  /* 0xffffffc0ff027424 */ /* 0x000fc800078e00ff */
[----:B------:R-:W-:Y:S01]  /*52d0*/  IMAD R2, R92, R2, 0x1 ;  /* 0x000000015c027424 */ /* 0x000fe200078e0202 */
[----:B------:R3:W2:Y:S04]  /*52e0*/  SHFL.IDX PT, R5, R0, 0x1, 0x1c1f ;  /* 0x003c1f0000057f89 */ /* 0x0006a800000e0000 */
[----:B---3--:R-:W-:Y:S01]  /*52f0*/  IADD3 R0, -R3, R2, R135 ;  /* 0x0000000203007210 */ /* 0x008fe20007ffe187 */
[----:B------:R-:W-:-:S04]  /*5300*/  IMAD.IADD R3, R93, 0x1, -R3 ;  /* 0x000000015d037824 */ /* 0x000fc800078e0a03 */
[----:B----4-:R-:W-:-:S04]  /*5310*/  IMAD.IADD R0, R0, 0x1, -R245 ;  /* 0x0000000100007824 */ /* 0x010fc800078e0af5 */
[----:B-1----:R-:W-:-:S05]  /*5320*/  IMAD.IADD R2, R0, 0x1, R4 ;  /* 0x0000000100027824 */ /* 0x002fca00078e0204 */
[----:B------:R-:W-:Y:S01]  /*5330*/  IMNMX R2, R3, R2, PT ;  /* 0x0000000203027217 */ /* 0x000fe20003800200 */
[----:B--2---:R-:W-:-:S03]  /*5340*/  IMAD.IADD R0, R0, 0x1, R5 ;  /* 0x0000000100007824 */ /* 0x004fc600078e0205 */
[C---:B------:R-:W-:Y:S02]  /*5350*/  ISETP.GT.AND P6, PT, R2.reuse, RZ, PT ;  /* 0x000000ff0200720c */ /* 0x040fe40003fc4270 */
[----:B------:R-:W-:Y:S02]  /*5360*/  ISETP.GT.AND P0, PT, R2, 0x1, PT ;  /* 0x000000010200780c */ /* 0x000fe40003f04270 */
[----:B------:R-:W-:Y:S02]  /*5370*/  FSEL R5, R76, -INF , P6 ;  /* 0xff8000004c057808 */ /* 0x000fe40003000000 */
[----:B------:R-:W-:Y:S02]  /*5380*/  ISETP.GT.AND P6, PT, R2, 0x8, PT ;  /* 0x000000080200780c */ /* 0x000fe40003fc4270 */
[----:B------:R-:W-:Y:S02]  /*5390*/  FSEL R9, R72, -INF , P0 ;  /* 0xff80000048097808 */ /* 0x000fe40000000000 */
[----:B------:R-:W-:-:S02]  /*53a0*/  ISETP.GT.AND P0, PT, R2, 0x9, PT ;  /* 0x000000090200780c */ /* 0x000fc40003f04270 */
[----:B------:R-:W-:Y:S02]  /*53b0*/  FSEL R7, R69, -INF , P6 ;  /* 0xff80000045077808 */ /* 0x000fe40003000000 */
[----:B------:R-:W-:Y:S02]  /*53c0*/  ISETP.GT.AND P6, PT, R2, 0x10, PT ;  /* 0x000000100200780c */ /* 0x000fe40003fc4270 */
[----:B------:R-:W-:Y:S02]  /*53d0*/  FSEL R8, R68, -INF , P0 ;  /* 0xff80000044087808 */ /* 0x000fe40000000000 */
[----:B------:R-:W-:Y:S02]  /*53e0*/  ISETP.GT.AND P0, PT, R2, 0x11, PT ;  /* 0x000000110200780c */ /* 0x000fe40003f04270 */
[----:B------:R-:W-:Y:S02]  /*53f0*/  IMNMX R0, R3, R0, PT ;  /* 0x0000000003007217 */ /* 0x000fe40003800200 */
[----:B------:R-:W-:-:S02]  /*5400*/  FSEL R11, R54, -INF , P6 ;  /* 0xff800000360b7808 */ /* 0x000fc40003000000 */
[----:B------:R-:W-:Y:S02]  /*5410*/  FMNMX.FTZ R3, R5, R9, !PT ;  /* 0x0000000905037209 */ /* 0x000fe40007810000 */
[----:B------:R-:W-:Y:S02]  /*5420*/  ISETP.GT.AND P6, PT, R2, 0x18, PT ;  /* 0x000000180200780c */ /* 0x000fe40003fc4270 */
[----:B------:R-:W-:Y:S02]  /*5430*/  FSEL R12, R52, -INF , P0 ;  /* 0xff800000340c7808 */ /* 0x000fe40000000000 */
[----:B------:R-:W-:Y:S02]  /*5440*/  ISETP.GT.AND P0, PT, R2, 0x19, PT ;  /* 0x000000190200780c */ /* 0x000fe40003f04270 */
[----:B------:R-:W-:Y:S02]  /*5450*/  FMNMX.FTZ R3, R7, R3, !PT ;  /* 0x0000000307037209 */ /* 0x000fe40007810000 */
[----:B------:R-:W-:-:S02]  /*5460*/  FSEL R13, R41, -INF , P6 ;  /* 0xff800000290d7808 */ /* 0x000fc40003000000 */
[----:B------:R-:W-:Y:S02]  /*5470*/  ISETP.GT.AND P6, PT, R2, 0x20, PT ;  /* 0x000000200200780c */ /* 0x000fe40003fc4270 */
[----:B------:R-:W-:Y:S02]  /*5480*/  FSEL R14, R40, -INF , P0 ;  /* 0xff800000280e7808 */ /* 0x000fe40000000000 */
[----:B------:R-:W-:Y:S02]  /*5490*/  ISETP.GT.AND P0, PT, R2, 0x21, PT ;  /* 0x000000210200780c */ /* 0x000fe40003f04270 */
[----:B------:R-:W-:Y:S02]  /*54a0*/  FMNMX.FTZ R3, R8, R3, !PT ;  /* 0x0000000308037209 */ /* 0x000fe40007810000 */
[----:B------:R-:W-:Y:S02]  /*54b0*/  FSEL R91, R28, -INF , P6 ;  /* 0xff8000001c5b7808 */ /* 0x000fe40003000000 */
[----:B------:R-:W-:-:S02]  /*54c0*/  ISETP.GT.AND P6, PT, R2, 0x28, PT ;  /* 0x000000280200780c */ /* 0x000fc40003fc4270 */
[----:B------:R-:W-:Y:S02]  /*54d0*/  FSEL R90, R26, -INF , P0 ;  /* 0xff8000001a5a7808 */ /* 0x000fe40000000000 */
[C---:B------:R-:W-:Y:S02]  /*54e0*/  ISETP.GT.AND P0, PT, R2.reuse, 0x29, PT ;  /* 0x000000290200780c */ /* 0x040fe40003f04270 */
[----:B------:R-:W-:Y:S02]  /*54f0*/  FMNMX.FTZ R3, R11, R3, !PT ;  /* 0x000000030b037209 */ /* 0x000fe40007810000 */
[----:B------:R-:W-:Y:S02]  /*5500*/  FSEL R89, R19, -INF , P6 ;  /* 0xff80000013597808 */ /* 0x000fe40003000000 */
[----:B------:R-:W-:Y:S02]  /*5510*/  ISETP.GT.AND P6, PT, R2, 0x30, PT ;  /* 0x000000300200780c */ /* 0x000fe40003fc4270 */
[----:B------:R-:W-:-:S02]  /*5520*/  FSEL R88, R18, -INF , P0 ;  /* 0xff80000012587808 */ /* 0x000fc40000000000 */
[----:B------:R-:W-:Y:S02]  /*5530*/  FMNMX.FTZ R3, R12, R3, !PT ;  /* 0x000000030c037209 */ /* 0x000fe40007810000 */
[C---:B------:R-:W-:Y:S02]  /*5540*/  ISETP.GT.AND P0, PT, R2.reuse, 0x31, PT ;  /* 0x000000310200780c */ /* 0x040fe40003f04270 */
[----:B------:R-:W-:Y:S02]  /*5550*/  FSEL R87, R17, -INF , P6 ;  /* 0xff80000011577808 */ /* 0x000fe40003000000 */
[----:B------:R-:W-:Y:S02]  /*5560*/  FMNMX.FTZ R3, R13, R3, !PT ;  /* 0x000000030d037209 */ /* 0x000fe40007810000 */
[----:B------:R-:W-:Y:S02]  /*5570*/  ISETP.GT.AND P6, PT, R2, 0x38, PT ;  /* 0x000000380200780c */ /* 0x000fe40003fc4270 */
[----:B------:R-:W-:-:S02]  /*5580*/  FSEL R86, R16, -INF , P0 ;  /* 0xff80000010567808 */ /* 0x000fc40000000000 */
[----:B------:R-:W-:Y:S02]  /*5590*/  ISETP.GT.AND P0, PT, R2, 0x39, PT ;  /* 0x000000390200780c */ /* 0x000fe40003f04270 */
[----:B------:R-:W-:Y:S02]  /*55a0*/  FMNMX.FTZ R3, R14, R3, !PT ;  /* 0x000000030e037209 */ /* 0x000fe40007810000 */
[----:B------:R-:W-:Y:S02]  /*55b0*/  FSEL R85, R15, -INF , P6 ;  /* 0xff8000000f557808 */ /* 0x000fe40003000000 */
[----:B------:R-:W-:Y:S02]  /*55c0*/  ISETP.GT.AND P6, PT, R0, RZ, PT ;  /* 0x000000ff0000720c */ /* 0x000fe40003fc4270 */
        /* <DEDUP_REMOVED lines=36> */
[----:B------:R-:W-:Y:S01]  /*5810*/  FMNMX.FTZ R3, R21, R3, !PT ;  /* 0x0000000315037209 */ /* 0x000fe20007810000 */
[----:B------:R-:W1:Y:S01]  /*5820*/  SHFL.BFLY PT, R4, R2, 0x2, 0x1f ;  /* 0x0c401f0002047f89 */ /* 0x000e6200000e0000 */
[----:B------:R-:W-:Y:S02]  /*5830*/  ISETP.GT.AND P6, PT, R0, 0x28, PT ;  /* 0x000000280000780c */ /* 0x000fe40003fc4270 */
[----:B------:R-:W-:Y:S02]  /*5840*/  FSEL R98, R30, -INF , P0 ;  /* 0xff8000001e627808 */ /* 0x000fe40000000000 */
[----:B------:R-:W-:Y:S02]  /*5850*/  FMNMX.FTZ R3, R96, R3, !PT ;  /* 0x0000000360037209 */ /* 0x000fe40007810000 */
[----:B------:R-:W-:Y:S02]  /*5860*/  ISETP.GT.AND P0, PT, R0, 0x29, PT ;  /* 0x000000290000780c */ /* 0x000fe40003f04270 */
[----:B------:R-:W-:-:S02]  /*5870*/  FSEL R102, R29, -INF , P6 ;  /* 0xff8000001d667808 */ /* 0x000fc40003000000 */
[----:B------:R-:W-:Y:S01]  /*5880*/  FMNMX.FTZ R3, R98, R3, !PT ;  /* 0x0000000362037209 */ /* 0x000fe20007810000 */
[----:B------:R-:W-:Y:S01]  /*5890*/  LDSM.16.MT88.4 R28, [R194] ;  /* 0x00000000c21c783b */ /* 0x000fe20000004200 */
[----:B------:R-:W-:Y:S02]  /*58a0*/  ISETP.GT.AND P6, PT, R0, 0x30, PT ;  /* 0x000000300000780c */ /* 0x000fe40003fc4270 */
[----:B------:R-:W-:Y:S02]  /*58b0*/  FSEL R101, R27, -INF , P0 ;  /* 0xff8000001b657808 */ /* 0x000fe40000000000 */
[----:B------:R-:W-:Y:S02]  /*58c0*/  FMNMX.FTZ R3, R102, R3, !PT ;  /* 0x0000000366037209 */ /* 0x000fe40007810000 */
[----:B------:R-:W-:Y:S02]  /*58d0*/  ISETP.GT.AND P0, PT, R0, 0x31, PT ;  /* 0x000000310000780c */ /* 0x000fe40003f04270 */
[----:B------:R-:W-:-:S02]  /*58e0*/  FSEL R103, R25, -INF , P6 ;  /* 0xff80000019677808 */ /* 0x000fc40003000000 */
[----:B------:R-:W-:Y:S02]  /*58f0*/  FMNMX.FTZ R3, R101, R3, !PT ;  /* 0x0000000365037209 */ /* 0x000fe40007810000 */
[----:B------:R-:W-:Y:S02]  /*5900*/  ISETP.GT.AND P6, PT, R0, 0x38, PT ;  /* 0x000000380000780c */ /* 0x000fe40003fc4270 */
[----:B------:R-:W-:Y:S02]  /*5910*/  FSEL R100, R24, -INF , P0 ;  /* 0xff80000018647808 */ /* 0x000fe40000000000 */
[----:B------:R-:W-:Y:S01]  /*5920*/  FMNMX.FTZ R3, R103, R3, !PT ;  /* 0x0000000367037209 */ /* 0x000fe20007810000 */
[----:B------:R-:W-:Y:S01]  /*5930*/  LDSM.16.MT88.4 R24, [R193+0x800] ;  /* 0x00080000c118783b */ /* 0x000fe20000004200 */
[----:B------:R-:W-:Y:S02]  /*5940*/  ISETP.GT.AND P0, PT, R0, 0x39, PT ;  /* 0x000000390000780c */ /* 0x000fe40003f04270 */
[----:B------:R-:W-:-:S02]  /*5950*/  FSEL R99, R23, -INF , P6 ;  /* 0xff80000017637808 */ /* 0x000fc40003000000 */
[----:B------:R-:W-:Y:S02]  /*5960*/  FMNMX.FTZ R0, R100, R3, !PT ;  /* 0x0000000364007209 */ /* 0x000fe40007810000 */
        /* <DEDUP_REMOVED lines=14> */
[----:B--2---:R-:W-:-:S06]  /*5a50*/  FFMA.FTZ R3, R9, c[0x0][0x2d0], -R2 ;  /* 0x0000b40009037a23 */ /* 0x004fcc0000010802 */
[----:B------:R2:W3:Y:S01]  /*5a60*/  MUFU.EX2 R72, R3 ;  /* 0x0000000300487308 */ /* 0x0004e20000000800 */
[----:B-1----:R-:W-:Y:S01]  /*5a70*/  FMNMX.FTZ R132, R0, R4, !PT ;  /* 0x0000000400847209 */ /* 0x002fe20007810000 */
[--C-:B------:R-:W-:Y:S02]  /*5a80*/  FFMA.FTZ R0, R12, c[0x0][0x2d0], -R2.reuse ;  /* 0x0000b4000c007a23 */ /* 0x100fe40000010802 */
[----:B--2---:R-:W-:-:S04]  /*5a90*/  FFMA.FTZ R3, R7, c[0x0][0x2d0], -R2 ;  /* 0x0000b40007037a23 */ /* 0x004fc80000010802 */
[----:B------:R1:W-:Y:S01]  /*5aa0*/  MUFU.EX2 R75, R3 ;  /* 0x00000003004b7308 */ /* 0x0003e20000000800 */
[----:B------:R-:W-:Y:S01]  /*5ab0*/  FSETP.NEU.FTZ.AND P0, PT, R132, -INF , PT ;  /* 0xff8000008400780b */ /* 0x000fe20003f1d000 */
[----:B-1----:R-:W-:-:S06]  /*5ac0*/  FFMA.FTZ R3, R8, c[0x0][0x2d0], -R2 ;  /* 0x0000b40008037a23 */ /* 0x002fcc0000010802 */
[----:B------:R1:W2:Y:S08]  /*5ad0*/  MUFU.EX2 R76, R3 ;  /* 0x00000003004c7308 */ /* 0x0002b00000000800 */
[----:B------:R4:W-:Y:S01]  /*5ae0*/  MUFU.EX2 R78, R0 ;  /* 0x00000000004e7308 */ /* 0x0009e20000000800 */
[----:B-1----:R-:W-:-:S07]  /*5af0*/  FFMA.FTZ R3, R11, c[0x0][0x2d0], -R2 ;  /* 0x0000b4000b037a23 */ /* 0x002fce0000010802 */
[----:B------:R1:W-:Y:S01]  /*5b00*/  MUFU.EX2 R77, R3 ;  /* 0x00000003004d7308 */ /* 0x0003e20000000800 */
[----:B----4-:R-:W-:-:S05]  /*5b10*/  FMUL.FTZ R0, R132, c[0x0][0x2d0] ;  /* 0x0000b40084007a20 */ /* 0x010fca0000410000 */
[----:B------:R-:W-:Y:S01]  /*5b20*/  FSEL R0, R0, RZ, P0 ;  /* 0x000000ff00007208 */ /* 0x000fe20000000000 */
[----:B-1----:R-:W-:-:S04]  /*5b30*/  FFMA.FTZ R3, R13, c[0x0][0x2d0], -R2 ;  /* 0x0000b4000d037a23 */ /* 0x002fc80000010802 */
[----:B------:R1:W-:Y:S02]  /*5b40*/  MUFU.EX2 R82, R3 ;  /* 0x0000000300527308 */ /* 0x0003e40000000800 */
[----:B-1----:R-:W-:Y:S02]  /*5b50*/  FFMA.FTZ R3, R14, c[0x0][0x2d0], -R2 ;  /* 0x0000b4000e037a23 */ /* 0x002fe40000010802 */
[----:B------:R-:W1:Y:S04]  /*5b60*/  LDSM.16.MT88.4 R12, [R193] ;  /* 0x00000000c10c783b */ /* 0x000e680000004200 */
[----:B------:R4:W-:Y:S02]  /*5b70*/  MUFU.EX2 R83, R3 ;  /* 0x0000000300537308 */ /* 0x0009e40000000800 */
[----:B----4-:R-:W-:-:S06]  /*5b80*/  FFMA.FTZ R3, R6, c[0x0][0x2d0], -R0 ;  /* 0x0000b40006037a23 */ /* 0x010fcc0000010800 */
[----:B------:R4:W-:Y:S02]  /*5b90*/  MUFU.EX2 R69, R3 ;  /* 0x0000000300457308 */ /* 0x0009e40000000800 */
[----:B----4-:R-:W-:-:S06]  /*5ba0*/  FFMA.FTZ R3, R20, c[0x0][0x2d0], -R0 ;  /* 0x0000b40014037a23 */ /* 0x010fcc0000010800 */
[----:B------:R4:W5:Y:S02]  /*5bb0*/  MUFU.EX2 R68, R3 ;  /* 0x0000000300447308 */ /* 0x0009640000000800 */
[----:B----4-:R-:W-:-:S06]  /*5bc0*/  FFMA.FTZ R3, R19, c[0x0][0x2d0], -R0 ;  /* 0x0000b40013037a23 */ /* 0x010fcc0000010800 */
[----:B------:R4:W-:Y:S02]  /*5bd0*/  MUFU.EX2 R70, R3 ;  /* 0x0000000300467308 */ /* 0x0009e40000000800 */
[----:B----4-:R-:W-:-:S06]  /*5be0*/  FFMA.FTZ R3, R18, c[0x0][0x2d0], -R0 ;  /* 0x0000b40012037a23 */ /* 0x010fcc0000010800 */
[----:B------:R4:W1:Y:S01]  /*5bf0*/  MUFU.EX2 R71, R3 ;  /* 0x0000000300477308 */ /* 0x0008620000000800 */
[--C-:B------:R-:W-:Y:S01]  /*5c00*/  FFMA.FTZ R4, R10, c[0x0][0x2d0], -R0.reuse ;  /* 0x0000b4000a047a23 */ /* 0x100fe20000010800 */
[----:B---3--:R-:W-:Y:S02]  /*5c10*/  F2FP.PACK_AB R8, R72, R74 ;  /* 0x0000004a4808723e */ /* 0x008fe400000000ff */
[----:B--2---:R-:W-:Y:S02]  /*5c20*/  F2FP.PACK_AB R10, R76, R75 ;  /* 0x0000004b4c0a723e */ /* 0x004fe400000000ff */
[----:B-----5:R-:W-:Y:S01]  /*5c30*/  F2FP.PACK_AB R9, R68, R69 ;  /* 0x000000454409723e */ /* 0x020fe200000000ff */
[----:B----4-:R-:W-:Y:S01]  /*5c40*/  FFMA.FTZ R3, R17, c[0x0][0x2d0], -R0 ;  /* 0x0000b40011037a23 */ /* 0x010fe20000010800 */
[----:B-1----:R-:W-:-:S03]  /*5c50*/  F2FP.PACK_AB R11, R71, R70 ;  /* 0x00000046470b723e */ /* 0x002fc600000000ff */
[----:B------:R1:W-:Y:S02]  /*5c60*/  MUFU.EX2 R73, R3 ;  /* 0x0000000300497308 */ /* 0x0003e40000000800 */
[----:B-1----:R-:W-:-:S06]  /*5c70*/  FFMA.FTZ R3, R16, c[0x0][0x2d0], -R0 ;  /* 0x0000b40010037a23 */ /* 0x002fcc0000010800 */
[----:B------:R1:W2:Y:S01]  /*5c80*/  MUFU.EX2 R79, R3 ;  /* 0x00000003004f7308 */ /* 0x0002a20000000800 */
[----:B------:R-:W-:Y:S07]  /*5c90*/  HMMA.16816.F32 R16, R8, R12, RZ ;  /* 0x0000000c0810723c */ /* 0x000fee00000018ff */
[----:B------:R3:W-:Y:S01]  /*5ca0*/  MUFU.EX2 R80, R4 ;  /* 0x0000000400507308 */ /* 0x0007e20000000800 */
[----:B-1----:R-:W-:-:S07]  /*5cb0*/  FFMA.FTZ R3, R21, c[0x0][0x2d0], -R0 ;  /* 0x0000b40015037a23 */ /* 0x002fce0000010800 */
[----:B------:R-:W1:Y:S01]  /*5cc0*/  MUFU.EX2 R81, R3 ;  /* 0x0000000300517308 */ /* 0x000e620000000800 */
[C---:B------:R-:W-:Y:S01]  /*5cd0*/  HMMA.16816.F32 R12, R8.reuse, R14, RZ ;  /* 0x0000000e080c723c */ /* 0x040fe200000018ff */
[----:B--2---:R-:W-:Y:S02]  /*5ce0*/  F2FP.PACK_AB R5, R79, R73 ;  /* 0x000000494f05723e */ /* 0x004fe400000000ff */
[----:B---3--:R-:W-:Y:S02]  /*5cf0*/  F2FP.PACK_AB R4, R78, R77 ;  /* 0x0000004d4e04723e */ /* 0x008fe400000000ff */
[----:B------:R-:W-:Y:S02]  /*5d00*/  F2FP.PACK_AB R6, R83, R82 ;  /* 0x000000525306723e */ /* 0x000fe400000000ff */
[----:B-1----:R-:W-:Y:S01]  /*5d10*/  F2FP.PACK_AB R7, R81, R80 ;  /* 0x000000505107723e */ /* 0x002fe200000000ff */
[----:B------:R-:W-:Y:S08]  /*5d20*/  HMMA.16816.F32 R20, R8, R28, RZ ;  /* 0x0000001c0814723c */ /* 0x000ff000000018ff */
[----:B------:R-:W-:Y:S08]  /*5d30*/  HMMA.16816.F32 R140, R4, R24, R16 ;  /* 0x00000018048c723c */ /* 0x000ff00000001810 */
[----:B------:R-:W-:Y:S01]  /*5d40*/  HMMA.16816.F32 R16, R8, R30, RZ ;  /* 0x0000001e0810723c */ /* 0x000fe200000018ff */
[----:B------:R-:W1:Y:S07]  /*5d50*/  LDSM.16.MT88.4 R28, [R193+0x2000] ;  /* 0x00200000c11c783b */ /* 0x000e6e0000004200 */
[----:B------:R-:W-:Y:S08]  /*5d60*/  HMMA.16816.F32 R240, R4, R26, R12 ;  /* 0x0000001a04f0723c */ /* 0x000ff0000000180c */
[----:B------:R-:W-:Y:S08]  /*5d70*/  HMMA.16816.F32 R12, R8, R36, RZ ;  /* 0x00000024080c723c */ /* 0x000ff000000018ff */
[C---:B------:R-:W-:Y:S08]  /*5d80*/  HMMA.16816.F32 R148, R4.reuse, R40, R20 ;  /* 0x000000280494723c */ /* 0x040ff00000001814 */
[----:B------:R-:W-:Y:S01]  /*5d90*/  HMMA.16816.F32 R156, R4, R42, R16 ;  /* 0x0000002a049c723c */ /* 0x000fe20000001810 */
[----:B------:R-:W-:Y:S07]  /*5da0*/  LDSM.16.MT88.4 R40, [R194+0x2000] ;  /* 0x00200000c228783b */ /* 0x000fee0000004200 */
[C---:B------:R-:W-:Y:S08]  /*5db0*/  HMMA.16816.F32 R20, R8.reuse, R44, RZ ;  /* 0x0000002c0814723c */ /* 0x040ff000000018ff */
[C---:B------:R-:W-:Y:S01]  /*5dc0*/  HMMA.16816.F32 R16, R8.reuse, R46, RZ ;  /* 0x0000002e0810723c */ /* 0x040fe200000018ff */
[----:B------:R-:W2:Y:S07]  /*5dd0*/  LDSM.16.MT88.4 R44, [R197+0x2000] ;  /* 0x00200000c52c783b */ /* 0x000eae0000004200 */
[----:B------:R-:W-:Y:S01]  /*5de0*/  HMMA.16816.F32 R24, R8, R38, RZ ;  /* 0x000000260818723c */ /* 0x000fe200000018ff */
[----:B------:R-:W3:Y:S07]  /*5df0*/  LDSM.16.MT88.4 R36, [R196+0x2000] ;  /* 0x00200000c424783b */ /* 0x000eee0000004200 */
[----:B------:R-:W-:Y:S08]  /*5e00*/  HMMA.16816.F32 R236, R4, R48, R12 ;  /* 0x0000003004ec723c */ /* 0x000ff0000000180c */
[----:B-1----:R-:W-:Y:S08]  /*5e10*/  HMMA.16816.F32 R12, R8, R28, RZ ;  /* 0x0000001c080c723c */ /* 0x002ff000000018ff */
[C---:B------:R-:W-:Y:S08]  /*5e20*/  HMMA.16816.F32 R164, R4.reuse, R32, R20 ;  /* 0x0000002004a4723c */ /* 0x040ff00000001814 */
[C---:B------:R-:W-:Y:S01]  /*5e30*/  HMMA.16816.F32 R228, R4.reuse, R34, R16 ;  /* 0x0000002204e4723c */ /* 0x040fe20000001810 */
[----:B------:R-:W1:Y:S07]  /*5e40*/  LDSM.16.MT88.4 R32, [R197+0x2800] ;  /* 0x00280000c520783b */ /* 0x000e6e0000004200 */
[----:B------:R-:W-:Y:S01]  /*5e50*/  HMMA.16816.F32 R232, R4, R50, R24 ;  /* 0x0000003204e8723c */ /* 0x000fe20000001818 */
[----:B------:R-:W4:Y:S07]  /*5e60*/  LDSM.16.MT88.4 R48, [R194+0x2800] ;  /* 0x00280000c230783b */ /* 0x000f2e0000004200 */
[----:B------:R-:W-:Y:S08]  /*5e70*/  HMMA.16816.F32 R28, R8, R30, RZ ;  /* 0x0000001e081c723c */ /* 0x000ff000000018ff */
[----:B------:R-:W-:Y:S08]  /*5e80*/  HMMA.16816.F32 R224, R4, R52, R12 ;  /* 0x0000003404e0723c */ /* 0x000ff0000000180c */
[C---:B--2---:R-:W-:Y:S08]  /*5e90*/  HMMA.16816.F32 R16, R8.reuse, R44, RZ ;  /* 0x0000002c0810723c */ /* 0x044ff000000018ff */
[C---:B------:R-:W-:Y:S01]  /*5ea0*/  HMMA.16816.F32 R12, R8.reuse, R46, RZ ;  /* 0x0000002e080c723c */ /* 0x040fe200000018ff */
[----:B------:R-:W-:Y:S07]  /*5eb0*/  LDSM.16.MT88.4 R44, [R197+0x4000] ;  /* 0x00400000c52c783b */ /* 0x000fee0000004200 */
[C---:B------:R-:W-:Y:S08]  /*5ec0*/  HMMA.16816.F32 R20, R8.reuse, R42, RZ ;  /* 0x0000002a0814723c */ /* 0x040ff000000018ff */
[----:B------:R-:W-:Y:S01]  /*5ed0*/  HMMA.16816.F32 R24, R8, R40, RZ ;  /* 0x000000280818723c */ /* 0x000fe200000018ff */
[----:B------:R-:W2:Y:S07]  /*5ee0*/  LDSM.16.MT88.4 R40, [R193+0x4800] ;  /* 0x00480000c128783b */ /* 0x000eae0000004200 */
[----:B------:R-:W-:Y:S01]  /*5ef0*/  HMMA.16816.F32 R188, R4, R54, R28 ;  /* 0x0000003604bc723c */ /* 0x000fe2000000181c */
[----:B------:R-:W5:Y:S07]  /*5f00*/  LDSM.16.MT88.4 R52, [R194+0x4800] ;  /* 0x00480000c234783b */ /* 0x000f6e0000004200 */
[----:B---3--:R-:W-:Y:S08]  /*5f10*/  HMMA.16816.F32 R28, R8, R36, RZ ;  /* 0x00000024081c723c */ /* 0x008ff000000018ff */
[C---:B-1----:R-:W-:Y:S08]  /*5f20*/  HMMA.16816.F32 R184, R4.reuse, R32, R16 ;  /* 0x0000002004b8723c */ /* 0x042ff00000001810 */
[C---:B------:R-:W-:Y:S01]  /*5f30*/  HMMA.16816.F32 R176, R4.reuse, R34, R12 ;  /* 0x0000002204b0723c */ /* 0x040fe2000000180c */
[----:B------:R-:W1:Y:S07]  /*5f40*/  LDSM.16.MT88.4 R32, [R197+0x4800] ;  /* 0x00480000c520783b */ /* 0x000e6e0000004200 */
[----:B----4-:R-:W-:Y:S08]  /*5f50*/  HMMA.16816.F32 R180, R4, R50, R20 ;  /* 0x0000003204b4723c */ /* 0x010ff00000001814 */
[C---:B------:R-:W-:Y:S08]  /*5f60*/  HMMA.16816.F32 R16, R8.reuse, R58, RZ ;  /* 0x0000003a0810723c */ /* 0x040ff000000018ff */
[C---:B------:R-:W-:Y:S08]  /*5f70*/  HMMA.16816.F32 R12, R8.reuse, R64, RZ ;  /* 0x00000040080c723c */ /* 0x040ff000000018ff */
[----:B------:R-:W-:Y:S08]  /*5f80*/  HMMA.16816.F32 R20, R8, R56, RZ ;  /* 0x000000380814723c */ /* 0x000ff000000018ff */
[----:B------:R-:W-:Y:S08]  /*5f90*/  HMMA.16816.F32 R220, R4, R48, R24 ;  /* 0x0000003004dc723c */ /* 0x000ff00000001818 */
[----:B------:R-:W-:Y:S01]  /*5fa0*/  HMMA.16816.F32 R24, R8, R38, RZ ;  /* 0x000000260818723c */ /* 0x000fe200000018ff */
[----:B------:R-:W-:Y:S07]  /*5fb0*/  LDSM.16.MT88.4 R36, [R193+0x6000] ;  /* 0x00600000c124783b */ /* 0x000fee0000004200 */
[C---:B------:R-:W-:Y:S01]  /*5fc0*/  HMMA.16816.F32 R172, R4.reuse, R60, R28 ;  /* 0x0000003c04ac723c */ /* 0x040fe2000000181c */
[----:B------:R-:W3:Y:S07]  /*5fd0*/  LDSM.16.MT88.4 R28, [R196+0x4000] ;  /* 0x00400000c41c783b */ /* 0x000eee0000004200 */
[C---:B--2---:R-:W-:Y:S08]  /*5fe0*/  HMMA.16816.F32 R104, R4.reuse, R42, R16 ;  /* 0x0000002a0468723c */ /* 0x044ff00000001810 */
[C---:B-----5:R-:W-:Y:S08]  /*5ff0*/  HMMA.16816.F32 R160, R4.reuse, R52, R12 ;  /* 0x0000003404a0723c */ /* 0x060ff0000000180c */
[----:B------:R-:W-:Y:S08]  /*6000*/  HMMA.16816.F32 R168, R4, R40, R20 ;  /* 0x0000002804a8723c */ /* 0x000ff00000001814 */
[C---:B------:R-:W-:Y:S08]  /*6010*/  HMMA.16816.F32 R16, R8.reuse, R44, RZ ;  /* 0x0000002c0810723c */ /* 0x040ff000000018ff */
[C---:B------:R-:W-:Y:S08]  /*6020*/  HMMA.16816.F32 R12, R8.reuse, R46, RZ ;  /* 0x0000002e080c723c */ /* 0x040ff000000018ff */
[----:B------:R-:W-:Y:S08]  /*6030*/  HMMA.16816.F32 R20, R8, R66, RZ ;  /* 0x000000420814723c */ /* 0x000ff000000018ff */
[C---:B------:R-:W-:Y:S01]  /*6040*/  HMMA.16816.F32 R152, R4.reuse, R62, R24 ;  /* 0x0000003e0498723c */ /* 0x040fe20000001818 */
[----:B------:R-:W2:Y:S07]  /*6050*/  LDSM.16.MT88.4 R24, [R196+0x4800] ;  /* 0x00480000c418783b */ /* 0x000eae0000004200 */
[C---:B-1----:R-:W-:Y:S08]  /*6060*/  HMMA.16816.F32 R144, R4.reuse, R32, R16 ;  /* 0x000000200490723c */ /* 0x042ff00000001810 */
[C---:B------:R-:W-:Y:S01]  /*6070*/  HMMA.16816.F32 R136, R4.reuse, R34, R12 ;  /* 0x000000220488723c */ /* 0x040fe2000000180c */
[----:B------:R-:W1:Y:S07]  /*6080*/  LDSM.16.MT88.4 R32, [R193+0x6800] ;  /* 0x00680000c120783b */ /* 0x000e6e0000004200 */
[----:B------:R-:W-:Y:S08]  /*6090*/  HMMA.16816.F32 R108, R4, R54, R20 ;  /* 0x00000036046c723c */ /* 0x000ff00000001814 */
[C---:B---3--:R-:W-:Y:S08]  /*60a0*/  HMMA.16816.F32 R20, R8.reuse, R28, RZ ;  /* 0x0000001c0814723c */ /* 0x048ff000000018ff */
[C---:B------:R-:W-:Y:S08]  /*60b0*/  HMMA.16816.F32 R16, R8.reuse, R30, RZ ;  /* 0x0000001e0810723c */ /* 0x040ff000000018ff */
[----:B------:R-:W-:Y:S08]  /*60c0*/  HMMA.16816.F32 R12, R8, R36, RZ ;  /* 0x00000024080c723c */ /* 0x000ff000000018ff */
[C---:B--2---:R-:W-:Y:S01]  /*60d0*/  HMMA.16816.F32 R128, R4.reuse, R24, R20 ;  /* 0x000000180480723c */ /* 0x044fe20000001814 */
[----:B------:R-:W-:Y:S07]  /*60e0*/  LDSM.16.MT88.4 R20, [R194+0x6800] ;  /* 0x00680000c214783b */ /* 0x000fee0000004200 */
[C---:B------:R-:W-:Y:S01]  /*60f0*/  HMMA.16816.F32 R124, R4.reuse, R26, R16 ;  /* 0x0000001a047c723c */ /* 0x040fe20000001810 */
[----:B------:R-:W2:Y:S07]  /*6100*/  LDSM.16.MT88.4 R24, [R194+0x6000] ;  /* 0x00600000c218783b */ /* 0x000eae0000004200 */
[----:B-1----:R-:W-:Y:S08]  /*6110*/  HMMA.16816.F32 R120, R4, R32, R12 ;  /* 0x000000200478723c */ /* 0x002ff0000000180c */
[----:B------:R-:W-:Y:S11]  /*6120*/  HMMA.16816.F32 R12, R8, R38, RZ ;  /* 0x00000026080c723c */ /* 0x000ff600000018ff */
[----:B------:R-:W-:Y:S11]  /*6130*/  @!UPT UIADD3 URZ, URZ, URZ, URZ ;  /* 0x0000003f3f3ff290 */ /* 0x000ff6000fffe03f */
[----:B------:R-:W-:Y:S02]  /*6140*/  @!UPT UIADD3 URZ, URZ, URZ, URZ ;  /* 0x0000003f3f3ff290 */ /* 0x000fe4000fffe03f */
[----:B------:R-:W-:Y:S08]  /*6150*/  HMMA.16816.F32 R116, R4, R34, R12 ;  /* 0x000000220474723c */ /* 0x000ff0000000180c */
[----:B--2---:R-:W-:Y:S11]  /*6160*/  HMMA.16816.F32 R12, R8, R24, RZ ;  /* 0x00000018080c723c */ /* 0x004ff600000018ff */
[----:B------:R-:W-:Y:S11]  /*6170*/  @!UPT UIADD3 URZ, URZ, URZ, URZ ;  /* 0x0000003f3f3ff290 */ /* 0x000ff6000fffe03f */
[----:B------:R-:W-:Y:S02]  /*6180*/  @!UPT UIADD3 URZ, URZ, URZ, URZ ;  /* 0x0000003f3f3ff290 */ /* 0x000fe4000fffe03f */
[----:B------:R-:W-:Y:S08]  /*6190*/  HMMA.16816.F32 R112, R4, R20, R12 ;  /* 0x000000140470723c */ /* 0x000ff0000000180c */
[----:B------:R-:W-:Y:S01]  /*61a0*/  HMMA.16816.F32 R12, R8, R26, RZ ;  /* 0x0000001a080c723c */ /* 0x000fe200000018ff */
[----:B------:R-:W-:-:S04]  /*61b0*/  FADD.FTZ R16, R69, R68 ;  /* 0x0000004445107221 */ /* 0x000fc80000010000 */
[----:B------:R-:W-:Y:S11]  /*61c0*/  FADD.FTZ R16, R70, R16 ;  /* 0x0000001046107221 */ /* 0x000ff60000010000 */
[----:B------:R-:W-:Y:S08]  /*61d0*/  @!UPT UIADD3 URZ, URZ, URZ, URZ ;  /* 0x0000003f3f3ff290 */ /* 0x000ff0000fffe03f */
[----:B------:R-:W-:Y:S01]  /*61e0*/  HMMA.16816.F32 R92, R4, R22, R12 ;  /* 0x00000016045c723c */ /* 0x000fe2000000180c */
[----:B------:R-:W1:Y:S06]  /*61f0*/  LDSM.16.MT88.4 R20, [R197+0x6000] ;  /* 0x00600000c514783b */ /* 0x000e6c0000004200 */
[----:B------:R-:W-:Y:S02]  /*6200*/  FADD.FTZ R12, R71, R16 ;  /* 0x00000010470c7221 */ /* 0x000fe40000010000 */
[----:B------:R-:W2:Y:S02]  /*6210*/  LDSM.16.MT88.4 R16, [R197+0x6800] ;  /* 0x00680000c510783b */ /* 0x000ea40000004200 */
[----:B------:R-:W-:-:S02]  /*6220*/  FADD.FTZ R24, R73, R12 ;  /* 0x0000000c49187221 */ /* 0x000fc40000010000 */
[----:B-1----:R-:W-:Y:S11]  /*6230*/  HMMA.16816.F32 R12, R8, R20, RZ ;  /* 0x00000014080c723c */ /* 0x002ff600000018ff */
[----:B------:R-:W-:Y:S11]  /*6240*/  @!UPT UIADD3 URZ, URZ, URZ, URZ ;  /* 0x0000003f3f3ff290 */ /* 0x000ff6000fffe03f */
[----:B------:R-:W-:Y:S02]  /*6250*/  @!UPT UIADD3 URZ, URZ, URZ, URZ ;  /* 0x0000003f3f3ff290 */ /* 0x000fe4000fffe03f */
[----:B--2---:R-:W-:Y:S08]  /*6260*/  HMMA.16816.F32 R52, R4, R16, R12 ;  /* 0x000000100434723c */ /* 0x004ff0000000180c */
[----:B------:R-:W-:Y:S11]  /*6270*/  HMMA.16816.F32 R12, R8, R22, RZ ;  /* 0x00000016080c723c */ /* 0x000ff600000018ff */
[----:B------:R-:W-:Y:S11]  /*6280*/  @!UPT UIADD3 URZ, URZ, URZ, URZ ;  /* 0x0000003f3f3ff290 */ /* 0x000ff6000fffe03f */
[----:B------:R-:W-:Y:S02]  /*6290*/  @!UPT UIADD3 URZ, URZ, URZ, URZ ;  /* 0x0000003f3f3ff290 */ /* 0x000fe4000fffe03f */
[----:B------:R-:W-:Y:S01]  /*62a0*/  HMMA.16816.F32 R40, R4, R18, R12 ;  /* 0x000000120428723c */ /* 0x000fe2000000180c */
[----:B------:R-:W1:Y:S01]  /*62b0*/  LDSM.16.MT88.4 R12, [R196+0x6000] ;  /* 0x00600000c40c783b */ /* 0x000e620000004200 */
[----:B------:R-:W-:-:S06]  /*62c0*/  FADD.FTZ R3, R74, R72 ;  /* 0x000000484a037221 */ /* 0x000fcc0000010000 */
[C---:B-1----:R-:W-:Y:S08]  /*62d0*/  HMMA.16816.F32 R16, R8.reuse, R12, RZ ;  /* 0x0000000c0810723c */ /* 0x042ff000000018ff */
[----:B------:R-:W-:Y:S01]  /*62e0*/  HMMA.16816.F32 R8, R8, R14, RZ ;  /* 0x0000000e0808723c */ /* 0x000fe200000018ff */
[----:B------:R-:W1:Y:S01]  /*62f0*/  LDSM.16.MT88.4 R12, [R196+0x6800] ;  /* 0x00680000c40c783b */ /* 0x000e620000004200 */
[----:B------:R-:W-:-:S04]  /*6300*/  FADD.FTZ R3, R75, R3 ;  /* 0x000000034b037221 */ /* 0x000fc80000010000 */
[----:B------:R-:W-:-:S04]  /*6310*/  FADD.FTZ R3, R76, R3 ;  /* 0x000000034c037221 */ /* 0x000fc80000010000 */
[----:B------:R-:W-:-:S04]  /*6320*/  FADD.FTZ R3, R77, R3 ;  /* 0x000000034d037221 */ /* 0x000fc80000010000 */
[----:B------:R-:W-:Y:S02]  /*6330*/  FADD.FTZ R25, R78, R3 ;  /* 0x000000034e197221 */ /* 0x000fe40000010000 */
[----:B------:R-:W-:Y:S02]  /*6340*/  FFMA.FTZ R3, R96, c[0x0][0x2d0], -R0 ;  /* 0x0000b40060037a23 */ /* 0x000fe40000010800 */
[--C-:B------:R-:W-:Y:S02]  /*6350*/  FFMA.FTZ R26, R91, c[0x0][0x2d0], -R2.reuse ;  /* 0x0000b4005b1a7a23 */ /* 0x100fe40000010802 */
[--C-:B------:R-:W-:Y:S02]  /*6360*/  FFMA.FTZ R27, R90, c[0x0][0x2d0], -R2.reuse ;  /* 0x0000b4005a1b7a23 */ /* 0x100fe40000010802 */
[--C-:B------:R-:W-:Y:S02]  /*6370*/  FFMA.FTZ R28, R89, c[0x0][0x2d0], -R2.reuse ;  /* 0x0000b400591c7a23 */ /* 0x100fe40000010802 */
[----:B------:R-:W-:Y:S01]  /*6380*/  FFMA.FTZ R29, R88, c[0x0][0x2d0], -R2 ;  /* 0x0000b400581d7a23 */ /* 0x000fe20000010802 */
[C---:B-1----:R-:W-:Y:S08]  /*6390*/  HMMA.16816.F32 R36, R4.reuse, R12, R16 ;  /* 0x0000000c0424723c */ /* 0x042ff00000001810 */
[----:B------:R-:W-:Y:S01]  /*63a0*/  HMMA.16816.F32 R32, R4, R14, R8 ;  /* 0x0000000e0420723c */ /* 0x000fe20000001808 */
[----:B------:R-:W1:Y:S06]  /*63b0*/  LDSM.16.MT88.4 R8, [R193+0x1000] ;  /* 0x00100000c108783b */ /* 0x000e6c0000004200 */
[----:B------:R-:W-:-:S04]  /*63c0*/  FADD.FTZ R4, R79, R24 ;  /* 0x000000184f047221 */ /* 0x000fc80000010000 */
[----:B------:R-:W-:Y:S02]  /*63d0*/  FADD.FTZ R7, R80, R4 ;  /* 0x0000000450077221 */ /* 0x000fe40000010000 */
[----:B------:R-:W-:-:S04]  /*63e0*/  FFMA.FTZ R4, R98, c[0x0][0x2d0], -R0 ;  /* 0x0000b40062047a23 */ /* 0x000fc80000010800 */
[----:B------:R2:W-:Y:S01]  /*63f0*/  MUFU.EX2 R12, R4 ;  /* 0x00000004000c7308 */ /* 0x0005e20000000800 */
[--C-:B------:R-:W-:Y:S02]  /*6400*/  FFMA.FTZ R59, R87, c[0x0][0x2d0], -R2.reuse ;  /* 0x0000b400573b7a23 */ /* 0x100fe40000010802 */
[--C-:B------:R-:W-:Y:S02]  /*6410*/  FFMA.FTZ R58, R86, c[0x0][0x2d0], -R2.reuse ;  /* 0x0000b400563a7a23 */ /* 0x100fe40000010802 */
[--C-:B------:R-:W-:Y:S02]  /*6420*/  FFMA.FTZ R57, R85, c[0x0][0x2d0], -R2.reuse ;  /* 0x0000b40055397a23 */ /* 0x100fe40000010802 */
[----:B------:R-:W-:Y:S01]  /*6430*/  FFMA.FTZ R56, R84, c[0x0][0x2d0], -R2 ;  /* 0x0000b40054387a23 */ /* 0x000fe20000010802 */
[----:B------:R-:W-:Y:S01]  /*6440*/  MUFU.EX2 R3, R3 ;  /* 0x0000000300037308 */ /* 0x000fe20000000800 */
[----:B--2---:R-:W-:-:S07]  /*6450*/  FFMA.FTZ R4, R102, c[0x0][0x2d0], -R0 ;  /* 0x0000b40066047a23 */ /* 0x004fce0000010800 */
[----:B------:R2:W-:Y:S01]  /*6460*/  MUFU.EX2 R13, R4 ;  /* 0x00000004000d7308 */ /* 0x0005e20000000800 */
[----:B------:R-:W-:-:S07]  /*6470*/  FADD.FTZ R5, R82, R25 ;  /* 0x0000001952057221 */ /* 0x000fce0000010000 */
[----:B------:R-:W3:Y:S01]  /*6480*/  MUFU.EX2 R2, R26 ;  /* 0x0000001a00027308 */ /* 0x000ee20000000800 */
[----:B--2---:R-:W-:-:S07]  /*6490*/  FFMA.FTZ R4, R101, c[0x0][0x2d0], -R0 ;  /* 0x0000b40065047a23 */ /* 0x004fce0000010800 */
[----:B------:R-:W-:Y:S08]  /*64a0*/  MUFU.EX2 R15, R27 ;  /* 0x0000001b000f7308 */ /* 0x000ff00000000800 */
[----:B------:R-:W-:Y:S08]  /*64b0*/  MUFU.EX2 R16, R28 ;  /* 0x0000001c00107308 */ /* 0x000ff00000000800 */
[----:B------:R-:W2:Y:S08]  /*64c0*/  MUFU.EX2 R17, R29 ;  /* 0x0000001d00117308 */ /* 0x000eb00000000800 */
[----:B------:R4:W5:Y:S01]  /*64d0*/  MUFU.EX2 R14, R4 ;  /* 0x00000004000e7308 */ /* 0x0009620000000800 */
[----:B------:R-:W-:-:S02]  /*64e0*/  FADD.FTZ R6, R83, R5 ;  /* 0x0000000553067221 */ /* 0x000fc40000010000 */
[----:B------:R-:W-:Y:S02]  /*64f0*/  FADD.FTZ R5, R81, R7 ;  /* 0x0000000751057221 */ /* 0x000fe40000010000 */
[----:B---3--:R-:W-:Y:S02]  /*6500*/  FADD.FTZ R21, R2, R6 ;  /* 0x0000000602157221 */ /* 0x008fe40000010000 */
[----:B------:R-:W-:Y:S01]  /*6510*/  FADD.FTZ R20, R3, R5 ;  /* 0x0000000503147221 */ /* 0x000fe20000010000 */
[----:B------:R-:W-:Y:S02]  /*6520*/  F2FP.PACK_AB R5, R12, R3 ;  /* 0x000000030c05723e */ /* 0x000fe400000000ff */
[----:B--2---:R-:W-:Y:S02]  /*6530*/  F2FP.PACK_AB R6, R17, R16 ;  /* 0x000000101106723e */ /* 0x004fe400000000ff */
[----:B----4-:R-:W-:Y:S02]  /*6540*/  F2FP.PACK_AB R4, R15, R2 ;  /* 0x000000020f04723e */ /* 0x010fe400000000ff */
[----:B-----5:R-:W-:-:S07]  /*6550*/  F2FP.PACK_AB R7, R14, R13 ;  /* 0x0000000d0e07723e */ /* 0x020fce00000000ff */
        /* <DEDUP_REMOVED lines=24> */
[----:B------:R-:W-:-:S02]  /*66e0*/  FFMA.FTZ R18, R103, c[0x0][0x2d0], -R0 ;  /* 0x0000b40067127a23 */ /* 0x000fc40000010800 */
[--C-:B------:R-:W-:Y:S01]  /*66f0*/  FFMA.FTZ R19, R100, c[0x0][0x2d0], -R0.reuse ;  /* 0x0000b40064137a23 */ /* 0x100fe20000010800 */
[----:B------:R-:W-:Y:S01]  /*6700*/  LDSM.16.MT88.4 R152, [R194+0x1800] ;  /* 0x00180000c298783b */ /* 0x000fe20000004200 */
[--C-:B------:R-:W-:Y:S02]  /*6710*/  FFMA.FTZ R22, R99, c[0x0][0x2d0], -R0.reuse ;  /* 0x0000b40063167a23 */ /* 0x100fe40000010800 */
[----:B------:R-:W-:Y:S02]  /*6720*/  FFMA.FTZ R23, R97, c[0x0][0x2d0], -R0 ;  /* 0x0000b40061177a23 */ /* 0x000fe40000010800 */
[C---:B-1----:R-:W-:Y:S01]  /*6730*/  HMMA.16816.F32 R96, R4.reuse, R8, R168 ;  /* 0x000000080460723c */ /* 0x042fe200000018a8 */
[----:B------:R-:W-:Y:S07]  /*6740*/  LDSM.16.MT88.4 R168, [R196+0x1800] ;  /* 0x00180000c4a8783b */ /* 0x000fee0000004200 */
[C---:B------:R-:W-:Y:S01]  /*6750*/  HMMA.16816.F32 R100, R4.reuse, R10, R104 ;  /* 0x0000000a0464723c */ /* 0x040fe20000001868 */
[----:B------:R-:W1:Y:S07]  /*6760*/  LDSM.16.MT88.4 R8, [R194+0x5000] ;  /* 0x00500000c208783b */ /* 0x000e6e0000004200 */
[C---:B-1----:R-:W-:Y:S01]  /*6770*/  HMMA.16816.F32 R104, R4.reuse, R8, R160 ;  /* 0x000000080468723c */ /* 0x042fe200000018a0 */
[----:B------:R-:W-:Y:S01]  /*6780*/  MUFU.EX2 R0, R59 ;  /* 0x0000003b00007308 */ /* 0x000fe20000000800 */
[----:B------:R-:W-:Y:S06]  /*6790*/  LDSM.16.MT88.4 R160, [R197+0x1800] ;  /* 0x00180000c5a0783b */ /* 0x000fec0000004200 */
[C---:B------:R-:W-:Y:S01]  /*67a0*/  HMMA.16816.F32 R108, R4.reuse, R10, R108 ;  /* 0x0000000a046c723c */ /* 0x040fe2000000186c */
[----:B------:R-:W1:Y:S07]  /*67b0*/  LDSM.16.MT88.4 R8, [R197+0x5000] ;  /* 0x00500000c508783b */ /* 0x000e6e0000004200 */
[C---:B-1----:R-:W-:Y:S01]  /*67c0*/  HMMA.16816.F32 R228, R4.reuse, R8, R144 ;  /* 0x0000000804e4723c */ /* 0x042fe20000001890 */
[----:B------:R-:W-:Y:S01]  /*67d0*/  MUFU.EX2 R2, R18 ;  /* 0x0000001200027308 */ /* 0x000fe20000000800 */
[----:B------:R-:W-:Y:S01]  /*67e0*/  FADD.FTZ R3, R15, R21 ;  /* 0x000000150f037221 */ /* 0x000fe20000010000 */
[----:B------:R-:W-:Y:S05]  /*67f0*/  LDSM.16.MT88.4 R144, [R193+0x1800] ;  /* 0x00180000c190783b */ /* 0x000fea0000004200 */
        /* <DEDUP_REMOVED lines=9> */
[----:B------:R-:W-:Y:S01]  /*6890*/  FADD.FTZ R3, R16, R3 ;  /* 0x0000000310037221 */ /* 0x000fe20000010000 */
[----:B------:R-:W-:Y:S06]  /*68a0*/  LDSM.16.MT88.4 R112, [R194+0x7800] ;  /* 0x00780000c270783b */ /* 0x000fec0000004200 */
[C---:B------:R-:W-:Y:S01]  /*68b0*/  HMMA.16816.F32 R188, R4.reuse, R10, R92 ;  /* 0x0000000a04bc723c */ /* 0x040fe2000000185c */
[----:B------:R-:W1:Y:S07]  /*68c0*/  LDSM.16.MT88.4 R8, [R197+0x7000] ;  /* 0x00700000c508783b */ /* 0x000e6e0000004200 */
[C---:B-1----:R-:W-:Y:S08]  /*68d0*/  HMMA.16816.F32 R180, R4.reuse, R8, R52 ;  /* 0x0000000804b4723c */ /* 0x042ff00000001834 */
[C---:B------:R-:W-:Y:S01]  /*68e0*/  HMMA.16816.F32 R172, R4.reuse, R10, R40 ;  /* 0x0000000a04ac723c */ /* 0x040fe20000001828 */
[----:B------:R-:W1:Y:S04]  /*68f0*/  LDSM.16.MT88.4 R8, [R196+0x7000] ;  /* 0x00700000c408783b */ /* 0x000e680000004200 */
[----:B------:R-:W-:Y:S03]  /*6900*/  LDSM.16.MT88.4 R40, [R193+0x3800] ;  /* 0x00380000c128783b */ /* 0x000fe60000004200 */
[C---:B-1----:R-:W-:Y:S01]  /*6910*/  HMMA.16816.F32 R136, R4.reuse, R10, R32 ;  /* 0x0000000a0488723c */ /* 0x042fe20000001820 */
[----:B------:R-:W1:Y:S08]  /*6920*/  MUFU.EX2 R10, R58 ;  /* 0x0000003a000a7308 */ /* 0x000e700000000800 */
[----:B------:R-:W-:Y:S08]  /*6930*/  MUFU.EX2 R32, R57 ;  /* 0x0000003900207308 */ /* 0x000ff00000000800 */
[----:B------:R2:W-:Y:S01]  /*6940*/  MUFU.EX2 R33, R56 ;  /* 0x0000003800217308 */ /* 0x0005e20000000800 */
[----:B------:R-:W-:Y:S01]  /*6950*/  HMMA.16816.F32 R124, R4, R8, R36 ;  /* 0x00000008047c723c */ /* 0x000fe20000001824 */
[----:B--2---:R-:W2:Y:S06]  /*6960*/  LDSM.16.MT88.4 R56, [R197+0x3800] ;  /* 0x00380000c538783b */ /* 0x004eac0000004200 */
[----:B------:R-:W3:Y:S08]  /*6970*/  MUFU.EX2 R9, R19 ;  /* 0x0000001300097308 */ /* 0x000ef00000000800 */
[----:B------:R-:W-:Y:S08]  /*6980*/  MUFU.EX2 R11, R22 ;  /* 0x00000016000b7308 */ /* 0x000ff00000000800 */
[----:B------:R-:W4:Y:S01]  /*6990*/  MUFU.EX2 R8, R23 ;  /* 0x0000001700087308 */ /* 0x000f220000000800 */
[----:B-1----:R-:W-:-:S02]  /*69a0*/  F2FP.PACK_AB R128, R10, R0 ;  /* 0x000000000a80723e */ /* 0x002fc400000000ff */
[----:B---3--:R-:W-:Y:S02]  /*69b0*/  F2FP.PACK_AB R129, R9, R2 ;  /* 0x000000020981723e */ /* 0x008fe400000000ff */
[----:B------:R-:W-:Y:S02]  /*69c0*/  F2FP.PACK_AB R130, R33, R32 ;  /* 0x000000202182723e */ /* 0x000fe400000000ff */
[----:B----4-:R-:W-:-:S07]  /*69d0*/  F2FP.PACK_AB R131, R8, R11 ;  /* 0x0000000b0883723e */ /* 0x010fce00000000ff */
[C---:B------:R-:W-:Y:S08]  /*69e0*/  HMMA.16816.F32 R164, R128.reuse, R168, R164 ;  /* 0x000000a880a4723c */ /* 0x040ff000000018a4 */
[C---:B------:R-:W-:Y:S01]  /*69f0*/  HMMA.16816.F32 R168, R128.reuse, R170, R48 ;  /* 0x000000aa80a8723c */ /* 0x040fe20000001830 */
[----:B------:R-:W1:Y:S07]  /*6a00*/  LDSM.16.MT88.4 R48, [R194+0x3800] ;  /* 0x00380000c230783b */ /* 0x000e6e0000004200 */
[C---:B--2---:R-:W-:Y:S08]  /*6a10*/  HMMA.16816.F32 R52, R128.reuse, R56, R76 ;  /* 0x000000388034723c */ /* 0x044ff0000000184c */
[C---:B------:R-:W-:Y:S01]  /*6a20*/  HMMA.16816.F32 R56, R128.reuse, R58, R80 ;  /* 0x0000003a8038723c */ /* 0x040fe20000001850 */
[----:B------:R-:W2:Y:S07]  /*6a30*/  LDSM.16.MT88.4 R80, [R194+0x5800] ;  /* 0x00580000c250783b */ /* 0x000eae0000004200 */
[C---:B------:R-:W-:Y:S08]  /*6a40*/  HMMA.16816.F32 R36, R128.reuse, R40, R60 ;  /* 0x000000288024723c */ /* 0x040ff0000000183c */
[----:B------:R-:W-:Y:S01]  /*6a50*/  HMMA.16816.F32 R40, R128, R42, R64 ;  /* 0x0000002a8028723c */ /* 0x000fe20000001840 */
[----:B------:R-:W3:Y:S01]  /*6a60*/  LDSM.16.MT88.4 R64, [R196+0x3800] ;  /* 0x00380000c440783b */ /* 0x000ee20000004200 */
[----:B------:R-:W-:-:S06]  /*6a70*/  FADD.FTZ R4, R12, R20 ;  /* 0x000000140c047221 */ /* 0x000fcc0000010000 */
[----:B------:R-:W-:Y:S01]  /*6a80*/  HMMA.16816.F32 R156, R128, R160, R156 ;  /* 0x000000a0809c723c */ /* 0x000fe2000000189c */
[----:B------:R-:W-:-:S07]  /*6a90*/  FADD.FTZ R4, R13, R4 ;  /* 0x000000040d047221 */ /* 0x000fce0000010000 */
[C---:B------:R-:W-:Y:S08]  /*6aa0*/  HMMA.16816.F32 R160, R128.reuse, R162, R44 ;  /* 0x000000a280a0723c */ /* 0x040ff0000000182c */
[----:B-1----:R-:W-:Y:S01]  /*6ab0*/  HMMA.16816.F32 R44, R128, R48, R68 ;  /* 0x00000030802c723c */ /* 0x002fe20000001844 */
[----:B------:R-:W-:-:S07]  /*6ac0*/  FADD.FTZ R4, R14, R4 ;  /* 0x000000040e047221 */ /* 0x000fce0000010000 */
[C---:B------:R-:W-:Y:S01]  /*6ad0*/  HMMA.16816.F32 R48, R128.reuse, R50, R72 ;  /* 0x000000328030723c */ /* 0x040fe20000001848 */
[----:B------:R-:W1:Y:S07]  /*6ae0*/  LDSM.16.MT88.4 R72, [R193+0x5800] ;  /* 0x00580000c148783b */ /* 0x000e6e0000004200 */
[----:B--2---:R-:W-:Y:S01]  /*6af0*/  HMMA.16816.F32 R76, R128, R80, R104 ;  /* 0x00000050804c723c */ /* 0x004fe20000001868 */
[----:B------:R-:W2:Y:S01]  /*6b00*/  LDSM.16.MT88.4 R104, [R193+0x7800] ;  /* 0x00780000c168783b */ /* 0x000ea20000004200 */
[----:B------:R-:W-:-:S03]  /*6b10*/  FADD.FTZ R12, R2, R4 ;  /* 0x00000004020c7221 */ /* 0x000fc60000010000 */
[----:B------:R-:W4:Y:S01]  /*6b20*/  LDSM.16.MT88.4 R4, [R196+0x7800] ;  /* 0x00780000c404783b */ /* 0x000f220000004200 */
[----:B------:R-:W-:Y:S02]  /*6b30*/  FADD.FTZ R3, R17, R3 ;  /* 0x0000000311037221 */ /* 0x000fe40000010000 */
[----:B---3--:R-:W-:Y:S01]  /*6b40*/  HMMA.16816.F32 R60, R128, R64, R84 ;  /* 0x00000040803c723c */ /* 0x008fe20000001854 */
[----:B------:R-:W-:-:S07]  /*6b50*/  @P1 IMAD.HI.U32 R2, R246, c[0x0][0x2c8], RZ ;  /* 0x0000b200f6021a27 */ /* 0x000fce00078e00ff */
[----:B------:R-:W-:Y:S01]  /*6b60*/  HMMA.16816.F32 R64, R128, R66, R88 ;  /* 0x000000428040723c */ /* 0x000fe20000001858 */
[----:B------:R-:W3:Y:S01]  /*6b70*/  LDSM.16.MT88.4 R88, [R197+0x5800] ;  /* 0x00580000c558783b */ /* 0x000ee20000004200 */
[----:B------:R-:W-:Y:S02]  /*6b80*/  FADD.FTZ R3, R0, R3 ;  /* 0x0000000300037221 */ /* 0x000fe40000010000 */
[----:B------:R-:W-:Y:S01]  /*6b90*/  IMAD.MOV.U32 R0, RZ, RZ, R246 ;  /* 0x000000ffff007224 */ /* 0x000fe200078e00f6 */
[----:B------:R-:W-:-:S04]  /*6ba0*/  @P1 SHF.R.U32.HI R0, RZ, c[0x0][0x2cc], R2 ;  /* 0x0000b300ff001a19 */ /* 0x000fc80000011602 */
[----:B------:R-:W-:-:S04]  /*6bb0*/  IADD3 R0, R0, R135, -R245 ;  /* 0x0000008700007210 */ /* 0x000fc80007ffe8f5 */
[----:B------:R-:W-:Y:S01]  /*6bc0*/  SHF.R.S32.HI R2, RZ, 0x1f, R0 ;  /* 0x0000001fff027819 */ /* 0x000fe20000011400 */
[----:B-1----:R-:W-:Y:S01]  /*6bd0*/  HMMA.16816.F32 R68, R128, R72, R96 ;  /* 0x000000488044723c */ /* 0x002fe20000001860 */
[----:B------:R-:W1:Y:S02]  /*6be0*/  LDSM.16.MT88.4 R96, [R196+0x5800] ;  /* 0x00580000c460783b */ /* 0x000e640000004200 */
[----:B------:R-:W-:-:S05]  /*6bf0*/  LEA.HI R2, R2, R0, RZ, 0x6 ;  /* 0x0000000002027211 */ /* 0x000fca00078f30ff */
[----:B------:R-:W-:Y:S01]  /*6c00*/  HMMA.16816.F32 R72, R128, R74, R100 ;  /* 0x0000004a8048723c */ /* 0x000fe20000001864 */
[----:B------:R-:W-:-:S07]  /*6c10*/  SHF.R.S32.HI R2, RZ, 0x6, R2 ;  /* 0x00000006ff027819 */ /* 0x000fce0000011402 */
[----:B--2---:R-:W-:Y:S01]  /*6c20*/  HMMA.16816.F32 R100, R128, R104, R120 ;  /* 0x000000688064723c */ /* 0x004fe20000001878 */
[----:B------:R-:W2:Y:S01]  /*6c30*/  LDSM.16.MT88.4 R120, [R197+0x7800] ;  /* 0x00780000c578783b */ /* 0x000ea20000004200 */
[----:B------:R-:W-:-:S06]  /*6c40*/  FADD.FTZ R0, R10, R3 ;  /* 0x000000030a007221 */ /* 0x000fcc0000010000 */
[----:B----4-:R-:W-:Y:S01]  /*6c50*/  HMMA.16816.F32 R124, R128, R4, R124 ;  /* 0x00000004807c723c */ /* 0x010fe2000000187c */
[----:B------:R-:W-:-:S06]  /*6c60*/  FADD.FTZ R0, R32, R0 ;  /* 0x0000000020007221 */ /* 0x000fcc0000010000 */
[----:B------:R-:W-:Y:S01]  /*6c70*/  IMNMX R4, R134, R2, !PT ;  /* 0x0000000286047217 */ /* 0x000fe20007800200 */
[----:B------:R-:W-:-:S04]  /*6c80*/  FADD.FTZ R2, R9, R12 ;  /* 0x0000000c09027221 */ /* 0x000fc80000010000 */
[----:B------:R-:W-:Y:S02]  /*6c90*/  FADD.FTZ R2, R11, R2 ;  /* 0x000000020b027221 */ /* 0x000fe40000010000 */
[----:B------:R-:W-:Y:S02]  /*6ca0*/  FADD.FTZ R3, R33, R0 ;  /* 0x0000000021037221 */ /* 0x000fe40000010000 */
[----:B------:R-:W-:Y:S01]  /*6cb0*/  FADD.FTZ R0, R8, R2 ;  /* 0x0000000208007221 */ /* 0x000fe20000010000 */
[----:B------:R4:W-:Y:S01]  /*6cc0*/  STL [R1+0x14], R4 ;  /* 0x0000140401007387 */ /* 0x0009e20000100800 */
[C---:B---3--:R-:W-:Y:S03]  /*6cd0*/  HMMA.16816.F32 R84, R128.reuse, R88, R228 ;  /* 0x000000588054723c */ /* 0x048fe600000018e4 */
[----:B------:R4:W-:Y:S04]  /*6ce0*/  STL [R1+0xc], R0 ;  /* 0x00000c0001007387 */ /* 0x0009e80000100800 */
[----:B------:R4:W-:Y:S01]  /*6cf0*/  STL [R1+0x8], R3 ;  /* 0x0000080301007387 */ /* 0x0009e20000100800 */
[----:B------:R-:W-:Y:S07]  /*6d00*/  HMMA.16816.F32 R88, R128, R90, R220 ;  /* 0x0000005a8058723c */ /* 0x000fee00000018dc */
[----:B------:R-:W-:-:S04]  /*6d10*/  IADD3 R220, R244, -0x2, RZ ;  /* 0xfffffffef4dc7810 */ /* 0x000fc80007ffe0ff */
[----:B------:R-:W-:Y:S01]  /*6d20*/  ISETP.GE.AND P0, PT, R220, R4, PT ;  /* 0x00000004dc00720c */ /* 0x000fe20003f06270 */
[C---:B------:R-:W-:Y:S08]  /*6d30*/  HMMA.16816.F32 R80, R128.reuse, R82, R108 ;  /* 0x000000528050723c */ /* 0x040ff0000000186c */
[C---:B------:R-:W-:Y:S08]  /*6d40*/  HMMA.16816.F32 R104, R128.reuse, R106, R116 ;  /* 0x0000006a8068723c */ /* 0x040ff00000001874 */
[C---:B------:R-:W-:Y:S08]  /*6d50*/  HMMA.16816.F32 R140, R128.reuse, R144, R140 ;  /* 0x00000090808c723c */ /* 0x040ff0000000188c */
        /* <DEDUP_REMOVED lines=12> */
[----:B----4-:R-:W-:Y:S02]  /*6e20*/  MOV R134, R132 ;  /* 0x0000008400867202 */ /* 0x010fe40000000f00 */
[----:B------:R-:W-:-:S02]  /*6e30*/  MOV R3, R133 ;  /* 0x0000008500037202 */ /* 0x000fc40000000f00 */
[----:B------:R-:W-:-:S07]  /*6e40*/  MOV R224, R220 ;  /* 0x000000dc00e07202 */ /* 0x000fce0000000f00 */
.L_x_2230:
[----:B------:R-:W2:Y:S01]  /*6e50*/  LDL R226, [R1+0x4] ;  /* 0x0000040001e27983 */ /* 0x000ea20000100800 */
[----:B------:R-:W-:Y:S04]  /*6e60*/  DEPBAR.LE SB0, 0x0 ;  /* 0x000080000000791a */ /* 0x000fe80000000000 */
[----:B------:R-:W3:Y:S01]  /*6e70*/  LDL R14, [R1] ;  /* 0x00000000010e7983 */ /* 0x000ee20000100800 */
[----:B------:R-:W-:Y:S03]  /*6e80*/  WARPSYNC 0xffffffff ;  /* 0xffffffff00007948 */ /* 0x000fe60003800000 */
[----:B------:R-:W-:Y:S08]  /*6e90*/  BAR.SYNC.DEFER_BLOCKING 0x0 ;  /* 0x0000000000007b1d */ /* 0x000ff00000010000 */
[----:B------:R-:W-:Y:S08]  /*6ea0*/  LDSM.16.M88.4 R32, [R199] ;  /* 0x00000000c720783b */ /* 0x000ff00000000200 */
[----:B------:R-:W-:Y:S08]  /*6eb0*/  LDSM.16.M88.4 R16, [R192+0x800] ;  /* 0x00080000c010783b */ /* 0x000ff00000000200 */
[----:B------:R-:W-:Y:S08]  /*6ec0*/  LDSM.16.M88.4 R24, [R192+0x1000] ;  /* 0x00100000c018783b */ /* 0x000ff00000000200 */
[----:B------:R-:W-:Y:S08]  /*6ed0*/  LDSM.16.M88.4 R136, [R192+0x1800] ;  /* 0x00180000c088783b */ /* 0x000ff00000000200 */
[----:B------:R-:W-:Y:S08]  /*6ee0*/  LDSM.16.M88.4 R172, [R200] ;  /* 0x00000000c8ac783b */ /* 0x000ff00000000200 */
[----:B------:R-:W-:Y:S08]  /*6ef0*/  LDSM.16.M88.4 R176, [R203] ;  /* 0x00000000cbb0783b */ /* 0x000ff00000000200 */
[----:B------:R-:W-:Y:S08]  /*6f00*/  LDSM.16.M88.4 R180, [R218] ;  /* 0x00000000dab4783b */ /* 0x000ff00000000200 */
[----:B------:R-:W-:Y:S08]  /*6f10*/  LDSM.16.M88.4 R184, [R217] ;  /* 0x00000000d9b8783b */ /* 0x000ff00000000200 */
[----:B------:R-:W-:Y:S08]  /*6f20*/  LDSM.16.M88.4 R188, [R216] ;  /* 0x00000000d8bc783b */ /* 0x000ff00000000200 */
[----:B------:R-:W4:Y:S04]  /*6f30*/  LDL R228, [R1+0x10] ;  /* 0x0000100001e47983 */ /* 0x000f280000100800 */
[----:B------:R-:W4:Y:S01]  /*6f40*/  LDL R227, [R1+0x18] ;  /* 0x0000180001e37983 */ /* 0x000f220000100800 */
[----:B--2---:R-:W-:Y:S11]  /*6f50*/  ISETP.GT.AND P6, PT, R226, R224, PT ;  /* 0x000000e0e200720c */ /* 0x004ff60003fc4270 */
[----:B------:R-:W-:Y:S02]  /*6f60*/  @!UPT UIADD3 URZ, URZ, URZ, URZ ;  /* 0x0000003f3f3ff290 */ /* 0x000fe4000fffe03f */
[----:B------:R-:W-:Y:S01]  /*6f70*/  @!P6 SHF.R.S32.HI R0, RZ, 0x1f, R224 ;  /* 0x0000001fff00e819 */ /* 0x000fe200000114e0 */
[----:B------:R-:W-:Y:S01]  /*6f80*/  @!P6 IMAD.WIDE.U32 R4, R224, c[0x0][0x208], RZ ;  /* 0x00008200e004ea25 */ /* 0x000fe200078e00ff */
[----:B------:R-:W-:Y:S02]  /*6f90*/  @!P6 IADD3 R10, P0, R250, 0x40, RZ ;  /* 0x00000040fa0ae810 */ /* 0x000fe40007f1e0ff */
[----:B------:R-:W-:Y:S01]  /*6fa0*/  @!P6 MOV R6, c[0x0][0x20c] ;  /* 0x000083000006ea02 */ /* 0x000fe20000000f00 */
[----:B------:R-:W-:Y:S01]  /*6fb0*/  @!P6 IMAD R0, R0, c[0x0][0x208], RZ ;  /* 0x000082000000ea24 */ /* 0x000fe200078e02ff */
[----:B------:R-:W-:Y:S02]  /*6fc0*/  @!P6 SHF.L.U32 R2, R4, 0x6, RZ ;  /* 0x000000060402e819 */ /* 0x000fe400000006ff */
[----:B---3--:R-:W-:Y:S01]  /*6fd0*/  @!P6 IADD3.X R8, RZ, R14, RZ, P0, !PT ;  /* 0x0000000eff08e210 */ /* 0x008fe200007fe4ff */
[----:B------:R-:W-:Y:S05]  /*6fe0*/  @!P6 IMAD R0, R224, c[0x0][0x20c], R0 ;  /* 0x00008300e000ea24 */ /* 0x000fea00078e0200 */
[----:B------:R-:W-:Y:S02]  /*6ff0*/  @!P6 IADD3 R0, R5, R0, RZ ;  /* 0x000000000500e210 */ /* 0x000fe40007ffe0ff */
[----:B------:R-:W-:Y:S02]  /*7000*/  @!P6 MOV R5, c[0x0][0x208] ;  /* 0x000082000005ea02 */ /* 0x000fe40000000f00 */
[----:B------:R-:W-:Y:S02]  /*7010*/  @!P6 SHF.L.U64.HI R0, R4, 0x6, R0 ;  /* 0x000000060400e819 */ /* 0x000fe40000010200 */
[C---:B------:R-:W-:Y:S04]  /*7020*/  @!P6 LEA R4, P0, R5.reuse, R2, 0x5 ;  /* 0x000000020504e211 */ /* 0x040fe800078028ff */
[----:B------:R-:W-:Y:S02]  /*7030*/  @!P6 LEA.HI.X R5, R5, R0, R6, 0x5, P0 ;  /* 0x000000000505e211 */ /* 0x000fe400000f2c06 */
[----:B------:R-:W-:Y:S04]  /*7040*/  @!P6 IADD3 R6, P0, R2, R250, RZ ;  /* 0x000000fa0206e210 */ /* 0x000fe80007f1e0ff */
[----:B------:R-:W-:Y:S02]  /*7050*/  @!P6 IADD3.X R9, R0, R14, RZ, P0, !PT ;  /* 0x0000000e0009e210 */ /* 0x000fe400007fe4ff */
[----:B------:R-:W-:Y:S04]  /*7060*/  @!P6 IADD3 R7, P0, R2, R10, RZ ;  /* 0x0000000a0207e210 */ /* 0x000fe80007f1e0ff */
[----:B------:R-:W-:Y:S02]  /*7070*/  @!P6 IADD3.X R11, R0, R8, RZ, P0, !PT ;  /* 0x00000008000be210 */ /* 0x000fe400007fe4ff */
[C---:B------:R-:W-:Y:S04]  /*7080*/  @!P6 LEA R220, P0, R6.reuse, c[0x0][0x1f8], 0x1 ;  /* 0x00007e0006dcea11 */ /* 0x040fe800078008ff */
[----:B------:R-:W-:Y:S02]  /*7090*/  @!P6 LEA.HI.X R221, R6, c[0x0][0x1fc], R9, 0x1, P0 ;  /* 0x00007f0006ddea11 */ /* 0x000fe400000f0c09 */
[C---:B------:R-:W-:Y:S04]  /*70a0*/  @!P6 LEA R30, P0, R7.reuse, c[0x0][0x1f8], 0x1 ;  /* 0x00007e00071eea11 */ /* 0x040fe800078008ff */
[----:B------:R-:W-:Y:S02]  /*70b0*/  @!P6 LEA.HI.X R31, R7, c[0x0][0x1fc], R11, 0x1, P0 ;  /* 0x00007f00071fea11 */ /* 0x000fe400000f0c0b */
[----:B------:R-:W-:Y:S04]  /*70c0*/  @!P6 IADD3 R7, P0, R250, 0x80, RZ ;  /* 0x00000080fa07e810 */ /* 0x000fe80007f1e0ff */
[-C--:B------:R-:W-:Y:S02]  /*70d0*/  @!P6 IADD3.X R9, RZ, R14.reuse, RZ, P0, !PT ;  /* 0x0000000eff09e210 */ /* 0x080fe400007fe4ff */
[----:B------:R-:W-:Y:S04]  /*70e0*/  @!P6 IADD3 R6, P0, R2, R7, RZ ;  /* 0x000000070206e210 */ /* 0x000fe80007f1e0ff */
[----:B------:R-:W-:Y:S02]  /*70f0*/  @!P6 IADD3.X R11, R0, R9, RZ, P0, !PT ;  /* 0x00000009000be210 */ /* 0x000fe400007fe4ff */
[C---:B------:R-:W-:Y:S04]  /*7100*/  @!P6 LEA R22, P0, R6.reuse, c[0x0][0x1f8], 0x1 ;  /* 0x00007e000616ea11 */ /* 0x040fe800078008ff */
[----:B------:R-:W-:Y:S02]  /*7110*/  @!P6 LEA.HI.X R23, R6, c[0x0][0x1fc], R11, 0x1, P0 ;  /* 0x00007f000617ea11 */ /* 0x000fe400000f0c0b */
[----:B------:R-:W-:Y:S04]  /*7120*/  @!P6 IADD3 R6, P0, R250, 0xc0, RZ ;  /* 0x000000c0fa06e810 */ /* 0x000fe80007f1e0ff */
[----:B------:R-:W-:Y:S02]  /*7130*/  @!P6 IADD3.X R12, RZ, R14, RZ, P0, !PT ;  /* 0x0000000eff0ce210 */ /* 0x000fe400007fe4ff */
[----:B------:R-:W-:Y:S04]  /*7140*/  @!P6 IADD3 R2, P0, R2, R6, RZ ;  /* 0x000000060202e210 */ /* 0x000fe80007f1e0ff */
[----:B------:R-:W-:Y:S02]  /*7150*/  @!P6 IADD3.X R0, R0, R12, RZ, P0, !PT ;  /* 0x0000000c0000e210 */ /* 0x000fe400007fe4ff */
[C---:B------:R-:W-:Y:S04]  /*7160*/  @!P6 LEA R28, P0, R2.reuse, c[0x0][0x1f8], 0x1 ;  /* 0x00007e00021cea11 */ /* 0x040fe800078008ff */
[----:B------:R-:W-:Y:S02]  /*7170*/  @!P6 LEA.HI.X R29, R2, c[0x0][0x1fc], R0, 0x1, P0 ;  /* 0x00007f00021dea11 */ /* 0x000fe400000f0c00 */
[C---:B------:R-:W-:Y:S04]  /*7180*/  @!P6 IADD3 R13, P0, R4.reuse, R10, RZ ;  /* 0x0000000a040de210 */ /* 0x040fe80007f1e0ff */
[C---:B------:R-:W-:Y:S02]  /*7190*/  @!P6 IADD3.X R21, R5.reuse, R8, RZ, P0, !PT ;  /* 0x000000080515e210 */ /* 0x040fe400007fe4ff */
[C---:B------:R-:W-:Y:S04]  /*71a0*/  @!P6 IADD3 R7, P0, R4.reuse, R7, RZ ;  /* 0x000000070407e210 */ /* 0x040fe80007f1e0ff */
[C---:B------:R-:W-:Y:S02]  /*71b0*/  @!P6 IADD3.X R133, R5.reuse, R9, RZ, P0, !PT ;  /* 0x000000090585e210 */ /* 0x040fe400007fe4ff */
[----:B------:R-:W1:Y:S01]  /*71c0*/  LDSM.16.M88.4 R8, [R192] ;  /* 0x00000000c008783b */ /* 0x000e620000000200 */
[C---:B------:R-:W-:Y:S04]  /*71d0*/  @!P6 IADD3 R2, P0, R4.reuse, R6, RZ ;  /* 0x000000060402e210 */ /* 0x040fe80007f1e0ff */
[C---:B------:R-:W-:Y:S02]  /*71e0*/  @!P6 IADD3.X R6, R5.reuse, R12, RZ, P0, !PT ;  /* 0x0000000c0506e210 */ /* 0x040fe400007fe4ff */
[----:B------:R-:W-:Y:S01]  /*71f0*/  @!P6 IADD3 R0, P0, R4, R250, RZ ;  /* 0x000000fa0400e210 */ /* 0x000fe20007f1e0ff */
[----:B------:R-:W-:Y:S01]  /*7200*/  @!PT LDS RZ, [RZ] ;  /* 0x00000000fffff984 */ /* 0x000fe20000000800 */
[----:B------:R-:W-:Y:S01]  /*7210*/  @!PT LDS RZ, [RZ] ;  /* 0x00000000fffff984 */ /* 0x000fe20000000800 */
[----:B------:R-:W-:Y:S01]  /*7220*/  @!PT LDS RZ, [RZ] ;  /* 0x00000000fffff984 */ /* 0x000fe20000000800 */
[----:B------:R2:W-:Y:S03]  /*7230*/  @!P6 LDGSTS.E.BYPASS.LTC128B.128 [R219+0x100], [R220.64], !P5 ;  /* 0x00100000dcdbefae */ /* 0x0005e6000e901d46 */
[----:B------:R-:W-:Y:S02]  /*7240*/  @!P6 IADD3.X R5, R5, R14, RZ, P0, !PT ;  /* 0x0000000e0505e210 */ /* 0x000fe400007fe4ff */
[C---:B------:R-:W-:Y:S03]  /*7250*/  @!P6 LEA R14, P0, R0.reuse, c[0x0][0x1f8], 0x1 ;  /* 0x00007e00000eea11 */ /* 0x040fe600078008ff */
[----:B------:R3:W-:Y:S01]  /*7260*/  @!P6 LDGSTS.E.BYPASS.LTC128B.128 [R219+0x2100], [R30.64], !P4 ;  /* 0x021000001edbefae */ /* 0x0007e2000e101d46 */
[----:B------:R-:W-:Y:S02]  /*7270*/  @!P6 LEA.HI.X R15, R0, c[0x0][0x1fc], R5, 0x1, P0 ;  /* 0x00007f00000fea11 */ /* 0x000fe400000f0c05 */
[C---:B------:R-:W-:Y:S04]  /*7280*/  @!P6 LEA R20, P0, R13.reuse, c[0x0][0x1f8], 0x1 ;  /* 0x00007e000d14ea11 */ /* 0x040fe800078008ff */
[----:B------:R-:W-:Y:S01]  /*7290*/  @!P6 LEA.HI.X R21, R13, c[0x0][0x1fc], R21, 0x1, P0 ;  /* 0x00007f000d15ea11 */ /* 0x000fe200000f0c15 */
[----:B------:R5:W-:Y:S01]  /*72a0*/  @!P6 LDGSTS.E.BYPASS.LTC128B.128 [R219+0x4100], [R22.64], !P3 ;  /* 0x0410000016dbefae */ /* 0x000be2000d901d46 */
[C---:B------:R-:W-:Y:S04]  /*72b0*/  @!P6 LEA R132, P0, R7.reuse, c[0x0][0x1f8], 0x1 ;  /* 0x00007e000784ea11 */ /* 0x040fe800078008ff */
[----:B------:R-:W-:Y:S02]  /*72c0*/  @!P6 LEA.HI.X R133, R7, c[0x0][0x1fc], R133, 0x1, P0 ;  /* 0x00007f000785ea11 */ /* 0x000fe400000f0c85 */
[C---:B------:R-:W-:Y:S01]  /*72d0*/  @!P6 LEA R222, P0, R2.reuse, c[0x0][0x1f8], 0x1 ;  /* 0x00007e0002deea11 */ /* 0x040fe200078008ff */
[----:B------:R3:W-:Y:S03]  /*72e0*/  @!P6 LDGSTS.E.BYPASS.LTC128B.128 [R219+0x6100], [R28.64], !P2 ;  /* 0x061000001cdbefae */ /* 0x0007e6000d101d46 */
[----:B------:R-:W-:Y:S02]  /*72f0*/  @!P6 LEA.HI.X R223, R2, c[0x0][0x1fc], R6, 0x1, P0 ;  /* 0x00007f0002dfea11 */ /* 0x000fe400000f0c06 */
[C---:B--2---:R-:W-:Y:S01]  /*7300*/  IADD3 R220, R224.reuse, -0x1, RZ ;  /* 0xffffffffe0dc7810 */ /* 0x044fe20007ffe0ff */
[C---:B-1----:R-:W-:Y:S02]  /*7310*/  HMMA.16816.F32 R4, R32.reuse, R8, RZ ;  /* 0x000000082004723c */ /* 0x042fe400000018ff */
[----:B------:R1:W-:Y:S06]  /*7320*/  @!P6 LDGSTS.E.BYPASS.LTC128B.128 [R219+0x1100], [R14.64], !P5 ;  /* 0x011000000edbefae */ /* 0x0003ec000e901d46 */
[C---:B------:R-:W-:Y:S02]  /*7330*/  HMMA.16816.F32 R8, R32.reuse, R10, RZ ;  /* 0x0000000a2008723c */ /* 0x040fe400000018ff */
[----:B------:R5:W-:Y:S08]  /*7340*/  @!P6 LDGSTS.E.BYPASS.LTC128B.128 [R219+0x3100], [R20.64], !P4 ;  /* 0x0310000014dbefae */ /* 0x000bf0000e101d46 */
[----:B------:R2:W-:Y:S08]  /*7350*/  @!P6 LDGSTS.E.BYPASS.LTC128B.128 [R219+0x5100], [R132.64], !P3 ;  /* 0x0510000084dbefae */ /* 0x0005f0000d901d46 */
[----:B------:R3:W-:Y:S01]  /*7360*/  @!P6 LDGSTS.E.BYPASS.LTC128B.128 [R219+0x7100], [R222.64], !P2 ;  /* 0x07100000dedbefae */ /* 0x0007e2000d101d46 */
[----:B------:R-:W-:Y:S01]  /*7370*/  ISETP.GT.AND P6, PT, R224, R226, PT ;  /* 0x000000e2e000720c */ /* 0x000fe20003fc4270 */
[C---:B-1----:R-:W-:Y:S06]  /*7380*/  HMMA.16816.F32 R12, R32.reuse, R16, RZ ;  /* 0x00000010200c723c */ /* 0x042fec00000018ff */
[----:B------:R-:W4:Y:S02]  /*7390*/  LDL R226, [R1+0x1c] ;  /* 0x00001c0001e27983 */ /* 0x000f240000100800 */
[C---:B------:R-:W-:Y:S02]  /*73a0*/  HMMA.16816.F32 R16, R32.reuse, R18, RZ ;  /* 0x000000122010723c */ /* 0x040fe400000018ff */
[----:B------:R-:W0:Y:S06]  /*73b0*/  LDGDEPBAR ;  /* 0x00000000000079af */ /* 0x000e2c0000000000 */
[C---:B-----5:R-:W-:Y:S02]  /*73c0*/  HMMA.16816.F32 R20, R32.reuse, R24, RZ ;  /* 0x000000182014723c */ /* 0x060fe400000018ff */
[----:B--2---:R-:W2:Y:S06]  /*73d0*/  LDL R133, [R1+0x50] ;  /* 0x0000500001857983 */ /* 0x004eac0000100800 */
[C---:B------:R-:W-:Y:S08]  /*73e0*/  HMMA.16816.F32 R24, R32.reuse, R26, RZ ;  /* 0x0000001a2018723c */ /* 0x040ff000000018ff */
[C---:B---3--:R-:W-:Y:S08]  /*73f0*/  HMMA.16816.F32 R28, R32.reuse, R136, RZ ;  /* 0x00000088201c723c */ /* 0x048ff000000018ff */
[----:B------:R-:W-:Y:S01]  /*7400*/  HMMA.16816.F32 R32, R32, R138, RZ ;  /* 0x0000008a2020723c */ /* 0x000fe200000018ff */
[----:B------:R-:W-:Y:S07]  /*7410*/  LDSM.16.M88.4 R136, [R202] ;  /* 0x00000000ca88783b */ /* 0x000fee0000000200 */
[C---:B------:R-:W-:Y:S08]  /*7420*/  HMMA.16816.F32 R4, R172.reuse, R176, R4 ;  /* 0x000000b0ac04723c */ /* 0x040ff00000001804 */
[C---:B------:R-:W-:Y:S01]  /*7430*/  HMMA.16816.F32 R8, R172.reuse, R178, R8 ;  /* 0x000000b2ac08723c */ /* 0x040fe20000001808 */
[----:B------:R-:W1:Y:S07]  /*7440*/  LDSM.16.M88.4 R176, [R198] ;  /* 0x00000000c6b0783b */ /* 0x000e6e0000000200 */
[C---:B------:R-:W-:Y:S08]  /*7450*/  HMMA.16816.F32 R12, R172.reuse, R180, R12 ;  /* 0x000000b4ac0c723c */ /* 0x040ff0000000180c */
[C---:B------:R-:W-:Y:S01]  /*7460*/  HMMA.16816.F32 R16, R172.reuse, R182, R16 ;  /* 0x000000b6ac10723c */ /* 0x040fe20000001810 */
[----:B------:R-:W3:Y:S07]  /*7470*/  LDSM.16.M88.4 R180, [R198+0x800] ;  /* 0x00080000c6b4783b */ /* 0x000eee0000000200 */
[C---:B------:R-:W-:Y:S08]  /*7480*/  HMMA.16816.F32 R20, R172.reuse, R184, R20 ;  /* 0x000000b8ac14723c */ /* 0x040ff00000001814 */
[C---:B------:R-:W-:Y:S01]  /*7490*/  HMMA.16816.F32 R24, R172.reuse, R186, R24 ;  /* 0x000000baac18723c */ /* 0x040fe20000001818 */
[----:B------:R-:W-:Y:S07]  /*74a0*/  LDSM.16.M88.4 R184, [R198+0x1800] ;  /* 0x00180000c6b8783b */ /* 0x000fee0000000200 */
[C---:B------:R-:W-:Y:S08]  /*74b0*/  HMMA.16816.F32 R28, R172.reuse, R188, R28 ;  /* 0x000000bcac1c723c */ /* 0x040ff0000000181c */
[----:B------:R-:W-:Y:S01]  /*74c0*/  HMMA.16816.F32 R32, R172, R190, R32 ;  /* 0x000000beac20723c */ /* 0x000fe20000001820 */
[----:B------:R-:W5:Y:S07]  /*74d0*/  LDSM.16.M88.4 R172, [R198+0x1000] ;  /* 0x00100000c6ac783b */ /* 0x000f6e0000000200 */
[C---:B-1----:R-:W-:Y:S08]  /*74e0*/  HMMA.16816.F32 R4, R136.reuse, R176, R4 ;  /* 0x000000b08804723c */ /* 0x042ff00000001804 */
[C---:B------:R-:W-:Y:S01]  /*74f0*/  HMMA.16816.F32 R8, R136.reuse, R178, R8 ;  /* 0x000000b28808723c */ /* 0x040fe20000001808 */
[----:B------:R-:W-:Y:S07]  /*7500*/  LDSM.16.M88.4 R176, [R195] ;  /* 0x00000000c3b0783b */ /* 0x000fee0000000200 */
[C---:B---3--:R-:W-:Y:S08]  /*7510*/  HMMA.16816.F32 R12, R136.reuse, R180, R12 ;  /* 0x000000b4880c723c */ /* 0x048ff0000000180c */
[C---:B------:R-:W-:Y:S01]  /*7520*/  HMMA.16816.F32 R16, R136.reuse, R182, R16 ;  /* 0x000000b68810723c */ /* 0x040fe20000001810 */
[----:B------:R-:W-:Y:S07]  /*7530*/  LDSM.16.M88.4 R180, [R195+0x800] ;  /* 0x00080000c3b4783b */ /* 0x000fee0000000200 */
[C---:B-----5:R-:W-:Y:S08]  /*7540*/  HMMA.16816.F32 R20, R136.reuse, R172, R20 ;  /* 0x000000ac8814723c */ /* 0x060ff00000001814 */
[C---:B------:R-:W-:Y:S01]  /*7550*/  HMMA.16816.F32 R24, R136.reuse, R174, R24 ;  /* 0x000000ae8818723c */ /* 0x040fe20000001818 */
[----:B------:R-:W1:Y:S07]  /*7560*/  LDSM.16.M88.4 R172, [R201] ;  /* 0x00000000c9ac783b */ /* 0x000e6e0000000200 */
[C---:B------:R-:W-:Y:S08]  /*7570*/  HMMA.16816.F32 R28, R136.reuse, R184, R28 ;  /* 0x000000b8881c723c */ /* 0x040ff0000000181c */
[----:B------:R-:W-:Y:S01]  /*7580*/  HMMA.16816.F32 R32, R136, R186, R32 ;  /* 0x000000ba8820723c */ /* 0x000fe20000001820 */
[----:B------:R-:W3:Y:S08]  /*7590*/  LDSM.16.M88.4 R136, [R195+0x1000] ;  /* 0x00100000c388783b */ /* 0x000ef00000000200 */
[----:B------:R-:W5:Y:S01]  /*75a0*/  LDSM.16.M88.4 R184, [R195+0x1800] ;  /* 0x00180000c3b8783b */ /* 0x000f620000000200 */
        /* <DEDUP_REMOVED lines=8> */
[----:B------:R-:W1:Y:S07]  /*7630*/  LDSM.16.M88.4 R136, [R199+0x4000] ;  /* 0x00400000c788783b */ /* 0x000e6e0000000200 */
[C---:B-----5:R-:W-:Y:S08]  /*7640*/  HMMA.16816.F32 R28, R172.reuse, R184, R28 ;  /* 0x000000b8ac1c723c */ /* 0x060ff0000000181c */
[----:B------:R-:W-:Y:S01]  /*7650*/  HMMA.16816.F32 R32, R172, R186, R32 ;  /* 0x000000baac20723c */ /* 0x000fe20000001820 */
[----:B------:R-:W3:Y:S08]  /*7660*/  LDSM.16.M88.4 R172, [R192+0x3000] ;  /* 0x00300000c0ac783b */ /* 0x000ef00000000200 */
[----:B------:R-:W5:Y:S01]  /*7670*/  LDSM.16.M88.4 R184, [R192+0x3800] ;  /* 0x00380000c0b8783b */ /* 0x000f620000000200 */
[C---:B-1----:R-:W-:Y:S08]  /*7680*/  HMMA.16816.F32 R4, R136.reuse, R176, R4 ;  /* 0x000000b08804723c */ /* 0x042ff00000001804 */
[C---:B------:R-:W-:Y:S01]  /*7690*/  HMMA.16816.F32 R8, R136.reuse, R178, R8 ;  /* 0x000000b28808723c */ /* 0x040fe20000001808 */
[----:B------:R-:W-:Y:S07]  /*76a0*/  LDSM.16.M88.4 R176, [R215] ;  /* 0x00000000d7b0783b */ /* 0x000fee0000000200 */
[C---:B------:R-:W-:Y:S08]  /*76b0*/  HMMA.16816.F32 R12, R136.reuse, R180, R12 ;  /* 0x000000b4880c723c */ /* 0x040ff0000000180c */
[C---:B------:R-:W-:Y:S01]  /*76c0*/  HMMA.16816.F32 R16, R136.reuse, R182, R16 ;  /* 0x000000b68810723c */ /* 0x040fe20000001810 */
[----:B------:R-:W-:Y:S07]  /*76d0*/  LDSM.16.M88.4 R180, [R214] ;  /* 0x00000000d6b4783b */ /* 0x000fee0000000200 */
[C---:B---3--:R-:W-:Y:S08]  /*76e0*/  HMMA.16816.F32 R20, R136.reuse, R172, R20 ;  /* 0x000000ac8814723c */ /* 0x048ff00000001814 */
[C---:B------:R-:W-:Y:S01]  /*76f0*/  HMMA.16816.F32 R24, R136.reuse, R174, R24 ;  /* 0x000000ae8818723c */ /* 0x040fe20000001818 */
[----:B------:R-:W1:Y:S07]  /*7700*/  LDSM.16.M88.4 R172, [R200+0x4000] ;  /* 0x00400000c8ac783b */ /* 0x000e6e0000000200 */
[C---:B-----5:R-:W-:Y:S08]  /*7710*/  HMMA.16816.F32 R28, R136.reuse, R184, R28 ;  /* 0x000000b8881c723c */ /* 0x060ff0000000181c */
[----:B------:R-:W-:Y:S01]  /*7720*/  HMMA.16816.F32 R32, R136, R186, R32 ;  /* 0x000000ba8820723c */ /* 0x000fe20000001820 */
[----:B------:R-:W3:Y:S08]  /*7730*/  LDSM.16.M88.4 R136, [R213] ;  /* 0x00000000d588783b */ /* 0x000ef00000000200 */
[----:B------:R-:W5:Y:S01]  /*7740*/  LDSM.16.M88.4 R184, [R212] ;  /* 0x00000000d4b8783b */ /* 0x000f620000000200 */
        /* <DEDUP_REMOVED lines=103> */
[----:B------:R-:W-:Y:S01]  /*7dc0*/  LDSM.16.M88.4 R184, [R198+0x6000] ;  /* 0x00600000c6b8783b */ /* 0x000fe20000000200 */
[C---:B-1----:R-:W-:Y:S08]  /*7dd0*/  HMMA.16816.F32 R4, R172.reuse, R176, R4 ;  /* 0x000000b0ac04723c */ /* 0x042ff00000001804 */
[C---:B------:R-:W-:Y:S01]  /*7de0*/  HMMA.16816.F32 R8, R172.reuse, R178, R8 ;  /* 0x000000b2ac08723c */ /* 0x040fe20000001808 */
[----:B------:R-:W1:Y:S07]  /*7df0*/  LDSM.16.M88.4 R176, [R204] ;  /* 0x00000000ccb0783b */ /* 0x000e6e0000000200 */
[C---:B------:R-:W-:Y:S08]  /*7e00*/  HMMA.16816.F32 R12, R172.reuse, R180, R12 ;  /* 0x000000b4ac0c723c */ /* 0x040ff0000000180c */
[C---:B------:R-:W-:Y:S01]  /*7e10*/  HMMA.16816.F32 R16, R172.reuse, R182, R16 ;  /* 0x000000b6ac10723c */ /* 0x040fe20000001810 */
[----:B------:R-:W5:Y:S07]  /*7e20*/  LDSM.16.M88.4 R180, [R202+0xc000] ;  /* 0x00c00000cab4783b */ /* 0x000f6e0000000200 */
[C---:B---3--:R-:W-:Y:S08]  /*7e30*/  HMMA.16816.F32 R20, R172.reuse, R136, R20 ;  /* 0x00000088ac14723c */ /* 0x048ff00000001814 */
[C---:B------:R-:W-:Y:S01]  /*7e40*/  HMMA.16816.F32 R24, R172.reuse, R138, R24 ;  /* 0x0000008aac18723c */ /* 0x040fe20000001818 */
[----:B------:R-:W3:Y:S07]  /*7e50*/  LDSM.16.M88.4 R136, [R198+0x6800] ;  /* 0x00680000c688783b */ /* 0x000eee0000000200 */
[C---:B-1----:R-:W-:Y:S08]  /*7e60*/  HMMA.16816.F32 R28, R172.reuse, R176, R28 ;  /* 0x000000b0ac1c723c */ /* 0x042ff0000000181c */
[----:B------:R-:W-:Y:S01]  /*7e70*/  HMMA.16816.F32 R32, R172, R178, R32 ;  /* 0x000000b2ac20723c */ /* 0x000fe20000001820 */
[----:B------:R-:W1:Y:S07]  /*7e80*/  LDSM.16.M88.4 R172, [R198+0x7000] ;  /* 0x00700000c6ac783b */ /* 0x000e6e0000000200 */
[C---:B-----5:R-:W-:Y:S01]  /*7e90*/  HMMA.16816.F32 R4, R180.reuse, R184, R4 ;  /* 0x000000b8b404723c */ /* 0x060fe20000001804 */
[----:B------:R-:W5:Y:S07]  /*7ea0*/  LDSM.16.M88.4 R176, [R198+0x7800] ;  /* 0x00780000c6b0783b */ /* 0x000f6e0000000200 */
[C---:B------:R-:W-:Y:S01]  /*7eb0*/  HMMA.16816.F32 R8, R180.reuse, R186, R8 ;  /* 0x000000bab408723c */ /* 0x040fe20000001808 */
[----:B------:R-:W-:Y:S07]  /*7ec0*/  LDSM.16.M88.4 R184, [R195+0x6000] ;  /* 0x00600000c3b8783b */ /* 0x000fee0000000200 */
[C---:B---3--:R-:W-:Y:S08]  /*7ed0*/  HMMA.16816.F32 R12, R180.reuse, R136, R12 ;  /* 0x00000088b40c723c */ /* 0x048ff0000000180c */
[C---:B------:R-:W-:Y:S01]  /*7ee0*/  HMMA.16816.F32 R16, R180.reuse, R138, R16 ;  /* 0x0000008ab410723c */ /* 0x040fe20000001810 */
[----:B------:R-:W3:Y:S07]  /*7ef0*/  LDSM.16.M88.4 R136, [R201+0xc000] ;  /* 0x00c00000c988783b */ /* 0x000eee0000000200 */
[C---:B-1----:R-:W-:Y:S08]  /*7f00*/  HMMA.16816.F32 R20, R180.reuse, R172, R20 ;  /* 0x000000acb414723c */ /* 0x042ff00000001814 */
[C---:B------:R-:W-:Y:S01]  /*7f10*/  HMMA.16816.F32 R24, R180.reuse, R174, R24 ;  /* 0x000000aeb418723c */ /* 0x040fe20000001818 */
[----:B------:R-:W1:Y:S07]  /*7f20*/  LDSM.16.M88.4 R172, [R195+0x6800] ;  /* 0x00680000c3ac783b */ /* 0x000e6e0000000200 */
[C---:B-----5:R-:W-:Y:S08]  /*7f30*/  HMMA.16816.F32 R28, R180.reuse, R176, R28 ;  /* 0x000000b0b41c723c */ /* 0x060ff0000000181c */
[----:B------:R-:W-:Y:S01]  /*7f40*/  HMMA.16816.F32 R32, R180, R178, R32 ;  /* 0x000000b2b420723c */ /* 0x000fe20000001820 */
[----:B------:R-:W-:Y:S07]  /*7f50*/  LDSM.16.M88.4 R176, [R195+0x7800] ;  /* 0x00780000c3b0783b */ /* 0x000fee0000000200 */
[C---:B---3--:R-:W-:Y:S01]  /*7f60*/  HMMA.16816.F32 R4, R136.reuse, R184, R4 ;  /* 0x000000b88804723c */ /* 0x048fe20000001804 */
[----:B------:R-:W2:Y:S07]  /*7f70*/  LDL R184, [R1+0x24] ;  /* 0x0000240001b87983 */ /* 0x000eae0000100800 */
[C---:B------:R-:W-:Y:S08]  /*7f80*/  HMMA.16816.F32 R8, R136.reuse, R186, R8 ;  /* 0x000000ba8808723c */ /* 0x040ff00000001808 */
[C---:B-1----:R-:W-:Y:S08]  /*7f90*/  HMMA.16816.F32 R12, R136.reuse, R172, R12 ;  /* 0x000000ac880c723c */ /* 0x042ff0000000180c */
[----:B------:R-:W-:Y:S01]  /*7fa0*/  FMUL.FTZ R0, R4, c[0x0][0x320] ;  /* 0x0000c80004007a20 */ /* 0x000fe20000410000 */
[C---:B------:R-:W-:Y:S03]  /*7fb0*/  HMMA.16816.F32 R16, R136.reuse, R174, R16 ;  /* 0x000000ae8810723c */ /* 0x040fe60000001810 */
[----:B------:R1:W3:Y:S04]  /*7fc0*/  MUFU.TANH R132, R0 ;  /* 0x0000000000847308 */ /* 0x0002e80000002400 */
[----:B------:R-:W-:Y:S02]  /*7fd0*/  FMUL.FTZ R2, R9, c[0x0][0x320] ;  /* 0x0000c80009027a20 */ /* 0x000fe40000410000 */
[----:B------:R-:W-:Y:S04]  /*7fe0*/  FMUL.FTZ R11, R11, c[0x0][0x320] ;  /* 0x0000c8000b0b7a20 */ /* 0x000fe80000410000 */
[----:B------:R5:W-:Y:S02]  /*7ff0*/  MUFU.TANH R221, R2 ;  /* 0x0000000200dd7308 */ /* 0x000be40000002400 */
[----:B------:R-:W-:Y:S08]  /*8000*/  FMUL.FTZ R12, R12, c[0x0][0x320] ;  /* 0x0000c8000c0c7a20 */ /* 0x000ff00000410000 */
[----:B------:R-:W-:Y:S01]  /*8010*/  MUFU.TANH R190, R11 ;  /* 0x0000000b00be7308 */ /* 0x000fe20000002400 */
[----:B-1----:R-:W-:Y:S09]  /*8020*/  FMUL.FTZ R0, R5, c[0x0][0x320] ;  /* 0x0000c80005007a20 */ /* 0x002ff20000410000 */
[----:B------:R1:W1:Y:S01]  /*8030*/  MUFU.TANH R135, R0 ;  /* 0x0000000000877308 */ /* 0x0002620000002400 */
[----:B-----5:R-:W-:Y:S01]  /*8040*/  FMUL.FTZ R2, R10, c[0x0][0x320] ;  /* 0x0000c8000a027a20 */ /* 0x020fe20000410000 */
[----:B------:R-:W-:Y:S08]  /*8050*/  @P6 MOV R10, c[0x0][0x1e0] ;  /* 0x00007800000a6a02 */ /* 0x000ff00000000f00 */
[----:B------:R-:W-:Y:S10]  /*8060*/  MUFU.TANH R191, R2 ;  /* 0x0000000200bf7308 */ /* 0x000ff40000002400 */
[----:B------:R-:W-:Y:S01]  /*8070*/  MUFU.TANH R189, R12 ;  /* 0x0000000c00bd7308 */ /* 0x000fe20000002400 */
[----:B-1----:R-:W-:Y:S09]  /*8080*/  FMUL.FTZ R0, R6, c[0x0][0x320] ;  /* 0x0000c80006007a20 */ /* 0x002ff20000410000 */
[----:B------:R1:W5:Y:S02]  /*8090*/  MUFU.TANH R225, R0 ;  /* 0x0000000000e17308 */ /* 0x0003640000002400 */
[----:B-1----:R-:W-:Y:S02]  /*80a0*/  FMUL.FTZ R0, R7, c[0x0][0x320] ;  /* 0x0000c80007007a20 */ /* 0x002fe40000410000 */
[----:B------:R-:W1:Y:S01]  /*80b0*/  LDSM.16.M88.4 R4, [R195+0x7000] ;  /* 0x00700000c304783b */ /* 0x000e620000000200 */
[----:B------:R-:W-:Y:S05]  /*80c0*/  DEPBAR.LE SB0, 0x0 ;  /* 0x000080000000791a */ /* 0x000fea0000000000 */
[----:B------:R3:W1:Y:S02]  /*80d0*/  MUFU.TANH R223, R0 ;  /* 0x0000000000df7308 */ /* 0x0006640000002400 */
[----:B------:R-:W-:Y:S01]  /*80e0*/  BAR.SYNC.DEFER_BLOCKING 0x0 ;  /* 0x0000000000007b1d */ /* 0x000fe20000010000 */
[----:B---3--:R-:W-:Y:S02]  /*80f0*/  FMUL.FTZ R0, R8, c[0x0][0x320] ;  /* 0x0000c80008007a20 */ /* 0x008fe40000410000 */
[----:B------:R-:W-:Y:S05]  /*8100*/  @P6 IMAD.WIDE.U32 R8, R220, c[0x0][0x1e0], RZ ;  /* 0x00007800dc086a25 */ /* 0x000fea00078e00ff */
[----:B------:R3:W2:Y:S01]  /*8110*/  MUFU.TANH R222, R0 ;  /* 0x0000000000de7308 */ /* 0x0006a20000002400 */
[----:B------:R-:W-:Y:S01]  /*8120*/  @P6 SHF.L.U32 R2, R8, 0x6, RZ ;  /* 0x0000000608026819 */ /* 0x000fe200000006ff */
[C---:B-1----:R-:W-:Y:S07]  /*8130*/  HMMA.16816.F32 R20, R136.reuse, R4, R20 ;  /* 0x000000048814723c */ /* 0x042fee0000001814 */
[----:B------:R-:W-:Y:S01]  /*8140*/  FMUL.FTZ R4, R13, c[0x0][0x320] ;  /* 0x0000c8000d047a20 */ /* 0x000fe20000410000 */
[C---:B------:R-:W-:Y:S01]  /*8150*/  HMMA.16816.F32 R24, R136.reuse, R6, R24 ;  /* 0x000000068818723c */ /* 0x040fe20000001818 */
[----:B------:R-:W-:Y:S02]  /*8160*/  MOV R13, 0xffffffc0 ;  /* 0xffffffc0000d7802 */ /* 0x000fe40000000f00 */
[----:B------:R-:W1:Y:S04]  /*8170*/  MUFU.TANH R188, R4 ;  /* 0x0000000400bc7308 */ /* 0x000e680000002400 */
[----:B------:R-:W-:Y:S01]  /*8180*/  FMUL.FTZ R7, R14, c[0x0][0x320] ;  /* 0x0000c8000e077a20 */ /* 0x000fe20000410000 */
[C---:B------:R-:W-:Y:S04]  /*8190*/  HMMA.16816.F32 R28, R136.reuse, R176, R28 ;  /* 0x000000b0881c723c */ /* 0x040fe8000000181c */
[----:B---3--:R-:W-:Y:S01]  /*81a0*/  @P6 SHF.R.S32.HI R0, RZ, 0x1f, R220 ;  /* 0x0000001fff006819 */ /* 0x008fe200000114dc */
[----:B------:R3:W1:Y:S03]  /*81b0*/  MUFU.TANH R187, R7 ;  /* 0x0000000700bb7308 */ /* 0x0006660000002400 */
[----:B------:R-:W-:Y:S04]  /*81c0*/  HMMA.16816.F32 R32, R136, R178, R32 ;  /* 0x000000b28820723c */ /* 0x000fe80000001820 */
[----:B------:R-:W-:Y:S04]  /*81d0*/  @P6 IMAD R0, R0, c[0x0][0x1e0], RZ ;  /* 0x0000780000006a24 */ /* 0x000fe800078e02ff */
[----:B------:R-:W-:Y:S05]  /*81e0*/  @P6 IMAD R0, R220, c[0x0][0x1e4], R0 ;  /* 0x00007900dc006a24 */ /* 0x000fea00078e0200 */
[----:B------:R-:W-:Y:S02]  /*81f0*/  @P6 IADD3 R0, R9, R0, RZ ;  /* 0x0000000009006210 */ /* 0x000fe40007ffe0ff */
[----:B------:R-:W-:Y:S02]  /*8200*/  @P6 LEA R9, P0, R10, R2, 0x5 ;  /* 0x000000020a096211 */ /* 0x000fe400078028ff */
[----:B------:R-:W-:Y:S02]  /*8210*/  @P6 SHF.L.U64.HI R0, R8, 0x6, R0 ;  /* 0x0000000608006819 */ /* 0x000fe40000010200 */
[----:B------:R-:W-:Y:S01]  /*8220*/  @P6 MOV R8, c[0x0][0x1e4] ;  /* 0x0000790000086a02 */ /* 0x000fe20000000f00 */
[----:B---3--:R-:W-:Y:S03]  /*8230*/  FMUL.FTZ R7, R16, c[0x0][0x320] ;  /* 0x0000c80010077a20 */ /* 0x008fe60000410000 */
[----:B------:R-:W-:Y:S02]  /*8240*/  @P6 LEA.HI.X R8, R10, R0, R8, 0x5, P0 ;  /* 0x000000000a086211 */ /* 0x000fe400000f2c08 */
[----:B------:R-:W-:Y:S04]  /*8250*/  @P6 IADD3 R10, P0, R2, R248, RZ ;  /* 0x000000f8020a6210 */ /* 0x000fe80007f1e0ff */
[-C--:B------:R-:W-:Y:S02]  /*8260*/  @P6 IADD3.X R11, R0, R252.reuse, RZ, P0, !PT ;  /* 0x000000fc000b6210 */ /* 0x080fe400007fe4ff */
[C---:B------:R-:W-:Y:S04]  /*8270*/  @P6 LEA R182, P0, R10.reuse, c[0x0][0x1c8], 0x1 ;  /* 0x000072000ab66a11 */ /* 0x040fe800078008ff */
[----:B------:R-:W-:Y:S02]  /*8280*/  @P6 LEA.HI.X R183, R10, c[0x0][0x1cc], R11, 0x1, P0 ;  /* 0x000073000ab76a11 */ /* 0x000fe400000f0c0b */
[----:B------:R-:W-:Y:S03]  /*8290*/  @P6 IADD3 R10, P0, R248, 0x40, RZ ;  /* 0x00000040f80a6810 */ /* 0x000fe60007f1e0ff */
[----:B------:R-:W-:Y:S01]  /*82a0*/  @!PT LDS RZ, [RZ] ;  /* 0x00000000fffff984 */ /* 0x000fe20000000800 */
[----:B------:R-:W-:Y:S01]  /*82b0*/  @!PT LDS RZ, [RZ] ;  /* 0x00000000fffff984 */ /* 0x000fe20000000800 */
[----:B------:R-:W-:Y:S01]  /*82c0*/  @!PT LDS RZ, [RZ] ;  /* 0x00000000fffff984 */ /* 0x000fe20000000800 */
[----:B------:R3:W-:Y:S01]  /*82d0*/  @P6 LDGSTS.E.BYPASS.LTC128B.128 [R219+0x8100], [R182.64], !P5 ;  /* 0x08100000b6db6fae */ /* 0x0007e2000e901d46 */
[----:B------:R-:W-:Y:S02]  /*82e0*/  @P6 IADD3.X R11, RZ, R252, RZ, P0, !PT ;  /* 0x000000fcff0b6210 */ /* 0x000fe400007fe4ff */
[----:B------:R-:W-:Y:S04]  /*82f0*/  @P6 IADD3 R5, P0, R2, R10, RZ ;  /* 0x0000000a02056210 */ /* 0x000fe80007f1e0ff */
[----:B------:R-:W-:Y:S02]  /*8300*/  @P6 IADD3.X R6, R0, R11, RZ, P0, !PT ;  /* 0x0000000b00066210 */ /* 0x000fe400007fe4ff */
[C---:B------:R-:W-:Y:S04]  /*8310*/  @P6 LEA R180, P0, R5.reuse, c[0x0][0x1c8], 0x1 ;  /* 0x0000720005b46a11 */ /* 0x040fe800078008ff */
[----:B------:R-:W-:Y:S01]  /*8320*/  @P6 LEA.HI.X R181, R5, c[0x0][0x1cc], R6, 0x1, P0 ;  /* 0x0000730005b56a11 */ /* 0x000fe200000f0c06 */
[----:B------:R-:W-:Y:S01]  /*8330*/  FMUL.FTZ R6, R15, c[0x0][0x320] ;  /* 0x0000c8000f067a20 */ /* 0x000fe20000410000 */
[----:B------:R-:W-:Y:S03]  /*8340*/  @P6 IADD3 R172, P0, R248, 0x80, RZ ;  /* 0x00000080f8ac6810 */ /* 0x000fe60007f1e0ff */
[----:B------:R1:W1:Y:S01]  /*8350*/  MUFU.TANH R186, R6 ;  /* 0x0000000600ba7308 */ /* 0x0002620000002400 */
[----:B------:R1:W-:Y:S01]  /*8360*/  @P6 LDGSTS.E.BYPASS.LTC128B.128 [R219+0xa100], [R180.64], !P4 ;  /* 0x0a100000b4db6fae */ /* 0x0003e2000e101d46 */
[----:B--2---:R-:W-:Y:S08]  /*8370*/  IADD3 R4, R133, R184, RZ ;  /* 0x000000b885047210 */ /* 0x004ff00007ffe0ff */
[----:B------:R2:W2:Y:S01]  /*8380*/  MUFU.TANH R184, R7 ;  /* 0x0000000700b87308 */ /* 0x0004a20000002400 */
[----:B------:R-:W-:Y:S01]  /*8390*/  @P6 IADD3.X R133, RZ, R252, RZ, P0, !PT ;  /* 0x000000fcff856210 */ /* 0x000fe200007fe4ff */
[----:B------:R-:W-:Y:S05]  /*83a0*/  @P1 IMAD.HI.U32 R5, R4, c[0x0][0x2c8], RZ ;  /* 0x0000b20004051a27 */ /* 0x000fea00078e00ff */
[----:B------:R-:W-:Y:S02]  /*83b0*/  @P1 SHF.R.U32.HI R4, RZ, c[0x0][0x2cc], R5 ;  /* 0x0000b300ff041a19 */ /* 0x000fe40000011605 */
[----:B------:R-:W-:Y:S03]  /*83c0*/  @P6 IADD3 R5, P0, R2, R172, RZ ;  /* 0x000000ac02056210 */ /* 0x000fe60007f1e0ff */
[----:B------:R-:W3:Y:S01]  /*83d0*/  SHFL.IDX PT, R12, R4, RZ, 0x1c1f ;  /* 0x001c1fff040c7589 */ /* 0x000ee200000e0000 */
[----:B-1----:R-:W-:Y:S02]  /*83e0*/  @P6 IADD3.X R6, R0, R133, RZ, P0, !PT ;  /* 0x0000008500066210 */ /* 0x002fe400007fe4ff */
[C---:B------:R-:W-:Y:S04]  /*83f0*/  @P6 LEA R174, P0, R5.reuse, c[0x0][0x1c8], 0x1 ;  /* 0x0000720005ae6a11 */ /* 0x040fe800078008ff */
[----:B------:R-:W-:Y:S01]  /*8400*/  @P6 LEA.HI.X R175, R5, c[0x0][0x1cc], R6, 0x1, P0 ;  /* 0x0000730005af6a11 */ /* 0x000fe200000f0c06 */
[----:B------:R-:W-:Y:S01]  /*8410*/  IMAD R5, R224, R13, 0x1 ;  /* 0x00000001e0057424 */ /* 0x000fe200078e020d */
[----:B------:R4:W1:Y:S01]  /*8420*/  SHFL.IDX PT, R6, R4, 0x1, 0x1c1f ;  /* 0x003c1f0004067f89 */ /* 0x00086200000e0000 */
[----:B------:R-:W-:Y:S01]  /*8430*/  @P6 IADD3 R14, P0, R248, 0xc0, RZ ;  /* 0x000000c0f80e6810 */ /* 0x000fe20007f1e0ff */
[----:B--2---:R-:W-:Y:S04]  /*8440*/  FMUL.FTZ R7, R17, c[0x0][0x320] ;  /* 0x0000c80011077a20 */ /* 0x004fe80000410000 */
[----:B------:R2:W1:Y:S02]  /*8450*/  MUFU.TANH R185, R7 ;  /* 0x0000000700b97308 */ /* 0x0004640000002400 */
[----:B------:R1:W-:Y:S01]  /*8460*/  @P6 LDGSTS.E.BYPASS.LTC128B.128 [R219+0xc100], [R174.64], !P3 ;  /* 0x0c100000aedb6fae */ /* 0x0003e2000d901d46 */
[----:B----4-:R-:W-:Y:S04]  /*8470*/  IADD3 R4, R227, R5, -R228 ;  /* 0x00000005e3047210 */ /* 0x010fe80007ffe8e4 */
[----:B------:R-:W-:Y:S02]  /*8480*/  IADD3 R4, R4, -R226, RZ ;  /* 0x800000e204047210 */ /* 0x000fe40007ffe0ff */
[----:B--2---:R-:W-:Y:S02]  /*8490*/  @P6 IADD3.X R7, RZ, R252, RZ, P0, !PT ;  /* 0x000000fcff076210 */ /* 0x004fe400007fe4ff */
[----:B------:R-:W-:Y:S01]  /*84a0*/  @P6 IADD3 R5, P0, R2, R14, RZ ;  /* 0x0000000e02056210 */ /* 0x000fe20007f1e0ff */
[----:B------:R-:W-:Y:S01]  /*84b0*/  FMUL.FTZ R2, R18, c[0x0][0x320] ;  /* 0x0000c80012027a20 */ /* 0x000fe20000410000 */
[----:B-1----:R-:W2:Y:S02]  /*84c0*/  LDL.LU R175, [R1+0x8] ;  /* 0x0000080001af7983 */ /* 0x002ea40000300800 */
[----:B------:R-:W-:Y:S01]  /*84d0*/  @P6 IADD3.X R0, R0, R7, RZ, P0, !PT ;  /* 0x0000000700006210 */ /* 0x000fe200007fe4ff */
[----:B------:R3:W1:Y:S01]  /*84e0*/  MUFU.TANH R173, R2 ;  /* 0x0000000200ad7308 */ /* 0x0006620000002400 */
[C---:B------:R-:W-:Y:S04]  /*84f0*/  @P6 LEA R136, P0, R5.reuse, c[0x0][0x1c8], 0x1 ;  /* 0x0000720005886a11 */ /* 0x040fe800078008ff */
[----:B------:R-:W-:Y:S01]  /*8500*/  @P6 LEA.HI.X R137, R5, c[0x0][0x1cc], R0, 0x1, P0 ;  /* 0x0000730005896a11 */ /* 0x000fe200000f0c00 */
[----:B------:R-:W-:Y:S02]  /*8510*/  FMUL.FTZ R0, R19, c[0x0][0x320] ;  /* 0x0000c80013007a20 */ /* 0x000fe40000410000 */
[----:B------:R-:W-:Y:S02]  /*8520*/  FMUL.FTZ R5, R29, c[0x0][0x320] ;  /* 0x0000c8001d057a20 */ /* 0x000fe40000410000 */
[----:B------:R4:W1:Y:S01]  /*8530*/  MUFU.TANH R139, R0 ;  /* 0x00000000008b7308 */ /* 0x0008620000002400 */
[----:B------:R1:W-:Y:S01]  /*8540*/  @P6 LDGSTS.E.BYPASS.LTC128B.128 [R219+0xe100], [R136.64], !P2 ;  /* 0x0e10000088db6fae */ /* 0x0003e2000d101d46 */
[----:B---3--:R-:W-:Y:S04]  /*8550*/  IADD3 R2, R4, R12, RZ ;  /* 0x0000000c04027210 */ /* 0x008fe80007ffe0ff */
[----:B------:R-:W-:Y:S04]  /*8560*/  ISETP.GT.AND P0, PT, R2, RZ, PT ;  /* 0x000000ff0200720c */ /* 0x000fe80003f04270 */
[----:B------:R-:W-:Y:S02]  /*8570*/  FSEL R132, R132, -INF , P0 ;  /* 0xff80000084847808 */ /* 0x000fe40000000000 */
[----:B------:R-:W-:Y:S02]  /*8580*/  ISETP.GT.AND P0, PT, R2, 0x1, PT ;  /* 0x000000010200780c */ /* 0x000fe40003f04270 */
[----:B----4-:R-:W-:Y:S01]  /*8590*/  IADD3 R0, R4, R6, RZ ;  /* 0x0000000604007210 */ /* 0x010fe20007ffe0ff */
[----:B------:R-:W-:Y:S01]  /*85a0*/  FMUL.FTZ R4, R20, c[0x0][0x320] ;  /* 0x0000c80014047a20 */ /* 0x000fe20000410000 */
[----:B------:R-:W-:Y:S02]  /*85b0*/  FSEL R19, R135, -INF , P0 ;  /* 0xff80000087137808 */ /* 0x000fe40000000000 */
[C---:B------:R-:W-:Y:S01]  /*85c0*/  ISETP.GT.AND P0, PT, R0.reuse, RZ, PT ;  /* 0x000000ff0000720c */ /* 0x040fe20003f04270 */
[----:B------:R3:W4:Y:S03]  /*85d0*/  MUFU.TANH R135, R4 ;  /* 0x0000000400877308 */ /* 0x0007260000002400 */
[----:B-----5:R-:W-:Y:S02]  /*85e0*/  FSEL R138, R225, -INF , P0 ;  /* 0xff800000e18a7808 */ /* 0x020fe40000000000 */
[----:B------:R-:W-:Y:S04]  /*85f0*/  ISETP.GT.AND P0, PT, R0, 0x1, PT ;  /* 0x000000010000780c */ /* 0x000fe80003f04270 */
[----:B------:R-:W-:Y:S02]  /*8600*/  FSEL R20, R223, -INF , P0 ;  /* 0xff800000df147808 */ /* 0x000fe40000000000 */
[----:B------:R-:W-:Y:S04]  /*8610*/  ISETP.GT.AND P0, PT, R2, 0x8, PT ;  /* 0x000000080200780c */ /* 0x000fe80003f04270 */
[----:B------:R-:W-:Y:S02]  /*8620*/  FSEL R15, R222, -INF , P0 ;  /* 0xff800000de0f7808 */ /* 0x000fe40000000000 */
[----:B------:R-:W-:Y:S04]  /*8630*/  ISETP.GT.AND P0, PT, R2, 0x9, PT ;  /* 0x000000090200780c */ /* 0x000fe80003f04270 */
[----:B------:R-:W-:Y:S02]  /*8640*/  FSEL R18, R221, -INF , P0 ;  /* 0xff800000dd127808 */ /* 0x000fe40000000000 */
[C---:B------:R-:W-:Y:S01]  /*8650*/  ISETP.GT.AND P0, PT, R0.reuse, 0x8, PT ;  /* 0x000000080000780c */ /* 0x040fe20003f04270 */
[----:B---3--:R-:W-:Y:S03]  /*8660*/  FMUL.FTZ R4, R21, c[0x0][0x320] ;  /* 0x0000c80015047a20 */ /* 0x008fe60000410000 */
[----:B------:R-:W-:Y:S01]  /*8670*/  FSEL R17, R191, -INF , P0 ;  /* 0xff800000bf117808 */ /* 0x000fe20000000000 */
[----:B------:R3:W5:Y:S01]  /*8680*/  MUFU.TANH R13, R4 ;  /* 0x00000004000d7308 */ /* 0x0007620000002400 */
[----:B------:R-:W-:Y:S04]  /*8690*/  ISETP.GT.AND P0, PT, R0, 0x9, PT ;  /* 0x000000090000780c */ /* 0x000fe80003f04270 */
[----:B------:R-:W-:Y:S02]  /*86a0*/  FSEL R16, R190, -INF , P0 ;  /* 0xff800000be107808 */ /* 0x000fe40000000000 */
[C---:B------:R-:W-:Y:S04]  /*86b0*/  ISETP.GT.AND P0, PT, R2.reuse, 0x10, PT ;  /* 0x000000100200780c */ /* 0x040fe80003f04270 */
[----:B------:R-:W-:Y:S02]  /*86c0*/  FSEL R176, R189, -INF , P0 ;  /* 0xff800000bdb07808 */ /* 0x000fe40000000000 */
[----:B------:R-:W-:Y:S04]  /*86d0*/  ISETP.GT.AND P0, PT, R2, 0x11, PT ;  /* 0x000000110200780c */ /* 0x000fe80003f04270 */
[----:B------:R-:W-:Y:S02]  /*86e0*/  FSEL R177, R188, -INF , P0 ;  /* 0xff800000bcb17808 */ /* 0x000fe40000000000 */
[----:B------:R-:W-:Y:S04]  /*86f0*/  ISETP.GT.AND P0, PT, R0, 0x10, PT ;  /* 0x000000100000780c */ /* 0x000fe80003f04270 */
[----:B------:R-:W-:Y:S01]  /*8700*/  FSEL R178, R187, -INF , P0 ;  /* 0xff800000bbb27808 */ /* 0x000fe20000000000 */
[----:B---3--:R-:W-:Y:S01]  /*8710*/  FMUL.FTZ R4, R22, c[0x0][0x320] ;  /* 0x0000c80016047a20 */ /* 0x008fe20000410000 */
[----:B------:R-:W-:Y:S03]  /*8720*/  ISETP.GT.AND P0, PT, R0, 0x11, PT ;  /* 0x000000110000780c */ /* 0x000fe60003f04270 */
[----:B------:R3:W3:Y:S01]  /*8730*/  MUFU.TANH R12, R4 ;  /* 0x00000004000c7308 */ /* 0x0006e20000002400 */
[----:B------:R-:W-:Y:S02]  /*8740*/  FSEL R179, R186, -INF , P0 ;  /* 0xff800000bab37808 */ /* 0x000fe40000000000 */
[----:B------:R-:W-:Y:S04]  /*8750*/  ISETP.GT.AND P0, PT, R2, 0x18, PT ;  /* 0x000000180200780c */ /* 0x000fe80003f04270 */
[----:B------:R-:W-:Y:S02]  /*8760*/  FSEL R184, R184, -INF , P0 ;  /* 0xff800000b8b87808 */ /* 0x000fe40000000000 */
[----:B------:R-:W-:Y:S04]  /*8770*/  ISETP.GT.AND P0, PT, R2, 0x19, PT ;  /* 0x000000190200780c */ /* 0x000fe80003f04270 */
[----:B------:R-:W-:Y:S02]  /*8780*/  FSEL R185, R185, -INF , P0 ;  /* 0xff800000b9b97808 */ /* 0x000fe40000000000 */
[C---:B------:R-:W-:Y:S04]  /*8790*/  ISETP.GT.AND P0, PT, R0.reuse, 0x18, PT ;  /* 0x000000180000780c */ /* 0x040fe80003f04270 */
[----:B-1----:R-:W-:Y:S02]  /*87a0*/  FSEL R186, R173, -INF , P0 ;  /* 0xff800000adba7808 */ /* 0x002fe40000000000 */
[----:B------:R-:W-:Y:S01]  /*87b0*/  ISETP.GT.AND P0, PT, R0, 0x19, PT ;  /* 0x000000190000780c */ /* 0x000fe20003f04270 */
[----:B---3--:R-:W-:Y:S03]  /*87c0*/  FMUL.FTZ R4, R23, c[0x0][0x320] ;  /* 0x0000c80017047a20 */ /* 0x008fe60000410000 */
[----:B------:R-:W-:Y:S01]  /*87d0*/  FSEL R187, R139, -INF , P0 ;  /* 0xff8000008bbb7808 */ /* 0x000fe20000000000 */
[----:B------:R1:W-:Y:S01]  /*87e0*/  MUFU.TANH R23, R5 ;  /* 0x0000000500177308 */ /* 0x0003e20000002400 */
[C---:B------:R-:W-:Y:S04]  /*87f0*/  ISETP.GT.AND P0, PT, R2.reuse, 0x20, PT ;  /* 0x000000200200780c */ /* 0x040fe80003f04270 */
[----:B----4-:R-:W-:Y:S02]  /*8800*/  FSEL R190, R135, -INF , P0 ;  /* 0xff80000087be7808 */ /* 0x010fe40000000000 */
[----:B------:R-:W-:Y:S03]  /*8810*/  ISETP.GT.AND P0, PT, R2, 0x21, PT ;  /* 0x000000210200780c */ /* 0x000fe60003f04270 */
[----:B------:R3:W4:Y:S01]  /*8820*/  MUFU.TANH R6, R4 ;  /* 0x0000000400067308 */ /* 0x0007220000002400 */
[----:B-----5:R-:W-:Y:S02]  /*8830*/  FSEL R191, R13, -INF , P0 ;  /* 0xff8000000dbf7808 */ /* 0x020fe40000000000 */
[----:B------:R-:W-:Y:S04]  /*8840*/  ISETP.GT.AND P0, PT, R0, 0x20, PT ;  /* 0x000000200000780c */ /* 0x000fe80003f04270 */
[----:B------:R-:W-:Y:S02]  /*8850*/  FSEL R223, R12, -INF , P0 ;  /* 0xff8000000cdf7808 */ /* 0x000fe40000000000 */
[----:B------:R-:W-:Y:S01]  /*8860*/  ISETP.GT.AND P0, PT, R0, 0x21, PT ;  /* 0x000000210000780c */ /* 0x000fe20003f04270 */
[----:B-1----:R-:W-:Y:S04]  /*8870*/  FMUL.FTZ R5, R32, c[0x0][0x320] ;  /* 0x0000c80020057a20 */ /* 0x002fe80000410000 */
[----:B------:R1:W-:Y:S01]  /*8880*/  MUFU.TANH R13, R5 ;  /* 0x00000005000d7308 */ /* 0x0003e20000002400 */
[----:B---3--:R-:W-:Y:S01]  /*8890*/  FMUL.FTZ R4, R24, c[0x0][0x320] ;  /* 0x0000c80018047a20 */ /* 0x008fe20000410000 */
[----:B----4-:R-:W-:Y:S01]  /*88a0*/  FSEL R222, R6, -INF , P0 ;  /* 0xff80000006de7808 */ /* 0x010fe20000000000 */
[----:B------:R-:W-:Y:S01]  /*88b0*/  FMUL.FTZ R6, R30, c[0x0][0x320] ;  /* 0x0000c8001e067a20 */ /* 0x000fe20000410000 */
[----:B------:R-:W-:Y:S06]  /*88c0*/  ISETP.GT.AND P0, PT, R2, 0x28, PT ;  /* 0x000000280200780c */ /* 0x000fec0003f04270 */
[----:B------:R3:W4:Y:S01]  /*88d0*/  MUFU.TANH R22, R4 ;  /* 0x0000000400167308 */ /* 0x0007220000002400 */
[----:B-1----:R-:W-:Y:S09]  /*88e0*/  FMUL.FTZ R5, R33, c[0x0][0x320] ;  /* 0x0000c80021057a20 */ /* 0x002ff20000410000 */
[----:B------:R1:W-:Y:S01]  /*88f0*/  MUFU.TANH R12, R5 ;  /* 0x00000005000c7308 */ /* 0x0003e20000002400 */
[----:B---3--:R-:W-:Y:S01]  /*8900*/  FMUL.FTZ R4, R25, c[0x0][0x320] ;  /* 0x0000c80019047a20 */ /* 0x008fe20000410000 */
[----:B----4-:R-:W-:Y:S02]  /*8910*/  FSEL R225, R22, -INF , P0 ;  /* 0xff80000016e17808 */ /* 0x010fe40000000000 */
[----:B------:R-:W-:Y:S06]  /*8920*/  ISETP.GT.AND P0, PT, R2, 0x29, PT ;  /* 0x000000290200780c */ /* 0x000fec0003f04270 */
[----:B------:R3:W4:Y:S10]  /*8930*/  MUFU.TANH R24, R4 ;  /* 0x0000000400187308 */ /* 0x0007340000002400 */
[----:B------:R5:W-:Y:S01]  /*8940*/  MUFU.TANH R22, R6 ;  /* 0x0000000600167308 */ /* 0x000be20000002400 */
[----:B-1----:R-:W-:Y:S04]  /*8950*/  FMNMX.FTZ R5, R138, R134, !PT ;  /* 0x000000868a057209 */ /* 0x002fe80007810000 */
[----:B------:R-:W-:Y:S04]  /*8960*/  FMNMX.FTZ R5, R20, R5, !PT ;  /* 0x0000000514057209 */ /* 0x000fe80007810000 */
[----:B------:R-:W-:Y:S01]  /*8970*/  FMNMX.FTZ R5, R17, R5, !PT ;  /* 0x0000000511057209 */ /* 0x000fe20007810000 */
[----:B---3--:R-:W-:Y:S01]  /*8980*/  FMUL.FTZ R4, R26, c[0x0][0x320] ;  /* 0x0000c8001a047a20 */ /* 0x008fe20000410000 */
[----:B----4-:R-:W-:Y:S02]  /*8990*/  FSEL R226, R24, -INF , P0 ;  /* 0xff80000018e27808 */ /* 0x010fe40000000000 */
[----:B------:R-:W-:Y:S01]  /*89a0*/  ISETP.GT.AND P0, PT, R2, 0x30, PT ;  /* 0x000000300200780c */ /* 0x000fe20003f04270 */
[----:B------:R1:W-:Y:S01]  /*89b0*/  MUFU.TANH R26, R4 ;  /* 0x00000004001a7308 */ /* 0x0003e20000002400 */
[----:B------:R-:W-:Y:S04]  /*89c0*/  FMNMX.FTZ R5, R16, R5, !PT ;  /* 0x0000000510057209 */ /* 0x000fe80007810000 */
[----:B------:R-:W-:Y:S01]  /*89d0*/  FMNMX.FTZ R5, R178, R5, !PT ;  /* 0x00000005b2057209 */ /* 0x000fe20007810000 */
[----:B-----5:R-:W-:Y:S03]  /*89e0*/  FMUL.FTZ R6, R31, c[0x0][0x320] ;  /* 0x0000c8001f067a20 */ /* 0x020fe60000410000 */
[----:B------:R-:W-:Y:S04]  /*89f0*/  FMNMX.FTZ R5, R179, R5, !PT ;  /* 0x00000005b3057209 */ /* 0x000fe80007810000 */
[----:B------:R-:W-:Y:S04]  /*8a00*/  FMNMX.FTZ R5, R186, R5, !PT ;  /* 0x00000005ba057209 */ /* 0x000fe80007810000 */
[----:B------:R-:W-:Y:S01]  /*8a10*/  FMNMX.FTZ R5, R187, R5, !PT ;  /* 0x00000005bb057209 */ /* 0x000fe20007810000 */
[----:B-1----:R-:W-:Y:S04]  /*8a20*/  FMUL.FTZ R4, R27, c[0x0][0x320] ;  /* 0x0000c8001b047a20 */ /* 0x002fe80000410000 */
[----:B------:R1:W-:Y:S02]  /*8a30*/  MUFU.TANH R25, R4 ;  /* 0x0000000400197308 */ /* 0x0003e40000002400 */
[----:B-1----:R-:W-:Y:S08]  /*8a40*/  FMUL.FTZ R4, R28, c[0x0][0x320] ;  /* 0x0000c8001c047a20 */ /* 0x002ff00000410000 */
[----:B------:R-:W1:Y:S02]  /*8a50*/  MUFU.TANH R21, R4 ;  /* 0x0000000400157308 */ /* 0x000e640000002400 */
[----:B-1----:R-:W-:Y:S08]  /*8a60*/  FSEL R232, R21, -INF , P0 ;  /* 0xff80000015e87808 */ /* 0x002ff00000000000 */
[----:B------:R1:W3:Y:S01]  /*8a70*/  MUFU.TANH R21, R6 ;  /* 0x0000000600157308 */ /* 0x0002e20000002400 */
[----:B------:R-:W-:Y:S02]  /*8a80*/  FMNMX.FTZ R4, R132, R3, !PT ;  /* 0x0000000384047209 */ /* 0x000fe40007810000 */
[C---:B------:R-:W-:Y:S02]  /*8a90*/  ISETP.GT.AND P0, PT, R2.reuse, 0x31, PT ;  /* 0x000000310200780c */ /* 0x040fe40003f04270 */
[----:B------:R-:W-:Y:S02]  /*8aa0*/  FMNMX.FTZ R4, R19, R4, !PT ;  /* 0x0000000413047209 */ /* 0x000fe40007810000 */
[----:B------:R-:W-:Y:S02]  /*8ab0*/  FSEL R230, R23, -INF , P0 ;  /* 0xff80000017e67808 */ /* 0x000fe40000000000 */
[----:B------:R-:W-:Y:S02]  /*8ac0*/  ISETP.GT.AND P0, PT, R2, 0x38, PT ;  /* 0x000000380200780c */ /* 0x000fe40003f04270 */
[----:B------:R-:W-:Y:S02]  /*8ad0*/  FMNMX.FTZ R4, R15, R4, !PT ;  /* 0x000000040f047209 */ /* 0x000fe40007810000 */
[----:B------:R-:W-:Y:S02]  /*8ae0*/  FSEL R229, R13, -INF , P0 ;  /* 0xff8000000de57808 */ /* 0x000fe40000000000 */
[----:B------:R-:W-:Y:S02]  /*8af0*/  FMNMX.FTZ R4, R18, R4, !PT ;  /* 0x0000000412047209 */ /* 0x000fe40007810000 */
[----:B------:R-:W-:Y:S02]  /*8b00*/  ISETP.GT.AND P0, PT, R2, 0x39, PT ;  /* 0x000000390200780c */ /* 0x000fe40003f04270 */
[----:B------:R-:W-:Y:S02]  /*8b10*/  FMNMX.FTZ R4, R176, R4, !PT ;  /* 0x00000004b0047209 */ /* 0x000fe40007810000 */
[----:B------:R-:W-:Y:S02]  /*8b20*/  FSEL R228, R12, -INF , P0 ;  /* 0xff8000000ce47808 */ /* 0x000fe40000000000 */
[----:B------:R-:W-:Y:S01]  /*8b30*/  FMNMX.FTZ R4, R177, R4, !PT ;  /* 0x00000004b1047209 */ /* 0x000fe20007810000 */
[----:B-1----:R-:W-:Y:S01]  /*8b40*/  FMUL.FTZ R6, R34, c[0x0][0x320] ;  /* 0x0000c80022067a20 */ /* 0x002fe20000410000 */
[----:B------:R-:W-:Y:S02]  /*8b50*/  ISETP.GT.AND P0, PT, R0, 0x28, PT ;  /* 0x000000280000780c */ /* 0x000fe40003f04270 */
[----:B------:R-:W-:Y:S01]  /*8b60*/  FMNMX.FTZ R4, R184, R4, !PT ;  /* 0x00000004b8047209 */ /* 0x000fe20007810000 */
[----:B------:R1:W4:Y:S01]  /*8b70*/  MUFU.TANH R13, R6 ;  /* 0x00000006000d7308 */ /* 0x0003220000002400 */
        /* <DEDUP_REMOVED lines=11> */
[----:B------:R-:W-:Y:S01]  /*8c30*/  FMNMX.FTZ R2, R232, R4, !PT ;  /* 0x00000004e8027209 */ /* 0x000fe20007810000 */
[----:B-1----:R-:W-:Y:S01]  /*8c40*/  FMUL.FTZ R6, R35, c[0x0][0x320] ;  /* 0x0000c80023067a20 */ /* 0x002fe20000410000 */
[----:B---3--:R-:W-:Y:S02]  /*8c50*/  FSEL R242, R21, -INF , P0 ;  /* 0xff80000015f27808 */ /* 0x008fe40000000000 */
[----:B------:R-:W-:Y:S01]  /*8c60*/  FMNMX.FTZ R2, R230, R2, !PT ;  /* 0x00000002e6027209 */ /* 0x000fe20007810000 */
[----:B------:R1:W3:Y:S01]  /*8c70*/  MUFU.TANH R12, R6 ;  /* 0x00000006000c7308 */ /* 0x0002e20000002400 */
[----:B------:R-:W-:Y:S02]  /*8c80*/  ISETP.GT.AND P0, PT, R0, 0x38, PT ;  /* 0x000000380000780c */ /* 0x000fe40003f04270 */
[----:B------:R-:W-:Y:S02]  /*8c90*/  FMNMX.FTZ R2, R229, R2, !PT ;  /* 0x00000002e5027209 */ /* 0x000fe40007810000 */
[----:B----4-:R-:W-:Y:S02]  /*8ca0*/  FSEL R246, R13, -INF , P0 ;  /* 0xff8000000df67808 */ /* 0x010fe40000000000 */
[----:B------:R-:W-:Y:S02]  /*8cb0*/  FMNMX.FTZ R4, R228, R2, !PT ;  /* 0x00000002e4047209 */ /* 0x000fe40007810000 */
[----:B------:R-:W-:Y:S02]  /*8cc0*/  FMNMX.FTZ R2, R223, R5, !PT ;  /* 0x00000005df027209 */ /* 0x000fe40007810000 */
[----:B------:R-:W-:Y:S02]  /*8cd0*/  ISETP.GT.AND P0, PT, R0, 0x39, PT ;  /* 0x000000390000780c */ /* 0x000fe40003f04270 */
[----:B------:R-:W-:Y:S04]  /*8ce0*/  FMNMX.FTZ R2, R222, R2, !PT ;  /* 0x00000002de027209 */ /* 0x000fe80007810000 */
[----:B------:R-:W-:Y:S04]  /*8cf0*/  FMNMX.FTZ R2, R189, R2, !PT ;  /* 0x00000002bd027209 */ /* 0x000fe80007810000 */
[----:B------:R-:W-:Y:S01]  /*8d00*/  FMNMX.FTZ R2, R221, R2, !PT ;  /* 0x00000002dd027209 */ /* 0x000fe20007810000 */
[----:B-1----:R-:W1:Y:S03]  /*8d10*/  SHFL.BFLY PT, R6, R4, 0x2, 0x1f ;  /* 0x0c401f0004067f89 */ /* 0x002e6600000e0000 */
[----:B------:R-:W-:Y:S02]  /*8d20*/  FMNMX.FTZ R2, R239, R2, !PT ;  /* 0x00000002ef027209 */ /* 0x000fe40007810000 */
[----:B---3--:R-:W-:Y:S02]  /*8d30*/  FSEL R135, R12, -INF , P0 ;  /* 0xff8000000c877808 */ /* 0x008fe40000000000 */
[----:B------:R-:W-:Y:S02]  /*8d40*/  FMNMX.FTZ R0, R242, R2, !PT ;  /* 0x00000002f2007209 */ /* 0x000fe40007810000 */
[----:B------:R-:W-:Y:S02]  /*8d50*/  @P6 IADD3 R2, P0, R9, R248, RZ ;  /* 0x000000f809026210 */ /* 0x000fe40007f1e0ff */
[----:B------:R-:W-:Y:S04]  /*8d60*/  FMNMX.FTZ R0, R246, R0, !PT ;  /* 0x00000000f6007209 */ /* 0x000fe80007810000 */
[----:B------:R-:W-:Y:S02]  /*8d70*/  FMNMX.FTZ R0, R135, R0, !PT ;  /* 0x0000000087007209 */ /* 0x000fe40007810000 */
[----:B-1----:R-:W-:Y:S02]  /*8d80*/  FMNMX.FTZ R6, R4, R6, !PT ;  /* 0x0000000604067209 */ /* 0x002fe40007810000 */
[----:B------:R-:W-:Y:S02]  /*8d90*/  @P6 IADD3.X R4, R8, R252, RZ, P0, !PT ;  /* 0x000000fc08046210 */ /* 0x000fe400007fe4ff */
[C---:B------:R-:W-:Y:S01]  /*8da0*/  @P6 LEA R12, P0, R2.reuse, c[0x0][0x1c8], 0x1 ;  /* 0x00007200020c6a11 */ /* 0x040fe200078008ff */
[----:B------:R-:W1:Y:S03]  /*8db0*/  SHFL.BFLY PT, R22, R6, 0x1, 0x1f ;  /* 0x0c201f0006167f89 */ /* 0x000e6600000e0000 */
[----:B------:R-:W-:Y:S02]  /*8dc0*/  @P6 LEA.HI.X R13, R2, c[0x0][0x1cc], R4, 0x1, P0 ;  /* 0x00007300020d6a11 */ /* 0x000fe400000f0c04 */
[C---:B------:R-:W-:Y:S03]  /*8dd0*/  @P6 IADD3 R4, P0, R9.reuse, R10, RZ ;  /* 0x0000000a09046210 */ /* 0x040fe60007f1e0ff */
[----:B------:R-:W3:Y:S01]  /*8de0*/  SHFL.BFLY PT, R2, R0, 0x2, 0x1f ;  /* 0x0c401f0000027f89 */ /* 0x000ee200000e0000 */
[----:B------:R-:W-:Y:S02]  /*8df0*/  @P6 IADD3.X R5, R8, R11, RZ, P0, !PT ;  /* 0x0000000b08056210 */ /* 0x000fe400007fe4ff */
[C---:B------:R-:W-:Y:S04]  /*8e00*/  @P6 LEA R10, P0, R4.reuse, c[0x0][0x1c8], 0x1 ;  /* 0x00007200040a6a11 */ /* 0x040fe800078008ff */
[----:B------:R-:W-:Y:S01]  /*8e10*/  @P6 LEA.HI.X R11, R4, c[0x0][0x1cc], R5, 0x1, P0 ;  /* 0x00007300040b6a11 */ /* 0x000fe200000f0c05 */
[----:B------:R4:W-:Y:S01]  /*8e20*/  @P6 LDGSTS.E.BYPASS.LTC128B.128 [R219+0x9100], [R12.64], !P5 ;  /* 0x091000000cdb6fae */ /* 0x0009e2000e901d46 */
[C---:B------:R-:W-:Y:S04]  /*8e30*/  @P6 IADD3 R4, P0, R9.reuse, R172, RZ ;  /* 0x000000ac09046210 */ /* 0x040fe80007f1e0ff */
[----:B------:R-:W-:Y:S02]  /*8e40*/  @P6 IADD3.X R21, R8, R133, RZ, P0, !PT ;  /* 0x0000008508156210 */ /* 0x000fe400007fe4ff */
[----:B------:R-:W-:Y:S01]  /*8e50*/  @P6 IADD3 R5, P0, R9, R14, RZ ;  /* 0x0000000e09056210 */ /* 0x000fe20007f1e0ff */
[----:B------:R5:W-:Y:S01]  /*8e60*/  @P6 LDGSTS.E.BYPASS.LTC128B.128 [R219+0xb100], [R10.64], !P4 ;  /* 0x0b1000000adb6fae */ /* 0x000be2000e101d46 */
[----:B-1----:R-:W-:Y:S02]  /*8e70*/  FMNMX.FTZ R133, R6, R22, !PT ;  /* 0x0000001606857209 */ /* 0x002fe40007810000 */
[----:B------:R-:W-:Y:S02]  /*8e80*/  @P6 IADD3.X R7, R8, R7, RZ, P0, !PT ;  /* 0x0000000708076210 */ /* 0x000fe400007fe4ff */
[----:B------:R-:W-:Y:S01]  /*8e90*/  @P6 LEA R8, P0, R4, c[0x0][0x1c8], 0x1 ;  /* 0x0000720004086a11 */ /* 0x000fe200078008ff */
[----:B------:R-:W-:Y:S01]  /*8ea0*/  FMUL.FTZ R6, R133, c[0x0][0x2d0] ;  /* 0x0000b40085067a20 */ /* 0x000fe20000410000 */
[----:B---3--:R-:W-:Y:S02]  /*8eb0*/  FMNMX.FTZ R0, R0, R2, !PT ;  /* 0x0000000200007209 */ /* 0x008fe40007810000 */
[----:B------:R-:W-:Y:S02]  /*8ec0*/  @P6 LEA.HI.X R9, R4, c[0x0][0x1cc], R21, 0x1, P0 ;  /* 0x0000730004096a11 */ /* 0x000fe400000f0c15 */
[C---:B------:R-:W-:Y:S01]  /*8ed0*/  @P6 LEA R4, P0, R5.reuse, c[0x0][0x1c8], 0x1 ;  /* 0x0000720005046a11 */ /* 0x040fe200078008ff */
[----:B------:R-:W1:Y:S03]  /*8ee0*/  SHFL.BFLY PT, R2, R0, 0x1, 0x1f ;  /* 0x0c201f0000027f89 */ /* 0x000e6600000e0000 */
[----:B------:R-:W-:Y:S02]  /*8ef0*/  @P6 LEA.HI.X R5, R5, c[0x0][0x1cc], R7, 0x1, P0 ;  /* 0x0000730005056a11 */ /* 0x000fe400000f0c07 */
[C---:B------:R-:W-:Y:S03]  /*8f00*/  FSETP.NEU.FTZ.AND P0, PT, R133.reuse, -INF , PT ;  /* 0xff8000008500780b */ /* 0x040fe60003f1d000 */
[----:B------:R3:W-:Y:S01]  /*8f10*/  @P6 LDGSTS.E.BYPASS.LTC128B.128 [R219+0xd100], [R8.64], !P3 ;  /* 0x0d10000008db6fae */ /* 0x0007e2000d901d46 */
[----:B------:R-:W-:Y:S05]  /*8f20*/  FSEL R172, R6, RZ, P0 ;  /* 0x000000ff06ac7208 */ /* 0x000fea0000000000 */
[--C-:B------:R-:W-:Y:S02]  /*8f30*/  FFMA.FTZ R6, R132, c[0x0][0x2d0], -R172.reuse ;  /* 0x0000b40084067a23 */ /* 0x100fe400000108ac */
[----:B------:R2:W-:Y:S02]  /*8f40*/  @P6 LDGSTS.E.BYPASS.LTC128B.128 [R219+0xf100], [R4.64], !P2 ;  /* 0x0f10000004db6fae */ /* 0x0005e4000d101d46 */
[----:B------:R3:W-:Y:S01]  /*8f50*/  MUFU.EX2 R188, R6 ;  /* 0x0000000600bc7308 */ /* 0x0007e20000000800 */
[----:B-1----:R-:W-:Y:S01]  /*8f60*/  FMNMX.FTZ R132, R0, R2, !PT ;  /* 0x0000000200847209 */ /* 0x002fe20007810000 */
[--C-:B------:R-:W-:Y:S01]  /*8f70*/  FFMA.FTZ R2, R18, c[0x0][0x2d0], -R172.reuse ;  /* 0x0000b40012027a23 */ /* 0x100fe200000108ac */
[----:B------:R-:W-:Y:S03]  /*8f80*/  FSEL R0, R133, RZ, P0 ;  /* 0x000000ff85007208 */ /* 0x000fe60000000000 */
[----:B------:R-:W-:Y:S01]  /*8f90*/  LDSM.16.MT88.4 R28, [R197] ;  /* 0x00000000c51c783b */ /* 0x000fe20000004200 */
[----:B------:R-:W-:Y:S03]  /*8fa0*/  FSETP.NEU.FTZ.AND P0, PT, R132, -INF , PT ;  /* 0xff8000008400780b */ /* 0x000fe60003f1d000 */
[----:B------:R-:W-:Y:S01]  /*8fb0*/  MUFU.EX2 R243, R2 ;  /* 0x0000000200f37308 */ /* 0x000fe20000000800 */
[----:B------:R-:W-:Y:S04]  /*8fc0*/  FADD.FTZ R0, -R0, R3 ;  /* 0x0000000300007221 */ /* 0x000fe80000010100 */
[----:B------:R-:W-:Y:S01]  /*8fd0*/  FMUL.FTZ R0, R0, c[0x0][0x2d0] ;  /* 0x0000b40000007a20 */ /* 0x000fe20000410000 */
[----:B------:R-:W0:Y:S04]  /*8fe0*/  LDGDEPBAR ;  /* 0x00000000000079af */ /* 0x000e280000000000 */
[----:B------:R-:W2:Y:S01]  /*8ff0*/  MUFU.EX2 R3, R0 ;  /* 0x0000000000037308 */ /* 0x000ea20000000800 */
[--C-:B---3--:R-:W-:Y:S09]  /*9000*/  FFMA.FTZ R6, R19, c[0x0][0x2d0], -R172.reuse ;  /* 0x0000b40013067a23 */ /* 0x108ff200000108ac */
[----:B------:R1:W3:Y:S01]  /*9010*/  MUFU.EX2 R244, R6 ;  /* 0x0000000600f47308 */ /* 0x0002e20000000800 */
[C---:B--2---:R-:W-:Y:S02]  /*9020*/  FMUL.FTZ R4, R3.reuse, R140 ;  /* 0x0000008c03047220 */ /* 0x044fe40000410000 */
[C---:B------:R-:W-:Y:S02]  /*9030*/  FMUL.FTZ R5, R3.reuse, R141 ;  /* 0x0000008d03057220 */ /* 0x040fe40000410000 */
[C---:B------:R-:W-:Y:S02]  /*9040*/  FMUL.FTZ R8, R3.reuse, R144 ;  /* 0x0000009003087220 */ /* 0x040fe40000410000 */
[C---:B------:R-:W-:Y:S02]  /*9050*/  FMUL.FTZ R9, R3.reuse, R145 ;  /* 0x0000009103097220 */ /* 0x040fe40000410000 */
[----:B------:R-:W-:Y:S02]  /*9060*/  FMUL.FTZ R24, R3, R160 ;  /* 0x000000a003187220 */ /* 0x000fe40000410000 */
[----:B-1----:R-:W-:Y:S01]  /*9070*/  FFMA.FTZ R6, R15, c[0x0][0x2d0], -R172 ;  /* 0x0000b4000f067a23 */ /* 0x002fe200000108ac */
[----:B---3--:R-:W-:Y:S01]  /*9080*/  F2FP.PACK_AB R136, R244, R188 ;  /* 0x000000bcf488723e */ /* 0x008fe200000000ff */
[----:B----4-:R-:W1:Y:S01]  /*9090*/  LDSM.16.MT88.4 R12, [R193] ;  /* 0x00000000c10c783b */ /* 0x010e620000004200 */
[C---:B------:R-:W-:Y:S01]  /*90a0*/  FMUL.FTZ R25, R3.reuse, R161 ;  /* 0x000000a103197220 */ /* 0x040fe20000410000 */
[----:B------:R2:W3:Y:S01]  /*90b0*/  MUFU.EX2 R245, R6 ;  /* 0x0000000600f57308 */ /* 0x0004e20000000800 */
[C---:B------:R-:W-:Y:S02]  /*90c0*/  FMUL.FTZ R32, R3.reuse, R168 ;  /* 0x000000a803207220 */ /* 0x040fe40000410000 */
[C---:B------:R-:W-:Y:S02]  /*90d0*/  FMUL.FTZ R33, R3.reuse, R169 ;  /* 0x000000a903217220 */ /* 0x040fe40000410000 */
[C---:B------:R-:W-:Y:S01]  /*90e0*/  FMUL.FTZ R36, R3.reuse, R36 ;  /* 0x0000002403247220 */ /* 0x040fe20000410000 */
[----:B------:R-:W4:Y:S01]  /*90f0*/  LDL.LU R160, [R1+0xc] ;  /* 0x00000c0001a07983 */ /* 0x000f220000300800 */
        /* <DEDUP_REMOVED lines=9> */
[----:B--2---:R-:W-:Y:S02]  /*9190*/  FMUL.FTZ R6, R132, c[0x0][0x2d0] ;  /* 0x0000b40084067a20 */ /* 0x004fe40000410000 */
[C---:B------:R-:W-:Y:S02]  /*91a0*/  FMUL.FTZ R56, R3.reuse, R56 ;  /* 0x0000003803387220 */ /* 0x040fe40000410000 */
[C---:B------:R-:W-:Y:S01]  /*91b0*/  FMUL.FTZ R57, R3.reuse, R57 ;  /* 0x0000003903397220 */ /* 0x040fe20000410000 */
[----:B------:R-:W-:Y:S01]  /*91c0*/  FSEL R173, R6, RZ, P0 ;  /* 0x000000ff06ad7208 */ /* 0x000fe20000000000 */
[C---:B------:R-:W-:Y:S02]  /*91d0*/  FMUL.FTZ R60, R3.reuse, R60 ;  /* 0x0000003c033c7220 */ /* 0x040fe40000410000 */
[----:B------:R-:W-:Y:S02]  /*91e0*/  FMUL.FTZ R61, R3, R61 ;  /* 0x0000003d033d7220 */ /* 0x000fe40000410000 */
[--C-:B------:R-:W-:Y:S01]  /*91f0*/  FFMA.FTZ R2, R138, c[0x0][0x2d0], -R173.reuse ;  /* 0x0000b4008a027a23 */ /* 0x100fe200000108ad */
[----:B---3--:R-:W-:Y:S01]  /*9200*/  F2FP.PACK_AB R138, R243, R245 ;  /* 0x000000f5f38a723e */ /* 0x008fe200000000ff */
        /* <DEDUP_REMOVED lines=14> */
[--C-:B--2---:R-:W-:Y:S02]  /*92f0*/  FFMA.FTZ R2, R20, c[0x0][0x2d0], -R173.reuse ;  /* 0x0000b40014027a23 */ /* 0x104fe400000108ad */
[----:B------:R-:W2:Y:S01]  /*9300*/  LDSM.16.MT88.4 R20, [R194] ;  /* 0x00000000c214783b */ /* 0x000ea20000004200 */
[C---:B------:R-:W-:Y:S01]  /*9310*/  FMUL.FTZ R89, R3.reuse, R89 ;  /* 0x0000005903597220 */ /* 0x040fe20000410000 */
[----:B------:R-:W3:Y:S01]  /*9320*/  MUFU.EX2 R241, R2 ;  /* 0x0000000200f17308 */ /* 0x000ee20000000800 */
        /* <DEDUP_REMOVED lines=12> */
[----:B---3--:R-:W-:Y:S01]  /*93f0*/  F2FP.PACK_AB R137, R241, R238 ;  /* 0x000000eef189723e */ /* 0x008fe200000000ff */
        /* <DEDUP_REMOVED lines=11> */
[--C-:B---3--:R-:W-:Y:S02]  /*94b0*/  FFMA.FTZ R2, R16, c[0x0][0x2d0], -R173.reuse ;  /* 0x0000b40010027a23 */ /* 0x108fe400000108ad */
[----:B------:R-:W-:Y:S02]  /*94c0*/  FMUL.FTZ R16, R3, R152 ;  /* 0x0000009803107220 */ /* 0x000fe40000410000 */
[----:B------:R3:W1:Y:S02]  /*94d0*/  MUFU.EX2 R247, R2 ;  /* 0x0000000200f77308 */ /* 0x0006640000000800 */
[----:B---3--:R-:W-:Y:S02]  /*94e0*/  FSEL R2, R132, RZ, P0 ;  /* 0x000000ff84027208 */ /* 0x008fe40000000000 */
[----:B-1----:R-:W-:Y:S03]  /*94f0*/  F2FP.PACK_AB R139, R247, R240 ;  /* 0x000000f0f78b723e */ /* 0x002fe600000000ff */
[----:B------:R-:W-:Y:S02]  /*9500*/  FADD.FTZ R0, -R2, R134 ;  /* 0x0000008602007221 */ /* 0x000fe40000010100 */
[--C-:B------:R-:W-:Y:S02]  /*9510*/  FFMA.FTZ R2, R176, c[0x0][0x2d0], -R172.reuse ;  /* 0x0000b400b0027a23 */ /* 0x100fe400000108ac */
[----:B------:R-:W-:Y:S02]  /*9520*/  FMUL.FTZ R0, R0, c[0x0][0x2d0] ;  /* 0x0000b40000007a20 */ /* 0x000fe40000410000 */
[----:B------:R1:W-:Y:S01]  /*9530*/  MUFU.EX2 R237, R2 ;  /* 0x0000000200ed7308 */ /* 0x0003e20000000800 */
[--C-:B------:R-:W-:Y:S09]  /*9540*/  FFMA.FTZ R134, R230, c[0x0][0x2d0], -R172.reuse ;  /* 0x0000b400e6867a23 */ /* 0x100ff200000108ac */
[----:B------:R-:W3:Y:S01]  /*9550*/  MUFU.EX2 R0, R0 ;  /* 0x0000000000007308 */ /* 0x000ee20000000800 */
[--C-:B-1----:R-:W-:Y:S09]  /*9560*/  FFMA.FTZ R2, R177, c[0x0][0x2d0], -R172.reuse ;  /* 0x0000b400b1027a23 */ /* 0x102ff200000108ac */
[----:B------:R-:W-:Y:S01]  /*9570*/  MUFU.EX2 R177, R134 ;  /* 0x0000008600b17308 */ /* 0x000fe20000000800 */
[C---:B---3--:R-:W-:Y:S02]  /*9580*/  FMUL.FTZ R6, R0.reuse, R142 ;  /* 0x0000008e00067220 */ /* 0x048fe40000410000 */
[C---:B------:R-:W-:Y:S07]  /*9590*/  FMUL.FTZ R7, R0.reuse, R143 ;  /* 0x0000008f00077220 */ /* 0x040fee0000410000 */
[----:B------:R-:W1:Y:S01]  /*95a0*/  MUFU.EX2 R236, R2 ;  /* 0x0000000200ec7308 */ /* 0x000e620000000800 */
[----:B------:R-:W3:Y:S01]  /*95b0*/  LDSM.16.MT88.4 R140, [R196] ;  /* 0x00000000c48c783b */ /* 0x000ee20000004200 */
[C---:B-----5:R-:W-:Y:S02]  /*95c0*/  FMUL.FTZ R10, R0.reuse, R146 ;  /* 0x00000092000a7220 */ /* 0x060fe40000410000 */
[C---:B------:R-:W-:Y:S01]  /*95d0*/  FMUL.FTZ R11, R0.reuse, R147 ;  /* 0x00000093000b7220 */ /* 0x040fe20000410000 */
[C---:B------:R-:W-:Y:S04]  /*95e0*/  HMMA.16816.F32 R4, R136.reuse, R12, R4 ;  /* 0x0000000c8804723c */ /* 0x040fe80000001804 */
[----:B------:R-:W5:Y:S01]  /*95f0*/  LDSM.16.MT88.4 R144, [R193+0x2000] ;  /* 0x00200000c190783b */ /* 0x000f620000004200 */
[C---:B------:R-:W-:Y:S02]  /*9600*/  FMUL.FTZ R18, R0.reuse, R154 ;  /* 0x0000009a00127220 */ /* 0x040fe40000410000 */
[C---:B------:R-:W-:Y:S01]  /*9610*/  FMUL.FTZ R19, R0.reuse, R155 ;  /* 0x0000009b00137220 */ /* 0x040fe20000410000 */
[C---:B------:R-:W-:Y:S04]  /*9620*/  HMMA.16816.F32 R8, R136.reuse, R14, R8 ;  /* 0x0000000e8808723c */ /* 0x040fe80000001808 */
[----:B------:R-:W-:Y:S01]  /*9630*/  LDSM.16.MT88.4 R152, [R196+0x1000] ;  /* 0x00100000c498783b */ /* 0x000fe20000004200 */
[C---:B------:R-:W-:Y:S02]  /*9640*/  FMUL.FTZ R12, R3.reuse, R148 ;  /* 0x00000094030c7220 */ /* 0x040fe40000410000 */
[C---:B------:R-:W-:Y:S02]  /*9650*/  FMUL.FTZ R13, R3.reuse, R149 ;  /* 0x00000095030d7220 */ /* 0x040fe40000410000 */
[C---:B------:R-:W-:Y:S03]  /*9660*/  FMUL.FTZ R14, R0.reuse, R150 ;  /* 0x00000096000e7220 */ /* 0x040fe60000410000 */
[C---:B------:R-:W-:Y:S02]  /*9670*/  FMUL.FTZ R15, R0.reuse, R151 ;  /* 0x00000097000f7220 */ /* 0x040fe40000410000 */
[----:B------:R-:W1:Y:S01]  /*9680*/  LDSM.16.MT88.4 R148, [R194+0x2000] ;  /* 0x00200000c294783b */ /* 0x000e620000004200 */
[C---:B------:R-:W-:Y:S02]  /*9690*/  FMUL.FTZ R26, R0.reuse, R162 ;  /* 0x000000a2001a7220 */ /* 0x040fe40000410000 */
[C---:B------:R-:W-:Y:S02]  /*96a0*/  FMUL.FTZ R27, R0.reuse, R163 ;  /* 0x000000a3001b7220 */ /* 0x040fe40000410000 */
[C---:B--2---:R-:W-:Y:S03]  /*96b0*/  HMMA.16816.F32 R12, R136.reuse, R20, R12 ;  /* 0x00000014880c723c */ /* 0x044fe6000000180c */
[C---:B------:R-:W-:Y:S02]  /*96c0*/  FMUL.FTZ R34, R0.reuse, R170 ;  /* 0x000000aa00227220 */ /* 0x040fe40000410000 */
[C---:B------:R-:W-:Y:S02]  /*96d0*/  FMUL.FTZ R35, R0.reuse, R171 ;  /* 0x000000ab00237220 */ /* 0x040fe40000410000 */
[----:B------:R-:W-:Y:S01]  /*96e0*/  LDSM.16.MT88.4 R168, [R196+0x1800] ;  /* 0x00180000c4a8783b */ /* 0x000fe20000004200 */
[C---:B------:R-:W-:Y:S04]  /*96f0*/  HMMA.16816.F32 R16, R136.reuse, R22, R16 ;  /* 0x000000168810723c */ /* 0x040fe80000001810 */
[C---:B------:R-:W-:Y:S02]  /*9700*/  FMUL.FTZ R21, R3.reuse, R157 ;  /* 0x0000009d03157220 */ /* 0x040fe40000410000 */
[----:B------:R-:W-:Y:S02]  /*9710*/  FMUL.FTZ R20, R3, R156 ;  /* 0x0000009c03147220 */ /* 0x000fe40000410000 */
[C---:B------:R-:W-:Y:S04]  /*9720*/  FMUL.FTZ R22, R0.reuse, R158 ;  /* 0x0000009e00167220 */ /* 0x040fe80000410000 */
[C---:B------:R-:W-:Y:S02]  /*9730*/  FMUL.FTZ R23, R0.reuse, R159 ;  /* 0x0000009f00177220 */ /* 0x040fe40000410000 */
[--C-:B------:R-:W-:Y:S02]  /*9740*/  FFMA.FTZ R156, R229, c[0x0][0x2d0], -R172.reuse ;  /* 0x0000b400e59c7a23 */ /* 0x100fe400000108ac */
[C---:B------:R-:W-:Y:S02]  /*9750*/  FMUL.FTZ R38, R0.reuse, R38 ;  /* 0x0000002600267220 */ /* 0x040fe40000410000 */
[----:B------:R2:W-:Y:S01]  /*9760*/  MUFU.EX2 R176, R156 ;  /* 0x0000009c00b07308 */ /* 0x0005e20000000800 */
        /* <DEDUP_REMOVED lines=9> */
[C---:B------:R-:W-:Y:S01]  /*9800*/  FMUL.FTZ R46, R0.reuse, R46 ;  /* 0x0000002e002e7220 */ /* 0x040fe20000410000 */
[----:B--2---:R-:W-:Y:S01]  /*9810*/  LDSM.16.MT88.4 R156, [R194+0x1800] ;  /* 0x00180000c29c783b */ /* 0x004fe20000004200 */
[C---:B------:R-:W-:Y:S02]  /*9820*/  FMUL.FTZ R47, R0.reuse, R47 ;  /* 0x0000002f002f7220 */ /* 0x040fe40000410000 */
[C---:B------:R-:W-:Y:S01]  /*9830*/  FMUL.FTZ R50, R0.reuse, R50 ;  /* 0x0000003200327220 */ /* 0x040fe20000410000 */
[C---:B---3--:R-:W-:Y:S03]  /*9840*/  HMMA.16816.F32 R28, R136.reuse, R140, R28 ;  /* 0x0000008c881c723c */ /* 0x048fe6000000181c */
[----:B------:R-:W-:Y:S02]  /*9850*/  FMUL.FTZ R51, R0, R51 ;  /* 0x0000003300337220 */ /* 0x000fe40000410000 */
[--C-:B------:R-:W-:Y:S02]  /*9860*/  FFMA.FTZ R2, R178, c[0x0][0x2d0], -R173.reuse ;  /* 0x0000b400b2027a23 */ /* 0x100fe400000108ad */
[C---:B------:R-:W-:Y:S01]  /*9870*/  FMUL.FTZ R54, R0.reuse, R54 ;  /* 0x0000003600367220 */ /* 0x040fe20000410000 */
[C---:B------:R-:W-:Y:S01]  /*9880*/  HMMA.16816.F32 R32, R136.reuse, R142, R32 ;  /* 0x0000008e8820723c */ /* 0x040fe20000001820 */
[----:B------:R-:W2:Y:S01]  /*9890*/  LDSM.16.MT88.4 R140, [R197+0x2000] ;  /* 0x00200000c58c783b */ /* 0x000ea20000004200 */
[----:B------:R3:W-:Y:S02]  /*98a0*/  MUFU.EX2 R235, R2 ;  /* 0x0000000200eb7308 */ /* 0x0007e40000000800 */
[C---:B------:R-:W-:Y:S02]  /*98b0*/  FMUL.FTZ R55, R0.reuse, R55 ;  /* 0x0000003700377220 */ /* 0x040fe40000410000 */
[C---:B------:R-:W-:Y:S02]  /*98c0*/  FMUL.FTZ R58, R0.reuse, R58 ;  /* 0x0000003a003a7220 */ /* 0x040fe40000410000 */
[C---:B-----5:R-:W-:Y:S04]  /*98d0*/  HMMA.16816.F32 R36, R136.reuse, R144, R36 ;  /* 0x000000908824723c */ /* 0x060fe80000001824 */
[C---:B------:R-:W-:Y:S02]  /*98e0*/  FMUL.FTZ R59, R0.reuse, R59 ;  /* 0x0000003b003b7220 */ /* 0x040fe40000410000 */
[C---:B------:R-:W-:Y:S02]  /*98f0*/  FMUL.FTZ R62, R0.reuse, R62 ;  /* 0x0000003e003e7220 */ /* 0x040fe40000410000 */
[C---:B------:R-:W-:Y:S01]  /*9900*/  HMMA.16816.F32 R40, R136.reuse, R146, R40 ;  /* 0x000000928828723c */ /* 0x040fe20000001828 */
[----:B------:R-:W5:Y:S03]  /*9910*/  LDSM.16.MT88.4 R144, [R196+0x2000] ;  /* 0x00200000c490783b */ /* 0x000f660000004200 */
[C---:B------:R-:W-:Y:S02]  /*9920*/  FMUL.FTZ R63, R0.reuse, R63 ;  /* 0x0000003f003f7220 */ /* 0x040fe40000410000 */
[C---:B------:R-:W-:Y:S02]  /*9930*/  FMUL.FTZ R66, R0.reuse, R66 ;  /* 0x0000004200427220 */ /* 0x040fe40000410000 */
[C---:B-1----:R-:W-:Y:S04]  /*9940*/  HMMA.16816.F32 R44, R136.reuse, R148, R44 ;  /* 0x00000094882c723c */ /* 0x042fe8000000182c */
[C---:B------:R-:W-:Y:S02]  /*9950*/  FMUL.FTZ R67, R0.reuse, R67 ;  /* 0x0000004300437220 */ /* 0x040fe40000410000 */
[--C-:B---3--:R-:W-:Y:S02]  /*9960*/  FFMA.FTZ R2, R179, c[0x0][0x2d0], -R173.reuse ;  /* 0x0000b400b3027a23 */ /* 0x108fe400000108ad */
[C---:B------:R-:W-:Y:S01]  /*9970*/  HMMA.16816.F32 R48, R136.reuse, R150, R48 ;  /* 0x000000968830723c */ /* 0x040fe20000001830 */
[----:B------:R-:W1:Y:S01]  /*9980*/  LDSM.16.MT88.4 R148, [R193+0x4000] ;  /* 0x00400000c194783b */ /* 0x000e620000004200 */
[----:B------:R3:W1:Y:S02]  /*9990*/  MUFU.EX2 R234, R2 ;  /* 0x0000000200ea7308 */ /* 0x0006640000000800 */
[C---:B------:R-:W-:Y:S02]  /*99a0*/  FMUL.FTZ R70, R0.reuse, R70 ;  /* 0x0000004600467220 */ /* 0x040fe40000410000 */
[C---:B------:R-:W-:Y:S02]  /*99b0*/  FMUL.FTZ R71, R0.reuse, R71 ;  /* 0x0000004700477220 */ /* 0x040fe40000410000 */
[C---:B------:R-:W-:Y:S01]  /*99c0*/  FMUL.FTZ R74, R0.reuse, R74 ;  /* 0x0000004a004a7220 */ /* 0x040fe20000410000 */
[C---:B--2---:R-:W-:Y:S03]  /*99d0*/  HMMA.16816.F32 R52, R136.reuse, R140, R52 ;  /* 0x0000008c8834723c */ /* 0x044fe60000001834 */
[C---:B------:R-:W-:Y:S02]  /*99e0*/  FMUL.FTZ R75, R0.reuse, R75 ;  /* 0x0000004b004b7220 */ /* 0x040fe40000410000 */
[C---:B------:R-:W-:Y:S02]  /*99f0*/  FMUL.FTZ R78, R0.reuse, R78 ;  /* 0x0000004e004e7220 */ /* 0x040fe40000410000 */
[C---:B------:R-:W-:Y:S01]  /*9a00*/  FMUL.FTZ R79, R0.reuse, R79 ;  /* 0x0000004f004f7220 */ /* 0x040fe20000410000 */
[C---:B------:R-:W-:Y:S01]  /*9a10*/  HMMA.16816.F32 R56, R136.reuse, R142, R56 ;  /* 0x0000008e8838723c */ /* 0x040fe20000001838 */
[----:B------:R-:W2:Y:S03]  /*9a20*/  LDSM.16.MT88.4 R140, [R194+0x4000] ;  /* 0x00400000c28c783b */ /* 0x000ea60000004200 */
        /* <DEDUP_REMOVED lines=11> */
[----:B------:R-:W-:Y:S02]  /*9ae0*/  FMUL.FTZ R95, R0, R95 ;  /* 0x0000005f005f7220 */ /* 0x000fe40000410000 */
[C---:B------:R-:W-:Y:S01]  /*9af0*/  HMMA.16816.F32 R72, R136.reuse, R150, R72 ;  /* 0x000000968848723c */ /* 0x040fe20000001848 */
[----:B------:R-:W1:Y:S03]  /*9b00*/  LDSM.16.MT88.4 R148, [R196+0x4000] ;  /* 0x00400000c494783b */ /* 0x000e660000004200 */
[--C-:B---3--:R-:W-:Y:S02]  /*9b10*/  FFMA.FTZ R2, R184, c[0x0][0x2d0], -R172.reuse ;  /* 0x0000b400b8027a23 */ /* 0x108fe400000108ac */
[C---:B------:R-:W-:Y:S02]  /*9b20*/  FMUL.FTZ R98, R0.reuse, R98 ;  /* 0x0000006200627220 */ /* 0x040fe40000410000 */
[C---:B------:R-:W-:Y:S01]  /*9b30*/  FMUL.FTZ R99, R0.reuse, R99 ;  /* 0x0000006300637220 */ /* 0x040fe20000410000 */
[C---:B--2---:R-:W-:Y:S01]  /*9b40*/  HMMA.16816.F32 R76, R136.reuse, R140, R76 ;  /* 0x0000008c884c723c */ /* 0x044fe2000000184c */
[----:B------:R2:W-:Y:S02]  /*9b50*/  MUFU.EX2 R233, R2 ;  /* 0x0000000200e97308 */ /* 0x0005e40000000800 */
[C---:B------:R-:W-:Y:S02]  /*9b60*/  FMUL.FTZ R102, R0.reuse, R102 ;  /* 0x0000006600667220 */ /* 0x040fe40000410000 */
[C---:B------:R-:W-:Y:S02]  /*9b70*/  FMUL.FTZ R103, R0.reuse, R103 ;  /* 0x0000006700677220 */ /* 0x040fe40000410000 */
[C---:B------:R-:W-:Y:S01]  /*9b80*/  FMUL.FTZ R106, R0.reuse, R106 ;  /* 0x0000006a006a7220 */ /* 0x040fe20000410000 */
[C---:B------:R-:W-:Y:S01]  /*9b90*/  HMMA.16816.F32 R80, R136.reuse, R142, R80 ;  /* 0x0000008e8850723c */ /* 0x040fe20000001850 */
[----:B------:R-:W3:Y:S03]  /*9ba0*/  LDSM.16.MT88.4 R140, [R193+0x6000] ;  /* 0x00600000c18c783b */ /* 0x000ee60000004200 */
[C---:B------:R-:W-:Y:S02]  /*9bb0*/  FMUL.FTZ R107, R0.reuse, R107 ;  /* 0x0000006b006b7220 */ /* 0x040fe40000410000 */
[C---:B------:R-:W-:Y:S02]  /*9bc0*/  FMUL.FTZ R110, R0.reuse, R110 ;  /* 0x0000006e006e7220 */ /* 0x040fe40000410000 */
[C---:B-----5:R-:W-:Y:S04]  /*9bd0*/  HMMA.16816.F32 R84, R136.reuse, R144, R84 ;  /* 0x000000908854723c */ /* 0x060fe80000001854 */
[C---:B------:R-:W-:Y:S02]  /*9be0*/  FMUL.FTZ R111, R0.reuse, R111 ;  /* 0x0000006f006f7220 */ /* 0x040fe40000410000 */
[C---:B------:R-:W-:Y:S02]  /*9bf0*/  FMUL.FTZ R114, R0.reuse, R114 ;  /* 0x0000007200727220 */ /* 0x040fe40000410000 */
[C---:B------:R-:W-:Y:S01]  /*9c00*/  HMMA.16816.F32 R88, R136.reuse, R146, R88 ;  /* 0x000000928858723c */ /* 0x040fe20000001858 */
[----:B------:R-:W5:Y:S03]  /*9c10*/  LDSM.16.MT88.4 R144, [R194+0x6000] ;  /* 0x00600000c290783b */ /* 0x000f660000004200 */
[----:B--2---:R-:W-:Y:S02]  /*9c20*/  FFMA.FTZ R2, R185, c[0x0][0x2d0], -R172 ;  /* 0x0000b400b9027a23 */ /* 0x004fe400000108ac */
[C---:B------:R-:W-:Y:S02]  /*9c30*/  FMUL.FTZ R115, R0.reuse, R115 ;  /* 0x0000007300737220 */ /* 0x040fe40000410000 */
[C---:B-1----:R-:W-:Y:S01]  /*9c40*/  HMMA.16816.F32 R92, R136.reuse, R148, R92 ;  /* 0x00000094885c723c */ /* 0x042fe2000000185c */
[----:B------:R1:W2:Y:S03]  /*9c50*/  MUFU.EX2 R231, R2 ;  /* 0x0000000200e77308 */ /* 0x0002a60000000800 */
[C---:B------:R-:W-:Y:S02]  /*9c60*/  FMUL.FTZ R118, R0.reuse, R118 ;  /* 0x0000007600767220 */ /* 0x040fe40000410000 */
[C---:B------:R-:W-:Y:S02]  /*9c70*/  FMUL.FTZ R119, R0.reuse, R119 ;  /* 0x0000007700777220 */ /* 0x040fe40000410000 */
[C---:B------:R-:W-:Y:S01]  /*9c80*/  HMMA.16816.F32 R96, R136.reuse, R150, R96 ;  /* 0x000000968860723c */ /* 0x040fe20000001860 */
[----:B------:R-:W2:Y:S03]  /*9c90*/  LDSM.16.MT88.4 R148, [R197+0x6000] ;  /* 0x00600000c594783b */ /* 0x000ea60000004200 */
[C---:B------:R-:W-:Y:S02]  /*9ca0*/  FMUL.FTZ R122, R0.reuse, R122 ;  /* 0x0000007a007a7220 */ /* 0x040fe40000410000 */
[C---:B------:R-:W-:Y:S02]  /*9cb0*/  FMUL.FTZ R123, R0.reuse, R123 ;  /* 0x0000007b007b7220 */ /* 0x040fe40000410000 */
[C---:B------:R-:W-:Y:S01]  /*9cc0*/  FMUL.FTZ R126, R0.reuse, R126 ;  /* 0x0000007e007e7220 */ /* 0x040fe20000410000 */
[C---:B---3--:R-:W-:Y:S03]  /*9cd0*/  HMMA.16816.F32 R100, R136.reuse, R140, R100 ;  /* 0x0000008c8864723c */ /* 0x048fe60000001864 */
[C---:B------:R-:W-:Y:S02]  /*9ce0*/  FMUL.FTZ R127, R0.reuse, R127 ;  /* 0x0000007f007f7220 */ /* 0x040fe40000410000 */
[C---:B------:R-:W-:Y:S02]  /*9cf0*/  FMUL.FTZ R130, R0.reuse, R130 ;  /* 0x0000008200827220 */ /* 0x040fe40000410000 */
[----:B------:R-:W-:Y:S01]  /*9d00*/  FMUL.FTZ R131, R0, R131 ;  /* 0x0000008300837220 */ /* 0x000fe20000410000 */
[C---:B------:R-:W-:Y:S01]  /*9d10*/  HMMA.16816.F32 R104, R136.reuse, R142, R104 ;  /* 0x0000008e8868723c */ /* 0x040fe20000001868 */
[----:B------:R-:W3:Y:S03]  /*9d20*/  LDSM.16.MT88.4 R140, [R196+0x6000] ;  /* 0x00600000c48c783b */ /* 0x000ee60000004200 */
[--C-:B-1----:R-:W-:Y:S02]  /*9d30*/  FFMA.FTZ R2, R186, c[0x0][0x2d0], -R173.reuse ;  /* 0x0000b400ba027a23 */ /* 0x102fe400000108ad */
[----:B------:R-:W-:Y:S02]  /*9d40*/  FFMA.FTZ R164, R3, R175, R188 ;  /* 0x000000af03a47223 */ /* 0x000fe400000100bc */
[C---:B-----5:R-:W-:Y:S01]  /*9d50*/  HMMA.16816.F32 R108, R136.reuse, R144, R108 ;  /* 0x00000090886c723c */ /* 0x060fe2000000186c */
[----:B------:R1:W-:Y:S07]  /*9d60*/  MUFU.EX2 R227, R2 ;  /* 0x0000000200e37308 */ /* 0x0003ee0000000800 */
[C---:B------:R-:W-:Y:S01]  /*9d70*/  HMMA.16816.F32 R112, R136.reuse, R146, R112 ;  /* 0x000000928870723c */ /* 0x040fe20000001870 */
[----:B------:R-:W5:Y:S07]  /*9d80*/  LDSM.16.MT88.4 R144, [R193+0x800] ;  /* 0x00080000c190783b */ /* 0x000f6e0000004200 */
[C---:B--2---:R-:W-:Y:S08]  /*9d90*/  HMMA.16816.F32 R116, R136.reuse, R148, R116 ;  /* 0x000000948874723c */ /* 0x044ff00000001874 */
[C---:B------:R-:W-:Y:S01]  /*9da0*/  HMMA.16816.F32 R120, R136.reuse, R150, R120 ;  /* 0x000000968878723c */ /* 0x040fe20000001878 */
[----:B------:R-:W2:Y:S03]  /*9db0*/  LDSM.16.MT88.4 R148, [R194+0x800] ;  /* 0x00080000c294783b */ /* 0x000ea60000004200 */
[--C-:B-1----:R-:W-:Y:S04]  /*9dc0*/  FFMA.FTZ R2, R187, c[0x0][0x2d0], -R173.reuse ;  /* 0x0000b400bb027a23 */ /* 0x102fe800000108ad */
[----:B------:R-:W1:Y:S01]  /*9dd0*/  MUFU.EX2 R187, R2 ;  /* 0x0000000200bb7308 */ /* 0x000e620000000800 */
[C---:B---3--:R-:W-:Y:S08]  /*9de0*/  HMMA.16816.F32 R124, R136.reuse, R140, R124 ;  /* 0x0000008c887c723c */ /* 0x048ff0000000187c */
[----:B------:R-:W-:Y:S01]  /*9df0*/  HMMA.16816.F32 R128, R136, R142, R128 ;  /* 0x0000008e8880723c */ /* 0x000fe20000001880 */
[----:B------:R-:W3:Y:S06]  /*9e00*/  LDSM.16.MT88.4 R140, [R197+0x800] ;  /* 0x00080000c58c783b */ /* 0x000eec0000004200 */
[----:B------:R-:W-:Y:S02]  /*9e10*/  F2FP.PACK_AB R136, R236, R237 ;  /* 0x000000edec88723e */ /* 0x000fe400000000ff */
[----:B------:R-:W-:Y:S03]  /*9e20*/  F2FP.PACK_AB R137, R234, R235 ;  /* 0x000000ebea89723e */ /* 0x000fe600000000ff */
[----:B------:R-:W-:Y:S02]  /*9e30*/  F2FP.PACK_AB R138, R231, R233 ;  /* 0x000000e9e78a723e */ /* 0x000fe400000000ff */
[----:B-1----:R-:W-:Y:S01]  /*9e40*/  F2FP.PACK_AB R139, R187, R227 ;  /* 0x000000e3bb8b723e */ /* 0x002fe200000000ff */
[--C-:B------:R-:W-:Y:S04]  /*9e50*/  FFMA.FTZ R2, R190, c[0x0][0x2d0], -R172.reuse ;  /* 0x0000b400be027a23 */ /* 0x100fe800000108ac */
[----:B------:R1:W-:Y:S02]  /*9e60*/  MUFU.EX2 R186, R2 ;  /* 0x0000000200ba7308 */ /* 0x0003e40000000800 */
[C---:B-----5:R-:W-:Y:S08]  /*9e70*/  HMMA.16816.F32 R4, R136.reuse, R144, R4 ;  /* 0x000000908804723c */ /* 0x060ff00000001804 */
[C---:B------:R-:W-:Y:S01]  /*9e80*/  HMMA.16816.F32 R8, R136.reuse, R146, R8 ;  /* 0x000000928808723c */ /* 0x040fe20000001808 */
[----:B------:R-:W5:Y:S07]  /*9e90*/  LDSM.16.MT88.4 R144, [R196+0x800] ;  /* 0x00080000c490783b */ /* 0x000f6e0000004200 */
[C---:B--2---:R-:W-:Y:S04]  /*9ea0*/  HMMA.16816.F32 R12, R136.reuse, R148, R12 ;  /* 0x00000094880c723c */ /* 0x044fe8000000180c */
[--C-:B-1----:R-:W-:Y:S04]  /*9eb0*/  FFMA.FTZ R2, R191, c[0x0][0x2d0], -R172.reuse ;  /* 0x0000b400bf027a23 */ /* 0x102fe800000108ac */
[C---:B------:R-:W-:Y:S01]  /*9ec0*/  HMMA.16816.F32 R16, R136.reuse, R150, R16 ;  /* 0x000000968810723c */ /* 0x040fe20000001810 */
[----:B------:R-:W1:Y:S01]  /*9ed0*/  LDSM.16.MT88.4 R148, [R193+0x2800] ;  /* 0x00280000c194783b */ /* 0x000e620000004200 */
[----:B------:R2:W1:Y:S06]  /*9ee0*/  MUFU.EX2 R185, R2 ;  /* 0x0000000200b97308 */ /* 0x00046c0000000800 */
[C---:B---3--:R-:W-:Y:S08]  /*9ef0*/  HMMA.16816.F32 R20, R136.reuse, R140, R20 ;  /* 0x0000008c8814723c */ /* 0x048ff00000001814 */
[C---:B------:R-:W-:Y:S01]  /*9f00*/  HMMA.16816.F32 R24, R136.reuse, R142, R24 ;  /* 0x0000008e8818723c */ /* 0x040fe20000001818 */
[----:B------:R-:W3:Y:S07]  /*9f10*/  LDSM.16.MT88.4 R140, [R194+0x2800] ;  /* 0x00280000c28c783b */ /* 0x000eee0000004200 */
[C---:B-----5:R-:W-:Y:S04]  /*9f20*/  HMMA.16816.F32 R28, R136.reuse, R144, R28 ;  /* 0x00000090881c723c */ /* 0x060fe8000000181c */
[--C-:B--2---:R-:W-:Y:S04]  /*9f30*/  FFMA.FTZ R2, R223, c[0x0][0x2d0], -R173.reuse ;  /* 0x0000b400df027a23 */ /* 0x104fe800000108ad */
[----:B------:R2:W-:Y:S01]  /*9f40*/  MUFU.EX2 R183, R2 ;  /* 0x0000000200b77308 */ /* 0x0005e20000000800 */
[C---:B------:R-:W-:Y:S01]  /*9f50*/  HMMA.16816.F32 R32, R136.reuse, R146, R32 ;  /* 0x000000928820723c */ /* 0x040fe20000001820 */
[----:B------:R-:W5:Y:S07]  /*9f60*/  LDSM.16.MT88.4 R144, [R197+0x2800] ;  /* 0x00280000c590783b */ /* 0x000f6e0000004200 */
[C---:B-1----:R-:W-:Y:S08]  /*9f70*/  HMMA.16816.F32 R36, R136.reuse, R148, R36 ;  /* 0x000000948824723c */ /* 0x042ff00000001824 */
[C---:B------:R-:W-:Y:S01]  /*9f80*/  HMMA.16816.F32 R40, R136.reuse, R150, R40 ;  /* 0x000000968828723c */ /* 0x040fe20000001828 */
[----:B------:R-:W1:Y:S03]  /*9f90*/  LDSM.16.MT88.4 R148, [R196+0x2800] ;  /* 0x00280000c494783b */ /* 0x000e660000004200 */
[--C-:B--2---:R-:W-:Y:S04]  /*9fa0*/  FFMA.FTZ R2, R222, c[0x0][0x2d0], -R173.reuse ;  /* 0x0000b400de027a23 */ /* 0x104fe800000108ad */
[C---:B---3--:R-:W-:Y:S01]  /*9fb0*/  HMMA.16816.F32 R44, R136.reuse, R140, R44 ;  /* 0x0000008c882c723c */ /* 0x048fe2000000182c */
[----:B------:R2:W3:Y:S07]  /*9fc0*/  MUFU.EX2 R184, R2 ;  /* 0x0000000200b87308 */ /* 0x0004ee0000000800 */
[C---:B------:R-:W-:Y:S01]  /*9fd0*/  HMMA.16816.F32 R48, R136.reuse, R142, R48 ;  /* 0x0000008e8830723c */ /* 0x040fe20000001830 */
[----:B------:R-:W3:Y:S07]  /*9fe0*/  LDSM.16.MT88.4 R140, [R193+0x4800] ;  /* 0x00480000c18c783b */ /* 0x000eee0000004200 */
[C---:B-----5:R-:W-:Y:S08]  /*9ff0*/  HMMA.16816.F32 R52, R136.reuse, R144, R52 ;  /* 0x000000908834723c */ /* 0x060ff00000001834 */
[C---:B------:R-:W-:Y:S01]  /*a000*/  HMMA.16816.F32 R56, R136.reuse, R146, R56 ;  /* 0x000000928838723c */ /* 0x040fe20000001838 */
[----:B------:R-:W5:Y:S03]  /*a010*/  LDSM.16.MT88.4 R144, [R194+0x4800] ;  /* 0x00480000c290783b */ /* 0x000f660000004200 */
[--C-:B--2---:R-:W-:Y:S04]  /*a020*/  FFMA.FTZ R2, R225, c[0x0][0x2d0], -R172.reuse ;  /* 0x0000b400e1027a23 */ /* 0x104fe800000108ac */
[C---:B-1----:R-:W-:Y:S01]  /*a030*/  HMMA.16816.F32 R60, R136.reuse, R148, R60 ;  /* 0x00000094883c723c */ /* 0x042fe2000000183c */
[----:B------:R1:W-:Y:S07]  /*a040*/  MUFU.EX2 R182, R2 ;  /* 0x0000000200b67308 */ /* 0x0003ee0000000800 */
[C---:B------:R-:W-:Y:S01]  /*a050*/  HMMA.16816.F32 R64, R136.reuse, R150, R64 ;  /* 0x000000968840723c */ /* 0x040fe20000001840 */
[----:B------:R-:W2:Y:S07]  /*a060*/  LDSM.16.MT88.4 R148, [R197+0x4800] ;  /* 0x00480000c594783b */ /* 0x000eae0000004200 */
[C---:B---3--:R-:W-:Y:S08]  /*a070*/  HMMA.16816.F32 R68, R136.reuse, R140, R68 ;  /* 0x0000008c8844723c */ /* 0x048ff00000001844 */
[C---:B------:R-:W-:Y:S01]  /*a080*/  HMMA.16816.F32 R72, R136.reuse, R142, R72 ;  /* 0x0000008e8848723c */ /* 0x040fe20000001848 */
[----:B------:R-:W3:Y:S03]  /*a090*/  LDSM.16.MT88.4 R140, [R196+0x4800] ;  /* 0x00480000c48c783b */ /* 0x000ee60000004200 */
[--C-:B-1----:R-:W-:Y:S04]  /*a0a0*/  FFMA.FTZ R2, R226, c[0x0][0x2d0], -R172.reuse ;  /* 0x0000b400e2027a23 */ /* 0x102fe800000108ac */
[----:B------:R1:W1:Y:S01]  /*a0b0*/  MUFU.EX2 R181, R2 ;  /* 0x0000000200b57308 */ /* 0x0002620000000800 */
[C---:B-----5:R-:W-:Y:S08]  /*a0c0*/  HMMA.16816.F32 R76, R136.reuse, R144, R76 ;  /* 0x00000090884c723c */ /* 0x060ff0000000184c */
[C---:B------:R-:W-:Y:S01]  /*a0d0*/  HMMA.16816.F32 R80, R136.reuse, R146, R80 ;  /* 0x000000928850723c */ /* 0x040fe20000001850 */
[----:B------:R-:W5:Y:S07]  /*a0e0*/  LDSM.16.MT88.4 R144, [R193+0x6800] ;  /* 0x00680000c190783b */ /* 0x000f6e0000004200 */
[C---:B--2---:R-:W-:Y:S04]  /*a0f0*/  HMMA.16816.F32 R84, R136.reuse, R148, R84 ;  /* 0x000000948854723c */ /* 0x044fe80000001854 */
[--C-:B-1----:R-:W-:Y:S04]  /*a100*/  FFMA.FTZ R2, R189, c[0x0][0x2d0], -R173.reuse ;  /* 0x0000b400bd027a23 */ /* 0x102fe800000108ad */
[C---:B------:R-:W-:Y:S01]  /*a110*/  HMMA.16816.F32 R88, R136.reuse, R150, R88 ;  /* 0x000000968858723c */ /* 0x040fe20000001858 */
[----:B------:R-:W1:Y:S01]  /*a120*/  LDSM.16.MT88.4 R148, [R194+0x6800] ;  /* 0x00680000c294783b */ /* 0x000e620000004200 */
[----:B------:R2:W-:Y:S06]  /*a130*/  MUFU.EX2 R180, R2 ;  /* 0x0000000200b47308 */ /* 0x0005ec0000000800 */
[C---:B---3--:R-:W-:Y:S08]  /*a140*/  HMMA.16816.F32 R92, R136.reuse, R140, R92 ;  /* 0x0000008c885c723c */ /* 0x048ff0000000185c */
[C---:B------:R-:W-:Y:S01]  /*a150*/  HMMA.16816.F32 R96, R136.reuse, R142, R96 ;  /* 0x0000008e8860723c */ /* 0x040fe20000001860 */
[----:B------:R-:W3:Y:S07]  /*a160*/  LDSM.16.MT88.4 R140, [R197+0x6800] ;  /* 0x00680000c58c783b */ /* 0x000eee0000004200 */
[C---:B-----5:R-:W-:Y:S04]  /*a170*/  HMMA.16816.F32 R100, R136.reuse, R144, R100 ;  /* 0x000000908864723c */ /* 0x060fe80000001864 */
[--C-:B--2---:R-:W-:Y:S04]  /*a180*/  FFMA.FTZ R2, R221, c[0x0][0x2d0], -R173.reuse ;  /* 0x0000b400dd027a23 */ /* 0x104fe800000108ad */
[----:B------:R2:W5:Y:S01]  /*a190*/  MUFU.EX2 R179, R2 ;  /* 0x0000000200b37308 */ /* 0x0005620000000800 */
[C---:B------:R-:W-:Y:S01]  /*a1a0*/  HMMA.16816.F32 R104, R136.reuse, R146, R104 ;  /* 0x000000928868723c */ /* 0x040fe20000001868 */
[----:B------:R-:W4:Y:S07]  /*a1b0*/  LDSM.16.MT88.4 R144, [R196+0x6800] ;  /* 0x00680000c490783b */ /* 0x000f2e0000004200 */
[C---:B-1----:R-:W-:Y:S08]  /*a1c0*/  HMMA.16816.F32 R108, R136.reuse, R148, R108 ;  /* 0x00000094886c723c */ /* 0x042ff0000000186c */
[C---:B------:R-:W-:Y:S01]  /*a1d0*/  HMMA.16816.F32 R112, R136.reuse, R150, R112 ;  /* 0x000000968870723c */ /* 0x040fe20000001870 */
[----:B------:R-:W-:Y:S03]  /*a1e0*/  LDSM.16.MT88.4 R148, [R194+0x1000] ;  /* 0x00100000c294783b */ /* 0x000fe60000004200 */
[--C-:B--2---:R-:W-:Y:S04]  /*a1f0*/  FFMA.FTZ R2, R232, c[0x0][0x2d0], -R172.reuse ;  /* 0x0000b400e8027a23 */ /* 0x104fe800000108ac */
[C---:B---3--:R-:W-:Y:S01]  /*a200*/  HMMA.16816.F32 R116, R136.reuse, R140, R116 ;  /* 0x0000008c8874723c */ /* 0x048fe20000001874 */
[----:B------:R1:W2:Y:S03]  /*a210*/  MUFU.EX2 R178, R2 ;  /* 0x0000000200b27308 */ /* 0x0002a60000000800 */
[----:B------:R-:W-:Y:S04]  /*a220*/  FFMA.FTZ R172, R228, c[0x0][0x2d0], -R172 ;  /* 0x0000b400e4ac7a23 */ /* 0x000fe800000108ac */
[C---:B------:R-:W-:Y:S01]  /*a230*/  HMMA.16816.F32 R120, R136.reuse, R142, R120 ;  /* 0x0000008e8878723c */ /* 0x040fe20000001878 */
[----:B------:R-:W3:Y:S02]  /*a240*/  LDSM.16.MT88.4 R140, [R193+0x1000] ;  /* 0x00100000c18c783b */ /* 0x000ee40000004200 */
[----:B------:R-:W-:Y:S05]  /*a250*/  MUFU.EX2 R174, R172 ;  /* 0x000000ac00ae7308 */ /* 0x000fea0000000800 */
[C---:B----4-:R-:W-:Y:S08]  /*a260*/  HMMA.16816.F32 R124, R136.reuse, R144, R124 ;  /* 0x00000090887c723c */ /* 0x050ff0000000187c */
[----:B------:R-:W-:Y:S01]  /*a270*/  HMMA.16816.F32 R128, R136, R146, R128 ;  /* 0x000000928880723c */ /* 0x000fe20000001880 */
[----:B------:R-:W4:Y:S03]  /*a280*/  LDSM.16.MT88.4 R144, [R197+0x1000] ;  /* 0x00100000c590783b */ /* 0x000f260000004200 */
[--C-:B-1----:R-:W-:Y:S03]  /*a290*/  FFMA.FTZ R2, R239, c[0x0][0x2d0], -R173.reuse ;  /* 0x0000b400ef027a23 */ /* 0x102fe600000108ad */
[----:B------:R-:W-:Y:S01]  /*a2a0*/  F2FP.PACK_AB R136, R185, R186 ;  /* 0x000000bab988723e */ /* 0x000fe200000000ff */
[----:B------:R1:W-:Y:S01]  /*a2b0*/  MUFU.EX2 R3, R2 ;  /* 0x0000000200037308 */ /* 0x0003e20000000800 */
[----:B------:R-:W-:Y:S03]  /*a2c0*/  F2FP.PACK_AB R137, R184, R183 ;  /* 0x000000b7b889723e */ /* 0x000fe600000000ff */
[----:B------:R-:W-:Y:S02]  /*a2d0*/  F2FP.PACK_AB R138, R181, R182 ;  /* 0x000000b6b58a723e */ /* 0x000fe400000000ff */
[----:B-----5:R-:W-:Y:S07]  /*a2e0*/  F2FP.PACK_AB R139, R179, R180 ;  /* 0x000000b4b38b723e */ /* 0x020fee00000000ff */
[C---:B---3--:R-:W-:Y:S08]  /*a2f0*/  HMMA.16816.F32 R4, R136.reuse, R140, R4 ;  /* 0x0000008c8804723c */ /* 0x048ff00000001804 */
[C---:B------:R-:W-:Y:S01]  /*a300*/  HMMA.16816.F32 R8, R136.reuse, R142, R8 ;  /* 0x0000008e8808723c */ /* 0x040fe20000001808 */
[----:B------:R-:W3:Y:S03]  /*a310*/  LDSM.16.MT88.4 R140, [R193+0x3000] ;  /* 0x00300000c18c783b */ /* 0x000ee60000004200 */
[--C-:B-1----:R-:W-:Y:S04]  /*a320*/  FFMA.FTZ R2, R242, c[0x0][0x2d0], -R173.reuse ;  /* 0x0000b400f2027a23 */ /* 0x102fe800000108ad */
[C---:B------:R-:W-:Y:S01]  /*a330*/  HMMA.16816.F32 R12, R136.reuse, R148, R12 ;  /* 0x00000094880c723c */ /* 0x040fe2000000180c */
[----:B------:R1:W5:Y:S07]  /*a340*/  MUFU.EX2 R175, R2 ;  /* 0x0000000200af7308 */ /* 0x00036e0000000800 */
[C---:B------:R-:W-:Y:S01]  /*a350*/  HMMA.16816.F32 R16, R136.reuse, R150, R16 ;  /* 0x000000968810723c */ /* 0x040fe20000001810 */
[----:B------:R-:W2:Y:S07]  /*a360*/  LDSM.16.MT88.4 R148, [R194+0x3000] ;  /* 0x00300000c294783b */ /* 0x000eae0000004200 */
[C---:B----4-:R-:W-:Y:S08]  /*a370*/  HMMA.16816.F32 R20, R136.reuse, R144, R20 ;  /* 0x000000908814723c */ /* 0x050ff00000001814 */
[C---:B------:R-:W-:Y:S01]  /*a380*/  HMMA.16816.F32 R24, R136.reuse, R146, R24 ;  /* 0x000000928818723c */ /* 0x040fe20000001818 */
[----:B------:R-:W4:Y:S03]  /*a390*/  LDSM.16.MT88.4 R144, [R197+0x3000] ;  /* 0x00300000c590783b */ /* 0x000f260000004200 */
[--C-:B-1----:R-:W-:Y:S02]  /*a3a0*/  FFMA.FTZ R2, R246, c[0x0][0x2d0], -R173.reuse ;  /* 0x0000b400f6027a23 */ /* 0x102fe400000108ad */
[----:B------:R-:W-:Y:S02]  /*a3b0*/  FFMA.FTZ R173, R135, c[0x0][0x2d0], -R173 ;  /* 0x0000b40087ad7a23 */ /* 0x000fe400000108ad */
[C---:B------:R-:W-:Y:S01]  /*a3c0*/  HMMA.16816.F32 R28, R136.reuse, R152, R28 ;  /* 0x00000098881c723c */ /* 0x040fe2000000181c */
[----:B------:R1:W-:Y:S07]  /*a3d0*/  MUFU.EX2 R172, R2 ;  /* 0x0000000200ac7308 */ /* 0x0003ee0000000800 */
[C---:B------:R-:W-:Y:S01]  /*a3e0*/  HMMA.16816.F32 R32, R136.reuse, R154, R32 ;  /* 0x0000009a8820723c */ /* 0x040fe20000001820 */
[----:B------:R-:W5:Y:S02]  /*a3f0*/  LDSM.16.MT88.4 R152, [R196+0x3000] ;  /* 0x00300000c498783b */ /* 0x000f640000004200 */
[----:B------:R4:W4:Y:S05]  /*a400*/  MUFU.EX2 R134, R173 ;  /* 0x000000ad00867308 */ /* 0x00092a0000000800 */
[C---:B---3--:R-:W-:Y:S08]  /*a410*/  HMMA.16816.F32 R36, R136.reuse, R140, R36 ;  /* 0x0000008c8824723c */ /* 0x048ff00000001824 */
[C---:B------:R-:W-:Y:S01]  /*a420*/  HMMA.16816.F32 R40, R136.reuse, R142, R40 ;  /* 0x0000008e8828723c */ /* 0x040fe20000001828 */
[----:B------:R-:W3:Y:S03]  /*a430*/  LDSM.16.MT88.4 R140, [R193+0x5000] ;  /* 0x00500000c18c783b */ /* 0x000ee60000004200 */
[----:B-1----:R-:W-:Y:S02]  /*a440*/  FFMA.FTZ R2, R0, R160, R238 ;  /* 0x000000a000027223 */ /* 0x002fe400000100ee */
[----:B------:R-:W-:Y:S02]  /*a450*/  FADD.FTZ R0, R244, R164 ;  /* 0x000000a4f4007221 */ /* 0x000fe40000010000 */
[C---:B--2---:R-:W-:Y:S01]  /*a460*/  HMMA.16816.F32 R44, R136.reuse, R148, R44 ;  /* 0x00000094882c723c */ /* 0x044fe2000000182c */
[----:B------:R-:W-:Y:S03]  /*a470*/  LDSM.16.MT88.4 R160, [R197+0x1800] ;  /* 0x00180000c5a0783b */ /* 0x000fe60000004200 */
[----:B------:R-:W-:Y:S02]  /*a480*/  FADD.FTZ R2, R241, R2 ;  /* 0x00000002f1027221 */ /* 0x000fe40000010000 */
[----:B------:R-:W-:Y:S02]  /*a490*/  FADD.FTZ R0, R245, R0 ;  /* 0x00000000f5007221 */ /* 0x000fe40000010000 */
[C---:B------:R-:W-:Y:S01]  /*a4a0*/  HMMA.16816.F32 R48, R136.reuse, R150, R48 ;  /* 0x000000968830723c */ /* 0x040fe20000001830 */
[----:B----4-:R-:W2:Y:S03]  /*a4b0*/  LDL R173, [R1+0x14] ;  /* 0x0000140001ad7983 */ /* 0x010ea60000100800 */
[----:B------:R-:W-:Y:S01]  /*a4c0*/  FADD.FTZ R135, R240, R2 ;  /* 0x00000002f0877221 */ /* 0x000fe20000010000 */
[----:B------:R-:W1:Y:S01]  /*a4d0*/  LDSM.16.MT88.4 R148, [R194+0x5000] ;  /* 0x00500000c294783b */ /* 0x000e620000004200 */
        /* <DEDUP_REMOVED lines=8> */
[C---:B-----5:R-:W-:Y:S04]  /*a560*/  HMMA.16816.F32 R60, R136.reuse, R152, R60 ;  /* 0x00000098883c723c */ /* 0x060fe8000000183c */
        /* <DEDUP_REMOVED lines=10> */
[----:B------:R-:W3:Y:S03]  /*a610*/  LDSM.16.MT88.4 R140, [R193+0x7000] ;  /* 0x00700000c18c783b */ /* 0x000ee60000004200 */
        /* <DEDUP_REMOVED lines=9> */
[C---:B----4-:R-:W-:Y:S04]  /*a6b0*/  HMMA.16816.F32 R84, R136.reuse, R144, R84 ;  /* 0x000000908854723c */ /* 0x050fe80000001854 */
[----:B------:R-:W-:Y:S02]  /*a6c0*/  FADD.FTZ R2, R178, R2 ;  /* 0x00000002b2027221 */ /* 0x000fe40000010000 */
[----:B------:R-:W-:Y:S02]  /*a6d0*/  FADD.FTZ R0, R179, R0 ;  /* 0x00000000b3007221 */ /* 0x000fe40000010000 */
[C---:B------:R-:W-:Y:S01]  /*a6e0*/  HMMA.16816.F32 R88, R136.reuse, R146, R88 ;  /* 0x000000928858723c */ /* 0x040fe20000001858 */
[----:B------:R-:W4:Y:S07]  /*a6f0*/  LDSM.16.MT88.4 R144, [R197+0x7000] ;  /* 0x00700000c590783b */ /* 0x000f2e0000004200 */
[C---:B-----5:R-:W-:Y:S08]  /*a700*/  HMMA.16816.F32 R92, R136.reuse, R152, R92 ;  /* 0x00000098885c723c */ /* 0x060ff0000000185c */
[C---:B------:R-:W-:Y:S01]  /*a710*/  HMMA.16816.F32 R96, R136.reuse, R154, R96 ;  /* 0x0000009a8860723c */ /* 0x040fe20000001860 */
[----:B------:R-:W5:Y:S07]  /*a720*/  LDSM.16.MT88.4 R152, [R196+0x7000] ;  /* 0x00700000c498783b */ /* 0x000f6e0000004200 */
[C---:B---3--:R-:W-:Y:S08]  /*a730*/  HMMA.16816.F32 R100, R136.reuse, R140, R100 ;  /* 0x0000008c8864723c */ /* 0x048ff00000001864 */
[C---:B------:R-:W-:Y:S08]  /*a740*/  HMMA.16816.F32 R104, R136.reuse, R142, R104 ;  /* 0x0000008e8868723c */ /* 0x040ff00000001868 */
[C---:B-1----:R-:W-:Y:S08]  /*a750*/  HMMA.16816.F32 R108, R136.reuse, R148, R108 ;  /* 0x00000094886c723c */ /* 0x042ff0000000186c */
[C---:B------:R-:W-:Y:S01]  /*a760*/  HMMA.16816.F32 R112, R136.reuse, R150, R112 ;  /* 0x000000968870723c */ /* 0x040fe20000001870 */
[----:B------:R-:W1:Y:S07]  /*a770*/  LDSM.16.MT88.4 R148, [R193+0x1800] ;  /* 0x00180000c194783b */ /* 0x000e6e0000004200 */
[C---:B----4-:R-:W-:Y:S08]  /*a780*/  HMMA.16816.F32 R116, R136.reuse, R144, R116 ;  /* 0x000000908874723c */ /* 0x050ff00000001874 */
[C---:B------:R-:W-:Y:S08]  /*a790*/  HMMA.16816.F32 R120, R136.reuse, R146, R120 ;  /* 0x000000928878723c */ /* 0x040ff00000001878 */
[C---:B-----5:R-:W-:Y:S08]  /*a7a0*/  HMMA.16816.F32 R124, R136.reuse, R152, R124 ;  /* 0x00000098887c723c */ /* 0x060ff0000000187c */
        /* <DEDUP_REMOVED lines=9> */
[C---:B-1----:R-:W-:Y:S01]  /*a840*/  HMMA.16816.F32 R140, R136.reuse, R148, R4 ;  /* 0x00000094888c723c */ /* 0x042fe20000001804 */
[----:B------:R-:W1:Y:S02]  /*a850*/  LDSM.16.MT88.4 R4, [R193+0x3800] ;  /* 0x00380000c104783b */ /* 0x000e640000004200 */
[----:B------:R-:W-:Y:S02]  /*a860*/  FADD.FTZ R2, R174, R2 ;  /* 0x00000002ae027221 */ /* 0x000fe40000010000 */
[----:B------:R-:W-:Y:S01]  /*a870*/  FADD.FTZ R0, R172, R3 ;  /* 0x00000003ac007221 */ /* 0x000fe20000010000 */
[----:B------:R-:W-:Y:S02]  /*a880*/  MOV R3, R133 ;  /* 0x0000008500037202 */ /* 0x000fe40000000f00 */
[C---:B------:R-:W-:Y:S01]  /*a890*/  HMMA.16816.F32 R144, R136.reuse, R150, R8 ;  /* 0x000000968890723c */ /* 0x040fe20000001808 */
[----:B------:R-:W3:Y:S03]  /*a8a0*/  LDSM.16.MT88.4 R8, [R194+0x3800] ;  /* 0x00380000c208783b */ /* 0x000ee60000004200 */
[----:B------:R-:W-:Y:S01]  /*a8b0*/  FADD.FTZ R0, R134, R0 ;  /* 0x0000000086007221 */ /* 0x000fe20000010000 */
[----:B------:R-:W-:Y:S03]  /*a8c0*/  MOV R134, R132 ;  /* 0x0000008400867202 */ /* 0x000fe60000000f00 */
[C---:B------:R-:W-:Y:S01]  /*a8d0*/  HMMA.16816.F32 R148, R136.reuse, R156, R12 ;  /* 0x0000009c8894723c */ /* 0x040fe2000000180c */
[----:B------:R-:W4:Y:S07]  /*a8e0*/  LDSM.16.MT88.4 R12, [R197+0x3800] ;  /* 0x00380000c50c783b */ /* 0x000f2e0000004200 */
[C---:B------:R-:W-:Y:S01]  /*a8f0*/  HMMA.16816.F32 R152, R136.reuse, R158, R16 ;  /* 0x0000009e8898723c */ /* 0x040fe20000001810 */
[----:B------:R-:W5:Y:S07]  /*a900*/  LDSM.16.MT88.4 R16, [R196+0x3800] ;  /* 0x00380000c410783b */ /* 0x000f6e0000004200 */
[C---:B------:R-:W-:Y:S01]  /*a910*/  HMMA.16816.F32 R156, R136.reuse, R160, R20 ;  /* 0x000000a0889c723c */ /* 0x040fe20000001814 */
[----:B------:R-:W2:Y:S07]  /*a920*/  LDSM.16.MT88.4 R20, [R193+0x5800] ;  /* 0x00580000c114783b */ /* 0x000eae0000004200 */
[C---:B------:R-:W-:Y:S01]  /*a930*/  HMMA.16816.F32 R160, R136.reuse, R162, R24 ;  /* 0x000000a288a0723c */ /* 0x040fe20000001818 */
[----:B------:R-:W-:Y:S07]  /*a940*/  LDSM.16.MT88.4 R24, [R193+0x7800] ;  /* 0x00780000c118783b */ /* 0x000fee0000004200 */
[C---:B------:R-:W-:Y:S01]  /*a950*/  HMMA.16816.F32 R164, R136.reuse, R168, R28 ;  /* 0x000000a888a4723c */ /* 0x040fe2000000181c */
[----:B------:R-:W-:Y:S04]  /*a960*/  STL [R1+0x8], R2 ;  /* 0x0000080201007387 */ /* 0x000fe80000100800 */
[----:B------:R-:W-:Y:S03]  /*a970*/  STL [R1+0xc], R0 ;  /* 0x00000c0001007387 */ /* 0x000fe60000100800 */
        /* <DEDUP_REMOVED lines=12> */
[----:B------:R-:W5:Y:S02]  /*aa40*/  LDSM.16.MT88.4 R16, [R194+0x7800] ;  /* 0x00780000c210783b */ /* 0x000f640000004200 */
[----:B--2---:R-:W-:Y:S02]  /*aa50*/  ISETP.GT.AND P0, PT, R224, R173, PT ;  /* 0x000000ade000720c */ /* 0x004fe40003f04270 */
[----:B------:R-:W-:Y:S03]  /*aa60*/  MOV R224, R220 ;  /* 0x000000dc00e07202 */ /* 0x000fe60000000f00 */
[C---:B------:R-:W-:Y:S08]  /*aa70*/  HMMA.16816.F32 R68, R136.reuse, R20, R68 ;  /* 0x000000148844723c */ /* 0x040ff00000001844 */
[C---:B------:R-:W-:Y:S01]  /*aa80*/  HMMA.16816.F32 R72, R136.reuse, R22, R72 ;  /* 0x000000168848723c */ /* 0x040fe20000001848 */
[----:B------:R-:W2:Y:S07]  /*aa90*/  LDSM.16.MT88.4 R20, [R197+0x7800] ;  /* 0x00780000c514783b */ /* 0x000eae0000004200 */
[C---:B-1----:R-:W-:Y:S08]  /*aaa0*/  HMMA.16816.F32 R76, R136.reuse, R4, R76 ;  /* 0x00000004884c723c */ /* 0x042ff0000000184c */
[C---:B------:R-:W-:Y:S01]  /*aab0*/  HMMA.16816.F32 R80, R136.reuse, R6, R80 ;  /* 0x000000068850723c */ /* 0x040fe20000001850 */
[----:B------:R-:W1:Y:S07]  /*aac0*/  LDSM.16.MT88.4 R4, [R196+0x7800] ;  /* 0x00780000c404783b */ /* 0x000e6e0000004200 */
[C---:B---3--:R-:W-:Y:S08]  /*aad0*/  HMMA.16816.F32 R84, R136.reuse, R8, R84 ;  /* 0x000000088854723c */ /* 0x048ff00000001854 */
[C---:B------:R-:W-:Y:S08]  /*aae0*/  HMMA.16816.F32 R88, R136.reuse, R10, R88 ;  /* 0x0000000a8858723c */ /* 0x040ff00000001858 */
[C---:B----4-:R-:W-:Y:S08]  /*aaf0*/  HMMA.16816.F32 R92, R136.reuse, R12, R92 ;  /* 0x0000000c885c723c */ /* 0x050ff0000000185c */
[C---:B------:R-:W-:Y:S08]  /*ab00*/  HMMA.16816.F32 R96, R136.reuse, R14, R96 ;  /* 0x0000000e8860723c */ /* 0x040ff00000001860 */
[C---:B------:R-:W-:Y:S08]  /*ab10*/  HMMA.16816.F32 R100, R136.reuse, R24, R100 ;  /* 0x000000188864723c */ /* 0x040ff00000001864 */
[C---:B------:R-:W-:Y:S08]  /*ab20*/  HMMA.16816.F32 R104, R136.reuse, R26, R104 ;  /* 0x0000001a8868723c */ /* 0x040ff00000001868 */
[C---:B-----5:R-:W-:Y:S08]  /*ab30*/  HMMA.16816.F32 R108, R136.reuse, R16, R108 ;  /* 0x00000010886c723c */ /* 0x060ff0000000186c */
[C---:B------:R-:W-:Y:S08]  /*ab40*/  HMMA.16816.F32 R112, R136.reuse, R18, R112 ;  /* 0x000000128870723c */ /* 0x040ff00000001870 */
[C---:B--2---:R-:W-:Y:S08]  /*ab50*/  HMMA.16816.F32 R116, R136.reuse, R20, R116 ;  /* 0x000000148874723c */ /* 0x044ff00000001874 */
[C---:B------:R-:W-:Y:S08]  /*ab60*/  HMMA.16816.F32 R120, R136.reuse, R22, R120 ;  /* 0x000000168878723c */ /* 0x040ff00000001878 */
[C---:B-1----:R-:W-:Y:S08]  /*ab70*/  HMMA.16816.F32 R124, R136.reuse, R4, R124 ;  /* 0x00000004887c723c */ /* 0x042ff0000000187c */
[----:B------:R-:W-:Y:S01]  /*ab80*/  HMMA.16816.F32 R128, R136, R6, R128 ;  /* 0x000000068880723c */ /* 0x000fe20000001880 */
[----:B------:R-:W-:-:S07]  /*ab90*/  @P0 BRA `(.L_x_2230) ;  /* 0xffffc2b000000947 */ /* 0x000fce000383ffff */
.L_x_2229:
[----:B----4-:R-:W2:Y:S02]  /*aba0*/  LDL R0, [R1+0x4] ;  /* 0x0000040001007983 */ /* 0x010ea40000100800 */
[----:B--2---:R-:W-:-:S13]  /*abb0*/  ISETP.GE.AND P0, PT, R220, R0, PT ;  /* 0x00000000dc00720c */ /* 0x004fda0003f06270 */
[----:B------:R-:W-:Y:S05]  /*abc0*/  @!P0 BRA `(.L_x_2231) ;  /* 0x000037b000008947 */ /* 0x000fea0003800000 */
[----:B------:R-:W-:Y:S02]  /*abd0*/  MOV R135, R132 ;  /* 0x0000008400877202 */ /* 0x000fe40000000f00 */
[----:B------:R-:W-:Y:S02]  /*abe0*/  MOV R134, R133 ;  /* 0x0000008500867202 */ /* 0x000fe40000000f00 */
.L_x_2232:
[----:B------:R-:W2:Y:S01]  /*abf0*/  LDL R22, [R1] ;  /* 0x0000000001167983 */ /* 0x000ea20000100800 */
[----:B------:R-:W-:Y:S01]  /*ac00*/  SHF.R.S32.HI R0, RZ, 0x1f, R220 ;  /* 0x0000001fff007819 */ /* 0x000fe200000114dc */
[----:B------:R-:W-:Y:S04]  /*ac10*/  DEPBAR.LE SB0, 0x0 ;  /* 0x000080000000791a */ /* 0x000fe80000000000 */
[----:B------:R-:W-:Y:S01]  /*ac20*/  WARPSYNC 0xffffffff ;  /* 0xffffffff00007948 */ /* 0x000fe20003800000 */
[----:B------:R-:W-:Y:S01]  /*ac30*/  BAR.SYNC.DEFER_BLOCKING 0x0 ;  /* 0x0000000000007b1d */ /* 0x000fe20000010000 */
[----:B------:R-:W-:Y:S01]  /*ac40*/  IMAD R0, R0, c[0x0][0x208], RZ ;  /* 0x0000820000007a24 */ /* 0x000fe200078e02ff */
[----:B------:R-:W-:Y:S01]  /*ac50*/  IADD3 R20, P0, R250, 0x40, RZ ;  /* 0x00000040fa147810 */ /* 0x000fe20007f1e0ff */
[C---:B------:R-:W-:Y:S04]  /*ac60*/  IMAD.WIDE.U32 R4, R220.reuse, c[0x0][0x208], RZ ;  /* 0x00008200dc047a25 */ /* 0x040fe800078e00ff */
[----:B------:R-:W-:Y:S01]  /*ac70*/  IMAD R0, R220, c[0x0][0x20c], R0 ;  /* 0x00008300dc007a24 */ /* 0x000fe200078e0200 */
[C---:B------:R-:W-:Y:S04]  /*ac80*/  SHF.L.U32 R3, R4.reuse, 0x6, RZ ;  /* 0x0000000604037819 */ /* 0x040fe800000006ff */
[----:B------:R-:W-:Y:S02]  /*ac90*/  IADD3 R0, R5, R0, RZ ;  /* 0x0000000005007210 */ /* 0x000fe40007ffe0ff */
[C---:B------:R-:W-:Y:S02]  /*aca0*/  IADD3 R2, P6, R3.reuse, R250, RZ ;  /* 0x000000fa03027210 */ /* 0x040fe40007fde0ff */
[----:B------:R-:W-:Y:S02]  /*acb0*/  SHF.L.U64.HI R0, R4, 0x6, R0 ;  /* 0x0000000604007819 */ /* 0x000fe40000010200 */
[C---:B------:R-:W-:Y:S01]  /*acc0*/  IADD3 R4, P1, R3.reuse, R20, RZ ;  /* 0x0000001403047210 */ /* 0x040fe20007f3e0ff */
        /* <DEDUP_REMOVED lines=9> */
[----:B------:R-:W3:Y:S04]  /*ad60*/  LDL R132, [R1+0x4] ;  /* 0x0000040001847983 */ /* 0x000ee80000100800 */
[----:B------:R-:W4:Y:S01]  /*ad70*/  LDL.LU R242, [R1+0x8] ;  /* 0x0000080001f27983 */ /* 0x000f220000300800 */
[-C--:B--2---:R-:W-:Y:S02]  /*ad80*/  IADD3.X R15, RZ, R22.reuse, RZ, P0, !PT ;  /* 0x00000016ff0f7210 */ /* 0x084fe400007fe4ff */
[CC--:B------:R-:W-:Y:S02]  /*ad90*/  IADD3.X R5, R0.reuse, R22.reuse, RZ, P6, !PT ;  /* 0x0000001600057210 */ /* 0x0c0fe400037fe4ff */
[----:B------:R-:W-:Y:S02]  /*ada0*/  IADD3.X R8, R0, R15, RZ, P1, !PT ;  /* 0x0000000f00087210 */ /* 0x000fe40000ffe4ff */
[----:B------:R-:W-:Y:S02]  /*adb0*/  LEA R12, P6, R4, c[0x0][0x1f8], 0x1 ;  /* 0x00007e00040c7a11 */ /* 0x000fe400078c08ff */
[----:B------:R-:W-:Y:S02]  /*adc0*/  LEA R6, P0, R2, c[0x0][0x1f8], 0x1 ;  /* 0x00007e0002067a11 */ /* 0x000fe400078008ff */
[----:B------:R-:W-:Y:S02]  /*add0*/  LEA.HI.X R13, R4, c[0x0][0x1fc], R8, 0x1, P6 ;  /* 0x00007f00040d7a11 */ /* 0x000fe400030f0c08 */
[----:B------:R-:W1:Y:S01]  /*ade0*/  LDSM.16.M88.4 R8, [R192] ;  /* 0x00000000c008783b */ /* 0x000e620000000200 */
[----:B------:R-:W-:Y:S02]  /*adf0*/  LEA.HI.X R7, R2, c[0x0][0x1fc], R5, 0x1, P0 ;  /* 0x00007f0002077a11 */ /* 0x000fe400000f0c05 */
[----:B------:R-:W-:Y:S04]  /*ae00*/  IADD3 R14, P0, R250, 0x80, RZ ;  /* 0x00000080fa0e7810 */ /* 0x000fe80007f1e0ff */
[----:B------:R-:W-:Y:S01]  /*ae10*/  IADD3.X R21, RZ, R22, RZ, P0, !PT ;  /* 0x00000016ff157210 */ /* 0x000fe200007fe4ff */
[----:B------:R-:W-:Y:S01]  /*ae20*/  @!PT LDS RZ, [RZ] ;  /* 0x00000000fffff984 */ /* 0x000fe20000000800 */
[----:B------:R-:W-:Y:S01]  /*ae30*/  @!PT LDS RZ, [RZ] ;  /* 0x00000000fffff984 */ /* 0x000fe20000000800 */
[----:B------:R-:W-:Y:S01]  /*ae40*/  @!PT LDS RZ, [RZ] ;  /* 0x00000000fffff984 */ /* 0x000fe20000000800 */
[----:B------:R2:W-:Y:S01]  /*ae50*/  LDGSTS.E.BYPASS.LTC128B.128 [R219+0x100], [R6.64], !P5 ;  /* 0x0010000006db7fae */ /* 0x0005e2000e901d46 */
[C---:B------:R-:W-:Y:S04]  /*ae60*/  IADD3 R2, P1, R3.reuse, R14, RZ ;  /* 0x0000000e03027210 */ /* 0x040fe80007f3e0ff */
[----:B------:R-:W-:Y:S02]  /*ae70*/  LEA R4, P0, R2, c[0x0][0x1f8], 0x1 ;  /* 0x00007e0002047a11 */ /* 0x000fe400078008ff */
[----:B------:R-:W-:Y:S01]  /*ae80*/  IADD3.X R5, R0, R21, RZ, P1, !PT ;  /* 0x0000001500057210 */ /* 0x000fe20000ffe4ff */
[----:B------:R5:W-:Y:S03]  /*ae90*/  LDGSTS.E.BYPASS.LTC128B.128 [R219+0x2100], [R12.64], !P4 ;  /* 0x021000000cdb7fae */ /* 0x000be6000e101d46 */
[----:B------:R-:W-:Y:S05]  /*aea0*/  LEA.HI.X R5, R2, c[0x0][0x1fc], R5, 0x1, P0 ;  /* 0x00007f0002057a11 */ /* 0x000fea00000f0c05 */
[----:B------:R1:W-:Y:S01]  /*aeb0*/  LDGSTS.E.BYPASS.LTC128B.128 [R219+0x4100], [R4.64], !P3 ;  /* 0x0410000004db7fae */ /* 0x0003e2000d901d46 */
[----:B--2---:R-:W-:Y:S02]  /*aec0*/  IADD3 R7, P0, R250, 0xc0, RZ ;  /* 0x000000c0fa077810 */ /* 0x004fe40007f1e0ff */
[----:B------:R-:W-:Y:S02]  /*aed0*/  MOV R6, c[0x0][0x208] ;  /* 0x0000820000067a02 */ /* 0x000fe40000000f00 */
[----:B------:R-:W-:Y:S02]  /*aee0*/  IADD3.X R23, RZ, R22, RZ, P0, !PT ;  /* 0x00000016ff177210 */ /* 0x000fe400007fe4ff */
[C---:B------:R-:W-:Y:S02]  /*aef0*/  LEA R2, P1, R6.reuse, R3, 0x5 ;  /* 0x0000000306027211 */ /* 0x040fe400078228ff */
[----:B-1----:R-:W-:Y:S02]  /*af00*/  MOV R4, c[0x0][0x20c] ;  /* 0x0000830000047a02 */ /* 0x002fe40000000f00 */
[----:B------:R-:W-:Y:S02]  /*af10*/  IADD3 R5, P6, R3, R7, RZ ;  /* 0x0000000703057210 */ /* 0x000fe40007fde0ff */
[----:B------:R-:W-:Y:S02]  /*af20*/  LEA.HI.X R3, R6, R0, R4, 0x5, P1 ;  /* 0x0000000006037211 */ /* 0x000fe400008f2c04 */
[C---:B------:R-:W-:Y:S02]  /*af30*/  LEA R4, P0, R5.reuse, c[0x0][0x1f8], 0x1 ;  /* 0x00007e0005047a11 */ /* 0x040fe400078008ff */
[----:B------:R-:W-:Y:S02]  /*af40*/  IADD3.X R0, R0, R23, RZ, P6, !PT ;  /* 0x0000001700007210 */ /* 0x000fe400037fe4ff */
[----:B------:R-:W-:Y:S02]  /*af50*/  IADD3 R6, P1, R2, R250, RZ ;  /* 0x000000fa02067210 */ /* 0x000fe40007f3e0ff */
[----:B------:R-:W-:Y:S02]  /*af60*/  LEA.HI.X R5, R5, c[0x0][0x1fc], R0, 0x1, P0 ;  /* 0x00007f0005057a11 */ /* 0x000fe400000f0c00 */
[----:B-----5:R-:W-:Y:S02]  /*af70*/  LEA R12, P0, R6, c[0x0][0x1f8], 0x1 ;  /* 0x00007e00060c7a11 */ /* 0x020fe400078008ff */
[----:B------:R-:W-:Y:S01]  /*af80*/  IADD3 R0, P6, R2, R20, RZ ;  /* 0x0000001402007210 */ /* 0x000fe20007fde0ff */
[----:B------:R1:W-:Y:S02]  /*af90*/  LDGSTS.E.BYPASS.LTC128B.128 [R219+0x6100], [R4.64], !P2 ;  /* 0x0610000004db7fae */ /* 0x0003e4000d101d46 */
[C---:B-1----:R-:W-:Y:S02]  /*afa0*/  IADD3.X R4, R3.reuse, R22, RZ, P1, !PT ;  /* 0x0000001603047210 */ /* 0x042fe40000ffe4ff */
[C---:B------:R-:W-:Y:S02]  /*afb0*/  IADD3.X R5, R3.reuse, R15, RZ, P6, !PT ;  /* 0x0000000f03057210 */ /* 0x040fe400037fe4ff */
[----:B------:R-:W-:Y:S02]  /*afc0*/  LEA.HI.X R13, R6, c[0x0][0x1fc], R4, 0x1, P0 ;  /* 0x00007f00060d7a11 */ /* 0x000fe400000f0c04 */
[----:B------:R-:W-:Y:S02]  /*afd0*/  IADD3 R4, P1, R2, R14, RZ ;  /* 0x0000000e02047210 */ /* 0x000fe40007f3e0ff */
[----:B------:R-:W-:Y:S01]  /*afe0*/  LEA R14, P6, R0, c[0x0][0x1f8], 0x1 ;  /* 0x00007e00000e7a11 */ /* 0x000fe200078c08ff */
[----:B------:R1:W-:Y:S01]  /*aff0*/  LDGSTS.E.BYPASS.LTC128B.128 [R219+0x1100], [R12.64], !P5 ;  /* 0x011000000cdb7fae */ /* 0x0003e2000e901d46 */
[----:B------:R-:W-:Y:S02]  /*b000*/  IADD3 R22, P0, R2, R7, RZ ;  /* 0x0000000702167210 */ /* 0x000fe40007f1e0ff */
[----:B------:R-:W-:Y:S02]  /*b010*/  LEA.HI.X R15, R0, c[0x0][0x1fc], R5, 0x1, P6 ;  /* 0x00007f00000f7a11 */ /* 0x000fe400030f0c05 */
[C---:B------:R-:W-:Y:S02]  /*b020*/  IADD3.X R2, R3.reuse, R21, RZ, P1, !PT ;  /* 0x0000001503027210 */ /* 0x040fe40000ffe4ff */
[C---:B------:R-:W-:Y:S01]  /*b030*/  LEA R20, P1, R4.reuse, c[0x0][0x1f8], 0x1 ;  /* 0x00007e0004147a11 */ /* 0x040fe200078208ff */
[----:B------:R1:W-:Y:S01]  /*b040*/  LDGSTS.E.BYPASS.LTC128B.128 [R219+0x3100], [R14.64], !P4 ;  /* 0x031000000edb7fae */ /* 0x0003e2000e101d46 */
[----:B------:R-:W-:Y:S02]  /*b050*/  IADD3.X R3, R3, R23, RZ, P0, !PT ;  /* 0x0000001703037210 */ /* 0x000fe400007fe4ff */
[----:B------:R-:W-:Y:S02]  /*b060*/  LEA.HI.X R21, R4, c[0x0][0x1fc], R2, 0x1, P1 ;  /* 0x00007f0004157a11 */ /* 0x000fe400008f0c02 */
[C---:B------:R-:W-:Y:S03]  /*b070*/  HMMA.16816.F32 R4, R32.reuse, R8, RZ ;  /* 0x000000082004723c */ /* 0x040fe600000018ff */
[----:B------:R2:W-:Y:S01]  /*b080*/  LDGSTS.E.BYPASS.LTC128B.128 [R219+0x5100], [R20.64], !P3 ;  /* 0x0510000014db7fae */ /* 0x0005e2000d901d46 */
[----:B------:R-:W-:Y:S02]  /*b090*/  LEA R2, P0, R22, c[0x0][0x1f8], 0x1 ;  /* 0x00007e0016027a11 */ /* 0x000fe400078008ff */
[----:B---3--:R-:W-:Y:S02]  /*b0a0*/  ISETP.GT.AND P6, PT, R220, R132, PT ;  /* 0x00000084dc00720c */ /* 0x008fe40003fc4270 */
[C---:B------:R-:W-:Y:S01]  /*b0b0*/  HMMA.16816.F32 R8, R32.reuse, R10, RZ ;  /* 0x0000000a2008723c */ /* 0x040fe200000018ff */
[----:B------:R-:W-:Y:S03]  /*b0c0*/  LEA.HI.X R3, R22, c[0x0][0x1fc], R3, 0x1, P0 ;  /* 0x00007f0016037a11 */ /* 0x000fe600000f0c03 */
[----:B------:R-:W-:Y:S02]  /*b0d0*/  IADD3 R220, R220, -0x1, RZ ;  /* 0xffffffffdcdc7810 */ /* 0x000fe40007ffe0ff */
[----:B------:R3:W-:Y:S02]  /*b0e0*/  LDGSTS.E.BYPASS.LTC128B.128 [R219+0x7100], [R2.64], !P2 ;  /* 0x0710000002db7fae */ /* 0x0007e4000d101d46 */
[C---:B-1----:R-:W-:Y:S06]  /*b0f0*/  HMMA.16816.F32 R12, R32.reuse, R16, RZ ;  /* 0x00000010200c723c */ /* 0x042fec00000018ff */
[----:B------:R-:W0:Y:S02]  /*b100*/  LDGDEPBAR ;  /* 0x00000000000079af */ /* 0x000e240000000000 */
        /* <DEDUP_REMOVED lines=21> */
[C---:B--2---:R-:W-:Y:S08]  /*b260*/  HMMA.16816.F32 R12, R136.reuse, R180, R12 ;  /* 0x000000b4880c723c */ /* 0x044ff0000000180c */
[C---:B------:R-:W-:Y:S01]  /*b270*/  HMMA.16816.F32 R16, R136.reuse, R182, R16 ;  /* 0x000000b68810723c */ /* 0x040fe20000001810 */
[----:B------:R-:W-:Y:S07]  /*b280*/  LDSM.16.M88.4 R180, [R195+0x800] ;  /* 0x00080000c3b4783b */ /* 0x000fee0000000200 */
[C---:B-----5:R-:W-:Y:S08]  /*b290*/  HMMA.16816.F32 R20, R136.reuse, R172, R20 ;  /* 0x000000ac8814723c */ /* 0x060ff00000001814 */
[C---:B------:R-:W-:Y:S01]  /*b2a0*/  HMMA.16816.F32 R24, R136.reuse, R174, R24 ;  /* 0x000000ae8818723c */ /* 0x040fe20000001818 */
[----:B------:R-:W1:Y:S07]  /*b2b0*/  LDSM.16.M88.4 R172, [R201] ;  /* 0x00000000c9ac783b */ /* 0x000e6e0000000200 */
[C---:B------:R-:W-:Y:S08]  /*b2c0*/  HMMA.16816.F32 R28, R136.reuse, R184, R28 ;  /* 0x000000b8881c723c */ /* 0x040ff0000000181c */
[----:B------:R-:W-:Y:S01]  /*b2d0*/  HMMA.16816.F32 R32, R136, R186, R32 ;  /* 0x000000ba8820723c */ /* 0x000fe20000001820 */
[----:B------:R-:W2:Y:S08]  /*b2e0*/  LDSM.16.M88.4 R136, [R195+0x1000] ;  /* 0x00100000c388783b */ /* 0x000eb00000000200 */
[----:B------:R-:W5:Y:S01]  /*b2f0*/  LDSM.16.M88.4 R184, [R195+0x1800] ;  /* 0x00180000c3b8783b */ /* 0x000f620000000200 */
        /* <DEDUP_REMOVED lines=9> */
[C---:B-----5:R-:W-:Y:S08]  /*b390*/  HMMA.16816.F32 R28, R172.reuse, R184, R28 ;  /* 0x000000b8ac1c723c */ /* 0x060ff0000000181c */
[----:B------:R-:W-:Y:S01]  /*b3a0*/  HMMA.16816.F32 R32, R172, R186, R32 ;  /* 0x000000baac20723c */ /* 0x000fe20000001820 */
[----:B------:R-:W2:Y:S08]  /*b3b0*/  LDSM.16.M88.4 R172, [R192+0x3000] ;  /* 0x00300000c0ac783b */ /* 0x000eb00000000200 */
[----:B------:R-:W5:Y:S01]  /*b3c0*/  LDSM.16.M88.4 R184, [R192+0x3800] ;  /* 0x00380000c0b8783b */ /* 0x000f620000000200 */
        /* <DEDUP_REMOVED lines=9> */
[C---:B-----5:R-:W-:Y:S08]  /*b460*/  HMMA.16816.F32 R28, R136.reuse, R184, R28 ;  /* 0x000000b8881c723c */ /* 0x060ff0000000181c */
[----:B------:R-:W-:Y:S01]  /*b470*/  HMMA.16816.F32 R32, R136, R186, R32 ;  /* 0x000000ba8820723c */ /* 0x000fe20000001820 */
[----:B------:R-:W2:Y:S08]  /*b480*/  LDSM.16.M88.4 R136, [R213] ;  /* 0x00000000d588783b */ /* 0x000eb00000000200 */
[----:B------:R-:W5:Y:S01]  /*b490*/  LDSM.16.M88.4 R184, [R212] ;  /* 0x00000000d4b8783b */ /* 0x000f620000000200 */
        /* <DEDUP_REMOVED lines=122> */
[----:B------:R-:W5:Y:S07]  /*bc40*/  LDSM.16.M88.4 R180, [R201+0xc000] ;  /* 0x00c00000c9b4783b */ /* 0x000f6e0000000200 */
[C---:B--2---:R-:W-:Y:S08]  /*bc50*/  HMMA.16816.F32 R20, R136.reuse, R172, R20 ;  /* 0x000000ac8814723c */ /* 0x044ff00000001814 */
[C---:B------:R-:W-:Y:S08]  /*bc60*/  HMMA.16816.F32 R24, R136.reuse, R174, R24 ;  /* 0x000000ae8818723c */ /* 0x040ff00000001818 */
[C---:B-1----:R-:W-:Y:S08]  /*bc70*/  HMMA.16816.F32 R28, R136.reuse, R176, R28 ;  /* 0x000000b0881c723c */ /* 0x042ff0000000181c */
[----:B------:R-:W-:Y:S01]  /*bc80*/  HMMA.16816.F32 R32, R136, R178, R32 ;  /* 0x000000b28820723c */ /* 0x000fe20000001820 */
[----:B------:R-:W1:Y:S07]  /*bc90*/  LDSM.16.M88.4 R136, [R195+0x6800] ;  /* 0x00680000c388783b */ /* 0x000e6e0000000200 */
[C---:B-----5:R-:W-:Y:S08]  /*bca0*/  HMMA.16816.F32 R4, R180.reuse, R184, R4 ;  /* 0x000000b8b404723c */ /* 0x060ff00000001804 */
[C---:B------:R-:W-:Y:S11]  /*bcb0*/  HMMA.16816.F32 R8, R180.reuse, R186, R8 ;  /* 0x000000bab408723c */ /* 0x040ff60000001808 */
[----:B------:R-:W-:Y:S05]  /*bcc0*/  @!UPT UIADD3 URZ, URZ, URZ, URZ ;  /* 0x0000003f3f3ff290 */ /* 0x000fea000fffe03f */
[----:B------:R-:W-:Y:S04]  /*bcd0*/  FMUL.FTZ R0, R4, c[0x0][0x320] ;  /* 0x0000c80004007a20 */ /* 0x000fe80000410000 */
[----:B------:R2:W-:Y:S04]  /*bce0*/  MUFU.TANH R174, R0 ;  /* 0x0000000000ae7308 */ /* 0x0005e80000002400 */
[----:B---3--:R-:W-:Y:S01]  /*bcf0*/  FMUL.FTZ R3, R11, c[0x0][0x320] ;  /* 0x0000c8000b037a20 */ /* 0x008fe20000410000 */
[C---:B-1----:R-:W-:Y:S05]  /*bd00*/  HMMA.16816.F32 R12, R180.reuse, R136, R12 ;  /* 0x00000088b40c723c */ /* 0x042fea000000180c */
[----:B------:R-:W-:Y:S03]  /*bd10*/  MUFU.TANH R177, R3 ;  /* 0x0000000300b17308 */ /* 0x000fe60000002400 */
[C---:B------:R-:W-:Y:S04]  /*bd20*/  HMMA.16816.F32 R16, R180.reuse, R138, R16 ;  /* 0x0000008ab410723c */ /* 0x040fe80000001810 */
[----:B--2---:R-:W-:Y:S04]  /*bd30*/  FMUL.FTZ R0, R5, c[0x0][0x320] ;  /* 0x0000c80005007a20 */ /* 0x004fe80000410000 */
[----:B------:R1:W-:Y:S11]  /*bd40*/  MUFU.TANH R176, R0 ;  /* 0x0000000000b07308 */ /* 0x0003f60000002400 */
[----:B------:R-:W-:Y:S05]  /*bd50*/  @!UPT UIADD3 URZ, URZ, URZ, URZ ;  /* 0x0000003f3f3ff290 */ /* 0x000fea000fffe03f */
[----:B------:R-:W-:Y:S04]  /*bd60*/  FMUL.FTZ R2, R16, c[0x0][0x320] ;  /* 0x0000c80010027a20 */ /* 0x000fe80000410000 */
[----:B------:R-:W-:Y:S01]  /*bd70*/  MUFU.TANH R187, R2 ;  /* 0x0000000200bb7308 */ /* 0x000fe20000002400 */
[----:B-1----:R-:W-:Y:S09]  /*bd80*/  FMUL.FTZ R0, R6, c[0x0][0x320] ;  /* 0x0000c80006007a20 */ /* 0x002ff20000410000 */
[----:B------:R1:W2:Y:S02]  /*bd90*/  MUFU.TANH R178, R0 ;  /* 0x0000000000b27308 */ /* 0x0002a40000002400 */
[----:B-1----:R-:W-:Y:S02]  /*bda0*/  FMUL.FTZ R0, R7, c[0x0][0x320] ;  /* 0x0000c80007007a20 */ /* 0x002fe40000410000 */
[----:B------:R-:W1:Y:S06]  /*bdb0*/  LDSM.16.M88.4 R4, [R195+0x7000] ;  /* 0x00700000c304783b */ /* 0x000e6c0000000200 */
[----:B------:R3:W5:Y:S02]  /*bdc0*/  MUFU.TANH R179, R0 ;  /* 0x0000000000b37308 */ /* 0x0007640000002400 */
[----:B---3--:R-:W-:Y:S08]  /*bdd0*/  FMUL.FTZ R0, R8, c[0x0][0x320] ;  /* 0x0000c80008007a20 */ /* 0x008ff00000410000 */
[----:B------:R3:W-:Y:S01]  /*bde0*/  MUFU.TANH R173, R0 ;  /* 0x0000000000ad7308 */ /* 0x0007e20000002400 */
[C---:B-1----:R-:W-:Y:S07]  /*bdf0*/  HMMA.16816.F32 R20, R180.reuse, R4, R20 ;  /* 0x00000004b414723c */ /* 0x042fee0000001814 */
[----:B------:R-:W-:Y:S01]  /*be00*/  @P6 SHF.R.S32.HI R4, RZ, 0x1f, R220 ;  /* 0x0000001fff046819 */ /* 0x000fe200000114dc */
[C---:B------:R-:W-:Y:S04]  /*be10*/  HMMA.16816.F32 R24, R180.reuse, R6, R24 ;  /* 0x00000006b418723c */ /* 0x040fe80000001818 */
[----:B------:R-:W-:Y:S02]  /*be20*/  @P6 IMAD R4, R4, c[0x0][0x1e0], RZ ;  /* 0x0000780004046a24 */ /* 0x000fe400078e02ff */
[----:B---3--:R-:W-:Y:S02]  /*be30*/  FMUL.FTZ R0, R9, c[0x0][0x320] ;  /* 0x0000c80009007a20 */ /* 0x008fe40000410000 */
[C---:B------:R-:W-:Y:S02]  /*be40*/  @P6 IMAD.WIDE.U32 R6, R220.reuse, c[0x0][0x1e0], RZ ;  /* 0x00007800dc066a25 */ /* 0x040fe400078e00ff */
[----:B------:R1:W-:Y:S02]  /*be50*/  MUFU.TANH R172, R0 ;  /* 0x0000000000ac7308 */ /* 0x0003e40000002400 */
[----:B------:R-:W-:Y:S02]  /*be60*/  @P6 IMAD R4, R220, c[0x0][0x1e4], R4 ;  /* 0x00007900dc046a24 */ /* 0x000fe400078e0204 */
[----:B-1----:R-:W-:Y:S02]  /*be70*/  FMUL.FTZ R0, R10, c[0x0][0x320] ;  /* 0x0000c8000a007a20 */ /* 0x002fe40000410000 */
[----:B------:R-:W1:Y:S01]  /*be80*/  LDSM.16.M88.4 R8, [R195+0x7800] ;  /* 0x00780000c308783b */ /* 0x000e620000000200 */
[----:B------:R-:W-:Y:S04]  /*be90*/  DEPBAR.LE SB0, 0x0 ;  /* 0x000080000000791a */ /* 0x000fe80000000000 */
[----:B------:R3:W1:Y:S03]  /*bea0*/  MUFU.TANH R175, R0 ;  /* 0x0000000000af7308 */ /* 0x0006660000002400 */
[----:B------:R-:W-:Y:S01]  /*beb0*/  BAR.SYNC.DEFER_BLOCKING 0x0 ;  /* 0x0000000000007b1d */ /* 0x000fe20000010000 */
[----:B---3--:R-:W-:Y:S06]  /*bec0*/  FMUL.FTZ R0, R12, c[0x0][0x320] ;  /* 0x0000c8000c007a20 */ /* 0x008fec0000410000 */
[----:B------:R3:W-:Y:S01]  /*bed0*/  MUFU.TANH R139, R0 ;  /* 0x00000000008b7308 */ /* 0x0007e20000002400 */
[C---:B-1----:R-:W-:Y:S08]  /*bee0*/  HMMA.16816.F32 R28, R180.reuse, R8, R28 ;  /* 0x00000008b41c723c */ /* 0x042ff0000000181c */
[----:B------:R-:W-:Y:S04]  /*bef0*/  HMMA.16816.F32 R32, R180, R10, R32 ;  /* 0x0000000ab420723c */ /* 0x000fe80000001820 */
[----:B---3--:R-:W-:Y:S04]  /*bf00*/  FMUL.FTZ R0, R13, c[0x0][0x320] ;  /* 0x0000c8000d007a20 */ /* 0x008fe80000410000 */
[----:B------:R1:W-:Y:S08]  /*bf10*/  MUFU.TANH R184, R0 ;  /* 0x0000000000b87308 */ /* 0x0003f00000002400 */
[----:B------:R-:W-:Y:S04]  /*bf20*/  FMUL.FTZ R2, R31, c[0x0][0x320] ;  /* 0x0000c8001f027a20 */ /* 0x000fe80000410000 */
[----:B------:R2:W-:Y:S04]  /*bf30*/  MUFU.TANH R240, R2 ;  /* 0x0000000200f07308 */ /* 0x0005e80000002400 */
[----:B------:R-:W-:Y:S06]  /*bf40*/  FMUL.FTZ R3, R32, c[0x0][0x320] ;  /* 0x0000c80020037a20 */ /* 0x000fec0000410000 */
[----:B------:R3:W-:Y:S01]  /*bf50*/  MUFU.TANH R183, R3 ;  /* 0x0000000300b77308 */ /* 0x0007e20000002400 */
[----:B-1----:R-:W-:Y:S09]  /*bf60*/  FMUL.FTZ R0, R14, c[0x0][0x320] ;  /* 0x0000c8000e007a20 */ /* 0x002ff20000410000 */
[----:B------:R1:W1:Y:S01]  /*bf70*/  MUFU.TANH R185, R0 ;  /* 0x0000000000b97308 */ /* 0x0002620000002400 */
[----:B--2---:R-:W-:Y:S04]  /*bf80*/  FMNMX.FTZ R2, R178, R135, !PT ;  /* 0x00000087b2027209 */ /* 0x004fe80007810000 */
[----:B-----5:R-:W-:Y:S04]  /*bf90*/  FMNMX.FTZ R2, R179, R2, !PT ;  /* 0x00000002b3027209 */ /* 0x020fe80007810000 */
[----:B------:R-:W-:Y:S01]  /*bfa0*/  FMNMX.FTZ R2, R175, R2, !PT ;  /* 0x00000002af027209 */ /* 0x000fe20007810000 */
[----:B---3--:R-:W-:Y:S03]  /*bfb0*/  FMUL.FTZ R3, R33, c[0x0][0x320] ;  /* 0x0000c80021037a20 */ /* 0x008fe60000410000 */
[----:B------:R-:W-:Y:S01]  /*bfc0*/  FMNMX.FTZ R2, R177, R2, !PT ;  /* 0x00000002b1027209 */ /* 0x000fe20007810000 */
[----:B------:R2:W-:Y:S01]  /*bfd0*/  MUFU.TANH R182, R3 ;  /* 0x0000000300b67308 */ /* 0x0005e20000002400 */
[----:B-1----:R-:W-:Y:S02]  /*bfe0*/  FMUL.FTZ R0, R15, c[0x0][0x320] ;  /* 0x0000c8000f007a20 */ /* 0x002fe40000410000 */
[----:B------:R-:W-:Y:S07]  /*bff0*/  FMNMX.FTZ R2, R185, R2, !PT ;  /* 0x00000002b9027209 */ /* 0x000fee0007810000 */
[----:B------:R1:W3:Y:S01]  /*c000*/  MUFU.TANH R186, R0 ;  /* 0x0000000000ba7308 */ /* 0x0002e20000002400 */
[----:B--2---:R-:W-:Y:S09]  /*c010*/  FMUL.FTZ R3, R34, c[0x0][0x320] ;  /* 0x0000c80022037a20 */ /* 0x004ff20000410000 */
[----:B------:R-:W-:Y:S01]  /*c020*/  MUFU.TANH R137, R3 ;  /* 0x0000000300897308 */ /* 0x000fe20000002400 */
[----:B-1----:R-:W-:Y:S01]  /*c030*/  FMUL.FTZ R0, R17, c[0x0][0x320] ;  /* 0x0000c80011007a20 */ /* 0x002fe20000410000 */
[----:B---3--:R-:W-:Y:S08]  /*c040*/  FMNMX.FTZ R2, R186, R2, !PT ;  /* 0x00000002ba027209 */ /* 0x008ff00007810000 */
        /* <DEDUP_REMOVED lines=45> */
[----:B-----5:R-:W-:Y:S02]  /*c320*/  FMNMX.FTZ R2, R236, R3, !PT ;  /* 0x00000003ec027209 */ /* 0x020fe40007810000 */
        /* <DEDUP_REMOVED lines=11> */
[----:B--2---:R-:W-:Y:S02]  /*c3e0*/  FMNMX.FTZ R8, R3, R5, !PT ;  /* 0x0000000503087209 */ /* 0x004fe40007810000 */
[----:B------:R-:W-:Y:S02]  /*c3f0*/  @P6 IADD3 R3, R7, R4, RZ ;  /* 0x0000000407036210 */ /* 0x000fe40007ffe0ff */
[C---:B------:R-:W-:Y:S03]  /*c400*/  @P6 SHF.L.U32 R5, R6.reuse, 0x6, RZ ;  /* 0x0000000606056819 */ /* 0x040fe600000006ff */
[----:B------:R-:W2:Y:S01]  /*c410*/  SHFL.BFLY PT, R11, R8, 0x1, 0x1f ;  /* 0x0c201f00080b7f89 */ /* 0x000ea200000e0000 */
[----:B------:R-:W-:Y:S02]  /*c420*/  @P6 SHF.L.U64.HI R4, R6, 0x6, R3 ;  /* 0x0000000606046819 */ /* 0x000fe40000010203 */
[----:B-1----:R-:W-:Y:S02]  /*c430*/  FMNMX.FTZ R0, R0, R2, !PT ;  /* 0x0000000200007209 */ /* 0x002fe40007810000 */
[C---:B------:R-:W-:Y:S03]  /*c440*/  @P6 IADD3 R2, P0, R5.reuse, R248, RZ ;  /* 0x000000f805026210 */ /* 0x040fe60007f1e0ff */
[----:B------:R-:W1:Y:S01]  /*c450*/  SHFL.BFLY PT, R3, R0, 0x1, 0x1f ;  /* 0x0c201f0000037f89 */ /* 0x000e6200000e0000 */
[----:B------:R-:W-:Y:S02]  /*c460*/  @P6 LEA R16, P1, R2, c[0x0][0x1c8], 0x1 ;  /* 0x0000720002106a11 */ /* 0x000fe400078208ff */
[-C--:B------:R-:W-:Y:S02]  /*c470*/  @P6 IADD3.X R6, R4, R252.reuse, RZ, P0, !PT ;  /* 0x000000fc04066210 */ /* 0x080fe400007fe4ff */
[----:B------:R-:W-:Y:S02]  /*c480*/  @P6 IADD3 R9, P0, R248, 0x40, RZ ;  /* 0x00000040f8096810 */ /* 0x000fe40007f1e0ff */
[----:B------:R-:W-:Y:S02]  /*c490*/  @P6 LEA.HI.X R17, R2, c[0x0][0x1cc], R6, 0x1, P1 ;  /* 0x0000730002116a11 */ /* 0x000fe400008f0c06 */
[-C--:B------:R-:W-:Y:S02]  /*c4a0*/  @P6 IADD3.X R15, RZ, R252.reuse, RZ, P0, !PT ;  /* 0x000000fcff0f6210 */ /* 0x080fe400007fe4ff */
[----:B------:R-:W-:Y:S01]  /*c4b0*/  @P6 IADD3 R2, P0, R5, R9, RZ ;  /* 0x0000000905026210 */ /* 0x000fe20007f1e0ff */
[----:B------:R3:W-:Y:S01]  /*c4c0*/  @P6 LDGSTS.E.BYPASS.LTC128B.128 [R219+0x8100], [R16.64], !P5 ;  /* 0x0810000010db6fae */ /* 0x0007e2000e901d46 */
[----:B------:R-:W-:Y:S02]  /*c4d0*/  @P6 IADD3 R22, P1, R248, 0x80, RZ ;  /* 0x00000080f8166810 */ /* 0x000fe40007f3e0ff */
[----:B------:R-:W-:Y:S02]  /*c4e0*/  @P6 IADD3.X R7, R4, R15, RZ, P0, !PT ;  /* 0x0000000f04076210 */ /* 0x000fe400007fe4ff */
[----:B--2---:R-:W-:Y:S02]  /*c4f0*/  FMNMX.FTZ R133, R8, R11, !PT ;  /* 0x0000000b08857209 */ /* 0x004fe40007810000 */
[C---:B------:R-:W-:Y:S02]  /*c500*/  @P6 LEA R20, P0, R2.reuse, c[0x0][0x1c8], 0x1 ;  /* 0x0000720002146a11 */ /* 0x040fe400078008ff */
[----:B------:R-:W-:Y:S02]  /*c510*/  @P6 IADD3.X R23, RZ, R252, RZ, P1, !PT ;  /* 0x000000fcff176210 */ /* 0x000fe40000ffe4ff */
[----:B------:R-:W-:Y:S01]  /*c520*/  @P6 LEA.HI.X R21, R2, c[0x0][0x1cc], R7, 0x1, P0 ;  /* 0x0000730002156a11 */ /* 0x000fe200000f0c07 */
[----:B------:R-:W-:Y:S01]  /*c530*/  FADD.FTZ R2, -R133, R134 ;  /* 0x0000008685027221 */ /* 0x000fe20000010100 */
[----:B-1----:R-:W-:Y:S02]  /*c540*/  FMNMX.FTZ R132, R0, R3, !PT ;  /* 0x0000000300847209 */ /* 0x002fe40007810000 */
[C---:B------:R-:W-:Y:S01]  /*c550*/  @P6 IADD3 R6, P1, R5.reuse, R22, RZ ;  /* 0x0000001605066210 */ /* 0x040fe20007f3e0ff */
[----:B------:R-:W-:Y:S01]  /*c560*/  FMUL.FTZ R0, R2, c[0x0][0x2d0] ;  /* 0x0000b40002007a20 */ /* 0x000fe20000410000 */
[----:B------:R-:W-:Y:S01]  /*c570*/  @P6 IADD3 R14, P0, R248, 0xc0, RZ ;  /* 0x000000c0f80e6810 */ /* 0x000fe20007f1e0ff */
[----:B------:R1:W-:Y:S01]  /*c580*/  @P6 LDGSTS.E.BYPASS.LTC128B.128 [R219+0xa100], [R20.64], !P4 ;  /* 0x0a10000014db6fae */ /* 0x0003e2000e101d46 */
[----:B------:R-:W-:Y:S01]  /*c590*/  @P6 IADD3.X R10, R4, R23, RZ, P1, !PT ;  /* 0x00000017040a6210 */ /* 0x000fe20000ffe4ff */
[----:B------:R2:W3:Y:S01]  /*c5a0*/  MUFU.EX2 R2, R0 ;  /* 0x0000000000027308 */ /* 0x0004e20000000800 */
[C---:B------:R-:W-:Y:S02]  /*c5b0*/  @P6 LEA R18, P1, R6.reuse, c[0x0][0x1c8], 0x1 ;  /* 0x0000720006126a11 */ /* 0x040fe400078208ff */
[----:B------:R-:W-:Y:S02]  /*c5c0*/  @P6 IADD3.X R7, RZ, R252, RZ, P0, !PT ;  /* 0x000000fcff076210 */ /* 0x000fe400007fe4ff */
[----:B------:R-:W-:Y:S02]  /*c5d0*/  @P6 LEA.HI.X R19, R6, c[0x0][0x1cc], R10, 0x1, P1 ;  /* 0x0000730006136a11 */ /* 0x000fe400008f0c0a */
[----:B------:R-:W-:Y:S02]  /*c5e0*/  @P6 IADD3 R6, P1, R5, R14, RZ ;  /* 0x0000000e05066210 */ /* 0x000fe40007f3e0ff */
[----:B------:R-:W-:Y:S01]  /*c5f0*/  @P6 MOV R3, c[0x0][0x1e0] ;  /* 0x0000780000036a02 */ /* 0x000fe20000000f00 */
[----:B------:R5:W-:Y:S01]  /*c600*/  @P6 LDGSTS.E.BYPASS.LTC128B.128 [R219+0xc100], [R18.64], !P3 ;  /* 0x0c10000012db6fae */ /* 0x000be2000d901d46 */
[----:B------:R-:W-:Y:S02]  /*c610*/  @P6 IADD3.X R10, R4, R7, RZ, P1, !PT ;  /* 0x00000007040a6210 */ /* 0x000fe40000ffe4ff */
[C---:B------:R-:W-:Y:S02]  /*c620*/  @P6 LEA R12, P1, R6.reuse, c[0x0][0x1c8], 0x1 ;  /* 0x00007200060c6a11 */ /* 0x040fe400078208ff */
[C---:B------:R-:W-:Y:S02]  /*c630*/  @P6 LEA R5, P0, R3.reuse, R5, 0x5 ;  /* 0x0000000503056211 */ /* 0x040fe400078028ff */
[----:B------:R-:W-:Y:S02]  /*c640*/  @P6 MOV R8, c[0x0][0x1e4] ;  /* 0x0000790000086a02 */ /* 0x000fe40000000f00 */
[----:B------:R-:W-:Y:S02]  /*c650*/  @P6 LEA.HI.X R13, R6, c[0x0][0x1cc], R10, 0x1, P1 ;  /* 0x00007300060d6a11 */ /* 0x000fe400008f0c0a */
[----:B------:R-:W-:Y:S02]  /*c660*/  @P6 LEA.HI.X R3, R3, R4, R8, 0x5, P0 ;  /* 0x0000000403036211 */ /* 0x000fe400000f2c08 */
[----:B------:R-:W-:Y:S01]  /*c670*/  @P6 IADD3 R4, P1, R5, R248, RZ ;  /* 0x000000f805046210 */ /* 0x000fe20007f3e0ff */
[----:B--2---:R-:W-:Y:S01]  /*c680*/  FADD.FTZ R0, -R132, R135 ;  /* 0x0000008784007221 */ /* 0x004fe20000010100 */
[----:B------:R2:W-:Y:S01]  /*c690*/  @P6 LDGSTS.E.BYPASS.LTC128B.128 [R219+0xe100], [R12.64], !P2 ;  /* 0x0e1000000cdb6fae */ /* 0x0005e2000d101d46 */
[----:B------:R-:W-:Y:S01]  /*c6a0*/  FMUL.FTZ R135, R133, c[0x0][0x2d0] ;  /* 0x0000b40085877a20 */ /* 0x000fe20000410000 */
[----:B------:R-:W-:Y:S01]  /*c6b0*/  @P6 LEA R10, P0, R4, c[0x0][0x1c8], 0x1 ;  /* 0x00007200040a6a11 */ /* 0x000fe200078008ff */
[----:B------:R-:W-:Y:S01]  /*c6c0*/  FMUL.FTZ R0, R0, c[0x0][0x2d0] ;  /* 0x0000b40000007a20 */ /* 0x000fe20000410000 */
[----:B------:R-:W-:Y:S01]  /*c6d0*/  @P6 IADD3.X R6, R3, R252, RZ, P1, !PT ;  /* 0x000000fc03066210 */ /* 0x000fe20000ffe4ff */
[--C-:B------:R-:W-:Y:S02]  /*c6e0*/  FFMA.FTZ R8, R174, c[0x0][0x2d0], -R135.reuse ;  /* 0x0000b400ae087a23 */ /* 0x100fe40000010887 */
[----:B---3--:R-:W-:Y:S01]  /*c6f0*/  FMUL.FTZ R16, R2, R152 ;  /* 0x0000009802107220 */ /* 0x008fe20000410000 */
[----:B------:R-:W-:Y:S01]  /*c700*/  @P6 LEA.HI.X R11, R4, c[0x0][0x1cc], R6, 0x1, P0 ;  /* 0x00007300040b6a11 */ /* 0x000fe200000f0c06 */
[----:B------:R3:W-:Y:S01]  /*c710*/  MUFU.EX2 R138, R8 ;  /* 0x00000008008a7308 */ /* 0x0007e20000000800 */
[----:B------:R-:W-:Y:S01]  /*c720*/  @P6 IADD3 R4, P1, R5, R9, RZ ;  /* 0x0000000905046210 */ /* 0x000fe20007f3e0ff */
[--C-:B------:R-:W-:Y:S02]  /*c730*/  FFMA.FTZ R9, R176, c[0x0][0x2d0], -R135.reuse ;  /* 0x0000b400b0097a23 */ /* 0x100fe40000010887 */
[----:B------:R1:W-:Y:S01]  /*c740*/  @P6 LDGSTS.E.BYPASS.LTC128B.128 [R219+0x9100], [R10.64], !P5 ;  /* 0x091000000adb6fae */ /* 0x0003e2000e901d46 */
[----:B------:R-:W-:Y:S01]  /*c750*/  @P6 IADD3.X R6, R3, R15, RZ, P1, !PT ;  /* 0x0000000f03066210 */ /* 0x000fe20000ffe4ff */
[C---:B------:R-:W-:Y:S02]  /*c760*/  FMUL.FTZ R17, R2.reuse, R153 ;  /* 0x0000009902117220 */ /* 0x040fe40000410000 */
[C---:B------:R-:W-:Y:S02]  /*c770*/  FMUL.FTZ R25, R2.reuse, R161 ;  /* 0x000000a102197220 */ /* 0x040fe40000410000 */
[----:B------:R1:W-:Y:S01]  /*c780*/  MUFU.EX2 R229, R9 ;  /* 0x0000000900e57308 */ /* 0x0003e20000000800 */
[C---:B------:R-:W-:Y:S01]  /*c790*/  FMUL.FTZ R24, R2.reuse, R160 ;  /* 0x000000a002187220 */ /* 0x040fe20000410000 */
[----:B------:R-:W4:Y:S01]  /*c7a0*/  LDL.LU R161, [R1+0xc] ;  /* 0x00000c0001a17983 */ /* 0x000f220000300800 */
[--C-:B------:R-:W-:Y:S02]  /*c7b0*/  FFMA.FTZ R134, R139, c[0x0][0x2d0], -R135.reuse ;  /* 0x0000b4008b867a23 */ /* 0x100fe40000010887 */
[C---:B------:R-:W-:Y:S02]  /*c7c0*/  FMUL.FTZ R32, R2.reuse, R168 ;  /* 0x000000a802207220 */ /* 0x040fe40000410000 */
[----:B------:R-:W-:Y:S02]  /*c7d0*/  FMUL.FTZ R33, R2, R169 ;  /* 0x000000a902217220 */ /* 0x000fe40000410000 */
[--C-:B------:R-:W-:Y:S01]  /*c7e0*/  FFMA.FTZ R160, R182, c[0x0][0x2d0], -R135.reuse ;  /* 0x0000b400b6a07a23 */ /* 0x100fe20000010887 */
[----:B------:R-:W2:Y:S01]  /*c7f0*/  MUFU.EX2 R0, R0 ;  /* 0x0000000000007308 */ /* 0x000ea20000000800 */
[C---:B------:R-:W-:Y:S02]  /*c800*/  FMUL.FTZ R36, R2.reuse, R36 ;  /* 0x0000002402247220 */ /* 0x040fe40000410000 */
[----:B------:R-:W-:Y:S01]  /*c810*/  FMUL.FTZ R37, R2, R37 ;  /* 0x0000002502257220 */ /* 0x000fe20000410000 */
[----:B---3--:R-:W-:Y:S01]  /*c820*/  @P6 LEA R8, P0, R4, c[0x0][0x1c8], 0x1 ;  /* 0x0000720004086a11 */ /* 0x008fe200078008ff */
[C---:B------:R-:W-:Y:S02]  /*c830*/  FMUL.FTZ R40, R2.reuse, R40 ;  /* 0x0000002802287220 */ /* 0x040fe40000410000 */
[C---:B------:R-:W-:Y:S02]  /*c840*/  FMUL.FTZ R41, R2.reuse, R41 ;  /* 0x0000002902297220 */ /* 0x040fe40000410000 */
[C---:B------:R-:W-:Y:S01]  /*c850*/  FMUL.FTZ R44, R2.reuse, R44 ;  /* 0x0000002c022c7220 */ /* 0x040fe20000410000 */
[----:B------:R-:W-:Y:S01]  /*c860*/  MUFU.EX2 R227, R134 ;  /* 0x0000008600e37308 */ /* 0x000fe20000000800 */
[C---:B------:R-:W-:Y:S02]  /*c870*/  FMUL.FTZ R45, R2.reuse, R45 ;  /* 0x0000002d022d7220 */ /* 0x040fe40000410000 */
[----:B------:R-:W-:Y:S01]  /*c880*/  FMUL.FTZ R48, R2, R48 ;  /* 0x0000003002307220 */ /* 0x000fe20000410000 */
[----:B-1----:R-:W-:Y:S01]  /*c890*/  @P6 LEA.HI.X R9, R4, c[0x0][0x1cc], R6, 0x1, P0 ;  /* 0x0000730004096a11 */ /* 0x002fe200000f0c06 */
[--C-:B------:R-:W-:Y:S01]  /*c8a0*/  FFMA.FTZ R6, R173, c[0x0][0x2d0], -R135.reuse ;  /* 0x0000b400ad067a23 */ /* 0x100fe20000010887 */
[C---:B------:R-:W-:Y:S01]  /*c8b0*/  @P6 IADD3 R4, P1, R5.reuse, R22, RZ ;  /* 0x0000001605046210 */ /* 0x040fe20007f3e0ff */
[----:B------:R-:W-:Y:S01]  /*c8c0*/  FMUL.FTZ R49, R2, R49 ;  /* 0x0000003102317220 */ /* 0x000fe20000410000 */
[----:B------:R-:W-:Y:S01]  /*c8d0*/  @P6 IADD3 R5, P0, R5, R14, RZ ;  /* 0x0000000e05056210 */ /* 0x000fe20007f1e0ff */
[----:B------:R1:W-:Y:S01]  /*c8e0*/  @P6 LDGSTS.E.BYPASS.LTC128B.128 [R219+0xb100], [R8.64], !P4 ;  /* 0x0b10000008db6fae */ /* 0x0003e2000e101d46 */
[C---:B------:R-:W-:Y:S01]  /*c8f0*/  @P6 IADD3.X R14, R3.reuse, R23, RZ, P1, !PT ;  /* 0x00000017030e6210 */ /* 0x040fe20000ffe4ff */
[----:B------:R3:W-:Y:S01]  /*c900*/  MUFU.EX2 R230, R6 ;  /* 0x0000000600e67308 */ /* 0x0007e20000000800 */
[----:B------:R-:W-:Y:S01]  /*c910*/  @P6 IADD3.X R15, R3, R7, RZ, P0, !PT ;  /* 0x00000007030f6210 */ /* 0x000fe200007fe4ff */
[--C-:B------:R-:W-:Y:S02]  /*c920*/  FFMA.FTZ R3, R172, c[0x0][0x2d0], -R135.reuse ;  /* 0x0000b400ac037a23 */ /* 0x100fe40000010887 */
[C---:B--2---:R-:W-:Y:S02]  /*c930*/  FMUL.FTZ R10, R0.reuse, R146 ;  /* 0x00000092000a7220 */ /* 0x044fe40000410000 */
[C---:B------:R-:W-:Y:S02]  /*c940*/  FMUL.FTZ R11, R0.reuse, R147 ;  /* 0x00000093000b7220 */ /* 0x040fe40000410000 */
[C---:B-----5:R-:W-:Y:S02]  /*c950*/  FMUL.FTZ R18, R0.reuse, R154 ;  /* 0x0000009a00127220 */ /* 0x060fe40000410000 */
[----:B------:R2:W5:Y:S01]  /*c960*/  MUFU.EX2 R228, R3 ;  /* 0x0000000300e47308 */ /* 0x0005620000000800 */
        /* <DEDUP_REMOVED lines=8> */
[----:B---3--:R-:W-:Y:S01]  /*c9f0*/  @P6 LEA R6, P0, R4, c[0x0][0x1c8], 0x1 ;  /* 0x0000720004066a11 */ /* 0x008fe200078008ff */
[----:B-1----:R-:W-:Y:S02]  /*ca00*/  FMUL.FTZ R9, R2, R145 ;  /* 0x0000009102097220 */ /* 0x002fe40000410000 */
[----:B------:R-:W-:Y:S01]  /*ca10*/  FFMA.FTZ R134, R184, c[0x0][0x2d0], -R135 ;  /* 0x0000b400b8867a23 */ /* 0x000fe20000010887 */
[----:B------:R-:W-:Y:S01]  /*ca20*/  @P6 LEA.HI.X R7, R4, c[0x0][0x1cc], R14, 0x1, P0 ;  /* 0x0000730004076a11 */ /* 0x000fe200000f0c0e */
[C---:B------:R-:W-:Y:S01]  /*ca30*/  FMUL.FTZ R42, R0.reuse, R42 ;  /* 0x0000002a002a7220 */ /* 0x040fe20000410000 */
[C---:B------:R-:W-:Y:S01]  /*ca40*/  @P6 LEA R4, P0, R5.reuse, c[0x0][0x1c8], 0x1 ;  /* 0x0000720005046a11 */ /* 0x040fe200078008ff */
[----:B------:R1:W-:Y:S01]  /*ca50*/  MUFU.EX2 R226, R134 ;  /* 0x0000008600e27308 */ /* 0x0003e20000000800 */
[----:B------:R-:W-:Y:S01]  /*ca60*/  FMUL.FTZ R43, R0, R43 ;  /* 0x0000002b002b7220 */ /* 0x000fe20000410000 */
[----:B------:R3:W-:Y:S01]  /*ca70*/  @P6 LDGSTS.E.BYPASS.LTC128B.128 [R219+0xd100], [R6.64], !P3 ;  /* 0x0d10000006db6fae */ /* 0x0007e2000d901d46 */
[----:B--2---:R-:W-:Y:S01]  /*ca80*/  FMUL.FTZ R3, R132, c[0x0][0x2d0] ;  /* 0x0000b40084037a20 */ /* 0x004fe20000410000 */
[----:B------:R-:W-:Y:S01]  /*ca90*/  @P6 LEA.HI.X R5, R5, c[0x0][0x1cc], R15, 0x1, P0 ;  /* 0x0000730005056a11 */ /* 0x000fe200000f0c0f */
[----:B------:R-:W-:Y:S02]  /*caa0*/  FMUL.FTZ R46, R0, R46 ;  /* 0x0000002e002e7220 */ /* 0x000fe40000410000 */
[--C-:B------:R-:W-:Y:S02]  /*cab0*/  FFMA.FTZ R14, R178, c[0x0][0x2d0], -R3.reuse ;  /* 0x0000b400b20e7a23 */ /* 0x100fe40000010803 */
[--C-:B------:R-:W-:Y:S01]  /*cac0*/  FFMA.FTZ R8, R175, c[0x0][0x2d0], -R3.reuse ;  /* 0x0000b400af087a23 */ /* 0x100fe20000010803 */
[----:B------:R2:W-:Y:S01]  /*cad0*/  @P6 LDGSTS.E.BYPASS.LTC128B.128 [R219+0xf100], [R4.64], !P2 ;  /* 0x0f10000004db6fae */ /* 0x0005e2000d101d46 */
[----:B------:R2:W-:Y:S01]  /*cae0*/  MUFU.EX2 R174, R14 ;  /* 0x0000000e00ae7308 */ /* 0x0005e20000000800 */
[C---:B------:R-:W-:Y:S02]  /*caf0*/  FMUL.FTZ R47, R0.reuse, R47 ;  /* 0x0000002f002f7220 */ /* 0x040fe40000410000 */
[C---:B------:R-:W-:Y:S02]  /*cb00*/  FMUL.FTZ R50, R0.reuse, R50 ;  /* 0x0000003200327220 */ /* 0x040fe40000410000 */
[----:B------:R-:W-:Y:S02]  /*cb10*/  FMUL.FTZ R51, R0, R51 ;  /* 0x0000003300337220 */ /* 0x000fe40000410000 */
[----:B------:R-:W-:Y:S01]  /*cb20*/  LDSM.16.MT88.4 R20, [R194] ;  /* 0x00000000c214783b */ /* 0x000fe20000004200 */
[C---:B------:R-:W-:Y:S02]  /*cb30*/  FMUL.FTZ R52, R2.reuse, R52 ;  /* 0x0000003402347220 */ /* 0x040fe40000410000 */
[----:B------:R2:W-:Y:S01]  /*cb40*/  MUFU.EX2 R173, R8 ;  /* 0x0000000800ad7308 */ /* 0x0005e20000000800 */
[----:B------:R-:W-:Y:S02]  /*cb50*/  FMUL.FTZ R53, R2, R53 ;  /* 0x0000003502357220 */ /* 0x000fe40000410000 */
[--C-:B-1----:R-:W-:Y:S02]  /*cb60*/  FFMA.FTZ R134, R185, c[0x0][0x2d0], -R3.reuse ;  /* 0x0000b400b9867a23 */ /* 0x102fe40000010803 */
[----:B------:R-:W-:Y:S01]  /*cb70*/  LDSM.16.MT88.4 R28, [R197] ;  /* 0x00000000c51c783b */ /* 0x000fe20000004200 */
[C---:B------:R-:W-:Y:S02]  /*cb80*/  FMUL.FTZ R54, R0.reuse, R54 ;  /* 0x0000003600367220 */ /* 0x040fe40000410000 */
[----:B---3--:R-:W-:Y:S01]  /*cb90*/  FMUL.FTZ R6, R0, R142 ;  /* 0x0000008e00067220 */ /* 0x008fe20000410000 */
[----:B-----5:R-:W-:Y:S01]  /*cba0*/  F2FP.PACK_AB R142, R228, R230 ;  /* 0x000000e6e48e723e */ /* 0x020fe200000000ff */
[C---:B------:R-:W-:Y:S01]  /*cbb0*/  FMUL.FTZ R7, R0.reuse, R143 ;  /* 0x0000008f00077220 */ /* 0x040fe20000410000 */
[----:B------:R-:W-:Y:S01]  /*cbc0*/  MUFU.EX2 R189, R134 ;  /* 0x0000008600bd7308 */ /* 0x000fe20000000800 */
[----:B------:R-:W-:Y:S01]  /*cbd0*/  FMUL.FTZ R55, R0, R55 ;  /* 0x0000003700377220 */ /* 0x000fe20000410000 */
[----:B------:R-:W-:Y:S01]  /*cbe0*/  LDSM.16.MT88.4 R152, [R194+0x2000] ;  /* 0x00200000c298783b */ /* 0x000fe20000004200 */
[--C-:B--2---:R-:W-:Y:S02]  /*cbf0*/  FFMA.FTZ R14, R179, c[0x0][0x2d0], -R3.reuse ;  /* 0x0000b400b30e7a23 */ /* 0x104fe40000010803 */
[----:B------:R-:W-:Y:S02]  /*cc00*/  FFMA.FTZ R4, R177, c[0x0][0x2d0], -R3 ;  /* 0x0000b400b1047a23 */ /* 0x000fe40000010803 */
[C---:B------:R-:W-:Y:S02]  /*cc10*/  FMUL.FTZ R5, R2.reuse, R141 ;  /* 0x0000008d02057220 */ /* 0x040fe40000410000 */
[C---:B------:R-:W-:Y:S01]  /*cc20*/  FMUL.FTZ R56, R2.reuse, R56 ;  /* 0x0000003802387220 */ /* 0x040fe20000410000 */
[----:B------:R-:W1:Y:S01]  /*cc30*/  MUFU.EX2 R190, R14 ;  /* 0x0000000e00be7308 */ /* 0x000e620000000800 */
[----:B------:R-:W-:Y:S01]  /*cc40*/  LDSM.16.MT88.4 R168, [R196+0x1800] ;  /* 0x00180000c4a8783b */ /* 0x000fe20000004200 */
[C---:B------:R-:W-:Y:S02]  /*cc50*/  FMUL.FTZ R57, R2.reuse, R57 ;  /* 0x0000003902397220 */ /* 0x040fe40000410000 */
[----:B------:R-:W-:Y:S02]  /*cc60*/  FMUL.FTZ R8, R2, R144 ;  /* 0x0000009002087220 */ /* 0x000fe40000410000 */
[C---:B------:R-:W-:Y:S02]  /*cc70*/  FMUL.FTZ R58, R0.reuse, R58 ;  /* 0x0000003a003a7220 */ /* 0x040fe40000410000 */
[----:B------:R-:W-:Y:S01]  /*cc80*/  FMUL.FTZ R59, R0, R59 ;  /* 0x0000003b003b7220 */ /* 0x000fe20000410000 */
[----:B------:R-:W-:Y:S01]  /*cc90*/  LDSM.16.MT88.4 R144, [R196] ;  /* 0x00000000c490783b */ /* 0x000fe20000004200 */
[----:B------:R-:W2:Y:S01]  /*cca0*/  MUFU.EX2 R172, R4 ;  /* 0x0000000400ac7308 */ /* 0x000ea20000000800 */
[C---:B------:R-:W-:Y:S02]  /*ccb0*/  FMUL.FTZ R60, R2.reuse, R60 ;  /* 0x0000003c023c7220 */ /* 0x040fe40000410000 */
[----:B------:R-:W-:Y:S02]  /*ccc0*/  FMUL.FTZ R61, R2, R61 ;  /* 0x0000003d023d7220 */ /* 0x000fe40000410000 */
[C---:B------:R-:W-:Y:S02]  /*ccd0*/  FMUL.FTZ R62, R0.reuse, R62 ;  /* 0x0000003e003e7220 */ /* 0x040fe40000410000 */
[----:B------:R-:W0:Y:S01]  /*cce0*/  LDGDEPBAR ;  /* 0x00000000000079af */ /* 0x000e220000000000 */
[----:B------:R-:W-:Y:S02]  /*ccf0*/  FMUL.FTZ R63, R0, R63 ;  /* 0x0000003f003f7220 */ /* 0x000fe40000410000 */
[C---:B------:R-:W-:Y:S02]  /*cd00*/  FMUL.FTZ R64, R2.reuse, R64 ;  /* 0x0000004002407220 */ /* 0x040fe40000410000 */
[----:B------:R-:W-:Y:S01]  /*cd10*/  FMUL.FTZ R65, R2, R65 ;  /* 0x0000004102417220 */ /* 0x000fe20000410000 */
[----:B-1----:R-:W-:Y:S02]  /*cd20*/  F2FP.PACK_AB R141, R190, R174 ;  /* 0x000000aebe8d723e */ /* 0x002fe400000000ff */
[----:B------:R-:W1:Y:S01]  /*cd30*/  LDSM.16.MT88.4 R12, [R193] ;  /* 0x00000000c10c783b */ /* 0x000e620000004200 */
[C---:B------:R-:W-:Y:S02]  /*cd40*/  FMUL.FTZ R66, R0.reuse, R66 ;  /* 0x0000004200427220 */ /* 0x040fe40000410000 */
[----:B------:R-:W-:Y:S02]  /*cd50*/  FMUL.FTZ R67, R0, R67 ;  /* 0x0000004300437220 */ /* 0x000fe40000410000 */
[C---:B------:R-:W-:Y:S02]  /*cd60*/  FMUL.FTZ R68, R2.reuse, R68 ;  /* 0x0000004402447220 */ /* 0x040fe40000410000 */
[----:B------:R-:W-:Y:S01]  /*cd70*/  FMUL.FTZ R69, R2, R69 ;  /* 0x0000004502457220 */ /* 0x000fe20000410000 */
[----:B--2---:R-:W-:Y:S01]  /*cd80*/  F2FP.PACK_AB R143, R172, R173 ;  /* 0x000000adac8f723e */ /* 0x004fe200000000ff */
[----:B------:R-:W-:Y:S01]  /*cd90*/  FMUL.FTZ R4, R2, R140 ;  /* 0x0000008c02047220 */ /* 0x000fe20000410000 */
[----:B------:R-:W-:Y:S01]  /*cda0*/  F2FP.PACK_AB R140, R229, R138 ;  /* 0x0000008ae58c723e */ /* 0x000fe200000000ff */
        /* <DEDUP_REMOVED lines=14> */
[C---:B-1----:R-:W-:Y:S05]  /*ce90*/  HMMA.16816.F32 R4, R140.reuse, R12, R4 ;  /* 0x0000000c8c04723c */ /* 0x042fea0000001804 */
        /* <DEDUP_REMOVED lines=17> */
[C---:B------:R-:W-:Y:S04]  /*cfb0*/  FMUL.FTZ R22, R0.reuse, R158 ;  /* 0x0000009e00167220 */ /* 0x040fe80000410000 */
[C---:B------:R-:W-:Y:S02]  /*cfc0*/  FMUL.FTZ R23, R0.reuse, R159 ;  /* 0x0000009f00177220 */ /* 0x040fe40000410000 */
[--C-:B------:R-:W-:Y:S02]  /*cfd0*/  FFMA.FTZ R158, R237, c[0x0][0x2d0], -R135.reuse ;  /* 0x0000b400ed9e7a23 */ /* 0x100fe40000010887 */
[----:B------:R-:W-:Y:S02]  /*cfe0*/  FFMA.FTZ R159, R183, c[0x0][0x2d0], -R135 ;  /* 0x0000b400b79f7a23 */ /* 0x000fe40000010887 */
[--C-:B------:R-:W-:Y:S01]  /*cff0*/  FFMA.FTZ R156, R137, c[0x0][0x2d0], -R3.reuse ;  /* 0x0000b400899c7a23 */ /* 0x100fe20000010803 */
[C---:B------:R-:W-:Y:S01]  /*d000*/  HMMA.16816.F32 R20, R140.reuse, R28, R20 ;  /* 0x0000001c8c14723c */ /* 0x040fe20000001814 */
[----:B------:R-:W-:Y:S02]  /*d010*/  MUFU.EX2 R183, R157 ;  /* 0x0000009d00b77308 */ /* 0x000fe40000000800 */
[C---:B------:R-:W-:Y:S02]  /*d020*/  FMUL.FTZ R90, R0.reuse, R90 ;  /* 0x0000005a005a7220 */ /* 0x040fe40000410000 */
[----:B------:R-:W-:Y:S02]  /*d030*/  FMUL.FTZ R91, R0, R91 ;  /* 0x0000005b005b7220 */ /* 0x000fe40000410000 */
[C---:B------:R-:W-:Y:S01]  /*d040*/  FMUL.FTZ R28, R2.reuse, R164 ;  /* 0x000000a4021c7220 */ /* 0x040fe20000410000 */
[C---:B------:R-:W-:Y:S03]  /*d050*/  HMMA.16816.F32 R24, R140.reuse, R30, R24 ;  /* 0x0000001e8c18723c */ /* 0x040fe60000001818 */
[----:B------:R-:W-:Y:S01]  /*d060*/  MUFU.EX2 R185, R158 ;  /* 0x0000009e00b97308 */ /* 0x000fe20000000800 */
[C---:B------:R-:W-:Y:S02]  /*d070*/  FMUL.FTZ R29, R2.reuse, R165 ;  /* 0x000000a5021d7220 */ /* 0x040fe40000410000 */
[----:B------:R-:W-:Y:S02]  /*d080*/  FMUL.FTZ R92, R2, R92 ;  /* 0x0000005c025c7220 */ /* 0x000fe40000410000 */
[C---:B------:R-:W-:Y:S04]  /*d090*/  FMUL.FTZ R30, R0.reuse, R166 ;  /* 0x000000a6001e7220 */ /* 0x040fe80000410000 */
[----:B------:R-:W-:Y:S01]  /*d0a0*/  FMUL.FTZ R31, R0, R167 ;  /* 0x000000a7001f7220 */ /* 0x000fe20000410000 */
[----:B------:R-:W-:Y:S01]  /*d0b0*/  MUFU.EX2 R184, R159 ;  /* 0x0000009f00b87308 */ /* 0x000fe20000000800 */
[----:B------:R-:W-:Y:S02]  /*d0c0*/  FMUL.FTZ R93, R2, R93 ;  /* 0x0000005d025d7220 */ /* 0x000fe40000410000 */
[C---:B------:R-:W-:Y:S02]  /*d0d0*/  FMUL.FTZ R94, R0.reuse, R94 ;  /* 0x0000005e005e7220 */ /* 0x040fe40000410000 */
[----:B------:R-:W-:Y:S01]  /*d0e0*/  FMUL.FTZ R95, R0, R95 ;  /* 0x0000005f005f7220 */ /* 0x000fe20000410000 */
[C---:B------:R-:W-:Y:S03]  /*d0f0*/  HMMA.16816.F32 R28, R140.reuse, R144, R28 ;  /* 0x000000908c1c723c */ /* 0x040fe6000000181c */
[C---:B------:R-:W-:Y:S02]  /*d100*/  FMUL.FTZ R96, R2.reuse, R96 ;  /* 0x0000006002607220 */ /* 0x040fe40000410000 */
[----:B------:R-:W-:Y:S02]  /*d110*/  FMUL.FTZ R97, R2, R97 ;  /* 0x0000006102617220 */ /* 0x000fe40000410000 */
[C---:B------:R-:W-:Y:S01]  /*d120*/  FMUL.FTZ R98, R0.reuse, R98 ;  /* 0x0000006200627220 */ /* 0x040fe20000410000 */
[C---:B------:R-:W-:Y:S01]  /*d130*/  HMMA.16816.F32 R32, R140.reuse, R146, R32 ;  /* 0x000000928c20723c */ /* 0x040fe20000001820 */
[----:B------:R-:W2:Y:S03]  /*d140*/  LDSM.16.MT88.4 R144, [R197+0x2000] ;  /* 0x00200000c590783b */ /* 0x000ea60000004200 */
        /* <DEDUP_REMOVED lines=24> */
[----:B------:R-:W-:Y:S02]  /*d2d0*/  FMUL.FTZ R114, R0, R114 ;  /* 0x0000007200727220 */ /* 0x000fe40000410000 */
[C---:B-1----:R-:W-:Y:S04]  /*d2e0*/  HMMA.16816.F32 R60, R140.reuse, R148, R60 ;  /* 0x000000948c3c723c */ /* 0x042fe8000000183c */
[----:B------:R-:W-:Y:S02]  /*d2f0*/  FFMA.FTZ R134, R186, c[0x0][0x2d0], -R3 ;  /* 0x0000b400ba867a23 */ /* 0x000fe40000010803 */
[----:B------:R-:W-:Y:S02]  /*d300*/  FMUL.FTZ R115, R0, R115 ;  /* 0x0000007300737220 */ /* 0x000fe40000410000 */
[C---:B------:R-:W-:Y:S01]  /*d310*/  HMMA.16816.F32 R64, R140.reuse, R150, R64 ;  /* 0x000000968c40723c */ /* 0x040fe20000001840 */
[----:B------:R1:W5:Y:S01]  /*d320*/  MUFU.EX2 R188, R134 ;  /* 0x0000008600bc7308 */ /* 0x0003620000000800 */
        /* <DEDUP_REMOVED lines=11> */
[C---:B--2---:R-:W-:Y:S03]  /*d3e0*/  HMMA.16816.F32 R76, R140.reuse, R144, R76 ;  /* 0x000000908c4c723c */ /* 0x044fe6000000184c */
[--C-:B-1----:R-:W-:Y:S02]  /*d3f0*/  FFMA.FTZ R134, R187, c[0x0][0x2d0], -R135.reuse ;  /* 0x0000b400bb867a23 */ /* 0x102fe40000010887 */
[----:B------:R-:W-:Y:S02]  /*d400*/  FMUL.FTZ R123, R0, R123 ;  /* 0x0000007b007b7220 */ /* 0x000fe40000410000 */
[----:B------:R1:W-:Y:S01]  /*d410*/  MUFU.EX2 R225, R134 ;  /* 0x0000008600e17308 */ /* 0x0003e20000000800 */
[C---:B------:R-:W-:Y:S01]  /*d420*/  HMMA.16816.F32 R80, R140.reuse, R146, R80 ;  /* 0x000000928c50723c */ /* 0x040fe20000001850 */
[----:B------:R-:W2:Y:S03]  /*d430*/  LDSM.16.MT88.4 R144, [R193+0x6000] ;  /* 0x00600000c190783b */ /* 0x000ea60000004200 */
        /* <DEDUP_REMOVED lines=10> */
[----:B-1----:R-:W-:Y:S02]  /*d4e0*/  FFMA.FTZ R134, R191, c[0x0][0x2d0], -R135 ;  /* 0x0000b400bf867a23 */ /* 0x002fe40000010887 */
[C---:B---3--:R-:W-:Y:S02]  /*d4f0*/  HMMA.16816.F32 R92, R140.reuse, R152, R92 ;  /* 0x000000988c5c723c */ /* 0x048fe4000000185c */
[----:B------:R1:W-:Y:S02]  /*d500*/  MUFU.EX2 R224, R134 ;  /* 0x0000008600e07308 */ /* 0x0003e40000000800 */
[C---:B------:R-:W-:Y:S02]  /*d510*/  FMUL.FTZ R131, R0.reuse, R131 ;  /* 0x0000008300837220 */ /* 0x040fe40000410000 */
[----:B------:R-:W-:Y:S02]  /*d520*/  FFMA.FTZ R0, R0, R161, R174 ;  /* 0x000000a100007223 */ /* 0x000fe400000100ae */
[C---:B------:R-:W-:Y:S01]  /*d530*/  HMMA.16816.F32 R96, R140.reuse, R154, R96 ;  /* 0x0000009a8c60723c */ /* 0x040fe20000001860 */
[----:B------:R-:W3:Y:S03]  /*d540*/  LDSM.16.MT88.4 R152, [R197+0x6000] ;  /* 0x00600000c598783b */ /* 0x000ee60000004200 */
[----:B------:R-:W-:Y:S02]  /*d550*/  FADD.FTZ R0, R190, R0 ;  /* 0x00000000be007221 */ /* 0x000fe40000010000 */
[----:B------:R-:W-:Y:S02]  /*d560*/  FFMA.FTZ R2, R2, R242, R138 ;  /* 0x000000f202027223 */ /* 0x000fe4000001008a */
[C---:B--2---:R-:W-:Y:S01]  /*d570*/  HMMA.16816.F32 R100, R140.reuse, R144, R100 ;  /* 0x000000908c64723c */ /* 0x044fe20000001864 */
[----:B------:R-:W-:Y:S03]  /*d580*/  LDSM.16.MT88.4 R160, [R197+0x1800] ;  /* 0x00180000c5a0783b */ /* 0x000fe60000004200 */
[----:B------:R-:W-:Y:S02]  /*d590*/  FADD.FTZ R0, R173, R0 ;  /* 0x00000000ad007221 */ /* 0x000fe40000010000 */
[----:B------:R-:W-:Y:S02]  /*d5a0*/  FADD.FTZ R2, R229, R2 ;  /* 0x00000002e5027221 */ /* 0x000fe40000010000 */
[C---:B------:R-:W-:Y:S01]  /*d5b0*/  HMMA.16816.F32 R104, R140.reuse, R146, R104 ;  /* 0x000000928c68723c */ /* 0x040fe20000001868 */
[----:B------:R-:W2:Y:S03]  /*d5c0*/  LDSM.16.MT88.4 R144, [R196+0x6000] ;  /* 0x00600000c490783b */ /* 0x000ea60000004200 */
[--C-:B-1----:R-:W-:Y:S02]  /*d5d0*/  FFMA.FTZ R134, R221, c[0x0][0x2d0], -R3.reuse ;  /* 0x0000b400dd867a23 */ /* 0x102fe40000010803 */
[----:B------:R-:W-:Y:S02]  /*d5e0*/  FADD.FTZ R0, R172, R0 ;  /* 0x00000000ac007221 */ /* 0x000fe40000010000 */
[----:B------:R1:W1:Y:S01]  /*d5f0*/  MUFU.EX2 R187, R134 ;  /* 0x0000008600bb7308 */ /* 0x0002620000000800 */
[C---:B----4-:R-:W-:Y:S01]  /*d600*/  HMMA.16816.F32 R108, R140.reuse, R148, R108 ;  /* 0x000000948c6c723c */ /* 0x050fe2000000186c */
[----:B------:R-:W-:Y:S02]  /*d610*/  LDSM.16.MT88.4 R172, [R193+0x3800] ;  /* 0x00380000c1ac783b */ /* 0x000fe40000004200 */
[----:B------:R-:W-:Y:S02]  /*d620*/  FADD.FTZ R0, R189, R0 ;  /* 0x00000000bd007221 */ /* 0x000fe40000010000 */
[----:B------:R-:W-:Y:S02]  /*d630*/  FADD.FTZ R2, R230, R2 ;  /* 0x00000002e6027221 */ /* 0x000fe40000010000 */
[----:B-----5:R-:W-:Y:S01]  /*d640*/  FADD.FTZ R0, R188, R0 ;  /* 0x00000000bc007221 */ /* 0x020fe20000010000 */
[C---:B------:R-:W-:Y:S01]  /*d650*/  HMMA.16816.F32 R112, R140.reuse, R150, R112 ;  /* 0x000000968c70723c */ /* 0x040fe20000001870 */
[----:B------:R-:W4:Y:S03]  /*d660*/  LDSM.16.MT88.4 R148, [R193+0x800] ;  /* 0x00080000c194783b */ /* 0x000f260000004200 */
[----:B------:R-:W-:Y:S04]  /*d670*/  FADD.FTZ R2, R228, R2 ;  /* 0x00000002e4027221 */ /* 0x000fe80000010000 */
[C---:B---3--:R-:W-:Y:S04]  /*d680*/  HMMA.16816.F32 R116, R140.reuse, R152, R116 ;  /* 0x000000988c74723c */ /* 0x048fe80000001874 */
[----:B------:R-:W-:Y:S02]  /*d690*/  FADD.FTZ R2, R227, R2 ;  /* 0x00000002e3027221 */ /* 0x000fe40000010000 */
[----:B-1----:R-:W-:Y:S02]  /*d6a0*/  FFMA.FTZ R134, R222, c[0x0][0x2d0], -R3 ;  /* 0x0000b400de867a23 */ /* 0x002fe40000010803 */
[C---:B------:R-:W-:Y:S01]  /*d6b0*/  HMMA.16816.F32 R120, R140.reuse, R154, R120 ;  /* 0x0000009a8c78723c */ /* 0x040fe20000001878 */
[----:B------:R-:W1:Y:S01]  /*d6c0*/  LDSM.16.MT88.4 R152, [R194+0x800] ;  /* 0x00080000c298783b */ /* 0x000e620000004200 */
[----:B------:R3:W5:Y:S02]  /*d6d0*/  MUFU.EX2 R186, R134 ;  /* 0x0000008600ba7308 */ /* 0x0007640000000800 */
[----:B------:R-:W-:Y:S02]  /*d6e0*/  FADD.FTZ R0, R187, R0 ;  /* 0x00000000bb007221 */ /* 0x000fe40000010000 */
[----:B------:R-:W-:Y:S02]  /*d6f0*/  FADD.FTZ R2, R226, R2 ;  /* 0x00000002e2027221 */ /* 0x000fe40000010000 */
[C---:B--2---:R-:W-:Y:S04]  /*d700*/  HMMA.16816.F32 R124, R140.reuse, R144, R124 ;  /* 0x000000908c7c723c */ /* 0x044fe8000000187c */
[----:B------:R-:W-:Y:S04]  /*d710*/  FADD.FTZ R2, R225, R2 ;  /* 0x00000002e1027221 */ /* 0x000fe80000010000 */
[----:B------:R-:W-:Y:S01]  /*d720*/  HMMA.16816.F32 R128, R140, R146, R128 ;  /* 0x000000928c80723c */ /* 0x000fe20000001880 */
[----:B------:R-:W2:Y:S03]  /*d730*/  LDSM.16.MT88.4 R144, [R197+0x800] ;  /* 0x00080000c590783b */ /* 0x000ea60000004200 */
[----:B------:R-:W-:Y:S03]  /*d740*/  FADD.FTZ R2, R224, R2 ;  /* 0x00000002e0027221 */ /* 0x000fe60000010000 */
[----:B------:R-:W-:Y:S02]  /*d750*/  F2FP.PACK_AB R140, R226, R227 ;  /* 0x000000e3e28c723e */ /* 0x000fe400000000ff */
[----:B------:R-:W-:Y:S03]  /*d760*/  F2FP.PACK_AB R141, R188, R189 ;  /* 0x000000bdbc8d723e */ /* 0x000fe600000000ff */
[----:B------:R-:W-:Y:S01]  /*d770*/  F2FP.PACK_AB R142, R224, R225 ;  /* 0x000000e1e08e723e */ /* 0x000fe200000000ff */
[--C-:B---3--:R-:W-:Y:S01]  /*d780*/  FFMA.FTZ R134, R234, c[0x0][0x2d0], -R135.reuse ;  /* 0x0000b400ea867a23 */ /* 0x108fe20000010887 */
[C---:B-----5:R-:W-:Y:S01]  /*d790*/  F2FP.PACK_AB R143, R186.reuse, R187 ;  /* 0x000000bbba8f723e */ /* 0x060fe200000000ff */
[----:B------:R-:W-:Y:S02]  /*d7a0*/  FADD.FTZ R0, R186, R0 ;  /* 0x00000000ba007221 */ /* 0x000fe40000010000 */
[----:B------:R3:W5:Y:S04]  /*d7b0*/  MUFU.EX2 R222, R134 ;  /* 0x0000008600de7308 */ /* 0x0007680000000800 */
[C---:B----4-:R-:W-:Y:S08]  /*d7c0*/  HMMA.16816.F32 R4, R140.reuse, R148, R4 ;  /* 0x000000948c04723c */ /* 0x050ff00000001804 */
[C---:B------:R-:W-:Y:S01]  /*d7d0*/  HMMA.16816.F32 R8, R140.reuse, R150, R8 ;  /* 0x000000968c08723c */ /* 0x040fe20000001808 */
[----:B------:R-:W4:Y:S07]  /*d7e0*/  LDSM.16.MT88.4 R148, [R196+0x800] ;  /* 0x00080000c494783b */ /* 0x000f2e0000004200 */
[C---:B-1----:R-:W-:Y:S04]  /*d7f0*/  HMMA.16816.F32 R12, R140.reuse, R152, R12 ;  /* 0x000000988c0c723c */ /* 0x042fe8000000180c */
[----:B---3--:R-:W-:Y:S02]  /*d800*/  FFMA.FTZ R134, R223, c[0x0][0x2d0], -R135 ;  /* 0x0000b400df867a23 */ /* 0x008fe40000010887 */
[----:B-----5:R-:W-:Y:S02]  /*d810*/  FADD.FTZ R2, R222, R2 ;  /* 0x00000002de027221 */ /* 0x020fe40000010000 */
[C---:B------:R-:W-:Y:S01]  /*d820*/  HMMA.16816.F32 R16, R140.reuse, R154, R16 ;  /* 0x0000009a8c10723c */ /* 0x040fe20000001810 */
[----:B------:R-:W1:Y:S01]  /*d830*/  LDSM.16.MT88.4 R152, [R193+0x2800] ;  /* 0x00280000c198783b */ /* 0x000e620000004200 */
[----:B------:R3:W5:Y:S06]  /*d840*/  MUFU.EX2 R223, R134 ;  /* 0x0000008600df7308 */ /* 0x00076c0000000800 */
[C---:B--2---:R-:W-:Y:S08]  /*d850*/  HMMA.16816.F32 R20, R140.reuse, R144, R20 ;  /* 0x000000908c14723c */ /* 0x044ff00000001814 */
[C---:B------:R-:W-:Y:S01]  /*d860*/  HMMA.16816.F32 R24, R140.reuse, R146, R24 ;  /* 0x000000928c18723c */ /* 0x040fe20000001818 */
[----:B------:R-:W2:Y:S07]  /*d870*/  LDSM.16.MT88.4 R144, [R194+0x2800] ;  /* 0x00280000c290783b */ /* 0x000eae0000004200 */
[C---:B----4-:R-:W-:Y:S04]  /*d880*/  HMMA.16816.F32 R28, R140.reuse, R148, R28 ;  /* 0x000000948c1c723c */ /* 0x050fe8000000181c */
[--C-:B---3--:R-:W-:Y:S02]  /*d890*/  FFMA.FTZ R134, R233, c[0x0][0x2d0], -R3.reuse ;  /* 0x0000b400e9867a23 */ /* 0x108fe40000010803 */
[----:B-----5:R-:W-:Y:S02]  /*d8a0*/  FADD.FTZ R2, R223, R2 ;  /* 0x00000002df027221 */ /* 0x020fe40000010000 */
[----:B------:R3:W4:Y:S01]  /*d8b0*/  MUFU.EX2 R180, R134 ;  /* 0x0000008600b47308 */ /* 0x0007220000000800 */
[C---:B------:R-:W-:Y:S01]  /*d8c0*/  HMMA.16816.F32 R32, R140.reuse, R150, R32 ;  /* 0x000000968c20723c */ /* 0x040fe20000001820 */
[----:B------:R-:W5:Y:S07]  /*d8d0*/  LDSM.16.MT88.4 R148, [R197+0x2800] ;  /* 0x00280000c594783b */ /* 0x000f6e0000004200 */
[C---:B-1----:R-:W-:Y:S08]  /*d8e0*/  HMMA.16816.F32 R36, R140.reuse, R152, R36 ;  /* 0x000000988c24723c */ /* 0x042ff00000001824 */
[C---:B------:R-:W-:Y:S01]  /*d8f0*/  HMMA.16816.F32 R40, R140.reuse, R154, R40 ;  /* 0x0000009a8c28723c */ /* 0x040fe20000001828 */
[----:B------:R-:W1:Y:S03]  /*d900*/  LDSM.16.MT88.4 R152, [R196+0x2800] ;  /* 0x00280000c498783b */ /* 0x000e660000004200 */
[----:B---3--:R-:W-:Y:S04]  /*d910*/  FFMA.FTZ R134, R232, c[0x0][0x2d0], -R3 ;  /* 0x0000b400e8867a23 */ /* 0x008fe80000010803 */
[C---:B--2---:R-:W-:Y:S01]  /*d920*/  HMMA.16816.F32 R44, R140.reuse, R144, R44 ;  /* 0x000000908c2c723c */ /* 0x044fe2000000182c */
[----:B------:R-:W2:Y:S03]  /*d930*/  MUFU.EX2 R181, R134 ;  /* 0x0000008600b57308 */ /* 0x000ea60000000800 */
[----:B----4-:R-:W-:Y:S04]  /*d940*/  FADD.FTZ R0, R180, R0 ;  /* 0x00000000b4007221 */ /* 0x010fe80000010000 */
[C---:B------:R-:W-:Y:S01]  /*d950*/  HMMA.16816.F32 R48, R140.reuse, R146, R48 ;  /* 0x000000928c30723c */ /* 0x040fe20000001830 */
[----:B------:R-:W3:Y:S07]  /*d960*/  LDSM.16.MT88.4 R144, [R193+0x4800] ;  /* 0x00480000c190783b */ /* 0x000eee0000004200 */
[C---:B-----5:R-:W-:Y:S08]  /*d970*/  HMMA.16816.F32 R52, R140.reuse, R148, R52 ;  /* 0x000000948c34723c */ /* 0x060ff00000001834 */
[C---:B------:R-:W-:Y:S01]  /*d980*/  HMMA.16816.F32 R56, R140.reuse, R150, R56 ;  /* 0x000000968c38723c */ /* 0x040fe20000001838 */
[----:B------:R-:W4:Y:S03]  /*d990*/  LDSM.16.MT88.4 R148, [R194+0x4800] ;  /* 0x00480000c294783b */ /* 0x000f260000004200 */
[----:B--2---:R-:W-:Y:S01]  /*d9a0*/  F2FP.PACK_AB R137, R181, R180 ;  /* 0x000000b4b589723e */ /* 0x004fe200000000ff */
[--C-:B------:R-:W-:Y:S02]  /*d9b0*/  FFMA.FTZ R134, R231, c[0x0][0x2d0], -R135.reuse ;  /* 0x0000b400e7867a23 */ /* 0x100fe40000010887 */
[----:B------:R-:W-:Y:S01]  /*d9c0*/  FADD.FTZ R0, R181, R0 ;  /* 0x00000000b5007221 */ /* 0x000fe20000010000 */
[C---:B-1----:R-:W-:Y:S01]  /*d9d0*/  HMMA.16816.F32 R60, R140.reuse, R152, R60 ;  /* 0x000000988c3c723c */ /* 0x042fe2000000183c */
[----:B------:R1:W2:Y:S07]  /*d9e0*/  MUFU.EX2 R221, R134 ;  /* 0x0000008600dd7308 */ /* 0x0002ae0000000800 */
[C---:B------:R-:W-:Y:S01]  /*d9f0*/  HMMA.16816.F32 R64, R140.reuse, R154, R64 ;  /* 0x0000009a8c40723c */ /* 0x040fe20000001840 */
[----:B------:R-:W5:Y:S07]  /*da00*/  LDSM.16.MT88.4 R152, [R197+0x4800] ;  /* 0x00480000c598783b */ /* 0x000f6e0000004200 */
[C---:B---3--:R-:W-:Y:S08]  /*da10*/  HMMA.16816.F32 R68, R140.reuse, R144, R68 ;  /* 0x000000908c44723c */ /* 0x048ff00000001844 */
[C---:B------:R-:W-:Y:S01]  /*da20*/  HMMA.16816.F32 R72, R140.reuse, R146, R72 ;  /* 0x000000928c48723c */ /* 0x040fe20000001848 */
[----:B------:R-:W3:Y:S03]  /*da30*/  LDSM.16.MT88.4 R144, [R196+0x4800] ;  /* 0x00480000c490783b */ /* 0x000ee60000004200 */
[----:B-1----:R-:W-:Y:S02]  /*da40*/  FFMA.FTZ R134, R235, c[0x0][0x2d0], -R135 ;  /* 0x0000b400eb867a23 */ /* 0x002fe40000010887 */
[--C-:B------:R-:W-:Y:S02]  /*da50*/  FFMA.FTZ R135, R240, c[0x0][0x2d0], -R3.reuse ;  /* 0x0000b400f0877a23 */ /* 0x100fe40000010803 */
[----:B------:R-:W1:Y:S01]  /*da60*/  MUFU.EX2 R191, R134 ;  /* 0x0000008600bf7308 */ /* 0x000e620000000800 */
[C---:B----4-:R-:W-:Y:S03]  /*da70*/  HMMA.16816.F32 R76, R140.reuse, R148, R76 ;  /* 0x000000948c4c723c */ /* 0x050fe6000000184c */
[----:B--2---:R-:W-:Y:S05]  /*da80*/  FADD.FTZ R2, R221, R2 ;  /* 0x00000002dd027221 */ /* 0x004fea0000010000 */
[C---:B------:R-:W-:Y:S01]  /*da90*/  HMMA.16816.F32 R80, R140.reuse, R150, R80 ;  /* 0x000000968c50723c */ /* 0x040fe20000001850 */
[----:B------:R-:W2:Y:S01]  /*daa0*/  LDSM.16.MT88.4 R148, [R193+0x6800] ;  /* 0x00680000c194783b */ /* 0x000ea20000004200 */
[----:B------:R-:W-:Y:S06]  /*dab0*/  MUFU.EX2 R177, R135 ;  /* 0x0000008700b17308 */ /* 0x000fec0000000800 */
[C---:B-----5:R-:W-:Y:S04]  /*dac0*/  HMMA.16816.F32 R84, R140.reuse, R152, R84 ;  /* 0x000000988c54723c */ /* 0x060fe80000001854 */
[----:B------:R4:W-:Y:S01]  /*dad0*/  MUFU.EX2 R135, R156 ;  /* 0x0000009c00877308 */ /* 0x0009e20000000800 */
[C---:B-1----:R-:W-:Y:S03]  /*dae0*/  F2FP.PACK_AB R138, R191.reuse, R221 ;  /* 0x000000ddbf8a723e */ /* 0x042fe600000000ff */
[C---:B------:R-:W-:Y:S01]  /*daf0*/  HMMA.16816.F32 R88, R140.reuse, R154, R88 ;  /* 0x0000009a8c58723c */ /* 0x040fe20000001858 */
[----:B------:R-:W1:Y:S03]  /*db00*/  LDSM.16.MT88.4 R152, [R194+0x6800] ;  /* 0x00680000c298783b */ /* 0x000e660000004200 */
[----:B------:R-:W-:Y:S02]  /*db10*/  FADD.FTZ R2, R191, R2 ;  /* 0x00000002bf027221 */ /* 0x000fe40000010000 */
[--C-:B------:R-:W-:Y:S02]  /*db20*/  FFMA.FTZ R134, R236, c[0x0][0x2d0], -R3.reuse ;  /* 0x0000b400ec867a23 */ /* 0x100fe40000010803 */
[C---:B---3--:R-:W-:Y:S02]  /*db30*/  HMMA.16816.F32 R92, R140.reuse, R144, R92 ;  /* 0x000000908c5c723c */ /* 0x048fe4000000185c */
[----:B------:R3:W5:Y:S06]  /*db40*/  MUFU.EX2 R179, R134 ;  /* 0x0000008600b37308 */ /* 0x00076c0000000800 */
[C---:B------:R-:W-:Y:S01]  /*db50*/  HMMA.16816.F32 R96, R140.reuse, R146, R96 ;  /* 0x000000928c60723c */ /* 0x040fe20000001860 */
[----:B------:R-:W1:Y:S07]  /*db60*/  LDSM.16.MT88.4 R144, [R197+0x6800] ;  /* 0x00680000c590783b */ /* 0x000e6e0000004200 */
[C---:B--2---:R-:W-:Y:S01]  /*db70*/  HMMA.16816.F32 R100, R140.reuse, R148, R100 ;  /* 0x000000948c64723c */ /* 0x044fe20000001864 */
[----:B----4-:R-:W-:Y:S07]  /*db80*/  LDSM.16.MT88.4 R156, [R194+0x1800] ;  /* 0x00180000c29c783b */ /* 0x010fee0000004200 */
[C---:B------:R-:W-:Y:S01]  /*db90*/  HMMA.16816.F32 R104, R140.reuse, R150, R104 ;  /* 0x000000968c68723c */ /* 0x040fe20000001868 */
[----:B------:R-:W2:Y:S03]  /*dba0*/  LDSM.16.MT88.4 R148, [R196+0x6800] ;  /* 0x00680000c494783b */ /* 0x000ea60000004200 */
[--C-:B---3--:R-:W-:Y:S02]  /*dbb0*/  FFMA.FTZ R134, R239, c[0x0][0x2d0], -R3.reuse ;  /* 0x0000b400ef867a23 */ /* 0x108fe40000010803 */
[----:B-----5:R-:W-:Y:S02]  /*dbc0*/  FADD.FTZ R0, R179, R0 ;  /* 0x00000000b3007221 */ /* 0x020fe40000010000 */
[C---:B-1----:R-:W-:Y:S01]  /*dbd0*/  HMMA.16816.F32 R108, R140.reuse, R152, R108 ;  /* 0x000000988c6c723c */ /* 0x042fe2000000186c */
[----:B------:R-:W1:Y:S07]  /*dbe0*/  MUFU.EX2 R178, R134 ;  /* 0x0000008600b27308 */ /* 0x000e6e0000000800 */
[C---:B------:R-:W-:Y:S01]  /*dbf0*/  HMMA.16816.F32 R112, R140.reuse, R154, R112 ;  /* 0x0000009a8c70723c */ /* 0x040fe20000001870 */
[----:B------:R-:W-:Y:S07]  /*dc00*/  LDSM.16.MT88.4 R152, [R194+0x1000] ;  /* 0x00100000c298783b */ /* 0x000fee0000004200 */
[C---:B------:R-:W-:Y:S08]  /*dc10*/  HMMA.16816.F32 R116, R140.reuse, R144, R116 ;  /* 0x000000908c74723c */ /* 0x040ff00000001874 */
[C---:B------:R-:W-:Y:S01]  /*dc20*/  HMMA.16816.F32 R120, R140.reuse, R146, R120 ;  /* 0x000000928c78723c */ /* 0x040fe20000001878 */
[----:B------:R-:W3:Y:S03]  /*dc30*/  LDSM.16.MT88.4 R144, [R193+0x1000] ;  /* 0x00100000c190783b */ /* 0x000ee60000004200 */
[----:B-1----:R-:W-:Y:S01]  /*dc40*/  F2FP.PACK_AB R139, R178, R179 ;  /* 0x000000b3b28b723e */ /* 0x002fe200000000ff */
[--C-:B------:R-:W-:Y:S02]  /*dc50*/  FFMA.FTZ R134, R241, c[0x0][0x2d0], -R3.reuse ;  /* 0x0000b400f1867a23 */ /* 0x100fe40000010803 */
[----:B------:R-:W-:Y:S01]  /*dc60*/  FFMA.FTZ R3, R136, c[0x0][0x2d0], -R3 ;  /* 0x0000b40088037a23 */ /* 0x000fe20000010803 */
[----:B------:R-:W-:Y:S01]  /*dc70*/  F2FP.PACK_AB R136, R223, R222 ;  /* 0x000000dedf88723e */ /* 0x000fe200000000ff */
[C---:B--2---:R-:W-:Y:S01]  /*dc80*/  HMMA.16816.F32 R124, R140.reuse, R148, R124 ;  /* 0x000000948c7c723c */ /* 0x044fe2000000187c */
[----:B------:R-:W1:Y:S07]  /*dc90*/  MUFU.EX2 R176, R134 ;  /* 0x0000008600b07308 */ /* 0x000e6e0000000800 */
[----:B------:R-:W-:Y:S01]  /*dca0*/  HMMA.16816.F32 R128, R140, R150, R128 ;  /* 0x000000968c80723c */ /* 0x000fe20000001880 */
[----:B------:R-:W2:Y:S02]  /*dcb0*/  LDSM.16.MT88.4 R140, [R197+0x1000] ;  /* 0x00100000c58c783b */ /* 0x000ea40000004200 */
[----:B------:R4:W5:Y:S06]  /*dcc0*/  MUFU.EX2 R134, R3 ;  /* 0x0000000300867308 */ /* 0x00096c0000000800 */
[----:B------:R-:W2:Y:S01]  /*dcd0*/  LDSM.16.MT88.4 R148, [R196+0x1000] ;  /* 0x00100000c494783b */ /* 0x000ea20000004200 */
[C---:B---3--:R-:W-:Y:S05]  /*dce0*/  HMMA.16816.F32 R4, R136.reuse, R144, R4 ;  /* 0x000000908804723c */ /* 0x048fea0000001804 */
[----:B----4-:R-:W-:Y:S02]  /*dcf0*/  FADD.FTZ R3, R178, R0 ;  /* 0x00000000b2037221 */ /* 0x010fe40000010000 */
[----:B------:R-:W-:Y:S01]  /*dd00*/  FADD.FTZ R0, R183, R2 ;  /* 0x00000002b7007221 */ /* 0x000fe20000010000 */
[C---:B------:R-:W-:Y:S01]  /*dd10*/  HMMA.16816.F32 R8, R136.reuse, R146, R8 ;  /* 0x000000928808723c */ /* 0x040fe20000001808 */
[----:B------:R-:W3:Y:S03]  /*dd20*/  LDSM.16.MT88.4 R144, [R193+0x3000] ;  /* 0x00300000c190783b */ /* 0x000ee60000004200 */
[----:B------:R-:W-:Y:S02]  /*dd30*/  FADD.FTZ R0, R185, R0 ;  /* 0x00000000b9007221 */ /* 0x000fe40000010000 */
[----:B-1----:R-:W-:Y:S02]  /*dd40*/  FADD.FTZ R3, R176, R3 ;  /* 0x00000003b0037221 */ /* 0x002fe40000010000 */
[C---:B------:R-:W-:Y:S04]  /*dd50*/  HMMA.16816.F32 R12, R136.reuse, R152, R12 ;  /* 0x00000098880c723c */ /* 0x040fe8000000180c */
[----:B------:R-:W-:Y:S02]  /*dd60*/  FADD.FTZ R2, R184, R0 ;  /* 0x00000000b8027221 */ /* 0x000fe40000010000 */
[----:B------:R-:W-:Y:S02]  /*dd70*/  FADD.FTZ R3, R177, R3 ;  /* 0x00000003b1037221 */ /* 0x000fe40000010000 */
[C---:B------:R-:W-:Y:S01]  /*dd80*/  HMMA.16816.F32 R16, R136.reuse, R154, R16 ;  /* 0x0000009a8810723c */ /* 0x040fe20000001810 */
[----:B------:R-:W1:Y:S03]  /*dd90*/  LDSM.16.MT88.4 R152, [R194+0x3000] ;  /* 0x00300000c298783b */ /* 0x000e660000004200 */
[----:B------:R-:W-:Y:S02]  /*dda0*/  FADD.FTZ R2, R182, R2 ;  /* 0x00000002b6027221 */ /* 0x000fe40000010000 */
[----:B------:R-:W-:Y:S02]  /*ddb0*/  FADD.FTZ R0, R135, R3 ;  /* 0x0000000387007221 */ /* 0x000fe40000010000 */
[C---:B--2---:R-:W-:Y:S01]  /*ddc0*/  HMMA.16816.F32 R20, R136.reuse, R140, R20 ;  /* 0x0000008c8814723c */ /* 0x044fe20000001814 */
[----:B------:R-:W-:Y:S03]  /*ddd0*/  STL [R1+0x8], R2 ;  /* 0x0000080201007387 */ /* 0x000fe60000100800 */
[----:B-----5:R-:W-:Y:S04]  /*dde0*/  FADD.FTZ R0, R134, R0 ;  /* 0x0000000086007221 */ /* 0x020fe80000010000 */
[C---:B------:R-:W-:Y:S01]  /*ddf0*/  HMMA.16816.F32 R24, R136.reuse, R142, R24 ;  /* 0x0000008e8818723c */ /* 0x040fe20000001818 */
[----:B------:R-:W2:Y:S07]  /*de00*/  LDSM.16.MT88.4 R140, [R197+0x3000] ;  /* 0x00300000c58c783b */ /* 0x000eae0000004200 */
[C---:B------:R-:W-:Y:S01]  /*de10*/  HMMA.16816.F32 R28, R136.reuse, R148, R28 ;  /* 0x00000094881c723c */ /* 0x040fe2000000181c */
[----:B------:R-:W-:Y:S07]  /*de20*/  STL [R1+0xc], R0 ;  /* 0x00000c0001007387 */ /* 0x000fee0000100800 */
[C---:B------:R-:W-:Y:S01]  /*de30*/  HMMA.16816.F32 R32, R136.reuse, R150, R32 ;  /* 0x000000968820723c */ /* 0x040fe20000001820 */
[----:B------:R-:W-:Y:S07]  /*de40*/  LDSM.16.MT88.4 R148, [R193+0x5000] ;  /* 0x00500000c194783b */ /* 0x000fee0000004200 */
        /* <DEDUP_REMOVED lines=17> */
[----:B------:R-:W-:Y:S07]  /*df60*/  LDSM.16.MT88.4 R152, [R197+0x7000] ;  /* 0x00700000c598783b */ /* 0x000fee0000004200 */
[C---:B--2---:R-:W-:Y:S08]  /*df70*/  HMMA.16816.F32 R84, R136.reuse, R140, R84 ;  /* 0x0000008c8854723c */ /* 0x044ff00000001854 */
[C---:B------:R-:W-:Y:S01]  /*df80*/  HMMA.16816.F32 R88, R136.reuse, R142, R88 ;  /* 0x0000008e8858723c */ /* 0x040fe20000001858 */
[----:B------:R-:W1:Y:S07]  /*df90*/  LDSM.16.MT88.4 R140, [R194+0x7000] ;  /* 0x00700000c28c783b */ /* 0x000e6e0000004200 */
[C---:B---3--:R-:W-:Y:S08]  /*dfa0*/  HMMA.16816.F32 R92, R136.reuse, R144, R92 ;  /* 0x00000090885c723c */ /* 0x048ff0000000185c */
[C---:B------:R-:W-:Y:S01]  /*dfb0*/  HMMA.16816.F32 R96, R136.reuse, R146, R96 ;  /* 0x000000928860723c */ /* 0x040fe20000001860 */
[----:B------:R-:W2:Y:S07]  /*dfc0*/  LDSM.16.MT88.4 R144, [R196+0x7000] ;  /* 0x00700000c490783b */ /* 0x000eae0000004200 */
[C---:B----4-:R-:W-:Y:S08]  /*dfd0*/  HMMA.16816.F32 R100, R136.reuse, R148, R100 ;  /* 0x000000948864723c */ /* 0x050ff00000001864 */
[C---:B------:R-:W-:Y:S01]  /*dfe0*/  HMMA.16816.F32 R104, R136.reuse, R150, R104 ;  /* 0x000000968868723c */ /* 0x040fe20000001868 */
[----:B------:R-:W3:Y:S07]  /*dff0*/  LDSM.16.MT88.4 R148, [R193+0x1800] ;  /* 0x00180000c194783b */ /* 0x000eee0000004200 */
[C---:B-1----:R-:W-:Y:S08]  /*e000*/  HMMA.16816.F32 R108, R136.reuse, R140, R108 ;  /* 0x0000008c886c723c */ /* 0x042ff0000000186c */
[C---:B------:R-:W-:Y:S08]  /*e010*/  HMMA.16816.F32 R112, R136.reuse, R142, R112 ;  /* 0x0000008e8870723c */ /* 0x040ff00000001870 */
[C---:B------:R-:W-:Y:S08]  /*e020*/  HMMA.16816.F32 R116, R136.reuse, R152, R116 ;  /* 0x000000988874723c */ /* 0x040ff00000001874 */
[C---:B------:R-:W-:Y:S08]  /*e030*/  HMMA.16816.F32 R120, R136.reuse, R154, R120 ;  /* 0x0000009a8878723c */ /* 0x040ff00000001878 */
[C---:B--2---:R-:W-:Y:S08]  /*e040*/  HMMA.16816.F32 R124, R136.reuse, R144, R124 ;  /* 0x00000090887c723c */ /* 0x044ff0000000187c */
[----:B------:R-:W-:Y:S07]  /*e050*/  HMMA.16816.F32 R128, R136, R146, R128 ;  /* 0x000000928880723c */ /* 0x000fee0000001880 */
[----:B------:R-:W-:Y:S02]  /*e060*/  F2FP.PACK_AB R136, R185, R183 ;  /* 0x000000b7b988723e */ /* 0x000fe400000000ff */
[----:B------:R-:W-:Y:S03]  /*e070*/  F2FP.PACK_AB R137, R177, R176 ;  /* 0x000000b0b189723e */ /* 0x000fe600000000ff */
[----:B------:R-:W-:Y:S02]  /*e080*/  F2FP.PACK_AB R138, R182, R184 ;  /* 0x000000b8b68a723e */ /* 0x000fe400000000ff */
[----:B------:R-:W-:Y:S02]  /*e090*/  F2FP.PACK_AB R139, R134, R135 ;  /* 0x00000087868b723e */ /* 0x000fe400000000ff */
[----:B------:R-:W-:Y:S02]  /*e0a0*/  MOV R135, R132 ;  /* 0x0000008400877202 */ /* 0x000fe40000000f00 */
[----:B------:R-:W-:Y:S03]  /*e0b0*/  MOV R134, R133 ;  /* 0x0000008500867202 */ /* 0x000fe60000000f00 */
[C---:B---3--:R-:W-:Y:S01]  /*e0c0*/  HMMA.16816.F32 R140, R136.reuse, R148, R4 ;  /* 0x00000094888c723c */ /* 0x048fe20000001804 */
        /* <DEDUP_REMOVED lines=31> */
[C---:B------:R-:W-:Y:S08]  /*e2c0*/  HMMA.16816.F32 R88, R136.reuse, R6, R88 ;  /* 0x000000068858723c */ /* 0x040ff00000001858 */
[C---:B--2---:R-:W-:Y:S08]  /*e2d0*/  HMMA.16816.F32 R92, R136.reuse, R8, R92 ;  /* 0x00000008885c723c */ /* 0x044ff0000000185c */
[C---:B------:R-:W-:Y:S08]  /*e2e0*/  HMMA.16816.F32 R96, R136.reuse, R10, R96 ;  /* 0x0000000a8860723c */ /* 0x040ff00000001860 */
[C---:B---3--:R-:W-:Y:S08]  /*e2f0*/  HMMA.16816.F32 R100, R136.reuse, R12, R100 ;  /* 0x0000000c8864723c */ /* 0x048ff00000001864 */
[C---:B------:R-:W-:Y:S08]  /*e300*/  HMMA.16816.F32 R104, R136.reuse, R14, R104 ;  /* 0x0000000e8868723c */ /* 0x040ff00000001868 */
[C---:B----4-:R-:W-:Y:S08]  /*e310*/  HMMA.16816.F32 R108, R136.reuse, R16, R108 ;  /* 0x00000010886c723c */ /* 0x050ff0000000186c */
[C---:B------:R-:W-:Y:S08]  /*e320*/  HMMA.16816.F32 R112, R136.reuse, R18, R112 ;  /* 0x000000128870723c */ /* 0x040ff00000001870 */
[C---:B------:R-:W-:Y:S08]  /*e330*/  HMMA.16816.F32 R116, R136.reuse, R24, R116 ;  /* 0x000000188874723c */ /* 0x040ff00000001874 */
[C---:B------:R-:W-:Y:S08]  /*e340*/  HMMA.16816.F32 R120, R136.reuse, R26, R120 ;  /* 0x0000001a8878723c */ /* 0x040ff00000001878 */
[C---:B-----5:R-:W-:Y:S08]  /*e350*/  HMMA.16816.F32 R124, R136.reuse, R20, R124 ;  /* 0x00000014887c723c */ /* 0x060ff0000000187c */
[----:B------:R-:W-:Y:S01]  /*e360*/  HMMA.16816.F32 R128, R136, R22, R128 ;  /* 0x000000168880723c */ /* 0x000fe20000001880 */
[----:B------:R-:W-:-:S07]  /*e370*/  @P6 BRA `(.L_x_2232) ;  /* 0xffffc87000006947 */ /* 0x000fce000383ffff */
.L_x_2231:
[----:B------:R-:W-:Y:S07]  /*e380*/  @!UPT UIADD3 URZ, URZ, URZ, URZ ;  /* 0x0000003f3f3ff290 */ /* 0x000fee000fffe03f */
[----:B------:R-:W-:Y:S02]  /*e390*/  MOV R7, 0x1f ;  /* 0x0000001f00077802 */ /* 0x000fe40000000f00 */
[----:B------:R-:W-:Y:S01]  /*e3a0*/  MOV R6, 0xffffffff ;  /* 0xffffffff00067802 */ /* 0x000fe20000000f00 */
[----:B------:R-:W-:Y:S06]  /*e3b0*/  BRA.DIV ~URZ, `(.L_x_2233) ;  /* 0x000067627f007947 */ /* 0x000fec000b800000 */
[----:B------:R-:W2:Y:S04]  /*e3c0*/  LDL R2, [R1+0x8] ;  /* 0x0000080001027983 */ /* 0x000ea80000100800 */
[----:B--2---:R1:W2:Y:S02]  /*e3d0*/  SHFL.BFLY PT, R0, R2, 0x2, 0x1f ;  /* 0x0c401f0002007f89 */ /* 0x0042a400000e0000 */
.L_x_2306:
        /* <DEDUP_REMOVED lines=9> */
.L_x_2307:
        /* <DEDUP_REMOVED lines=78> */
[C---:B-1----:R-:W-:Y:S02]  /*e950*/  FMUL.FTZ R152, R0.reuse, R38 ;  /* 0x0000002600987220 */ /* 0x042fe40000410000 */
[C---:B------:R-:W-:Y:S02]  /*e960*/  FMUL.FTZ R153, R0.reuse, R39 ;  /* 0x0000002700997220 */ /* 0x040fe40000410000 */
[C---:B------:R-:W-:Y:S02]  /*e970*/  FMUL.FTZ R38, R0.reuse, R42 ;  /* 0x0000002a00267220 */ /* 0x040fe40000410000 */
[C---:B------:R-:W-:Y:S02]  /*e980*/  FMUL.FTZ R39, R0.reuse, R43 ;  /* 0x0000002b00277220 */ /* 0x040fe40000410000 */
[C---:B------:R-:W-:Y:S02]  /*e990*/  FMUL.FTZ R42, R0.reuse, R46 ;  /* 0x0000002e002a7220 */ /* 0x040fe40000410000 */
[----:B------:R-:W-:-:S02]  /*e9a0*/  FMUL.FTZ R43, R0, R47 ;  /* 0x0000002f002b7220 */ /* 0x000fc40000410000 */
[----:B------:R-:W-:Y:S01]  /*e9b0*/  @P1 FFMA.FTZ R21, R4, R133, R5 ;  /* 0x0000008504151223 */ /* 0x000fe20000010005 */
[----:B--2---:R-:W-:Y:S01]  /*e9c0*/  @P0 MOV R3, 0x3f317218 ;  /* 0x3f31721800030802 */ /* 0x004fe20000000f00 */
        /* <DEDUP_REMOVED lines=11> */
[----:B----4-:R-:W-:-:S02]  /*ea80*/  @P0 FMUL.FTZ R2, R2, 0.69314718246459960938 ;  /* 0x3f31721802020820 */ /* 0x010fc40000410000 */
        /* <DEDUP_REMOVED lines=51> */
.L_x_2214:
        /* <DEDUP_REMOVED lines=19> */
.L_x_2236:
[----:B--2---:R-:W-:Y:S05]  /*eef0*/  BSYNC B0 ;  /* 0x0000000000007941 */ /* 0x004fea0003800000 */
.L_x_2235:
        /* <DEDUP_REMOVED lines=166> */
.L_x_2239:
[----:B---3--:R-:W2:Y:S04]  /*f960*/  LDL R3, [R1+0x50] ;  /* 0x0000500001037983 */ /* 0x008ea80000100800 */
        /* <DEDUP_REMOVED lines=8> */
[----:B------:R1:W3:Y:S08]  /*f9f0*/  LDC.64 R14, c[0x0][R10+0x168] ;  /* 0x00005a000a0e7b82 */ /* 0x0002f00000000a00 */
[----:B------:R1:W2:Y:S08]  /*fa00*/  LDC.64 R18, c[0x0][R10+0x178] ;  /* 0x00005e000a127b82 */ /* 0x0002b00000000a00 */
[----:B------:R1:W2:Y:S01]  /*fa10*/  LDC.64 R16, c[0x0][R10+0x160] ;  /* 0x000058000a107b82 */ /* 0x0002a20000000a00 */
[----:B------:R-:W-:Y:S01]  /*fa20*/  ISETP.NE.U32.AND P0, PT, RZ, c[0x0][0x500], PT ;  /* 0x00014000ff007a0c */ /* 0x000fe20003f05070 */
[----:B------:R-:W-:-:S03]  /*fa30*/  IMAD.MOV.U32 R0, RZ, RZ, c[0x0][0x4e8] ;  /* 0x00013a00ff007624 */ /* 0x000fc600078e00ff */
[----:B------:R-:W-:Y:S02]  /*fa40*/  ISETP.NE.AND.EX P0, PT, RZ, c[0x0][0x504], PT, P0 ;  /* 0x00014100ff007a0c */ /* 0x000fe40003f05300 */
[----:B------:R-:W-:Y:S02]  /*fa50*/  ISETP.NE.AND P2, PT, R0, 0x1, PT ;  /* 0x000000010000780c */ /* 0x000fe40003f45270 */
        /* <DEDUP_REMOVED lines=8> */
[----:B------:R-:W-:Y:S01]  /*fae0*/  IMAD.MOV.U32 R4, RZ, RZ, R3 ;  /* 0x000000ffff047224 */ /* 0x000fe200078e0003 */
[----:B------:R-:W-:Y:S01]  /*faf0*/  @P2 SHF.R.U32.HI R4, RZ, c[0x0][0x4f0], R5 ;  /* 0x00013c00ff042a19 */ /* 0x000fe20000011605 */
[----:B---3--:R-:W-:Y:S01]  /*fb00*/  IMAD.WIDE.U32 R8, R14, R106, RZ ;  /* 0x0000006a0e087225 */ /* 0x008fe200078e00ff */
[----:B----4-:R-:W-:-:S03]  /*fb10*/  SEL R5, R13, RZ, P3 ;  /* 0x000000ff0d057207 */ /* 0x010fc60001800000 */
[----:B------:R-:W-:Y:S01]  /*fb20*/  IMAD R11, R15, R106, RZ ;  /* 0x0000006a0f0b7224 */ /* 0x000fe200078e02ff */
[----:B-----5:R-:W-:Y:S01]  /*fb30*/  IADD3 R14, P1, P0, R6, R8, R2 ;  /* 0x00000008060e7210 */ /* 0x020fe2000783e002 */
[----:B------:R-:W-:Y:S01]  /*fb40*/  IMAD.IADD R13, R7, 0x1, R10 ;  /* 0x00000001070d7824 */ /* 0x000fe200078e020a */
[----:B------:R-:W-:Y:S01]  /*fb50*/  SHF.R.S32.HI R6, RZ, 0x1f, R2 ;  /* 0x0000001fff067819 */ /* 0x000fe20000011402 */
[----:B------:R-:W-:Y:S02]  /*fb60*/  IMAD.IADD R7, R9, 0x1, R11 ;  /* 0x0000000109077824 */ /* 0x000fe400078e020b */
        /* <DEDUP_REMOVED lines=23> */
[----:B------:R-:W-:Y:S01]  /*fce0*/  SHFL.IDX PT, R10, R8, RZ, 0x1c1f ;  /* 0x001c1fff080a7589 */ /* 0x000fe200000e0000 */
[----:B------:R-:W-:-:S03]  /*fcf0*/  IMAD.IADD R5, R107, 0x1, R103 ;  /* 0x000000016b057824 */ /* 0x000fc600078e0267 */
[----:B------:R-:W1:Y:S01]  /*fd00*/  SHFL.IDX PT, R11, R4, RZ, 0x1c1f ;  /* 0x001c1fff040b7589 */ /* 0x000e6200000e0000 */
[----:B------:R-:W-:-:S03]  /*fd10*/  IMAD.IADD R15, R110, 0x1, -R15 ;  /* 0x000000016e0f7824 */ /* 0x000fc600078e0a0f */
[----:B------:R-:W-:Y:S04]  /*fd20*/  SHFL.IDX PT, R8, R8, 0x1, 0x1c1f ;  /* 0x003c1f0008087f89 */ /* 0x000fe800000e0000 */
[----:B------:R2:W3:Y:S01]  /*fd30*/  SHFL.IDX PT, R9, R4, 0x1, 0x1c1f ;  /* 0x003c1f0004097f89 */ /* 0x0004e200000e0000 */
[----:B------:R-:W-:Y:S02]  /*fd40*/  LOP3.LUT P0, RZ, R15, 0x3, RZ, 0xc0, !PT ;  /* 0x000000030fff7812 */ /* 0x000fe4000780c0ff */
[----:B------:R-:W-:Y:S01]  /*fd50*/  IADD3 R7, R5, 0x8, RZ ;  /* 0x0000000805077810 */ /* 0x000fe20007ffe0ff */
[----:B--2---:R-:W-:-:S05]  /*fd60*/  IMAD R4, R12, c[0x0][0x4e8], RZ ;  /* 0x00013a000c047a24 */ /* 0x004fca00078e02ff */
[-C--:B------:R-:W-:Y:S02]  /*fd70*/  ISETP.GE.OR P1, PT, R5, R4.reuse, P0 ;  /* 0x000000040500720c */ /* 0x080fe40000726670 */
[----:B------:R-:W-:-:S11]  /*fd80*/  ISETP.GE.OR P0, PT, R7, R4, P0 ;  /* 0x000000040700720c */ /* 0x000fd60000706670 */
[----:B-1----:R1:W-:Y:S01]  /*fd90*/  @!P1 ST.E [R10.64], R21 ;  /* 0x000000150a009985 */ /* 0x0023e2000c101906 */
[----:B------:R-:W-:-:S03]  /*fda0*/  ISETP.GE.AND P1, PT, R5, R4, PT ;  /* 0x000000040500720c */ /* 0x000fc60003f26270 */
[----:B---3--:R1:W-:Y:S01]  /*fdb0*/  @!P0 ST.E [R8.64], R20 ;  /* 0x0000001408008985 */ /* 0x0083e2000c101906 */
        /* <DEDUP_REMOVED lines=56> */
.L_x_2308:
[----:B------:R-:W-:Y:S05]  /*10140*/  BRA.DIV ~URZ, `(.L_x_2242) ;  /* 0x00004bb27f007947 */ /* 0x000fea000b800000 */
[----:B------:R3:W4:Y:S02]  /*10150*/  SHFL.IDX PT, R0, R15, RZ, 0x181f ;  /* 0x00181fff0f007589 */ /* 0x00072400000e0000 */
.L_x_2309:
        /* <DEDUP_REMOVED lines=26> */
.L_x_2244:
[----:B------:R-:W-:Y:S05]  /*10300*/  BSYNC B0 ;  /* 0x0000000000007941 */ /* 0x000fea0003800000 */
.L_x_2243:
[----:B------:R-:W-:Y:S05]  /*10310*/  BRA.DIV ~URZ, `(.L_x_2245) ;  /* 0x00004a427f007947 */ /* 0x000fea000b800000 */
[----:B--2---:R2:W1:Y:S04]  /*10320*/  SHFL.IDX PT, R6, R14, 0x1, 0x181f ;  /* 0x00381f000e067f89 */ /* 0x00446800000e0000 */
[----:B----4-:R2:W4:Y:S02]  /*10330*/  SHFL.IDX PT, R0, R15, 0x1, 0x181f ;  /* 0x00381f000f007f89 */ /* 0x01052400000e0000 */
.L_x_2310:
        /* <DEDUP_REMOVED lines=27> */
.L_x_2247:
[----:B------:R-:W-:Y:S05]  /*104f0*/  BSYNC B0 ;  /* 0x0000000000007941 */ /* 0x000fea0003800000 */
.L_x_2246:
[----:B------:R-:W-:Y:S05]  /*10500*/  BRA.DIV ~URZ, `(.L_x_2248) ;  /* 0x000049127f007947 */ /* 0x000fea000b800000 */
[----:B-1----:R1:W2:Y:S02]  /*10510*/  SHFL.IDX PT, R6, R14, 0x2, 0x181f ;  /* 0x00581f000e067f89 */ /* 0x0022a400000e0000 */
.L_x_2311:
[----:B------:R-:W-:Y:S05]  /*10520*/  BRA.DIV ~URZ, `(.L_x_2249) ;  /* 0x000049627f007947 */ /* 0x000fea000b800000 */
[----:B----4-:R4:W1:Y:S02]  /*10530*/  SHFL.IDX PT, R0, R15, 0x2, 0x181f ;  /* 0x00581f000f007f89 */ /* 0x01086400000e0000 */
.L_x_2312:
        /* <DEDUP_REMOVED lines=27> */
.L_x_2251:
[----:B------:R-:W-:Y:S05]  /*106f0*/  BSYNC B0 ;  /* 0x0000000000007941 */ /* 0x000fea0003800000 */
.L_x_2250:
[----:B------:R-:W-:Y:S05]  /*10700*/  BRA.DIV ~URZ, `(.L_x_2252) ;  /* 0x000047e27f007947 */ /* 0x000fea000b800000 */
[----:B--2---:R2:W3:Y:S04]  /*10710*/  SHFL.IDX PT, R6, R14, 0x3, 0x181f ;  /* 0x00781f000e067f89 */ /* 0x0044e800000e0000 */
[----:B-1----:R2:W1:Y:S02]  /*10720*/  SHFL.IDX PT, R0, R15, 0x3, 0x181f ;  /* 0x00781f000f007f89 */ /* 0x00246400000e0000 */
.L_x_2313:
        /* <DEDUP_REMOVED lines=28> */
.L_x_2240:
        /* <DEDUP_REMOVED lines=34> */
.L_x_2314:
[----:B------:R-:W-:Y:S05]  /*10b10*/  BRA.DIV ~URZ, `(.L_x_2255) ;  /* 0x000045027f007947 */ /* 0x000fea000b800000 */
[----:B------:R3:W4:Y:S02]  /*10b20*/  SHFL.IDX PT, R0, R19, RZ, 0x1c1f ;  /* 0x001c1fff13007589 */ /* 0x00072400000e0000 */
.L_x_2315:
[----:B------:R-:W-:Y:S01]  /*10b30*/  BSSY B0, `(.L_x_2256) ;  /* 0x00000c2000007945 */ /* 0x000fe20003800000 */
[----:B------:R-:W-:Y:S05]  /*10b40*/  @P1 BRA `(.L_x_2257) ;  /* 0x00000c0000001947 */ /* 0x000fea0003800000 */
[----:B------:R-:W5:Y:S04]  /*10b50*/  LDL R20, [R1+0x10] ;  /* 0x0000100001147983 */ /* 0x000f680000100800 */
[----:B---3--:R-:W3:Y:S04]  /*10b60*/  LDL R9, [R1+0x8c] ;  /* 0x00008c0001097983 */ /* 0x008ee80000100800 */
[----:B----4-:R-:W4:Y:S04]  /*10b70*/  LDL R12, [R1+0x88] ;  /* 0x00008800010c7983 */ /* 0x010f280000100800 */
[----:B--2---:R-:W2:Y:S04]  /*10b80*/  LDL R103, [R1+0x84] ;  /* 0x0000840001677983 */ /* 0x004ea80000100800 */
[----:B------:R-:W2:Y:S01]  /*10b90*/  LDL R21, [R1+0xc0] ;  /* 0x0000c00001157983 */ /* 0x000ea20000100800 */
[----:B-----5:R-:W-:-:S02]  /*10ba0*/  ISETP.GE.AND P2, PT, R20, c[0x0][0x3c8], PT ;  /* 0x0000f20014007a0c */ /* 0x020fc40003f46270 */
[----:B------:R-:W-:Y:S02]  /*10bb0*/  IADD3 R2, R20, 0x18, RZ ;  /* 0x0000001814027810 */ /* 0x000fe40007ffe0ff */
[----:B---3--:R-:W-:Y:S02]  /*10bc0*/  ISETP.GE.AND P3, PT, R9, c[0x0][0x3c8], PT ;  /* 0x0000f20009007a0c */ /* 0x008fe40003f66270 */
[----:B------:R-:W-:-:S07]  /*10bd0*/  ISETP.GE.AND P1, PT, R2, c[0x0][0x3c8], PT ;  /* 0x0000f20002007a0c */ /* 0x000fce0003f26270 */
[----:B------:R-:W-:Y:S02]  /*10be0*/  @!P2 IMAD.MOV.U32 R6, RZ, RZ, R0 ;  /* 0x000000ffff06a224 */ /* 0x000fe400078e0000 */
[----:B------:R-:W-:-:S04]  /*10bf0*/  @!P2 IMAD.MOV.U32 R7, RZ, RZ, R4 ;  /* 0x000000ffff07a224 */ /* 0x000fc800078e0004 */
[----:B------:R-:W-:Y:S01]  /*10c00*/  @!P2 IMAD.WIDE R6, R20, 0x4, R6 ;  /* 0x000000041406a825 */ /* 0x000fe200078e0206 */
[----:B----4-:R-:W-:Y:S02]  /*10c10*/  ISETP.GE.AND P5, PT, R12, c[0x0][0x3c8], PT ;  /* 0x0000f2000c007a0c */ /* 0x010fe40003fa6270 */
[----:B------:R-:W-:Y:S02]  /*10c20*/  SHF.R.S32.HI R3, RZ, 0x1f, R9 ;  /* 0x0000001fff037819 */ /* 0x000fe40000011409 */
[----:B------:R3:W-:Y:S01]  /*10c30*/  @!P2 ST.E.64 [R6.64], R22 ;  /* 0x000000160600a985 */ /* 0x0007e2000c101b06 */
[----:B------:R-:W-:Y:S02]  /*10c40*/  IADD3 R5, R20, 0x20, RZ ;  /* 0x0000002014057810 */ /* 0x000fe40007ffe0ff */
[----:B------:R-:W-:Y:S02]  /*10c50*/  SHF.R.S32.HI R8, RZ, 0x1f, R2 ;  /* 0x0000001fff087819 */ /* 0x000fe40000011402 */
[----:B------:R-:W-:-:S02]  /*10c60*/  ISETP.GE.AND P6, PT, R5, c[0x0][0x3c8], PT ;  /* 0x0000f20005007a0c */ /* 0x000fc40003fc6270 */
[C---:B---3--:R-:W-:Y:S01]  /*10c70*/  @!P3 LEA R6, P2, R9.reuse, R0, 0x2 ;  /* 0x000000000906b211 */ /* 0x048fe200078410ff */
[----:B------:R-:W3:Y:S03]  /*10c80*/  LDL R22, [R1+0x9c] ;  /* 0x00009c0001167983 */ /* 0x000ee60000100800 */
[----:B------:R-:W-:Y:S01]  /*10c90*/  @!P3 LEA.HI.X R7, R9, R4, R3, 0x2, P2 ;  /* 0x000000040907b211 */ /* 0x000fe200010f1403 */
[----:B------:R-:W4:Y:S01]  /*10ca0*/  LDL R23, [R1+0xc4] ;  /* 0x0000c40001177983 */ /* 0x000f220000100800 */
[----:B------:R-:W-:Y:S02]  /*10cb0*/  IADD3 R3, R20, 0x28, RZ ;  /* 0x0000002814037810 */ /* 0x000fe40007ffe0ff */
[----:B------:R-:W-:Y:S01]  /*10cc0*/  @!P1 LEA R10, P2, R2, R0, 0x2 ;  /* 0x00000000020a9211 */ /* 0x000fe200078410ff */
[----:B------:R5:W-:Y:S01]  /*10cd0*/  @!P3 ST.E.64 [R6.64], R24 ;  /* 0x000000180600b985 */ /* 0x000be2000c101b06 */
[----:B------:R-:W-:-:S02]  /*10ce0*/  ISETP.GE.AND P4, PT, R3, c[0x0][0x3c8], PT ;  /* 0x0000f20003007a0c */ /* 0x000fc40003f86270 */
[----:B------:R-:W-:Y:S02]  /*10cf0*/  @!P1 LEA.HI.X R11, R2, R4, R8, 0x2, P2 ;  /* 0x00000004020b9211 */ /* 0x000fe400010f1408 */
[----:B------:R-:W-:Y:S02]  /*10d00*/  @!P5 LEA R8, P2, R12, R0, 0x2 ;  /* 0x000000000c08d211 */ /* 0x000fe400078410ff */
[----:B------:R-:W-:-:S04]  /*10d10*/  IADD3 R2, R20, 0x30, RZ ;  /* 0x0000003014027810 */ /* 0x000fc80007ffe0ff */
[----:B------:R-:W-:Y:S02]  /*10d20*/  ISETP.GE.AND P3, PT, R2, c[0x0][0x3c8], PT ;  /* 0x0000f20002007a0c */ /* 0x000fe40003f66270 */
[----:B-----5:R-:W-:Y:S01]  /*10d30*/  SHF.R.S32.HI R6, RZ, 0x1f, R12 ;  /* 0x0000001fff067819 */ /* 0x020fe2000001140c */
[----:B------:R-:W5:Y:S03]  /*10d40*/  LDL R24, [R1+0xa0] ;  /* 0x0000a00001187983 */ /* 0x000f660000100800 */
[----:B------:R-:W-:Y:S01]  /*10d50*/  @!P5 LEA.HI.X R9, R12, R4, R6, 0x2, P2 ;  /* 0x000000040c09d211 */ /* 0x000fe200010f1406 */
[----:B------:R-:W3:Y:S01]  /*10d60*/  LDL R25, [R1+0xc8] ;  /* 0x0000c80001197983 */ /* 0x000ee20000100800 */
        /* <DEDUP_REMOVED lines=12> */
[----:B-1----:R-:W-:Y:S01]  /*10e30*/  SHF.R.S32.HI R8, RZ, 0x1f, R3 ;  /* 0x0000001fff087819 */ /* 0x002fe20000011403 */
[----:B------:R-:W3:Y:S01]  /*10e40*/  LDL R28, [R1+0xa8] ;  /* 0x0000a800011c7983 */ /* 0x000ee20000100800 */
[----:B--2---:R-:W-:-:S03]  /*10e50*/  @!P4 LEA R10, P1, R3, R0, 0x2 ;  /* 0x00000000030ac211 */ /* 0x004fc600078210ff */
[----:B------:R-:W2:Y:S01]  /*10e60*/  LDL R26, [R1+0xa4] ;  /* 0x0000a400011a7983 */ /* 0x000ea20000100800 */
[----:B------:R-:W-:-:S03]  /*10e70*/  @!P4 LEA.HI.X R11, R3, R4, R8, 0x2, P1 ;  /* 0x00000004030bc211 */ /* 0x000fc600008f1408 */
[----:B------:R-:W2:Y:S01]  /*10e80*/  LDL R29, [R1+0xd0] ;  /* 0x0000d000011d7983 */ /* 0x000ea20000100800 */
[C---:B------:R-:W-:Y:S02]  /*10e90*/  ISETP.GE.AND P1, PT, R5.reuse, c[0x0][0x3c8], PT ;  /* 0x0000f20005007a0c */ /* 0x040fe40003f26270 */
[----:B------:R-:W-:Y:S01]  /*10ea0*/  SHF.R.S32.HI R3, RZ, 0x1f, R6 ;  /* 0x0000001fff037819 */ /* 0x000fe20000011406 */
[----:B------:R-:W2:Y:S01]  /*10eb0*/  LDL R27, [R1+0xcc] ;  /* 0x0000cc00011b7983 */ /* 0x000ea20000100800 */
[----:B------:R-:W-:Y:S02]  /*10ec0*/  IADD3 R2, R20, 0x48, RZ ;  /* 0x0000004814027810 */ /* 0x000fe40007ffe0ff */
[----:B------:R-:W-:Y:S02]  /*10ed0*/  @!P5 LEA.HI.X R13, R6, R4, R3, 0x2, P2 ;  /* 0x00000004060dd211 */ /* 0x000fe400010f1403 */
[----:B------:R-:W-:Y:S01]  /*10ee0*/  SHF.R.S32.HI R3, RZ, 0x1f, R5 ;  /* 0x0000001fff037819 */ /* 0x000fe20000011405 */
[----:B------:R1:W-:Y:S04]  /*10ef0*/  @!P6 ST.E.64 [R16.64], R30 ;  /* 0x0000001e1000e985 */ /* 0x0003e8000c101b06 */
[----:B------:R-:W-:-:S02]  /*10f00*/  @!P1 LEA R8, P2, R5, R0, 0x2 ;  /* 0x0000000005089211 */ /* 0x000fc400078410ff */
[----:B------:R-:W-:Y:S02]  /*10f10*/  ISETP.GE.AND P6, PT, R2, c[0x0][0x3c8], PT ;  /* 0x0000f20002007a0c */ /* 0x000fe40003fc6270 */
        /* <DEDUP_REMOVED lines=8> */
[----:B------:R-:W-:Y:S01]  /*10fa0*/  IADD3 R7, R20, 0x60, RZ ;  /* 0x0000006014077810 */ /* 0x000fe20007ffe0ff */
[----:B------:R-:W-:Y:S03]  /*10fb0*/  @!P5 ST.E.64 [R12.64], R134 ;  /* 0x000000860c00d985 */ /* 0x000fe6000c101b06 */
[----:B------:R-:W-:Y:S01]  /*10fc0*/  ISETP.GE.AND P5, PT, R7, c[0x0][0x3c8], PT ;  /* 0x0000f20007007a0c */ /* 0x000fe20003fa6270 */
[----:B------:R1:W-:Y:S02]  /*10fd0*/  @!P1 ST.E.64 [R8.64], R36 ;  /* 0x0000002408009985 */ /* 0x0003e4000c101b06 */
[C---:B-1----:R-:W-:Y:S02]  /*10fe0*/  @!P6 LEA R16, P2, R2.reuse, R0, 0x2 ;  /* 0x000000000210e211 */ /* 0x042fe400078410ff */
[----:B------:R-:W2:Y:S02]  /*10ff0*/  LDL R30, [R1+0xac] ;  /* 0x0000ac00011e7983 */ /* 0x000ea40000100800 */
[----:B------:R-:W-:-:S02]  /*11000*/  @!P6 LEA.HI.X R17, R2, R4, R6, 0x2, P2 ;  /* 0x000000040211e211 */ /* 0x000fc400010f1406 */
[----:B------:R-:W2:Y:S01]  /*11010*/  LDL R31, [R1+0xd4] ;  /* 0x0000d400011f7983 */ /* 0x000ea20000100800 */
[----:B------:R-:W-:Y:S02]  /*11020*/  IADD3 R2, R20, 0x68, RZ ;  /* 0x0000006814027810 */ /* 0x000fe40007ffe0ff */
[-C--:B------:R-:W-:Y:S01]  /*11030*/  @!P4 LEA R10, P1, R5, R0.reuse, 0x2 ;  /* 0x00000000050ac211 */ /* 0x080fe200078210ff */
[----:B------:R-:W2:Y:S01]  /*11040*/  LDL R34, [R1+0xb4] ;  /* 0x0000b40001227983 */ /* 0x000ea20000100800 */
[----:B------:R-:W-:Y:S02]  /*11050*/  SHF.R.S32.HI R6, RZ, 0x1f, R3 ;  /* 0x0000001fff067819 */ /* 0x000fe40000011403 */
[----:B------:R-:W-:Y:S01]  /*11060*/  @!P3 LEA R14, P2, R3, R0, 0x2 ;  /* 0x00000000030eb211 */ /* 0x000fe200078410ff */
[----:B------:R-:W4:Y:S04]  /*11070*/  LDL R32, [R1+0xb0] ;  /* 0x0000b00001207983 */ /* 0x000f280000100800 */
[----:B------:R-:W5:Y:S04]  /*11080*/  LDL R35, [R1+0xdc] ;  /* 0x0000dc0001237983 */ /* 0x000f680000100800 */
[----:B------:R-:W5:Y:S01]  /*11090*/  LDL R33, [R1+0xd8] ;  /* 0x0000d80001217983 */ /* 0x000f620000100800 */
[----:B------:R-:W-:-:S04]  /*110a0*/  SHF.R.S32.HI R8, RZ, 0x1f, R5 ;  /* 0x0000001fff087819 */ /* 0x000fc80000011405 */
[-C--:B------:R-:W-:Y:S02]  /*110b0*/  @!P4 LEA.HI.X R11, R5, R4.reuse, R8, 0x2, P1 ;  /* 0x00000004050bc211 */ /* 0x080fe400008f1408 */
[----:B------:R-:W-:Y:S02]  /*110c0*/  ISETP.GE.AND P1, PT, R2, c[0x0][0x3c8], PT ;  /* 0x0000f20002007a0c */ /* 0x000fe40003f26270 */
[----:B------:R-:W-:Y:S02]  /*110d0*/  @!P3 LEA.HI.X R15, R3, R4, R6, 0x2, P2 ;  /* 0x00000004030fb211 */ /* 0x000fe400010f1406 */
[----:B------:R-:W-:Y:S01]  /*110e0*/  IADD3 R6, R20, 0x70, RZ ;  /* 0x0000007014067810 */ /* 0x000fe20007ffe0ff */
[----:B------:R1:W-:Y:S01]  /*110f0*/  @!P6 ST.E.64 [R16.64], R40 ;  /* 0x000000281000e985 */ /* 0x0003e2000c101b06 */
[----:B------:R-:W-:Y:S02]  /*11100*/  SHF.R.S32.HI R3, RZ, 0x1f, R7 ;  /* 0x0000001fff037819 */ /* 0x000fe40000011407 */
[----:B------:R-:W-:-:S02]  /*11110*/  @!P5 LEA R12, P2, R7, R0, 0x2 ;  /* 0x00000000070cd211 */ /* 0x000fc400078410ff */
[----:B------:R-:W-:Y:S02]  /*11120*/  ISETP.GE.AND P6, PT, R6, c[0x0][0x3c8], PT ;  /* 0x0000f20006007a0c */ /* 0x000fe40003fc6270 */
[----:B------:R-:W-:Y:S01]  /*11130*/  IADD3 R5, R20, 0x78, RZ ;  /* 0x0000007814057810 */ /* 0x000fe20007ffe0ff */
[----:B------:R1:W-:Y:S01]  /*11140*/  @!P4 ST.E.64 [R10.64], R136 ;  /* 0x000000880a00c985 */ /* 0x0003e2000c101b06 */
[----:B------:R-:W-:Y:S02]  /*11150*/  @!P5 LEA.HI.X R13, R7, R4, R3, 0x2, P2 ;  /* 0x00000004070dd211 */ /* 0x000fe400010f1403 */
[----:B------:R-:W-:Y:S02]  /*11160*/  SHF.R.S32.HI R3, RZ, 0x1f, R2 ;  /* 0x0000001fff037819 */ /* 0x000fe40000011402 */
[----:B------:R-:W-:Y:S02]  /*11170*/  @!P1 LEA R8, P2, R2, R0, 0x2 ;  /* 0x0000000002089211 */ /* 0x000fe400078410ff */
[----:B------:R-:W-:-:S02]  /*11180*/  ISETP.GE.AND P4, PT, R5, c[0x0][0x3c8], PT ;  /* 0x0000f20005007a0c */ /* 0x000fc40003f86270 */
[----:B------:R-:W-:Y:S02]  /*11190*/  @!P1 LEA.HI.X R9, R2, R4, R3, 0x2, P2 ;  /* 0x0000000402099211 */ /* 0x000fe400010f1403 */
[C---:B------:R-:W-:Y:S01]  /*111a0*/  IADD3 R3, R20.reuse, 0x80, RZ ;  /* 0x0000008014037810 */ /* 0x040fe20007ffe0ff */
[----:B------:R1:W-:Y:S01]  /*111b0*/  @!P3 ST.E.64 [R14.64], R44 ;  /* 0x0000002c0e00b985 */ /* 0x0003e2000c101b06 */
[----:B------:R-:W-:Y:S02]  /*111c0*/  SHF.R.S32.HI R7, RZ, 0x1f, R6 ;  /* 0x0000001fff077819 */ /* 0x000fe40000011406 */
[----:B------:R-:W-:Y:S02]  /*111d0*/  ISETP.GE.AND P2, PT, R3, c[0x0][0x3c8], PT ;  /* 0x0000f20003007a0c */ /* 0x000fe40003f46270 */
[----:B------:R-:W-:Y:S01]  /*111e0*/  IADD3 R2, R20, 0x88, RZ ;  /* 0x0000008814027810 */ /* 0x000fe20007ffe0ff */
[----:B------:R-:W-:Y:S01]  /*111f0*/  @!P5 ST.E.64 [R12.64], R52 ;  /* 0x000000340c00d985 */ /* 0x000fe2000c101b06 */
[----:B-1----:R-:W-:-:S03]  /*11200*/  @!P6 LEA R16, P3, R6, R0, 0x2 ;  /* 0x000000000610e211 */ /* 0x002fc600078610ff */
[----:B------:R1:W-:Y:S01]  /*11210*/  @!P1 ST.E.64 [R8.64], R48 ;  /* 0x0000003008009985 */ /* 0x0003e2000c101b06 */
[----:B------:R-:W-:Y:S02]  /*11220*/  ISETP.GE.AND P5, PT, R2, c[0x0][0x3c8], PT ;  /* 0x0000f20002007a0c */ /* 0x000fe40003fa6270 */
[----:B------:R-:W-:Y:S02]  /*11230*/  @!P6 LEA.HI.X R17, R6, R4, R7, 0x2, P3 ;  /* 0x000000040611e211 */ /* 0x000fe400018f1407 */
[----:B------:R-:W-:Y:S02]  /*11240*/  IADD3 R6, R20, 0x90, RZ ;  /* 0x0000009014067810 */ /* 0x000fe40007ffe0ff */
[-C--:B------:R-:W-:Y:S02]  /*11250*/  @!P4 LEA R10, P3, R5, R0.reuse, 0x2 ;  /* 0x00000000050ac211 */ /* 0x080fe400078610ff */
[----:B------:R-:W-:Y:S02]  /*11260*/  SHF.R.S32.HI R7, RZ, 0x1f, R3 ;  /* 0x0000001fff077819 */ /* 0x000fe40000011403 */
[----:B------:R-:W-:-:S02]  /*11270*/  @!P2 LEA R14, P1, R3, R0, 0x2 ;  /* 0x00000000030ea211 */ /* 0x000fc400078210ff */
[----:B-1----:R-:W-:-:S04]  /*11280*/  SHF.R.S32.HI R8, RZ, 0x1f, R5 ;  /* 0x0000001fff087819 */ /* 0x002fc80000011405 */
[-C--:B------:R-:W-:Y:S02]  /*11290*/  @!P4 LEA.HI.X R11, R5, R4.reuse, R8, 0x2, P3 ;  /* 0x00000004050bc211 */ /* 0x080fe400018f1408 */
[----:B------:R-:W-:Y:S02]  /*112a0*/  ISETP.GE.AND P3, PT, R6, c[0x0][0x3c8], PT ;  /* 0x0000f20006007a0c */ /* 0x000fe40003f66270 */
[----:B------:R-:W-:Y:S02]  /*112b0*/  @!P2 LEA.HI.X R15, R3, R4, R7, 0x2, P1 ;  /* 0x00000004030fa211 */ /* 0x000fe400008f1407 */
[----:B------:R-:W-:Y:S02]  /*112c0*/  SHF.R.S32.HI R3, RZ, 0x1f, R2 ;  /* 0x0000001fff037819 */ /* 0x000fe40000011402 */
[----:B------:R-:W-:-:S04]  /*112d0*/  @!P5 LEA R12, P1, R2, R0, 0x2 ;  /* 0x00000000020cd211 */ /* 0x000fc800078210ff */
[----:B------:R-:W-:Y:S02]  /*112e0*/  @!P5 LEA.HI.X R13, R2, R4, R3, 0x2, P1 ;  /* 0x00000004020dd211 */ /* 0x000fe400008f1403 */
[----:B------:R-:W-:Y:S02]  /*112f0*/  SHF.R.S32.HI R2, RZ, 0x1f, R6 ;  /* 0x0000001fff027819 */ /* 0x000fe40000011406 */
[----:B------:R-:W-:Y:S01]  /*11300*/  @!P3 LEA R8, P1, R6, R0, 0x2 ;  /* 0x000000000608b211 */ /* 0x000fe200078210ff */
[----:B------:R1:W-:Y:S01]  /*11310*/  @!P6 ST.E.64 [R16.64], R56 ;  /* 0x000000381000e985 */ /* 0x0003e2000c101b06 */
[----:B------:R-:W-:Y:S02]  /*11320*/  IADD3 R5, R20, 0x98, RZ ;  /* 0x0000009814057810 */ /* 0x000fe40007ffe0ff */
[----:B------:R-:W-:Y:S02]  /*11330*/  @!P3 LEA.HI.X R9, R6, R4, R2, 0x2, P1 ;  /* 0x000000040609b211 */ /* 0x000fe400008f1402 */
[----:B------:R-:W-:-:S02]  /*11340*/  IADD3 R3, R20, 0xa0, RZ ;  /* 0x000000a014037810 */ /* 0x000fc40007ffe0ff */
[----:B------:R-:W-:Y:S02]  /*11350*/  IADD3 R2, R20, 0xa8, RZ ;  /* 0x000000a814027810 */ /* 0x000fe40007ffe0ff */
[----:B------:R-:W5:Y:S04]  /*11360*/  LDL R20, [R1+0x98] ;  /* 0x0000980001147983 */ /* 0x000f680000100800 */
[----:B-1----:R-:W5:Y:S04]  /*11370*/  LDL R16, [R1+0x94] ;  /* 0x0000940001107983 */ /* 0x002f680000100800 */
[----:B------:R-:W5:Y:S01]  /*11380*/  LDL R17, [R1+0xbc] ;  /* 0x0000bc0001117983 */ /* 0x000f620000100800 */
[----:B------:R-:W-:-:S03]  /*11390*/  ISETP.GE.AND P6, PT, R5, c[0x0][0x3c8], PT ;  /* 0x0000f20005007a0c */ /* 0x000fc60003fc6270 */
[----:B------:R1:W-:Y:S01]  /*113a0*/  @!P4 ST.E.64 [R10.64], R138 ;  /* 0x0000008a0a00c985 */ /* 0x0003e2000c101b06 */
[----:B------:R-:W-:Y:S02]  /*113b0*/  ISETP.GE.AND P4, PT, R3, c[0x0][0x3c8], PT ;  /* 0x0000f20003007a0c */ /* 0x000fe40003f86270 */
[----:B------:R-:W-:Y:S01]  /*113c0*/  SHF.R.S32.HI R6, RZ, 0x1f, R5 ;  /* 0x0000001fff067819 */ /* 0x000fe20000011405 */
[----:B------:R-:W-:Y:S01]  /*113d0*/  @!P2 ST.E.64 [R14.64], R68 ;  /* 0x000000440e00a985 */ /* 0x000fe2000c101b06 */
[----:B------:R-:W-:Y:S02]  /*113e0*/  ISETP.GE.AND P2, PT, R2, c[0x0][0x3c8], PT ;  /* 0x0000f20002007a0c */ /* 0x000fe40003f46270 */
[----:B------:R-:W-:Y:S01]  /*113f0*/  SHF.R.S32.HI R7, RZ, 0x1f, R3 ;  /* 0x0000001fff077819 */ /* 0x000fe20000011403 */
[----:B------:R-:W-:Y:S01]  /*11400*/  @!P5 ST.E.64 [R12.64], R72 ;  /* 0x000000480c00d985 */ /* 0x000fe2000c101b06 */
[----:B------:R-:W-:-:S03]  /*11410*/  ISETP.GE.AND P5, PT, R103, c[0x0][0x3c8], PT ;  /* 0x0000f20067007a0c */ /* 0x000fc60003fa6270 */
[----:B------:R1:W-:Y:S02]  /*11420*/  @!P3 ST.E.64 [R8.64], R60 ;  /* 0x0000003c0800b985 */ /* 0x0003e4000c101b06 */
[----:B-1----:R-:W-:-:S04]  /*11430*/  @!P6 LEA R10, P1, R5, R0, 0x2 ;  /* 0x00000000050ae211 */ /* 0x002fc800078210ff */
[----:B------:R-:W-:Y:S02]  /*11440*/  @!P6 LEA.HI.X R11, R5, R4, R6, 0x2, P1 ;  /* 0x00000004050be211 */ /* 0x000fe400008f1406 */
[----:B------:R-:W-:-:S04]  /*11450*/  @!P4 LEA R6, P1, R3, R0, 0x2 ;  /* 0x000000000306c211 */ /* 0x000fc800078210ff */
[----:B------:R-:W-:Y:S02]  /*11460*/  @!P4 LEA.HI.X R7, R3, R4, R7, 0x2, P1 ;  /* 0x000000040307c211 */ /* 0x000fe400008f1407 */
[----:B------:R-:W-:Y:S02]  /*11470*/  SHF.R.S32.HI R5, RZ, 0x1f, R2 ;  /* 0x0000001fff057819 */ /* 0x000fe40000011402 */
[C---:B------:R-:W-:Y:S01]  /*11480*/  @!P2 LEA R8, P3, R2.reuse, R0, 0x2 ;  /* 0x000000000208a211 */ /* 0x040fe200078610ff */
[----:B------:R-:W-:Y:S03]  /*11490*/  @!P6 ST.E.64 [R10.64], R140 ;  /* 0x0000008c0a00e985 */ /* 0x000fe6000c101b06 */
[----:B------:R-:W-:Y:S01]  /*114a0*/  @!P2 LEA.HI.X R9, R2, R4, R5, 0x2, P3 ;  /* 0x000000040209a211 */ /* 0x000fe200018f1405 */
[----:B------:R1:W-:Y:S01]  /*114b0*/  @!P4 ST.E.64 [R6.64], R76 ;  /* 0x0000004c0600c985 */ /* 0x0003e2000c101b06 */
[----:B------:R-:W-:-:S03]  /*114c0*/  SHF.R.S32.HI R3, RZ, 0x1f, R103 ;  /* 0x0000001fff037819 */ /* 0x000fc60000011467 */
[----:B------:R2:W-:Y:S01]  /*114d0*/  @!P2 ST.E.64 [R8.64], R80 ;  /* 0x000000500800a985 */ /* 0x0005e2000c101b06 */
[----:B-1----:R-:W-:-:S04]  /*114e0*/  @!P5 LEA R6, P3, R103, R0, 0x2 ;  /* 0x000000006706d211 */ /* 0x002fc800078610ff */
[----:B------:R-:W-:-:S05]  /*114f0*/  @!P5 LEA.HI.X R7, R103, R4, R3, 0x2, P3 ;  /* 0x000000046707d211 */ /* 0x000fca00018f1403 */
[----:B------:R1:W-:Y:S01]  /*11500*/  @!P5 ST.E.64 [R6.64], R84 ;  /* 0x000000540600d985 */ /* 0x0003e2000c101b06 */
[----:B---3--:R-:W-:Y:S02]  /*11510*/  ISETP.GE.AND P3, PT, R28, c[0x0][0x3c8], PT ;  /* 0x0000f2001c007a0c */ /* 0x008fe40003f66270 */
[----:B--2---:R-:W-:Y:S02]  /*11520*/  ISETP.GE.AND P1, PT, R34, c[0x0][0x3c8], PT ;  /* 0x0000f20022007a0c */ /* 0x004fe40003f26270 */
[----:B----4-:R-:W-:Y:S02]  /*11530*/  ISETP.GE.AND P6, PT, R32, c[0x0][0x3c8], PT ;  /* 0x0000f20020007a0c */ /* 0x010fe40003fc6270 */
[----:B------:R-:W-:-:S09]  /*11540*/  ISETP.GE.AND P4, PT, R30, c[0x0][0x3c8], PT ;  /* 0x0000f2001e007a0c */ /* 0x000fd20003f86270 */
[----:B------:R-:W-:-:S04]  /*11550*/  @!P1 LEA R2, P2, R34, R0, 0x2 ;  /* 0x0000000022029211 */ /* 0x000fc800078410ff */
[----:B-----5:R-:W-:Y:S02]  /*11560*/  @!P1 LEA.HI.X R3, R34, R4, R35, 0x2, P2 ;  /* 0x0000000422039211 */ /* 0x020fe400010f1423 */
[----:B------:R-:W-:-:S03]  /*11570*/  @!P6 LEA R8, P2, R32, R0, 0x2 ;  /* 0x000000002008e211 */ /* 0x000fc600078410ff */
[----:B------:R2:W-:Y:S01]  /*11580*/  @!P1 ST.E.64 [R2.64], R88 ;  /* 0x0000005802009985 */ /* 0x0005e2000c101b06 */
[----:B------:R-:W-:Y:S02]  /*11590*/  ISETP.GE.AND P1, PT, R26, c[0x0][0x3c8], PT ;  /* 0x0000f2001a007a0c */ /* 0x000fe40003f26270 */
[----:B------:R-:W-:Y:S02]  /*115a0*/  @!P6 LEA.HI.X R9, R32, R4, R33, 0x2, P2 ;  /* 0x000000042009e211 */ /* 0x000fe400010f1421 */
[----:B-1----:R-:W-:-:S03]  /*115b0*/  @!P3 LEA R6, P2, R28, R0, 0x2 ;  /* 0x000000001c06b211 */ /* 0x002fc600078410ff */
[----:B------:R-:W-:Y:S01]  /*115c0*/  @!P6 ST.E.64 [R8.64], R144 ;  /* 0x000000900800e985 */ /* 0x000fe2000c101b06 */
[----:B------:R-:W-:Y:S02]  /*115d0*/  ISETP.GE.AND P6, PT, R24, c[0x0][0x3c8], PT ;  /* 0x0000f20018007a0c */ /* 0x000fe40003fc6270 */
[----:B------:R-:W-:Y:S02]  /*115e0*/  @!P3 LEA.HI.X R7, R28, R4, R29, 0x2, P2 ;  /* 0x000000041c07b211 */ /* 0x000fe400010f141d */
[----:B--2---:R-:W-:-:S04]  /*115f0*/  @!P4 LEA R2, P5, R30, R0, 0x2 ;  /* 0x000000001e02c211 */ /* 0x004fc800078a10ff */
[----:B------:R-:W-:Y:S02]  /*11600*/  @!P4 LEA.HI.X R3, R30, R4, R31, 0x2, P5 ;  /* 0x000000041e03c211 */ /* 0x000fe400028f141f */
[----:B------:R-:W-:-:S03]  /*11610*/  ISETP.GE.AND P5, PT, R22, c[0x0][0x3c8], PT ;  /* 0x0000f20016007a0c */ /* 0x000fc60003fa6270 */
[----:B------:R1:W-:Y:S04]  /*11620*/  @!P4 ST.E.64 [R2.64], R92 ;  /* 0x0000005c0200c985 */ /* 0x0003e8000c101b06 */
[----:B------:R2:W-:Y:S01]  /*11630*/  @!P3 ST.E.64 [R6.64], R96 ;  /* 0x000000600600b985 */ /* 0x0005e2000c101b06 */
[----:B-1----:R-:W-:-:S04]  /*11640*/  @!P1 LEA R2, P2, R26, R0, 0x2 ;  /* 0x000000001a029211 */ /* 0x002fc800078410ff */
[----:B------:R-:W-:Y:S02]  /*11650*/  @!P1 LEA.HI.X R3, R26, R4, R27, 0x2, P2 ;  /* 0x000000041a039211 */ /* 0x000fe400010f141b */
[----:B------:R-:W-:-:S03]  /*11660*/  @!P6 LEA R10, P2, R24, R0, 0x2 ;  /* 0x00000000180ae211 */ /* 0x000fc600078410ff */
[----:B------:R1:W-:Y:S01]  /*11670*/  @!P1 ST.E.64 [R2.64], R100 ;  /* 0x0000006402009985 */ /* 0x0003e2000c101b06 */
[----:B------:R-:W-:Y:S02]  /*11680*/  @!P5 LEA R8, P1, R22, R0, 0x2 ;  /* 0x000000001608d211 */ /* 0x000fe400078210ff */
[-C--:B------:R-:W-:Y:S02]  /*11690*/  @!P6 LEA.HI.X R11, R24, R4.reuse, R25, 0x2, P2 ;  /* 0x00000004180be211 */ /* 0x080fe400010f1419 */
[----:B------:R-:W-:Y:S02]  /*116a0*/  ISETP.GE.AND P4, PT, R20, c[0x0][0x3c8], PT ;  /* 0x0000f20014007a0c */ /* 0x000fe40003f86270 */
[----:B------:R-:W-:Y:S02]  /*116b0*/  @!P5 LEA.HI.X R9, R22, R4, R23, 0x2, P1 ;  /* 0x000000041609d211 */ /* 0x000fe400008f1417 */
[----:B------:R-:W-:-:S09]  /*116c0*/  ISETP.GE.AND P3, PT, R16, c[0x0][0x3c8], PT ;  /* 0x0000f20010007a0c */ /* 0x000fd20003f66270 */
[C---:B--2---:R-:W-:Y:S01]  /*116d0*/  @!P4 LEA R6, P2, R20.reuse, R0, 0x2 ;  /* 0x000000001406c211 */ /* 0x044fe200078410ff */
[----:B------:R2:W-:Y:S03]  /*116e0*/  @!P6 ST.E.64 [R10.64], R116 ;  /* 0x000000740a00e985 */ /* 0x0005e6000c101b06 */
[----:B------:R-:W-:Y:S02]  /*116f0*/  @!P4 LEA.HI.X R7, R20, R4, R21, 0x2, P2 ;  /* 0x000000041407c211 */ /* 0x000fe400010f1415 */
[C---:B-1----:R-:W-:Y:S01]  /*11700*/  @!P3 LEA R2, P1, R16.reuse, R0, 0x2 ;  /* 0x000000001002b211 */ /* 0x042fe200078210ff */
[----:B------:R2:W-:Y:S03]  /*11710*/  @!P5 ST.E.64 [R8.64], R108 ;  /* 0x0000006c0800d985 */ /* 0x0005e6000c101b06 */
[----:B------:R-:W-:Y:S01]  /*11720*/  @!P3 LEA.HI.X R3, R16, R4, R17, 0x2, P1 ;  /* 0x000000041003b211 */ /* 0x000fe200008f1411 */
[----:B------:R2:W-:Y:S04]  /*11730*/  @!P4 ST.E.64 [R6.64], R104 ;  /* 0x000000680600c985 */ /* 0x0005e8000c101b06 */
[----:B------:R2:W-:Y:S04]  /*11740*/  @!P3 ST.E.64 [R2.64], R64 ;  /* 0x000000400200b985 */ /* 0x0005e8000c101b06 */
.L_x_2257:
[----:B------:R-:W-:Y:S05]  /*11750*/  BSYNC B0 ;  /* 0x0000000000007941 */ /* 0x000fea0003800000 */
.L_x_2256:
[----:B------:R-:W-:Y:S05]  /*11760*/  BRA.DIV ~URZ, `(.L_x_2258) ;  /* 0x000039127f007947 */ /* 0x000fea000b800000 */
[----:B--2---:R2:W1:Y:S04]  /*11770*/  SHFL.IDX PT, R4, R18, 0x1, 0x1c1f ;  /* 0x003c1f0012047f89 */ /* 0x00446800000e0000 */
[----:B----4-:R2:W4:Y:S02]  /*11780*/  SHFL.IDX PT, R0, R19, 0x1, 0x1c1f ;  /* 0x003c1f0013007f89 */ /* 0x01052400000e0000 */
.L_x_2316:
[----:B------:R-:W-:Y:S05]  /*11790*/  @P0 BRA `(.L_x_2253) ;  /* 0x00001b9000000947 */ /* 0x000fea0003800000 */
[----:B------:R-:W5:Y:S04]  /*117a0*/  LDL R20, [R1+0x10] ;  /* 0x0000100001147983 */ /* 0x000f680000100800 */
[----:B--2---:R-:W2:Y:S04]  /*117b0*/  LDL R12, [R1+0x8c] ;  /* 0x00008c00010c7983 */ /* 0x004ea80000100800 */
[----:B---3--:R-:W3:Y:S04]  /*117c0*/  LDL R16, [R1+0x88] ;  /* 0x0000880001107983 */ /* 0x008ee80000100800 */
[----:B----4-:R-:W4:Y:S04]  /*117d0*/  LDL R37, [R1+0x84] ;  /* 0x0000840001257983 */ /* 0x010f280000100800 */
[----:B------:R-:W3:Y:S04]  /*117e0*/  LDL R35, [R1+0xb4] ;  /* 0x0000b40001237983 */ /* 0x000ee80000100800 */
        /* <DEDUP_REMOVED lines=16> */
[----:B------:R-:W-:Y:S02]  /*118f0*/  IADD3 R5, R20, 0x18, RZ ;  /* 0x0000001814057810 */ /* 0x000fe40007ffe0ff */
[----:B--2---:R-:W-:Y:S02]  /*11900*/  ISETP.GE.AND P4, PT, R12, c[0x0][0x3c8], PT ;  /* 0x0000f2000c007a0c */ /* 0x004fe40003f86270 */
[----:B------:R-:W-:Y:S02]  /*11910*/  ISETP.GE.AND P3, PT, R5, c[0x0][0x3c8], PT ;  /* 0x0000f20005007a0c */ /* 0x000fe40003f66270 */
[----:B------:R-:W-:-:S05]  /*11920*/  IADD3 R2, R20, 0x20, RZ ;  /* 0x0000002014027810 */ /* 0x000fca0007ffe0ff */
[----:B------:R-:W-:Y:S02]  /*11930*/  @!P1 IMAD.MOV.U32 R6, RZ, RZ, R0 ;  /* 0x000000ffff069224 */ /* 0x000fe400078e0000 */
[----:B-1----:R-:W-:Y:S01]  /*11940*/  @!P1 IMAD.MOV.U32 R7, RZ, RZ, R4 ;  /* 0x000000ffff079224 */ /* 0x002fe200078e0004 */
[----:B------:R-:W-:Y:S02]  /*11950*/  ISETP.GE.AND P2, PT, R2, c[0x0][0x3c8], PT ;  /* 0x0000f20002007a0c */ /* 0x000fe40003f46270 */
[----:B---3--:R-:W-:Y:S01]  /*11960*/  ISETP.GE.AND P0, PT, R16, c[0x0][0x3c8], PT ;  /* 0x0000f20010007a0c */ /* 0x008fe20003f06270 */
[C---:B------:R-:W-:Y:S01]  /*11970*/  @!P1 IMAD.WIDE R6, R20.reuse, 0x4, R6 ;  /* 0x0000000414069825 */ /* 0x040fe200078e0206 */
[----:B------:R-:W-:-:S04]  /*11980*/  IADD3 R3, R20, 0x28, RZ ;  /* 0x0000002814037810 */ /* 0x000fc80007ffe0ff */
[----:B------:R1:W-:Y:S01]  /*11990*/  @!P1 ST.E.64 [R6.64], R112 ;  /* 0x0000007006009985 */ /* 0x0003e2000c101b06 */
[----:B------:R-:W-:Y:S02]  /*119a0*/  ISETP.GE.AND P1, PT, R3, c[0x0][0x3c8], PT ;  /* 0x0000f20003007a0c */ /* 0x000fe40003f26270 */
[-C--:B------:R-:W-:Y:S02]  /*119b0*/  @!P3 LEA R14, P5, R5, R0.reuse, 0x2 ;  /* 0x00000000050eb211 */ /* 0x080fe400078a10ff */
[----:B------:R-:W-:Y:S02]  /*119c0*/  @!P4 LEA R8, P6, R12, R0, 0x2 ;  /* 0x000000000c08c211 */ /* 0x000fe400078c10ff */
[----:B------:R-:W-:Y:S02]  /*119d0*/  SHF.R.S32.HI R10, RZ, 0x1f, R16 ;  /* 0x0000001fff0a7819 */ /* 0x000fe40000011410 */
[----:B------:R-:W-:Y:S02]  /*119e0*/  SHF.R.S32.HI R11, RZ, 0x1f, R2 ;  /* 0x0000001fff0b7819 */ /* 0x000fe40000011402 */
[----:B-1----:R-:W-:-:S02]  /*119f0*/  SHF.R.S32.HI R6, RZ, 0x1f, R5 ;  /* 0x0000001fff067819 */ /* 0x002fc40000011405 */
[----:B------:R-:W-:Y:S02]  /*11a00*/  SHF.R.S32.HI R7, RZ, 0x1f, R12 ;  /* 0x0000001fff077819 */ /* 0x000fe4000001140c */
[-C--:B------:R-:W-:Y:S02]  /*11a10*/  @!P3 LEA.HI.X R15, R5, R4.reuse, R6, 0x2, P5 ;  /* 0x00000004050fb211 */ /* 0x080fe400028f1406 */
[----:B------:R-:W-:Y:S02]  /*11a20*/  @!P4 LEA.HI.X R9, R12, R4, R7, 0x2, P6 ;  /* 0x000000040c09c211 */ /* 0x000fe400030f1407 */
[-C--:B------:R-:W-:Y:S02]  /*11a30*/  @!P2 LEA R12, P5, R2, R0.reuse, 0x2 ;  /* 0x00000000020ca211 */ /* 0x080fe400078a10ff */
[----:B------:R-:W-:Y:S02]  /*11a40*/  @!P0 LEA R6, P6, R16, R0, 0x2 ;  /* 0x0000000010068211 */ /* 0x000fe400078c10ff */
[----:B------:R-:W-:-:S02]  /*11a50*/  @!P2 LEA.HI.X R13, R2, R4, R11, 0x2, P5 ;  /* 0x00000004020da211 */ /* 0x000fc400028f140b */
[----:B------:R-:W-:Y:S02]  /*11a60*/  @!P0 LEA.HI.X R7, R16, R4, R10, 0x2, P6 ;  /* 0x0000000410078211 */ /* 0x000fe400030f140a */
[----:B------:R-:W-:Y:S02]  /*11a70*/  IADD3 R5, R20, 0x30, RZ ;  /* 0x0000003014057810 */ /* 0x000fe40007ffe0ff */
[----:B------:R-:W-:Y:S02]  /*11a80*/  SHF.R.S32.HI R2, RZ, 0x1f, R3 ;  /* 0x0000001fff027819 */ /* 0x000fe40000011403 */
[----:B------:R-:W-:Y:S02]  /*11a90*/  @!P1 LEA R18, P6, R3, R0, 0x2 ;  /* 0x0000000003129211 */ /* 0x000fe400078c10ff */
[----:B------:R-:W-:Y:S02]  /*11aa0*/  ISETP.GE.AND P5, PT, R5, c[0x0][0x3c8], PT ;  /* 0x0000f20005007a0c */ /* 0x000fe40003fa6270 */
[----:B------:R-:W-:-:S02]  /*11ab0*/  @!P1 LEA.HI.X R19, R3, R4, R2, 0x2, P6 ;  /* 0x0000000403139211 */ /* 0x000fc400030f1402 */
[C---:B------:R-:W-:Y:S01]  /*11ac0*/  IADD3 R3, R20.reuse, 0x38, RZ ;  /* 0x0000003814037810 */ /* 0x040fe20007ffe0ff */
[----:B------:R-:W-:Y:S04]  /*11ad0*/  @!P4 ST.E.64 [R8.64], R124 ;  /* 0x0000007c0800c985 */ /* 0x000fe8000c101b06 */
[----:B------:R1:W-:Y:S01]  /*11ae0*/  @!P0 ST.E.64 [R6.64], R120 ;  /* 0x0000007806008985 */ /* 0x0003e2000c101b06 */
[----:B------:R-:W-:Y:S02]  /*11af0*/  ISETP.GE.AND P0, PT, R3, c[0x0][0x3c8], PT ;  /* 0x0000f20003007a0c */ /* 0x000fe40003f06270 */
[----:B------:R-:W-:Y:S02]  /*11b00*/  IADD3 R2, R20, 0x40, RZ ;  /* 0x0000004014027810 */ /* 0x000fe40007ffe0ff */
[----:B------:R-:W-:-:S02]  /*11b10*/  @!P5 LEA R10, P6, R5, R0, 0x2 ;  /* 0x00000000050ad211 */ /* 0x000fc400078c10ff */
[----:B------:R-:W-:Y:S01]  /*11b20*/  ISETP.GE.AND P4, PT, R2, c[0x0][0x3c8], PT ;  /* 0x0000f20002007a0c */ /* 0x000fe20003f86270 */
[----:B------:R-:W-:Y:S04]  /*11b30*/  @!P3 ST.E.64 [R14.64], R142 ;  /* 0x0000008e0e00b985 */ /* 0x000fe8000c101b06 */
[----:B------:R2:W-:Y:S01]  /*11b40*/  @!P2 ST.E.64 [R12.64], R128 ;  /* 0x000000800c00a985 */ /* 0x0005e2000c101b06 */
[----:B-1----:R-:W-:Y:S02]  /*11b50*/  SHF.R.S32.HI R7, RZ, 0x1f, R5 ;  /* 0x0000001fff077819 */ /* 0x002fe40000011405 */
[----:B------:R-:W-:Y:S02]  /*11b60*/  IADD3 R6, R20, 0x48, RZ ;  /* 0x0000004814067810 */ /* 0x000fe40007ffe0ff */
[----:B------:R-:W-:-:S02]  /*11b70*/  @!P5 LEA.HI.X R11, R5, R4, R7, 0x2, P6 ;  /* 0x00000004050bd211 */ /* 0x000fc400030f1407 */
[----:B------:R-:W-:Y:S02]  /*11b80*/  ISETP.GE.AND P3, PT, R6, c[0x0][0x3c8], PT ;  /* 0x0000f20006007a0c */ /* 0x000fe40003f66270 */
[----:B------:R-:W-:Y:S02]  /*11b90*/  SHF.R.S32.HI R7, RZ, 0x1f, R3 ;  /* 0x0000001fff077819 */ /* 0x000fe40000011403 */
[C---:B------:R-:W-:Y:S02]  /*11ba0*/  @!P0 LEA R8, P2, R3.reuse, R0, 0x2 ;  /* 0x0000000003088211 */ /* 0x040fe400078410ff */
[----:B------:R-:W-:Y:S02]  /*11bb0*/  IADD3 R5, R20, 0x50, RZ ;  /* 0x0000005014057810 */ /* 0x000fe40007ffe0ff */
[----:B------:R-:W-:Y:S02]  /*11bc0*/  @!P0 LEA.HI.X R9, R3, R4, R7, 0x2, P2 ;  /* 0x0000000403098211 */ /* 0x000fe400010f1407 */
[----:B------:R-:W-:-:S02]  /*11bd0*/  ISETP.GE.AND P2, PT, R5, c[0x0][0x3c8], PT ;  /* 0x0000f20005007a0c */ /* 0x000fc40003f46270 */
[----:B--2---:R-:W-:Y:S02]  /*11be0*/  SHF.R.S32.HI R12, RZ, 0x1f, R2 ;  /* 0x0000001fff0c7819 */ /* 0x004fe40000011402 */
[C---:B------:R-:W-:Y:S02]  /*11bf0*/  @!P4 LEA R16, P6, R2.reuse, R0, 0x2 ;  /* 0x000000000210c211 */ /* 0x040fe400078c10ff */
[----:B------:R-:W-:Y:S02]  /*11c00*/  SHF.R.S32.HI R3, RZ, 0x1f, R6 ;  /* 0x0000001fff037819 */ /* 0x000fe40000011406 */
[----:B------:R-:W-:Y:S02]  /*11c10*/  @!P4 LEA.HI.X R17, R2, R4, R12, 0x2, P6 ;  /* 0x000000040211c211 */ /* 0x000fe400030f140c */
[----:B------:R-:W-:Y:S01]  /*11c20*/  @!P3 LEA R14, P6, R6, R0, 0x2 ;  /* 0x00000000060eb211 */ /* 0x000fe200078c10ff */
[----:B------:R1:W-:Y:S01]  /*11c30*/  @!P1 ST.E.64 [R18.64], R146 ;  /* 0x0000009212009985 */ /* 0x0003e2000c101b06 */
[----:B------:R-:W-:-:S02]  /*11c40*/  IADD3 R2, R20, 0x58, RZ ;  /* 0x0000005814027810 */ /* 0x000fc40007ffe0ff */
[----:B------:R-:W-:Y:S02]  /*11c50*/  @!P3 LEA.HI.X R15, R6, R4, R3, 0x2, P6 ;  /* 0x00000004060fb211 */ /* 0x000fe400030f1403 */
[----:B------:R-:W-:Y:S02]  /*11c60*/  SHF.R.S32.HI R3, RZ, 0x1f, R5 ;  /* 0x0000001fff037819 */ /* 0x000fe40000011405 */
[----:B------:R-:W-:Y:S01]  /*11c70*/  ISETP.GE.AND P1, PT, R2, c[0x0][0x3c8], PT ;  /* 0x0000f20002007a0c */ /* 0x000fe20003f26270 */
[----:B------:R2:W-:Y:S04]  /*11c80*/  @!P5 ST.E.64 [R10.64], R150 ;  /* 0x000000960a00d985 */ /* 0x0005e8000c101b06 */
[----:B------:R3:W-:Y:S01]  /*11c90*/  @!P0 ST.E.64 [R8.64], R148 ;  /* 0x0000009408008985 */ /* 0x0007e2000c101b06 */
[----:B-1----:R-:W-:-:S04]  /*11ca0*/  @!P2 LEA R18, P6, R5, R0, 0x2 ;  /* 0x000000000512a211 */ /* 0x002fc800078c10ff */
[----:B------:R-:W-:Y:S02]  /*11cb0*/  @!P2 LEA.HI.X R19, R5, R4, R3, 0x2, P6 ;  /* 0x000000040513a211 */ /* 0x000fe400030f1403 */
[----:B------:R-:W-:-:S04]  /*11cc0*/  IADD3 R5, R20, 0x60, RZ ;  /* 0x0000006014057810 */ /* 0x000fc80007ffe0ff */
[----:B------:R-:W-:Y:S02]  /*11cd0*/  ISETP.GE.AND P0, PT, R5, c[0x0][0x3c8], PT ;  /* 0x0000f20005007a0c */ /* 0x000fe40003f06270 */
[----:B------:R-:W-:Y:S02]  /*11ce0*/  IADD3 R3, R20, 0x68, RZ ;  /* 0x0000006814037810 */ /* 0x000fe40007ffe0ff */
[----:B------:R-:W-:Y:S02]  /*11cf0*/  SHF.R.S32.HI R7, RZ, 0x1f, R2 ;  /* 0x0000001fff077819 */ /* 0x000fe40000011402 */
[----:B------:R-:W-:Y:S02]  /*11d00*/  @!P1 LEA R12, P6, R2, R0, 0x2 ;  /* 0x00000000020c9211 */ /* 0x000fe400078c10ff */
[----:B------:R-:W-:Y:S02]  /*11d10*/  ISETP.GE.AND P5, PT, R3, c[0x0][0x3c8], PT ;  /* 0x0000f20003007a0c */ /* 0x000fe40003fa6270 */
[----:B------:R-:W-:Y:S01]  /*11d20*/  IADD3 R6, R20, 0x70, RZ ;  /* 0x0000007014067810 */ /* 0x000fe20007ffe0ff */
[----:B------:R-:W-:Y:S01]  /*11d30*/  @!P4 ST.E.64 [R16.64], R152 ;  /* 0x000000981000c985 */ /* 0x000fe2000c101b06 */
[----:B------:R-:W-:-:S02]  /*11d40*/  @!P1 LEA.HI.X R13, R2, R4, R7, 0x2, P6 ;  /* 0x00000004020d9211 */ /* 0x000fc400030f1407 */
[----:B------:R-:W-:Y:S01]  /*11d50*/  ISETP.GE.AND P4, PT, R6, c[0x0][0x3c8], PT ;  /* 0x0000f20006007a0c */ /* 0x000fe20003f86270 */
[----:B------:R1:W-:Y:S01]  /*11d60*/  @!P3 ST.E.64 [R14.64], R38 ;  /* 0x000000260e00b985 */ /* 0x0003e2000c101b06 */
[----:B------:R-:W-:Y:S02]  /*11d70*/  SHF.R.S32.HI R7, RZ, 0x1f, R5 ;  /* 0x0000001fff077819 */ /* 0x000fe40000011405 */
[C---:B--2---:R-:W-:Y:S02]  /*11d80*/  @!P0 LEA R10, P3, R5.reuse, R0, 0x2 ;  /* 0x00000000050a8211 */ /* 0x044fe400078610ff */
[----:B------:R-:W-:Y:S02]  /*11d90*/  IADD3 R2, R20, 0x78, RZ ;  /* 0x0000007814027810 */ /* 0x000fe40007ffe0ff */
[----:B------:R-:W-:Y:S02]  /*11da0*/  @!P0 LEA.HI.X R11, R5, R4, R7, 0x2, P3 ;  /* 0x00000004050b8211 */ /* 0x000fe400018f1407 */
[----:B------:R-:W-:-:S02]  /*11db0*/  ISETP.GE.AND P3, PT, R2, c[0x0][0x3c8], PT ;  /* 0x0000f20002007a0c */ /* 0x000fc40003f66270 */
[----:B---3--:R-:W-:Y:S01]  /*11dc0*/  SHF.R.S32.HI R8, RZ, 0x1f, R3 ;  /* 0x0000001fff087819 */ /* 0x008fe20000011403 */
[----:B------:R2:W-:Y:S01]  /*11dd0*/  @!P2 ST.E.64 [R18.64], R42 ;  /* 0x0000002a1200a985 */ /* 0x0005e2000c101b06 */
[----:B------:R-:W-:Y:S02]  /*11de0*/  IADD3 R5, R20, 0x80, RZ ;  /* 0x0000008014057810 */ /* 0x000fe40007ffe0ff */
[----:B-1----:R-:W-:-:S04]  /*11df0*/  @!P5 LEA R14, P6, R3, R0, 0x2 ;  /* 0x00000000030ed211 */ /* 0x002fc800078c10ff */
[----:B------:R-:W-:Y:S02]  /*11e00*/  @!P5 LEA.HI.X R15, R3, R4, R8, 0x2, P6 ;  /* 0x00000004030fd211 */ /* 0x000fe400030f1408 */
[----:B------:R-:W-:Y:S02]  /*11e10*/  SHF.R.S32.HI R3, RZ, 0x1f, R6 ;  /* 0x0000001fff037819 */ /* 0x000fe40000011406 */
[----:B------:R-:W-:-:S04]  /*11e20*/  @!P4 LEA R8, P6, R6, R0, 0x2 ;  /* 0x000000000608c211 */ /* 0x000fc800078c10ff */
[----:B------:R-:W-:Y:S02]  /*11e30*/  @!P4 LEA.HI.X R9, R6, R4, R3, 0x2, P6 ;  /* 0x000000040609c211 */ /* 0x000fe400030f1403 */
[----:B------:R-:W-:Y:S02]  /*11e40*/  SHF.R.S32.HI R3, RZ, 0x1f, R2 ;  /* 0x0000001fff037819 */ /* 0x000fe40000011402 */
[C---:B--2---:R-:W-:Y:S02]  /*11e50*/  @!P3 LEA R18, P6, R2.reuse, R0, 0x2 ;  /* 0x000000000212b211 */ /* 0x044fe400078c10ff */
[----:B------:R-:W-:Y:S02]  /*11e60*/  ISETP.GE.AND P2, PT, R5, c[0x0][0x3c8], PT ;  /* 0x0000f20005007a0c */ /* 0x000fe40003f46270 */
[----:B------:R-:W-:Y:S02]  /*11e70*/  @!P3 LEA.HI.X R19, R2, R4, R3, 0x2, P6 ;  /* 0x000000040213b211 */ /* 0x000fe400030f1403 */
[----:B------:R-:W-:Y:S01]  /*11e80*/  IADD3 R2, R20, 0x90, RZ ;  /* 0x0000009014027810 */ /* 0x000fe20007ffe0ff */
[----:B------:R1:W-:Y:S04]  /*11e90*/  @!P1 ST.E.64 [R12.64], R50 ;  /* 0x000000320c009985 */ /* 0x0003e8000c101b06 */
[----:B------:R2:W-:Y:S01]  /*11ea0*/  @!P0 ST.E.64 [R10.64], R46 ;  /* 0x0000002e0a008985 */ /* 0x0005e2000c101b06 */
[----:B------:R-:W-:-:S02]  /*11eb0*/  ISETP.GE.AND P0, PT, R2, c[0x0][0x3c8], PT ;  /* 0x0000f20002007a0c */ /* 0x000fc40003f06270 */
[----:B------:R-:W-:Y:S02]  /*11ec0*/  SHF.R.S32.HI R7, RZ, 0x1f, R5 ;  /* 0x0000001fff077819 */ /* 0x000fe40000011405 */
[----:B------:R-:W-:-:S04]  /*11ed0*/  @!P2 LEA R16, P6, R5, R0, 0x2 ;  /* 0x000000000510a211 */ /* 0x000fc800078c10ff */
[----:B------:R-:W-:Y:S02]  /*11ee0*/  @!P2 LEA.HI.X R17, R5, R4, R7, 0x2, P6 ;  /* 0x000000040511a211 */ /* 0x000fe400030f1407 */
[----:B------:R-:W-:Y:S02]  /*11ef0*/  SHF.R.S32.HI R7, RZ, 0x1f, R2 ;  /* 0x0000001fff077819 */ /* 0x000fe40000011402 */
[C---:B------:R-:W-:Y:S02]  /*11f00*/  IADD3 R3, R20.reuse, 0x88, RZ ;  /* 0x0000008814037810 */ /* 0x040fe40007ffe0ff */
[C---:B------:R-:W-:Y:S02]  /*11f10*/  IADD3 R6, R20.reuse, 0x98, RZ ;  /* 0x0000009814067810 */ /* 0x040fe40007ffe0ff */
[----:B------:R-:W-:Y:S02]  /*11f20*/  IADD3 R5, R20, 0xa0, RZ ;  /* 0x000000a014057810 */ /* 0x000fe40007ffe0ff */
[----:B-1----:R-:W-:-:S04]  /*11f30*/  @!P0 LEA R12, P6, R2, R0, 0x2 ;  /* 0x00000000020c8211 */ /* 0x002fc800078c10ff */
[----:B------:R-:W-:Y:S02]  /*11f40*/  @!P0 LEA.HI.X R13, R2, R4, R7, 0x2, P6 ;  /* 0x00000004020d8211 */ /* 0x000fe400030f1407 */
[----:B------:R-:W-:Y:S02]  /*11f50*/  IADD3 R2, R20, 0xa8, RZ ;  /* 0x000000a814027810 */ /* 0x000fe40007ffe0ff */
[----:B------:R-:W3:Y:S01]  /*11f60*/  LDL R20, [R1+0x94] ;  /* 0x0000940001147983 */ /* 0x000ee20000100800 */
[----:B------:R-:W-:-:S03]  /*11f70*/  ISETP.GE.AND P1, PT, R3, c[0x0][0x3c8], PT ;  /* 0x0000f20003007a0c */ /* 0x000fc60003f26270 */
[----:B------:R1:W-:Y:S01]  /*11f80*/  @!P5 ST.E.64 [R14.64], R154 ;  /* 0x0000009a0e00d985 */ /* 0x0003e2000c101b06 */
[----:B------:R-:W-:-:S03]  /*11f90*/  ISETP.GE.AND P5, PT, R6, c[0x0][0x3c8], PT ;  /* 0x0000f20006007a0c */ /* 0x000fc60003fa6270 */
[----:B------:R5:W-:Y:S04]  /*11fa0*/  @!P4 ST.E.64 [R8.64], R54 ;  /* 0x000000360800c985 */ /* 0x000be8000c101b06 */
[----:B------:R-:W-:Y:S01]  /*11fb0*/  @!P3 ST.E.64 [R18.64], R164 ;  /* 0x000000a41200b985 */ /* 0x000fe2000c101b06 */
[----:B------:R-:W-:-:S05]  /*11fc0*/  ISETP.GE.AND P3, PT, R2, c[0x0][0x3c8], PT ;  /* 0x0000f20002007a0c */ /* 0x000fca0003f66270 */
[-C--:B--2---:R-:W-:Y:S02]  /*11fd0*/  @!P5 LEA R10, P6, R6, R0.reuse, 0x2 ;  /* 0x00000000060ad211 */ /* 0x084fe400078c10ff */
[----:B-1----:R-:W-:Y:S02]  /*11fe0*/  @!P1 LEA R14, P4, R3, R0, 0x2 ;  /* 0x00000000030e9211 */ /* 0x002fe400078810ff */
[----:B-----5:R-:W-:-:S04]  /*11ff0*/  SHF.R.S32.HI R8, RZ, 0x1f, R3 ;  /* 0x0000001fff087819 */ /* 0x020fc80000011403 */
[-C--:B------:R-:W-:Y:S02]  /*12000*/  @!P1 LEA.HI.X R15, R3, R4.reuse, R8, 0x2, P4 ;  /* 0x00000004030f9211 */ /* 0x080fe400020f1408 */
[----:B------:R-:W-:Y:S02]  /*12010*/  ISETP.GE.AND P4, PT, R5, c[0x0][0x3c8], PT ;  /* 0x0000f20005007a0c */ /* 0x000fe40003f86270 */
[----:B------:R-:W-:Y:S01]  /*12020*/  SHF.R.S32.HI R3, RZ, 0x1f, R6 ;  /* 0x0000001fff037819 */ /* 0x000fe20000011406 */
[----:B------:R-:W-:Y:S01]  /*12030*/  @!P2 ST.E.64 [R16.64], R166 ;  /* 0x000000a61000a985 */ /* 0x000fe2000c101b06 */
[----:B----4-:R-:W-:Y:S02]  /*12040*/  ISETP.GE.AND P2, PT, R37, c[0x0][0x3c8], PT ;  /* 0x0000f20025007a0c */ /* 0x010fe40003f46270 */
[----:B------:R-:W-:Y:S01]  /*12050*/  @!P5 LEA.HI.X R11, R6, R4, R3, 0x2, P6 ;  /* 0x00000004060bd211 */ /* 0x000fe200030f1403 */
[----:B------:R-:W-:Y:S01]  /*12060*/  @!P1 ST.E.64 [R14.64], R160 ;  /* 0x000000a00e009985 */ /* 0x000fe2000c101b06 */
[----:B------:R-:W-:-:S02]  /*12070*/  SHF.R.S32.HI R3, RZ, 0x1f, R5 ;  /* 0x0000001fff037819 */ /* 0x000fc40000011405 */
[----:B------:R-:W-:Y:S01]  /*12080*/  ISETP.GE.AND P1, PT, R35, c[0x0][0x3c8], PT ;  /* 0x0000f20023007a0c */ /* 0x000fe20003f26270 */
[----:B------:R-:W-:Y:S02]  /*12090*/  @!P0 ST.E.64 [R12.64], R156 ;  /* 0x0000009c0c008985 */ /* 0x000fe4000c101b06 */
[----:B------:R-:W-:Y:S02]  /*120a0*/  @!P4 LEA R8, P6, R5, R0, 0x2 ;  /* 0x000000000508c211 */ /* 0x000fe400078c10ff */
[----:B------:R-:W-:Y:S02]  /*120b0*/  ISETP.GE.AND P0, PT, R33, c[0x0][0x3c8], PT ;  /* 0x0000f20021007a0c */ /* 0x000fe40003f06270 */
[----:B------:R-:W-:Y:S02]  /*120c0*/  @!P4 LEA.HI.X R9, R5, R4, R3, 0x2, P6 ;  /* 0x000000040509c211 */ /* 0x000fe400030f1403 */
[----:B------:R-:W-:Y:S02]  /*120d0*/  SHF.R.S32.HI R3, RZ, 0x1f, R2 ;  /* 0x0000001fff037819 */ /* 0x000fe40000011402 */
[C---:B------:R-:W-:Y:S01]  /*120e0*/  @!P3 LEA R6, P6, R2.reuse, R0, 0x2 ;  /* 0x000000000206b211 */ /* 0x040fe200078c10ff */
[----:B------:R-:W-:Y:S03]  /*120f0*/  @!P5 ST.E.64 [R10.64], R158 ;  /* 0x0000009e0a00d985 */ /* 0x000fe6000c101b06 */
[----:B------:R-:W-:Y:S01]  /*12100*/  @!P3 LEA.HI.X R7, R2, R4, R3, 0x2, P6 ;  /* 0x000000040207b211 */ /* 0x000fe200030f1403 */
[----:B------:R1:W-:Y:S01]  /*12110*/  @!P4 ST.E.64 [R8.64], R74 ;  /* 0x0000004a0800c985 */ /* 0x0003e2000c101b06 */
[----:B------:R-:W-:-:S02]  /*12120*/  ISETP.GE.AND P4, PT, R31, c[0x0][0x3c8], PT ;  /* 0x0000f2001f007a0c */ /* 0x000fc40003f86270 */
[----:B------:R-:W-:Y:S01]  /*12130*/  SHF.R.S32.HI R3, RZ, 0x1f, R37 ;  /* 0x0000001fff037819 */ /* 0x000fe20000011425 */
[----:B------:R2:W-:Y:S01]  /*12140*/  @!P3 ST.E.64 [R6.64], R62 ;  /* 0x0000003e0600b985 */ /* 0x0005e2000c101b06 */
[-C--:B------:R-:W-:Y:S02]  /*12150*/  @!P0 LEA R2, P3, R33, R0.reuse, 0x2 ;  /* 0x0000000021028211 */ /* 0x080fe400078610ff */
[-C--:B-1----:R-:W-:Y:S02]  /*12160*/  @!P2 LEA R8, P5, R37, R0.reuse, 0x2 ;  /* 0x000000002508a211 */ /* 0x082fe400078a10ff */
[----:B--2---:R-:W-:Y:S02]  /*12170*/  @!P1 LEA R6, P6, R35, R0, 0x2 ;  /* 0x0000000023069211 */ /* 0x004fe400078c10ff */
[-C--:B------:R-:W-:Y:S02]  /*12180*/  @!P2 LEA.HI.X R9, R37, R4.reuse, R3, 0x2, P5 ;  /* 0x000000042509a211 */ /* 0x080fe400028f1403 */
[----:B------:R-:W-:-:S02]  /*12190*/  @!P1 LEA.HI.X R7, R35, R4, R36, 0x2, P6 ;  /* 0x0000000423079211 */ /* 0x000fc400030f1424 */
[----:B------:R-:W-:Y:S02]  /*121a0*/  ISETP.GE.AND P5, PT, R29, c[0x0][0x3c8], PT ;  /* 0x0000f2001d007a0c */ /* 0x000fe40003fa6270 */
        /* <DEDUP_REMOVED lines=9> */
[----:B------:R-:W-:Y:S02]  /*12240*/  ISETP.GE.AND P0, PT, R21, c[0x0][0x3c8], PT ;  /* 0x0000f20015007a0c */ /* 0x000fe40003f06270 */
[-C--:B--2---:R-:W-:Y:S01]  /*12250*/  @!P5 LEA R2, P6, R29, R0.reuse, 0x2 ;  /* 0x000000001d02d211 */ /* 0x084fe200078c10ff */
[----:B------:R1:W-:Y:S01]  /*12260*/  @!P4 ST.E.64 [R6.64], R78 ;  /* 0x0000004e0600c985 */ /* 0x0003e2000c101b06 */
[----:B------:R-:W-:Y:S02]  /*12270*/  @!P3 LEA R10, P4, R27, R0, 0x2 ;  /* 0x000000001b0ab211 */ /* 0x000fe400078810ff */
[----:B------:R-:W-:Y:S02]  /*12280*/  @!P5 LEA.HI.X R3, R29, R4, R30, 0x2, P6 ;  /* 0x000000041d03d211 */ /* 0x000fe400030f141e */
[----:B------:R-:W-:-:S02]  /*12290*/  @!P2 LEA R8, P6, R25, R0, 0x2 ;  /* 0x000000001908a211 */ /* 0x000fc400078c10ff */
[-C--:B------:R-:W-:Y:S01]  /*122a0*/  @!P3 LEA.HI.X R11, R27, R4.reuse, R28, 0x2, P4 ;  /* 0x000000041b0bb211 */ /* 0x080fe200020f141c */
[----:B------:R2:W-:Y:S01]  /*122b0*/  @!P5 ST.E.64 [R2.64], R82 ;  /* 0x000000520200d985 */ /* 0x0005e2000c101b06 */
[----:B------:R-:W-:-:S03]  /*122c0*/  @!P2 LEA.HI.X R9, R25, R4, R26, 0x2, P6 ;  /* 0x000000041909a211 */ /* 0x000fc600030f141a */
[----:B------:R4:W-:Y:S04]  /*122d0*/  @!P3 ST.E.64 [R10.64], R98 ;  /* 0x000000620a00b985 */ /* 0x0009e8000c101b06 */
[----:B------:R4:W-:Y:S01]  /*122e0*/  @!P2 ST.E.64 [R8.64], R94 ;  /* 0x0000005e0800a985 */ /* 0x0009e2000c101b06 */
[----:B-1----:R-:W-:-:S04]  /*122f0*/  @!P1 LEA R6, P5, R23, R0, 0x2 ;  /* 0x0000000017069211 */ /* 0x002fc800078a10ff */
[----:B------:R-:W-:Y:S02]  /*12300*/  @!P1 LEA.HI.X R7, R23, R4, R24, 0x2, P5 ;  /* 0x0000000417079211 */ /* 0x000fe400028f1418 */
[----:B--2---:R-:W-:-:S04]  /*12310*/  @!P0 LEA R2, P4, R21, R0, 0x2 ;  /* 0x0000000015028211 */ /* 0x004fc800078810ff */
[----:B------:R-:W-:Y:S01]  /*12320*/  @!P0 LEA.HI.X R3, R21, R4, R22, 0x2, P4 ;  /* 0x0000000415038211 */ /* 0x000fe200020f1416 */
[----:B------:R4:W-:Y:S04]  /*12330*/  @!P1 ST.E.64 [R6.64], R86 ;  /* 0x0000005606009985 */ /* 0x0009e8000c101b06 */
[----:B------:R4:W-:Y:S01]  /*12340*/  @!P0 ST.E.64 [R2.64], R70 ;  /* 0x0000004602008985 */ /* 0x0009e2000c101b06 */
[----:B---3--:R-:W-:-:S13]  /*12350*/  ISETP.GE.AND P0, PT, R20, c[0x0][0x3c8], PT ;  /* 0x0000f20014007a0c */ /* 0x008fda0003f06270 */
[----:B------:R-:W-:Y:S05]  /*12360*/  @P0 BRA `(.L_x_2253) ;  /* 0x00000fc000000947 */ /* 0x000fea0003800000 */
[----:B----4-:R-:W2:Y:S01]  /*12370*/  LDL R5, [R1+0xbc] ;  /* 0x0000bc0001057983 */ /* 0x010ea20000100800 */
[----:B------:R-:W-:-:S04]  /*12380*/  LEA R2, P0, R20, R0, 0x2 ;  /* 0x0000000014027211 */ /* 0x000fc800078010ff */
[----:B--2---:R-:W-:-:S05]  /*12390*/  LEA.HI.X R3, R20, R4, R5, 0x2, P0 ;  /* 0x0000000414037211 */ /* 0x004fca00000f1405 */
[----:B------:R1:W-:Y:S01]  /*123a0*/  ST.E.64 [R2.64], R58 ;  /* 0x0000003a02007985 */ /* 0x0003e2000c101b06 */
[----:B------:R-:W-:Y:S05]  /*123b0*/  BRA `(.L_x_2253) ;  /* 0x00000f7000007947 */ /* 0x000fea0003800000 */
.L_x_2238:
        /* <DEDUP_REMOVED lines=22> */
.L_x_2259:
        /* <DEDUP_REMOVED lines=57> */
.L_x_2261:
[----:B------:R-:W-:Y:S05]  /*128b0*/  BSYNC B0 ;  /* 0x0000000000007941 */ /* 0x000fea0003800000 */
.L_x_2260:
        /* <DEDUP_REMOVED lines=45> */
.L_x_2317:
[----:B------:R-:W-:Y:S05]  /*12b90*/  BRA.DIV ~URZ, `(.L_x_2263) ;  /* 0x000026127f007947 */ /* 0x000fea000b800000 */
[----:B------:R3:W4:Y:S02]  /*12ba0*/  SHFL.IDX PT, R0, R15, RZ, 0x181f ;  /* 0x00181fff0f007589 */ /* 0x00072400000e0000 */
.L_x_2318:
        /* <DEDUP_REMOVED lines=27> */
.L_x_2265:
[----:B------:R-:W-:Y:S05]  /*12d60*/  BSYNC B0 ;  /* 0x0000000000007941 */ /* 0x000fea0003800000 */
.L_x_2264:
[----:B------:R-:W-:Y:S05]  /*12d70*/  BRA.DIV ~URZ, `(.L_x_2266) ;  /* 0x000024927f007947 */ /* 0x000fea000b800000 */
[----:B--2---:R2:W1:Y:S04]  /*12d80*/  SHFL.IDX PT, R4, R12, 0x1, 0x181f ;  /* 0x00381f000c047f89 */ /* 0x00446800000e0000 */
[----:B----4-:R2:W4:Y:S02]  /*12d90*/  SHFL.IDX PT, R0, R15, 0x1, 0x181f ;  /* 0x00381f000f007f89 */ /* 0x01052400000e0000 */
.L_x_2319:
        /* <DEDUP_REMOVED lines=27> */
.L_x_2268:
[----:B------:R-:W-:Y:S05]  /*12f50*/  BSYNC B0 ;  /* 0x0000000000007941 */ /* 0x000fea0003800000 */
.L_x_2267:
[----:B------:R-:W-:Y:S05]  /*12f60*/  BRA.DIV ~URZ, `(.L_x_2269) ;  /* 0x000023627f007947 */ /* 0x000fea000b800000 */
[----:B-1----:R1:W2:Y:S02]  /*12f70*/  SHFL.IDX PT, R4, R12, 0x2, 0x181f ;  /* 0x00581f000c047f89 */ /* 0x0022a400000e0000 */
.L_x_2320:
[----:B------:R-:W-:Y:S05]  /*12f80*/  BRA.DIV ~URZ, `(.L_x_2270) ;  /* 0x000023b27f007947 */ /* 0x000fea000b800000 */
[----:B----4-:R4:W1:Y:S02]  /*12f90*/  SHFL.IDX PT, R0, R15, 0x2, 0x181f ;  /* 0x00581f000f007f89 */ /* 0x01086400000e0000 */
.L_x_2321:
        /* <DEDUP_REMOVED lines=27> */
.L_x_2272:
[----:B------:R-:W-:Y:S05]  /*13150*/  BSYNC B0 ;  /* 0x0000000000007941 */ /* 0x000fea0003800000 */
.L_x_2271:
[----:B------:R-:W-:Y:S05]  /*13160*/  BRA.DIV ~URZ, `(.L_x_2273) ;  /* 0x000022327f007947 */ /* 0x000fea000b800000 */
[----:B--2---:R2:W3:Y:S04]  /*13170*/  SHFL.IDX PT, R4, R12, 0x3, 0x181f ;  /* 0x00781f000c047f89 */ /* 0x0044e800000e0000 */
[----:B-1----:R2:W1:Y:S02]  /*13180*/  SHFL.IDX PT, R0, R15, 0x3, 0x181f ;  /* 0x00781f000f007f89 */ /* 0x00246400000e0000 */
.L_x_2322:
        /* <DEDUP_REMOVED lines=26> */
.L_x_2253:
[----:B----4-:R-:W-:Y:S05]  /*13330*/  BSYNC B1 ;  /* 0x0000000000017941 */ /* 0x010fea0003800000 */
.L_x_2237:
[----:B-1----:R-:W4:Y:S02]  /*13340*/  LDL R0, [R1+0xe0] ;  /* 0x0000e00001007983 */ /* 0x002f240000100800 */
        /* <DEDUP_REMOVED lines=14> */
.L_x_2323:
[----:B------:R-:W-:Y:S05]  /*13430*/  BRA.DIV ~URZ, `(.L_x_2276) ;  /* 0x000020927f007947 */ /* 0x000fea000b800000 */
[----:B------:R3:W4:Y:S02]  /*13440*/  SHFL.IDX PT, R8, R102, 0x1, 0x1f ;  /* 0x00201f0066087f89 */ /* 0x00072400000e0000 */
.L_x_2324:
        /* <DEDUP_REMOVED lines=19> */
.L_x_2325:
        /* <DEDUP_REMOVED lines=16> */
.L_x_2326:
[----:B---3--:R-:W-:Y:S01]  /*13680*/  IMAD R0, R0, c[0x0][0x538], RZ ;  /* 0x00014e0000007a24 */ /* 0x008fe200078e02ff */
[----:B------:R-:W-:Y:S04]  /*13690*/  BSSY B1, `(.L_x_2279) ;  /* 0x00000ce000017945 */ /* 0x000fe80003800000 */
[----:B----4-:R-:W-:-:S04]  /*136a0*/  IADD3 R8, R0, R8, RZ ;  /* 0x0000000800087210 */ /* 0x010fc80007ffe0ff */
[----:B--2---:R-:W-:-:S13]  /*136b0*/  ISETP.GT.AND P6, PT, R8, R9, PT ;  /* 0x000000090800720c */ /* 0x004fda0003fc4270 */
[----:B------:R-:W-:Y:S05]  /*136c0*/  @P6 BRA `(.L_x_2280) ;  /* 0x0000025000006947 */ /* 0x000fea0003800000 */
.L_x_2284:
        /* <DEDUP_REMOVED lines=17> */
.L_x_2327:
        /* <DEDUP_REMOVED lines=16> */
.L_x_2328:
[----:B--2---:R-:W-:-:S05]  /*138e0*/  IMAD R0, R0, c[0x0][0x538], RZ ;  /* 0x00014e0000007a24 */ /* 0x004fca00078e02ff */
[----:B------:R-:W-:-:S04]  /*138f0*/  IADD3 R8, R0, R8, RZ ;  /* 0x0000000800087210 */ /* 0x000fc80007ffe0ff */
[----:B------:R-:W-:-:S13]  /*13900*/  ISETP.GT.AND P6, PT, R8, R9, PT ;  /* 0x000000090800720c */ /* 0x000fda0003fc4270 */
[----:B-1----:R-:W-:Y:S05]  /*13910*/  @!P6 BRA `(.L_x_2284) ;  /* 0xfffffdb00000e947 */ /* 0x002fea000383ffff */
.L_x_2280:
[----:B------:R-:W-:-:S05]  /*13920*/  IADD3 R11, -R0, R8, RZ ;  /* 0x00000008000b7210 */ /* 0x000fca0007ffe1ff */
[----:B------:R-:W-:-:S05]  /*13930*/  IMAD R0, R4, c[0x0][0x538], R11 ;  /* 0x00014e0004007a24 */ /* 0x000fca00078e020b */
[----:B------:R-:W-:Y:S01]  /*13940*/  ISETP.GT.AND P0, PT, R0, R9, PT ;  /* 0x000000090000720c */ /* 0x000fe20003f04270 */
[----:B------:R-:W-:-:S12]  /*13950*/  BRA.DIV ~URZ, `(.L_x_2285) ;  /* 0x00001fb27f007947 */ /* 0x000fd8000b800000 */
[----:B------:R-:W-:-:S03]  /*13960*/  VOTE.ANY R12, PT, !P0 ;  /* 0x00000000000c7806 */ /* 0x000fc600040e0100 */
.L_x_2329:
[----:B------:R-:W2:Y:S01]  /*13970*/  LDL.LU R0, [R1+0x2c] ;  /* 0x00002c0001007983 */ /* 0x000ea20000300800 */
[----:B------:R-:W2:Y:S02]  /*13980*/  POPC R8, R12 ;  /* 0x0000000c00087309 */ /* 0x000ea40000000000 */
[----:B--2---:R-:W-:-:S05]  /*13990*/  IADD3 R0, R8, R0, RZ ;  /* 0x0000000008007210 */ /* 0x004fca0007ffe0ff */
[----:B------:R2:W-:Y:S01]  /*139a0*/  STL [R1+0x2c], R0 ;  /* 0x00002c0001007387 */ /* 0x0005e20000100800 */
[----:B------:R-:W-:Y:S05]  /*139b0*/  BRA.DIV ~URZ, `(.L_x_2286) ;  /* 0x00001fa27f007947 */ /* 0x000fea000b800000 */
[----:B------:R3:W4:Y:S04]  /*139c0*/  SHFL.IDX PT, R10, R6, R8, 0x1f ;  /* 0x00001f08060a7589 */ /* 0x00072800000e0000 */
[----:B------:R3:W1:Y:S02]  /*139d0*/  SHFL.IDX PT, R7, R7, R8, 0x1f ;  /* 0x00001f0807077589 */ /* 0x00066400000e0000 */
.L_x_2330:
[----:B------:R-:W-:Y:S01]  /*139e0*/  ISETP.NE.AND P0, PT, R12, RZ, PT ;  /* 0x000000ff0c00720c */ /* 0x000fe20003f05270 */
[----:B------:R-:W-:-:S12]  /*139f0*/  BSSY B0, `(.L_x_2287) ;  /* 0x0000005000007945 */ /* 0x000fd80003800000 */
[----:B------:R-:W-:Y:S05]  /*13a00*/  @!P0 BRA `(.L_x_2288) ;  /* 0x0000003000008947 */ /* 0x000fea0003800000 */
[----:B------:R-:W-:Y:S01]  /*13a10*/  IADD3 R3, R8, -0x1, RZ ;  /* 0xffffffff08037810 */ /* 0x000fe20007ffe0ff */
[----:B------:R-:W-:Y:S05]  /*13a20*/  BRA.DIV ~URZ, `(.L_x_2289) ;  /* 0x000020027f007947 */ /* 0x000fea000b800000 */
[----:B------:R2:W3:Y:S02]  /*13a30*/  SHFL.IDX PT, R13, R4, R3, 0x1f ;  /* 0x00001f03040d7589 */ /* 0x0004e400000e0000 */
.L_x_2288:
[----:B------:R-:W-:Y:S05]  /*13a40*/  BSYNC B0 ;  /* 0x0000000000007941 */ /* 0x000fea0003800000 */
.L_x_2287:
        /* <DEDUP_REMOVED lines=68> */
.L_x_2291:
        /* <DEDUP_REMOVED lines=68> */
.L_x_2292:
[----:B------:R-:W-:Y:S05]  /*142d0*/  BSYNC B0 ;  /* 0x0000000000007941 */ /* 0x000fea0003800000 */
.L_x_2290:
[----:B------:R-:W-:-:S04]  /*142e0*/  LOP3.LUT R2, RZ, R2, RZ, 0x33, !PT ;  /* 0x00000002ff027212 */ /* 0x000fc800078e33ff */
[----:B-1----:R-:W-:-:S05]  /*142f0*/  IADD3 R0, R2, R10, RZ ;  /* 0x0000000a02007210 */ /* 0x002fca0007ffe0ff */
[----:B------:R1:W-:Y:S01]  /*14300*/  STL [R1+0x24], R0 ;  /* 0x0000240001007387 */ /* 0x0003e20000100800 */
[----:B------:R-:W-:Y:S05]  /*14310*/  BRA `(.L_x_2293) ;  /* 0x0000005000007947 */ /* 0x000fea0003800000 */
.L_x_2281:
[----:B------:R-:W-:Y:S01]  /*14320*/  MOV R0, c[0x0][0x53c] ;  /* 0x00014f0000007a02 */ /* 0x000fe20000000f00 */
[----:B------:R2:W-:Y:S04]  /*14330*/  STL [R1+0x20], R9 ;  /* 0x0000200901007387 */ /* 0x0005e80000100800 */
[----:B------:R2:W-:Y:S04]  /*14340*/  STL [R1+0x24], RZ ;  /* 0x000024ff01007387 */ /* 0x0005e80000100800 */
[----:B------:R2:W-:Y:S04]  /*14350*/  STL [R1+0x28], RZ ;  /* 0x000028ff01007387 */ /* 0x0005e80000100800 */
[----:B------:R2:W-:Y:S02]  /*14360*/  STL [R1+0x2c], R0 ;  /* 0x00002c0001007387 */ /* 0x0005e40000100800 */
.L_x_2293:
[----:B------:R-:W-:Y:S05]  /*14370*/  BSYNC B1 ;  /* 0x0000000000017941 */ /* 0x000fea0003800000 */
.L_x_2279:
        /* <DEDUP_REMOVED lines=9> */
.L_x_2274:
[----:B--2---:R-:W2:Y:S02]  /*14410*/  LDL R0, [R1+0x2c] ;  /* 0x00002c0001007983 */ /* 0x004ea40000100800 */
[----:B--2---:R-:W-:-:S13]  /*14420*/  ISETP.GE.AND P0, PT, R0, c[0x0][0x53c], PT ;  /* 0x00014f0000007a0c */ /* 0x004fda0003f06270 */
[----:B-1----:R-:W-:Y:S01]  /*14430*/  @P0 CALL.REL.NOINC `(.L_x_2294) ;  /* 0x0000001000000944 */ /* 0x002fe20003c00000 */
[----:B------:R-:W-:Y:S05]  /*14440*/  BRA `(.L_x_2295) ;  /* 0xfffed8d000007947 */ /* 0x000fea000383ffff */
.L_x_2294:
[----:B------:R-:W-:Y:S05]  /*14450*/  EXIT ;  /* 0x000000000000794d */ /* 0x000fea0003800000 */
.L_x_2197:
[----:B------:R-:W-:Y:S01]  /*14460*/  IMAD.MOV.U32 R0, RZ, RZ, R5 ;  /* 0x000000ffff007224 */ /* 0x000fe200078e0005 */
[----:B------:R-:W-:Y:S02]  /*14470*/  MOV R2, 0x1 ;  /* 0x0000000100027802 */ /* 0x000fe40000000f00 */
[----:B------:R-:W-:Y:S02]  /*14480*/  MOV R3, 0x144a0 ;  /* 0x000144a000037802 */ /* 0x000fe40000000f00 */
[----:B------:R-:W-:Y:S05]  /*14490*/  CALL.REL.NOINC `($__internal_46_$__cuda_sm70_shflsync_up_p) ;  /* 0x0000169000007944 */ /* 0x000fea0003c00000 */
[----:B------:R-:W-:Y:S01]  /*144a0*/  MOV R0, R4 ;  /* 0x0000000400007202 */ /* 0x000fe20000000f00 */
[----:B------:R-:W-:Y:S05]  /*144b0*/  BRA `(.L_x_2296) ;  /* 0xfffebfa000007947 */ /* 0x000fea000383ffff */
.L_x_2198:
[----:B------:R-:W-:Y:S01]  /*144c0*/  IMAD.MOV.U32 R0, RZ, RZ, R5 ;  /* 0x000000ffff007224 */ /* 0x000fe200078e0005 */
[----:B------:R-:W-:Y:S02]  /*144d0*/  MOV R2, 0x2 ;  /* 0x0000000200027802 */ /* 0x000fe40000000f00 */
[----:B------:R-:W-:Y:S02]  /*144e0*/  MOV R3, 0x14500 ;  /* 0x0001450000037802 */ /* 0x000fe40000000f00 */
[----:B------:R-:W-:Y:S05]  /*144f0*/  CALL.REL.NOINC `($__internal_46_$__cuda_sm70_shflsync_up_p) ;  /* 0x0000163000007944 */ /* 0x000fea0003c00000 */
[----:B------:R-:W-:Y:S01]  /*14500*/  SEL R0, R4, RZ, P4 ;  /* 0x000000ff04007207 */ /* 0x000fe20002000000 */
[----:B------:R-:W-:Y:S01]  /*14510*/  IMAD.MOV.U32 R2, RZ, RZ, 0x4 ;  /* 0x00000004ff027424 */ /* 0x000fe200078e00ff */
[----:B------:R-:W-:-:S03]  /*14520*/  MOV R3, 0x14550 ;  /* 0x0001455000037802 */ /* 0x000fc60000000f00 */
[----:B------:R-:W-:Y:S02]  /*14530*/  IMAD.IADD R0, R5, 0x1, R0 ;  /* 0x0000000105007824 */ /* 0x000fe400078e0200 */
        /* <DEDUP_REMOVED lines=14> */
[----:B------:R-:W-:Y:S01]  /*14620*/  IMAD.IADD R4, R0, 0x1, R4 ;  /* 0x0000000100047824 */ /* 0x000fe200078e0204 */
[----:B------:R-:W-:-:S03]  /*14630*/  MOV R0, 0x1f ;  /* 0x0000001f00007802 */ /* 0x000fc60000000f00 */
[----:B------:R-:W-:Y:S02]  /*14640*/  IMAD.MOV.U32 R5, RZ, RZ, R4 ;  /* 0x000000ffff057224 */ /* 0x000fe400078e0004 */
[----:B------:R-:W-:Y:S05]  /*14650*/  CALL.REL.NOINC `($__internal_45_$__cuda_sm70_shflsync_idx_p) ;  /* 0x0000148000007944 */ /* 0x000fea0003c00000 */
[----:B------:R-:W-:Y:S05]  /*14660*/  BRA `(.L_x_2297) ;  /* 0xfffebef000007947 */ /* 0x000fea000383ffff */
.L_x_2200:
[----:B------:R-:W-:Y:S02]  /*14670*/  SEL R0, RZ, 0x1, P0 ;  /* 0x00000001ff007807 */ /* 0x000fe40000000000 */
[----:B------:R-:W-:Y:S02]  /*14680*/  MOV R2, 0x146a0 ;  /* 0x000146a000027802 */ /* 0x000fe40000000f00 */
[----:B------:R-:W-:Y:S05]  /*14690*/  CALL.REL.NOINC `($__internal_47_$__cuda_sm70_votesync_ballot) ;  /* 0x0000150000007944 */ /* 0x000fea0003c00000 */
[----:B------:R-:W-:Y:S01]  /*146a0*/  MOV R10, R0 ;  /* 0x00000000000a7202 */ /* 0x000fe20000000f00 */
[----:B------:R-:W-:Y:S05]  /*146b0*/  BRA `(.L_x_2298) ;  /* 0xfffebf3000007947 */ /* 0x000fea000383ffff */
.L_x_2201:
[----:B------:R-:W-:Y:S01]  /*146c0*/  IMAD.MOV.U32 R5, RZ, RZ, R9 ;  /* 0x000000ffff057224 */ /* 0x000fe200078e0009 */
[----:B------:R-:W-:Y:S01]  /*146d0*/  MOV R3, R7 ;  /* 0x0000000700037202 */ /* 0x000fe20000000f00 */
[----:B-1----:R-:W-:Y:S01]  /*146e0*/  IMAD.MOV.U32 R0, RZ, RZ, 0x1f ;  /* 0x0000001fff007424 */ /* 0x002fe200078e00ff */
[----:B------:R-:W-:Y:S02]  /*146f0*/  MOV R2, 0x14710 ;  /* 0x0001471000027802 */ /* 0x000fe40000000f00 */
[----:B------:R-:W-:Y:S05]  /*14700*/  CALL.REL.NOINC `($__internal_45_$__cuda_sm70_shflsync_idx_p) ;  /* 0x000013d000007944 */ /* 0x000fea0003c00000 */
[----:B------:R-:W-:Y:S01]  /*14710*/  IMAD.MOV.U32 R12, RZ, RZ, R0 ;  /* 0x000000ffff0c7224 */ /* 0x000fe200078e0000 */
[----:B------:R-:W-:Y:S01]  /*14720*/  MOV R5, R8 ;  /* 0x0000000800057202 */ /* 0x000fe20000000f00 */
[----:B------:R-:W-:Y:S01]  /*14730*/  IMAD.MOV.U32 R6, RZ, RZ, RZ ;  /* 0x000000ffff067224 */ /* 0x000fe200078e00ff */
[----:B------:R-:W-:Y:S01]  /*14740*/  MOV R3, R7 ;  /* 0x0000000700037202 */ /* 0x000fe20000000f00 */
[----:B------:R-:W-:Y:S01]  /*14750*/  IMAD.MOV.U32 R0, RZ, RZ, 0x1f ;  /* 0x0000001fff007424 */ /* 0x000fe200078e00ff */
[----:B------:R-:W-:-:S02]  /*14760*/  MOV R2, 0x14780 ;  /* 0x0001478000027802 */ /* 0x000fc40000000f00 */
[----:B------:R-:W-:Y:S05]  /*14770*/  CALL.REL.NOINC `($__internal_45_$__cuda_sm70_shflsync_idx_p) ;  /* 0x0000136000007944 */ /* 0x000fea0003c00000 */
[----:B------:R-:W-:Y:S01]  /*14780*/  MOV R9, R0 ;  /* 0x0000000000097202 */ /* 0x000fe20000000f00 */
[----:B------:R-:W-:Y:S05]  /*14790*/  BRA `(.L_x_2299) ;  /* 0xfffebec000007947 */ /* 0x000fea000383ffff */
.L_x_2204:
[----:B------:R-:W-:Y:S01]  /*147a0*/  IMAD.MOV.U32 R5, RZ, RZ, R4 ;  /* 0x000000ffff057224 */ /* 0x000fe200078e0004 */
[----:B-1----:R-:W-:-:S02]  /*147b0*/  MOV R0, 0x1f ;  /* 0x0000001f00007802 */ /* 0x002fc40000000f00 */
[----:B------:R-:W-:Y:S02]  /*147c0*/  MOV R2, 0x147e0 ;  /* 0x000147e000027802 */ /* 0x000fe40000000f00 */
[----:B--234-:R-:W-:Y:S05]  /*147d0*/  CALL.REL.NOINC `($__internal_45_$__cuda_sm70_shflsync_idx_p) ;  /* 0x0000130000007944 */ /* 0x01cfea0003c00000 */
[----:B------:R-:W-:Y:S01]  /*147e0*/  MOV R6, R0 ;  /* 0x0000000000067202 */ /* 0x000fe20000000f00 */
[----:B------:R-:W-:Y:S05]  /*147f0*/  BRA `(.L_x_2203) ;  /* 0xfffebec000007947 */ /* 0x000fea000383ffff */
.L_x_2215:
[----:B------:R-:W-:Y:S01]  /*14800*/  IMAD.MOV.U32 R5, RZ, RZ, R14 ;  /* 0x000000ffff057224 */ /* 0x000fe200078e000e */
[----:B------:R-:W-:Y:S01]  /*14810*/  MOV R3, RZ ;  /* 0x000000ff00037202 */ /* 0x000fe20000000f00 */
[----:B-1----:R-:W-:Y:S01]  /*14820*/  IMAD.MOV.U32 R0, RZ, RZ, 0x181f ;  /* 0x0000181fff007424 */ /* 0x002fe200078e00ff */
[----:B------:R-:W-:Y:S02]  /*14830*/  MOV R2, 0x14850 ;  /* 0x0001485000027802 */ /* 0x000fe40000000f00 */
[----:B------:R-:W-:Y:S05]  /*14840*/  CALL.REL.NOINC `($__internal_45_$__cuda_sm70_shflsync_idx_p) ;  /* 0x0000129000007944 */ /* 0x000fea0003c00000 */
[----:B------:R-:W-:Y:S01]  /*14850*/  MOV R4, R0 ;  /* 0x0000000000047202 */ /* 0x000fe20000000f00 */
[----:B------:R-:W-:Y:S05]  /*14860*/  BRA `(.L_x_2300) ;  /* 0xfffee75000007947 */ /* 0x000fea000383ffff */
.L_x_2216:
[----:B------:R-:W-:Y:S01]  /*14870*/  IMAD.MOV.U32 R5, RZ, RZ, R15 ;  /* 0x000000ffff057224 */ /* 0x000fe200078e000f */
[----:B------:R-:W-:Y:S01]  /*14880*/  MOV R3, RZ ;  /* 0x000000ff00037202 */ /* 0x000fe20000000f00 */
[----:B-1----:R-:W-:Y:S01]  /*14890*/  IMAD.MOV.U32 R0, RZ, RZ, 0x181f ;  /* 0x0000181fff007424 */ /* 0x002fe200078e00ff */
[----:B------:R-:W-:Y:S02]  /*148a0*/  MOV R2, 0x148c0 ;  /* 0x000148c000027802 */ /* 0x000fe40000000f00 */
[----:B--23--:R-:W-:Y:S05]  /*148b0*/  CALL.REL.NOINC `($__internal_45_$__cuda_sm70_shflsync_idx_p) ;  /* 0x0000122000007944 */ /* 0x00cfea0003c00000 */
[----:B------:R-:W-:Y:S05]  /*148c0*/  BRA `(.L_x_2301) ;  /* 0xfffee71000007947 */ /* 0x000fea000383ffff */
.L_x_2219:
[----:B------:R-:W-:Y:S01]  /*148d0*/  IMAD.MOV.U32 R5, RZ, RZ, R14 ;  /* 0x000000ffff057224 */ /* 0x000fe200078e000e */
[----:B--2---:R-:W-:Y:S01]  /*148e0*/  MOV R3, 0x1 ;  /* 0x0000000100037802 */ /* 0x004fe20000000f00 */
[----:B----4-:R-:W-:Y:S01]  /*148f0*/  IMAD.MOV.U32 R0, RZ, RZ, 0x181f ;  /* 0x0000181fff007424 */ /* 0x010fe200078e00ff */
[----:B------:R-:W-:-:S02]  /*14900*/  MOV R2, 0x14920 ;  /* 0x0001492000027802 */ /* 0x000fc40000000f00 */
[----:B-1-3--:R-:W-:Y:S05]  /*14910*/  CALL.REL.NOINC `($__internal_45_$__cuda_sm70_shflsync_idx_p) ;  /* 0x000011c000007944 */ /* 0x00afea0003c00000 */
[----:B------:R-:W-:Y:S01]  /*14920*/  IMAD.MOV.U32 R4, RZ, RZ, R0 ;  /* 0x000000ffff047224 */ /* 0x000fe200078e0000 */
[----:B------:R-:W-:Y:S01]  /*14930*/  MOV R3, 0x1 ;  /* 0x0000000100037802 */ /* 0x000fe20000000f00 */
[----:B------:R-:W-:Y:S01]  /*14940*/  IMAD.MOV.U32 R5, RZ, RZ, R15 ;  /* 0x000000ffff057224 */ /* 0x000fe200078e000f */
[----:B------:R-:W-:-:S02]  /*14950*/  MOV R0, 0x181f ;  /* 0x0000181f00007802 */ /* 0x000fc40000000f00 */
[----:B------:R-:W-:Y:S02]  /*14960*/  MOV R2, 0x14980 ;  /* 0x0001498000027802 */ /* 0x000fe40000000f00 */
[----:B------:R-:W-:Y:S05]  /*14970*/  CALL.REL.NOINC `($__internal_45_$__cuda_sm70_shflsync_idx_p) ;  /* 0x0000116000007944 */ /* 0x000fea0003c00000 */
[----:B------:R-:W-:Y:S05]  /*14980*/  BRA `(.L_x_2302) ;  /* 0xfffee8d000007947 */ /* 0x000fea000383ffff */
.L_x_2222:
[----:B------:R-:W-:Y:S01]  /*14990*/  IMAD.MOV.U32 R5, RZ, RZ, R14 ;  /* 0x000000ffff057224 */ /* 0x000fe200078e000e */
[----:B-1----:R-:W-:Y:S01]  /*149a0*/  MOV R3, 0x2 ;  /* 0x0000000200037802 */ /* 0x002fe20000000f00 */
[----:B----4-:R-:W-:Y:S01]  /*149b0*/  IMAD.MOV.U32 R0, RZ, RZ, 0x181f ;  /* 0x0000181fff007424 */ /* 0x010fe200078e00ff */
[----:B------:R-:W-:Y:S02]  /*149c0*/  MOV R2, 0x149e0 ;  /* 0x000149e000027802 */ /* 0x000fe40000000f00 */
[----:B---3--:R-:W-:Y:S05]  /*149d0*/  CALL.REL.NOINC `($__internal_45_$__cuda_sm70_shflsync_idx_p) ;  /* 0x0000110000007944 */ /* 0x008fea0003c00000 */
[----:B------:R-:W-:Y:S01]  /*149e0*/  MOV R4, R0 ;  /* 0x0000000000047202 */ /* 0x000fe20000000f00 */
[----:B------:R-:W-:Y:S05]  /*149f0*/  BRA `(.L_x_2303) ;  /* 0xfffeeac000007947 */ /* 0x000fea000383ffff */
.L_x_2223:
[----:B------:R-:W-:Y:S01]  /*14a00*/  IMAD.MOV.U32 R5, RZ, RZ, R15 ;  /* 0x000000ffff057224 */ /* 0x000fe200078e000f */
[----:B------:R-:W-:Y:S01]  /*14a10*/  MOV R3, 0x2 ;  /* 0x0000000200037802 */ /* 0x000fe20000000f00 */
[----:B----4-:R-:W-:Y:S01]  /*14a20*/  IMAD.MOV.U32 R0, RZ, RZ, 0x181f ;  /* 0x0000181fff007424 */ /* 0x010fe200078e00ff */
[----:B------:R-:W-:Y:S02]  /*14a30*/  MOV R2, 0x14a50 ;  /* 0x00014a5000027802 */ /* 0x000fe40000000f00 */
[----:B-123--:R-:W-:Y:S05]  /*14a40*/  CALL.REL.NOINC `($__internal_45_$__cuda_sm70_shflsync_idx_p) ;  /* 0x0000109000007944 */ /* 0x00efea0003c00000 */
[----:B------:R-:W-:Y:S05]  /*14a50*/  BRA `(.L_x_2304) ;  /* 0xfffeea8000007947 */ /* 0x000fea000383ffff */
.L_x_2226:
[----:B------:R-:W-:Y:S01]  /*14a60*/  IMAD.MOV.U32 R5, RZ, RZ, R14 ;  /* 0x000000ffff057224 */ /* 0x000fe200078e000e */
[----:B-1----:R-:W-:Y:S01]  /*14a70*/  MOV R3, 0x3 ;  /* 0x0000000300037802 */ /* 0x002fe20000000f00 */
[----:B------:R-:W-:Y:S01]  /*14a80*/  IMAD.MOV.U32 R0, RZ, RZ, 0x181f ;  /* 0x0000181fff007424 */ /* 0x000fe200078e00ff */
[----:B------:R-:W-:-:S02]  /*14a90*/  MOV R2, 0x14ab0 ;  /* 0x00014ab000027802 */ /* 0x000fc40000000f00 */
[----:B--234-:R-:W-:Y:S05]  /*14aa0*/  CALL.REL.NOINC `($__internal_45_$__cuda_sm70_shflsync_idx_p) ;  /* 0x0000103000007944 */ /* 0x01cfea0003c00000 */
[----:B------:R-:W-:Y:S01]  /*14ab0*/  IMAD.MOV.U32 R4, RZ, RZ, R0 ;  /* 0x000000ffff047224 */ /* 0x000fe200078e0000 */
[----:B------:R-:W-:Y:S01]  /*14ac0*/  MOV R3, 0x3 ;  /* 0x0000000300037802 */ /* 0x000fe20000000f00 */
[----:B------:R-:W-:Y:S01]  /*14ad0*/  IMAD.MOV.U32 R5, RZ, RZ, R15 ;  /* 0x000000ffff057224 */ /* 0x000fe200078e000f */
[----:B------:R-:W-:-:S02]  /*14ae0*/  MOV R0, 0x181f ;  /* 0x0000181f00007802 */ /* 0x000fc40000000f00 */
[----:B------:R-:W-:Y:S02]  /*14af0*/  MOV R2, 0x14b10 ;  /* 0x00014b1000027802 */ /* 0x000fe40000000f00 */
[----:B------:R-:W-:Y:S05]  /*14b00*/  CALL.REL.NOINC `($__internal_45_$__cuda_sm70_shflsync_idx_p) ;  /* 0x00000fd000007944 */ /* 0x000fea0003c00000 */
[----:B------:R-:W-:Y:S05]  /*14b10*/  BRA `(.L_x_2305) ;  /* 0xfffeec3000007947 */ /* 0x000fea000383ffff */
.L_x_2233:
[----:B------:R1:W5:Y:S01]  /*14b20*/  LDL R2, [R1+0x8] ;  /* 0x0000080001027983 */ /* 0x0003620000100800 */
[----:B------:R-:W-:Y:S02]  /*14b30*/  MOV R5, 0x2 ;  /* 0x0000000200057802 */ /* 0x000fe40000000f00 */
[----:B------:R-:W-:Y:S02]  /*14b40*/  MOV R3, 0x14b60 ;  /* 0x00014b6000037802 */ /* 0x000fe40000000f00 */
[----:B-1---5:R-:W-:Y:S05]  /*14b50*/  CALL.REL.NOINC `($__internal_44_$__cuda_sm70_shflsync_bfly_p) ;  /* 0x00000f3000007944 */ /* 0x022fea0003c00000 */
[----:B------:R-:W-:Y:S01]  /*14b60*/  MOV R0, R5 ;  /* 0x0000000500007202 */ /* 0x000fe20000000f00 */
[----:B------:R-:W-:Y:S05]  /*14b70*/  BRA `(.L_x_2306) ;  /* 0xffff986000007947 */ /* 0x000fea000383ffff */
.L_x_2234:
[----:B------:R-:W-:Y:S01]  /*14b80*/  IMAD.MOV.U32 R2, RZ, RZ, R0 ;  /* 0x000000ffff027224 */ /* 0x000fe200078e0000 */
[----:B------:R-:W-:Y:S02]  /*14b90*/  MOV R5, 0x1 ;  /* 0x0000000100057802 */ /* 0x000fe40000000f00 */
[----:B------:R-:W-:Y:S02]  /*14ba0*/  MOV R3, 0x14bc0 ;  /* 0x00014bc000037802 */ /* 0x000fe40000000f00 */
[----:B------:R-:W-:Y:S05]  /*14bb0*/  CALL.REL.NOINC `($__internal_44_$__cuda_sm70_shflsync_bfly_p) ;  /* 0x00000ed000007944 */ /* 0x000fea0003c00000 */
[----:B------:R1:W5:Y:S01]  /*14bc0*/  LDL R2, [R1+0xc] ;  /* 0x00000c0001027983 */ /* 0x0003620000100800 */
[----:B------:R-:W-:Y:S01]  /*14bd0*/  FADD.FTZ R0, R0, R5 ;  /* 0x0000000500007221 */ /* 0x000fe20000010000 */
[----:B------:R-:W-:Y:S02]  /*14be0*/  MOV R5, 0x2 ;  /* 0x0000000200057802 */ /* 0x000fe40000000f00 */
[----:B------:R-:W-:-:S02]  /*14bf0*/  MOV R3, 0x14c10 ;  /* 0x00014c1000037802 */ /* 0x000fc40000000f00 */
[----:B-1---5:R-:W-:Y:S05]  /*14c00*/  CALL.REL.NOINC `($__internal_44_$__cuda_sm70_shflsync_bfly_p) ;  /* 0x00000e8000007944 */ /* 0x022fea0003c00000 */
[----:B------:R-:W2:Y:S01]  /*14c10*/  LDL.LU R2, [R1+0xc] ;  /* 0x00000c0001027983 */ /* 0x000ea20000300800 */
[----:B------:R-:W-:Y:S01]  /*14c20*/  MOV R3, 0x14c70 ;  /* 0x00014c7000037802 */ /* 0x000fe20000000f00 */
[----:B--2---:R-:W-:Y:S01]  /*14c30*/  FADD.FTZ R4, R2, R5 ;  /* 0x0000000502047221 */ /* 0x004fe20000010000 */
[----:B------:R-:W-:-:S04]  /*14c40*/  MOV R5, 0x1 ;  /* 0x0000000100057802 */ /* 0x000fc80000000f00 */
[----:B------:R-:W-:Y:S02]  /*14c50*/  MOV R2, R4 ;  /* 0x0000000400027202 */ /* 0x000fe40000000f00 */
[----:B------:R-:W-:Y:S05]  /*14c60*/  CALL.REL.NOINC `($__internal_44_$__cuda_sm70_shflsync_bfly_p) ;  /* 0x00000e2000007944 */ /* 0x000fea0003c00000 */
[----:B------:R-:W-:Y:S01]  /*14c70*/  MOV R3, R5 ;  /* 0x0000000500037202 */ /* 0x000fe20000000f00 */
[----:B------:R-:W-:Y:S05]  /*14c80*/  BRA `(.L_x_2307) ;  /* 0xffff97e000007947 */ /* 0x000fea000383ffff */
.L_x_2241:
[----:B-1-34-:R-:W-:Y:S01]  /*14c90*/  IMAD.MOV.U32 R5, RZ, RZ, R14 ;  /* 0x000000ffff057224 */ /* 0x01afe200078e000e */
[----:B------:R-:W-:Y:S01]  /*14ca0*/  MOV R3, RZ ;  /* 0x000000ff00037202 */ /* 0x000fe20000000f00 */
[----:B------:R-:W-:Y:S01]  /*14cb0*/  IMAD.MOV.U32 R0, RZ, RZ, 0x181f ;  /* 0x0000181fff007424 */ /* 0x000fe200078e00ff */
[----:B------:R-:W-:Y:S02]  /*14cc0*/  MOV R2, 0x14ce0 ;  /* 0x00014ce000027802 */ /* 0x000fe40000000f00 */
[----:B------:R-:W-:Y:S05]  /*14cd0*/  CALL.REL.NOINC `($__internal_45_$__cuda_sm70_shflsync_idx_p) ;  /* 0x00000e0000007944 */ /* 0x000fea0003c00000 */
[----:B------:R-:W-:Y:S01]  /*14ce0*/  MOV R6, R0 ;  /* 0x0000000000067202 */ /* 0x000fe20000000f00 */
[----:B------:R-:W-:Y:S05]  /*14cf0*/  BRA `(.L_x_2308) ;  /* 0xffffb44000007947 */ /* 0x000fea000383ffff */
.L_x_2242:
[----:B------:R-:W-:Y:S01]  /*14d00*/  IMAD.MOV.U32 R5, RZ, RZ, R15 ;  /* 0x000000ffff057224 */ /* 0x000fe200078e000f */
[----:B------:R-:W-:Y:S01]  /*14d10*/  MOV R3, RZ ;  /* 0x000000ff00037202 */ /* 0x000fe20000000f00 */
[----:B------:R-:W-:Y:S01]  /*14d20*/  IMAD.MOV.U32 R0, RZ, RZ, 0x181f ;  /* 0x0000181fff007424 */ /* 0x000fe200078e00ff */
[----:B------:R-:W-:Y:S02]  /*14d30*/  MOV R2, 0x14d50 ;  /* 0x00014d5000027802 */ /* 0x000fe40000000f00 */
[----:B-12---:R-:W-:Y:S05]  /*14d40*/  CALL.REL.NOINC `($__internal_45_$__cuda_sm70_shflsync_idx_p) ;  /* 0x00000d9000007944 */ /* 0x006fea0003c00000 */
[----:B------:R-:W-:Y:S05]  /*14d50*/  BRA `(.L_x_2309) ;  /* 0xffffb40000007947 */ /* 0x000fea000383ffff */
.L_x_2245:
        /* <DEDUP_REMOVED lines=12> */
.L_x_2248:
[----:B------:R-:W-:Y:S01]  /*14e20*/  IMAD.MOV.U32 R5, RZ, RZ, R14 ;  /* 0x000000ffff057224 */ /* 0x000fe200078e000e */
[----:B-1----:R-:W-:Y:S01]  /*14e30*/  MOV R3, 0x2 ;  /* 0x0000000200037802 */ /* 0x002fe20000000f00 */
[----:B----4-:R-:W-:Y:S01]  /*14e40*/  IMAD.MOV.U32 R0, RZ, RZ, 0x181f ;  /* 0x0000181fff007424 */ /* 0x010fe200078e00ff */
[----:B------:R-:W-:Y:S02]  /*14e50*/  MOV R2, 0x14e70 ;  /* 0x00014e7000027802 */ /* 0x000fe40000000f00 */
[----:B--23--:R-:W-:Y:S05]  /*14e60*/  CALL.REL.NOINC `($__internal_45_$__cuda_sm70_shflsync_idx_p) ;  /* 0x00000c7000007944 */ /* 0x00cfea0003c00000 */
[----:B------:R-:W-:Y:S01]  /*14e70*/  MOV R6, R0 ;  /* 0x0000000000067202 */ /* 0x000fe20000000f00 */
[----:B------:R-:W-:Y:S05]  /*14e80*/  BRA `(.L_x_2311) ;  /* 0xffffb69000007947 */ /* 0x000fea000383ffff */
.L_x_2249:
[----:B------:R-:W-:Y:S01]  /*14e90*/  IMAD.MOV.U32 R5, RZ, RZ, R15 ;  /* 0x000000ffff057224 */ /* 0x000fe200078e000f */
[----:B------:R-:W-:Y:S01]  /*14ea0*/  MOV R3, 0x2 ;  /* 0x0000000200037802 */ /* 0x000fe20000000f00 */
[----:B----4-:R-:W-:Y:S01]  /*14eb0*/  IMAD.MOV.U32 R0, RZ, RZ, 0x181f ;  /* 0x0000181fff007424 */ /* 0x010fe200078e00ff */
[----:B------:R-:W-:Y:S02]  /*14ec0*/  MOV R2, 0x14ee0 ;  /* 0x00014ee000027802 */ /* 0x000fe40000000f00 */
[----:B-123--:R-:W-:Y:S05]  /*14ed0*/  CALL.REL.NOINC `($__internal_45_$__cuda_sm70_shflsync_idx_p) ;  /* 0x00000c0000007944 */ /* 0x00efea0003c00000 */
[----:B------:R-:W-:Y:S05]  /*14ee0*/  BRA `(.L_x_2312) ;  /* 0xffffb65000007947 */ /* 0x000fea000383ffff */
.L_x_2252:
        /* <DEDUP_REMOVED lines=12> */
.L_x_2254:
[----:B------:R-:W-:Y:S01]  /*14fb0*/  IMAD.MOV.U32 R5, RZ, RZ, R18 ;  /* 0x000000ffff057224 */ /* 0x000fe200078e0012 */
[----:B------:R-:W-:Y:S01]  /*14fc0*/  MOV R3, RZ ;  /* 0x000000ff00037202 */ /* 0x000fe20000000f00 */
[----:B------:R-:W-:Y:S01]  /*14fd0*/  IMAD.MOV.U32 R0, RZ, RZ, 0x1c1f ;  /* 0x00001c1fff007424 */ /* 0x000fe200078e00ff */
[----:B------:R-:W-:Y:S02]  /*14fe0*/  MOV R2, 0x15000 ;  /* 0x0001500000027802 */ /* 0x000fe40000000f00 */
[----:B------:R-:W-:Y:S05]  /*14ff0*/  CALL.REL.NOINC `($__internal_45_$__cuda_sm70_shflsync_idx_p) ;  /* 0x00000ae000007944 */ /* 0x000fea0003c00000 */
[----:B------:R-:W-:Y:S01]  /*15000*/  MOV R4, R0 ;  /* 0x0000000000047202 */ /* 0x000fe20000000f00 */
[----:B------:R-:W-:Y:S05]  /*15010*/  BRA `(.L_x_2314) ;  /* 0xffffbaf000007947 */ /* 0x000fea000383ffff */
.L_x_2255:
[----:B------:R-:W-:Y:S01]  /*15020*/  IMAD.MOV.U32 R5, RZ, RZ, R19 ;  /* 0x000000ffff057224 */ /* 0x000fe200078e0013 */
[----:B------:R-:W-:Y:S01]  /*15030*/  MOV R3, RZ ;  /* 0x000000ff00037202 */ /* 0x000fe20000000f00 */
[----:B------:R-:W-:Y:S01]  /*15040*/  IMAD.MOV.U32 R0, RZ, RZ, 0x1c1f ;  /* 0x00001c1fff007424 */ /* 0x000fe200078e00ff */
[----:B------:R-:W-:Y:S02]  /*15050*/  MOV R2, 0x15070 ;  /* 0x0001507000027802 */ /* 0x000fe40000000f00 */
[----:B-12---:R-:W-:Y:S05]  /*15060*/  CALL.REL.NOINC `($__internal_45_$__cuda_sm70_shflsync_idx_p) ;  /* 0x00000a7000007944 */ /* 0x006fea0003c00000 */
[----:B------:R-:W-:Y:S05]  /*15070*/  BRA `(.L_x_2315) ;  /* 0xffffbab000007947 */ /* 0x000fea000383ffff */
.L_x_2258:
        /* <DEDUP_REMOVED lines=12> */
.L_x_2262:
[----:B------:R-:W-:Y:S01]  /*15140*/  IMAD.MOV.U32 R5, RZ, RZ, R12 ;  /* 0x000000ffff057224 */ /* 0x000fe200078e000c */
[----:B------:R-:W-:Y:S01]  /*15150*/  MOV R3, RZ ;  /* 0x000000ff00037202 */ /* 0x000fe20000000f00 */
[----:B------:R-:W-:Y:S01]  /*15160*/  IMAD.MOV.U32 R0, RZ, RZ, 0x181f ;  /* 0x0000181fff007424 */ /* 0x000fe200078e00ff */
[----:B------:R-:W-:Y:S02]  /*15170*/  MOV R2, 0x15190 ;  /* 0x0001519000027802 */ /* 0x000fe40000000f00 */
[----:B------:R-:W-:Y:S05]  /*15180*/  CALL.REL.NOINC `($__internal_45_$__cuda_sm70_shflsync_idx_p) ;  /* 0x0000095000007944 */ /* 0x000fea0003c00000 */
[----:B------:R-:W-:Y:S01]  /*15190*/  MOV R4, R0 ;  /* 0x0000000000047202 */ /* 0x000fe20000000f00 */
[----:B------:R-:W-:Y:S05]  /*151a0*/  BRA `(.L_x_2317) ;  /* 0xffffd9e000007947 */ /* 0x000fea000383ffff */
.L_x_2263:
[----:B------:R-:W-:Y:S01]  /*151b0*/  IMAD.MOV.U32 R5, RZ, RZ, R15 ;  /* 0x000000ffff057224 */ /* 0x000fe200078e000f */
[----:B------:R-:W-:Y:S01]  /*151c0*/  MOV R3, RZ ;  /* 0x000000ff00037202 */ /* 0x000fe20000000f00 */
[----:B------:R-:W-:Y:S01]  /*151d0*/  IMAD.MOV.U32 R0, RZ, RZ, 0x181f ;  /* 0x0000181fff007424 */ /* 0x000fe200078e00ff */
[----:B------:R-:W-:Y:S02]  /*151e0*/  MOV R2, 0x15200 ;  /* 0x0001520000027802 */ /* 0x000fe40000000f00 */
[----:B-12---:R-:W-:Y:S05]  /*151f0*/  CALL.REL.NOINC `($__internal_45_$__cuda_sm70_shflsync_idx_p) ;  /* 0x000008e000007944 */ /* 0x006fea0003c00000 */
[----:B------:R-:W-:Y:S05]  /*15200*/  BRA `(.L_x_2318) ;  /* 0xffffd9a000007947 */ /* 0x000fea000383ffff */
.L_x_2266:
        /* <DEDUP_REMOVED lines=12> */
.L_x_2269:
[----:B------:R-:W-:Y:S01]  /*152d0*/  IMAD.MOV.U32 R5, RZ, RZ, R12 ;  /* 0x000000ffff057224 */ /* 0x000fe200078e000c */
[----:B-1----:R-:W-:Y:S01]  /*152e0*/  MOV R3, 0x2 ;  /* 0x0000000200037802 */ /* 0x002fe20000000f00 */
[----:B----4-:R-:W-:Y:S01]  /*152f0*/  IMAD.MOV.U32 R0, RZ, RZ, 0x181f ;  /* 0x0000181fff007424 */ /* 0x010fe200078e00ff */
[----:B------:R-:W-:Y:S02]  /*15300*/  MOV R2, 0x15320 ;  /* 0x0001532000027802 */ /* 0x000fe40000000f00 */
[----:B--23--:R-:W-:Y:S05]  /*15310*/  CALL.REL.NOINC `($__internal_45_$__cuda_sm70_shflsync_idx_p) ;  /* 0x000007c000007944 */ /* 0x00cfea0003c00000 */
[----:B------:R-:W-:Y:S01]  /*15320*/  MOV R4, R0 ;  /* 0x0000000000047202 */ /* 0x000fe20000000f00 */
[----:B------:R-:W-:Y:S05]  /*15330*/  BRA `(.L_x_2320) ;  /* 0xffffdc4000007947 */ /* 0x000fea000383ffff */
.L_x_2270:
[----:B------:R-:W-:Y:S01]  /*15340*/  IMAD.MOV.U32 R5, RZ, RZ, R15 ;  /* 0x000000ffff057224 */ /* 0x000fe200078e000f */
[----:B------:R-:W-:Y:S01]  /*15350*/  MOV R3, 0x2 ;  /* 0x0000000200037802 */ /* 0x000fe20000000f00 */
[----:B----4-:R-:W-:Y:S01]  /*15360*/  IMAD.MOV.U32 R0, RZ, RZ, 0x181f ;  /* 0x0000181fff007424 */ /* 0x010fe200078e00ff */
[----:B------:R-:W-:Y:S02]  /*15370*/  MOV R2, 0x15390 ;  /* 0x0001539000027802 */ /* 0x000fe40000000f00 */
[----:B-123--:R-:W-:Y:S05]  /*15380*/  CALL.REL.NOINC `($__internal_45_$__cuda_sm70_shflsync_idx_p) ;  /* 0x0000075000007944 */ /* 0x00efea0003c00000 */
[----:B------:R-:W-:Y:S05]  /*15390*/  BRA `(.L_x_2321) ;  /* 0xffffdc0000007947 */ /* 0x000fea000383ffff */
.L_x_2273:
        /* <DEDUP_REMOVED lines=12> */
.L_x_2275:
[----:B------:R-:W-:Y:S01]  /*15460*/  IMAD.MOV.U32 R5, RZ, RZ, R102 ;  /* 0x000000ffff057224 */ /* 0x000fe200078e0066 */
[----:B------:R-:W-:Y:S01]  /*15470*/  MOV R3, RZ ;  /* 0x000000ff00037202 */ /* 0x000fe20000000f00 */
[----:B------:R-:W-:Y:S01]  /*15480*/  IMAD.MOV.U32 R0, RZ, RZ, 0x1f ;  /* 0x0000001fff007424 */ /* 0x000fe200078e00ff */
[----:B------:R-:W-:Y:S02]  /*15490*/  MOV R2, 0x154b0 ;  /* 0x000154b000027802 */ /* 0x000fe40000000f00 */
[----:B------:R-:W-:Y:S05]  /*154a0*/  CALL.REL.NOINC `($__internal_45_$__cuda_sm70_shflsync_idx_p) ;  /* 0x0000063000007944 */ /* 0x000fea0003c00000 */
[----:B------:R-:W-:Y:S01]  /*154b0*/  MOV R9, R0 ;  /* 0x0000000000097202 */ /* 0x000fe20000000f00 */
[----:B------:R-:W-:Y:S05]  /*154c0*/  BRA `(.L_x_2323) ;  /* 0xffffdf6000007947 */ /* 0x000fea000383ffff */
.L_x_2276:
[----:B------:R-:W-:Y:S01]  /*154d0*/  IMAD.MOV.U32 R5, RZ, RZ, R102 ;  /* 0x000000ffff057224 */ /* 0x000fe200078e0066 */
[----:B------:R-:W-:Y:S01]  /*154e0*/  MOV R3, 0x1 ;  /* 0x0000000100037802 */ /* 0x000fe20000000f00 */
[----:B------:R-:W-:Y:S01]  /*154f0*/  IMAD.MOV.U32 R0, RZ, RZ, 0x1f ;  /* 0x0000001fff007424 */ /* 0x000fe200078e00ff */
[----:B------:R-:W-:Y:S02]  /*15500*/  MOV R2, 0x15520 ;  /* 0x0001552000027802 */ /* 0x000fe40000000f00 */
[----:B-12---:R-:W-:Y:S05]  /*15510*/  CALL.REL.NOINC `($__internal_45_$__cuda_sm70_shflsync_idx_p) ;  /* 0x000005c000007944 */ /* 0x006fea0003c00000 */
[----:B------:R-:W-:Y:S01]  /*15520*/  MOV R8, R0 ;  /* 0x0000000000087202 */ /* 0x000fe20000000f00 */
[----:B------:R-:W-:Y:S05]  /*15530*/  BRA `(.L_x_2324) ;  /* 0xffffdf1000007947 */ /* 0x000fea000383ffff */
.L_x_2277:
[----:B------:R-:W-:Y:S02]  /*15540*/  MOV R2, 0x1 ;  /* 0x0000000100027802 */ /* 0x000fe40000000f00 */
[----:B------:R-:W-:-:S02]  /*15550*/  MOV R3, 0x15570 ;  /* 0x0001557000037802 */ /* 0x000fc40000000f00 */
[----:B-1234-:R-:W-:Y:S05]  /*15560*/  CALL.REL.NOINC `($__internal_46_$__cuda_sm70_shflsync_up_p) ;  /* 0x000005c000007944 */ /* 0x01efea0003c00000 */
[----:B------:R-:W-:Y:S05]  /*15570*/  BRA `(.L_x_2325) ;  /* 0xffffe00000007947 */ /* 0x000fea000383ffff */
.L_x_2278:
[----:B------:R-:W-:Y:S02]  /*15580*/  MOV R2, 0x2 ;  /* 0x0000000200027802 */ /* 0x000fe40000000f00 */
[----:B------:R-:W-:-:S02]  /*15590*/  MOV R3, 0x155b0 ;  /* 0x000155b000037802 */ /* 0x000fc40000000f00 */
[----:B--2-4-:R-:W-:Y:S05]  /*155a0*/  CALL.REL.NOINC `($__internal_46_$__cuda_sm70_shflsync_up_p) ;  /* 0x0000058000007944 */ /* 0x014fea0003c00000 */
[----:B------:R-:W-:Y:S01]  /*155b0*/  SEL R3, R4, RZ, P1 ;  /* 0x000000ff04037207 */ /* 0x000fe20000800000 */
[----:B------:R-:W-:-:S04]  /*155c0*/  IMAD.MOV.U32 R2, RZ, RZ, 0x4 ;  /* 0x00000004ff027424 */ /* 0x000fc800078e00ff */
[----:B------:R-:W-:Y:S01]  /*155d0*/  IMAD.IADD R0, R0, 0x1, R3 ;  /* 0x0000000100007824 */ /* 0x000fe200078e0203 */
        /* <DEDUP_REMOVED lines=20> */
.L_x_2282:
[----:B------:R-:W-:Y:S02]  /*15720*/  MOV R2, 0x1 ;  /* 0x0000000100027802 */ /* 0x000fe40000000f00 */
[----:B------:R-:W-:Y:S02]  /*15730*/  MOV R3, 0x15750 ;  /* 0x0001575000037802 */ /* 0x000fe40000000f00 */
[----:B------:R-:W-:Y:S05]  /*15740*/  CALL.REL.NOINC `($__internal_46_$__cuda_sm70_shflsync_up_p) ;  /* 0x000003e000007944 */ /* 0x000fea0003c00000 */
[----:B------:R-:W-:Y:S01]  /*15750*/  MOV R2, R4 ;  /* 0x0000000400027202 */ /* 0x000fe20000000f00 */
[----:B------:R-:W-:Y:S05]  /*15760*/  BRA `(.L_x_2327) ;  /* 0xffffe07000007947 */ /* 0x000fea000383ffff */
.L_x_2283:
        /* <DEDUP_REMOVED lines=26> */
.L_x_2285:
[----:B------:R-:W-:Y:S02]  /*15910*/  SEL R0, RZ, 0x1, P0 ;  /* 0x00000001ff007807 */ /* 0x000fe40000000000 */
[----:B------:R-:W-:Y:S02]  /*15920*/  MOV R2, 0x15940 ;  /* 0x0001594000027802 */ /* 0x000fe40000000f00 */
[----:B-1----:R-:W-:Y:S05]  /*15930*/  CALL.REL.NOINC `($__internal_47_$__cuda_sm70_votesync_ballot) ;  /* 0x0000026000007944 */ /* 0x002fea0003c00000 */
[----:B------:R-:W-:Y:S01]  /*15940*/  MOV R12, R0 ;  /* 0x00000000000c7202 */ /* 0x000fe20000000f00 */
[----:B------:R-:W-:Y:S05]  /*15950*/  BRA `(.L_x_2329) ;  /* 0xffffe01000007947 */ /* 0x000fea000383ffff */
.L_x_2286:
[----:B------:R-:W-:Y:S01]  /*15960*/  IMAD.MOV.U32 R5, RZ, RZ, R6 ;  /* 0x000000ffff057224 */ /* 0x000fe200078e0006 */
[----:B------:R-:W-:Y:S01]  /*15970*/  MOV R3, R8 ;  /* 0x0000000800037202 */ /* 0x000fe20000000f00 */
[----:B--2---:R-:W-:Y:S01]  /*15980*/  IMAD.MOV.U32 R0, RZ, RZ, 0x1f ;  /* 0x0000001fff007424 */ /* 0x004fe200078e00ff */
[----:B------:R-:W-:Y:S02]  /*15990*/  MOV R2, 0x159b0 ;  /* 0x000159b000027802 */ /* 0x000fe40000000f00 */
[----:B-1----:R-:W-:Y:S05]  /*159a0*/  CALL.REL.NOINC `($__internal_45_$__cuda_sm70_shflsync_idx_p) ;  /* 0x0000013000007944 */ /* 0x002fea0003c00000 */
[----:B------:R-:W-:Y:S01]  /*159b0*/  IMAD.MOV.U32 R10, RZ, RZ, R0 ;  /* 0x000000ffff0a7224 */ /* 0x000fe200078e0000 */
[----:B------:R-:W-:Y:S01]  /*159c0*/  MOV R3, R8 ;  /* 0x0000000800037202 */ /* 0x000fe20000000f00 */
[----:B------:R-:W-:Y:S01]  /*159d0*/  IMAD.MOV.U32 R5, RZ, RZ, R7 ;  /* 0x000000ffff057224 */ /* 0x000fe200078e0007 */
[----:B------:R-:W-:Y:S02]  /*159e0*/  MOV R0, 0x1f ;  /* 0x0000001f00007802 */ /* 0x000fe40000000f00 */
[----:B------:R-:W-:-:S02]  /*159f0*/  MOV R2, 0x15a10 ;  /* 0x00015a1000027802 */ /* 0x000fc40000000f00 */
[----:B------:R-:W-:Y:S05]  /*15a00*/  CALL.REL.NOINC `($__internal_45_$__cuda_sm70_shflsync_idx_p) ;  /* 0x000000d000007944 */ /* 0x000fea0003c00000 */
[----:B------:R-:W-:Y:S01]  /*15a10*/  MOV R7, R0 ;  /* 0x0000000000077202 */ /* 0x000fe20000000f00 */
[----:B------:R-:W-:Y:S05]  /*15a20*/  BRA `(.L_x_2330) ;  /* 0xffffdfb000007947 */ /* 0x000fea000383ffff */
.L_x_2289:
[----:B------:R-:W-:Y:S01]  /*15a30*/  IMAD.MOV.U32 R5, RZ, RZ, R4 ;  /* 0x000000ffff057224 */ /* 0x000fe200078e0004 */
[----:B--2---:R-:W-:-:S02]  /*15a40*/  MOV R0, 0x1f ;  /* 0x0000001f00007802 */ /* 0x004fc40000000f00 */
[----:B------:R-:W-:Y:S02]  /*15a50*/  MOV R2, 0x15a70 ;  /* 0x00015a7000027802 */ /* 0x000fe40000000f00 */
[----:B-1-34-:R-:W-:Y:S05]  /*15a60*/  CALL.REL.NOINC `($__internal_45_$__cuda_sm70_shflsync_idx_p) ;  /* 0x0000007000007944 */ /* 0x01afea0003c00000 */
[----:B------:R-:W-:Y:S01]  /*15a70*/  MOV R13, R0 ;  /* 0x00000000000d7202 */ /* 0x000fe20000000f00 */
[----:B------:R-:W-:Y:S05]  /*15a80*/  BRA `(.L_x_2288) ;  /* 0xffffdfb000007947 */ /* 0x000fea000383ffff */
        .weak           $__internal_44_$__cuda_sm70_shflsync_bfly_p
        .type           $__internal_44_$__cuda_sm70_shflsync_bfly_p,@function
        .size           $__internal_44_$__cuda_sm70_shflsync_bfly_p,($__internal_45_$__cuda_sm70_shflsync_idx_p - $__internal_44_$__cuda_sm70_shflsync_bfly_p)
$__internal_44_$__cuda_sm70_shflsync_bfly_p:
[----:B------:R-:W-:Y:S04]  /*15a90*/  WARPSYNC R6 ;  /* 0x0000000600007348 */ /* 0x000fe80003800000 */
[----:B------:R1:W2:Y:S02]  /*15aa0*/  SHFL.BFLY PT, R5, R2, R5, R7 ;  /* 0x0c00000502057389 */ /* 0x0002a400000e0007 */
[----:B-1----:R-:W-:Y:S02]  /*15ab0*/  MOV R2, R3 ;  /* 0x0000000300027202 */ /* 0x002fe40000000f00 */
[----:B------:R-:W-:-:S04]  /*15ac0*/  MOV R3, 0x0 ;  /* 0x0000000000037802 */ /* 0x000fc80000000f00 */
[----:B--2---:R-:W-:Y:S05]  /*15ad0*/  RET.REL.NODEC R2 `(_ZN7cutlass13device_kernelIN5flash19enable_sm80_to_sm89INS1_16FlashAttnFwdSm80INS1_25CollectiveMainloopFwdSm80ILi8ELi1ELb0EN4cute5tupleIJNS5_1CILi128EEENS7_ILi64EEENS7_ILi256EEEEEELi256ENS_6half_tEfNS_4arch4Sm80ELb1ELb0ELb1ELb1ELb0ELb0ELb1ELb1EEENS1_21CollectiveEpilogueFwdINS6_IJS8_SA_S9_EEENS6_IJNS7_ILi1EEESI_SI_EEESC_SE_Li256ELb1ELb1ELb1ELb0EEENS1_36VarlenDynamicPersistentTileSchedulerILi128ELi64ELi256ELi256ELb1ELb1ELb0ELb1ELb1ELb1EEEEEEEEEvNT_6ParamsE) ;  /* 0xfffea52002007950 */ /* 0x004fea0003c3ffff */
        .weak           $__internal_45_$__cuda_sm70_shflsync_idx_p
        .type           $__internal_45_$__cuda_sm70_shflsync_idx_p,@function
        .size           $__internal_45_$__cuda_sm70_shflsync_idx_p,($__internal_46_$__cuda_sm70_shflsync_up_p - $__internal_45_$__cuda_sm70_shflsync_idx_p)
$__internal_45_$__cuda_sm70_shflsync_idx_p:
[----:B------:R-:W-:-:S04]  /*15ae0*/  MOV R103, 0xffffffff ;  /* 0xffffffff00677802 */ /* 0x000fc80000000f00 */
[----:B------:R-:W-:Y:S04]  /*15af0*/  WARPSYNC R103 ;  /* 0x0000006700007348 */ /* 0x000fe80003800000 */
[----:B------:R1:W2:Y:S02]  /*15b00*/  SHFL.IDX PT, R0, R5, R3, R0 ;  /* 0x0000000305007389 */ /* 0x0002a400000e0000 */
[----:B-1----:R-:W-:-:S04]  /*15b10*/  MOV R3, 0x0 ;  /* 0x0000000000037802 */ /* 0x002fc80000000f00 */
[----:B--2---:R-:W-:Y:S05]  /*15b20*/  RET.REL.NODEC R2 `(_ZN7cutlass13device_kernelIN5flash19enable_sm80_to_sm89INS1_16FlashAttnFwdSm80INS1_25CollectiveMainloopFwdSm80ILi8ELi1ELb0EN4cute5tupleIJNS5_1CILi128EEENS7_ILi64EEENS7_ILi256EEEEEELi256ENS_6half_tEfNS_4arch4Sm80ELb1ELb0ELb1ELb1ELb0ELb0ELb1ELb1EEENS1_21CollectiveEpilogueFwdINS6_IJS8_SA_S9_EEENS6_IJNS7_ILi1EEESI_SI_EEESC_SE_Li256ELb1ELb1ELb1ELb0EEENS1_36VarlenDynamicPersistentTileSchedulerILi128ELi64ELi256ELi256ELb1ELb1ELb0ELb1ELb1ELb1EEEEEEEEEvNT_6ParamsE) ;  /* 0xfffea4d002007950 */ /* 0x004fea0003c3ffff */
        .weak           $__internal_46_$__cuda_sm70_shflsync_up_p
        .type           $__internal_46_$__cuda_sm70_shflsync_up_p,@function
        .size           $__internal_46_$__cuda_sm70_shflsync_up_p,($__internal_47_$__cuda_sm70_votesync_ballot - $__internal_46_$__cuda_sm70_shflsync_up_p)
$__internal_46_$__cuda_sm70_shflsync_up_p:
[----:B------:R-:W-:Y:S02]  /*15b30*/  IMAD.MOV.U32 R4, RZ, RZ, RZ ;  /* 0x000000ffff047224 */ /* 0x000fe400078e00ff */
[----:B------:R-:W-:-:S04]  /*15b40*/  IMAD.MOV.U32 R10, RZ, RZ, -0x1 ;  /* 0xffffffffff0a7424 */ /* 0x000fc800078e00ff */
[----:B------:R-:W-:Y:S04]  /*15b50*/  WARPSYNC R10 ;  /* 0x0000000a00007348 */ /* 0x000fe80003800000 */
[----:B------:R1:W2:Y:S02]  /*15b60*/  SHFL.UP PT, R4, R0, R2, R4 ;  /* 0x0400000200047389 */ /* 0x0002a400000e0004 */
[----:B-1----:R-:W-:Y:S02]  /*15b70*/  MOV R2, R3 ;  /* 0x0000000300027202 */ /* 0x002fe40000000f00 */
[----:B------:R-:W-:-:S04]  /*15b80*/  MOV R3, 0x0 ;  /* 0x0000000000037802 */ /* 0x000fc80000000f00 */
[----:B--2---:R-:W-:Y:S05]  /*15b90*/  RET.REL.NODEC R2 `(_ZN7cutlass13device_kernelIN5flash19enable_sm80_to_sm89INS1_16FlashAttnFwdSm80INS1_25CollectiveMainloopFwdSm80ILi8ELi1ELb0EN4cute5tupleIJNS5_1CILi128EEENS7_ILi64EEENS7_ILi256EEEEEELi256ENS_6half_tEfNS_4arch4Sm80ELb1ELb0ELb1ELb1ELb0ELb0ELb1ELb1EEENS1_21CollectiveEpilogueFwdINS6_IJS8_SA_S9_EEENS6_IJNS7_ILi1EEESI_SI_EEESC_SE_Li256ELb1ELb1ELb1ELb0EEENS1_36VarlenDynamicPersistentTileSchedulerILi128ELi64ELi256ELi256ELb1ELb1ELb0ELb1ELb1ELb1EEEEEEEEEvNT_6ParamsE) ;  /* 0xfffea46002007950 */ /* 0x004fea0003c3ffff */
        .weak           $__internal_47_$__cuda_sm70_votesync_ballot
        .type           $__internal_47_$__cuda_sm70_votesync_ballot,@function
        .size           $__internal_47_$__cuda_sm70_votesync_ballot,(.L_x_5202 - $__internal_47_$__cuda_sm70_votesync_ballot)
$__internal_47_$__cuda_sm70_votesync_ballot:
[----:B------:R-:W-:Y:S01]  /*15ba0*/  ISETP.NE.U32.AND P0, PT, R0, 0x1, PT ;  /* 0x000000010000780c */ /* 0x000fe20003f05070 */
[----:B------:R-:W-:-:S04]  /*15bb0*/  IMAD.MOV.U32 R3, RZ, RZ, -0x1 ;  /* 0xffffffffff037424 */ /* 0x000fc800078e00ff */
[----:B------:R-:W-:Y:S08]  /*15bc0*/  WARPSYNC R3 ;  /* 0x0000000300007348 */ /* 0x000ff00003800000 */
[----:B------:R-:W-:-:S04]  /*15bd0*/  VOTE.ANY R0, PT, !P0 ;  /* 0x0000000000007806 */ /* 0x000fc800040e0100 */
[----:B------:R-:W-:Y:S01]  /*15be0*/  LOP3.LUT R0, R0, R3, RZ, 0xc0, !PT ;  /* 0x0000000300007212 */ /* 0x000fe200078ec0ff */
[----:B------:R-:W-:-:S04]  /*15bf0*/  IMAD.MOV.U32 R3, RZ, RZ, 0x0 ;  /* 0x00000000ff037424 */ /* 0x000fc800078e00ff */
[----:B------:R-:W-:Y:S05]  /*15c00*/  RET.REL.NODEC R2 `(_ZN7cutlass13device_kernelIN5flash19enable_sm80_to_sm89INS1_16FlashAttnFwdSm80INS1_25CollectiveMainloopFwdSm80ILi8ELi1ELb0EN4cute5tupleIJNS5_1CILi128EEENS7_ILi64EEENS7_ILi256EEEEEELi256ENS_6half_tEfNS_4arch4Sm80ELb1ELb0ELb1ELb1ELb0ELb0ELb1ELb1EEENS1_21CollectiveEpilogueFwdINS6_IJS8_SA_S9_EEENS6_IJNS7_ILi1EEESI_SI_EEESC_SE_Li256ELb1ELb1ELb1ELb0EEENS1_36VarlenDynamicPersistentTileSchedulerILi128ELi64ELi256ELi256ELb1ELb1ELb0ELb1ELb1ELb1EEEEEEEEEvNT_6ParamsE) ;  /* 0xfffea3f002007950 */ /* 0x000fea0003c3ffff */
.L_x_2331:
        /* <DEDUP_REMOVED lines=15> */
.L_x_5202:


//--------------------- .text._ZN7cutlass13device_kernelIN5flash19enable_sm80_to_sm89INS1_16FlashAttnFwdSm80INS1_25CollectiveMainloopFwdSm80ILi8ELi1ELb0EN4cute5tupleIJNS5_1CILi128EEENS7_ILi48EEENS7_ILi256EEEEEELi256ENS_6half_tEfNS_4arch4Sm80ELb1ELb0ELb1ELb1ELb0ELb1ELb1ELb1EEENS1_21CollectiveEpilogueFwdINS6_IJS8_SA_S9_EEENS6_IJNS7_ILi1EEESI_SI_EEESC_SE_Li256ELb1ELb1ELb1ELb0EEENS1_36VarlenDynamicPersistentTileSchedulerILi128ELi48ELi256ELi256ELb1ELb1ELb0ELb1ELb1ELb1EEEEEEEEEvNT_6ParamsE --------------------------
	.section	.text._ZN7cutlass13device_kernelIN5flash19enable_sm80_to_sm89INS1_16FlashAttnFwdSm80INS1_25CollectiveMainloopFwdSm80ILi8ELi1ELb0EN4cute5tupleIJNS5_1CILi128EEENS7_ILi48EEENS7_ILi256EEEEEELi256ENS_6half_tEfNS_4arch4Sm80ELb1ELb0ELb1ELb1ELb0ELb1ELb1ELb1EEENS1_21CollectiveEpilogueFwdINS6_IJS8_SA_S9_EEENS6_IJNS7_ILi1EEESI_SI_EEESC_SE_Li256ELb1ELb1ELb1ELb0EEENS1_36VarlenDynamicPersistentTileSchedulerILi128ELi48ELi256ELi256ELb1ELb1ELb0ELb1ELb1ELb1EEEEEEEEEvNT_6ParamsE,"ax",@progbits
	.sectioninfo	@"SHI_REGISTERS=255"
	.align	128
.text._ZN7cutlass13device_kernelIN5flash19enable_sm80_to_sm89INS1_16FlashAttnFwdSm80INS1_25CollectiveMainloopFwdSm80ILi8ELi1ELb0EN4cute5tupleIJNS5_1CILi128EEENS7_ILi48EEENS7_ILi256EEEEEELi256ENS_6half_tEfNS_4arch4Sm80ELb1ELb0ELb1ELb1ELb0ELb1ELb1ELb1EEENS1_21CollectiveEpilogueFwdINS6_IJS8_SA_S9_EEENS6_IJNS7_ILi1EEESI_SI_EEESC_SE_Li256ELb1ELb1ELb1ELb0EEENS1_36VarlenDynamicPersistentTileSchedulerILi128ELi48ELi256ELi256ELb1ELb1ELb0ELb1ELb1ELb1EEEEEEEEEvNT_6ParamsE:
        .type           _ZN7cutlass13device_kernelIN5flash19enable_sm80_to_sm89INS1_16FlashAttnFwdSm80INS1_25CollectiveMainloopFwdSm80ILi8ELi1ELb0EN4cute5tupleIJNS5_1CILi128EEENS7_ILi48EEENS7_ILi256EEEEEELi256ENS_6half_tEfNS_4arch4Sm80ELb1ELb0ELb1ELb1ELb0ELb1ELb1ELb1EEENS1_21CollectiveEpilogueFwdINS6_IJS8_SA_S9_EEENS6_IJNS7_ILi1EEESI_SI_EEESC_SE_Li256ELb1ELb1ELb1ELb0EEENS1_36VarlenDynamicPersistentTileSchedulerILi128ELi48ELi256ELi256ELb1ELb1ELb0ELb1ELb1ELb1EEEEEEEEEvNT_6ParamsE,@function
        .size           _ZN7cutlass13device_kernelIN5flash19enable_sm80_to_sm89INS1_16FlashAttnFwdSm80INS1_25CollectiveMainloopFwdSm80ILi8ELi1ELb0EN4cute5tupleIJNS5_1CILi128EEENS7_ILi48EEENS7_ILi256EEEEEELi256ENS_6half_tEfNS_4arch4Sm80ELb1ELb0ELb1ELb1ELb0ELb1ELb1ELb1EEENS1_21CollectiveEpilogueFwdINS6_IJS8_SA_S9_EEENS6_IJNS7_ILi1EEESI_SI_EEESC_SE_Li256ELb1ELb1ELb1ELb0EEENS1_36VarlenDynamicPersistentTileSchedulerILi128ELi48ELi256ELi256ELb1ELb1ELb0ELb1ELb1ELb1EEEEEEEEEvNT_6ParamsE,(.L_x_5207 - _ZN7cutlass13device_kernelIN5flash19enable_sm80_to_sm89INS1_16FlashAttnFwdSm80INS1_25CollectiveMainloopFwdSm80ILi8ELi1ELb0EN4cute5tupleIJNS5_1CILi128EEENS7_ILi48EEENS7_ILi256EEEEEELi256ENS_6half_tEfNS_4arch4Sm80ELb1ELb0ELb1ELb1ELb0ELb1ELb1ELb1EEENS1_21CollectiveEpilogueFwdINS6_IJS8_SA_S9_EEENS6_IJNS7_ILi1EEESI_SI_EEESC_SE_Li256ELb1ELb1ELb1ELb0EEENS1_36VarlenDynamicPersistentTileSchedulerILi128ELi48ELi256ELi256ELb1ELb1ELb0ELb1ELb1ELb1EEEEEEEEEvNT_6ParamsE)
        .other          _ZN7cutlass13device_kernelIN5flash19enable_sm80_to_sm89INS1_16FlashAttnFwdSm80INS1_25CollectiveMainloopFwdSm80ILi8ELi1ELb0EN4cute5tupleIJNS5_1CILi128EEENS7_ILi48EEENS7_ILi256EEEEEELi256ENS_6half_tEfNS_4arch4Sm80ELb1ELb0ELb1ELb1ELb0ELb1ELb1ELb1EEENS1_21CollectiveEpilogueFwdINS6_IJS8_SA_S9_EEENS6_IJNS7_ILi1EEESI_SI_EEESC_SE_Li256ELb1ELb1ELb1ELb0EEENS1_36VarlenDynamicPersistentTileSchedulerILi128ELi48ELi256ELi256ELb1ELb1ELb0ELb1ELb1ELb1EEEEEEEEEvNT_6ParamsE,@"STO_CUDA_ENTRY STV_DEFAULT"
_ZN7cutlass13device_kernelIN5flash19enable_sm80_to_sm89INS1_16FlashAttnFwdSm80INS1_25CollectiveMainloopFwdSm80ILi8ELi1ELb0EN4cute5tupleIJNS5_1CILi128EEENS7_ILi48EEENS7_ILi256EEEEEELi256ENS_6half_tEfNS_4arch4Sm80ELb1ELb0ELb1ELb1ELb0ELb1ELb1ELb1EEENS1_21CollectiveEpilogueFwdINS6_IJS8_SA_S9_EEENS6_IJNS7_ILi1EEESI_SI_EEESC_SE_Li256ELb1ELb1ELb1ELb0EEENS1_36VarlenDynamicPersistentTileSchedulerILi128ELi48ELi256ELi256ELb1ELb1ELb0ELb1ELb1ELb1EEEEEEEEEvNT_6ParamsE:
        /* <DEDUP_REMOVED lines=10> */
[----:B-1----:R1:W-:Y:S04]  /*00a0*/  @P0 STL.64 [R1], R4 ;  /* 0x0000000401000387 */ /* 0x0023e80000100a00 */
[----:B------:R1:W-:Y:S04]  /*00b0*/  @P0 STL.64 [R1+0x8], R6 ;  /* 0x0000080601000387 */ /* 0x0003e80000100a00 */
[----:B------:R-:W-:Y:S06]  /*00c0*/  @P0 BAR.ARV 0x4, 0x100 ;  /* 0x0104000000000b1d */ /* 0x000fec0000002000 */
[----:B------:R-:W-:Y:S05]  /*00d0*/  @P0 BRA `(.L_x_2332) ;  /* 0x00000ff000000947 */ /* 0x000fea0003800000 */
[----:B------:R-:W-:Y:S01]  /*00e0*/  LOP3.LUT R14, R2, 0x1f, RZ, 0xc0, !PT ;  /* 0x0000001f020e7812 */ /* 0x000fe200078ec0ff */
[----:B------:R-:W-:-:S02]  /*00f0*/  IMAD.MOV.U32 R10, RZ, RZ, RZ ;  /* 0x000000ffff0a7224 */ /* 0x000fc400078e00ff */
[----:B------:R-:W-:Y:S01]  /*0100*/  IMAD.MOV.U32 R8, RZ, RZ, RZ ;  /* 0x000000ffff087224 */ /* 0x000fe200078e00ff */
        /* <DEDUP_REMOVED lines=13> */
[----:B------:R-:W-:Y:S02]  /*01e0*/  ISETP.GE.U32.AND P1, PT, R14, 0x10, PT ;  /* 0x000000100e00780c */ /* 0x000fe40003f26070 */
[----:B------:R-:W-:Y:S01]  /*01f0*/  MOV R7, RZ ;  /* 0x000000ff00077202 */ /* 0x000fe20000000f00 */
[----:B--2---:R-:W-:-:S05]  /*0200*/  IMAD R4, R10, R8, RZ ;  /* 0x000000080a047224 */ /* 0x004fca00078e02ff */
[----:B------:R-:W2:Y:S02]  /*0210*/  SHFL.UP PT, R0, R4, 0x1, RZ ;  /* 0x0420000004007989 */ /* 0x000ea400000e00ff */
[----:B--2---:R-:W-:-:S05]  /*0220*/  SEL R0, R0, RZ, P5 ;  /* 0x000000ff00007207 */ /* 0x004fca0002800000 */
[----:B------:R-:W-:-:S05]  /*0230*/  IMAD.IADD R4, R4, 0x1, R0 ;  /* 0x0000000104047824 */ /* 0x000fca00078e0200 */
[----:B------:R-:W2:Y:S02]  /*0240*/  SHFL.UP PT, R0, R4, 0x2, RZ ;  /* 0x0440000004007989 */ /* 0x000ea400000e00ff */
[----:B--2---:R-:W-:-:S04]  /*0250*/  SEL R0, R0, RZ, P4 ;  /* 0x000000ff00007207 */ /* 0x004fc80002000000 */
[----:B------:R-:W-:-:S05]  /*0260*/  IADD3 R4, R4, R0, RZ ;  /* 0x0000000004047210 */ /* 0x000fca0007ffe0ff */
        /* <DEDUP_REMOVED lines=16> */
.L_x_2337:
        /* <DEDUP_REMOVED lines=17> */
.L_x_2548:
        /* <DEDUP_REMOVED lines=16> */
.L_x_2549:
[----:B--2---:R-:W-:-:S05]  /*0580*/  IMAD R0, R0, c[0x0][0x538], RZ ;  /* 0x00014e0000007a24 */ /* 0x004fca00078e02ff */
[----:B------:R-:W-:-:S04]  /*0590*/  IADD3 R6, R0, R6, RZ ;  /* 0x0000000600067210 */ /* 0x000fc80007ffe0ff */
[----:B------:R-:W-:-:S13]  /*05a0*/  ISETP.GT.AND P0, PT, R6, UR4, PT ;  /* 0x0000000406007c0c */ /* 0x000fda000bf04270 */
[----:B-1----:R-:W-:Y:S05]  /*05b0*/  @!P0 BRA `(.L_x_2337) ;  /* 0xfffffdb000008947 */ /* 0x002fea000383ffff */
.L_x_2333:
[----:B------:R-:W-:-:S05]  /*05c0*/  IADD3 R12, -R0, R6, RZ ;  /* 0x00000006000c7210 */ /* 0x000fca0007ffe1ff */
[----:B------:R-:W-:-:S05]  /*05d0*/  IMAD R0, R4, c[0x0][0x538], R12 ;  /* 0x00014e0004007a24 */ /* 0x000fca00078e020c */
[----:B------:R-:W-:Y:S01]  /*05e0*/  ISETP.GT.AND P0, PT, R0, UR4, PT ;  /* 0x0000000400007c0c */ /* 0x000fe2000bf04270 */
[----:B------:R-:W-:-:S12]  /*05f0*/  BRA.DIV ~URZ, `(.L_x_2338) ;  /* 0x000216327f007947 */ /* 0x000fd8000b800000 */
[----:B------:R-:W-:-:S04]  /*0600*/  VOTE.ANY R11, PT, !P0 ;  /* 0x00000000000b7806 */ /* 0x000fc800040e0100 */
.L_x_2550:
[----:B------:R-:W1:Y:S02]  /*0610*/  POPC R0, R11 ;  /* 0x0000000b00007309 */ /* 0x000e640000000000 */
[----:B-1----:R-:W-:-:S05]  /*0620*/  IADD3 R2, R0, R7, RZ ;  /* 0x0000000700027210 */ /* 0x002fca0007ffe0ff */
[----:B------:R1:W-:Y:S01]  /*0630*/  STL [R1+0xc], R2 ;  /* 0x00000c0201007387 */ /* 0x0003e20000100800 */
[----:B------:R-:W-:Y:S05]  /*0640*/  BRA.DIV ~URZ, `(.L_x_2339) ;  /* 0x000216327f007947 */ /* 0x000fea000b800000 */
[----:B------:R2:W3:Y:S01]  /*0650*/  SHFL.IDX PT, R13, R10, R0, 0x1f ;  /* 0x00001f000a0d7589 */ /* 0x0004e200000e0000 */
[----:B------:R-:W-:-:S03]  /*0660*/  MOV R6, RZ ;  /* 0x000000ff00067202 */ /* 0x000fc60000000f00 */
[----:B------:R2:W4:Y:S04]  /*0670*/  SHFL.IDX PT, R10, R8, R0, 0x1f ;  /* 0x00001f00080a7589 */ /* 0x00052800000e0000 */
.L_x_2551:
[----:B------:R-:W-:Y:S01]  /*0680*/  ISETP.NE.AND P0, PT, R11, RZ, PT ;  /* 0x000000ff0b00720c */ /* 0x000fe20003f05270 */
[----:B------:R-:W-:-:S12]  /*0690*/  BSSY B0, `(.L_x_2340) ;  /* 0x0000005000007945 */ /* 0x000fd80003800000 */
[----:B------:R-:W-:Y:S05]  /*06a0*/  @!P0 BRA `(.L_x_2341) ;  /* 0x0000003000008947 */ /* 0x000fea0003800000 */
[----:B------:R-:W-:Y:S01]  /*06b0*/  IADD3 R5, R0, -0x1, RZ ;  /* 0xffffffff00057810 */ /* 0x000fe20007ffe0ff */
[----:B------:R-:W-:Y:S05]  /*06c0*/  BRA.DIV ~URZ, `(.L_x_2342) ;  /* 0x000216927f007947 */ /* 0x000fea000b800000 */
[----:B------:R1:W2:Y:S02]  /*06d0*/  SHFL.IDX PT, R6, R4, R5, 0x1f ;  /* 0x00001f0504067589 */ /* 0x0002a400000e0000 */
.L_x_2341:
[----:B------:R-:W-:Y:S05]  /*06e0*/  BSYNC B0 ;  /* 0x0000000000007941 */ /* 0x000fea0003800000 */
.L_x_2340:
[----:B--2---:R-:W-:Y:S01]  /*06f0*/  IMAD R0, R6, c[0x0][0x538], R12 ;  /* 0x00014e0006007a24 */ /* 0x004fe200078e020c */
[----:B----4-:R-:W-:Y:S01]  /*0700*/  ISETP.NE.AND P0, PT, R10, 0x1, PT ;  /* 0x000000010a00780c */ /* 0x010fe20003f05270 */
[----:B------:R-:W-:Y:S03]  /*0710*/  BSSY B0, `(.L_x_2343) ;  /* 0x0000089000007945 */ /* 0x000fe60003800000 */
[----:B------:R2:W-:Y:S01]  /*0720*/  STL [R1], R0 ;  /* 0x0000000001007387 */ /* 0x0005e20000100800 */
[----:B------:R-:W-:-:S08]  /*0730*/  IADD3 R9, -R0, UR4, RZ ;  /* 0x0000000400097c10 */ /* 0x000fd0000fffe1ff */
[----:B------:R-:W-:Y:S05]  /*0740*/  @!P0 BRA `(.L_x_2344) ;  /* 0x000003f000008947 */ /* 0x000fea0003800000 */
[-C--:B--23--:R-:W-:Y:S02]  /*0750*/  IABS R0, R13.reuse ;  /* 0x0000000d00007213 */ /* 0x08cfe40000000000 */
[----:B------:R-:W-:-:S03]  /*0760*/  IABS R6, R13 ;  /* 0x0000000d00067213 */ /* 0x000fc60000000000 */
[----:B-1----:R-:W-:Y:S01]  /*0770*/  IMAD.MOV.U32 R5, RZ, RZ, R0 ;  /* 0x000000ffff057224 */ /* 0x002fe200078e0000 */
        /* <DEDUP_REMOVED lines=60> */
.L_x_2344:
[----:B------:R-:W4:Y:S01]  /*0b40*/  LDL R3, [R1+0xc] ;  /* 0x00000c0001037983 */ /* 0x000f220000100800 */
[----:B-1----:R-:W-:-:S04]  /*0b50*/  IMAD.MOV.U32 R2, RZ, RZ, 0x4 ;  /* 0x00000004ff027424 */ /* 0x002fc800078e00ff */
[----:B----4-:R-:W-:-:S05]  /*0b60*/  IMAD.WIDE R2, R3, R2, c[0x0][0x590] ;  /* 0x0001640003027625 */ /* 0x010fca00078e0202 */
[----:B------:R-:W4:Y:S02]  /*0b70*/  LDG.E R7, [R2.64] ;  /* 0x0000000602077981 */ /* 0x000f24000c1e1900 */
[----:B---34-:R-:W-:-:S05]  /*0b80*/  IMAD R11, R7, R13, RZ ;  /* 0x0000000d070b7224 */ /* 0x018fca00078e02ff */
[-C--:B--2---:R-:W-:Y:S02]  /*0b90*/  IABS R0, R11.reuse ;  /* 0x0000000b00007213 */ /* 0x084fe40000000000 */
        /* <DEDUP_REMOVED lines=64> */
.L_x_2345:
[----:B------:R-:W-:Y:S05]  /*0fa0*/  BSYNC B0 ;  /* 0x0000000000007941 */ /* 0x000fea0003800000 */
.L_x_2343:
[----:B------:R-:W-:-:S04]  /*0fb0*/  LOP3.LUT R0, RZ, R0, RZ, 0x33, !PT ;  /* 0x00000000ff007212 */ /* 0x000fc800078e33ff */
[----:B------:R-:W-:-:S05]  /*0fc0*/  IADD3 R0, R0, R13, RZ ;  /* 0x0000000d00007210 */ /* 0x000fca0007ffe0ff */
[----:B------:R2:W-:Y:S01]  /*0fd0*/  STL [R1+0x4], R0 ;  /* 0x0000040001007387 */ /* 0x0005e20000100800 */
[----:B------:R-:W-:Y:S05]  /*0fe0*/  BRA `(.L_x_2346) ;  /* 0x0000006000007947 */ /* 0x000fea0003800000 */
.L_x_2334:
[----:B------:R-:W-:Y:S01]  /*0ff0*/  MOV R0, UR4 ;  /* 0x0000000400007c02 */ /* 0x000fe20008000f00 */
[----:B------:R-:W-:Y:S04]  /*1000*/  STL [R1+0x4], RZ ;  /* 0x000004ff01007387 */ /* 0x000fe80000100800 */
[----:B------:R-:W-:Y:S04]  /*1010*/  STL [R1+0x8], RZ ;  /* 0x000008ff01007387 */ /* 0x000fe80000100800 */
[----:B------:R1:W-:Y:S02]  /*1020*/  STL [R1], R0 ;  /* 0x0000000001007387 */ /* 0x0003e40000100800 */
[----:B-1----:R-:W-:-:S05]  /*1030*/  MOV R0, c[0x0][0x53c] ;  /* 0x00014f0000007a02 */ /* 0x002fca0000000f00 */
[----:B------:R1:W-:Y:S02]  /*1040*/  STL [R1+0xc], R0 ;  /* 0x00000c0001007387 */ /* 0x0003e40000100800 */
.L_x_2346:
[----:B------:R-:W3:Y:S04]  /*1050*/  LDL R4, [R1] ;  /* 0x0000000001047983 */ /* 0x000ee80000100800 */
[----:B------:R-:W3:Y:S04]  /*1060*/  LDL R5, [R1+0x4] ;  /* 0x0000040001057983 */ /* 0x000ee80000100800 */
[----:B------:R-:W3:Y:S04]  /*1070*/  LDL R6, [R1+0x8] ;  /* 0x0000080001067983 */ /* 0x000ee80000100800 */
[----:B------:R-:W3:Y:S01]  /*1080*/  LDL R7, [R1+0xc] ;  /* 0x00000c0001077983 */ /* 0x000ee20000100800 */
[----:B------:R-:W-:Y:S01]  /*1090*/  ISETP.NE.AND P0, PT, R14, RZ, PT ;  /* 0x000000ff0e00720c */ /* 0x000fe20003f05270 */
[----:B------:R-:W-:-:S12]  /*10a0*/  WARPSYNC 0xffffffff ;  /* 0xffffffff00007948 */ /* 0x000fd80003800000 */
[----:B---3--:R3:W-:Y:S04]  /*10b0*/  @!P0 STS.128 [0x20080], R4 ;  /* 0x02008004ff008388 */ /* 0x0087e80000000c00 */
[----:B------:R-:W-:Y:S06]  /*10c0*/  BAR.ARV 0x5, 0x100 ;  /* 0x0144000000007b1d */ /* 0x000fec0000002000 */
.L_x_2332:
        /* <DEDUP_REMOVED lines=10> */
[----:B---3--:R-:W-:-:S02]  /*1170*/  LOP3.LUT R4, R8, 0xfffffff8, RZ, 0xc0, !PT ;  /* 0xfffffff808047812 */ /* 0x008fc400078ec0ff */
[----:B------:R-:W-:Y:S02]  /*1180*/  LOP3.LUT R0, R0, 0xfffffffe, RZ, 0xc0, !PT ;  /* 0xfffffffe00007812 */ /* 0x000fe400078ec0ff */
[----:B------:R-:W-:Y:S01]  /*1190*/  SHF.R.S32.HI R225, RZ, 0x3, R8 ;  /* 0x00000003ffe17819 */ /* 0x000fe20000011408 */
[----:B------:R-:W-:Y:S01]  /*11a0*/  IMAD.IADD R10, R15, 0x1, -R4 ;  /* 0x000000010f0a7824 */ /* 0x000fe200078e0a04 */
[----:B------:R-:W-:Y:S01]  /*11b0*/  SHF.R.S32.HI R6, RZ, 0x2, R14 ;  /* 0x00000002ff067819 */ /* 0x000fe2000001140e */
        /* <DEDUP_REMOVED lines=34> */
[C---:B------:R-:W-:Y:S01]  /*13e0*/  IMAD.IADD R0, R15.reuse, 0x1, -R5 ;  /* 0x000000010f007824 */ /* 0x040fe200078e0a05 */
        /* <DEDUP_REMOVED lines=29> */
[----:B------:R-:W-:Y:S01]  /*15c0*/  IMAD.MOV.U32 R7, RZ, RZ, 0x20 ;  /* 0x00000020ff077424 */ /* 0x000fe200078e00ff */
[----:B------:R-:W-:Y:S01]  /*15d0*/  LOP3.LUT R2, R3, R0, RZ, 0x3c, !PT ;  /* 0x0000000003027212 */ /* 0x000fe200078e3cff */
[----:B------:R-:W-:Y:S01]  /*15e0*/  IMAD R0, R12, 0x200, R13 ;  /* 0x000002000c007824 */ /* 0x000fe200078e020d */
[----:B------:R-:W-:Y:S01]  /*15f0*/  LOP3.LUT R4, R4, 0xfffffe00, RZ, 0xc0, !PT ;  /* 0xfffffe0004047812 */ /* 0x000fe200078ec0ff */
[----:B------:R-:W-:Y:S01]  /*1600*/  IMAD.MOV.U32 R8, RZ, RZ, 0x40 ;  /* 0x00000040ff087424 */ /* 0x000fe200078e00ff */
[----:B------:R-:W-:Y:S01]  /*1610*/  IADD3 R5, R16, 0x80, RZ ;  /* 0x0000008010057810 */ /* 0x000fe20007ffe0ff */
[----:B------:R1:W-:Y:S01]  /*1620*/  STL [R1+0x50], R17 ;  /* 0x0000501101007387 */ /* 0x0003e20000100800 */
[----:B------:R-:W-:-:S02]  /*1630*/  IADD3 R3, R2, R4, R6 ;  /* 0x0000000402037210 */ /* 0x000fc40007ffe006 */
[----:B------:R-:W-:Y:S01]  /*1640*/  LOP3.LUT R4, R2, R4, RZ, 0xfc, !PT ;  /* 0x0000000402047212 */ /* 0x000fe200078efcff */
[----:B------:R-:W-:Y:S01]  /*1650*/  STL [R1+0x20], R16 ;  /* 0x0000201001007387 */ /* 0x000fe20000100800 */
[----:B------:R-:W-:Y:S02]  /*1660*/  IADD3 R2, R225, 0x20, RZ ;  /* 0x00000020e1027810 */ /* 0x000fe40007ffe0ff */
[----:B------:R-:W-:Y:S01]  /*1670*/  LOP3.LUT R2, R9, 0x7ffffffc, RZ, 0xc0, !PT ;  /* 0x7ffffffc09027812 */ /* 0x000fe200078ec0ff */
[----:B------:R-:W-:Y:S01]  /*1680*/  IMAD R9, R14, 0x8, R17 ;  /* 0x000000080e097824 */ /* 0x000fe200078e0211 */
[----:B------:R-:W-:Y:S02]  /*1690*/  SEL R6, R7, 0xffffffe0, !P1 ;  /* 0xffffffe007067807 */ /* 0x000fe40004800000 */
[----:B------:R-:W-:Y:S01]  /*16a0*/  IADD3 R15, R16, 0x70, RZ ;  /* 0x00000070100f7810 */ /* 0x000fe20007ffe0ff */
[----:B------:R-:W-:Y:S01]  /*16b0*/  IMAD.IADD R2, R18, 0x1, -R2 ;  /* 0x0000000112027824 */ /* 0x000fe200078e0a02 */
[----:B------:R-:W-:-:S02]  /*16c0*/  @P0 IADD3 R15, R5, 0x10, RZ ;  /* 0x00000010050f0810 */ /* 0x000fc40007ffe0ff */
[----:B------:R-:W-:Y:S01]  /*16d0*/  SEL R5, R8, 0xffffffc0, !P2 ;  /* 0xffffffc008057807 */ /* 0x000fe20005000000 */
[----:B------:R-:W-:Y:S01]  /*16e0*/  IMAD.SHL.U32 R235, R2, 0x2, RZ ;  /* 0x0000000202eb7824 */ /* 0x000fe200078e00ff */
[----:B------:R-:W-:Y:S01]  /*16f0*/  SEL R2, R7, 0xffffffe0, !P4 ;  /* 0xffffffe007027807 */ /* 0x000fe20006000000 */
[----:B------:R-:W-:Y:S01]  /*1700*/  STL [R1+0x24], R15 ;  /* 0x0000240f01007387 */ /* 0x000fe20000100800 */
[----:B------:R-:W-:Y:S02]  /*1710*/  LEA R190, R0, 0xa080, 0x1 ;  /* 0x0000a08000be7811 */ /* 0x000fe400078e08ff */
[C---:B------:R-:W-:Y:S01]  /*1720*/  IADD3 R18, R235.reuse, 0x10, RZ ;  /* 0x00000010eb127810 */ /* 0x040fe20007ffe0ff */
[----:B------:R2:W-:Y:S01]  /*1730*/  STL [R1+0x48], R9 ;  /* 0x0000480901007387 */ /* 0x0005e20000100800 */
[C---:B------:R-:W-:Y:S02]  /*1740*/  IADD3 R13, R235.reuse, 0x20, RZ ;  /* 0x00000020eb0d7810 */ /* 0x040fe40007ffe0ff */
[----:B------:R-:W-:-:S02]  /*1750*/  IADD3 R7, R235, 0x48, RZ ;  /* 0x00000048eb077810 */ /* 0x000fc40007ffe0ff */
[C---:B------:R-:W-:Y:S02]  /*1760*/  IADD3 R19, R235.reuse, 0x8, RZ ;  /* 0x00000008eb137810 */ /* 0x040fe40007ffe0ff */
[----:B------:R-:W-:Y:S02]  /*1770*/  SHF.R.S32.HI R7, RZ, 0x1f, R18 ;  /* 0x0000001fff077819 */ /* 0x000fe40000011412 */
[C---:B-1----:R-:W-:Y:S02]  /*1780*/  IADD3 R17, R235.reuse, 0x18, RZ ;  /* 0x00000018eb117810 */ /* 0x042fe40007ffe0ff */
[----:B------:R-:W-:Y:S01]  /*1790*/  SHF.R.S32.HI R7, RZ, 0x1f, R13 ;  /* 0x0000001fff077819 */ /* 0x000fe2000001140d */
[----:B------:R-:W-:Y:S01]  /*17a0*/  IMAD.IADD R7, R16, 0x1, R6 ;  /* 0x0000000110077824 */ /* 0x000fe200078e0206 */
[----:B------:R-:W-:Y:S01]  /*17b0*/  IADD3 R11, R235, 0x30, RZ ;  /* 0x00000030eb0b7810 */ /* 0x000fe20007ffe0ff */
[----:B------:R-:W-:Y:S01]  /*17c0*/  IMAD.IADD R6, R6, 0x1, R15 ;  /* 0x0000000106067824 */ /* 0x000fe200078e020f */
[----:B------:R-:W-:-:S02]  /*17d0*/  SEL R0, R8, 0xffffffc0, !P3 ;  /* 0xffffffc008007807 */ /* 0x000fc40005800000 */
[----:B------:R-:W-:Y:S01]  /*17e0*/  SHF.R.S32.HI R8, RZ, 0x1f, R19 ;  /* 0x0000001fff087819 */ /* 0x000fe20000011413 */
[----:B------:R1:W-:Y:S01]  /*17f0*/  STL [R1+0x2c], R7 ;  /* 0x00002c0701007387 */ /* 0x0003e20000100800 */
[----:B------:R-:W-:Y:S02]  /*1800*/  SHF.R.S32.HI R8, RZ, 0x1f, R17 ;  /* 0x0000001fff087819 */ /* 0x000fe40000011411 */
[----:B------:R-:W-:Y:S01]  /*1810*/  LEA R195, R3, 0x10080, 0x1 ;  /* 0x0001008003c37811 */ /* 0x000fe200078e08ff */
[----:B------:R-:W-:Y:S01]  /*1820*/  IMAD.IADD R3, R5, 0x1, R15 ;  /* 0x0000000105037824 */ /* 0x000fe200078e020f */
[----:B------:R-:W-:Y:S02]  /*1830*/  LEA R191, R4, 0x4080, 0x1 ;  /* 0x0000408004bf7811 */ /* 0x000fe400078e08ff */
[----:B------:R-:W-:Y:S01]  /*1840*/  SHF.R.S32.HI R8, RZ, 0x1f, R11 ;  /* 0x0000001fff087819 */ /* 0x000fe2000001140b */
[----:B------:R-:W-:Y:S01]  /*1850*/  IMAD.IADD R8, R16, 0x1, R5 ;  /* 0x0000000110087824 */ /* 0x000fe200078e0205 */
[----:B------:R-:W-:Y:S01]  /*1860*/  IADD3 R139, R140, 0x40, RZ ;  /* 0x000000408c8b7810 */ /* 0x000fe20007ffe0ff */
[----:B------:R-:W-:Y:S01]  /*1870*/  IMAD.IADD R196, R195, 0x1, R2 ;  /* 0x00000001c3c47824 */ /* 0x000fe200078e0202 */
[C---:B------:R-:W-:Y:S01]  /*1880*/  IADD3 R12, R235.reuse, 0x28, RZ ;  /* 0x00000028eb0c7810 */ /* 0x040fe20007ffe0ff */
[----:B------:R-:W-:Y:S01]  /*1890*/  IMAD.IADD R192, R2, 0x1, R191 ;  /* 0x0000000102c07824 */ /* 0x000fe200078e02bf */
[----:B------:R3:W-:Y:S01]  /*18a0*/  STL [R1+0x3c], R8 ;  /* 0x00003c0801007387 */ /* 0x0007e20000100800 */
[----:B------:R-:W-:Y:S01]  /*18b0*/  IMAD.IADD R2, R6, 0x1, R5 ;  /* 0x0000000106027824 */ /* 0x000fe200078e0205 */
[C---:B------:R-:W-:Y:S01]  /*18c0*/  IADD3 R10, R235.reuse, 0x38, RZ ;  /* 0x00000038eb0a7810 */ /* 0x040fe20007ffe0ff */
[C---:B------:R-:W-:Y:S01]  /*18d0*/  IMAD.IADD R136, R140.reuse, 0x1, R139 ;  /* 0x000000018c887824 */ /* 0x040fe200078e028b */
[----:B--2---:R-:W-:Y:S01]  /*18e0*/  IADD3 R9, R235, 0x40, RZ ;  /* 0x00000040eb097810 */ /* 0x004fe20007ffe0ff */
[--C-:B------:R-:W-:Y:S01]  /*18f0*/  IMAD.IADD R198, R195, 0x1, R0.reuse ;  /* 0x00000001c3c67824 */ /* 0x100fe200078e0200 */
[----:B------:R-:W-:Y:S01]  /*1900*/  IADD3 R143, R140, 0x20, RZ ;  /* 0x000000208c8f7810 */ /* 0x000fe20007ffe0ff */
[----:B------:R-:W-:Y:S01]  /*1910*/  IMAD.IADD R194, R0, 0x1, R191 ;  /* 0x0000000100c27824 */ /* 0x000fe200078e02bf */
[----:B------:R-:W-:Y:S01]  /*1920*/  IADD3 R142, R140, 0x60, RZ ;  /* 0x000000608c8e7810 */ /* 0x000fe20007ffe0ff */
[----:B------:R-:W-:Y:S01]  /*1930*/  IMAD.IADD R197, R196, 0x1, R0 ;  /* 0x00000001c4c57824 */ /* 0x000fe200078e0200 */
[----:B------:R-:W-:Y:S01]  /*1940*/  IADD3 R227, R134, 0xc0, RZ ;  /* 0x000000c086e37810 */ /* 0x000fe20007ffe0ff */
[----:B------:R-:W-:Y:S01]  /*1950*/  IMAD.IADD R193, R0, 0x1, R192 ;  /* 0x0000000100c17824 */ /* 0x000fe200078e02c0 */
[----:B------:R-:W-:Y:S01]  /*1960*/  SHF.R.S32.HI R12, RZ, 0x1f, R12 ;  /* 0x0000001fff0c7819 */ /* 0x000fe2000001140c */
[----:B-1----:R-:W-:Y:S01]  /*1970*/  IMAD.IADD R7, R5, 0x1, R7 ;  /* 0x0000000105077824 */ /* 0x002fe200078e0207 */
[----:B------:R-:W-:-:S02]  /*1980*/  SHF.R.S32.HI R10, RZ, 0x1f, R10 ;  /* 0x0000001fff0a7819 */ /* 0x000fc4000001140a */
[----:B------:R-:W-:Y:S02]  /*1990*/  SHF.R.S32.HI R9, RZ, 0x1f, R9 ;  /* 0x0000001fff097819 */ /* 0x000fe40000011409 */
[----:B------:R3:W-:Y:S04]  /*19a0*/  STL [R1+0x38], R7 ;  /* 0x0000380701007387 */ /* 0x0007e80000100800 */
[----:B------:R3:W-:Y:S04]  /*19b0*/  STL [R1+0x34], R3 ;  /* 0x0000340301007387 */ /* 0x0007e80000100800 */
[----:B------:R3:W-:Y:S04]  /*19c0*/  STL [R1+0x28], R6 ;  /* 0x0000280601007387 */ /* 0x0007e80000100800 */
[----:B------:R3:W-:Y:S02]  /*19d0*/  STL [R1+0x30], R2 ;  /* 0x0000300201007387 */ /* 0x0007e40000100800 */
.L_x_2547:
[----:B------:R-:W2:Y:S01]  /*19e0*/  LDL R0, [R1+0xc] ;  /* 0x00000c0001007983 */ /* 0x000ea20000100800 */
        /* <DEDUP_REMOVED lines=13> */
[----:B------:R-:W-:-:S02]  /*1ac0*/  IMAD.MOV.U32 R177, RZ, RZ, RZ ;  /* 0x000000ffffb17224 */ /* 0x000fc400078e00ff */
[----:B------:R-:W-:Y:S01]  /*1ad0*/  IMAD.MOV.U32 R12, RZ, RZ, RZ ;  /* 0x000000ffff0c7224 */ /* 0x000fe200078e00ff */
[----:B--2---:R-:W-:Y:S02]  /*1ae0*/  SHF.R.S32.HI R16, RZ, 0x1f, R252 ;  /* 0x0000001fff107819 */ /* 0x004fe400000114fc */
[C---:B------:R-:W-:Y:S02]  /*1af0*/  @P4 LEA R2, P0, R252.reuse, c[0x0][0x360], 0x2 ;  /* 0x0000d800fc024a11 */ /* 0x040fe400078010ff */
[C---:B------:R-:W-:Y:S01]  /*1b00*/  @P2 LEA R4, P1, R252.reuse, c[0x0][0x370], 0x2 ;  /* 0x0000dc00fc042a11 */ /* 0x040fe200078210ff */
[----:B------:R1:W-:Y:S01]  /*1b10*/  STL [R1+0x1c], R16 ;  /* 0x00001c1001007387 */ /* 0x0003e20000100800 */
[C-C-:B------:R-:W-:Y:S02]  /*1b20*/  @P4 LEA.HI.X R3, R252.reuse, c[0x0][0x364], R16.reuse, 0x2, P0 ;  /* 0x0000d900fc034a11 */ /* 0x140fe400000f1410 */
[----:B------:R-:W-:-:S03]  /*1b30*/  @P2 LEA.HI.X R5, R252, c[0x0][0x374], R16, 0x2, P1 ;  /* 0x0000dd00fc052a11 */ /* 0x000fc600008f1410 */
[----:B------:R2:W3:Y:S01]  /*1b40*/  @P4 LDG.E R0, [R2.64] ;  /* 0x0000000602004981 */ /* 0x0004e2000c1e1900 */
[----:B------:R-:W-:-:S03]  /*1b50*/  ISETP.NE.U32.AND P0, PT, RZ, c[0x0][0x350], PT ;  /* 0x0000d400ff007a0c */ /* 0x000fc60003f05070 */
[----:B------:R1:W5:Y:S01]  /*1b60*/  @P2 LDG.E R161, [R4.64] ;  /* 0x0000000604a12981 */ /* 0x000362000c1e1900 */
[----:B------:R-:W-:Y:S02]  /*1b70*/  ISETP.NE.AND.EX P6, PT, RZ, c[0x0][0x354], PT, P0 ;  /* 0x0000d500ff007a0c */ /* 0x000fe40003fc5300 */
[----:B------:R-:W-:-:S04]  /*1b80*/  LEA R6, P2, R252, c[0x0][0x348], 0x2 ;  /* 0x0000d200fc067a11 */ /* 0x000fc800078410ff */
[----:B------:R-:W-:-:S05]  /*1b90*/  LEA.HI.X R7, R252, c[0x0][0x34c], R16, 0x2, P2 ;  /* 0x0000d300fc077a11 */ /* 0x000fca00010f1410 */
[----:B------:R3:W5:Y:S01]  /*1ba0*/  @P3 LDG.E R177, [R6.64] ;  /* 0x0000000606b13981 */ /* 0x000762000c1e1900 */
[C---:B--2---:R-:W-:Y:S02]  /*1bb0*/  LEA R2, P0, R252.reuse, c[0x0][0x358], 0x2 ;  /* 0x0000d600fc027a11 */ /* 0x044fe400078010ff */
[C---:B-1----:R-:W-:Y:S02]  /*1bc0*/  LEA R4, P1, R252.reuse, c[0x0][0x350], 0x2 ;  /* 0x0000d400fc047a11 */ /* 0x042fe400078210ff */
[C-C-:B------:R-:W-:Y:S02]  /*1bd0*/  LEA.HI.X R3, R252.reuse, c[0x0][0x35c], R16.reuse, 0x2, P0 ;  /* 0x0000d700fc037a11 */ /* 0x140fe400000f1410 */
[----:B------:R-:W-:-:S03]  /*1be0*/  LEA.HI.X R5, R252, c[0x0][0x354], R16, 0x2, P1 ;  /* 0x0000d500fc057a11 */ /* 0x000fc600008f1410 */
[----:B------:R1:W5:Y:S04]  /*1bf0*/  @P5 LDG.E R12, [R2.64] ;  /* 0x00000006020c5981 */ /* 0x000368000c1e1900 */
[----:B------:R1:W5:Y:S01]  /*1c00*/  @P6 LDG.E R160, [R4.64] ;  /* 0x0000000604a06981 */ /* 0x000362000c1e1900 */
[----:B----4-:R-:W-:-:S05]  /*1c10*/  LOP3.LUT R24, R9, 0xffff, RZ, 0xc0, !PT ;  /* 0x0000ffff09187812 */ /* 0x010fca00078ec0ff */
[----:B------:R1:W-:Y:S01]  /*1c20*/  STL [R1+0x14], R24 ;  /* 0x0000141801007387 */ /* 0x0003e20000100800 */
[----:B------:R-:W-:Y:S01]  /*1c30*/  YIELD ;  /* 0x0000000000007946 */ /* 0x000fe20003800000 */
[----:B------:R-:W-:Y:S02]  /*1c40*/  P2R R13, PR, RZ, 0x40 ;  /* 0x00000040ff0d7803 */ /* 0x000fe40000000000 */
        /* <DEDUP_REMOVED lines=9> */
.L_x_2347:
[----:B------:R-:W-:-:S04]  /*1ce0*/  ISETP.NE.U32.AND P0, PT, RZ, c[0x0][0x368], PT ;  /* 0x0000da00ff007a0c */ /* 0x000fc80003f05070 */
[----:B------:R-:W-:-:S13]  /*1cf0*/  ISETP.NE.AND.EX P0, PT, RZ, c[0x0][0x36c], PT, P0 ;  /* 0x0000db00ff007a0c */ /* 0x000fda0003f05300 */
[----:B------:R-:W-:Y:S05]  /*1d00*/  @!P0 BRA `(.L_x_2348) ;  /* 0x0000004000008947 */ /* 0x000fea0003800000 */
[----:B-1----:R-:W-:-:S04]  /*1d10*/  LEA R4, P0, R252, c[0x0][0x368], 0x2 ;  /* 0x0000da00fc047a11 */ /* 0x002fc800078010ff */
[----:B------:R-:W-:-:S05]  /*1d20*/  LEA.HI.X R5, R252, c[0x0][0x36c], R16, 0x2, P0 ;  /* 0x0000db00fc057a11 */ /* 0x000fca00000f1410 */
[----:B------:R1:W5:Y:S01]  /*1d30*/  LDG.E R11, [R4.64] ;  /* 0x00000006040b7981 */ /* 0x000362000c1e1900 */
[----:B------:R-:W-:Y:S05]  /*1d40*/  BRA `(.L_x_2349) ;  /* 0x0000005000007947 */ /* 0x000fea0003800000 */
.L_x_2348:
[----:B------:R-:W-:Y:S01]  /*1d50*/  MOV R11, c[0x0][0x1d0] ;  /* 0x00007400000b7a02 */ /* 0x000fe20000000f00 */
[----:B------:R-:W-:Y:S05]  /*1d60*/  @!P6 BRA `(.L_x_2349) ;  /* 0x000000300000e947 */ /* 0x000fea0003800000 */
[----:B------:R-:W2:Y:S04]  /*1d70*/  LDG.E R6, [R4.64] ;  /* 0x0000000604067981 */ /* 0x000ea8000c1e1900 */
[----:B-1----:R-:W2:Y:S02]  /*1d80*/  LDG.E R0, [R4.64+0x4] ;  /* 0x0000040604007981 */ /* 0x002ea4000c1e1900 */
[----:B--2---:R-:W-:Y:S02]  /*1d90*/  IADD3 R11, -R6, R0, RZ ;  /* 0x00000000060b7210 */ /* 0x004fe40007ffe1ff */
.L_x_2349:
[----:B-1----:R-:W2:Y:S04]  /*1da0*/  LDL R4, [R1+0x10] ;  /* 0x0000100001047983 */ /* 0x002ea80000100800 */
[----:B------:R-:W3:Y:S04]  /*1db0*/  LDL.LU R0, [R1+0x4] ;  /* 0x0000040001007983 */ /* 0x000ee80000300800 */
[----:B------:R1:W4:Y:S01]  /*1dc0*/  @P5 LDG.E R5, [R2.64] ;  /* 0x0000000602055981 */ /* 0x000322000c1e1900 */
[----:B------:R-:W-:-:S04]  /*1dd0*/  ISETP.NE.U32.AND P0, PT, RZ, c[0x0][0x378], PT ;  /* 0x0000de00ff007a0c */ /* 0x000fc80003f05070 */
[----:B------:R-:W-:Y:S01]  /*1de0*/  ISETP.NE.AND.EX P1, PT, RZ, c[0x0][0x37c], PT, P0 ;  /* 0x0000df00ff007a0c */ /* 0x000fe20003f25300 */
[----:B--2---:R-:W-:Y:S02]  /*1df0*/  IMAD.MOV.U32 R8, RZ, RZ, R4 ;  /* 0x000000ffff087224 */ /* 0x004fe400078e0004 */
[----:B------:R1:W4:Y:S01]  /*1e00*/  @P5 LDG.E R4, [R2.64+0x4] ;  /* 0x0000040602045981 */ /* 0x000322000c1e1900 */
[----:B-----5:R-:W-:Y:S02]  /*1e10*/  IMAD.MOV.U32 R162, RZ, RZ, R11 ;  /* 0x000000ffffa27224 */ /* 0x020fe400078e000b */
[----:B------:R-:W-:-:S05]  /*1e20*/  IMAD.MOV.U32 R6, RZ, RZ, c[0x0][0x2c4] ;  /* 0x0000b100ff067624 */ /* 0x000fca00078e00ff */
[----:B------:R-:W-:Y:S02]  /*1e30*/  ISETP.NE.AND P2, PT, R6, 0x1, PT ;  /* 0x000000010600780c */ /* 0x000fe40003f45270 */
[----:B-1----:R-:W-:-:S04]  /*1e40*/  @P1 LEA R2, P0, R252, c[0x0][0x378], 0x2 ;  /* 0x0000de00fc021a11 */ /* 0x002fc800078010ff */
[----:B------:R-:W-:-:S05]  /*1e50*/  @P1 LEA.HI.X R3, R252, c[0x0][0x37c], R16, 0x2, P0 ;  /* 0x0000df00fc031a11 */ /* 0x000fca00000f1410 */
[----:B------:R3:W5:Y:S01]  /*1e60*/  @P1 LDG.E R162, [R2.64] ;  /* 0x0000000602a21981 */ /* 0x000762000c1e1900 */
[----:B------:R-:W-:Y:S02]  /*1e70*/  IMAD.IADD R7, R11, 0x1, -R161 ;  /* 0x000000010b077824 */ /* 0x000fe400078e0aa1 */
[----:B---3--:R-:W-:Y:S02]  /*1e80*/  IMAD.SHL.U32 R2, R0, 0x80, RZ ;  /* 0x0000008000027824 */ /* 0x008fe400078e00ff */
[----:B------:R-:W-:-:S03]  /*1e90*/  IMAD.MOV.U32 R0, RZ, RZ, c[0x0][0x228] ;  /* 0x00008a00ff007624 */ /* 0x000fc600078e00ff */
[----:B------:R1:W-:Y:S02]  /*1ea0*/  STL [R1+0x18], R2 ;  /* 0x0000180201007387 */ /* 0x0003e40000100800 */
[----:B-1----:R-:W-:-:S05]  /*1eb0*/  IADD3 R2, R2, 0x7f, RZ ;  /* 0x0000007f02027810 */ /* 0x002fca0007ffe0ff */
[----:B------:R-:W-:-:S05]  /*1ec0*/  @P2 IMAD.HI.U32 R3, R2, c[0x0][0x2c8], RZ ;  /* 0x0000b20002032a27 */ /* 0x000fca00078e00ff */
[----:B------:R-:W-:Y:S01]  /*1ed0*/  @P2 SHF.R.U32.HI R2, RZ, c[0x0][0x2cc], R3 ;  /* 0x0000b300ff022a19 */ /* 0x000fe20000011603 */
[----:B------:R-:W-:Y:S01]  /*1ee0*/  BSSY B0, `(.L_x_2350) ;  /* 0x000003a000007945 */ /* 0x000fe20003800000 */
[----:B------:R-:W-:-:S04]  /*1ef0*/  LOP3.LUT R218, R218, 0xffffffbf, RZ, 0xc0, !PT ;  /* 0xffffffbfdada7812 */ /* 0x000fc800078ec0ff */
[----:B------:R-:W-:Y:S01]  /*1f00*/  @P2 LOP3.LUT R218, R218, 0x40, RZ, 0xfc, !PT ;  /* 0x00000040dada2812 */ /* 0x000fe200078efcff */
[----:B----4-:R-:W-:-:S04]  /*1f10*/  @P5 IMAD.IADD R0, R4, 0x1, -R5 ;  /* 0x0000000104005824 */ /* 0x010fc800078e0a05 */
[----:B------:R-:W-:-:S05]  /*1f20*/  IMAD.IADD R6, R7, 0x1, R0 ;  /* 0x0000000107067824 */ /* 0x000fca00078e0200 */
[C---:B------:R-:W-:Y:S02]  /*1f30*/  IADD3 R166, R6.reuse, 0x30, -R8 ;  /* 0x0000003006a67810 */ /* 0x040fe40007ffe808 */
[----:B------:R-:W-:Y:S02]  /*1f40*/  IADD3 R4, R6, 0x2f, RZ ;  /* 0x0000002f06047810 */ /* 0x000fe40007ffe0ff */
[----:B------:R-:W-:Y:S01]  /*1f50*/  LOP3.LUT R5, R9, 0xff000000, RZ, 0xc0, !PT ;  /* 0xff00000009057812 */ /* 0x000fe200078ec0ff */
[----:B------:R-:W-:Y:S01]  /*1f60*/  IMAD.IADD R3, R166, 0x1, R2 ;  /* 0x00000001a6037824 */ /* 0x000fe200078e0202 */
[----:B------:R1:W-:Y:S01]  /*1f70*/  STL [R1+0x4], R6 ;  /* 0x0000040601007387 */ /* 0x0003e20000100800 */
[----:B------:R-:W-:Y:S01]  /*1f80*/  IMAD.HI R2, R4, 0x2aaaaaab, RZ ;  /* 0x2aaaaaab04027827 */ /* 0x000fe200078e02ff */
[----:B------:R-:W-:-:S04]  /*1f90*/  SHF.R.U32.HI R8, RZ, 0x8, R5 ;  /* 0x00000008ff087819 */ /* 0x000fc80000011605 */
[----:B------:R-:W-:-:S04]  /*1fa0*/  SHF.R.U32.HI R4, RZ, 0x1f, R2 ;  /* 0x0000001fff047819 */ /* 0x000fc80000011602 */
[----:B------:R-:W-:Y:S01]  /*1fb0*/  LEA.HI.SX32 R165, R2, R4, 0x1d ;  /* 0x0000000402a57211 */ /* 0x000fe200078feaff */
[----:B-1----:R-:W-:Y:S01]  /*1fc0*/  IMAD.HI R6, R3, 0x2aaaaaab, RZ ;  /* 0x2aaaaaab03067827 */ /* 0x002fe200078e02ff */
[----:B------:R-:W-:-:S04]  /*1fd0*/  LOP3.LUT R3, R9, 0xff0000, RZ, 0xc0, !PT ;  /* 0x00ff000009037812 */ /* 0x000fc800078ec0ff */
[----:B------:R-:W-:Y:S02]  /*1fe0*/  LEA.HI R3, R3, R8, RZ, 0x10 ;  /* 0x0000000803037211 */ /* 0x000fe400078f80ff */
[----:B------:R-:W-:Y:S02]  /*1ff0*/  SHF.R.U32.HI R5, RZ, 0x1f, R6 ;  /* 0x0000001fff057819 */ /* 0x000fe40000011606 */
[----:B------:R-:W-:Y:S02]  /*2000*/  SHF.R.U32.HI R9, RZ, 0x10, R3 ;  /* 0x00000010ff097819 */ /* 0x000fe40000011603 */
[----:B------:R-:W-:Y:S02]  /*2010*/  LOP3.LUT R15, R3, 0xff, RZ, 0xc0, !PT ;  /* 0x000000ff030f7812 */ /* 0x000fe400078ec0ff */
[----:B------:R-:W-:Y:S01]  /*2020*/  LEA.HI.SX32 R2, R6, R5, 0x1d ;  /* 0x0000000506027211 */ /* 0x000fe200078feaff */
[----:B------:R1:W-:Y:S03]  /*2030*/  STL [R1+0x40], R9 ;  /* 0x0000400901007387 */ /* 0x0003e60000100800 */
[----:B------:R-:W-:Y:S01]  /*2040*/  IMNMX R5, R165, R2, PT ;  /* 0x00000002a5057217 */ /* 0x000fe20003800200 */
[----:B------:R1:W-:Y:S03]  /*2050*/  STL [R1+0x44], R15 ;  /* 0x0000440f01007387 */ /* 0x0003e60000100800 */
[----:B------:R-:W-:-:S02]  /*2060*/  ISETP.GE.AND P0, PT, R5, 0x1, PT ;  /* 0x000000010500780c */ /* 0x000fc40003f06270 */
[----:B------:R-:W-:Y:S01]  /*2070*/  ISETP.NE.AND P1, PT, R9, RZ, PT ;  /* 0x000000ff0900720c */ /* 0x000fe20003f25270 */
[----:B------:R-:W-:-:S03]  /*2080*/  IMAD.MOV.U32 R2, RZ, RZ, RZ ;  /* 0x000000ffff027224 */ /* 0x000fc600078e00ff */
[----:B------:R-:W-:-:S07]  /*2090*/  SEL R149, R9, c[0x0][0x338], P1 ;  /* 0x0000ce0009957a07 */ /* 0x000fce0000800000 */
[----:B------:R-:W-:Y:S05]  /*20a0*/  @!P0 BRA `(.L_x_2351) ;  /* 0x000001d000008947 */ /* 0x000fea0003800000 */
[----:B------:R-:W-:Y:S02]  /*20b0*/  IABS R2, R149 ;  /* 0x0000009500027213 */ /* 0x000fe40000000000 */
[----:B------:R-:W-:-:S03]  /*20c0*/  IADD3 R6, R149, -0x1, R5 ;  /* 0xffffffff95067810 */ /* 0x000fc60007ffe005 */
[----:B------:R-:W-:Y:S01]  /*20d0*/  IMAD.MOV.U32 R4, RZ, RZ, R2 ;  /* 0x000000ffff047224 */ /* 0x000fe200078e0002 */
[----:B------:R-:W-:-:S03]  /*20e0*/  IABS R10, R6 ;  /* 0x00000006000a7213 */ /* 0x000fc60000000000 */
[----:B------:R-:W2:Y:S08]  /*20f0*/  I2F.RP R2, R4 ;  /* 0x0000000400027306 */ /* 0x000eb00000209400 */
[----:B--2---:R-:W2:Y:S02]  /*2100*/  MUFU.RCP R2, R2 ;  /* 0x0000000200027308 */ /* 0x004ea40000001000 */
[----:B--2---:R-:W-:-:S06]  /*2110*/  IADD3 R2, R2, 0xffffffe, RZ ;  /* 0x0ffffffe02027810 */ /* 0x004fcc0007ffe0ff */
[----:B------:R-:W2:Y:S02]  /*2120*/  F2I.FTZ.U32.TRUNC.NTZ R3, R2 ;  /* 0x0000000200037305 */ /* 0x000ea4000021f000 */
[----:B--2---:R-:W-:-:S04]  /*2130*/  IMAD.MOV R2, RZ, RZ, -R3 ;  /* 0x000000ffff027224 */ /* 0x004fc800078e0a03 */
[----:B------:R-:W-:Y:S01]  /*2140*/  IMAD.MOV.U32 R8, RZ, RZ, R2 ;  /* 0x000000ffff087224 */ /* 0x000fe200078e0002 */
[----:B------:R-:W-:-:S03]  /*2150*/  IABS R2, R149 ;  /* 0x0000009500027213 */ /* 0x000fc60000000000 */
[----:B------:R-:W-:Y:S02]  /*2160*/  IMAD R8, R8, R4, RZ ;  /* 0x0000000408087224 */ /* 0x000fe400078e02ff */
[----:B-1----:R-:W-:Y:S02]  /*2170*/  IMAD.MOV R9, RZ, RZ, -R2 ;  /* 0x000000ffff097224 */ /* 0x002fe400078e0a02 */
        /* <DEDUP_REMOVED lines=16> */
.L_x_2351:
[----:B------:R-:W-:Y:S05]  /*2280*/  BSYNC B0 ;  /* 0x0000000000007941 */ /* 0x000fea0003800000 */
.L_x_2350:
[----:B------:R-:W-:Y:S01]  /*2290*/  IMAD R3, R15, R2, RZ ;  /* 0x000000020f037224 */ /* 0x000fe200078e02ff */
[----:B------:R-:W2:Y:S01]  /*22a0*/  S2R R8, SR_TID.X ;  /* 0x0000000000087919 */ /* 0x000ea20000002100 */
[C---:B------:R-:W-:Y:S01]  /*22b0*/  IMAD.SHL.U32 R6, R225.reuse, 0x40, RZ ;  /* 0x00000040e1067824 */ /* 0x040fe200078e00ff */
[----:B------:R-:W-:Y:S01]  /*22c0*/  IADD3 R23, R225, 0x20, RZ ;  /* 0x00000020e1177810 */ /* 0x000fe20007ffe0ff */
[C---:B------:R-:W-:Y:S01]  /*22d0*/  IMAD.IADD R2, R3.reuse, 0x1, R2 ;  /* 0x0000000103027824 */ /* 0x040fe200078e0202 */
[----:B------:R-:W-:Y:S01]  /*22e0*/  SHF.R.S32.HI R135, RZ, 0x1f, R134 ;  /* 0x0000001fff877819 */ /* 0x000fe20000011486 */
[----:B------:R-:W-:Y:S01]  /*22f0*/  IMAD R3, R3, 0x30, -R7 ;  /* 0x0000003003037824 */ /* 0x000fe200078e0a07 */
[----:B------:R-:W-:Y:S02]  /*2300*/  LOP3.LUT R163, R6, 0x1c0, RZ, 0xc0, !PT ;  /* 0x000001c006a37812 */ /* 0x000fe400078ec0ff */
[----:B------:R-:W-:-:S02]  /*2310*/  IMNMX R2, R5, R2, PT ;  /* 0x0000000205027217 */ /* 0x000fc40003800200 */
[----:B------:R-:W-:Y:S02]  /*2320*/  IMNMX R3, RZ, R3, !PT ;  /* 0x00000003ff037217 */ /* 0x000fe40007800200 */
[----:B------:R-:W-:Y:S01]  /*2330*/  SHF.R.S32.HI R6, RZ, 0x1f, R23 ;  /* 0x0000001fff067819 */ /* 0x000fe20000011417 */
[----:B------:R-:W-:Y:S01]  /*2340*/  IMAD R2, R2, 0x30, -R7 ;  /* 0x0000003002027824 */ /* 0x000fe200078e0a07 */
[----:B------:R-:W-:Y:S01]  /*2350*/  SHF.R.U32.HI R182, RZ, 0x3, R163 ;  /* 0x00000003ffb67819 */ /* 0x000fe200000116a3 */
[----:B------:R-:W-:-:S03]  /*2360*/  IMAD.WIDE.U32 R4, R3, -0x55555555, RZ ;  /* 0xaaaaaaab03047825 */ /* 0x000fc600078e00ff */
[----:B------:R-:W-:Y:S01]  /*2370*/  IMNMX R2, R2, R0, PT ;  /* 0x0000000002027217 */ /* 0x000fe20003800200 */
[----:B------:R-:W-:Y:S01]  /*2380*/  IMAD.SHL.U32 R7, R23, 0x40, RZ ;  /* 0x0000004017077824 */ /* 0x000fe200078e00ff */
[----:B------:R-:W-:Y:S02]  /*2390*/  SHF.R.U32.HI R138, RZ, 0x5, R5 ;  /* 0x00000005ff8a7819 */ /* 0x000fe40000011605 */
[----:B------:R-:W-:Y:S02]  /*23a0*/  ISETP.GT.AND P0, PT, R2, R3, PT ;  /* 0x000000030200720c */ /* 0x000fe40003f04270 */
[----:B--2---:R-:W-:Y:S02]  /*23b0*/  SHF.R.S32.HI R187, RZ, 0x1f, R8 ;  /* 0x0000001fffbb7819 */ /* 0x004fe40000011408 */
[----:B------:R-:W-:Y:S02]  /*23c0*/  LOP3.LUT R174, R7, 0x1c0, RZ, 0xc0, !PT ;  /* 0x000001c007ae7812 */ /* 0x000fe400078ec0ff */
[----:B------:R-:W-:-:S02]  /*23d0*/  LEA.HI R5, R187, R8, RZ, 0x6 ;  /* 0x00000008bb057211 */ /* 0x000fc400078f30ff */
[----:B------:R-:W-:-:S05]  /*23e0*/  SHF.R.U32.HI R185, RZ, 0x3, R174 ;  /* 0x00000003ffb97819 */ /* 0x000fca00000116ae */
[----:B------:R-:W-:Y:S01]  /*23f0*/  @P0 IADD3 R3, R2, 0x2f, RZ ;  /* 0x0000002f02030810 */ /* 0x000fe20007ffe0ff */
[----:B------:R-:W-:-:S04]  /*2400*/  IMAD.MOV.U32 R2, RZ, RZ, R138 ;  /* 0x000000ffff027224 */ /* 0x000fc800078e008a */
[----:B------:R-:W-:-:S05]  /*2410*/  @P0 IMAD.HI R3, R3, 0x2aaaaaab, RZ ;  /* 0x2aaaaaab03030827 */ /* 0x000fca00078e02ff */
[----:B------:R-:W-:-:S04]  /*2420*/  @P0 SHF.R.U32.HI R4, RZ, 0x1f, R3 ;  /* 0x0000001fff040819 */ /* 0x000fc80000011603 */
[----:B------:R-:W-:Y:S01]  /*2430*/  @P0 LEA.HI.SX32 R2, R3, R4, 0x1d ;  /* 0x0000000403020211 */ /* 0x000fe200078feaff */
[----:B------:R-:W-:Y:S01]  /*2440*/  IMAD.SHL.U32 R3, R5, 0x8, RZ ;  /* 0x0000000805037824 */ /* 0x000fe200078e00ff */
[----:B------:R-:W-:Y:S02]  /*2450*/  LOP3.LUT R4, R163, 0x38, R134, 0xf8, !PT ;  /* 0x00000038a3047812 */ /* 0x000fe400078ef886 */
[----:B------:R-:W-:Y:S02]  /*2460*/  ISETP.GT.AND P0, PT, R2, R138, PT ;  /* 0x0000008a0200720c */ /* 0x000fe40003f04270 */
[----:B------:R-:W-:Y:S02]  /*2470*/  LEA.HI R5, R6, R23, RZ, 0x3 ;  /* 0x0000001706057211 */ /* 0x000fe400078f18ff */
[----:B------:R-:W-:Y:S02]  /*2480*/  LOP3.LUT R175, R3, 0xfffffe00, RZ, 0xc0, !PT ;  /* 0xfffffe0003af7812 */ /* 0x000fe400078ec0ff */
[----:B------:R-:W-:Y:S01]  /*2490*/  LOP3.LUT R3, R4, R182, RZ, 0x3c, !PT ;  /* 0x000000b604037212 */ /* 0x000fe200078e3cff */
[----:B------:R-:W-:-:S04]  /*24a0*/  IMAD.SHL.U32 R4, R5, 0x40, RZ ;  /* 0x0000004005047824 */ /* 0x000fc800078e00ff */
[----:B------:R-:W-:Y:S01]  /*24b0*/  IMAD.IADD R3, R175, 0x1, R3 ;  /* 0x00000001af037824 */ /* 0x000fe200078e0203 */
[----:B------:R-:W-:-:S03]  /*24c0*/  LOP3.LUT R176, R4, 0xfffffe00, RZ, 0xc0, !PT ;  /* 0xfffffe0004b07812 */ /* 0x000fc600078ec0ff */
[----:B------:R-:W-:Y:S01]  /*24d0*/  IMAD.SHL.U32 R211, R3, 0x2, RZ ;  /* 0x0000000203d37824 */ /* 0x000fe200078e00ff */
        /* <DEDUP_REMOVED lines=9> */
[----:B------:R-:W-:Y:S02]  /*2570*/  SEL R21, R16, RZ, !P5 ;  /* 0x000000ff10157207 */ /* 0x000fe40006800000 */
[----:B------:R-:W-:Y:S01]  /*2580*/  SEL R20, R252, RZ, !P5 ;  /* 0x000000fffc147207 */ /* 0x000fe20006800000 */
[----:B------:R-:W-:Y:S01]  /*2590*/  IMAD R3, R146, c[0x0][0x238], RZ ;  /* 0x00008e0092037a24 */ /* 0x000fe200078e02ff */
[----:B------:R-:W-:Y:S01]  /*25a0*/  MOV R2, R4 ;  /* 0x0000000400027202 */ /* 0x000fe20000000f00 */
[----:B------:R-:W-:Y:S01]  /*25b0*/  IMAD R4, R21, c[0x0][0x248], RZ ;  /* 0x0000920015047a24 */ /* 0x000fe200078e02ff */
[----:B------:R-:W-:Y:S01]  /*25c0*/  MOV R171, c[0x0][0x238] ;  /* 0x00008e0000ab7a02 */ /* 0x000fe20000000f00 */
[----:B------:R-:W-:Y:S01]  /*25d0*/  IMAD R3, R121, c[0x0][0x23c], R3 ;  /* 0x00008f0079037a24 */ /* 0x000fe200078e0203 */
[----:B------:R-:W-:Y:S01]  /*25e0*/  ISETP.GE.AND P4, PT, R134, c[0x0][0x1d4], PT ;  /* 0x0000750086007a0c */ /* 0x000fe20003f86270 */
[----:B------:R-:W-:Y:S01]  /*25f0*/  IMAD.WIDE.U32 R150, R152, c[0x0][0x238], RZ ;  /* 0x00008e0098967a25 */ /* 0x000fe200078e00ff */
[----:B------:R-:W-:-:S02]  /*2600*/  SHF.L.U32 R184, R171, 0x5, RZ ;  /* 0x00000005abb87819 */ /* 0x000fc400000006ff */
[----:B------:R-:W-:Y:S01]  /*2610*/  IADD3 R3, R5, R3, RZ ;  /* 0x0000000305037210 */ /* 0x000fe20007ffe0ff */
[----:B------:R-:W-:Y:S01]  /*2620*/  IMAD R5, R36, -0x30, R0 ;  /* 0xffffffd024057824 */ /* 0x000fe200078e0200 */
[----:B------:R-:W-:Y:S01]  /*2630*/  SHF.L.U64.HI R171, R171, R164, c[0x0][0x23c] ;  /* 0x00008f00abab7619 */ /* 0x000fe200000102a4 */
[----:B------:R-:W-:Y:S01]  /*2640*/  IMAD.IADD R168, R151, 0x1, R168 ;  /* 0x0000000197a87824 */ /* 0x000fe200078e02a8 */
[----:B------:R-:W-:Y:S01]  /*2650*/  LOP3.LUT R218, R218, 0xfffffffe, RZ, 0xc0, !PT ;  /* 0xfffffffedada7812 */ /* 0x000fe200078ec0ff */
[----:B------:R-:W-:Y:S01]  /*2660*/  IMAD.WIDE.U32 R2, R24, c[0x0][0x240], R2 ;  /* 0x0000900018027a25 */ /* 0x000fe200078e0002 */
[----:B------:R-:W-:Y:S02]  /*2670*/  IMNMX R6, R5, 0x30, PT ;  /* 0x0000003005067817 */ /* 0x000fe40003800200 */
[----:B------:R-:W-:Y:S01]  /*2680*/  ISETP.GE.AND P6, PT, R136, c[0x0][0x1d4], PT ;  /* 0x0000750088007a0c */ /* 0x000fe20003fc6270 */
[----:B------:R-:W-:Y:S01]  /*2690*/  IMAD R3, R24, c[0x0][0x244], R3 ;  /* 0x0000910018037a24 */ /* 0x000fe200078e0203 */
[----:B------:R-:W-:Y:S01]  /*26a0*/  @P4 LOP3.LUT R218, R218, 0x1, RZ, 0xfc, !PT ;  /* 0x00000001dada4812 */ /* 0x000fe200078efcff */
[C---:B------:R-:W-:Y:S01]  /*26b0*/  IMAD R5, R20.reuse, c[0x0][0x24c], R4 ;  /* 0x0000930014057a24 */ /* 0x040fe200078e0204 */
[----:B------:R-:W-:Y:S01]  /*26c0*/  IADD3 R4, -R225, R6, RZ ;  /* 0x00000006e1047210 */ /* 0x000fe20007ffe1ff */
[----:B------:R-:W-:Y:S01]  /*26d0*/  IMAD.WIDE.U32 R124, R20, c[0x0][0x248], R2 ;  /* 0x00009200147c7a25 */ /* 0x000fe200078e0002 */
[----:B------:R-:W-:-:S02]  /*26e0*/  SHF.R.S32.HI R3, RZ, 0x1f, R36 ;  /* 0x0000001fff037819 */ /* 0x000fc40000011424 */
[----:B------:R-:W-:Y:S01]  /*26f0*/  ISETP.GT.AND P0, PT, R4, 0x20, PT ;  /* 0x000000200400780c */ /* 0x000fe20003f04270 */
[----:B------:R-:W-:Y:S01]  /*2700*/  IMAD R2, R168, R36, RZ ;  /* 0x00000024a8027224 */ /* 0x000fe200078e02ff */
[----:B------:R-:W-:Y:S01]  /*2710*/  MOV R122, R124 ;  /* 0x0000007c007a7202 */ /* 0x000fe20000000f00 */
[----:B------:R-:W-:Y:S01]  /*2720*/  IMAD.IADD R123, R125, 0x1, R5 ;  /* 0x000000017d7b7824 */ /* 0x000fe200078e0205 */
[----:B------:R-:W-:Y:S01]  /*2730*/  ISETP.GE.AND P1, PT, R4, 0x1, PT ;  /* 0x000000010400780c */ /* 0x000fe20003f26270 */
[-C--:B------:R-:W-:Y:S01]  /*2740*/  IMAD R3, R3, R150.reuse, R2 ;  /* 0x0000009603037224 */ /* 0x080fe200078e0202 */
[----:B------:R-:W-:Y:S01]  /*2750*/  ISETP.GE.AND P5, PT, R226, c[0x0][0x1d4], PT ;  /* 0x00007500e2007a0c */ /* 0x000fe20003fa6270 */
[----:B------:R-:W-:Y:S01]  /*2760*/  IMAD.WIDE.U32 R6, R36, R150, R122 ;  /* 0x0000009624067225 */ /* 0x000fe200078e007a */
[----:B------:R-:W-:-:S03]  /*2770*/  ISETP.GE.AND P4, PT, R227, c[0x0][0x1d4], PT ;  /* 0x00007500e3007a0c */ /* 0x000fc60003f86270 */
[----:B------:R-:W-:Y:S02]  /*2780*/  IMAD.IADD R3, R7, 0x1, R3 ;  /* 0x0000000107037824 */ /* 0x000fe400078e0203 */
[----:B------:R-:W-:-:S04]  /*2790*/  @P0 IADD3 R7, P2, R184, R6, RZ ;  /* 0x00000006b8070210 */ /* 0x000fc80007f5e0ff */
[C---:B------:R-:W-:Y:S02]  /*27a0*/  @P1 LEA R4, P3, R6.reuse, c[0x0][0x220], 0x1 ;  /* 0x0000880006041a11 */ /* 0x040fe400078608ff */
[----:B------:R-:W-:Y:S02]  /*27b0*/  @P0 IADD3.X R8, R3, R171, RZ, P2, !PT ;  /* 0x000000ab03080210 */ /* 0x000fe400017fe4ff */
[C---:B------:R-:W-:Y:S02]  /*27c0*/  @P0 LEA R2, P2, R7.reuse, c[0x0][0x220], 0x1 ;  /* 0x0000880007020a11 */ /* 0x040fe400078408ff */
[----:B------:R-:W-:Y:S02]  /*27d0*/  @P1 LEA.HI.X R5, R6, c[0x0][0x224], R3, 0x1, P3 ;  /* 0x0000890006051a11 */ /* 0x000fe400018f0c03 */
[----:B------:R-:W-:Y:S02]  /*27e0*/  @P0 LEA.HI.X R3, R7, c[0x0][0x224], R8, 0x1, P2 ;  /* 0x0000890007030a11 */ /* 0x000fe400010f0c08 */
[----:B------:R-:W-:-:S02]  /*27f0*/  LOP3.LUT P2, RZ, R218, 0x1, RZ, 0xc0, !PT ;  /* 0x00000001daff7812 */ /* 0x000fc4000784c0ff */
[----:B------:R-:W-:-:S11]  /*2800*/  ISETP.NE.AND P3, PT, R13, RZ, PT ;  /* 0x000000ff0d00720c */ /* 0x000fd60003f65270 */
        /* <DEDUP_REMOVED lines=11> */
[----:B------:R-:W-:-:S02]  /*28c0*/  ISETP.NE.U32.AND P0, PT, RZ, c[0x0][0x340], PT ;  /* 0x0000d000ff007a0c */ /* 0x000fc40003f05070 */
[----:B------:R-:W-:Y:S02]  /*28d0*/  IADD3 R13, R11, R160, RZ ;  /* 0x000000a00b0d7210 */ /* 0x000fe40007ffe0ff */
[----:B------:R-:W-:Y:S01]  /*28e0*/  SHF.R.S32.HI R141, RZ, 0x1f, R140 ;  /* 0x0000001fff8d7819 */ /* 0x000fe2000001148c */
[C---:B------:R-:W-:Y:S01]  /*28f0*/  IMAD R12, R22.reuse, c[0x0][0x290], RZ ;  /* 0x0000a400160c7a24 */ /* 0x040fe200078e02ff */
[----:B------:R-:W-:Y:S01]  /*2900*/  ISETP.NE.AND.EX P0, PT, RZ, c[0x0][0x344], PT, P0 ;  /* 0x0000d100ff007a0c */ /* 0x000fe20003f05300 */
[----:B------:R-:W-:Y:S02]  /*2910*/  IMAD R17, R22, c[0x0][0x1e0], RZ ;  /* 0x0000780016117a24 */ /* 0x000fe400078e02ff */
[----:B------:R-:W-:Y:S01]  /*2920*/  IMAD.WIDE.U32 R180, R225, c[0x0][0x1e0], RZ ;  /* 0x00007800e1b47a25 */ /* 0x000fe200078e00ff */
[----:B------:R-:W-:Y:S01]  /*2930*/  MOV R173, c[0x0][0x280] ;  /* 0x0000a00000ad7a02 */ /* 0x000fe20000000f00 */
[----:B------:R-:W0:Y:S08]  /*2940*/  LDGDEPBAR ;  /* 0x00000000000079af */ /* 0x000e300000000000 */
[----:B---3--:R-:W-:-:S05]  /*2950*/  @P0 IMAD.WIDE R2, R252, R14, c[0x0][0x340] ;  /* 0x0000d000fc020625 */ /* 0x008fca00078e020e */
[----:B------:R3:W4:Y:S01]  /*2960*/  @P0 LDG.E R6, [R2.64] ;  /* 0x0000000602060981 */ /* 0x000722000c1e1900 */
[----:B------:R-:W-:Y:S01]  /*2970*/  SHF.R.S32.HI R19, RZ, 0x1f, R13 ;  /* 0x0000001fff137819 */ /* 0x000fe2000001140d */
[----:B--2---:R-:W-:Y:S01]  /*2980*/  IMAD R5, R22, c[0x0][0x280], RZ ;  /* 0x0000a00016057a24 */ /* 0x004fe200078e02ff */
[----:B------:R-:W-:Y:S01]  /*2990*/  MOV R186, c[0x0][0x27c] ;  /* 0x00009f0000ba7a02 */ /* 0x000fe20000000f00 */
[----:B------:R-:W-:Y:S01]  /*29a0*/  IMAD.WIDE.U32 R10, R225, c[0x0][0x290], R134 ;  /* 0x0000a400e10a7a25 */ /* 0x000fe200078e0086 */
[----:B------:R-:W-:Y:S01]  /*29b0*/  WARPSYNC 0xffffffff ;  /* 0xffffffff00007948 */ /* 0x000fe20003800000 */
[----:B------:R-:W-:Y:S02]  /*29c0*/  SHF.L.U64.HI R159, R173, R164, c[0x0][0x284] ;  /* 0x0000a100ad9f7619 */ /* 0x000fe400000102a4 */
[----:B------:R-:W-:Y:S01]  /*29d0*/  IMAD R4, R19, c[0x0][0x1e0], RZ ;  /* 0x0000780013047a24 */ /* 0x000fe200078e02ff */
[----:B------:R-:W-:Y:S01]  /*29e0*/  SHF.L.U32 R173, R173, 0x5, RZ ;  /* 0x00000005adad7819 */ /* 0x000fe200000006ff */
[----:B-1----:R-:W-:-:S02]  /*29f0*/  IMAD R15, R225, c[0x0][0x284], R5 ;  /* 0x0000a100e10f7a24 */ /* 0x002fc400078e0205 */
[----:B------:R-:W-:Y:S02]  /*2a00*/  IMAD R4, R13, c[0x0][0x1e4], R4 ;  /* 0x000079000d047a24 */ /* 0x000fe400078e0204 */
[C---:B------:R-:W-:Y:S02]  /*2a10*/  IMAD R12, R225.reuse, c[0x0][0x294], R12 ;  /* 0x0000a500e10c7a24 */ /* 0x040fe400078e020c */
[----:B------:R-:W-:Y:S02]  /*2a20*/  IMAD R17, R225, c[0x0][0x1e4], R17 ;  /* 0x00007900e1117a24 */ /* 0x000fe400078e0211 */
[----:B------:R-:W-:Y:S02]  /*2a30*/  IMAD.MOV.U32 R172, RZ, RZ, c[0x0][0x290] ;  /* 0x0000a400ffac7624 */ /* 0x000fe400078e00ff */
[C---:B------:R-:W-:Y:S01]  /*2a40*/  IMAD R169, R152.reuse, c[0x0][0x1e4], RZ ;  /* 0x0000790098a97a24 */ /* 0x040fe200078e02ff */
[----:B------:R-:W-:Y:S01]  /*2a50*/  IADD3 R145, R181, R17, RZ ;  /* 0x00000011b5917210 */ /* 0x000fe20007ffe0ff */
[----:B------:R-:W-:Y:S01]  /*2a60*/  IMAD R170, R152, c[0x0][0x284], RZ ;  /* 0x0000a10098aa7a24 */ /* 0x000fe200078e02ff */
[----:B------:R-:W-:Y:S01]  /*2a70*/  SHF.L.U64.HI R158, R172, R164, c[0x0][0x294] ;  /* 0x0000a500ac9e7619 */ /* 0x000fe200000102a4 */
[----:B------:R-:W-:-:S02]  /*2a80*/  IMAD R167, R152, c[0x0][0x294], RZ ;  /* 0x0000a50098a77a24 */ /* 0x000fc400078e02ff */
[----:B---3--:R-:W-:-:S04]  /*2a90*/  IMAD.WIDE.U32 R2, R13, c[0x0][0x1e0], RZ ;  /* 0x000078000d027a25 */ /* 0x008fc800078e00ff */
[----:B------:R-:W-:Y:S02]  /*2aa0*/  IMAD.IADD R3, R3, 0x1, R4 ;  /* 0x0000000103037824 */ /* 0x000fe400078e0204 */
[----:B------:R-:W-:-:S04]  /*2ab0*/  IMAD.WIDE.U32 R4, R225, c[0x0][0x280], R140 ;  /* 0x0000a000e1047a25 */ /* 0x000fc800078e008c */
[C---:B------:R-:W-:Y:S01]  /*2ac0*/  IMAD.WIDE.U32 R2, R24.reuse, c[0x0][0x1e8], R2 ;  /* 0x00007a0018027a25 */ /* 0x040fe200078e0002 */
[----:B------:R-:W-:Y:S02]  /*2ad0*/  IADD3 R9, R5, R15, RZ ;  /* 0x0000000f05097210 */ /* 0x000fe40007ffe0ff */
[----:B------:R-:W-:Y:S01]  /*2ae0*/  MOV R8, R4 ;  /* 0x0000000400087202 */ /* 0x000fe20000000f00 */
[----:B------:R-:W-:Y:S02]  /*2af0*/  IMAD R3, R24, c[0x0][0x1ec], R3 ;  /* 0x00007b0018037a24 */ /* 0x000fe400078e0203 */
[----:B------:R-:W-:-:S04]  /*2b00*/  IMAD.WIDE.U32 R156, R152, c[0x0][0x1e0], RZ ;  /* 0x00007800989c7a25 */ /* 0x000fc800078e00ff */
[----:B------:R-:W-:Y:S01]  /*2b10*/  IMAD.WIDE.U32 R154, R152, c[0x0][0x280], RZ ;  /* 0x0000a000989a7a25 */ /* 0x000fe200078e00ff */
[----:B------:R-:W-:-:S03]  /*2b20*/  IADD3 R169, R157, R169, RZ ;  /* 0x000000a99da97210 */ /* 0x000fc60007ffe0ff */
[----:B------:R-:W-:-:S04]  /*2b30*/  IMAD.WIDE.U32 R152, R152, c[0x0][0x290], RZ ;  /* 0x0000a40098987a25 */ /* 0x000fc800078e00ff */
[----:B-----5:R-:W-:Y:S01]  /*2b40*/  IMAD.WIDE.U32 R106, R162, c[0x0][0x280], R8 ;  /* 0x0000a000a26a7a25 */ /* 0x020fe200078e0008 */
[----:B------:R-:W-:-:S03]  /*2b50*/  IADD3 R167, R153, R167, RZ ;  /* 0x000000a799a77210 */ /* 0x000fc60007ffe0ff */
[----:B------:R-:W-:Y:S02]  /*2b60*/  IMAD.SHL.U32 R172, R172, 0x20, RZ ;  /* 0x00000020acac7824 */ /* 0x000fe400078e00ff */
[----:B------:R-:W-:Y:S01]  /*2b70*/  IMAD.IADD R170, R155, 0x1, R170 ;  /* 0x000000019baa7824 */ /* 0x000fe200078e02aa */
[----:B----4-:R-:W-:Y:S01]  /*2b80*/  @P0 SHF.R.S32.HI R5, RZ, 0x1f, R6 ;  /* 0x0000001fff050819 */ /* 0x010fe20000011406 */
[----:B------:R-:W-:Y:S01]  /*2b90*/  @!P0 IMAD.MOV.U32 R6, RZ, RZ, R252 ;  /* 0x000000ffff068224 */ /* 0x000fe200078e00fc */
[----:B------:R-:W-:-:S04]  /*2ba0*/  @!P0 MOV R5, R16 ;  /* 0x0000001000058202 */ /* 0x000fc80000000f00 */
[----:B------:R-:W-:Y:S01]  /*2bb0*/  SEL R14, R6, RZ, !P3 ;  /* 0x000000ff060e7207 */ /* 0x000fe20005800000 */
[----:B------:R-:W-:Y:S01]  /*2bc0*/  IMAD.WIDE.U32 R6, R225, c[0x0][0x290], R140 ;  /* 0x0000a400e1067a25 */ /* 0x000fe200078e008c */
[----:B------:R-:W-:-:S03]  /*2bd0*/  SEL R18, R5, RZ, !P3 ;  /* 0x000000ff05127207 */ /* 0x000fc60005800000 */
[----:B------:R-:W-:Y:S01]  /*2be0*/  IMAD.WIDE.U32 R90, R14, c[0x0][0x1f0], R2 ;  /* 0x00007c000e5a7a25 */ /* 0x000fe200078e0002 */
[----:B------:R-:W-:Y:S02]  /*2bf0*/  MOV R2, R10 ;  /* 0x0000000a00027202 */ /* 0x000fe40000000f00 */
[----:B------:R-:W-:Y:S01]  /*2c00*/  SHF.R.S32.HI R10, RZ, 0x1f, R162 ;  /* 0x0000001fff0a7819 */ /* 0x000fe200000114a2 */
[----:B------:R-:W-:Y:S01]  /*2c10*/  IMAD.WIDE.U32 R4, R225, c[0x0][0x280], R134 ;  /* 0x0000a000e1047a25 */ /* 0x000fe200078e0086 */
[----:B------:R-:W-:Y:S02]  /*2c20*/  IADD3 R3, R12, R11, RZ ;  /* 0x0000000b0c037210 */ /* 0x000fe40007ffe0ff */
[----:B------:R-:W-:Y:S01]  /*2c30*/  IADD3 R120, P1, P0, R90, R180, R134 ;  /* 0x000000b45a787210 */ /* 0x000fe2000783e086 */
[----:B------:R-:W-:Y:S01]  /*2c40*/  IMAD R16, R18, c[0x0][0x1f0], RZ ;  /* 0x00007c0012107a24 */ /* 0x000fe200078e02ff */
[----:B------:R-:W-:Y:S01]  /*2c50*/  IADD3 R5, R15, R5, RZ ;  /* 0x000000050f057210 */ /* 0x000fe20007ffe0ff */
[----:B------:R-:W-:-:S02]  /*2c60*/  IMAD R11, R10, c[0x0][0x280], RZ ;  /* 0x0000a0000a0b7a24 */ /* 0x000fc400078e02ff */
[----:B------:R-:W-:Y:S02]  /*2c70*/  IMAD R16, R14, c[0x0][0x1f4], R16 ;  /* 0x00007d000e107a24 */ /* 0x000fe400078e0210 */
[----:B------:R-:W-:Y:S01]  /*2c80*/  IMAD.IADD R7, R7, 0x1, R12 ;  /* 0x0000000107077824 */ /* 0x000fe200078e020c */
[----:B------:R-:W-:Y:S01]  /*2c90*/  SHF.L.U32 R12, R186, 0x1, RZ ;  /* 0x00000001ba0c7819 */ /* 0x000fe200000006ff */
[----:B------:R-:W-:Y:S02]  /*2ca0*/  IMAD R10, R10, c[0x0][0x290], RZ ;  /* 0x0000a4000a0a7a24 */ /* 0x000fe400078e02ff */
[----:B------:R-:W-:Y:S02]  /*2cb0*/  IMAD.IADD R89, R91, 0x1, R16 ;  /* 0x000000015b597824 */ /* 0x000fe400078e0210 */
[C---:B------:R-:W-:Y:S02]  /*2cc0*/  IMAD R11, R162.reuse, c[0x0][0x284], R11 ;  /* 0x0000a100a20b7a24 */ /* 0x040fe400078e020b */
[C---:B------:R-:W-:Y:S01]  /*2cd0*/  IMAD R10, R162.reuse, c[0x0][0x294], R10 ;  /* 0x0000a500a20a7a24 */ /* 0x040fe200078e020a */
[----:B------:R-:W-:Y:S01]  /*2ce0*/  IADD3.X R119, R89, R145, R135, P1, P0 ;  /* 0x0000009159777210 */ /* 0x000fe20000fe0487 */
[----:B------:R-:W-:Y:S01]  /*2cf0*/  IMAD.WIDE.U32 R102, R162, c[0x0][0x290], R6 ;  /* 0x0000a400a2667a25 */ /* 0x000fe200078e0006 */
[----:B------:R-:W-:-:S02]  /*2d00*/  ISETP.GE.AND P1, PT, R134, c[0x0][0x27c], PT ;  /* 0x00009f0086007a0c */ /* 0x000fc40003f26270 */
[----:B------:R-:W-:Y:S01]  /*2d10*/  IADD3 R118, R107, R11, RZ ;  /* 0x0000000b6b767210 */ /* 0x000fe20007ffe0ff */
[----:B------:R-:W-:Y:S01]  /*2d20*/  IMAD.WIDE.U32 R100, R162, c[0x0][0x290], R2 ;  /* 0x0000a400a2647a25 */ /* 0x000fe200078e0002 */
[----:B------:R-:W-:-:S03]  /*2d30*/  IADD3 R117, R103, R10, RZ ;  /* 0x0000000a67757210 */ /* 0x000fc60007ffe0ff */
[----:B------:R-:W-:Y:S01]  /*2d40*/  IMAD.WIDE.U32 R104, R162, c[0x0][0x280], R4 ;  /* 0x0000a000a2687a25 */ /* 0x000fe200078e0004 */
[----:B------:R-:W-:-:S03]  /*2d50*/  IADD3 R115, R10, R101, RZ ;  /* 0x000000650a737210 */ /* 0x000fc60007ffe0ff */
[----:B------:R-:W-:Y:S02]  /*2d60*/  IMAD.IADD R116, R11, 0x1, R105 ;  /* 0x000000010b747824 */ /* 0x000fe400078e0269 */
[C-C-:B------:R-:W-:Y:S01]  /*2d70*/  IMAD.WIDE.U32 R2, R24.reuse, c[0x0][0x260], R134.reuse ;  /* 0x0000980018027a25 */ /* 0x140fe200078e0086 */
[----:B------:R-:W-:Y:S01]  /*2d80*/  IADD3 R148, P0, R225, R13, RZ ;  /* 0x0000000de1947210 */ /* 0x000fe20007f1e0ff */
[----:B------:R-:W-:Y:S01]  /*2d90*/  BAR.SYNC.DEFER_BLOCKING 0x0 ;  /* 0x0000000000007b1d */ /* 0x000fe20000010000 */
[----:B------:R-:W-:Y:S01]  /*2da0*/  SEL R11, RZ, c[0x0][0x27c], !P1 ;  /* 0x00009f00ff0b7a07 */ /* 0x000fe20004800000 */
[----:B------:R-:W-:Y:S01]  /*2db0*/  IMAD.WIDE.U32 R6, R24, c[0x0][0x210], R134 ;  /* 0x0000840018067a25 */ /* 0x000fe200078e0086 */
[----:B------:R-:W-:-:S03]  /*2dc0*/  IADD3 R8, -R12, c[0x0][0x1d4], RZ ;  /* 0x000075000c087a10 */ /* 0x000fc60007ffe1ff */
[----:B------:R-:W-:Y:S01]  /*2dd0*/  IMAD.MOV.U32 R4, RZ, RZ, R2 ;  /* 0x000000ffff047224 */ /* 0x000fe200078e0002 */
[----:B------:R-:W-:Y:S01]  /*2de0*/  ULDC.U8 UR4, c[0x0][0x298] ;  /* 0x0000a60000047ab9 */ /* 0x000fe20000000000 */
[----:B------:R-:W-:Y:S02]  /*2df0*/  IMAD.MOV.U32 R2, RZ, RZ, R6 ;  /* 0x000000ffff027224 */ /* 0x000fe400078e0006 */
[----:B------:R-:W-:Y:S01]  /*2e00*/  IMAD.X R147, R22, 0x1, R19, P0 ;  /* 0x0000000116937824 */ /* 0x000fe200000e0613 */
[----:B------:R-:W-:Y:S01]  /*2e10*/  ISETP.GE.AND P0, PT, R136, c[0x0][0x27c], PT ;  /* 0x00009f0088007a0c */ /* 0x000fe20003f06270 */
[----:B------:R-:W-:Y:S01]  /*2e20*/  IMAD R5, R24, c[0x0][0x264], R3 ;  /* 0x0000990018057a24 */ /* 0x000fe200078e0203 */
[----:B------:R-:W-:Y:S01]  /*2e30*/  SHF.R.S32.HI R19, RZ, 0x1f, R23 ;  /* 0x0000001fff137819 */ /* 0x000fe20000011417 */
[----:B------:R-:W-:Y:S02]  /*2e40*/  IMAD.IADD R6, R134, 0x1, R11 ;  /* 0x0000000186067824 */ /* 0x000fe400078e020b */
[----:B------:R-:W-:Y:S01]  /*2e50*/  IMAD R3, R24, c[0x0][0x214], R7 ;  /* 0x0000850018037a24 */ /* 0x000fe200078e0207 */
[CC--:B------:R-:W-:Y:S01]  /*2e60*/  SEL R7, R12.reuse, R8.reuse, !P1 ;  /* 0x000000080c077207 */ /* 0x0c0fe20004800000 */
[----:B------:R-:W-:Y:S01]  /*2e70*/  IMAD R10, R21, c[0x0][0x268], RZ ;  /* 0x00009a00150a7a24 */ /* 0x000fe200078e02ff */
[----:B------:R-:W-:Y:S01]  /*2e80*/  SEL R8, R12, R8, !P0 ;  /* 0x000000080c087207 */ /* 0x000fe20004000000 */
[----:B------:R-:W-:Y:S01]  /*2e90*/  IMAD.WIDE.U32 R98, R20, c[0x0][0x268], R4 ;  /* 0x00009a0014627a25 */ /* 0x000fe200078e0004 */
[----:B------:R-:W-:-:S02]  /*2ea0*/  SEL R4, RZ, c[0x0][0x27c], !P0 ;  /* 0x00009f00ff047a07 */ /* 0x000fc40004000000 */
[----:B------:R-:W-:Y:S01]  /*2eb0*/  SHF.R.S32.HI R5, RZ, 0x1f, R6 ;  /* 0x0000001fff057819 */ /* 0x000fe20000011406 */
[----:B------:R-:W-:Y:S01]  /*2ec0*/  IMAD R9, R18, c[0x0][0x218], RZ ;  /* 0x0000860012097a24 */ /* 0x000fe200078e02ff */
[----:B------:R-:W-:Y:S01]  /*2ed0*/  ISETP.NE.AND P0, PT, RZ, UR4, PT ;  /* 0x00000004ff007c0c */ /* 0x000fe2000bf05270 */
[----:B------:R-:W-:Y:S01]  /*2ee0*/  IMAD R18, R20, c[0x0][0x26c], R10 ;  /* 0x00009b0014127a24 */ /* 0x000fe200078e020a */
[----:B------:R-:W-:Y:S01]  /*2ef0*/  SHF.R.S32.HI R10, RZ, 0x1f, R7 ;  /* 0x0000001fff0a7819 */ /* 0x000fe20000011407 */
[C---:B------:R-:W-:Y:S01]  /*2f00*/  IMAD.WIDE.U32 R96, R14.reuse, c[0x0][0x218], R2 ;  /* 0x000086000e607a25 */ /* 0x040fe200078e0002 */
[CC--:B------:R-:W-:Y:S02]  /*2f10*/  LEA.HI R2, R5.reuse, R6.reuse, RZ, 0x6 ;  /* 0x0000000605027211 */ /* 0x0c0fe400078f30ff */
[----:B------:R-:W-:Y:S01]  /*2f20*/  LEA.HI R3, R5, R6, RZ, 0x3 ;  /* 0x0000000605037211 */ /* 0x000fe200078f18ff */
[----:B------:R-:W-:Y:S01]  /*2f30*/  IMAD R17, R14, c[0x0][0x21c], R9 ;  /* 0x000087000e117a24 */ /* 0x000fe200078e0209 */
[----:B------:R-:W-:Y:S01]  /*2f40*/  SHF.R.S32.HI R9, RZ, 0x1f, R8 ;  /* 0x0000001fff097819 */ /* 0x000fe20000011408 */
[----:B------:R-:W-:Y:S01]  /*2f50*/  IMAD.IADD R4, R136, 0x1, R4 ;  /* 0x0000000188047824 */ /* 0x000fe200078e0204 */
[----:B------:R-:W-:Y:S01]  /*2f60*/  LEA.HI R11, R10, R7, RZ, 0x4 ;  /* 0x000000070a0b7211 */ /* 0x000fe200078f20ff */
[----:B------:R-:W-:Y:S01]  /*2f70*/  IMAD.MOV.U32 R183, RZ, RZ, c[0x0][0x1e0] ;  /* 0x00007800ffb77624 */ /* 0x000fe200078e00ff */
[----:B------:R-:W-:Y:S01]  /*2f80*/  SHF.R.S32.HI R6, RZ, 0x6, R2 ;  /* 0x00000006ff067819 */ /* 0x000fe20000011402 */
[----:B------:R-:W-:Y:S01]  /*2f90*/  IMAD.WIDE.U32 R178, R23, c[0x0][0x1e0], RZ ;  /* 0x0000780017b27a25 */ /* 0x000fe200078e00ff */
[----:B------:R-:W-:-:S02]  /*2fa0*/  LOP3.LUT R7, R174, 0x38, R3, 0xf8, !PT ;  /* 0x00000038ae077812 */ /* 0x000fc400078ef803 */
[----:B------:R-:W-:Y:S01]  /*2fb0*/  SHF.R.S32.HI R5, RZ, 0x1f, R4 ;  /* 0x0000001fff057819 */ /* 0x000fe20000011404 */
[----:B------:R-:W-:Y:S01]  /*2fc0*/  IMAD.IADD R108, R99, 0x1, R18 ;  /* 0x00000001636c7824 */ /* 0x000fe200078e0212 */
[----:B------:R-:W-:Y:S01]  /*2fd0*/  LEA.HI R10, R9, R8, RZ, 0x4 ;  /* 0x00000008090a7211 */ /* 0x000fe200078f20ff */
[C---:B------:R-:W-:Y:S01]  /*2fe0*/  IMAD R9, R6.reuse, 0xc00, R175 ;  /* 0x00000c0006097824 */ /* 0x040fe200078e02af */
[----:B------:R-:W-:Y:S01]  /*2ff0*/  LOP3.LUT R8, R163, 0x38, R3, 0xf8, !PT ;  /* 0x00000038a3087812 */ /* 0x000fe200078ef803 */
[----:B------:R-:W-:Y:S01]  /*3000*/  IMAD R6, R6, 0xc00, R176 ;  /* 0x00000c0006067824 */ /* 0x000fe200078e02b0 */
[----:B------:R-:W-:Y:S01]  /*3010*/  LOP3.LUT R7, R7, R185, RZ, 0x3c, !PT ;  /* 0x000000b907077212 */ /* 0x000fe200078e3cff */
[----:B------:R-:W-:Y:S01]  /*3020*/  IMAD.IADD R95, R97, 0x1, R17 ;  /* 0x00000001615f7824 */ /* 0x000fe200078e0211 */
[C---:B------:R-:W-:Y:S02]  /*3030*/  LEA.HI R2, R5.reuse, R4, RZ, 0x3 ;  /* 0x0000000405027211 */ /* 0x040fe400078f18ff */
[----:B------:R-:W-:Y:S01]  /*3040*/  LOP3.LUT R8, R8, R182, RZ, 0x3c, !PT ;  /* 0x000000b608087212 */ /* 0x000fe200078e3cff */
[----:B------:R-:W-:Y:S01]  /*3050*/  IMAD.IADD R15, R6, 0x1, R7 ;  /* 0x00000001060f7824 */ /* 0x000fe200078e0207 */
[----:B------:R-:W-:-:S02]  /*3060*/  LEA.HI R4, R5, R4, RZ, 0x6 ;  /* 0x0000000405047211 */ /* 0x000fc400078f30ff */
[----:B------:R-:W-:Y:S01]  /*3070*/  LOP3.LUT R6, R174, 0x38, R2, 0xf8, !PT ;  /* 0x00000038ae067812 */ /* 0x000fe200078ef802 */
[----:B------:R-:W-:Y:S01]  /*3080*/  IMAD.IADD R16, R9, 0x1, R8 ;  /* 0x0000000109107824 */ /* 0x000fe200078e0208 */
[----:B------:R-:W-:Y:S01]  /*3090*/  SHF.R.S32.HI R4, RZ, 0x6, R4 ;  /* 0x00000006ff047819 */ /* 0x000fe20000011404 */
[----:B------:R-:W-:Y:S01]  /*30a0*/  IMAD.SHL.U32 R132, R15, 0x2, RZ ;  /* 0x000000020f847824 */ /* 0x000fe200078e00ff */
[----:B------:R-:W-:Y:S01]  /*30b0*/  SHF.R.S32.HI R5, RZ, 0x4, R11 ;  /* 0x00000004ff057819 */ /* 0x000fe2000001140b */
[----:B------:R-:W-:Y:S01]  /*30c0*/  IMAD.SHL.U32 R133, R16, 0x2, RZ ;  /* 0x0000000210857824 */ /* 0x000fe200078e00ff */
[----:B------:R-:W-:Y:S01]  /*30d0*/  SHF.R.S32.HI R9, RZ, 0x4, R10 ;  /* 0x00000004ff097819 */ /* 0x000fe2000001140a */
[C---:B------:R-:W-:Y:S01]  /*30e0*/  IMAD R11, R4.reuse, 0xc00, R175 ;  /* 0x00000c00040b7824 */ /* 0x040fe200078e02af */
[----:B------:R-:W-:Y:S01]  /*30f0*/  LOP3.LUT R7, R163, 0x38, R2, 0xf8, !PT ;  /* 0x00000038a3077812 */ /* 0x000fe200078ef802 */
[----:B------:R-:W-:Y:S01]  /*3100*/  IMAD R10, R4, 0xc00, R176 ;  /* 0x00000c00040a7824 */ /* 0x000fe200078e02b0 */
[----:B------:R-:W-:-:S02]  /*3110*/  LOP3.LUT R6, R6, R185, RZ, 0x3c, !PT ;  /* 0x000000b906067212 */ /* 0x000fc400078e3cff */
[----:B------:R-:W-:Y:S02]  /*3120*/  LEA.HI.SX32 R5, R3, R5, 0x1d ;  /* 0x0000000503057211 */ /* 0x000fe400078feaff */
[----:B------:R-:W-:Y:S01]  /*3130*/  LEA.HI.SX32 R4, R2, R9, 0x1d ;  /* 0x0000000902047211 */ /* 0x000fe200078feaff */
[----:B------:R-:W-:Y:S01]  /*3140*/  IMAD.IADD R13, R10, 0x1, R6 ;  /* 0x000000010a0d7824 */ /* 0x000fe200078e0206 */
[----:B------:R-:W-:Y:S01]  /*3150*/  LOP3.LUT R8, R7, R182, RZ, 0x3c, !PT ;  /* 0x000000b607087212 */ /* 0x000fe200078e3cff */
[----:B------:R-:W-:Y:S01]  /*3160*/  IMAD.SHL.U32 R93, R5, 0x8, RZ ;  /* 0x00000008055d7824 */ /* 0x000fe200078e00ff */
[----:B------:R-:W-:Y:S01]  /*3170*/  SHF.R.S32.HI R7, RZ, 0x1f, R5 ;  /* 0x0000001fff077819 */ /* 0x000fe20000011405 */
[----:B------:R-:W-:Y:S01]  /*3180*/  IMAD.SHL.U32 R94, R4, 0x8, RZ ;  /* 0x00000008045e7824 */ /* 0x000fe200078e00ff */
[----:B------:R-:W-:Y:S01]  /*3190*/  SHF.R.S32.HI R6, RZ, 0x1f, R4 ;  /* 0x0000001fff067819 */ /* 0x000fe20000011404 */
[----:B------:R-:W-:Y:S01]  /*31a0*/  IMAD.IADD R14, R11, 0x1, R8 ;  /* 0x000000010b0e7824 */ /* 0x000fe200078e0208 */
[----:B------:R-:W-:Y:S01]  /*31b0*/  LEA.HI R9, R7, R5, RZ, 0x3 ;  /* 0x0000000507097211 */ /* 0x000fe200078f18ff */
[----:B------:R-:W-:Y:S01]  /*31c0*/  IMAD.SHL.U32 R130, R13, 0x2, RZ ;  /* 0x000000020d827824 */ /* 0x000fe200078e00ff */
[----:B------:R-:W-:Y:S01]  /*31d0*/  LEA.HI R4, R6, R4, RZ, 0x3 ;  /* 0x0000000406047211 */ /* 0x000fe200078f18ff */
[----:B------:R-:W-:Y:S01]  /*31e0*/  IMAD.SHL.U32 R131, R14, 0x2, RZ ;  /* 0x000000020e837824 */ /* 0x000fe200078e00ff */
[----:B------:R-:W-:-:S02]  /*31f0*/  LOP3.LUT R7, R163, 0x38, R94, 0xf8, !PT ;  /* 0x00000038a3077812 */ /* 0x000fc400078ef85e */
[C---:B------:R-:W-:Y:S02]  /*3200*/  LOP3.LUT R6, R174.reuse, 0x38, R93, 0xf8, !PT ;  /* 0x00000038ae067812 */ /* 0x040fe400078ef85d */
[----:B------:R-:W-:Y:S02]  /*3210*/  SHF.R.S32.HI R5, RZ, 0x3, R9 ;  /* 0x00000003ff057819 */ /* 0x000fe40000011409 */
[----:B------:R-:W-:Y:S02]  /*3220*/  LOP3.LUT R8, R163, 0x38, R93, 0xf8, !PT ;  /* 0x00000038a3087812 */ /* 0x000fe400078ef85d */
[----:B------:R-:W-:Y:S01]  /*3230*/  SHF.R.S32.HI R4, RZ, 0x3, R4 ;  /* 0x00000003ff047819 */ /* 0x000fe20000011404 */
[----:B------:R-:W-:Y:S01]  /*3240*/  IMAD R9, R5, 0xc00, R175 ;  /* 0x00000c0005097824 */ /* 0x000fe200078e02af */
[----:B------:R-:W-:Y:S02]  /*3250*/  LOP3.LUT R12, R174, 0x38, R94, 0xf8, !PT ;  /* 0x00000038ae0c7812 */ /* 0x000fe400078ef85e */
[----:B------:R-:W-:-:S02]  /*3260*/  LOP3.LUT R10, R7, R182, RZ, 0x3c, !PT ;  /* 0x000000b6070a7212 */ /* 0x000fc400078e3cff */
[-C--:B------:R-:W-:Y:S01]  /*3270*/  LOP3.LUT R7, R6, R185.reuse, RZ, 0x3c, !PT ;  /* 0x000000b906077212 */ /* 0x080fe200078e3cff */
[--C-:B------:R-:W-:Y:S01]  /*3280*/  IMAD R6, R5, 0xc00, R176.reuse ;  /* 0x00000c0005067824 */ /* 0x100fe200078e02b0 */
[----:B------:R-:W-:Y:S01]  /*3290*/  LOP3.LUT R11, R8, R182, RZ, 0x3c, !PT ;  /* 0x000000b6080b7212 */ /* 0x000fe200078e3cff */
[C---:B------:R-:W-:Y:S01]  /*32a0*/  IMAD R8, R4.reuse, 0xc00, R175 ;  /* 0x00000c0004087824 */ /* 0x040fe200078e02af */
[----:B------:R-:W-:Y:S01]  /*32b0*/  LOP3.LUT R110, R3, 0xfffffff8, RZ, 0xc0, !PT ;  /* 0xfffffff8036e7812 */ /* 0x000fe200078ec0ff */
[----:B------:R-:W-:Y:S01]  /*32c0*/  IMAD R5, R4, 0xc00, R176 ;  /* 0x00000c0004057824 */ /* 0x000fe200078e02b0 */
[----:B------:R-:W-:Y:S01]  /*32d0*/  LOP3.LUT R4, R12, R185, RZ, 0x3c, !PT ;  /* 0x000000b90c047212 */ /* 0x000fe200078e3cff */
[----:B------:R-:W-:Y:S01]  /*32e0*/  IMAD.IADD R9, R9, 0x1, R11 ;  /* 0x0000000109097824 */ /* 0x000fe200078e020b */
[----:B------:R-:W-:Y:S01]  /*32f0*/  LOP3.LUT R109, R2, 0xfffffff8, RZ, 0xc0, !PT ;  /* 0xfffffff8026d7812 */ /* 0x000fe200078ec0ff */
[----:B------:R-:W-:Y:S01]  /*3300*/  IMAD.IADD R8, R8, 0x1, R10 ;  /* 0x0000000108087824 */ /* 0x000fe200078e020a */
[----:B------:R-:W-:Y:S01]  /*3310*/  SHF.L.U64.HI R164, R183, R164, c[0x0][0x1e4] ;  /* 0x00007900b7a47619 */ /* 0x000fe200000102a4 */
[----:B------:R-:W-:Y:S01]  /*3320*/  IMAD.IADD R5, R5, 0x1, R4 ;  /* 0x0000000105057824 */ /* 0x000fe200078e0204 */
[----:B------:R-:W-:Y:S01]  /*3330*/  P2R R144, PR, RZ, 0x1 ;  /* 0x00000001ff907803 */ /* 0x000fe20000000000 */
[----:B------:R-:W-:Y:S01]  /*3340*/  IMAD R4, R19, c[0x0][0x1e0], RZ ;  /* 0x0000780013047a24 */ /* 0x000fe200078e02ff */
[----:B------:R-:W-:Y:S01]  /*3350*/  SHF.R.S32.HI R114, RZ, 0x1f, R110 ;  /* 0x0000001fff727819 */ /* 0x000fe2000001146e */
[----:B------:R-:W-:Y:S01]  /*3360*/  IMAD.IADD R6, R6, 0x1, R7 ;  /* 0x0000000106067824 */ /* 0x000fe200078e0207 */
[----:B------:R-:W-:Y:S01]  /*3370*/  SHF.R.S32.HI R113, RZ, 0x1f, R109 ;  /* 0x0000001fff717819 */ /* 0x000fe2000001146d */
[----:B------:R-:W-:Y:S01]  /*3380*/  IMAD R4, R23, c[0x0][0x1e4], R4 ;  /* 0x0000790017047a24 */ /* 0x000fe200078e0204 */
[----:B------:R-:W-:Y:S01]  /*3390*/  SHF.R.S32.HI R112, RZ, 0x1f, R93 ;  /* 0x0000001fff707819 */ /* 0x000fe2000001145d */
[----:B------:R-:W-:Y:S01]  /*33a0*/  IMAD.SHL.U32 R183, R183, 0x20, RZ ;  /* 0x00000020b7b77824 */ /* 0x000fe200078e00ff */
[----:B------:R-:W-:Y:S01]  /*33b0*/  SHF.R.S32.HI R111, RZ, 0x1f, R94 ;  /* 0x0000001fff6f7819 */ /* 0x000fe2000001145e */
[----:B------:R-:W-:Y:S01]  /*33c0*/  IMAD.IADD R137, R179, 0x1, R4 ;  /* 0x00000001b3897824 */ /* 0x000fe200078e0204 */
[----:B------:R-:W-:Y:S01]  /*33d0*/  ISETP.GE.AND P0, PT, R186, 0x1, PT ;  /* 0x00000001ba00780c */ /* 0x000fe20003f06270 */
[----:B------:R-:W-:-:S02]  /*33e0*/  IMAD.SHL.U32 R129, R9, 0x2, RZ ;  /* 0x0000000209817824 */ /* 0x000fc400078e00ff */
[----:B------:R-:W-:Y:S02]  /*33f0*/  IMAD.SHL.U32 R128, R8, 0x2, RZ ;  /* 0x0000000208807824 */ /* 0x000fe400078e00ff */
[----:B------:R-:W-:Y:S02]  /*3400*/  IMAD.SHL.U32 R127, R6, 0x2, RZ ;  /* 0x00000002067f7824 */ /* 0x000fe400078e00ff */
[----:B------:R-:W-:Y:S02]  /*3410*/  IMAD.SHL.U32 R126, R5, 0x2, RZ ;  /* 0x00000002057e7824 */ /* 0x000fe400078e00ff */
.L_x_2393:
        /* <DEDUP_REMOVED lines=76> */
.L_x_2357:
[----:B------:R-:W-:Y:S05]  /*38e0*/  BSYNC B0 ;  /* 0x0000000000007941 */ /* 0x000fea0003800000 */
.L_x_2356:
        /* <DEDUP_REMOVED lines=68> */
.L_x_2359:
[----:B------:R-:W-:Y:S05]  /*3d30*/  BSYNC B0 ;  /* 0x0000000000007941 */ /* 0x000fea0003800000 */
.L_x_2358:
        /* <DEDUP_REMOVED lines=83> */
.L_x_2363:
[----:B------:R-:W-:Y:S05]  /*4270*/  BSYNC B0 ;  /* 0x0000000000007941 */ /* 0x000fea0003800000 */
.L_x_2362:
        /* <DEDUP_REMOVED lines=56> */
.L_x_2365:
[----:B------:R-:W-:Y:S05]  /*4600*/  BSYNC B0 ;  /* 0x0000000000007941 */ /* 0x000fea0003800000 */
.L_x_2364:
        /* <DEDUP_REMOVED lines=56> */
.L_x_2367:
[----:B------:R-:W-:Y:S05]  /*4990*/  BSYNC B0 ;  /* 0x0000000000007941 */ /* 0x000fea0003800000 */
.L_x_2366:
        /* <DEDUP_REMOVED lines=55> */
.L_x_2361:
[----:B------:R-:W-:Y:S05]  /*4d10*/  BSYNC B1 ;  /* 0x0000000000017941 */ /* 0x000fea0003800000 */
.L_x_2360:
        /* <DEDUP_REMOVED lines=57> */
.L_x_2370:
[----:B------:R-:W-:Y:S05]  /*50b0*/  BSYNC B0 ;  /* 0x0000000000007941 */ /* 0x000fea0003800000 */
.L_x_2369:
        /* <DEDUP_REMOVED lines=56> */
.L_x_2372:
[----:B------:R-:W-:Y:S05]  /*5440*/  BSYNC B0 ;  /* 0x0000000000007941 */ /* 0x000fea0003800000 */
.L_x_2371:
        /* <DEDUP_REMOVED lines=56> */
.L_x_2374:
[----:B------:R-:W-:Y:S05]  /*57d0*/  BSYNC B0 ;  /* 0x0000000000007941 */ /* 0x000fea0003800000 */
.L_x_2373:
        /* <DEDUP_REMOVED lines=56> */
.L_x_2355:
        /* <DEDUP_REMOVED lines=36> */
.L_x_2376:
[----:B------:R-:W-:Y:S05]  /*5da0*/  BSYNC B0 ;  /* 0x0000000000007941 */ /* 0x000fea0003800000 */
.L_x_2375:
        /* <DEDUP_REMOVED lines=59> */
.L_x_2378:
[----:B------:R-:W-:Y:S05]  /*6160*/  BSYNC B0 ;  /* 0x0000000000007941 */ /* 0x000fea0003800000 */
.L_x_2377:
        /* <DEDUP_REMOVED lines=48> */
[----:B------:R-:W-:Y:S01]  /*6470*/  @!P0 HADD2.F32 R47, -RZ, R47.H0_H0 ;  /* 0x2000002fff2f8230 */ /* 0x000fe20000004100 */
[----:B-1----:R-:W-:Y:S02]  /*6480*/  @!P0 MOV R37, R56 ;  /* 0x0000003800258202 */ /* 0x002fe40000000f00 */
[----:B--2---:R-:W-:Y:S02]  /*6490*/  @!P0 MOV R4, R12 ;  /* 0x0000000c00048202 */ /* 0x004fe40000000f00 */
[----:B------:R-:W-:Y:S01]  /*64a0*/  @!P0 SHF.R.U64 R38, R40, 0x10, R41 ;  /* 0x0000001028268819 */ /* 0x000fe20000001229 */
[----:B------:R-:W-:Y:S01]  /*64b0*/  @!P0 HADD2.F32 R6, -RZ, R37.H0_H0 ;  /* 0x20000025ff068230 */ /* 0x000fe20000004100 */
[----:B------:R-:W-:Y:S01]  /*64c0*/  @!P0 SHF.R.U32.HI R28, RZ, 0x10, R7 ;  /* 0x00000010ff1c8819 */ /* 0x000fe20000011607 */
[----:B------:R-:W-:Y:S01]  /*64d0*/  @!P0 HADD2.F32 R3, -RZ, R4.H0_H0 ;  /* 0x20000004ff038230 */ /* 0x000fe20000004100 */
[----:B------:R-:W-:Y:S01]  /*64e0*/  @!P0 SHF.R.U32.HI R9, RZ, 0x10, R5 ;  /* 0x00000010ff098819 */ /* 0x000fe20000011605 */
[----:B------:R-:W-:Y:S01]  /*64f0*/  @!P0 HADD2.F32 R7, -RZ, R39.H0_H0 ;  /* 0x20000027ff078230 */ /* 0x000fe20000004100 */
[CC--:B------:R-:W-:Y:S01]  /*6500*/  @!P0 FMUL.FTZ R40, R6.reuse, R2.reuse ;  /* 0x0000000206288220 */ /* 0x0c0fe20000410000 */
[----:B------:R-:W-:Y:S01]  /*6510*/  @!P0 HADD2.F32 R5, -RZ, R8.H0_H0 ;  /* 0x20000008ff058230 */ /* 0x000fe20000004100 */
[C---:B------:R-:W-:Y:S01]  /*6520*/  @!P0 FMUL.FTZ R2, R3.reuse, R2 ;  /* 0x0000000203028220 */ /* 0x040fe20000410000 */
[----:B------:R-:W-:Y:S01]  /*6530*/  @!P0 HADD2.F32 R37, -RZ, R37.H1_H1 ;  /* 0x30000025ff258230 */ /* 0x000fe20000004100 */
[-C--:B------:R-:W-:Y:S01]  /*6540*/  @!P0 FFMA.FTZ R87, R3, R7.reuse, -R40 ;  /* 0x0000000703578223 */ /* 0x080fe20000010828 */
[----:B------:R-:W-:Y:S01]  /*6550*/  @!P0 HADD2.F32 R4, -RZ, R4.H1_H1 ;  /* 0x30000004ff048230 */ /* 0x000fe20000004100 */
[----:B------:R-:W-:Y:S01]  /*6560*/  @!P0 FFMA.FTZ R2, R6, R7, R2 ;  /* 0x0000000706028223 */ /* 0x000fe20000010002 */
[----:B------:R-:W-:Y:S01]  /*6570*/  @!P0 HADD2.F32 R38, -RZ, R38.H0_H0 ;  /* 0x20000026ff268230 */ /* 0x000fe20000004100 */
[----:B------:R-:W-:Y:S01]  /*6580*/  @!P0 IMAD.MOV.U32 R6, RZ, RZ, R57 ;  /* 0x000000ffff068224 */ /* 0x000fe200078e0039 */
        /* <DEDUP_REMOVED lines=10> */
[----:B------:R-:W-:Y:S01]  /*6630*/  @!P0 HADD2.F32 R7, -RZ, R5.H0_H0 ;  /* 0x20000005ff078230 */ /* 0x000fe20000004100 */
[----:B------:R-:W-:Y:S01]  /*6640*/  @!P0 F2FP.PACK_AB R37, R86, R87 ;  /* 0x000000575625823e */ /* 0x000fe200000000ff */
[----:B------:R-:W-:Y:S01]  /*6650*/  @!P0 HADD2.F32 R9, -RZ, R9.H0_H0 ;  /* 0x20000009ff098230 */ /* 0x000fe20000004100 */
[-C--:B------:R-:W-:Y:S01]  /*6660*/  @!P0 FMUL.FTZ R8, R39, R4.reuse ;  /* 0x0000000427088220 */ /* 0x080fe20000410000 */
[----:B------:R-:W-:Y:S01]  /*6670*/  @!P0 HADD2.F32 R41, -RZ, R6.H1_H1 ;  /* 0x30000006ff298230 */ /* 0x000fe20000004100 */
[C---:B------:R-:W-:Y:S01]  /*6680*/  @!P0 FMUL.FTZ R4, R7.reuse, R4 ;  /* 0x0000000407048220 */ /* 0x040fe20000410000 */
[----:B------:R-:W-:Y:S01]  /*6690*/  @!P0 MOV R12, R37 ;  /* 0x00000025000c8202 */ /* 0x000fe20000000f00 */
[----:B------:R-:W-:Y:S01]  /*66a0*/  @!P0 FFMA.FTZ R84, R7, R40, -R8 ;  /* 0x0000002807548223 */ /* 0x000fe20000010808 */
[----:B------:R-:W-:Y:S01]  /*66b0*/  @!P0 MOV R7, R14 ;  /* 0x0000000e00078202 */ /* 0x000fe20000000f00 */
[----:B------:R-:W-:Y:S01]  /*66c0*/  @!P0 IMAD.MOV.U32 R8, RZ, RZ, R58 ;  /* 0x000000ffff088224 */ /* 0x000fe200078e003a */
[----:B------:R-:W-:Y:S01]  /*66d0*/  @!P0 HADD2.F32 R6, -RZ, R5.H1_H1 ;  /* 0x30000005ff068230 */ /* 0x000fe20000004100 */
[-C--:B------:R-:W-:Y:S01]  /*66e0*/  @!P0 FMUL.FTZ R10, R41, R9.reuse ;  /* 0x00000009290a8220 */ /* 0x080fe20000410000 */
[--C-:B------:R-:W-:Y:S01]  /*66f0*/  @!P0 SHF.R.U64 R46, R42, 0x10, R43.reuse ;  /* 0x000000102a2e8819 */ /* 0x100fe2000000122b */
[----:B------:R-:W-:Y:S01]  /*6700*/  @!P0 FFMA.FTZ R4, R39, R40, R4 ;  /* 0x0000002827048223 */ /* 0x000fe20000010004 */
[----:B------:R-:W-:Y:S01]  /*6710*/  @!P0 HADD2.F32 R42, -RZ, R44.H0_H0 ;  /* 0x2000002cff2a8230 */ /* 0x000fe20000004100 */
[C---:B------:R-:W-:Y:S01]  /*6720*/  @!P0 FMUL.FTZ R5, R6.reuse, R9 ;  /* 0x0000000906058220 */ /* 0x040fe20000410000 */
[----:B------:R-:W-:Y:S01]  /*6730*/  @!P0 HADD2.F32 R9, -RZ, R7.H0_H0 ;  /* 0x20000007ff098230 */ /* 0x000fe20000004100 */
[----:B------:R-:W-:Y:S01]  /*6740*/  @!P0 SHF.R.U32.HI R49, RZ, 0x10, R43 ;  /* 0x00000010ff318819 */ /* 0x000fe2000001162b */
[--C-:B------:R-:W-:Y:S01]  /*6750*/  @!P0 HADD2.F32 R43, -RZ, R8.reuse.H0_H0 ;  /* 0x20000008ff2b8230 */ /* 0x100fe20000004100 */
[-C--:B------:R-:W-:Y:S01]  /*6760*/  @!P0 FFMA.FTZ R83, R6, R42.reuse, -R10 ;  /* 0x0000002a06538223 */ /* 0x080fe2000001080a */
[----:B------:R-:W-:Y:S01]  /*6770*/  @!P0 HADD2.F32 R6, -RZ, R29.H0_H0 ;  /* 0x2000001dff068230 */ /* 0x000fe20000004100 */
[----:B------:R-:W-:Y:S01]  /*6780*/  @!P0 FFMA.FTZ R5, R41, R42, R5 ;  /* 0x0000002a29058223 */ /* 0x000fe20000010005 */
[----:B------:R-:W-:Y:S02]  /*6790*/  @!P0 HADD2.F32 R44, -RZ, R45.H0_H0 ;  /* 0x2000002dff2c8230 */ /* 0x000fe40000004100 */
[----:B------:R-:W-:Y:S01]  /*67a0*/  @!P0 HADD2.F32 R10, -RZ, R11.H0_H0 ;  /* 0x2000000bff0a8230 */ /* 0x000fe20000004100 */
[-C--:B------:R-:W-:Y:S01]  /*67b0*/  @!P0 FMUL.FTZ R11, R43, R6.reuse ;  /* 0x000000062b0b8220 */ /* 0x080fe20000410000 */
[----:B------:R-:W-:Y:S01]  /*67c0*/  @!P0 HADD2.F32 R45, -RZ, R8.H1_H1 ;  /* 0x30000008ff2d8230 */ /* 0x000fe20000004100 */
[----:B------:R-:W-:Y:S01]  /*67d0*/  @!P0 FMUL.FTZ R6, R9, R6 ;  /* 0x0000000609068220 */ /* 0x000fe20000410000 */
[----:B------:R-:W-:Y:S01]  /*67e0*/  @!P0 F2FP.PACK_AB R38, R83, R84 ;  /* 0x000000545326823e */ /* 0x000fe200000000ff */
[----:B------:R-:W-:Y:S01]  /*67f0*/  @!P0 FFMA.FTZ R82, R9, R44, -R11 ;  /* 0x0000002c09528223 */ /* 0x000fe2000001080b */
[----:B------:R-:W-:Y:S01]  /*6800*/  @!P0 MOV R11, R59 ;  /* 0x0000003b000b8202 */ /* 0x000fe20000000f00 */
[----:B------:R-:W-:Y:S01]  /*6810*/  @!P0 FMUL.FTZ R48, R45, R10 ;  /* 0x0000000a2d308220 */ /* 0x000fe20000410000 */
[----:B------:R-:W-:Y:S01]  /*6820*/  @!P0 HADD2.F32 R46, -RZ, R46.H0_H0 ;  /* 0x2000002eff2e8230 */ /* 0x000fe20000004100 */
[----:B------:R-:W-:Y:S01]  /*6830*/  @!P0 IMAD.MOV.U32 R9, RZ, RZ, R15 ;  /* 0x000000ffff098224 */ /* 0x000fe200078e000f */
[----:B------:R-:W-:Y:S01]  /*6840*/  @!P0 HADD2.F32 R8, -RZ, R7.H1_H1 ;  /* 0x30000007ff088230 */ /* 0x000fe20000004100 */
[----:B------:R-:W-:Y:S01]  /*6850*/  @!P0 FFMA.FTZ R6, R43, R44, R6 ;  /* 0x0000002c2b068223 */ /* 0x000fe20000010006 */
[----:B------:R-:W-:Y:S01]  /*6860*/  @!P0 MOV R13, R38 ;  /* 0x00000026000d8202 */ /* 0x000fe20000000f00 */
[----:B------:R-:W-:Y:S01]  /*6870*/  @!P0 HADD2.F32 R49, -RZ, R49.H0_H0 ;  /* 0x20000031ff318230 */ /* 0x000fe20000004100 */
[----:B------:R-:W-:Y:S01]  /*6880*/  @!P0 F2FP.PACK_AB R4, R5, R4 ;  /* 0x000000040504823e */ /* 0x000fe200000000ff */
[C---:B------:R-:W-:Y:S01]  /*6890*/  @!P0 FMUL.FTZ R7, R8.reuse, R10 ;  /* 0x0000000a08078220 */ /* 0x040fe20000410000 */
[----:B------:R-:W-:Y:S01]  /*68a0*/  @!P0 HADD2.F32 R10, -RZ, R9.H1_H1 ;  /* 0x30000009ff0a8230 */ /* 0x000fe20000004100 */
[-C--:B------:R-:W-:Y:S01]  /*68b0*/  @!P0 FFMA.FTZ R81, R8, R46.reuse, -R48 ;  /* 0x0000002e08518223 */ /* 0x080fe20000010830 */
[----:B------:R-:W-:Y:S01]  /*68c0*/  @!P0 HADD2.F32 R48, -RZ, R11.H1_H1 ;  /* 0x3000000bff308230 */ /* 0x000fe20000004100 */
[----:B------:R-:W-:Y:S01]  /*68d0*/  @!P0 FFMA.FTZ R7, R45, R46, R7 ;  /* 0x0000002e2d078223 */ /* 0x000fe20000010007 */
[----:B------:R-:W-:Y:S01]  /*68e0*/  @!P0 HADD2.F32 R8, -RZ, R29.H1_H1 ;  /* 0x3000001dff088230 */ /* 0x000fe20000004100 */
[----:B------:R-:W-:Y:S01]  /*68f0*/  @!P0 IMAD.MOV.U32 R57, RZ, RZ, R4 ;  /* 0x000000ffff398224 */ /* 0x000fe200078e0004 */
[----:B------:R-:W-:Y:S01]  /*6900*/  @!P0 HADD2.F32 R29, -RZ, R11.H0_H0 ;  /* 0x2000000bff1d8230 */ /* 0x000fe20000004100 */
[----:B------:R-:W-:Y:S01]  /*6910*/  @!P0 FMUL.FTZ R80, R48, R28 ;  /* 0x0000001c30508220 */ /* 0x000fe20000410000 */
[----:B------:R-:W-:Y:S03]  /*6920*/  @!P0 HADD2.F32 R11, -RZ, R9.H0_H0 ;  /* 0x20000009ff0b8230 */ /* 0x000fe60000004100 */
[-C--:B------:R-:W-:Y:S02]  /*6930*/  @!P0 FMUL.FTZ R9, R29, R8.reuse ;  /* 0x000000081d098220 */ /* 0x080fe40000410000 */
[C---:B------:R-:W-:Y:S02]  /*6940*/  @!P0 FFMA.FTZ R80, R10.reuse, R49, -R80 ;  /* 0x000000310a508223 */ /* 0x040fe40000010850 */
[C---:B------:R-:W-:Y:S02]  /*6950*/  @!P0 FMUL.FTZ R8, R11.reuse, R8 ;  /* 0x000000080b088220 */ /* 0x040fe40000410000 */
[-C--:B------:R-:W-:Y:S02]  /*6960*/  @!P0 FFMA.FTZ R11, R11, R47.reuse, -R9 ;  /* 0x0000002f0b0b8223 */ /* 0x080fe40000010809 */
        /* <DEDUP_REMOVED lines=15> */
.L_x_2382:
[----:B------:R-:W-:Y:S05]  /*6a60*/  BSYNC B0 ;  /* 0x0000000000007941 */ /* 0x000fea0003800000 */
.L_x_2381:
        /* <DEDUP_REMOVED lines=19> */
[--C-:B------:R-:W-:Y:S01]  /*6ba0*/  @!P0 HADD2.F32 R8, -RZ, R50.reuse.H0_H0 ;  /* 0x20000032ff088230 */ /* 0x100fe20000004100 */
[----:B--2---:R-:W-:Y:S01]  /*6bb0*/  @!P0 MOV R9, R44 ;  /* 0x0000002c00098202 */ /* 0x004fe20000000f00 */
[----:B------:R-:W-:Y:S01]  /*6bc0*/  @!P0 HADD2.F32 R5, -RZ, R5.H0_H0 ;  /* 0x20000005ff058230 */ /* 0x000fe20000004100 */
[----:B-1----:R-:W-:Y:S01]  /*6bd0*/  @!P0 MOV R4, R12 ;  /* 0x0000000c00048202 */ /* 0x002fe20000000f00 */
[----:B------:R-:W-:Y:S01]  /*6be0*/  @!P0 HADD2.F32 R28, -RZ, R50.H1_H1 ;  /* 0x30000032ff1c8230 */ /* 0x000fe20000004100 */
[----:B------:R-:W-:Y:S01]  /*6bf0*/  @!P0 SHF.R.U32.HI R6, RZ, 0x10, R17 ;  /* 0x00000010ff068819 */ /* 0x000fe20000011611 */
[--C-:B------:R-:W-:Y:S01]  /*6c00*/  @!P0 HADD2.F32 R7, -RZ, R9.reuse.H0_H0 ;  /* 0x20000009ff078230 */ /* 0x100fe20000004100 */
[----:B------:R-:W-:Y:S01]  /*6c10*/  @!P0 SHF.R.U64 R10, R18, 0x10, R19 ;  /* 0x00000010120a8819 */ /* 0x000fe20000001213 */
[--C-:B------:R-:W-:Y:S01]  /*6c20*/  @!P0 HADD2.F32 R3, -RZ, R4.reuse.H0_H0 ;  /* 0x20000004ff038230 */ /* 0x100fe20000004100 */
[----:B------:R-:W-:Y:S01]  /*6c30*/  @!P0 MOV R42, R47 ;  /* 0x0000002f002a8202 */ /* 0x000fe20000000f00 */
[----:B------:R-:W-:Y:S01]  /*6c40*/  @!P0 HADD2.F32 R17, -RZ, R9.H1_H1 ;  /* 0x30000009ff118230 */ /* 0x000fe20000004100 */
[-C--:B------:R-:W-:Y:S01]  /*6c50*/  @!P0 FMUL.FTZ R18, R7, R2.reuse ;  /* 0x0000000207128220 */ /* 0x080fe20000410000 */
[----:B------:R-:W-:Y:S01]  /*6c60*/  @!P0 HADD2.F32 R4, -RZ, R4.H1_H1 ;  /* 0x30000004ff048230 */ /* 0x000fe20000004100 */
[----:B------:R-:W-:Y:S01]  /*6c70*/  @!P0 IMAD.MOV.U32 R9, RZ, RZ, R45 ;  /* 0x000000ffff098224 */ /* 0x000fe200078e002d */
[--C-:B------:R-:W-:Y:S01]  /*6c80*/  @!P0 SHF.R.U64 R40, R54, 0x10, R55.reuse ;  /* 0x0000001036288819 */ /* 0x100fe20000001237 */
[C---:B------:R-:W-:Y:S01]  /*6c90*/  @!P0 FMUL.FTZ R2, R3.reuse, R2 ;  /* 0x0000000203028220 */ /* 0x040fe20000410000 */
[----:B------:R-:W-:Y:S01]  /*6ca0*/  @!P0 SHF.R.U32.HI R43, RZ, 0x10, R55 ;  /* 0x00000010ff2b8819 */ /* 0x000fe20000011637 */
[----:B------:R-:W-:Y:S01]  /*6cb0*/  @!P0 FFMA.FTZ R55, R3, R8, -R18 ;  /* 0x0000000803378223 */ /* 0x000fe20000010812 */
[----:B------:R-:W-:Y:S01]  /*6cc0*/  @!P0 HADD2.F32 R18, -RZ, R16.H0_H0 ;  /* 0x20000010ff128230 */ /* 0x000fe20000004100 */
[-C--:B------:R-:W-:Y:S01]  /*6cd0*/  @!P0 FMUL.FTZ R16, R17, R5.reuse ;  /* 0x0000000511108220 */ /* 0x080fe20000410000 */
        /* <DEDUP_REMOVED lines=9> */
[----:B------:R-:W-:Y:S01]  /*6d70*/  @!P0 SHF.R.U32.HI R37, RZ, 0x10, R53 ;  /* 0x00000010ff258819 */ /* 0x000fe20000011635 */
[----:B------:R-:W-:Y:S01]  /*6d80*/  @!P0 HADD2.F32 R29, -RZ, R9.H1_H1 ;  /* 0x30000009ff1d8230 */ /* 0x000fe20000004100 */
[-C--:B------:R-:W-:Y:S01]  /*6d90*/  @!P0 FMUL.FTZ R16, R19, R4.reuse ;  /* 0x0000000413108220 */ /* 0x080fe20000410000 */
[----:B------:R-:W-:Y:S01]  /*6da0*/  @!P0 HADD2.F32 R8, -RZ, R6.H0_H0 ;  /* 0x20000006ff088230 */ /* 0x000fe20000004100 */
[C---:B------:R-:W-:Y:S01]  /*6db0*/  @!P0 FMUL.FTZ R4, R7.reuse, R4 ;  /* 0x0000000407048220 */ /* 0x040fe20000410000 */
[----:B------:R-:W-:Y:S01]  /*6dc0*/  @!P0 F2FP.PACK_AB R17, R54, R55 ;  /* 0x000000373611823e */ /* 0x000fe200000000ff */
[----:B------:R-:W-:Y:S01]  /*6dd0*/  @!P0 FFMA.FTZ R53, R7, R28, -R16 ;  /* 0x0000001c07358223 */ /* 0x000fe20000010810 */
[----:B------:R-:W-:Y:S01]  /*6de0*/  @!P0 MOV R7, R14 ;  /* 0x0000000e00078202 */ /* 0x000fe20000000f00 */
[----:B------:R-:W-:Y:S01]  /*6df0*/  @!P0 IMAD.MOV.U32 R16, RZ, RZ, R46 ;  /* 0x000000ffff108224 */ /* 0x000fe200078e002e */
[----:B------:R-:W-:Y:S01]  /*6e00*/  @!P0 HADD2.F32 R30, -RZ, R37.H0_H0 ;  /* 0x20000025ff1e8230 */ /* 0x000fe20000004100 */
[----:B------:R-:W-:Y:S01]  /*6e10*/  @!P0 FMUL.FTZ R9, R29, R8 ;  /* 0x000000081d098220 */ /* 0x000fe20000410000 */
[----:B------:R-:W-:Y:S01]  /*6e20*/  @!P0 HADD2.F32 R6, -RZ, R5.H1_H1 ;  /* 0x30000005ff068230 */ /* 0x000fe20000004100 */
[----:B------:R-:W-:Y:S01]  /*6e30*/  @!P0 FFMA.FTZ R4, R19, R28, R4 ;  /* 0x0000001c13048223 */ /* 0x000fe20000010004 */
[----:B------:R-:W-:Y:S01]  /*6e40*/  @!P0 MOV R12, R17 ;  /* 0x00000011000c8202 */ /* 0x000fe20000000f00 */
[----:B------:R-:W-:Y:S02]  /*6e50*/  @!P0 HADD2.F32 R37, -RZ, R16.H0_H0 ;  /* 0x20000010ff258230 */ /* 0x000fe40000004100 */
[C---:B------:R-:W-:Y:S01]  /*6e60*/  @!P0 FMUL.FTZ R5, R6.reuse, R8 ;  /* 0x0000000806058220 */ /* 0x040fe20000410000 */
[----:B------:R-:W-:Y:S01]  /*6e70*/  @!P0 HADD2.F32 R10, -RZ, R10.H0_H0 ;  /* 0x2000000aff0a8230 */ /* 0x000fe20000004100 */
[-C--:B------:R-:W-:Y:S01]  /*6e80*/  @!P0 FFMA.FTZ R52, R6, R30.reuse, -R9 ;  /* 0x0000001e06348223 */ /* 0x080fe20000010809 */
[----:B------:R-:W-:Y:S01]  /*6e90*/  @!P0 HADD2.F32 R6, -RZ, R31.H0_H0 ;  /* 0x2000001fff068230 */ /* 0x000fe20000004100 */
[----:B------:R-:W-:Y:S01]  /*6ea0*/  @!P0 FFMA.FTZ R5, R29, R30, R5 ;  /* 0x0000001e1d058223 */ /* 0x000fe20000010005 */
[----:B------:R-:W-:Y:S02]  /*6eb0*/  @!P0 HADD2.F32 R39, -RZ, R16.H1_H1 ;  /* 0x30000010ff278230 */ /* 0x000fe40000004100 */
[----:B------:R-:W-:Y:S01]  /*6ec0*/  @!P0 HADD2.F32 R9, -RZ, R7.H0_H0 ;  /* 0x20000007ff098230 */ /* 0x000fe20000004100 */
[----:B------:R-:W-:Y:S01]  /*6ed0*/  @!P0 FMUL.FTZ R41, R37, R6 ;  /* 0x0000000625298220 */ /* 0x000fe20000410000 */
[----:B------:R-:W-:Y:S01]  /*6ee0*/  @!P0 HADD2.F32 R38, -RZ, R51.H0_H0 ;  /* 0x20000033ff268230 */ /* 0x000fe20000004100 */
[----:B------:R-:W-:Y:S01]  /*6ef0*/  @!P0 FMUL.FTZ R16, R39, R10 ;  /* 0x0000000a27108220 */ /* 0x000fe20000410000 */
[----:B------:R-:W-:Y:S01]  /*6f00*/  @!P0 HADD2.F32 R40, -RZ, R40.H0_H0 ;  /* 0x20000028ff288230 */ /* 0x000fe20000004100 */
[C---:B------:R-:W-:Y:S01]  /*6f10*/  @!P0 FMUL.FTZ R6, R9.reuse, R6 ;  /* 0x0000000609068220 */ /* 0x040fe20000410000 */
[----:B------:R-:W-:Y:S01]  /*6f20*/  @!P0 HADD2.F32 R8, -RZ, R7.H1_H1 ;  /* 0x30000007ff088230 */ /* 0x000fe20000004100 */
[----:B------:R-:W-:Y:S01]  /*6f30*/  @!P0 FFMA.FTZ R50, R9, R38, -R41 ;  /* 0x0000002609328223 */ /* 0x000fe20000010829 */
[----:B------:R-:W-:Y:S01]  /*6f40*/  @!P0 F2FP.PACK_AB R18, R52, R53 ;  /* 0x000000353412823e */ /* 0x000fe200000000ff */
[----:B------:R-:W-:Y:S01]  /*6f50*/  @!P0 IMAD.MOV.U32 R9, RZ, RZ, R15 ;  /* 0x000000ffff098224 */ /* 0x000fe200078e000f */
[----:B------:R-:W-:Y:S01]  /*6f60*/  @!P0 F2FP.PACK_AB R4, R5, R4 ;  /* 0x000000040504823e */ /* 0x000fe200000000ff */
[C---:B------:R-:W-:Y:S01]  /*6f70*/  @!P0 FMUL.FTZ R7, R8.reuse, R10 ;  /* 0x0000000a08078220 */ /* 0x040fe20000410000 */
[----:B------:R-:W-:Y:S01]  /*6f80*/  @!P0 MOV R13, R18 ;  /* 0x00000012000d8202 */ /* 0x000fe20000000f00 */
[----:B------:R-:W-:Y:S01]  /*6f90*/  @!P0 FFMA.FTZ R49, R8, R40, -R16 ;  /* 0x0000002808318223 */ /* 0x000fe20000010810 */
[----:B------:R-:W-:Y:S01]  /*6fa0*/  @!P0 HADD2.F32 R16, -RZ, R11.H0_H0 ;  /* 0x2000000bff108230 */ /* 0x000fe20000004100 */
[----:B------:R-:W-:Y:S01]  /*6fb0*/  @!P0 FFMA.FTZ R6, R37, R38, R6 ;  /* 0x0000002625068223 */ /* 0x000fe20000010006 */
[----:B------:R-:W-:Y:S01]  /*6fc0*/  @!P0 HADD2.F32 R8, -RZ, R31.H1_H1 ;  /* 0x3000001fff088230 */ /* 0x000fe20000004100 */
[----:B------:R-:W-:Y:S01]  /*6fd0*/  @!P0 FFMA.FTZ R7, R39, R40, R7 ;  /* 0x0000002827078223 */ /* 0x000fe20000010007 */
[--C-:B------:R-:W-:Y:S01]  /*6fe0*/  @!P0 HADD2.F32 R31, -RZ, R42.reuse.H0_H0 ;  /* 0x2000002aff1f8230 */ /* 0x100fe20000004100 */
[----:B------:R-:W-:Y:S01]  /*6ff0*/  @!P0 IMAD.MOV.U32 R45, RZ, RZ, R4 ;  /* 0x000000ffff2d8224 */ /* 0x000fe200078e0004 */
[----:B------:R-:W-:Y:S02]  /*7000*/  @!P0 HADD2.F32 R42, -RZ, R42.H1_H1 ;  /* 0x3000002aff2a8230 */ /* 0x000fe40000004100 */
[----:B------:R-:W-:Y:S02]  /*7010*/  @!P0 HADD2.F32 R10, -RZ, R9.H1_H1 ;  /* 0x30000009ff0a8230 */ /* 0x000fe40000004100 */
[----:B------:R-:W-:Y:S01]  /*7020*/  @!P0 HADD2.F32 R41, -RZ, R51.H1_H1 ;  /* 0x30000033ff298230 */ /* 0x000fe20000004100 */
[----:B------:R-:W-:Y:S01]  /*7030*/  @!P0 FMUL.FTZ R48, R42, R16 ;  /* 0x000000102a308220 */ /* 0x000fe20000410000 */
[----:B------:R-:W-:Y:S01]  /*7040*/  @!P0 HADD2.F32 R11, -RZ, R9.H0_H0 ;  /* 0x20000009ff0b8230 */ /* 0x000fe20000004100 */
[-C--:B------:R-:W-:Y:S01]  /*7050*/  @!P0 FMUL.FTZ R9, R31, R8.reuse ;  /* 0x000000081f098220 */ /* 0x080fe20000410000 */
[----:B------:R-:W-:Y:S03]  /*7060*/  @!P0 HADD2.F32 R43, -RZ, R43.H0_H0 ;  /* 0x2000002bff2b8230 */ /* 0x000fe60000004100 */
        /* <DEDUP_REMOVED lines=18> */
.L_x_2380:
[----:B------:R-:W-:Y:S05]  /*7190*/  BSYNC B1 ;  /* 0x0000000000017941 */ /* 0x000fea0003800000 */
.L_x_2379:
        /* <DEDUP_REMOVED lines=23> */
[----:B------:R-:W-:Y:S01]  /*7310*/  @!P0 HADD2.F32 R8, -RZ, R68.H0_H0 ;  /* 0x20000044ff088230 */ /* 0x000fe20000004100 */
        /* <DEDUP_REMOVED lines=13> */
[----:B------:R-:W-:Y:S01]  /*73f0*/  @!P0 HADD2.F32 R20, -RZ, R68.H1_H1 ;  /* 0x30000044ff148230 */ /* 0x000fe20000004100 */
[----:B------:R-:W-:Y:S01]  /*7400*/  @!P0 FFMA.FTZ R54, R3, R8, -R19 ;  /* 0x0000000803368223 */ /* 0x000fe20000010813 */
[----:B------:R-:W-:Y:S01]  /*7410*/  @!P0 HADD2.F32 R22, -RZ, R16.H0_H0 ;  /* 0x20000010ff168230 */ /* 0x000fe20000004100 */
[-C--:B------:R-:W-:Y:S01]  /*7420*/  @!P0 FMUL.FTZ R19, R17, R5.reuse ;  /* 0x0000000511138220 */ /* 0x080fe20000410000 */
[----:B------:R-:W-:Y:S01]  /*7430*/  @!P0 HADD2.F32 R28, -RZ, R69.H1_H1 ;  /* 0x30000045ff1c8230 */ /* 0x000fe20000004100 */
        /* <DEDUP_REMOVED lines=37> */
[----:B------:R-:W-:Y:S01]  /*7690*/  @!P0 HADD2.F32 R32, -RZ, R69.H0_H0 ;  /* 0x20000045ff208230 */ /* 0x000fe20000004100 */
        /* <DEDUP_REMOVED lines=38> */
.L_x_2384:
[----:B------:R-:W-:Y:S05]  /*7900*/  BSYNC B0 ;  /* 0x0000000000007941 */ /* 0x000fea0003800000 */
.L_x_2383:
[----:B------:R-:W-:Y:S11]  /*7910*/  ISETP.GE.AND P0, PT, R136, c[0x0][0x1d4], PT ;  /* 0x0000750088007a0c */ /* 0x000ff60003f06270 */
[----:B------:R-:W-:Y:S02]  /*7920*/  @!UPT UIADD3 URZ, URZ, URZ, URZ ;  /* 0x0000003f3f3ff290 */ /* 0x000fe4000fffe03f */
[----:B------:R-:W-:-:S05]  /*7930*/  @P0 BRA `(.L_x_2368) ;  /* 0x000009c000000947 */ /* 0x000fca0003800000 */
[----:B-1----:R-:W-:Y:S01]  /*7940*/  LDS.128 R40, [R126+0xa080] ;  /* 0x00a080007e287984 */ /* 0x002fe20000000c00 */
[----:B------:R-:W-:Y:S04]  /*7950*/  IADD3 R2, P1, P0, R90, R49, R109 ;  /* 0x000000315a027210 */ /* 0x000fe8000783e06d */
[----:B------:R-:W-:Y:S02]  /*7960*/  IADD3.X R3, R89, R50, R113, P1, P0 ;  /* 0x0000003259037210 */ /* 0x000fe40000fe0471 */
[C---:B------:R-:W-:Y:S01]  /*7970*/  LEA R38, P0, R2.reuse, c[0x0][0x1c8], 0x1 ;  /* 0x0000720002267a11 */ /* 0x040fe200078008ff */
[----:B------:R-:W1:Y:S03]  /*7980*/  LDS.128 R12, [R130+0xa080] ;  /* 0x00a08000820c7984 */ /* 0x000e660000000c00 */
[----:B------:R-:W-:Y:S02]  /*7990*/  LEA.HI.X R39, R2, c[0x0][0x1cc], R3, 0x1, P0 ;  /* 0x0000730002277a11 */ /* 0x000fe400000f0c03 */
[----:B------:R-:W-:Y:S11]  /*79a0*/  ISETP.GE.AND P0, PT, R136, c[0x0][0x27c], PT ;  /* 0x00009f0088007a0c */ /* 0x000ff60003f06270 */
[----:B------:R-:W-:Y:S02]  /*79b0*/  @!UPT UIADD3 URZ, URZ, URZ, URZ ;  /* 0x0000003f3f3ff290 */ /* 0x000fe4000fffe03f */
[--C-:B------:R-:W-:Y:S01]  /*79c0*/  @!P0 HADD2.F32 R2, -RZ, R34.reuse.H0_H0 ;  /* 0x20000022ff028230 */ /* 0x100fe20000004100 */
[--C-:B------:R-:W-:Y:S01]  /*79d0*/  @!P0 SHF.R.U32.HI R8, RZ, 0x10, R25.reuse ;  /* 0x00000010ff088819 */ /* 0x100fe20000011619 */
[----:B------:R-:W-:Y:S01]  /*79e0*/  @!P0 HADD2.F32 R3, -RZ, R34.H1_H1 ;  /* 0x30000022ff038230 */ /* 0x000fe20000004100 */
[----:B------:R-:W-:Y:S01]  /*79f0*/  @!P0 SHF.R.U64 R9, R24, 0x10, R25 ;  /* 0x0000001018098819 */ /* 0x000fe20000001219 */
[--C-:B------:R-:W-:Y:S01]  /*7a00*/  @!P0 HADD2.F32 R17, -RZ, R70.reuse.H0_H0 ;  /* 0x20000046ff118230 */ /* 0x100fe20000004100 */
[--C-:B------:R-:W-:Y:S01]  /*7a10*/  @!P0 SHF.R.U64 R11, R26, 0x10, R27.reuse ;  /* 0x000000101a0b8819 */ /* 0x100fe2000000121b */
[----:B------:R-:W-:Y:S01]  /*7a20*/  @!P0 HADD2.F32 R20, -RZ, R70.H1_H1 ;  /* 0x30000046ff148230 */ /* 0x000fe20000004100 */
[----:B------:R-:W-:Y:S01]  /*7a30*/  @!P0 SHF.R.U32.HI R10, RZ, 0x10, R27 ;  /* 0x00000010ff0a8819 */ /* 0x000fe2000001161b */
[----:B------:R-:W-:Y:S01]  /*7a40*/  @!P0 HADD2.F32 R9, -RZ, R9.H0_H0 ;  /* 0x20000009ff098230 */ /* 0x000fe20000004100 */
[--C-:B------:R-:W-:Y:S01]  /*7a50*/  @!P0 SHF.R.U64 R24, R64, 0x10, R65.reuse ;  /* 0x0000001040188819 */ /* 0x100fe20000001241 */
[----:B------:R-:W-:Y:S01]  /*7a60*/  @!P0 HADD2.F32 R28, -RZ, R71.H0_H0 ;  /* 0x20000047ff1c8230 */ /* 0x000fe20000004100 */
[----:B------:R-:W-:Y:S01]  /*7a70*/  @!P0 SHF.R.U32.HI R22, RZ, 0x10, R65 ;  /* 0x00000010ff168819 */ /* 0x000fe20000011641 */
[----:B------:R-:W-:Y:S01]  /*7a80*/  @!P0 HADD2.F32 R10, -RZ, R10.H0_H0 ;  /* 0x2000000aff0a8230 */ /* 0x000fe20000004100 */
[--C-:B------:R-:W-:Y:S02]  /*7a90*/  @!P0 SHF.R.U32.HI R25, RZ, 0x10, R67.reuse ;  /* 0x00000010ff198819 */ /* 0x100fe40000011643 */
[----:B------:R-:W-:Y:S01]  /*7aa0*/  @!P0 SHF.R.U64 R26, R66, 0x10, R67 ;  /* 0x00000010421a8819 */ /* 0x000fe20000001243 */
[----:B------:R-:W-:Y:S02]  /*7ab0*/  @!P0 HADD2.F32 R22, -RZ, R22.H0_H0 ;  /* 0x20000016ff168230 */ /* 0x000fe40000004100 */
[----:B------:R-:W-:Y:S02]  /*7ac0*/  @!P0 HADD2.F32 R30, -RZ, R25.H0_H0 ;  /* 0x20000019ff1e8230 */ /* 0x000fe40000004100 */
[----:B------:R-:W-:Y:S01]  /*7ad0*/  @!P0 HADD2.F32 R26, -RZ, R26.H0_H0 ;  /* 0x2000001aff1a8230 */ /* 0x000fe20000004100 */
[----:B-1----:R-:W-:Y:S02]  /*7ae0*/  @!P0 MOV R7, R12 ;  /* 0x0000000c00078202 */ /* 0x002fe40000000f00 */
[----:B------:R-:W-:Y:S02]  /*7af0*/  @!P0 MOV R23, R40 ;  /* 0x0000002800178202 */ /* 0x000fe40000000f00 */
[----:B------:R-:W-:Y:S01]  /*7b00*/  @!P0 MOV R18, R41 ;  /* 0x0000002900128202 */ /* 0x000fe20000000f00 */
[----:B------:R-:W-:Y:S01]  /*7b10*/  @!P0 HADD2.F32 R4, -RZ, R7.H0_H0 ;  /* 0x20000007ff048230 */ /* 0x000fe20000004100 */
[----:B------:R-:W-:Y:S01]  /*7b20*/  @!P0 MOV R6, R13 ;  /* 0x0000000d00068202 */ /* 0x000fe20000000f00 */
[--C-:B------:R-:W-:Y:S01]  /*7b30*/  @!P0 HADD2.F32 R16, -RZ, R23.reuse.H0_H0 ;  /* 0x20000017ff108230 */ /* 0x100fe20000004100 */
[----:B------:R-:W-:Y:S01]  /*7b40*/  @!P0 MOV R25, R42 ;  /* 0x0000002a00198202 */ /* 0x000fe20000000f00 */
[----:B------:R-:W-:Y:S02]  /*7b50*/  @!P0 HADD2.F32 R19, -RZ, R18.H0_H0 ;  /* 0x20000012ff138230 */ /* 0x000fe40000004100 */
[--C-:B------:R-:W-:Y:S01]  /*7b60*/  @!P0 HADD2.F32 R5, -RZ, R6.reuse.H0_H0 ;  /* 0x20000006ff058230 */ /* 0x100fe20000004100 */
[-C--:B------:R-:W-:Y:S02]  /*7b70*/  @!P0 FMUL.FTZ R27, R16, R2.reuse ;  /* 0x00000002101b8220 */ /* 0x080fe40000410000 */
[C---:B------:R-:W-:Y:S02]  /*7b80*/  @!P0 FMUL.FTZ R2, R4.reuse, R2 ;  /* 0x0000000204028220 */ /* 0x040fe40000410000 */
[----:B------:R-:W-:Y:S02]  /*7b90*/  @!P0 FMUL.FTZ R21, R19, R3 ;  /* 0x0000000313158220 */ /* 0x000fe40000410000 */
[-C--:B------:R-:W-:Y:S02]  /*7ba0*/  @!P0 FFMA.FTZ R45, R4, R17.reuse, -R27 ;  /* 0x00000011042d8223 */ /* 0x080fe4000001081b */
[----:B------:R-:W-:Y:S01]  /*7bb0*/  @!P0 FFMA.FTZ R2, R16, R17, R2 ;  /* 0x0000001110028223 */ /* 0x000fe20000010002 */
[----:B------:R-:W-:Y:S01]  /*7bc0*/  @!P0 HADD2.F32 R17, -RZ, R23.H1_H1 ;  /* 0x30000017ff118230 */ /* 0x000fe20000004100 */
[C---:B------:R-:W-:Y:S01]  /*7bd0*/  @!P0 FMUL.FTZ R4, R5.reuse, R3 ;  /* 0x0000000305048220 */ /* 0x040fe20000410000 */
[----:B------:R-:W-:Y:S01]  /*7be0*/  @!P0 HADD2.F32 R3, -RZ, R6.H1_H1 ;  /* 0x30000006ff038230 */ /* 0x000fe20000004100 */
[----:B------:R-:W-:Y:S01]  /*7bf0*/  @!P0 FFMA.FTZ R44, R5, R20, -R21 ;  /* 0x00000014052c8223 */ /* 0x000fe20000010815 */
[----:B------:R-:W-:Y:S02]  /*7c00*/  @!P0 HADD2.F32 R21, -RZ, R18.H1_H1 ;  /* 0x30000012ff158230 */ /* 0x000fe40000004100 */
[----:B------:R-:W-:Y:S02]  /*7c10*/  @!P0 HADD2.F32 R5, -RZ, R8.H0_H0 ;  /* 0x20000008ff058230 */ /* 0x000fe40000004100 */
[----:B------:R-:W-:Y:S02]  /*7c20*/  @!P0 HADD2.F32 R18, -RZ, R24.H0_H0 ;  /* 0x20000018ff128230 */ /* 0x000fe40000004100 */
[----:B------:R-:W-:Y:S01]  /*7c30*/  @!P0 HADD2.F32 R6, -RZ, R7.H1_H1 ;  /* 0x30000007ff068230 */ /* 0x000fe20000004100 */
[----:B------:R-:W-:Y:S01]  /*7c40*/  @!P0 FMUL.FTZ R8, R21, R5 ;  /* 0x0000000515088220 */ /* 0x000fe20000410000 */
[----:B------:R-:W-:Y:S01]  /*7c50*/  @!P0 HADD2.F32 R24, -RZ, R71.H1_H1 ;  /* 0x30000047ff188230 */ /* 0x000fe20000004100 */
[----:B------:R-:W-:Y:S01]  /*7c60*/  @!P0 FMUL.FTZ R7, R17, R9 ;  /* 0x0000000911078220 */ /* 0x000fe20000410000 */
[--C-:B------:R-:W-:Y:S01]  /*7c70*/  @!P0 HADD2.F32 R23, -RZ, R25.reuse.H0_H0 ;  /* 0x20000019ff178230 */ /* 0x100fe20000004100 */
[C---:B------:R-:W-:Y:S01]  /*7c80*/  @!P0 FFMA.FTZ R37, R3.reuse, R22, -R8 ;  /* 0x0000001603258223 */ /* 0x040fe20000010808 */
[----:B------:R-:W-:Y:S01]  /*7c90*/  @!P0 HADD2.F32 R25, -RZ, R25.H1_H1 ;  /* 0x30000019ff198230 */ /* 0x000fe20000004100 */
[----:B------:R-:W-:Y:S02]  /*7ca0*/  @!P0 IMAD.MOV.U32 R8, RZ, RZ, R43 ;  /* 0x000000ffff088224 */ /* 0x000fe400078e002b */
[CC--:B------:R-:W-:Y:S01]  /*7cb0*/  @!P0 FFMA.FTZ R34, R6.reuse, R18.reuse, -R7 ;  /* 0x0000001206228223 */ /* 0x0c0fe20000010807 */
[----:B------:R-:W-:Y:S01]  /*7cc0*/  @!P0 MOV R7, R15 ;  /* 0x0000000f00078202 */ /* 0x000fe20000000f00 */
[----:B------:R-:W-:Y:S01]  /*7cd0*/  @!P0 FMUL.FTZ R5, R3, R5 ;  /* 0x0000000503058220 */ /* 0x000fe20000410000 */
[--C-:B------:R-:W-:Y:S01]  /*7ce0*/  @!P0 HADD2.F32 R27, -RZ, R8.reuse.H0_H0 ;  /* 0x20000008ff1b8230 */ /* 0x100fe20000004100 */
[----:B------:R-:W-:Y:S01]  /*7cf0*/  @!P0 FMUL.FTZ R3, R6, R9 ;  /* 0x0000000906038220 */ /* 0x000fe20000410000 */
[----:B------:R-:W-:Y:S02]  /*7d00*/  @!P0 HADD2.F32 R6, -RZ, R35.H0_H0 ;  /* 0x20000023ff068230 */ /* 0x000fe40000004100 */
[--C-:B------:R-:W-:Y:S01]  /*7d10*/  @!P0 HADD2.F32 R9, -RZ, R7.reuse.H0_H0 ;  /* 0x20000007ff098230 */ /* 0x100fe20000004100 */
[----:B------:R-:W-:Y:S01]  /*7d20*/  @!P0 FFMA.FTZ R3, R17, R18, R3 ;  /* 0x0000001211038223 */ /* 0x000fe20000010003 */
[----:B------:R-:W-:Y:S01]  /*7d30*/  @!P0 HADD2.F32 R29, -RZ, R8.H1_H1 ;  /* 0x30000008ff1d8230 */ /* 0x000fe20000004100 */
[-C--:B------:R-:W-:Y:S01]  /*7d40*/  @!P0 FMUL.FTZ R16, R27, R6.reuse ;  /* 0x000000061b108220 */ /* 0x080fe20000410000 */
[----:B------:R-:W-:Y:S01]  /*7d50*/  @!P0 HADD2.F32 R7, -RZ, R7.H1_H1 ;  /* 0x30000007ff078230 */ /* 0x000fe20000004100 */
[----:B------:R-:W-:Y:S01]  /*7d60*/  @!P0 FMUL.FTZ R8, R9, R6 ;  /* 0x0000000609088220 */ /* 0x000fe20000410000 */
[----:B------:R-:W-:Y:S01]  /*7d70*/  @!P0 F2FP.PACK_AB R17, R34, R45 ;  /* 0x0000002d2211823e */ /* 0x000fe200000000ff */
[----:B------:R-:W-:Y:S01]  /*7d80*/  @!P0 FMUL.FTZ R6, R29, R10 ;  /* 0x0000000a1d068220 */ /* 0x000fe20000410000 */
[----:B------:R-:W-:Y:S01]  /*7d90*/  @!P0 F2FP.PACK_AB R18, R37, R44 ;  /* 0x0000002c2512823e */ /* 0x000fe200000000ff */
[----:B------:R-:W-:Y:S01]  /*7da0*/  @!P0 FFMA.FTZ R33, R9, R28, -R16 ;  /* 0x0000001c09218223 */ /* 0x000fe20000010810 */
[----:B------:R-:W-:Y:S01]  /*7db0*/  @!P0 HADD2.F32 R16, -RZ, R11.H0_H0 ;  /* 0x2000000bff108230 */ /* 0x000fe20000004100 */
[C---:B------:R-:W-:Y:S01]  /*7dc0*/  @!P0 FMUL.FTZ R9, R7.reuse, R10 ;  /* 0x0000000a07098220 */ /* 0x040fe20000410000 */
[----:B------:R-:W-:Y:S01]  /*7dd0*/  @!P0 MOV R13, R18 ;  /* 0x00000012000d8202 */ /* 0x000fe20000000f00 */
[----:B------:R-:W-:Y:S01]  /*7de0*/  @!P0 FFMA.FTZ R32, R7, R30, -R6 ;  /* 0x0000001e07208223 */ /* 0x000fe20000010806 */
[----:B------:R-:W-:Y:S01]  /*7df0*/  @!P0 MOV R7, R14 ;  /* 0x0000000e00078202 */ /* 0x000fe20000000f00 */
[----:B------:R-:W-:Y:S01]  /*7e00*/  @!P0 FMUL.FTZ R31, R25, R16 ;  /* 0x00000010191f8220 */ /* 0x000fe20000410000 */
[----:B------:R-:W-:Y:S01]  /*7e10*/  @!P0 HADD2.F32 R6, -RZ, R35.H1_H1 ;  /* 0x30000023ff068230 */ /* 0x000fe20000004100 */
[----:B------:R-:W-:Y:S02]  /*7e20*/  @!P0 FFMA.FTZ R4, R19, R20, R4 ;  /* 0x0000001413048223 */ /* 0x000fe40000010004 */
[--C-:B------:R-:W-:Y:S01]  /*7e30*/  @!P0 HADD2.F32 R11, -RZ, R7.reuse.H0_H0 ;  /* 0x20000007ff0b8230 */ /* 0x100fe20000004100 */
[----:B------:R-:W-:Y:S01]  /*7e40*/  @!P0 FFMA.FTZ R5, R21, R22, R5 ;  /* 0x0000001615058223 */ /* 0x000fe20000010005 */
[----:B------:R-:W-:Y:S01]  /*7e50*/  @!P0 HADD2.F32 R10, -RZ, R7.H1_H1 ;  /* 0x30000007ff0a8230 */ /* 0x000fe20000004100 */
[-C--:B------:R-:W-:Y:S02]  /*7e60*/  @!P0 FMUL.FTZ R7, R23, R6.reuse ;  /* 0x0000000617078220 */ /* 0x080fe40000410000 */
[----:B------:R-:W-:Y:S01]  /*7e70*/  @!P0 FMUL.FTZ R6, R11, R6 ;  /* 0x000000060b068220 */ /* 0x000fe20000410000 */
[----:B------:R-:W-:Y:S01]  /*7e80*/  @!P0 F2FP.PACK_AB R4, R5, R4 ;  /* 0x000000040504823e */ /* 0x000fe200000000ff */
[----:B------:R-:W-:Y:S02]  /*7e90*/  @!P0 FFMA.FTZ R11, R11, R24, -R7 ;  /* 0x000000180b0b8223 */ /* 0x000fe40000010807 */
[C---:B------:R-:W-:Y:S01]  /*7ea0*/  @!P0 FFMA.FTZ R31, R10.reuse, R26, -R31 ;  /* 0x0000001a0a1f8223 */ /* 0x040fe2000001081f */
[----:B------:R-:W-:Y:S01]  /*7eb0*/  @!P0 MOV R41, R4 ;  /* 0x0000000400298202 */ /* 0x000fe20000000f00 */
        /* <DEDUP_REMOVED lines=26> */
.L_x_2354:
        /* <DEDUP_REMOVED lines=22> */
.L_x_2386:
[----:B------:R-:W-:Y:S05]  /*81c0*/  BSYNC B0 ;  /* 0x0000000000007941 */ /* 0x000fea0003800000 */
.L_x_2385:
        /* <DEDUP_REMOVED lines=19> */
.L_x_2368:
[----:B------:R-:W-:Y:S05]  /*8300*/  BSYNC B2 ;  /* 0x0000000000027941 */ /* 0x000fea0003800000 */
.L_x_2353:
[----:B--2---:R-:W-:Y:S01]  /*8310*/  IMAD.WIDE.U32 R2, R36, 0x30, RZ ;  /* 0x0000003024027825 */ /* 0x004fe200078e00ff */
[----:B------:R-:W-:Y:S01]  /*8320*/  LOP3.LUT P3, RZ, R218, 0x1, RZ, 0xc0, !PT ;  /* 0x00000001daff7812 */ /* 0x000fe2000786c0ff */
[----:B------:R-:W-:Y:S02]  /*8330*/  BSSY B0, `(.L_x_2387) ;  /* 0x0000046000007945 */ /* 0x000fe40003800000 */
[----:B-1----:R-:W-:Y:S01]  /*8340*/  IMAD R5, R92, 0x30, RZ ;  /* 0x000000305c057824 */ /* 0x002fe200078e02ff */
[-C--:B------:R-:W-:Y:S03]  /*8350*/  IADD3 R4, P0, R121, R2.reuse, RZ ;  /* 0x0000000279047210 */ /* 0x080fe60007f1e0ff */
[----:B------:R-:W-:Y:S04]  /*8360*/  IMAD.IADD R5, R3, 0x1, R5 ;  /* 0x0000000103057824 */ /* 0x000fe800078e0205 */
[C---:B------:R-:W-:Y:S01]  /*8370*/  IMAD.X R3, R5.reuse, 0x1, R146, P0 ;  /* 0x0000000105037824 */ /* 0x040fe200000e0692 */
[----:B------:R-:W-:Y:S01]  /*8380*/  IADD3 R16, P0, R148, R2, RZ ;  /* 0x0000000294107210 */ /* 0x000fe20007f1e0ff */
[----:B------:R-:W-:Y:S03]  /*8390*/  IMAD.IADD R2, R88, 0x1, -R225 ;  /* 0x0000000158027824 */ /* 0x000fe600078e0ae1 */
[----:B------:R-:W-:Y:S02]  /*83a0*/  IADD3.X R17, R5, R147, RZ, P0, !PT ;  /* 0x0000009305117210 */ /* 0x000fe400007fe4ff */
[----:B------:R-:W-:Y:S11]  /*83b0*/  ISETP.GE.AND P0, PT, R2, 0x21, PT ;  /* 0x000000210200780c */ /* 0x000ff60003f06270 */
[----:B------:R-:W-:Y:S02]  /*83c0*/  @!UPT UIADD3 URZ, URZ, URZ, URZ ;  /* 0x0000003f3f3ff290 */ /* 0x000fe4000fffe03f */
[----:B------:R-:W-:Y:S04]  /*83d0*/  @P0 IADD3 R8, P1, R4, 0x20, RZ ;  /* 0x0000002004080810 */ /* 0x000fe80007f3e0ff */
[----:B------:R-:W-:Y:S02]  /*83e0*/  @P0 IADD3.X R9, RZ, R3, RZ, P1, !PT ;  /* 0x00000003ff090210 */ /* 0x000fe40000ffe4ff */
[----:B------:R-:W-:Y:S11]  /*83f0*/  ISETP.GE.AND P1, PT, R2, 0x1, PT ;  /* 0x000000010200780c */ /* 0x000ff60003f26270 */
[----:B------:R-:W-:Y:S02]  /*8400*/  @!UPT UIADD3 URZ, URZ, URZ, URZ ;  /* 0x0000003f3f3ff290 */ /* 0x000fe4000fffe03f */
[----:B------:R-:W-:Y:S01]  /*8410*/  @P1 IMAD R5, R3, c[0x0][0x258], RZ ;  /* 0x0000960003051a24 */ /* 0x000fe200078e02ff */
[----:B------:R-:W-:Y:S01]  /*8420*/  @P1 MOV R3, R108 ;  /* 0x0000006c00031202 */ /* 0x000fe20000000f00 */
[----:B------:R-:W-:Y:S04]  /*8430*/  @P1 IMAD.MOV.U32 R2, RZ, RZ, R98 ;  /* 0x000000ffff021224 */ /* 0x000fe800078e0062 */
[C---:B------:R-:W-:Y:S04]  /*8440*/  @P1 IMAD.WIDE.U32 R2, R4.reuse, c[0x0][0x258], R2 ;  /* 0x0000960004021a25 */ /* 0x040fe800078e0002 */
[----:B------:R-:W-:Y:S01]  /*8450*/  @P1 IMAD R4, R4, c[0x0][0x25c], R5 ;  /* 0x0000970004041a24 */ /* 0x000fe200078e0205 */
[C---:B------:R-:W-:Y:S01]  /*8460*/  @P1 LEA R6, P2, R2.reuse, c[0x0][0x250], 0x1 ;  /* 0x0000940002061a11 */ /* 0x040fe200078408ff */
[----:B------:R-:W-:Y:S02]  /*8470*/  @P0 IMAD.MOV.U32 R5, RZ, RZ, R108 ;  /* 0x000000ffff050224 */ /* 0x000fe400078e006c */
[----:B------:R-:W-:Y:S01]  /*8480*/  @P1 IMAD.IADD R3, R3, 0x1, R4 ;  /* 0x0000000103031824 */ /* 0x000fe200078e0204 */
[----:B------:R-:W-:Y:S04]  /*8490*/  @P0 MOV R4, R98 ;  /* 0x0000006200040202 */ /* 0x000fe80000000f00 */
        /* <DEDUP_REMOVED lines=8> */
[----:B------:R1:W-:Y:S03]  /*8520*/  @P1 LDGSTS.E.BYPASS.LTC128B.128 [R211+0x5880], [R6.64+0x80], !P6 ;  /* 0x0588008006d31fae */ /* 0x0003e6000f101d46 */
[----:B------:R-:W-:Y:S01]  /*8530*/  @P0 IADD3 R3, R5, R2, RZ ;  /* 0x0000000205030210 */ /* 0x000fe20007ffe0ff */
[----:B------:R1:W-:Y:S01]  /*8540*/  @P1 LDGSTS.E.BYPASS.LTC128B.128 [R211+0x7080], [R6.64+0x100], !P5 ;  /* 0x0708010006d31fae */ /* 0x0003e2000e901d46 */
[C---:B------:R-:W-:Y:S03]  /*8550*/  @P0 LEA R2, P2, R4.reuse, c[0x0][0x250], 0x1 ;  /* 0x0000940004020a11 */ /* 0x040fe600078408ff */
[----:B------:R1:W-:Y:S01]  /*8560*/  @P1 LDGSTS.E.BYPASS.LTC128B.128 [R211+0x8880], [R6.64+0x180], !P4 ;  /* 0x0888018006d31fae */ /* 0x0003e2000e101d46 */
[----:B------:R-:W-:Y:S05]  /*8570*/  @P0 LEA.HI.X R3, R4, c[0x0][0x254], R3, 0x1, P2 ;  /* 0x0000950004030a11 */ /* 0x000fea00010f0c03 */
        /* <DEDUP_REMOVED lines=13> */
[----:B------:R-:W-:Y:S04]  /*8650*/  IMAD R2, R16, c[0x0][0x20c], R2 ;  /* 0x0000830010027a24 */ /* 0x000fe800078e0202 */
        /* <DEDUP_REMOVED lines=19> */
.L_x_2388:
[----:B-1----:R-:W-:Y:S05]  /*8790*/  BSYNC B0 ;  /* 0x0000000000007941 */ /* 0x002fea0003800000 */
.L_x_2387:
        /* <DEDUP_REMOVED lines=30> */
.L_x_2390:
[----:B------:R-:W-:Y:S05]  /*8980*/  BSYNC B0 ;  /* 0x0000000000007941 */ /* 0x000fea0003800000 */
.L_x_2389:
        /* <DEDUP_REMOVED lines=36> */
.L_x_2392:
[----:B------:R-:W-:Y:S05]  /*8bd0*/  BSYNC B0 ;  /* 0x0000000000007941 */ /* 0x000fea0003800000 */
.L_x_2391:
[----:B------:R-:W0:Y:S01]  /*8be0*/  LDGDEPBAR ;  /* 0x00000000000079af */ /* 0x000e220000000000 */
[----:B------:R-:W-:Y:S01]  /*8bf0*/  IADD3 R36, R36, -0x1, RZ ;  /* 0xffffffff24247810 */ /* 0x000fe20007ffe0ff */
[----:B------:R-:W-:-:S05]  /*8c00*/  @P3 BRA `(.L_x_2393) ;  /* 0xffffa81000003947 */ /* 0x000fca000383ffff */
[----:B------:R-:W-:Y:S01]  /*8c10*/  WARPSYNC 0xffffffff ;  /* 0xffffffff00007948 */ /* 0x000fe20003800000 */
[----:B------:R-:W-:Y:S06]  /*8c20*/  BAR.SYNC.DEFER_BLOCKING 0x0 ;  /* 0x0000000000007b1d */ /* 0x000fec0000010000 */
.L_x_2352:
[----:B------:R-:W2:Y:S01]  /*8c30*/  LDL R17, [R1+0x18] ;  /* 0x0000180001117983 */ /* 0x000ea20000100800 */
[----:B------:R-:W-:-:S05]  /*8c40*/  IMAD.MOV.U32 R0, RZ, RZ, c[0x0][0x2c4] ;  /* 0x0000b100ff007624 */ /* 0x000fca00078e00ff */
[----:B------:R-:W-:Y:S01]  /*8c50*/  ISETP.NE.AND P3, PT, R0, 0x1, PT ;  /* 0x000000010000780c */ /* 0x000fe20003f65270 */
[----:B------:R-:W-:Y:S01]  /*8c60*/  BSSY B0, `(.L_x_2394) ;  /* 0x000002a000007945 */ /* 0x000fe20003800000 */
[----:B------:R-:W-:Y:S01]  /*8c70*/  IMAD.IADD R10, R160, 0x1, R161 ;  /* 0x00000001a00a7824 */ /* 0x000fe200078e02a1 */
[----:B--2---:R-:W-:-:S10]  /*8c80*/  IADD3 R0, R17, 0x7f, RZ ;  /* 0x0000007f11007810 */ /* 0x004fd40007ffe0ff */
[----:B-1----:R-:W-:-:S05]  /*8c90*/  @P3 IMAD.HI.U32 R2, R0, c[0x0][0x2c8], RZ ;  /* 0x0000b20000023a27 */ /* 0x002fca00078e00ff */
[----:B------:R-:W-:-:S05]  /*8ca0*/  @P3 SHF.R.U32.HI R0, RZ, c[0x0][0x2cc], R2 ;  /* 0x0000b300ff003a19 */ /* 0x000fca0000011602 */
[----:B------:R-:W-:-:S04]  /*8cb0*/  IMAD.IADD R0, R166, 0x1, R0 ;  /* 0x00000001a6007824 */ /* 0x000fc800078e0200 */
[----:B------:R-:W-:-:S05]  /*8cc0*/  IMAD.HI R0, R0, 0x2aaaaaab, RZ ;  /* 0x2aaaaaab00007827 */ /* 0x000fca00078e02ff */
[----:B------:R-:W-:-:S04]  /*8cd0*/  SHF.R.U32.HI R2, RZ, 0x1f, R0 ;  /* 0x0000001fff027819 */ /* 0x000fc80000011600 */
[----:B------:R-:W-:-:S04]  /*8ce0*/  LEA.HI.SX32 R0, R0, R2, 0x1d ;  /* 0x0000000200007211 */ /* 0x000fc800078feaff */
[----:B------:R-:W-:-:S04]  /*8cf0*/  IMNMX R5, R165, R0, PT ;  /* 0x00000000a5057217 */ /* 0x000fc80003800200 */
[----:B------:R-:W-:Y:S01]  /*8d00*/  ISETP.GE.AND P0, PT, R5, 0x1, PT ;  /* 0x000000010500780c */ /* 0x000fe20003f06270 */
[----:B------:R-:W-:-:S12]  /*8d10*/  IMAD.MOV.U32 R0, RZ, RZ, RZ ;  /* 0x000000ffff007224 */ /* 0x000fd800078e00ff */
        /* <DEDUP_REMOVED lines=30> */
.L_x_2395:
[----:B------:R-:W-:Y:S05]  /*8f00*/  BSYNC B0 ;  /* 0x0000000000007941 */ /* 0x000fea0003800000 */
.L_x_2394:
        /* <DEDUP_REMOVED lines=69> */
[----:B------:R-:W-:-:S04]  /*9360*/  IMNMX R18, R5, R2, PT ;  /* 0x0000000205127217 */ /* 0x000fc80003800200 */
[----:B------:R-:W-:Y:S01]  /*9370*/  ISETP.GT.AND P0, PT, R18, R234, PT ;  /* 0x000000ea1200720c */ /* 0x000fe20003f04270 */
[----:B------:R1:W-:-:S12]  /*9380*/  STL [R1+0x8], R18 ;  /* 0x0000081201007387 */ /* 0x0003d80000100800 */
[----:B------:R-:W-:Y:S05]  /*9390*/  @!P0 BRA `(.L_x_2396) ;  /* 0x0001313000008947 */ /* 0x000fea0003800000 */
[----:B------:R-:W2:Y:S04]  /*93a0*/  LDL R114, [R1+0x1c] ;  /* 0x00001c0001727983 */ /* 0x000ea80000100800 */
[----:B------:R-:W3:Y:S01]  /*93b0*/  LDL R19, [R1+0x14] ;  /* 0x0000140001137983 */ /* 0x000ee20000100800 */
[----:B------:R-:W-:-:S03]  /*93c0*/  ISETP.NE.U32.AND P0, PT, RZ, c[0x0][0x340], PT ;  /* 0x0000d000ff007a0c */ /* 0x000fc60003f05070 */
[----:B------:R-:W4:Y:S01]  /*93d0*/  S2R R6, SR_TID.X ;  /* 0x0000000000067919 */ /* 0x000f220000002100 */
[----:B------:R-:W-:-:S13]  /*93e0*/  ISETP.NE.AND.EX P2, PT, RZ, c[0x0][0x344], PT, P0 ;  /* 0x0000d100ff007a0c */ /* 0x000fda0003f45300 */
[----:B------:R-:W-:-:S04]  /*93f0*/  @P2 IMAD.MOV.U32 R2, RZ, RZ, 0x4 ;  /* 0x00000004ff022424 */ /* 0x000fc800078e00ff */
[----:B------:R-:W-:-:S05]  /*9400*/  @P2 IMAD.WIDE R2, R252, R2, c[0x0][0x340] ;  /* 0x0000d000fc022625 */ /* 0x000fca00078e0202 */
[----:B------:R1:W3:Y:S01]  /*9410*/  @P2 LDG.E R15, [R2.64] ;  /* 0x00000006020f2981 */ /* 0x0002e2000c1e1900 */
[----:B------:R-:W-:Y:S02]  /*9420*/  SHF.R.S32.HI R0, RZ, 0x1f, R177 ;  /* 0x0000001fff007819 */ /* 0x000fe400000114b1 */
[----:B----4-:R-:W-:Y:S02]  /*9430*/  LEA.HI R5, R187, R6, RZ, 0x3 ;  /* 0x00000006bb057211 */ /* 0x010fe400078f18ff */
[----:B------:R-:W-:Y:S01]  /*9440*/  ISETP.NE.U32.AND P1, PT, RZ, c[0x0][0x348], PT ;  /* 0x0000d200ff007a0c */ /* 0x000fe20003f25070 */
[----:B------:R-:W-:Y:S01]  /*9450*/  IMAD R0, R0, c[0x0][0x178], RZ ;  /* 0x00005e0000007a24 */ /* 0x000fe200078e02ff */
[----:B------:R-:W-:Y:S02]  /*9460*/  SHF.R.S32.HI R9, RZ, 0x1f, R225 ;  /* 0x0000001fff097819 */ /* 0x000fe400000114e1 */
[----:B------:R-:W-:Y:S01]  /*9470*/  ISETP.NE.AND.EX P1, PT, RZ, c[0x0][0x34c], PT, P1 ;  /* 0x0000d300ff007a0c */ /* 0x000fe20003f25310 */
[----:B------:R-:W-:Y:S01]  /*9480*/  IMAD R4, R177, c[0x0][0x17c], R0 ;  /* 0x00005f00b1047a24 */ /* 0x000fe200078e0200 */
[----:B------:R-:W-:-:S02]  /*9490*/  LOP3.LUT R0, R5, 0xfffffff8, RZ, 0xc0, !PT ;  /* 0xfffffff805007812 */ /* 0x000fc400078ec0ff */
[----:B------:R-:W-:Y:S02]  /*94a0*/  LOP3.LUT R218, R218, 0xfffffffb, RZ, 0xc0, !PT ;  /* 0xfffffffbdada7812 */ /* 0x000fe400078ec0ff */
[----:B------:R-:W-:Y:S01]  /*94b0*/  IADD3 R122, R18, -0x1, RZ ;  /* 0xffffffff127a7810 */ /* 0x000fe20007ffe0ff */
[----:B------:R-:W-:Y:S01]  /*94c0*/  IMAD.IADD R100, R6, 0x1, -R0 ;  /* 0x0000000106647824 */ /* 0x000fe200078e0a00 */
[----:B------:R-:W-:Y:S02]  /*94d0*/  SEL R6, R252, RZ, !P1 ;  /* 0x000000fffc067207 */ /* 0x000fe40004800000 */
[----:B------:R-:W-:Y:S02]  /*94e0*/  ISETP.GE.AND P4, PT, R226, c[0x0][0x198], PT ;  /* 0x00006600e2007a0c */ /* 0x000fe40003f86270 */
[----:B------:R-:W-:Y:S01]  /*94f0*/  LEA R0, R100, R225, 0x5 ;  /* 0x000000e164007211 */ /* 0x000fe200078e28ff */
[----:B-1----:R-:W-:-:S04]  /*9500*/  IMAD.WIDE.U32 R2, R177, c[0x0][0x178], RZ ;  /* 0x00005e00b1027a25 */ /* 0x002fc800078e00ff */
[----:B------:R-:W-:Y:S01]  /*9510*/  IMAD.IADD R3, R3, 0x1, R4 ;  /* 0x0000000103037824 */ /* 0x000fe200078e0204 */
[----:B------:R-:W-:Y:S01]  /*9520*/  IADD3 R4, P0, R225, R10, RZ ;  /* 0x0000000ae1047210 */ /* 0x000fe20007f1e0ff */
[----:B------:R-:W-:-:S03]  /*9530*/  IMAD.IADD R5, R17, 0x1, R0 ;  /* 0x0000000111057824 */ /* 0x000fc600078e0200 */
[----:B------:R-:W-:Y:S01]  /*9540*/  LEA.HI.X.SX32 R12, R10, R9, 0x1, P0 ;  /* 0x000000090a0c7211 */ /* 0x000fe200000f0eff */
[----:B------:R-:W-:Y:S01]  /*9550*/  @P3 IMAD.HI.U32 R8, R5, c[0x0][0x2c8], RZ ;  /* 0x0000b20005083a27 */ /* 0x000fe200078e00ff */
[----:B------:R-:W-:-:S03]  /*9560*/  ISETP.GE.AND P0, PT, R134, c[0x0][0x1d4], PT ;  /* 0x0000750086007a0c */ /* 0x000fc60003f06270 */
[----:B------:R-:W-:Y:S01]  /*9570*/  IMAD.MOV.U32 R0, RZ, RZ, R5 ;  /* 0x000000ffff007224 */ /* 0x000fe200078e0005 */
[----:B------:R-:W-:Y:S01]  /*9580*/  @P3 SHF.R.U32.HI R0, RZ, c[0x0][0x2cc], R8 ;  /* 0x0000b300ff003a19 */ /* 0x000fe20000011608 */
[----:B------:R-:W-:Y:S01]  /*9590*/  IMAD R13, R12, c[0x0][0x1e0], RZ ;  /* 0x000078000c0d7a24 */ /* 0x000fe200078e02ff */
[----:B------:R-:W-:Y:S01]  /*95a0*/  ISETP.GE.AND P3, PT, R226, c[0x0][0x1d4], PT ;  /* 0x00007500e2007a0c */ /* 0x000fe20003f66270 */
[----:B------:R-:W-:Y:S02]  /*95b0*/  IMAD R12, R12, c[0x0][0x208], RZ ;  /* 0x000082000c0c7a24 */ /* 0x000fe400078e02ff */
[----:B------:R-:W-:Y:S01]  /*95c0*/  IMAD R16, R4, c[0x0][0x1e4], R13 ;  /* 0x0000790004107a24 */ /* 0x000fe200078e020d */
[----:B------:R-:W-:Y:S02]  /*95d0*/  SHF.R.S32.HI R13, RZ, 0x1f, R0 ;  /* 0x0000001fff0d7819 */ /* 0x000fe40000011400 */
[----:B--2---:R-:W-:Y:S02]  /*95e0*/  SEL R7, R114, RZ, !P1 ;  /* 0x000000ff72077207 */ /* 0x004fe40004800000 */
[----:B------:R-:W-:Y:S01]  /*95f0*/  ISETP.GE.AND P1, PT, R136, c[0x0][0x1d4], PT ;  /* 0x0000750088007a0c */ /* 0x000fe20003f26270 */
[----:B---3--:R-:W-:-:S04]  /*9600*/  IMAD.WIDE.U32 R2, R19, c[0x0][0x1b8], R2 ;  /* 0x00006e0013027a25 */ /* 0x008fc800078e0002 */
[----:B------:R-:W-:Y:S02]  /*9610*/  IMAD R7, R7, c[0x0][0x1c0], RZ ;  /* 0x0000700007077a24 */ /* 0x000fe400078e02ff */
[----:B------:R-:W-:Y:S02]  /*9620*/  IMAD R3, R19, c[0x0][0x1bc], R3 ;  /* 0x00006f0013037a24 */ /* 0x000fe400078e0203 */
[C---:B------:R-:W-:Y:S02]  /*9630*/  IMAD R14, R6.reuse, c[0x0][0x1c4], R7 ;  /* 0x00007100060e7a24 */ /* 0x040fe400078e0207 */
[----:B------:R-:W-:Y:S01]  /*9640*/  IMAD.WIDE.U32 R6, R6, c[0x0][0x1c0], R2 ;  /* 0x0000700006067a25 */ /* 0x000fe200078e0002 */
[----:B------:R-:W-:Y:S02]  /*9650*/  MOV R3, R135 ;  /* 0x0000008700037202 */ /* 0x000fe40000000f00 */
[----:B------:R-:W-:Y:S01]  /*9660*/  @P1 LOP3.LUT R218, R218, 0x4, RZ, 0xfc, !PT ;  /* 0x00000004dada1812 */ /* 0x000fe200078efcff */
[----:B------:R-:W-:-:S03]  /*9670*/  IMAD.MOV.U32 R2, RZ, RZ, R134 ;  /* 0x000000ffff027224 */ /* 0x000fc600078e0086 */
[----:B------:R-:W-:Y:S01]  /*9680*/  LOP3.LUT R218, R218, 0xfffffff7, RZ, 0xc0, !PT ;  /* 0xfffffff7dada7812 */ /* 0x000fe200078ec0ff */
[----:B------:R-:W-:-:S03]  /*9690*/  IMAD.WIDE.U32 R10, R4, c[0x0][0x1e0], R2 ;  /* 0x00007800040a7a25 */ /* 0x000fc600078e0002 */
[----:B------:R-:W-:Y:S01]  /*96a0*/  @P0 LOP3.LUT R218, R218, 0x8, RZ, 0xfc, !PT ;  /* 0x00000008dada0812 */ /* 0x000fe200078efcff */
[----:B------:R-:W-:-:S03]  /*96b0*/  IMAD.WIDE.U32 R8, R4, c[0x0][0x208], R2 ;  /* 0x0000820004087a25 */ /* 0x000fc600078e0002 */
[----:B------:R-:W-:Y:S01]  /*96c0*/  LOP3.LUT R218, R218, 0xfffffffd, RZ, 0xc0, !PT ;  /* 0xfffffffddada7812 */ /* 0x000fe200078ec0ff */
[----:B------:R-:W-:Y:S02]  /*96d0*/  IMAD.MOV R2, RZ, RZ, -R0 ;  /* 0x000000ffff027224 */ /* 0x000fe400078e0a00 */
[----:B------:R-:W-:Y:S01]  /*96e0*/  IMAD.IADD R3, R7, 0x1, R14 ;  /* 0x0000000107037824 */ /* 0x000fe200078e020e */
[----:B------:R-:W-:Y:S01]  /*96f0*/  @P3 LOP3.LUT R218, R218, 0x2, RZ, 0xfc, !PT ;  /* 0x00000002dada3812 */ /* 0x000fe200078efcff */
[----:B------:R-:W-:Y:S02]  /*9700*/  IMAD R14, R4, c[0x0][0x20c], R12 ;  /* 0x00008300040e7a24 */ /* 0x000fe400078e020c */
[----:B------:R-:W-:Y:S01]  /*9710*/  IMAD R12, R2, c[0x0][0x2c4], R5 ;  /* 0x0000b100020c7a24 */ /* 0x000fe200078e0205 */
[----:B------:R-:W-:Y:S01]  /*9720*/  SEL R5, RZ, 0xffffffff, P1 ;  /* 0xffffffffff057807 */ /* 0x000fe20000800000 */
[----:B------:R-:W-:Y:S01]  /*9730*/  IMAD R4, R13, c[0x0][0x1b0], RZ ;  /* 0x00006c000d047a24 */ /* 0x000fe200078e02ff */
[----:B------:R-:W-:Y:S01]  /*9740*/  MOV R2, R6 ;  /* 0x0000000600027202 */ /* 0x000fe20000000f00 */
[----:B------:R-:W-:Y:S01]  /*9750*/  IMAD.IADD R7, R11, 0x1, R16 ;  /* 0x000000010b077824 */ /* 0x000fe200078e0210 */
[----:B------:R-:W-:Y:S01]  /*9760*/  SEL R6, RZ, 0x1, P0 ;  /* 0x00000001ff067807 */ /* 0x000fe20000000000 */
[----:B------:R-:W-:Y:S01]  /*9770*/  IMAD.SHL.U32 R13, R5, 0x2, RZ ;  /* 0x00000002050d7824 */ /* 0x000fe200078e00ff */
[----:B------:R-:W-:Y:S01]  /*9780*/  IADD3 R5, R9, R14, RZ ;  /* 0x0000000e09057210 */ /* 0x000fe20007ffe0ff */
[C---:B------:R-:W-:Y:S01]  /*9790*/  IMAD R4, R0.reuse, c[0x0][0x1b4], R4 ;  /* 0x00006d0000047a24 */ /* 0x040fe200078e0204 */
[----:B------:R-:W-:Y:S01]  /*97a0*/  ISETP.NE.U32.AND P0, PT, RZ, c[0x0][0x350], PT ;  /* 0x0000d400ff007a0c */ /* 0x000fe20003f05070 */
[----:B------:R-:W-:Y:S01]  /*97b0*/  IMAD.WIDE.U32 R2, R0, c[0x0][0x1b0], R2 ;  /* 0x00006c0000027a25 */ /* 0x000fe200078e0002 */
[----:B------:R-:W-:-:S02]  /*97c0*/  LOP3.LUT R14, R13, 0x2, R6, 0xe2, !PT ;  /* 0x000000020d0e7812 */ /* 0x000fc400078ee206 */
[----:B------:R-:W-:Y:S01]  /*97d0*/  SHF.R.S32.HI R0, RZ, 0x1f, R12 ;  /* 0x0000001fff007819 */ /* 0x000fe2000001140c */
[----:B------:R-:W-:Y:S01]  /*97e0*/  IMAD.MOV.U32 R6, RZ, RZ, R10 ;  /* 0x000000ffff067224 */ /* 0x000fe200078e000a */
[----:B------:R-:W-:Y:S01]  /*97f0*/  @P2 SHF.R.S32.HI R10, RZ, 0x1f, R15 ;  /* 0x0000001fff0a2819 */ /* 0x000fe2000001140f */
[----:B------:R-:W-:Y:S01]  /*9800*/  IMAD.IADD R3, R3, 0x1, R4 ;  /* 0x0000000103037824 */ /* 0x000fe200078e0204 */
[----:B------:R-:W-:Y:S01]  /*9810*/  MOV R4, R8 ;  /* 0x0000000800047202 */ /* 0x000fe20000000f00 */
[----:B------:R-:W-:Y:S01]  /*9820*/  IMAD.WIDE.U32 R6, R19, c[0x0][0x1e8], R6 ;  /* 0x00007a0013067a25 */ /* 0x000fe200078e0006 */
[----:B------:R-:W-:Y:S02]  /*9830*/  ISETP.NE.AND.EX P0, PT, RZ, c[0x0][0x354], PT, P0 ;  /* 0x0000d500ff007a0c */ /* 0x000fe40003f05300 */
[----:B------:R-:W-:Y:S01]  /*9840*/  ISETP.GE.AND P1, PT, R227, c[0x0][0x1d4], PT ;  /* 0x00007500e3007a0c */ /* 0x000fe20003f26270 */
[----:B------:R-:W-:Y:S01]  /*9850*/  @!P2 IMAD.MOV.U32 R10, RZ, RZ, R114 ;  /* 0x000000ffff0aa224 */ /* 0x000fe200078e0072 */
[----:B------:R-:W-:Y:S01]  /*9860*/  LOP3.LUT R218, R218, 0xfffffffe, RZ, 0xc0, !PT ;  /* 0xfffffffedada7812 */ /* 0x000fe200078ec0ff */
[----:B------:R-:W-:Y:S01]  /*9870*/  IMAD.WIDE.U32 R8, R12, c[0x0][0x1a8], R2 ;  /* 0x00006a000c087a25 */ /* 0x000fe200078e0002 */
[----:B------:R-:W-:-:S03]  /*9880*/  SEL R11, RZ, 0x8, P1 ;  /* 0x00000008ff0b7807 */ /* 0x000fc60000800000 */
[----:B------:R-:W-:Y:S02]  /*9890*/  IMAD R0, R0, c[0x0][0x1a8], RZ ;  /* 0x00006a0000007a24 */ /* 0x000fe400078e02ff */
[----:B------:R-:W-:-:S04]  /*98a0*/  IMAD.WIDE.U32 R2, R19, c[0x0][0x210], R4 ;  /* 0x0000840013027a25 */ /* 0x000fc800078e0004 */
[----:B------:R-:W-:Y:S01]  /*98b0*/  @!P2 IMAD.MOV.U32 R15, RZ, RZ, R252 ;  /* 0x000000ffff0fa224 */ /* 0x000fe200078e00fc */
[----:B------:R-:W-:Y:S01]  /*98c0*/  @P1 LOP3.LUT R218, R218, 0x1, RZ, 0xfc, !PT ;  /* 0x00000001dada1812 */ /* 0x000fe200078efcff */
[----:B------:R-:W-:Y:S01]  /*98d0*/  IMAD R5, R19, c[0x0][0x1ec], R7 ;  /* 0x00007b0013057a24 */ /* 0x000fe200078e0207 */
[----:B------:R-:W-:Y:S01]  /*98e0*/  SEL R7, R10, RZ, !P0 ;  /* 0x000000ff0a077207 */ /* 0x000fe20004000000 */
[----:B------:R-:W-:Y:S01]  /*98f0*/  IMAD R13, R12, c[0x0][0x1ac], R0 ;  /* 0x00006b000c0d7a24 */ /* 0x000fe200078e0200 */
[----:B------:R-:W-:Y:S01]  /*9900*/  SEL R0, R15, RZ, !P0 ;  /* 0x000000ff0f007207 */ /* 0x000fe20004000000 */
[----:B------:R-:W-:Y:S01]  /*9910*/  IMAD R3, R19, c[0x0][0x214], R3 ;  /* 0x0000850013037a24 */ /* 0x000fe200078e0203 */
[----:B------:R-:W-:Y:S01]  /*9920*/  SEL R12, RZ, 0x4, P3 ;  /* 0x00000004ff0c7807 */ /* 0x000fe20001800000 */
[----:B------:R-:W-:Y:S01]  /*9930*/  IMAD.MOV.U32 R4, RZ, RZ, R6 ;  /* 0x000000ffff047224 */ /* 0x000fe200078e0006 */
[----:B------:R-:W-:Y:S01]  /*9940*/  IADD3 R9, R9, R13, RZ ;  /* 0x0000000d09097210 */ /* 0x000fe20007ffe0ff */
[C---:B------:R-:W-:Y:S01]  /*9950*/  IMAD R6, R7.reuse, c[0x0][0x1f0], RZ ;  /* 0x00007c0007067a24 */ /* 0x040fe200078e02ff */
[----:B------:R-:W-:Y:S01]  /*9960*/  LEA R15, P0, R8, c[0x0][0x160], 0x1 ;  /* 0x00005800080f7a11 */ /* 0x000fe200078008ff */
[----:B------:R-:W-:Y:S01]  /*9970*/  IMAD R7, R7, c[0x0][0x218], RZ ;  /* 0x0000860007077a24 */ /* 0x000fe200078e02ff */
[----:B------:R-:W-:Y:S01]  /*9980*/  LOP3.LUT R126, R11, R14, R12, 0xfe, !PT ;  /* 0x0000000e0b7e7212 */ /* 0x000fe200078efe0c */
[----:B------:R-:W-:Y:S01]  /*9990*/  IMAD.WIDE.U32 R230, R0, c[0x0][0x218], R2 ;  /* 0x0000860000e67a25 */ /* 0x000fe200078e0002 */
[----:B------:R-:W-:-:S02]  /*99a0*/  LEA.HI.X R12, R8, c[0x0][0x164], R9, 0x1, P0 ;  /* 0x00005900080c7a11 */ /* 0x000fc400000f0c09 */
[----:B------:R-:W-:Y:S01]  /*99b0*/  ISETP.GE.AND P2, PT, R134, c[0x0][0x198], PT ;  /* 0x0000660086007a0c */ /* 0x000fe20003f46270 */
[----:B------:R-:W-:Y:S01]  /*99c0*/  IMAD.WIDE.U32 R228, R0, c[0x0][0x1f0], R4 ;  /* 0x00007c0000e47a25 */ /* 0x000fe200078e0004 */
[----:B------:R-:W-:Y:S02]  /*99d0*/  ISETP.GE.AND P1, PT, R136, c[0x0][0x198], PT ;  /* 0x0000660088007a0c */ /* 0x000fe40003f26270 */
[----:B------:R-:W-:Y:S01]  /*99e0*/  ISETP.GE.AND P3, PT, R227, c[0x0][0x198], PT ;  /* 0x00006600e3007a0c */ /* 0x000fe20003f66270 */
[C---:B------:R-:W-:Y:S02]  /*99f0*/  IMAD R2, R0.reuse, c[0x0][0x1f4], R6 ;  /* 0x00007d0000027a24 */ /* 0x040fe400078e0206 */
[----:B------:R-:W-:Y:S02]  /*9a00*/  IMAD R0, R0, c[0x0][0x21c], R7 ;  /* 0x0000870000007a24 */ /* 0x000fe400078e0207 */
[----:B------:R-:W-:Y:S01]  /*9a10*/  IMAD.IADD R16, R225, 0x1, R17 ;  /* 0x00000001e1107824 */ /* 0x000fe200078e0211 */
[----:B------:R-:W-:Y:S01]  /*9a20*/  IADD3 R232, R229, R2, RZ ;  /* 0x00000002e5e87210 */ /* 0x000fe20007ffe0ff */
[----:B------:R-:W-:Y:S01]  /*9a30*/  IMAD.IADD R233, R231, 0x1, R0 ;  /* 0x00000001e7e97824 */ /* 0x000fe200078e0200 */
[----:B------:R-:W-:Y:S05]  /*9a40*/  BRA.DIV ~URZ, `(.L_x_2397) ;  /* 0x000183727f007947 */ /* 0x000fea000b800000 */
[----:B------:R1:W2:Y:S02]  /*9a50*/  SHFL.IDX PT, R4, R12, RZ, 0x181f ;  /* 0x00181fff0c047589 */ /* 0x0002a400000e0000 */
.L_x_2552:
[----:B------:R-:W-:Y:S05]  /*9a60*/  BRA.DIV ~URZ, `(.L_x_2398) ;  /* 0x000183c27f007947 */ /* 0x000fea000b800000 */
[----:B------:R3:W4:Y:S02]  /*9a70*/  SHFL.IDX PT, R2, R15, RZ, 0x181f ;  /* 0x00181fff0f027589 */ /* 0x00072400000e0000 */
.L_x_2553:
[----:B---3--:R-:W3:Y:S01]  /*9a80*/  LDL R0, [R1+0x10] ;  /* 0x0000100001007983 */ /* 0x008ee20000100800 */
[----:B------:R-:W-:Y:S01]  /*9a90*/  SHF.R.S32.HI R91, RZ, 0x1f, R136 ;  /* 0x0000001fff5b7819 */ /* 0x000fe20000011488 */
[----:B------:R-:W-:Y:S01]  /*9aa0*/  BSSY B0, `(.L_x_2399) ;  /* 0x0000018000007945 */ /* 0x000fe20003800000 */
[----:B------:R-:W-:-:S02]  /*9ab0*/  SHF.R.S32.HI R13, RZ, 0x1f, R226 ;  /* 0x0000001fff0d7819 */ /* 0x000fc400000114e2 */
[----:B------:R-:W-:Y:S02]  /*9ac0*/  LEA.HI R89, R91, R136, RZ, 0x3 ;  /* 0x000000885b597211 */ /* 0x000fe400078f18ff */
[----:B------:R-:W-:Y:S01]  /*9ad0*/  SHF.R.S32.HI R14, RZ, 0x1f, R227 ;  /* 0x0000001fff0e7819 */ /* 0x000fe200000114e3 */
[----:B---3--:R-:W-:Y:S01]  /*9ae0*/  IMAD R41, R0, c[0x0][0x2c4], RZ ;  /* 0x0000b10000297a24 */ /* 0x008fe200078e02ff */
[----:B------:R-:W-:-:S04]  /*9af0*/  LOP3.LUT R0, R89, 0xfffffff8, RZ, 0xc0, !PT ;  /* 0xfffffff859007812 */ /* 0x000fc800078ec0ff */
[----:B------:R-:W-:Y:S02]  /*9b00*/  ISETP.GE.AND P6, PT, R16, R41, PT ;  /* 0x000000291000720c */ /* 0x000fe40003fc6270 */
[----:B------:R-:W-:-:S11]  /*9b10*/  SHF.R.S32.HI R24, RZ, 0x1f, R0 ;  /* 0x0000001fff187819 */ /* 0x000fd60000011400 */
        /* <DEDUP_REMOVED lines=16> */
.L_x_2400:
[----:B------:R-:W-:Y:S05]  /*9c20*/  BSYNC B0 ;  /* 0x0000000000007941 */ /* 0x000fea0003800000 */
.L_x_2399:
[----:B------:R-:W-:Y:S05]  /*9c30*/  BRA.DIV ~URZ, `(.L_x_2401) ;  /* 0x000182627f007947 */ /* 0x000fea000b800000 */
[----:B--2---:R2:W3:Y:S04]  /*9c40*/  SHFL.IDX PT, R4, R12, 0x1, 0x181f ;  /* 0x00381f000c047f89 */ /* 0x0044e800000e0000 */
[----:B----4-:R2:W4:Y:S02]  /*9c50*/  SHFL.IDX PT, R2, R15, 0x1, 0x181f ;  /* 0x00381f000f027f89 */ /* 0x01052400000e0000 */
.L_x_2554:
[----:B------:R-:W-:Y:S01]  /*9c60*/  IADD3 R3, R16, 0x20, RZ ;  /* 0x0000002010037810 */ /* 0x000fe20007ffe0ff */
[----:B------:R-:W-:Y:S01]  /*9c70*/  BSSY B0, `(.L_x_2402) ;  /* 0x0000014000007945 */ /* 0x000fe20003800000 */
[----:B------:R-:W-:Y:S02]  /*9c80*/  LOP3.LUT R218, R218, 0xffffffef, RZ, 0xc0, !PT ;  /* 0xffffffefdada7812 */ /* 0x000fe400078ec0ff */
[----:B------:R-:W-:-:S13]  /*9c90*/  ISETP.GE.AND P0, PT, R3, R41, PT ;  /* 0x000000290300720c */ /* 0x000fda0003f06270 */
[----:B------:R-:W-:Y:S01]  /*9ca0*/  @P0 LOP3.LUT R218, R218, 0x10, RZ, 0xfc, !PT ;  /* 0x00000010dada0812 */ /* 0x000fe200078efcff */
[----:B------:R-:W-:Y:S05]  /*9cb0*/  @P0 BRA `(.L_x_2403) ;  /* 0x000000f000000947 */ /* 0x000fea0003800000 */
[----:B----4-:R-:W-:-:S04]  /*9cc0*/  LEA R10, P0, R134, R2, 0x1 ;  /* 0x00000002860a7211 */ /* 0x010fc800078008ff */
[----:B---3--:R-:W-:Y:S02]  /*9cd0*/  LEA.HI.X R11, R134, R4, R135, 0x1, P0 ;  /* 0x00000004860b7211 */ /* 0x008fe400000f0c87 */
        /* <DEDUP_REMOVED lines=13> */
.L_x_2403:
[----:B------:R-:W-:Y:S05]  /*9db0*/  BSYNC B0 ;  /* 0x0000000000007941 */ /* 0x000fea0003800000 */
.L_x_2402:
[----:B------:R-:W-:Y:S05]  /*9dc0*/  BRA.DIV ~URZ, `(.L_x_2404) ;  /* 0x000181a27f007947 */ /* 0x000fea000b800000 */
[----:B---3--:R3:W1:Y:S02]  /*9dd0*/  SHFL.IDX PT, R4, R12, 0x2, 0x181f ;  /* 0x00581f000c047f89 */ /* 0x00866400000e0000 */
.L_x_2555:
[----:B------:R-:W-:Y:S05]  /*9de0*/  BRA.DIV ~URZ, `(.L_x_2405) ;  /* 0x000181f27f007947 */ /* 0x000fea000b800000 */
[----:B----4-:R4:W2:Y:S02]  /*9df0*/  SHFL.IDX PT, R2, R15, 0x2, 0x181f ;  /* 0x00581f000f027f89 */ /* 0x0108a400000e0000 */
.L_x_2556:
[----:B------:R-:W-:Y:S01]  /*9e00*/  IADD3 R3, R16, 0x40, RZ ;  /* 0x0000004010037810 */ /* 0x000fe20007ffe0ff */
[----:B------:R-:W-:Y:S01]  /*9e10*/  BSSY B0, `(.L_x_2406) ;  /* 0x0000014000007945 */ /* 0x000fe20003800000 */
[----:B------:R-:W-:Y:S02]  /*9e20*/  LOP3.LUT R218, R218, 0xffffffdf, RZ, 0xc0, !PT ;  /* 0xffffffdfdada7812 */ /* 0x000fe400078ec0ff */
[----:B------:R-:W-:-:S13]  /*9e30*/  ISETP.GE.AND P0, PT, R3, R41, PT ;  /* 0x000000290300720c */ /* 0x000fda0003f06270 */
[----:B------:R-:W-:Y:S01]  /*9e40*/  @P0 LOP3.LUT R218, R218, 0x20, RZ, 0xfc, !PT ;  /* 0x00000020dada0812 */ /* 0x000fe200078efcff */
[----:B------:R-:W-:Y:S05]  /*9e50*/  @P0 BRA `(.L_x_2407) ;  /* 0x000000f000000947 */ /* 0x000fea0003800000 */
[----:B--2---:R-:W-:-:S04]  /*9e60*/  LEA R10, P0, R134, R2, 0x1 ;  /* 0x00000002860a7211 */ /* 0x004fc800078008ff */
        /* <DEDUP_REMOVED lines=14> */
.L_x_2407:
[----:B------:R-:W-:Y:S05]  /*9f50*/  BSYNC B0 ;  /* 0x0000000000007941 */ /* 0x000fea0003800000 */
.L_x_2406:
[----:B------:R-:W-:Y:S05]  /*9f60*/  BRA.DIV ~URZ, `(.L_x_2408) ;  /* 0x000180e27f007947 */ /* 0x000fea000b800000 */
[----:B-1----:R1:W3:Y:S04]  /*9f70*/  SHFL.IDX PT, R4, R12, 0x3, 0x181f ;  /* 0x00781f000c047f89 */ /* 0x0022e800000e0000 */
[----:B--2---:R1:W2:Y:S02]  /*9f80*/  SHFL.IDX PT, R2, R15, 0x3, 0x181f ;  /* 0x00781f000f027f89 */ /* 0x0042a400000e0000 */
.L_x_2557:
[----:B----4-:R-:W4:Y:S04]  /*9f90*/  LDL R152, [R1+0x8] ;  /* 0x0000080001987983 */ /* 0x010f280000100800 */
[----:B---3--:R-:W3:Y:S04]  /*9fa0*/  LDL R153, [R1+0x4] ;  /* 0x0000040001997983 */ /* 0x008ee80000100800 */
[----:B------:R1:W5:Y:S01]  /*9fb0*/  LDL R146, [R1+0x18] ;  /* 0x0000180001927983 */ /* 0x0003620000100800 */
[----:B------:R-:W-:-:S04]  /*9fc0*/  IADD3 R3, R16, 0x60, RZ ;  /* 0x0000006010037810 */ /* 0x000fc80007ffe0ff */
[----:B------:R-:W-:-:S13]  /*9fd0*/  ISETP.GE.AND P5, PT, R3, R41, PT ;  /* 0x000000290300720c */ /* 0x000fda0003fa6270 */
[----:B-12---:R-:W-:-:S04]  /*9fe0*/  @!P5 LEA R12, P0, R226, R2, 0x1 ;  /* 0x00000002e20cd211 */ /* 0x006fc800078008ff */
[----:B------:R-:W-:Y:S02]  /*9ff0*/  @!P5 LEA.HI.X R13, R226, R4, R13, 0x1, P0 ;  /* 0x00000004e20dd211 */ /* 0x000fe400000f0c0d */
[----:B------:R-:W-:-:S04]  /*a000*/  @!P5 LEA R8, P0, R134, R2, 0x1 ;  /* 0x000000028608d211 */ /* 0x000fc800078008ff */
[----:B------:R-:W-:Y:S02]  /*a010*/  @!P5 LEA.HI.X R9, R134, R4, R135, 0x1, P0 ;  /* 0x000000048609d211 */ /* 0x000fe400000f0c87 */
[C---:B------:R-:W-:Y:S01]  /*a020*/  @!P5 LEA R6, P0, R0.reuse, R2, 0x1 ;  /* 0x000000020006d211 */ /* 0x040fe200078008ff */
[----:B------:R-:W-:Y:S01]  /*a030*/  IMAD.MOV.U32 R133, RZ, RZ, 0x30 ;  /* 0x00000030ff857424 */ /* 0x000fe200078e00ff */
[----:B------:R-:W-:Y:S01]  /*a040*/  SHF.R.S32.HI R132, RZ, 0x1f, R122 ;  /* 0x0000001fff847819 */ /* 0x000fe2000001147a */
[----:B------:R-:W-:Y:S01]  /*a050*/  @!PT LDS RZ, [RZ] ;  /* 0x00000000fffff984 */ /* 0x000fe20000000800 */
[----:B------:R-:W-:Y:S01]  /*a060*/  @!PT LDS RZ, [RZ] ;  /* 0x00000000fffff984 */ /* 0x000fe20000000800 */
[----:B------:R-:W-:Y:S01]  /*a070*/  @!PT LDS RZ, [RZ] ;  /* 0x00000000fffff984 */ /* 0x000fe20000000800 */
[----:B------:R1:W-:Y:S01]  /*a080*/  @!P5 LDGSTS.E.BYPASS.LTC128B.128 [R213+0x13080], [R8.64], !P2 ;  /* 0x1308000008d5dfae */ /* 0x0003e2000d101d46 */
[----:B------:R-:W-:Y:S02]  /*a090*/  @!P5 LEA.HI.X R7, R0, R4, R24, 0x1, P0 ;  /* 0x000000040007d211 */ /* 0x000fe400000f0c18 */
[----:B------:R-:W-:-:S03]  /*a0a0*/  @!P5 LEA R10, P0, R227, R2, 0x1 ;  /* 0x00000002e30ad211 */ /* 0x000fc600078008ff */
[----:B------:R2:W-:Y:S01]  /*a0b0*/  @!P5 LDGSTS.E.BYPASS.LTC128B.128 [R213+0x17080], [R6.64], !P1 ;  /* 0x1708000006d5dfae */ /* 0x0005e2000c901d46 */
[----:B------:R-:W-:Y:S01]  /*a0c0*/  @!P5 LEA.HI.X R11, R227, R4, R14, 0x1, P0 ;  /* 0x00000004e30bd211 */ /* 0x000fe200000f0c0e */
[----:B------:R-:W-:Y:S02]  /*a0d0*/  IMAD R4, R132, c[0x0][0x1e0], RZ ;  /* 0x0000780084047a24 */ /* 0x000fe400078e02ff */
[C---:B------:R-:W-:Y:S01]  /*a0e0*/  IMAD.WIDE.U32 R2, R122.reuse, c[0x0][0x1e0], RZ ;  /* 0x000078007a027a25 */ /* 0x040fe200078e00ff */
[----:B------:R1:W-:Y:S03]  /*a0f0*/  @!P5 LDGSTS.E.BYPASS.LTC128B.128 [R213+0x1b080], [R12.64], !P4 ;  /* 0x1b0800000cd5dfae */ /* 0x0003e6000e101d46 */
[----:B------:R-:W-:Y:S01]  /*a100*/  IMAD R4, R122, c[0x0][0x1e4], R4 ;  /* 0x000079007a047a24 */ /* 0x000fe200078e0204 */
[----:B------:R3:W-:Y:S03]  /*a110*/  @!P5 LDGSTS.E.BYPASS.LTC128B.128 [R213+0x1f080], [R10.64], !P3 ;  /* 0x1f0800000ad5dfae */ /* 0x0007e6000d901d46 */
[----:B------:R-:W-:Y:S01]  /*a120*/  IMAD.IADD R4, R3, 0x1, R4 ;  /* 0x0000000103047824 */ /* 0x000fe200078e0204 */
[----:B------:R-:W0:Y:S03]  /*a130*/  LDGDEPBAR ;  /* 0x00000000000079af */ /* 0x000e260000000000 */
[----:B------:R-:W-:-:S02]  /*a140*/  IMAD R5, R4, 0x30, RZ ;  /* 0x0000003004057824 */ /* 0x000fc400078e02ff */
[----:B------:R-:W-:Y:S02]  /*a150*/  IMAD.MOV.U32 R144, RZ, RZ, R228 ;  /* 0x000000ffff907224 */ /* 0x000fe400078e00e4 */
[----:B------:R-:W-:Y:S02]  /*a160*/  IMAD.MOV.U32 R145, RZ, RZ, R232 ;  /* 0x000000ffff917224 */ /* 0x000fe400078e00e8 */
[----:B--2---:R-:W-:Y:S02]  /*a170*/  IMAD.MOV.U32 R7, RZ, RZ, 0x20 ;  /* 0x00000020ff077424 */ /* 0x004fe400078e00ff */
[----:B------:R-:W-:-:S04]  /*a180*/  IMAD.WIDE.U32 R2, R2, 0x30, R144 ;  /* 0x0000003002027825 */ /* 0x000fc800078e0090 */
[----:B-1----:R-:W-:Y:S02]  /*a190*/  IMAD R8, R7, c[0x0][0x1e4], RZ ;  /* 0x0000790007087a24 */ /* 0x002fe400078e02ff */
[----:B------:R-:W-:Y:S01]  /*a1a0*/  IMAD.IADD R3, R3, 0x1, R5 ;  /* 0x0000000103037824 */ /* 0x000fe200078e0205 */
[----:B------:R-:W-:Y:S01]  /*a1b0*/  WARPSYNC 0xffffffff ;  /* 0xffffffff00007948 */ /* 0x000fe20003800000 */
[----:B------:R-:W-:Y:S01]  /*a1c0*/  P2R R15, PR, RZ, 0x40 ;  /* 0x00000040ff0f7803 */ /* 0x000fe20000000000 */
[----:B------:R-:W-:Y:S01]  /*a1d0*/  BAR.SYNC.DEFER_BLOCKING 0x0 ;  /* 0x0000000000007b1d */ /* 0x000fe20000010000 */
[C---:B------:R-:W-:Y:S02]  /*a1e0*/  LOP3.LUT P6, RZ, R218.reuse, 0x8, RZ, 0xc0, !PT ;  /* 0x00000008daff7812 */ /* 0x040fe400078cc0ff */
[C---:B------:R-:W-:Y:S02]  /*a1f0*/  LOP3.LUT P3, RZ, R218.reuse, 0x2, RZ, 0xc0, !PT ;  /* 0x00000002daff7812 */ /* 0x040fe4000786c0ff */
[----:B------:R-:W-:Y:S01]  /*a200*/  LOP3.LUT P4, RZ, R218, 0x1, RZ, 0xc0, !PT ;  /* 0x00000001daff7812 */ /* 0x000fe2000788c0ff */
[----:B------:R-:W-:-:S02]  /*a210*/  IMAD.MOV.U32 R147, RZ, RZ, c[0x0][0x2c4] ;  /* 0x0000b100ff937624 */ /* 0x000fc400078e00ff */
[----:B----4-:R-:W-:-:S04]  /*a220*/  IMAD R133, R152, -0x30, R133 ;  /* 0xffffffd098857824 */ /* 0x010fc800078e0285 */
[----:B---3--:R-:W-:-:S05]  /*a230*/  IMAD.IADD R131, R153, 0x1, R133 ;  /* 0x0000000199837824 */ /* 0x008fca00078e0285 */
[----:B------:R-:W-:-:S05]  /*a240*/  IMNMX R6, R131, 0x30, PT ;  /* 0x0000003083067817 */ /* 0x000fca0003800200 */
[----:B------:R-:W-:-:S05]  /*a250*/  IMAD.IADD R4, R6, 0x1, -R225 ;  /* 0x0000000106047824 */ /* 0x000fca00078e0ae1 */
[----:B------:R-:W-:Y:S01]  /*a260*/  ISETP.GE.AND P0, PT, R4, 0x21, PT ;  /* 0x000000210400780c */ /* 0x000fe20003f06270 */
[----:B------:R-:W-:-:S12]  /*a270*/  IMAD.WIDE.U32 R6, R7, c[0x0][0x1e0], RZ ;  /* 0x0000780007067a25 */ /* 0x000fd800078e00ff */
        /* <DEDUP_REMOVED lines=14> */
[----:B------:R1:W-:Y:S01]  /*a360*/  @P1 LDGSTS.E.BYPASS.LTC128B.128 [R211+0xe880], [R4.64+0x180], !P4 ;  /* 0x0e88018004d31fae */ /* 0x0003e2000e101d46 */
[----:B------:R-:W-:-:S13]  /*a370*/  LOP3.LUT P1, RZ, R218, 0x8, RZ, 0xc0, !PT ;  /* 0x00000008daff7812 */ /* 0x000fda000782c0ff */
[----:B------:R1:W-:Y:S04]  /*a380*/  @P0 LDGSTS.E.BYPASS.LTC128B.128 [R213+0xb080], [R2.64], !P1 ;  /* 0x0b08000002d50fae */ /* 0x0003e8000c901d46 */
[----:B------:R1:W-:Y:S04]  /*a390*/  @P0 LDGSTS.E.BYPASS.LTC128B.128 [R213+0xc880], [R2.64+0x80], !P2 ;  /* 0x0c88008002d50fae */ /* 0x0003e8000d101d46 */
[----:B------:R1:W-:Y:S04]  /*a3a0*/  @P0 LDGSTS.E.BYPASS.LTC128B.128 [R213+0xe080], [R2.64+0x100], !P3 ;  /* 0x0e08010002d50fae */ /* 0x0003e8000d901d46 */
[----:B------:R1:W-:Y:S01]  /*a3b0*/  @P0 LDGSTS.E.BYPASS.LTC128B.128 [R213+0xf880], [R2.64+0x180], !P4 ;  /* 0x0f88018002d50fae */ /* 0x0003e2000e101d46 */
[----:B------:R-:W-:-:S03]  /*a3c0*/  ISETP.LT.AND P0, PT, RZ, c[0x0][0x27c], PT ;  /* 0x00009f00ff007a0c */ /* 0x000fc60003f01270 */
[----:B------:R-:W0:Y:S01]  /*a3d0*/  LDGDEPBAR ;  /* 0x00000000000079af */ /* 0x000e220000000000 */
[----:B------:R-:W-:-:S09]  /*a3e0*/  ISETP.NE.AND P6, PT, R15, RZ, PT ;  /* 0x000000ff0f00720c */ /* 0x000fd20003fc5270 */
[----:B------:R-:W-:Y:S05]  /*a3f0*/  @P0 BRA `(.L_x_2409) ;  /* 0x0000002000000947 */ /* 0x000fea0003800000 */
[----:B------:R-:W-:-:S04]  /*a400*/  DEPBAR.LE SB0, 0x1 ;  /* 0x000080400000791a */ /* 0x000fc80000000000 */
[----:B------:R-:W-:Y:S05]  /*a410*/  BRA `(.L_x_2410) ;  /* 0x00008ef000007947 */ /* 0x000fea0003800000 */
.L_x_2409:
[----:B------:R-:W-:Y:S01]  /*a420*/  ULDC.U8 UR4, c[0x0][0x298] ;  /* 0x0000a60000047ab9 */ /* 0x000fe20000000000 */
[----:B-1---5:R-:W-:Y:S01]  /*a430*/  SHF.R.S32.HI R2, RZ, 0x1f, R162 ;  /* 0x0000001fff027819 */ /* 0x022fe200000114a2 */
[----:B------:R-:W-:Y:S01]  /*a440*/  IMAD.WIDE.U32 R6, R162, c[0x0][0x280], RZ ;  /* 0x0000a000a2067a25 */ /* 0x000fe200078e00ff */
[----:B------:R-:W-:Y:S01]  /*a450*/  ISETP.NE.AND P0, PT, RZ, UR4, PT ;  /* 0x00000004ff007c0c */ /* 0x000fe2000bf05270 */
[----:B------:R-:W-:Y:S01]  /*a460*/  BSSY B2, `(.L_x_2410) ;  /* 0x00008ea000027945 */ /* 0x000fe20003800000 */
[C---:B------:R-:W-:Y:S01]  /*a470*/  IADD3 R137, R225.reuse, 0x40, RZ ;  /* 0x00000040e1897810 */ /* 0x040fe20007ffe0ff */
[C---:B------:R-:W-:Y:S01]  /*a480*/  IMAD R3, R2.reuse, c[0x0][0x280], RZ ;  /* 0x0000a00002037a24 */ /* 0x040fe200078e02ff */
[----:B------:R-:W-:Y:S01]  /*a490*/  IADD3 R138, R225, 0x60, RZ ;  /* 0x00000060e18a7810 */ /* 0x000fe20007ffe0ff */
[----:B------:R-:W-:Y:S02]  /*a4a0*/  IMAD R2, R2, c[0x0][0x290], RZ ;  /* 0x0000a40002027a24 */ /* 0x000fe400078e02ff */
[----:B------:R-:W-:-:S02]  /*a4b0*/  IMAD R3, R162, c[0x0][0x284], R3 ;  /* 0x0000a100a2037a24 */ /* 0x000fc400078e0203 */
[----:B------:R-:W-:Y:S01]  /*a4c0*/  IMAD R8, R162, c[0x0][0x294], R2 ;  /* 0x0000a500a2087a24 */ /* 0x000fe200078e0202 */
[----:B------:R-:W-:Y:S01]  /*a4d0*/  LEA R2, R100, R16, 0x5 ;  /* 0x0000001064027211 */ /* 0x000fe200078e28ff */
[----:B------:R-:W-:Y:S01]  /*a4e0*/  IMAD.WIDE.U32 R4, R162, c[0x0][0x290], RZ ;  /* 0x0000a400a2047a25 */ /* 0x000fe200078e00ff */
[----:B------:R-:W-:-:S04]  /*a4f0*/  IADD3 R3, R3, R7, RZ ;  /* 0x0000000703037210 */ /* 0x000fc80007ffe0ff */
[----:B------:R-:W-:Y:S01]  /*a500*/  IADD3 R8, R8, R5, RZ ;  /* 0x0000000508087210 */ /* 0x000fe20007ffe0ff */
[----:B------:R-:W-:Y:S05]  /*a510*/  @!P0 BRA `(.L_x_2411) ;  /* 0x0000459000008947 */ /* 0x000fea0003800000 */
[----:B------:R-:W-:Y:S01]  /*a520*/  ISETP.NE.AND P1, PT, R147, 0x1, PT ;  /* 0x000000019300780c */ /* 0x000fe20003f25270 */
[----:B------:R-:W-:Y:S01]  /*a530*/  IMAD.MOV.U32 R7, RZ, RZ, R3 ;  /* 0x000000ffff077224 */ /* 0x000fe200078e0003 */
[----:B------:R-:W-:Y:S01]  /*a540*/  BSSY B0, `(.L_x_2412) ;  /* 0x000004f000007945 */ /* 0x000fe20003800000 */
[----:B------:R-:W-:Y:S01]  /*a550*/  SHF.R.S32.HI R34, RZ, 0x1f, R140 ;  /* 0x0000001fff227819 */ /* 0x000fe2000001148c */
[----:B------:R-:W-:Y:S01]  /*a560*/  CS2R R64, SRZ ;  /* 0x0000000000407805 */ /* 0x000fe2000001ff00 */
        /* <DEDUP_REMOVED lines=8> */
[----:B------:R-:W-:Y:S01]  /*a5f0*/  @P1 IMAD.HI.U32 R0, R2, c[0x0][0x2c8], RZ ;  /* 0x0000b20002001a27 */ /* 0x000fe200078e00ff */
[----:B------:R-:W-:Y:S01]  /*a600*/  CS2R R38, SRZ ;  /* 0x0000000000267805 */ /* 0x000fe2000001ff00 */
[----:B------:R-:W-:Y:S01]  /*a610*/  CS2R R28, SRZ ;  /* 0x00000000001c7805 */ /* 0x000fe2000001ff00 */
[----:B------:R-:W-:-:S02]  /*a620*/  CS2R R24, SRZ ;  /* 0x0000000000187805 */ /* 0x000fc4000001ff00 */
[----:B------:R-:W-:-:S04]  /*a630*/  @P1 SHF.R.U32.HI R2, RZ, c[0x0][0x2cc], R0 ;  /* 0x0000b300ff021a19 */ /* 0x000fc80000011600 */
        /* <DEDUP_REMOVED lines=23> */
[----:B------:R-:W-:-:S09]  /*a7b0*/  ISETP.GE.AND P1, PT, R139, c[0x0][0x27c], PT ;  /* 0x00009f008b007a0c */ /* 0x000fd20003f26270 */
[C---:B------:R-:W-:Y:S01]  /*a7c0*/  @!P3 IMAD.SHL.U32 R6, R140.reuse, 0x2, RZ ;  /* 0x000000028c06b824 */ /* 0x040fe200078e00ff */
[----:B------:R-:W-:-:S04]  /*a7d0*/  @!P3 SHF.L.U64.HI R5, R140, 0x1, R34 ;  /* 0x000000018c05b819 */ /* 0x000fc80000010222 */
[----:B--2---:R-:W-:-:S05]  /*a7e0*/  @!P3 IADD3 R18, P0, R3, R6, RZ ;  /* 0x000000060312b210 */ /* 0x004fca0007f1e0ff */
[----:B----4-:R-:W-:Y:S01]  /*a7f0*/  @!P3 IMAD.X R19, R4, 0x1, R5, P0 ;  /* 0x000000010413b824 */ /* 0x010fe200000e0605 */
        /* <DEDUP_REMOVED lines=33> */
[----:B------:R-:W-:-:S05]  /*aa10*/  @!P0 IMAD.X R5, R2, 0x1, R20, P4 ;  /* 0x0000000102058824 */ /* 0x000fca00020e0614 */
[----:B------:R1:W5:Y:S03]  /*aa20*/  @!P0 LD.E.64 R44, [R4.64] ;  /* 0x00000006042c8980 */ /* 0x000366000c101b00 */
.L_x_2413:
[----:B------:R-:W-:Y:S05]  /*aa30*/  BSYNC B0 ;  /* 0x0000000000007941 */ /* 0x000fea0003800000 */
.L_x_2412:
        /* <DEDUP_REMOVED lines=84> */
.L_x_2415:
[----:B------:R-:W-:Y:S05]  /*af80*/  BSYNC B0 ;  /* 0x0000000000007941 */ /* 0x000fea0003800000 */
.L_x_2414:
        /* <DEDUP_REMOVED lines=57> */
[----:B------:R1:W5:Y:S01]  /*b320*/  @!P3 LD.E.64 R60, [R18.64] ;  /* 0x00000006123cb980 */ /* 0x000362000c101b00 */
[----:B----4-:R-:W-:Y:S01]  /*b330*/  @!P3 IMAD.X R17, R2, 0x1, R6, P0 ;  /* 0x000000010211b824 */ /* 0x010fe200000e0606 */
[----:B------:R-:W-:Y:S02]  /*b340*/  @!P2 SHF.L.U64.HI R6, R143, 0x1, R21 ;  /* 0x000000018f06a819 */ /* 0x000fe40000010215 */
[-C--:B------:R-:W-:Y:S01]  /*b350*/  @!P2 IADD3 R14, P0, R3, R5.reuse, RZ ;  /* 0x00000005030ea210 */ /* 0x080fe20007f1e0ff */
[----:B------:R-:W-:Y:S01]  /*b360*/  CS2R R70, SRZ ;  /* 0x0000000000467805 */ /* 0x000fe2000001ff00 */
[----:B------:R-:W-:Y:S01]  /*b370*/  CS2R R72, SRZ ;  /* 0x0000000000487805 */ /* 0x000fe2000001ff00 */
[----:B------:R-:W-:Y:S01]  /*b380*/  CS2R R74, SRZ ;  /* 0x00000000004a7805 */ /* 0x000fe2000001ff00 */
[----:B------:R2:W5:Y:S01]  /*b390*/  @!P3 LD.E.64 R62, [R16.64] ;  /* 0x00000006103eb980 */ /* 0x000562000c101b00 */
[----:B------:R-:W-:Y:S01]  /*b3a0*/  @!P2 IMAD.X R15, R4, 0x1, R6, P0 ;  /* 0x00000001040fa824 */ /* 0x000fe200000e0606 */
[----:B------:R-:W-:Y:S01]  /*b3b0*/  @!P2 IADD3 R12, P0, R0, R5, RZ ;  /* 0x00000005000ca210 */ /* 0x000fe20007f1e0ff */
[----:B------:R-:W-:-:S04]  /*b3c0*/  @!P1 IMAD.SHL.U32 R5, R139, 0x2, RZ ;  /* 0x000000028b059824 */ /* 0x000fc800078e00ff */
[----:B------:R-:W-:Y:S01]  /*b3d0*/  @!P2 IMAD.X R13, R2, 0x1, R6, P0 ;  /* 0x00000001020da824 */ /* 0x000fe200000e0606 */
[----:B------:R-:W-:Y:S02]  /*b3e0*/  @!P1 SHF.L.U64.HI R6, R139, 0x1, R31 ;  /* 0x000000018b069819 */ /* 0x000fe4000001021f */
[-C--:B------:R-:W-:Y:S02]  /*b3f0*/  @!P1 IADD3 R10, P0, R3, R5.reuse, RZ ;  /* 0x00000005030a9210 */ /* 0x080fe40007f1e0ff */
[----:B------:R2:W5:Y:S03]  /*b400*/  @!P2 LD.E.64 R66, [R12.64] ;  /* 0x000000060c42a980 */ /* 0x000566000c101b00 */
[----:B------:R-:W-:Y:S01]  /*b410*/  @!P1 IMAD.X R11, R4, 0x1, R6, P0 ;  /* 0x00000001040b9824 */ /* 0x000fe200000e0606 */
[----:B------:R-:W-:Y:S01]  /*b420*/  @!P1 IADD3 R8, P0, R0, R5, RZ ;  /* 0x0000000500089210 */ /* 0x000fe20007f1e0ff */
[----:B-1----:R-:W-:-:S03]  /*b430*/  CS2R R18, SRZ ;  /* 0x0000000000127805 */ /* 0x002fc6000001ff00 */
[----:B------:R2:W5:Y:S01]  /*b440*/  @!P1 LD.E.64 R68, [R10.64] ;  /* 0x000000060a449980 */ /* 0x000562000c101b00 */
[----:B------:R-:W-:Y:S01]  /*b450*/  @!P1 IMAD.X R9, R2, 0x1, R6, P0 ;  /* 0x0000000102099824 */ /* 0x000fe200000e0606 */
[C---:B------:R-:W-:Y:S02]  /*b460*/  ISETP.GE.AND P0, PT, R142.reuse, c[0x0][0x27c], PT ;  /* 0x00009f008e007a0c */ /* 0x040fe40003f06270 */
[----:B------:R2:W5:Y:S04]  /*b470*/  @!P2 LD.E.64 R18, [R14.64] ;  /* 0x000000060e12a980 */ /* 0x000568000c101b00 */
[----:B------:R2:W5:Y:S07]  /*b480*/  @!P1 LD.E.64 R70, [R8.64] ;  /* 0x0000000608469980 */ /* 0x00056e000c101b00 */
        /* <DEDUP_REMOVED lines=8> */
.L_x_2417:
[----:B------:R-:W-:Y:S05]  /*b510*/  BSYNC B0 ;  /* 0x0000000000007941 */ /* 0x000fea0003800000 */
.L_x_2416:
[----:B--2--5:R-:W-:Y:S01]  /*b520*/  IMAD.MOV.U32 R4, RZ, RZ, R68 ;  /* 0x000000ffff047224 */ /* 0x024fe200078e0044 */
[----:B---3--:R-:W-:Y:S01]  /*b530*/  MOV R3, R69 ;  /* 0x0000004500037202 */ /* 0x008fe20000000f00 */
[----:B----4-:R-:W-:Y:S01]  /*b540*/  IMAD.MOV.U32 R2, RZ, RZ, R72 ;  /* 0x000000ffff027224 */ /* 0x010fe200078e0048 */
[----:B------:R-:W-:Y:S01]  /*b550*/  MOV R7, R66 ;  /* 0x0000004200077202 */ /* 0x000fe20000000f00 */
[----:B-1----:R-:W-:Y:S01]  /*b560*/  IMAD.MOV.U32 R0, RZ, RZ, R73 ;  /* 0x000000ffff007224 */ /* 0x002fe200078e0049 */
        /* <DEDUP_REMOVED lines=10> */
[----:B------:R-:W1:Y:S01]  /*b610*/  SHFL.IDX PT, R3, R33, 0x3, 0x181f ;  /* 0x00781f0021037f89 */ /* 0x000e6200000e0000 */
[----:B------:R-:W-:Y:S01]  /*b620*/  IMAD.MOV.U32 R6, RZ, RZ, R67 ;  /* 0x000000ffff067224 */ /* 0x000fe200078e0043 */
[----:B------:R-:W-:Y:S01]  /*b630*/  PRMT R108, R2, 0x5410, R0 ;  /* 0x00005410026c7816 */ /* 0x000fe20000000000 */
[----:B------:R-:W-:Y:S01]  /*b640*/  IMAD.MOV.U32 R2, RZ, RZ, R74 ;  /* 0x000000ffff027224 */ /* 0x000fe200078e004a */
[----:B------:R-:W-:Y:S01]  /*b650*/  MOV R0, R75 ;  /* 0x0000004b00007202 */ /* 0x000fe20000000f00 */
[----:B------:R2:W3:Y:S01]  /*b660*/  SHFL.IDX PT, R8, R30, 0x3, 0x181f ;  /* 0x00781f001e087f89 */ /* 0x0004e200000e0000 */
[----:B------:R-:W-:Y:S01]  /*b670*/  PRMT R109, R5, 0x5410, R4 ;  /* 0x00005410056d7816 */ /* 0x000fe20000000004 */
[----:B------:R-:W-:Y:S01]  /*b680*/  IMAD.MOV.U32 R5, RZ, RZ, R62 ;  /* 0x000000ffff057224 */ /* 0x000fe200078e003e */
[----:B------:R-:W-:Y:S01]  /*b690*/  PRMT R111, R2, 0x5410, R0 ;  /* 0x00005410026f7816 */ /* 0x000fe20000000000 */
[----:B------:R-:W-:Y:S01]  /*b6a0*/  BSSY B0, `(.L_x_2418) ;  /* 0x000003a000007945 */ /* 0x000fe20003800000 */
[----:B------:R-:W-:Y:S01]  /*b6b0*/  MOV R4, R63 ;  /* 0x0000003f00047202 */ /* 0x000fe20000000f00 */
[----:B------:R4:W1:Y:S01]  /*b6c0*/  SHFL.IDX PT, R2, R35, 0x3, 0x181f ;  /* 0x00781f0023027f89 */ /* 0x00086200000e0000 */
[----:B------:R-:W-:Y:S01]  /*b6d0*/  CS2R R82, SRZ ;  /* 0x0000000000527805 */ /* 0x000fe2000001ff00 */
[----:B------:R-:W-:Y:S01]  /*b6e0*/  CS2R R78, SRZ ;  /* 0x00000000004e7805 */ /* 0x000fe2000001ff00 */
[----:B------:R-:W-:Y:S01]  /*b6f0*/  CS2R R86, SRZ ;  /* 0x0000000000567805 */ /* 0x000fe2000001ff00 */
[----:B------:R1:W3:Y:S01]  /*b700*/  SHFL.IDX PT, R0, R32, 0x3, 0x181f ;  /* 0x00781f0020007f89 */ /* 0x0002e200000e0000 */
[----:B------:R-:W-:Y:S01]  /*b710*/  CS2R R84, SRZ ;  /* 0x0000000000547805 */ /* 0x000fe2000001ff00 */
[----:B------:R-:W-:Y:S01]  /*b720*/  CS2R R80, SRZ ;  /* 0x0000000000507805 */ /* 0x000fe2000001ff00 */
[----:B------:R-:W-:Y:S01]  /*b730*/  CS2R R76, SRZ ;  /* 0x00000000004c7805 */ /* 0x000fe2000001ff00 */
[----:B--2---:R-:W-:-:S02]  /*b740*/  PRMT R30, R5, 0x5410, R4 ;  /* 0x00005410051e7816 */ /* 0x004fc40000000004 */
[----:B----4-:R-:W-:Y:S01]  /*b750*/  PRMT R35, R7, 0x5410, R6 ;  /* 0x0000541007237816 */ /* 0x010fe20000000006 */
[----:B-1----:R-:W-:Y:S01]  /*b760*/  CS2R R32, SRZ ;  /* 0x0000000000207805 */ /* 0x002fe2000001ff00 */
[----:B------:R-:W-:Y:S05]  /*b770*/  @P5 BRA `(.L_x_2419) ;  /* 0x000002c000005947 */ /* 0x000fea0003800000 */
[----:B---3--:R-:W-:Y:S01]  /*b780*/  ISETP.GE.AND P1, PT, R143, c[0x0][0x27c], PT ;  /* 0x00009f008f007a0c */ /* 0x008fe20003f26270 */
        /* <DEDUP_REMOVED lines=23> */
[----:B------:R-:W-:-:S04]  /*b900*/  CS2R R32, SRZ ;  /* 0x0000000000207805 */ /* 0x000fc8000001ff00 */
[----:B-1----:R-:W-:Y:S02]  /*b910*/  @!P1 IADD3 R6, P0, R2, R9, RZ ;  /* 0x0000000902069210 */ /* 0x002fe40007f1e0ff */
[----:B--2---:R-:W-:-:S05]  /*b920*/  @!P1 SHF.L.U64.HI R5, R140, 0x1, R34 ;  /* 0x000000018c059819 */ /* 0x004fca0000010222 */
[----:B------:R-:W-:Y:S01]  /*b930*/  @!P1 IMAD.X R7, R3, 0x1, R5, P0 ;  /* 0x0000000103079824 */ /* 0x000fe200000e0605 */
[----:B------:R-:W-:Y:S01]  /*b940*/  @!P1 IADD3 R4, P0, R0, R9, RZ ;  /* 0x0000000900049210 */ /* 0x000fe20007f1e0ff */
[----:B------:R-:W-:-:S03]  /*b950*/  CS2R R76, SRZ ;  /* 0x00000000004c7805 */ /* 0x000fc6000001ff00 */
[----:B------:R1:W5:Y:S01]  /*b960*/  @!P1 LD.E.64 R32, [R6.64] ;  /* 0x0000000606209980 */ /* 0x000362000c101b00 */
[----:B------:R-:W-:Y:S01]  /*b970*/  @!P1 IMAD.X R5, R8, 0x1, R5, P0 ;  /* 0x0000000108059824 */ /* 0x000fe200000e0605 */
[----:B------:R-:W-:-:S04]  /*b980*/  ISETP.GE.AND P0, PT, R142, c[0x0][0x27c], PT ;  /* 0x00009f008e007a0c */ /* 0x000fc80003f06270 */
[----:B------:R2:W5:Y:S01]  /*b990*/  @!P1 LD.E.64 R76, [R4.64] ;  /* 0x00000006044c9980 */ /* 0x000562000c101b00 */
[----:B------:R-:W-:Y:S01]  /*b9a0*/  CS2R R88, SRZ ;  /* 0x0000000000587805 */ /* 0x000fe2000001ff00 */
[----:B------:R-:W-:-:S07]  /*b9b0*/  CS2R R86, SRZ ;  /* 0x0000000000567805 */ /* 0x000fce000001ff00 */
[C---:B-1----:R-:W-:Y:S01]  /*b9c0*/  @!P0 IMAD.SHL.U32 R6, R142.reuse, 0x2, RZ ;  /* 0x000000028e068824 */ /* 0x042fe200078e00ff */
[----:B------:R-:W-:-:S04]  /*b9d0*/  @!P0 SHF.L.U64.HI R7, R142, 0x1, R40 ;  /* 0x000000018e078819 */ /* 0x000fc80000010228 */
[----:B--2---:R-:W-:-:S05]  /*b9e0*/  @!P0 IADD3 R4, P1, R2, R6, RZ ;  /* 0x0000000602048210 */ /* 0x004fca0007f3e0ff */
[----:B------:R-:W-:Y:S01]  /*b9f0*/  @!P0 IMAD.X R5, R3, 0x1, R7, P1 ;  /* 0x0000000103058824 */ /* 0x000fe200008e0607 */
[----:B------:R-:W-:-:S04]  /*ba00*/  @!P0 IADD3 R2, P1, R0, R6, RZ ;  /* 0x0000000600028210 */ /* 0x000fc80007f3e0ff */
[----:B------:R1:W5:Y:S01]  /*ba10*/  @!P0 LD.E.64 R88, [R4.64] ;  /* 0x0000000604588980 */ /* 0x000362000c101b00 */
[----:B------:R-:W-:-:S05]  /*ba20*/  @!P0 IMAD.X R3, R8, 0x1, R7, P1 ;  /* 0x0000000108038824 */ /* 0x000fca00008e0607 */
[----:B------:R1:W5:Y:S03]  /*ba30*/  @!P0 LD.E.64 R86, [R2.64] ;  /* 0x0000000602568980 */ /* 0x000366000c101b00 */
.L_x_2419:
[----:B---3--:R-:W-:Y:S05]  /*ba40*/  BSYNC B0 ;  /* 0x0000000000007941 */ /* 0x008fea0003800000 */
.L_x_2418:
        /* <DEDUP_REMOVED lines=78> */
.L_x_2423:
[----:B------:R-:W-:Y:S05]  /*bf30*/  BSYNC B0 ;  /* 0x0000000000007941 */ /* 0x000fea0003800000 */
.L_x_2422:
        /* <DEDUP_REMOVED lines=45> */
.L_x_2425:
[----:B------:R-:W-:Y:S05]  /*c210*/  BSYNC B0 ;  /* 0x0000000000007941 */ /* 0x000fea0003800000 */
.L_x_2424:
        /* <DEDUP_REMOVED lines=45> */
.L_x_2427:
[----:B------:R-:W-:Y:S05]  /*c4f0*/  BSYNC B0 ;  /* 0x0000000000007941 */ /* 0x000fea0003800000 */
.L_x_2426:
        /* <DEDUP_REMOVED lines=44> */
.L_x_2421:
[----:B------:R-:W-:Y:S05]  /*c7c0*/  BSYNC B1 ;  /* 0x0000000000017941 */ /* 0x000fea0003800000 */
.L_x_2420:
        /* <DEDUP_REMOVED lines=49> */
.L_x_2431:
[----:B------:R-:W-:Y:S05]  /*cae0*/  BSYNC B0 ;  /* 0x0000000000007941 */ /* 0x000fea0003800000 */
.L_x_2430:
        /* <DEDUP_REMOVED lines=45> */
.L_x_2433:
[----:B------:R-:W-:Y:S05]  /*cdc0*/  BSYNC B0 ;  /* 0x0000000000007941 */ /* 0x000fea0003800000 */
.L_x_2432:
        /* <DEDUP_REMOVED lines=45> */
.L_x_2435:
[----:B------:R-:W-:Y:S05]  /*d0a0*/  BSYNC B0 ;  /* 0x0000000000007941 */ /* 0x000fea0003800000 */
.L_x_2434:
        /* <DEDUP_REMOVED lines=44> */
.L_x_2429:
[----:B------:R-:W-:Y:S05]  /*d370*/  BSYNC B1 ;  /* 0x0000000000017941 */ /* 0x000fea0003800000 */
.L_x_2428:
        /* <DEDUP_REMOVED lines=48> */
.L_x_2439:
[----:B------:R-:W-:Y:S05]  /*d680*/  BSYNC B0 ;  /* 0x0000000000007941 */ /* 0x000fea0003800000 */
.L_x_2438:
        /* <DEDUP_REMOVED lines=45> */
.L_x_2441:
[----:B------:R-:W-:Y:S05]  /*d960*/  BSYNC B0 ;  /* 0x0000000000007941 */ /* 0x000fea0003800000 */
.L_x_2440:
        /* <DEDUP_REMOVED lines=45> */
.L_x_2443:
[----:B------:R-:W-:Y:S05]  /*dc40*/  BSYNC B0 ;  /* 0x0000000000007941 */ /* 0x000fea0003800000 */
.L_x_2442:
        /* <DEDUP_REMOVED lines=44> */
.L_x_2437:
[----:B------:R-:W-:Y:S05]  /*df10*/  BSYNC B1 ;  /* 0x0000000000017941 */ /* 0x000fea0003800000 */
.L_x_2436:
        /* <DEDUP_REMOVED lines=47> */
.L_x_2446:
[----:B------:R-:W-:Y:S05]  /*e210*/  BSYNC B0 ;  /* 0x0000000000007941 */ /* 0x000fea0003800000 */
.L_x_2445:
        /* <DEDUP_REMOVED lines=45> */
.L_x_2448:
[----:B------:R-:W-:Y:S05]  /*e4f0*/  BSYNC B0 ;  /* 0x0000000000007941 */ /* 0x000fea0003800000 */
.L_x_2447:
        /* <DEDUP_REMOVED lines=45> */
.L_x_2450:
[----:B------:R-:W-:Y:S05]  /*e7d0*/  BSYNC B0 ;  /* 0x0000000000007941 */ /* 0x000fea0003800000 */
.L_x_2449:
        /* <DEDUP_REMOVED lines=45> */
.L_x_2411:
[----:B------:R-:W-:Y:S01]  /*eab0*/  ISETP.NE.AND P0, PT, R147, 0x1, PT ;  /* 0x000000019300780c */ /* 0x000fe20003f05270 */
[----:B------:R-:W-:Y:S01]  /*eac0*/  IMAD.MOV.U32 R7, RZ, RZ, R3 ;  /* 0x000000ffff077224 */ /* 0x000fe200078e0003 */
        /* <DEDUP_REMOVED lines=9> */
[----:B------:R-:W-:-:S02]  /*eb60*/  CS2R R16, SRZ ;  /* 0x0000000000107805 */ /* 0x000fc4000001ff00 */
        /* <DEDUP_REMOVED lines=47> */
.L_x_2452:
[----:B------:R-:W-:Y:S05]  /*ee60*/  BSYNC B0 ;  /* 0x0000000000007941 */ /* 0x000fea0003800000 */
.L_x_2451:
[----:B-12--5:R-:W-:Y:S01]  /*ee70*/  IMAD.MOV.U32 R3, RZ, RZ, R34 ;  /* 0x000000ffff037224 */ /* 0x026fe200078e0022 */
[----:B------:R-:W-:Y:S01]  /*ee80*/  LOP3.LUT P0, RZ, R218, 0x10, RZ, 0xc0, !PT ;  /* 0x00000010daff7812 */ /* 0x000fe2000780c0ff */
[----:B------:R-:W-:Y:S01]  /*ee90*/  IMAD.MOV.U32 R2, RZ, RZ, R35 ;  /* 0x000000ffff027224 */ /* 0x000fe200078e0023 */
[----:B------:R1:W2:Y:S01]  /*eea0*/  SHFL.IDX PT, R11, R13, 0x1, 0x181f ;  /* 0x00381f000d0b7f89 */ /* 0x0002a200000e0000 */
[----:B----4-:R-:W-:Y:S01]  /*eeb0*/  IMAD.MOV.U32 R5, RZ, RZ, R32 ;  /* 0x000000ffff057224 */ /* 0x010fe200078e0020 */
        /* <DEDUP_REMOVED lines=27> */
[----:B------:R-:W-:Y:S01]  /*f070*/  CS2R R60, SRZ ;  /* 0x00000000003c7805 */ /* 0x000fe2000001ff00 */
[----:B------:R1:W3:Y:S01]  /*f080*/  SHFL.IDX PT, R4, R25, 0x1, 0x181f ;  /* 0x00381f0019047f89 */ /* 0x0002e200000e0000 */
[----:B------:R-:W-:Y:S01]  /*f090*/  PRMT R40, R6, 0x7610, R40 ;  /* 0x0000761006287816 */ /* 0x000fe20000000028 */
[----:B------:R-:W-:Y:S01]  /*f0a0*/  CS2R R46, SRZ ;  /* 0x00000000002e7805 */ /* 0x000fe2000001ff00 */
[----:B------:R-:W-:Y:S01]  /*f0b0*/  PRMT R27, R3, 0x7610, R27 ;  /* 0x00007610031b7816 */ /* 0x000fe2000000001b */
[----:B---3--:R1:W3:Y:S01]  /*f0c0*/  SHFL.IDX PT, R10, R14, 0x1, 0x181f ;  /* 0x00381f000e0a7f89 */ /* 0x0082e200000e0000 */
[----:B------:R-:W-:Y:S01]  /*f0d0*/  PRMT R12, R2, 0x7610, R12 ;  /* 0x00007610020c7816 */ /* 0x000fe2000000000c */
        /* <DEDUP_REMOVED lines=13> */
[----:B------:R-:W-:-:S05]  /*f1b0*/  @!P1 IADD3 R8, P0, R4, R2, RZ ;  /* 0x0000000204089210 */ /* 0x000fca0007f1e0ff */
[--C-:B----4-:R-:W-:Y:S01]  /*f1c0*/  @!P1 IMAD.X R9, R5, 0x1, R3.reuse, P0 ;  /* 0x0000000105099824 */ /* 0x110fe200000e0603 */
        /* <DEDUP_REMOVED lines=17> */
.L_x_2454:
[----:B--2---:R-:W-:Y:S05]  /*f2e0*/  BSYNC B0 ;  /* 0x0000000000007941 */ /* 0x004fea0003800000 */
.L_x_2453:
[----:B----45:R-:W-:Y:S01]  /*f2f0*/  IMAD.MOV.U32 R5, RZ, RZ, R62 ;  /* 0x000000ffff057224 */ /* 0x030fe200078e003e */
[----:B------:R-:W-:Y:S01]  /*f300*/  LOP3.LUT P0, RZ, R218, 0x20, RZ, 0xc0, !PT ;  /* 0x00000020daff7812 */ /* 0x000fe2000780c0ff */
[----:B------:R-:W-:Y:S01]  /*f310*/  IMAD.MOV.U32 R3, RZ, RZ, R60 ;  /* 0x000000ffff037224 */ /* 0x000fe200078e003c */
[----:B------:R-:W-:Y:S01]  /*f320*/  MOV R6, R51 ;  /* 0x0000003300067202 */ /* 0x000fe20000000f00 */
        /* <DEDUP_REMOVED lines=24> */
[----:B------:R2:W1:Y:S01]  /*f4b0*/  SHFL.IDX PT, R4, R25, 0x2, 0x181f ;  /* 0x00581f0019047f89 */ /* 0x00046200000e0000 */
        /* <DEDUP_REMOVED lines=15> */
[----:B----4-:R-:W-:Y:S01]  /*f5b0*/  ISETP.GE.AND P1, PT, R134, c[0x0][0x27c], PT ;  /* 0x00009f0086007a0c */ /* 0x010fe20003f26270 */
        /* <DEDUP_REMOVED lines=25> */
.L_x_2456:
[----:B----4-:R-:W-:Y:S05]  /*f750*/  BSYNC B0 ;  /* 0x0000000000007941 */ /* 0x010fea0003800000 */
.L_x_2455:
[----:B-1---5:R-:W-:Y:S01]  /*f760*/  IMAD.MOV.U32 R3, RZ, RZ, R74 ;  /* 0x000000ffff037224 */ /* 0x022fe200078e004a */
[----:B------:R-:W-:Y:S01]  /*f770*/  MOV R6, R71 ;  /* 0x0000004700067202 */ /* 0x000fe20000000f00 */
[----:B------:R-:W-:Y:S01]  /*f780*/  IMAD.MOV.U32 R5, RZ, RZ, R72 ;  /* 0x000000ffff057224 */ /* 0x000fe200078e0048 */
[----:B------:R1:W4:Y:S01]  /*f790*/  SHFL.IDX PT, R11, R13, 0x3, 0x181f ;  /* 0x00781f000d0b7f89 */ /* 0x00032200000e0000 */
[----:B------:R-:W-:Y:S01]  /*f7a0*/  IMAD.MOV.U32 R2, RZ, RZ, R75 ;  /* 0x000000ffff027224 */ /* 0x000fe200078e004b */
        /* <DEDUP_REMOVED lines=15> */
[----:B------:R-:W-:Y:S01]  /*f8a0*/  CS2R R96, SRZ ;  /* 0x0000000000607805 */ /* 0x000fe2000001ff00 */
[----:B------:R-:W-:Y:S01]  /*f8b0*/  PRMT R119, R119, 0x5410, R3 ;  /* 0x0000541077777816 */ /* 0x000fe20000000003 */
[----:B------:R-:W-:Y:S01]  /*f8c0*/  IMAD.MOV.U32 R3, RZ, RZ, R76 ;  /* 0x000000ffff037224 */ /* 0x000fe200078e004c */
[----:B------:R-:W-:Y:S01]  /*f8d0*/  PRMT R117, R117, 0x5410, R2 ;  /* 0x0000541075757816 */ /* 0x000fe20000000002 */
[----:B------:R-:W-:Y:S01]  /*f8e0*/  IMAD.MOV.U32 R2, RZ, RZ, R77 ;  /* 0x000000ffff027224 */ /* 0x000fe200078e004d */
[----:B------:R-:W-:Y:S01]  /*f8f0*/  PRMT R114, R4, 0x7610, R114 ;  /* 0x0000761004727816 */ /* 0x000fe20000000072 */
[----:B------:R1:W2:Y:S01]  /*f900*/  SHFL.IDX PT, R5, R15, 0x3, 0x181f ;  /* 0x00781f000f057f89 */ /* 0x0002a200000e0000 */
[----:B------:R-:W-:Y:S01]  /*f910*/  PRMT R118, R118, 0x5410, R3 ;  /* 0x0000541076767816 */ /* 0x000fe20000000003 */
[----:B------:R-:W-:Y:S01]  /*f920*/  IMAD.MOV.U32 R3, RZ, RZ, R68 ;  /* 0x000000ffff037224 */ /* 0x000fe200078e0044 */
[----:B------:R-:W-:Y:S01]  /*f930*/  PRMT R117, R2, 0x7610, R117 ;  /* 0x0000761002757816 */ /* 0x000fe20000000075 */
[----:B------:R-:W-:Y:S01]  /*f940*/  IMAD.MOV.U32 R2, RZ, RZ, R69 ;  /* 0x000000ffff027224 */ /* 0x000fe200078e0045 */
        /* <DEDUP_REMOVED lines=11> */
[----:B----4-:R-:W-:Y:S01]  /*fa00*/  ISETP.GE.AND P1, PT, R134, c[0x0][0x27c], PT ;  /* 0x00009f0086007a0c */ /* 0x010fe20003f26270 */
[----:B------:R-:W-:Y:S01]  /*fa10*/  CS2R R82, SRZ ;  /* 0x0000000000527805 */ /* 0x000fe2000001ff00 */
[----:B------:R-:W-:-:S11]  /*fa20*/  CS2R R80, SRZ ;  /* 0x0000000000507805 */ /* 0x000fd6000001ff00 */
[C---:B------:R-:W-:Y:S01]  /*fa30*/  @!P1 IMAD.SHL.U32 R2, R134.reuse, 0x2, RZ ;  /* 0x0000000286029824 */ /* 0x040fe200078e00ff */
[----:B------:R-:W-:-:S04]  /*fa40*/  @!P1 SHF.L.U64.HI R3, R134, 0x1, R135 ;  /* 0x0000000186039819 */ /* 0x000fc80000010287 */
[----:B-1----:R-:W-:-:S05]  /*fa50*/  @!P1 IADD3 R8, P0, R4, R2, RZ ;  /* 0x0000000204089210 */ /* 0x002fca0007f1e0ff */
[--C-:B--2---:R-:W-:Y:S01]  /*fa60*/  @!P1 IMAD.X R9, R5, 0x1, R3.reuse, P0 ;  /* 0x0000000105099824 */ /* 0x104fe200000e0603 */
[----:B---3--:R-:W-:Y:S01]  /*fa70*/  @!P1 IADD3 R6, P0, R10, R2, RZ ;  /* 0x000000020a069210 */ /* 0x008fe20007f1e0ff */
        /* <DEDUP_REMOVED lines=18> */
.L_x_2458:
[----:B----4-:R-:W-:Y:S05]  /*fba0*/  BSYNC B0 ;  /* 0x0000000000007941 */ /* 0x010fea0003800000 */
.L_x_2457:
        /* <DEDUP_REMOVED lines=40> */
[----:B--2---:R-:W1:Y:S01]  /*fe30*/  LDS.128 R4, [R211+0x10080] ;  /* 0x01008000d3047984 */ /* 0x004e620000000c00 */
        /* <DEDUP_REMOVED lines=10> */
[----:B------:R-:W-:-:S02]  /*fee0*/  SHF.R.U64 R41, R18, 0x10, R19 ;  /* 0x0000001012297819 */ /* 0x000fc40000001213 */
[----:B------:R-:W-:Y:S02]  /*fef0*/  IADD3 R0, R2, R0, R175 ;  /* 0x0000000002007210 */ /* 0x000fe40007ffe0af */
[--C-:B------:R-:W-:Y:S02]  /*ff00*/  SHF.R.U32.HI R25, RZ, 0x10, R21.reuse ;  /* 0x00000010ff197819 */ /* 0x100fe40000011615 */
[----:B------:R-:W-:Y:S01]  /*ff10*/  SHF.L.U32 R29, R0, 0x1, RZ ;  /* 0x00000001001d7819 */ /* 0x000fe200000006ff */
[----:B------:R-:W-:Y:S01]  /*ff20*/  HADD2.F32 R0, -RZ, R12.H0_H0 ;  /* 0x2000000cff007230 */ /* 0x000fe20000004100 */
[----:B------:R-:W-:Y:S01]  /*ff30*/  SHF.R.U64 R54, R20, 0x10, R21 ;  /* 0x0000001014367819 */ /* 0x000fe20000001215 */
[----:B------:R-:W-:Y:S01]  /*ff40*/  HADD2.F32 R88, -RZ, R25.H0_H0 ;  /* 0x20000019ff587230 */ /* 0x000fe20000004100 */
[----:B------:R-:W-:Y:S01]  /*ff50*/  SHF.R.U64 R53, R22, 0x10, R23 ;  /* 0x0000001016357819 */ /* 0x000fe20000001217 */
[----:B---3--:R-:W2:Y:S01]  /*ff60*/  LDS.128 R8, [R29+0x10080] ;  /* 0x010080001d087984 */ /* 0x008ea20000000c00 */
[----:B------:R-:W-:Y:S01]  /*ff70*/  SHF.R.U32.HI R22, RZ, 0x10, R19 ;  /* 0x00000010ff167819 */ /* 0x000fe20000011613 */
[----:B------:R-:W-:Y:S01]  /*ff80*/  HADD2.F32 R54, -RZ, R54.H0_H0 ;  /* 0x20000036ff367230 */ /* 0x000fe20000004100 */
        /* <DEDUP_REMOVED lines=9> */
[--C-:B------:R-:W-:Y:S02]  /*10020*/  HADD2.F32 R6, -RZ, R27.reuse.H1_H1 ;  /* 0x3000001bff067230 */ /* 0x100fe40000004100 */
[--C-:B------:R-:W-:Y:S02]  /*10030*/  HADD2.F32 R19, -RZ, R4.reuse.H0_H0 ;  /* 0x20000004ff137230 */ /* 0x100fe40000004100 */
[----:B------:R-:W-:Y:S02]  /*10040*/  HADD2.F32 R21, -RZ, R4.H1_H1 ;  /* 0x30000004ff157230 */ /* 0x000fe40000004100 */
[----:B------:R-:W-:Y:S02]  /*10050*/  HADD2.F32 R4, -RZ, R27.H0_H0 ;  /* 0x2000001bff047230 */ /* 0x000fe40000004100 */
        /* <DEDUP_REMOVED lines=11> */
[----:B------:R-:W-:Y:S02]  /*10110*/  HADD2.F32 R5, -RZ, R28.H0_H0 ;  /* 0x2000001cff057230 */ /* 0x000fe40000004100 */
        /* <DEDUP_REMOVED lines=47> */
.L_x_2462:
[----:B------:R-:W-:Y:S05]  /*10410*/  BSYNC B0 ;  /* 0x0000000000007941 */ /* 0x000fea0003800000 */
.L_x_2461:
        /* <DEDUP_REMOVED lines=11> */
[----:B--2---:R-:W-:Y:S02]  /*104d0*/  SHF.L.U32 R5, R0, 0x3, RZ ;  /* 0x0000000300057819 */ /* 0x004fe400000006ff */
        /* <DEDUP_REMOVED lines=68> */
[-C--:B------:R-:W-:Y:S02]  /*10920*/  FMUL.FTZ R2, R20, R10.reuse ;  /* 0x0000000a14027220 */ /* 0x080fe40000410000 */
[C---:B------:R-:W-:Y:S02]  /*10930*/  FMUL.FTZ R12, R9.reuse, R10 ;  /* 0x0000000a090c7220 */ /* 0x040fe40000410000 */
[----:B------:R-:W-:Y:S02]  /*10940*/  FFMA.FTZ R22, R9, R37, R2 ;  /* 0x0000002509167223 */ /* 0x000fe40000010002 */
[----:B------:R-:W-:Y:S02]  /*10950*/  FFMA.FTZ R30, R8, R0, R4 ;  /* 0x00000000081e7223 */ /* 0x000fe40000010004 */
        /* <DEDUP_REMOVED lines=21> */
.L_x_2460:
[----:B------:R-:W-:Y:S05]  /*10ab0*/  BSYNC B1 ;  /* 0x0000000000017941 */ /* 0x000fea0003800000 */
.L_x_2459:
[----:B------:R-:W-:Y:S01]  /*10ac0*/  IADD3 R0, R225, 0x20, RZ ;  /* 0x00000020e1007810 */ /* 0x000fe20007ffe0ff */
[----:B------:R-:W-:Y:S01]  /*10ad0*/  BSSY B1, `(.L_x_2463) ;  /* 0x00000d2000017945 */ /* 0x000fe20003800000 */
[----:B------:R-:W-:Y:S02]  /*10ae0*/  SHF.R.S32.HI R52, RZ, 0x3, R89 ;  /* 0x00000003ff347819 */ /* 0x000fe40000011459 */
[----:B------:R-:W-:-:S13]  /*10af0*/  ISETP.GE.AND P0, PT, R0, R90, PT ;  /* 0x0000005a0000720c */ /* 0x000fda0003f06270 */
[----:B------:R-:W-:Y:S05]  /*10b00*/  @P0 BRA `(.L_x_2464) ;  /* 0x00000ce000000947 */ /* 0x000fea0003800000 */
[----:B------:R-:W-:Y:S01]  /*10b10*/  ISETP.GE.AND P0, PT, R134, c[0x0][0x27c], PT ;  /* 0x00009f0086007a0c */ /* 0x000fe20003f06270 */
[----:B------:R-:W-:-:S12]  /*10b20*/  BSSY B0, `(.L_x_2465) ;  /* 0x0000064000007945 */ /* 0x000fd80003800000 */
[----:B------:R-:W-:Y:S05]  /*10b30*/  @P0 BRA `(.L_x_2466) ;  /* 0x0000062000000947 */ /* 0x000fea0003800000 */
[----:B------:R-:W-:Y:S02]  /*10b40*/  MOV R3, c[0x0][0x27c] ;  /* 0x00009f0000037a02 */ /* 0x000fe40000000f00 */
[----:B------:R-:W-:Y:S02]  /*10b50*/  LOP3.LUT R0, R174, 0x38, R134, 0xf8, !PT ;  /* 0x00000038ae007812 */ /* 0x000fe400078ef886 */
[----:B------:R-:W-:Y:S02]  /*10b60*/  LEA.HI R3, R3, R100, RZ, 0x1d ;  /* 0x0000006403037211 */ /* 0x000fe400078fe8ff */
[----:B------:R-:W-:Y:S02]  /*10b70*/  SHF.R.U32.HI R22, RZ, 0x10, R49 ;  /* 0x00000010ff167819 */ /* 0x000fe40000011631 */
[----:B-1----:R-:W-:Y:S02]  /*10b80*/  SHF.R.S32.HI R4, RZ, 0x1f, R3 ;  /* 0x0000001fff047819 */ /* 0x002fe40000011403 */
[----:B------:R-:W-:-:S02]  /*10b90*/  SHF.L.U32 R2, R3, 0x3, RZ ;  /* 0x0000000303027819 */ /* 0x000fc400000006ff */
[----:B------:R-:W-:Y:S02]  /*10ba0*/  LEA.HI R4, R4, R3, RZ, 0x3 ;  /* 0x0000000304047211 */ /* 0x000fe400078f18ff */
[----:B------:R-:W-:Y:S02]  /*10bb0*/  LOP3.LUT R3, R176, R0, R185, 0xf6, !PT ;  /* 0x00000000b0037212 */ /* 0x000fe400078ef6b9 */
[----:B------:R-:W-:Y:S02]  /*10bc0*/  LOP3.LUT R2, R174, 0x38, R2, 0xf8, !PT ;  /* 0x00000038ae027812 */ /* 0x000fe400078ef802 */
[----:B------:R-:W-:Y:S02]  /*10bd0*/  SHF.L.U32 R0, R4, 0xa, RZ ;  /* 0x0000000a04007819 */ /* 0x000fe400000006ff */
[----:B------:R-:W-:Y:S02]  /*10be0*/  LOP3.LUT R2, R2, R185, RZ, 0x3c, !PT ;  /* 0x000000b902027212 */ /* 0x000fe400078e3cff */
[----:B------:R-:W-:-:S02]  /*10bf0*/  LOP3.LUT R0, R0, 0x7fffe000, RZ, 0xc0, !PT ;  /* 0x7fffe00000007812 */ /* 0x000fc400078ec0ff */
[----:B------:R-:W-:Y:S02]  /*10c00*/  LEA R30, R3, 0x10080, 0x1 ;  /* 0x00010080031e7811 */ /* 0x000fe400078e08ff */
[----:B------:R-:W-:Y:S02]  /*10c10*/  IADD3 R0, R2, R0, R176 ;  /* 0x0000000002007210 */ /* 0x000fe40007ffe0b0 */
[----:B------:R-:W-:Y:S01]  /*10c20*/  SHF.R.U32.HI R23, RZ, 0x10, R45 ;  /* 0x00000010ff177819 */ /* 0x000fe2000001162d */
[----:B--2---:R-:W1:Y:S01]  /*10c30*/  LDS.128 R4, [R30] ;  /* 0x000000001e047984 */ /* 0x004e620000000c00 */
[----:B------:R-:W-:Y:S01]  /*10c40*/  SHF.L.U32 R28, R0, 0x1, RZ ;  /* 0x00000001001c7819 */ /* 0x000fe200000006ff */
[----:B------:R-:W-:Y:S01]  /*10c50*/  HADD2.F32 R0, -RZ, R105.H0_H0 ;  /* 0x20000069ff007230 */ /* 0x000fe20000004100 */
[----:B------:R-:W-:Y:S01]  /*10c60*/  SHF.R.U32.HI R24, RZ, 0x10, R51 ;  /* 0x00000010ff187819 */ /* 0x000fe20000011633 */
[----:B------:R-:W-:Y:S01]  /*10c70*/  HADD2.F32 R41, -RZ, R23.H0_H0 ;  /* 0x20000017ff297230 */ /* 0x000fe20000004100 */
[----:B------:R-:W-:Y:S01]  /*10c80*/  SHF.R.U64 R32, R48, 0x10, R49 ;  /* 0x0000001030207819 */ /* 0x000fe20000001231 */
[----:B---3--:R-:W2:Y:S01]  /*10c90*/  LDS.128 R8, [R28+0x10080] ;  /* 0x010080001c087984 */ /* 0x008ea20000000c00 */
[----:B------:R-:W-:-:S02]  /*10ca0*/  SHF.R.U32.HI R26, RZ, 0x10, R47 ;  /* 0x00000010ff1a7819 */ /* 0x000fc4000001162f */
[----:B------:R-:W-:Y:S02]  /*10cb0*/  SHF.R.U64 R33, R50, 0x10, R51 ;  /* 0x0000001032217819 */ /* 0x000fe40000001233 */
[----:B------:R-:W-:Y:S01]  /*10cc0*/  SHF.R.U64 R39, R44, 0x10, R45 ;  /* 0x000000102c277819 */ /* 0x000fe2000000122d */
[----:B------:R-:W-:Y:S01]  /*10cd0*/  HADD2.F32 R40, -RZ, R26.H0_H0 ;  /* 0x2000001aff287230 */ /* 0x000fe20000004100 */
[----:B------:R-:W-:Y:S01]  /*10ce0*/  SHF.R.U64 R37, R46, 0x10, R47 ;  /* 0x000000102e257819 */ /* 0x000fe2000000122f */
[----:B-1----:R-:W-:Y:S02]  /*10cf0*/  HADD2.F32 R18, -RZ, R5.H0_H0 ;  /* 0x20000005ff127230 */ /* 0x002fe40000004100 */
[--C-:B------:R-:W-:Y:S02]  /*10d00*/  HADD2.F32 R16, -RZ, R7.reuse.H0_H0 ;  /* 0x20000007ff107230 */ /* 0x100fe40000004100 */
[----:B------:R-:W-:Y:S02]  /*10d10*/  HADD2.F32 R15, -RZ, R7.H1_H1 ;  /* 0x30000007ff0f7230 */ /* 0x000fe40000004100 */
[----:B--2---:R-:W-:-:S02]  /*10d20*/  HADD2.F32 R3, -RZ, R9.H0_H0 ;  /* 0x20000009ff037230 */ /* 0x004fc40000004100 */
[----:B------:R-:W-:Y:S02]  /*10d30*/  HADD2.F32 R2, -RZ, R9.H1_H1 ;  /* 0x30000009ff027230 */ /* 0x000fe40000004100 */
[--C-:B------:R-:W-:Y:S01]  /*10d40*/  HADD2.F32 R9, -RZ, R8.reuse.H0_H0 ;  /* 0x20000008ff097230 */ /* 0x100fe20000004100 */
[-C--:B------:R-:W-:Y:S01]  /*10d50*/  FMUL.FTZ R31, R3, R0.reuse ;  /* 0x00000000031f7220 */ /* 0x080fe20000410000 */
[----:B------:R-:W-:Y:S02]  /*10d60*/  HADD2.F32 R13, -RZ, R8.H1_H1 ;  /* 0x30000008ff0d7230 */ /* 0x000fe40000004100 */
[--C-:B------:R-:W-:Y:S02]  /*10d70*/  HADD2.F32 R8, -RZ, R11.reuse.H0_H0 ;  /* 0x2000000bff087230 */ /* 0x100fe40000004100 */
[----:B------:R-:W-:Y:S02]  /*10d80*/  HADD2.F32 R7, -RZ, R11.H1_H1 ;  /* 0x3000000bff077230 */ /* 0x000fe40000004100 */
[----:B------:R-:W-:Y:S01]  /*10d90*/  HADD2.F32 R14, -RZ, R5.H1_H1 ;  /* 0x30000005ff0e7230 */ /* 0x000fe20000004100 */
[----:B------:R-:W-:Y:S01]  /*10da0*/  FMUL.FTZ R5, R18, R0 ;  /* 0x0000000012057220 */ /* 0x000fe20000410000 */
[----:B------:R-:W-:-:S02]  /*10db0*/  HADD2.F32 R11, -RZ, R22.H0_H0 ;  /* 0x20000016ff0b7230 */ /* 0x000fc40000004100 */
[--C-:B------:R-:W-:Y:S02]  /*10dc0*/  HADD2.F32 R17, -RZ, R6.reuse.H0_H0 ;  /* 0x20000006ff117230 */ /* 0x100fe40000004100 */
        /* <DEDUP_REMOVED lines=8> */
[----:B------:R-:W-:-:S02]  /*10e50*/  HADD2.F32 R4, -RZ, R105.H1_H1 ;  /* 0x30000069ff047230 */ /* 0x000fc40000004100 */
[--C-:B------:R-:W-:Y:S02]  /*10e60*/  HADD2.F32 R5, -RZ, R107.reuse.H1_H1 ;  /* 0x3000006bff057230 */ /* 0x100fe40000004100 */
[----:B------:R-:W-:Y:S01]  /*10e70*/  HADD2.F32 R0, -RZ, R107.H0_H0 ;  /* 0x2000006bff007230 */ /* 0x000fe20000004100 */
[-C--:B------:R-:W-:Y:S01]  /*10e80*/  FMUL.FTZ R3, R19, R4.reuse ;  /* 0x0000000413037220 */ /* 0x080fe20000410000 */
[----:B------:R-:W-:Y:S01]  /*10e90*/  HADD2.F32 R2, -RZ, R106.H1_H1 ;  /* 0x3000006aff027230 */ /* 0x000fe20000004100 */
[C---:B------:R-:W-:Y:S01]  /*10ea0*/  FMUL.FTZ R27, R9.reuse, R4 ;  /* 0x00000004091b7220 */ /* 0x040fe20000410000 */
[----:B------:R-:W-:Y:S01]  /*10eb0*/  HADD2.F32 R22, -RZ, R24.H0_H0 ;  /* 0x20000018ff167230 */ /* 0x000fe20000004100 */
[----:B------:R-:W-:Y:S01]  /*10ec0*/  FFMA.FTZ R34, R9, R5, R3 ;  /* 0x0000000509227223 */ /* 0x000fe20000010003 */
[----:B------:R-:W-:Y:S01]  /*10ed0*/  HADD2.F32 R3, -RZ, R108.H0_H0 ;  /* 0x2000006cff037230 */ /* 0x000fe20000004100 */
        /* <DEDUP_REMOVED lines=9> */
[----:B------:R-:W-:Y:S01]  /*10f70*/  HADD2.F32 R33, -RZ, R39.H0_H0 ;  /* 0x20000027ff217230 */ /* 0x000fe20000004100 */
[C---:B------:R-:W-:Y:S01]  /*10f80*/  FMUL.FTZ R25, R12.reuse, R2 ;  /* 0x000000020c197220 */ /* 0x040fe20000410000 */
[----:B------:R-:W-:Y:S01]  /*10f90*/  HADD2.F32 R10, -RZ, R10.H1_H1 ;  /* 0x3000000aff0a7230 */ /* 0x000fe20000004100 */
[----:B------:R-:W-:Y:S01]  /*10fa0*/  FFMA.FTZ R35, R12, R4, R11 ;  /* 0x000000040c237223 */ /* 0x000fe2000001000b */
[----:B------:R-:W-:Y:S01]  /*10fb0*/  HADD2.F32 R32, -RZ, R37.H0_H0 ;  /* 0x20000025ff207230 */ /* 0x000fe20000004100 */
[----:B------:R-:W-:-:S02]  /*10fc0*/  FMUL.FTZ R2, R21, R8 ;  /* 0x0000000815027220 */ /* 0x000fc40000410000 */
[C---:B------:R-:W-:Y:S02]  /*10fd0*/  FMUL.FTZ R11, R7.reuse, R22 ;  /* 0x00000016070b7220 */ /* 0x040fe40000410000 */
[----:B------:R-:W-:Y:S02]  /*10fe0*/  FFMA.FTZ R22, R7, R40, R0 ;  /* 0x0000002807167223 */ /* 0x000fe40000010000 */
[C---:B------:R-:W-:Y:S02]  /*10ff0*/  FMUL.FTZ R7, R13.reuse, R8 ;  /* 0x000000080d077220 */ /* 0x040fe40000410000 */
[----:B------:R-:W-:Y:S02]  /*11000*/  FMUL.FTZ R0, R20, R9 ;  /* 0x0000000914007220 */ /* 0x000fe40000410000 */
        /* <DEDUP_REMOVED lines=19> */
[----:B------:R1:W-:Y:S04]  /*11140*/  STS.128 [R30], R8 ;  /* 0x000000081e007388 */ /* 0x0003e80000000c00 */
[----:B------:R1:W-:Y:S02]  /*11150*/  STS.128 [R28+0x10080], R4 ;  /* 0x010080041c007388 */ /* 0x0003e40000000c00 */
.L_x_2466:
[----:B------:R-:W-:Y:S05]  /*11160*/  BSYNC B0 ;  /* 0x0000000000007941 */ /* 0x000fea0003800000 */
.L_x_2465:
        /* <DEDUP_REMOVED lines=10> */
[----:B--2---:R-:W-:Y:S02]  /*11210*/  SHF.L.U32 R5, R0, 0x3, RZ ;  /* 0x0000000300057819 */ /* 0x004fe400000006ff */
[----:B------:R-:W-:Y:S02]  /*11220*/  LEA.HI R4, R4, R0, RZ, 0x3 ;  /* 0x0000000004047211 */ /* 0x000fe400078f18ff */
[----:B------:R-:W-:Y:S02]  /*11230*/  IADD3 R0, R2, R3, R176 ;  /* 0x0000000302007210 */ /* 0x000fe40007ffe0b0 */
[----:B------:R-:W-:-:S02]  /*11240*/  LOP3.LUT R3, R174, 0x38, R5, 0xf8, !PT ;  /* 0x00000038ae037812 */ /* 0x000fc400078ef805 */
[----:B------:R-:W-:Y:S02]  /*11250*/  SHF.L.U32 R2, R4, 0xa, RZ ;  /* 0x0000000a04027819 */ /* 0x000fe400000006ff */
[----:B------:R-:W-:Y:S02]  /*11260*/  LOP3.LUT R3, R3, R185, RZ, 0x3c, !PT ;  /* 0x000000b903037212 */ /* 0x000fe400078e3cff */
[----:B------:R-:W-:Y:S02]  /*11270*/  LOP3.LUT R2, R2, 0x7fffe000, RZ, 0xc0, !PT ;  /* 0x7fffe00002027812 */ /* 0x000fe400078ec0ff */
[----:B------:R-:W-:Y:S02]  /*11280*/  LEA R31, R0, 0x10080, 0x1 ;  /* 0x00010080001f7811 */ /* 0x000fe400078e08ff */
[----:B------:R-:W-:Y:S02]  /*11290*/  IADD3 R2, R3, R2, R176 ;  /* 0x0000000203027210 */ /* 0x000fe40007ffe0b0 */
[----:B------:R-:W-:Y:S01]  /*112a0*/  SHF.R.U32.HI R0, RZ, 0x10, R57 ;  /* 0x00000010ff007819 */ /* 0x000fe20000011639 */
[----:B------:R-:W1:Y:S01]  /*112b0*/  LDS.128 R4, [R31] ;  /* 0x000000001f047984 */ /* 0x000e620000000c00 */
[----:B------:R-:W-:Y:S01]  /*112c0*/  SHF.L.U32 R29, R2, 0x1, RZ ;  /* 0x00000001021d7819 */ /* 0x000fe200000006ff */
[--C-:B------:R-:W-:Y:S01]  /*112d0*/  HADD2.F32 R2, -RZ, R109.reuse.H0_H0 ;  /* 0x2000006dff027230 */ /* 0x100fe20000004100 */
[----:B------:R-:W-:Y:S01]  /*112e0*/  SHF.R.U32.HI R21, RZ, 0x10, R61 ;  /* 0x00000010ff157819 */ /* 0x000fe2000001163d */
[----:B------:R-:W-:Y:S01]  /*112f0*/  HADD2.F32 R24, -RZ, R0.H0_H0 ;  /* 0x20000000ff187230 */ /* 0x000fe20000004100 */
[----:B------:R-:W-:Y:S01]  /*11300*/  SHF.R.U32.HI R22, RZ, 0x10, R59 ;  /* 0x00000010ff167819 */ /* 0x000fe2000001163b */
[----:B---3--:R-:W2:Y:S01]  /*11310*/  LDS.128 R8, [R29+0x10080] ;  /* 0x010080001d087984 */ /* 0x008ea20000000c00 */
[----:B------:R-:W-:Y:S01]  /*11320*/  HADD2.F32 R0, -RZ, R109.H1_H1 ;  /* 0x3000006dff007230 */ /* 0x000fe20000004100 */
[----:B------:R-:W-:Y:S01]  /*11330*/  SHF.R.U32.HI R23, RZ, 0x10, R63 ;  /* 0x00000010ff177819 */ /* 0x000fe2000001163f */
[----:B------:R-:W-:Y:S01]  /*11340*/  HADD2.F32 R41, -RZ, R21.H0_H0 ;  /* 0x20000015ff297230 */ /* 0x000fe20000004100 */
[----:B------:R-:W-:Y:S01]  /*11350*/  SHF.R.U64 R25, R56, 0x10, R57 ;  /* 0x0000001038197819 */ /* 0x000fe20000001239 */
[----:B------:R-:W-:Y:S01]  /*11360*/  HADD2.F32 R22, -RZ, R22.H0_H0 ;  /* 0x20000016ff167230 */ /* 0x000fe20000004100 */
[----:B------:R-:W-:Y:S01]  /*11370*/  SHF.R.U64 R35, R60, 0x10, R61 ;  /* 0x000000103c237819 */ /* 0x000fe2000000123d */
[----:B------:R-:W-:Y:S01]  /*11380*/  HADD2.F32 R40, -RZ, R23.H0_H0 ;  /* 0x20000017ff287230 */ /* 0x000fe20000004100 */
[----:B------:R-:W-:-:S02]  /*11390*/  SHF.R.U64 R30, R58, 0x10, R59 ;  /* 0x000000103a1e7819 */ /* 0x000fc4000000123b */
        /* <DEDUP_REMOVED lines=44> */
[-C--:B------:R-:W-:Y:S02]  /*11660*/  FMUL.FTZ R2, R20, R10.reuse ;  /* 0x0000000a14027220 */ /* 0x080fe40000410000 */
[----:B------:R-:W-:-:S02]  /*11670*/  FMUL.FTZ R12, R9, R10 ;  /* 0x0000000a090c7220 */ /* 0x000fc40000410000 */
[----:B------:R-:W-:Y:S02]  /*11680*/  FFMA.FTZ R22, R9, R39, R2 ;  /* 0x0000002709167223 */ /* 0x000fe40000010002 */
[----:B------:R-:W-:Y:S02]  /*11690*/  FFMA.FTZ R30, R8, R0, R4 ;  /* 0x00000000081e7223 */ /* 0x000fe40000010004 */
        /* <DEDUP_REMOVED lines=21> */
.L_x_2464:
[----:B------:R-:W-:Y:S05]  /*117f0*/  BSYNC B1 ;  /* 0x0000000000017941 */ /* 0x000fea0003800000 */
.L_x_2463:
        /* <DEDUP_REMOVED lines=13> */
[----:B-12---:R-:W-:Y:S02]  /*118d0*/  MOV R5, c[0x0][0x27c] ;  /* 0x00009f0000057a02 */ /* 0x006fe40000000f00 */
        /* <DEDUP_REMOVED lines=97> */
.L_x_2470:
[----:B------:R-:W-:Y:S05]  /*11ef0*/  BSYNC B0 ;  /* 0x0000000000007941 */ /* 0x000fea0003800000 */
.L_x_2469:
[----:B------:R-:W-:-:S13]  /*11f00*/  ISETP.GE.AND P0, PT, R136, c[0x0][0x27c], PT ;  /* 0x00009f0088007a0c */ /* 0x000fda0003f06270 */
[----:B------:R-:W-:Y:S05]  /*11f10*/  @P0 BRA `(.L_x_2468) ;  /* 0x0000066000000947 */ /* 0x000fea0003800000 */
[----:B------:R-:W-:Y:S02]  /*11f20*/  MOV R2, c[0x0][0x27c] ;  /* 0x00009f0000027a02 */ /* 0x000fe40000000f00 */
[----:B-1----:R-:W-:Y:S02]  /*11f30*/  LEA.HI R4, R91, R136, RZ, 0x6 ;  /* 0x000000885b047211 */ /* 0x002fe400078f30ff */
[----:B------:R-:W-:Y:S02]  /*11f40*/  LEA.HI R2, R2, R52, RZ, 0x1d ;  /* 0x0000003402027211 */ /* 0x000fe400078fe8ff */
[----:B------:R-:W-:Y:S02]  /*11f50*/  LOP3.LUT R3, R0, 0x38, R89, 0xf8, !PT ;  /* 0x0000003800037812 */ /* 0x000fe400078ef859 */
[----:B--2---:R-:W-:Y:S02]  /*11f60*/  SHF.R.S32.HI R5, RZ, 0x1f, R2 ;  /* 0x0000001fff057819 */ /* 0x004fe40000011402 */
        /* <DEDUP_REMOVED lines=97> */
.L_x_2468:
[----:B------:R-:W-:Y:S05]  /*12580*/  BSYNC B1 ;  /* 0x0000000000017941 */ /* 0x000fea0003800000 */
.L_x_2467:
        /* <DEDUP_REMOVED lines=110> */
.L_x_2472:
[----:B------:R-:W-:Y:S05]  /*12c70*/  BSYNC B0 ;  /* 0x0000000000007941 */ /* 0x000fea0003800000 */
.L_x_2471:
[----:B------:R-:W-:-:S13]  /*12c80*/  ISETP.GE.AND P0, PT, R136, c[0x0][0x27c], PT ;  /* 0x00009f0088007a0c */ /* 0x000fda0003f06270 */
[----:B------:R-:W-:Y:S05]  /*12c90*/  @P0 BRA `(.L_x_2444) ;  /* 0x0000066000000947 */ /* 0x000fea0003800000 */
[----:B------:R-:W-:Y:S02]  /*12ca0*/  MOV R2, c[0x0][0x27c] ;  /* 0x00009f0000027a02 */ /* 0x000fe40000000f00 */
[----:B-1----:R-:W-:Y:S02]  /*12cb0*/  LEA.HI R4, R91, R136, RZ, 0x6 ;  /* 0x000000885b047211 */ /* 0x002fe400078f30ff */
[----:B------:R-:W-:Y:S02]  /*12cc0*/  LEA.HI R2, R2, R52, RZ, 0x1d ;  /* 0x0000003402027211 */ /* 0x000fe400078fe8ff */
[----:B------:R-:W-:Y:S02]  /*12cd0*/  SHF.L.U32 R6, R4, 0x7, RZ ;  /* 0x0000000704067819 */ /* 0x000fe400000006ff */
[----:B------:R-:W-:Y:S02]  /*12ce0*/  SHF.R.S32.HI R4, RZ, 0x1f, R2 ;  /* 0x0000001fff047819 */ /* 0x000fe40000011402 */
[----:B--2---:R-:W-:-:S02]  /*12cf0*/  SHF.L.U32 R5, R2, 0x3, RZ ;  /* 0x0000000302057819 */ /* 0x004fc400000006ff */
        /* <DEDUP_REMOVED lines=27> */
[--C-:B--2---:R-:W-:Y:S01]  /*12eb0*/  HADD2.F32 R15, -RZ, R7.reuse.H0_H0 ;  /* 0x20000007ff0f7230 */ /* 0x104fe20000004100 */
[----:B------:R-:W-:Y:S01]  /*12ec0*/  FMUL.FTZ R33, R3, R0 ;  /* 0x0000000003217220 */ /* 0x000fe20000410000 */
[----:B------:R-:W-:Y:S02]  /*12ed0*/  HADD2.F32 R14, -RZ, R7.H1_H1 ;  /* 0x30000007ff0e7230 */ /* 0x000fe40000004100 */
[--C-:B------:R-:W-:Y:S02]  /*12ee0*/  HADD2.F32 R9, -RZ, R8.reuse.H0_H0 ;  /* 0x20000008ff097230 */ /* 0x100fe40000004100 */
[----:B------:R-:W-:-:S02]  /*12ef0*/  HADD2.F32 R13, -RZ, R8.H1_H1 ;  /* 0x30000008ff0d7230 */ /* 0x000fc40000004100 */
[----:B------:R-:W-:Y:S02]  /*12f00*/  HADD2.F32 R18, -RZ, R5.H0_H0 ;  /* 0x20000005ff127230 */ /* 0x000fe40000004100 */
        /* <DEDUP_REMOVED lines=16> */
[----:B------:R-:W-:Y:S01]  /*13010*/  HADD2.F32 R2, -RZ, R128.H1_H1 ;  /* 0x30000080ff027230 */ /* 0x000fe20000004100 */
[-C--:B------:R-:W-:Y:S01]  /*13020*/  FMUL.FTZ R3, R19, R4.reuse ;  /* 0x0000000413037220 */ /* 0x080fe20000410000 */
[----:B------:R-:W-:Y:S01]  /*13030*/  HADD2.F32 R0, -RZ, R129.H0_H0 ;  /* 0x20000081ff007230 */ /* 0x000fe20000004100 */
[C---:B------:R-:W-:Y:S01]  /*13040*/  FMUL.FTZ R28, R9.reuse, R4 ;  /* 0x00000004091c7220 */ /* 0x040fe20000410000 */
[----:B------:R-:W-:Y:S01]  /*13050*/  HADD2.F32 R12, -RZ, R10.H0_H0 ;  /* 0x2000000aff0c7230 */ /* 0x000fe20000004100 */
[----:B------:R-:W-:Y:S01]  /*13060*/  FFMA.FTZ R40, R9, R5, R3 ;  /* 0x0000000509287223 */ /* 0x000fe20000010003 */
[--C-:B------:R-:W-:Y:S01]  /*13070*/  HADD2.F32 R4, -RZ, R130.reuse.H1_H1 ;  /* 0x30000082ff047230 */ /* 0x100fe20000004100 */
[----:B------:R-:W-:Y:S01]  /*13080*/  FMUL.FTZ R11, R16, R2 ;  /* 0x00000002100b7220 */ /* 0x000fe20000410000 */
[----:B------:R-:W-:Y:S01]  /*13090*/  HADD2.F32 R3, -RZ, R130.H0_H0 ;  /* 0x20000082ff037230 */ /* 0x000fe20000004100 */
[----:B------:R-:W-:Y:S01]  /*130a0*/  FMUL.FTZ R9, R15, R0 ;  /* 0x000000000f097220 */ /* 0x000fe20000410000 */
[----:B------:R-:W-:Y:S01]  /*130b0*/  HADD2.F32 R22, -RZ, R24.H0_H0 ;  /* 0x20000018ff167230 */ /* 0x000fe20000004100 */
[----:B------:R-:W-:Y:S01]  /*130c0*/  FFMA.FTZ R30, R12, R4, R11 ;  /* 0x000000040c1e7223 */ /* 0x000fe2000001000b */
        /* <DEDUP_REMOVED lines=9> */
[----:B------:R-:W-:-:S02]  /*13160*/  FFMA.FTZ R23, R7, R41, R0 ;  /* 0x0000002907177223 */ /* 0x000fc40000010000 */
[-C--:B------:R-:W-:Y:S02]  /*13170*/  FMUL.FTZ R0, R20, R11.reuse ;  /* 0x0000000b14007220 */ /* 0x080fe40000410000 */
[----:B------:R-:W-:Y:S02]  /*13180*/  FMUL.FTZ R22, R7, R22 ;  /* 0x0000001607167220 */ /* 0x000fe40000410000 */
        /* <DEDUP_REMOVED lines=23> */
.L_x_2444:
[----:B------:R-:W-:Y:S05]  /*13300*/  BSYNC B2 ;  /* 0x0000000000027941 */ /* 0x000fea0003800000 */
.L_x_2410:
[----:B-1----:R-:W1:Y:S01]  /*13310*/  S2R R4, SR_TID.X ;  /* 0x0000000000047919 */ /* 0x002e620000002100 */
[----:B------:R-:W-:Y:S01]  /*13320*/  IMAD R0, R132, c[0x0][0x208], RZ ;  /* 0x0000820084007a24 */ /* 0x000fe200078e02ff */
[----:B------:R-:W-:-:S04]  /*13330*/  DEPBAR.LE SB0, 0x0 ;  /* 0x000080000000791a */ /* 0x000fc80000000000 */
[----:B------:R-:W-:Y:S01]  /*13340*/  IMAD.WIDE.U32 R2, R122, c[0x0][0x208], RZ ;  /* 0x000082007a027a25 */ /* 0x000fe200078e00ff */
[----:B------:R-:W-:Y:S01]  /*13350*/  BAR.SYNC.DEFER_BLOCKING 0x0 ;  /* 0x0000000000007b1d */ /* 0x000fe20000010000 */
[----:B------:R-:W-:Y:S02]  /*13360*/  IADD3 R199, R190, 0x20, RZ ;  /* 0x00000020bec77810 */ /* 0x000fe40007ffe0ff */
[----:B------:R-:W-:Y:S01]  /*13370*/  IMAD R0, R122, c[0x0][0x20c], R0 ;  /* 0x000083007a007a24 */ /* 0x000fe200078e0200 */
[C---:B------:R-:W-:Y:S01]  /*13380*/  LOP3.LUT P3, RZ, R126.reuse, 0x1, RZ, 0xc0, !PT ;  /* 0x000000017eff7812 */ /* 0x040fe2000786c0ff */
[----:B--2---:R-:W-:Y:S01]  /*13390*/  IMAD.MOV.U32 R5, RZ, RZ, R233 ;  /* 0x000000ffff057224 */ /* 0x004fe200078e00e9 */
[C---:B------:R-:W-:Y:S01]  /*133a0*/  LOP3.LUT P2, RZ, R126.reuse, 0x2, RZ, 0xc0, !PT ;  /* 0x000000027eff7812 */ /* 0x040fe2000784c0ff */
[----:B------:R-:W-:Y:S01]  /*133b0*/  IMAD.IADD R0, R3, 0x1, R0 ;  /* 0x0000000103007824 */ /* 0x000fe200078e0200 */
[----:B------:R-:W-:Y:S01]  /*133c0*/  LOP3.LUT P1, RZ, R126, 0x4, RZ, 0xc0, !PT ;  /* 0x000000047eff7812 */ /* 0x000fe2000782c0ff */
[----:B------:R-:W-:Y:S02]  /*133d0*/  BSSY B0, `(.L_x_2473) ;  /* 0x0000130000007945 */ /* 0x000fe40003800000 */
[----:B------:R-:W-:Y:S01]  /*133e0*/  IMAD R0, R0, 0x30, RZ ;  /* 0x0000003000007824 */ /* 0x000fe200078e02ff */
[----:B-1----:R-:W-:Y:S01]  /*133f0*/  ISETP.GT.AND P5, PT, R4, 0x7f, PT ;  /* 0x0000007f0400780c */ /* 0x002fe20003fa4270 */
[----:B------:R-:W-:-:S04]  /*13400*/  IMAD.MOV.U32 R4, RZ, RZ, R230 ;  /* 0x000000ffff047224 */ /* 0x000fc800078e00e6 */
[----:B------:R-:W-:Y:S01]  /*13410*/  IMAD.WIDE.U32 R4, R2, 0x30, R4 ;  /* 0x0000003002047825 */ /* 0x000fe200078e0004 */
[----:B------:R-:W-:Y:S04]  /*13420*/  LDSM.16.M88.4 R12, [R195] ;  /* 0x00000000c30c783b */ /* 0x000fe80000000200 */
[----:B------:R-:W-:Y:S01]  /*13430*/  IADD3 R0, R5, R0, RZ ;  /* 0x0000000005007210 */ /* 0x000fe20007ffe0ff */
[----:B------:R-:W1:Y:S01]  /*13440*/  LDSM.16.M88.4 R20, [R190] ;  /* 0x00000000be14783b */ /* 0x000e620000000200 */
[C---:B------:R-:W-:Y:S01]  /*13450*/  LEA R2, P0, R4.reuse, c[0x0][0x1f8], 0x1 ;  /* 0x00007e0004027a11 */ /* 0x040fe200078008ff */
[----:B------:R-:W-:Y:S02]  /*13460*/  @!P5 IMAD.MOV.U32 R5, RZ, RZ, c[0x0][0x208] ;  /* 0x00008200ff05d624 */ /* 0x000fe400078e00ff */
[----:B------:R-:W-:Y:S01]  /*13470*/  @!P5 IMAD.MOV.U32 R6, RZ, RZ, c[0x0][0x20c] ;  /* 0x00008300ff06d624 */ /* 0x000fe200078e00ff */
[----:B------:R-:W-:Y:S01]  /*13480*/  LEA.HI.X R3, R4, c[0x0][0x1fc], R0, 0x1, P0 ;  /* 0x00007f0004037a11 */ /* 0x000fe200000f0c00 */
[----:B------:R-:W2:Y:S01]  /*13490*/  LDSM.16.M88.4 R24, [R190+0x800] ;  /* 0x00080000be18783b */ /* 0x000ea20000000200 */
[----:B------:R-:W-:-:S02]  /*134a0*/  @!P5 LEA R4, P0, R5, R2, 0x6 ;  /* 0x000000020504d211 */ /* 0x000fc400078030ff */
[----:B------:R-:W-:Y:S01]  /*134b0*/  MOV R0, 0x40 ;  /* 0x0000004000007802 */ /* 0x000fe20000000f00 */
[----:B------:R-:W-:Y:S01]  /*134c0*/  LDSM.16.M88.4 R44, [R190+0x1000] ;  /* 0x00100000be2c783b */ /* 0x000fe20000000200 */
[----:B------:R-:W-:Y:S02]  /*134d0*/  @!P5 LEA.HI.X R5, R5, R3, R6, 0x6, P0 ;  /* 0x000000030505d211 */ /* 0x000fe400000f3406 */
[----:B------:R-:W-:Y:S01]  /*134e0*/  LOP3.LUT P0, RZ, R100, 0x2, RZ, 0xc0, !PT ;  /* 0x0000000264ff7812 */ /* 0x000fe2000780c0ff */
[----:B---3--:R-:W-:Y:S01]  /*134f0*/  LDSM.16.M88.4 R8, [R196] ;  /* 0x00000000c408783b */ /* 0x008fe20000000200 */
[----:B------:R-:W-:-:S11]  /*13500*/  IADD3 R6, R133, R153, -R225 ;  /* 0x0000009985067210 */ /* 0x000fd60007ffe8e1 */
[----:B------:R-:W-:Y:S02]  /*13510*/  @P0 IADD3 R199, R190, -0x20, RZ ;  /* 0xffffffe0bec70810 */ /* 0x000fe40007ffe0ff */
[----:B------:R-:W-:Y:S02]  /*13520*/  LOP3.LUT P0, RZ, R100, 0x4, RZ, 0xc0, !PT ;  /* 0x0000000464ff7812 */ /* 0x000fe4000780c0ff */
[C---:B------:R-:W-:Y:S01]  /*13530*/  IADD3 R210, R199.reuse, 0x1000, RZ ;  /* 0x00001000c7d27810 */ /* 0x040fe20007ffe0ff */
[----:B------:R-:W3:Y:S01]  /*13540*/  LDSM.16.M88.4 R36, [R199] ;  /* 0x00000000c724783b */ /* 0x000ee20000000200 */
[----:B------:R-:W-:Y:S02]  /*13550*/  SEL R0, R0, 0xffffffc0, !P0 ;  /* 0xffffffc000007807 */ /* 0x000fe40004000000 */
[C---:B------:R-:W-:Y:S01]  /*13560*/  ISETP.LT.OR P0, PT, R6.reuse, 0x1, !P3 ;  /* 0x000000010600780c */ /* 0x040fe20005f01670 */
[----:B------:R-:W4:Y:S01]  /*13570*/  LDSM.16.M88.4 R52, [R199+0x800] ;  /* 0x00080000c734783b */ /* 0x000f220000000200 */
[----:B------:R-:W-:Y:S01]  /*13580*/  @!P5 ISETP.LT.OR P3, PT, R6, 0x21, !P3 ;  /* 0x000000210600d80c */ /* 0x000fe20005f61670 */
[----:B------:R-:W-:Y:S01]  /*13590*/  IMAD.IADD R189, R190, 0x1, R0 ;  /* 0x00000001bebd7824 */ /* 0x000fe200078e0200 */
[C---:B------:R-:W-:Y:S01]  /*135a0*/  IADD3 R188, R199.reuse, R0, RZ ;  /* 0x00000000c7bc7210 */ /* 0x040fe20007ffe0ff */
[----:B------:R-:W4:Y:S01]  /*135b0*/  LDSM.16.M88.4 R68, [R199+0x1000] ;  /* 0x00100000c744783b */ /* 0x000f220000000200 */
[----:B-1----:R-:W-:Y:S01]  /*135c0*/  HMMA.16816.F32 R16, R12, R20, RZ ;  /* 0x000000140c10723c */ /* 0x002fe200000018ff */
[----:B------:R-:W-:-:S02]  /*135d0*/  IADD3 R209, R199, 0x800, RZ ;  /* 0x00000800c7d17810 */ /* 0x000fc40007ffe0ff */
[C---:B------:R-:W-:Y:S02]  /*135e0*/  IADD3 R208, R199.reuse, 0x4800, RZ ;  /* 0x00004800c7d07810 */ /* 0x040fe40007ffe0ff */
[C---:B------:R-:W-:Y:S02]  /*135f0*/  IADD3 R207, R199.reuse, 0x5800, RZ ;  /* 0x00005800c7cf7810 */ /* 0x040fe40007ffe0ff */
[----:B------:R-:W-:Y:S01]  /*13600*/  @!PT LDS RZ, [RZ] ;  /* 0x00000000fffff984 */ /* 0x000fe20000000800 */
[----:B------:R-:W-:Y:S01]  /*13610*/  @!PT LDS RZ, [RZ] ;  /* 0x00000000fffff984 */ /* 0x000fe20000000800 */
[----:B------:R-:W-:Y:S01]  /*13620*/  @!PT LDS RZ, [RZ] ;  /* 0x00000000fffff984 */ /* 0x000fe20000000800 */
[----:B------:R1:W-:Y:S01]  /*13630*/  LDGSTS.E.BYPASS.LTC128B.128 [R211+0x4080], [R2.64], !P0 ;  /* 0x0408000002d37fae */ /* 0x0003e2000c101d46 */
[C---:B------:R-:W-:Y:S01]  /*13640*/  ISETP.LT.OR P0, PT, R6.reuse, 0x1, !P2 ;  /* 0x000000010600780c */ /* 0x040fe20005701670 */
[----:B------:R-:W-:Y:S01]  /*13650*/  HMMA.16816.F32 R28, R12, R22, RZ ;  /* 0x000000160c1c723c */ /* 0x000fe200000018ff */
[----:B------:R-:W-:Y:S02]  /*13660*/  @!P5 ISETP.LT.OR P2, PT, R6, 0x21, !P2 ;  /* 0x000000210600d80c */ /* 0x000fe40005741670 */
[C---:B------:R-:W-:Y:S02]  /*13670*/  IADD3 R206, R199.reuse, 0x5000, RZ ;  /* 0x00005000c7ce7810 */ /* 0x040fe40007ffe0ff */
[----:B------:R-:W-:-:S02]  /*13680*/  IADD3 R205, R199, 0x3000, RZ ;  /* 0x00003000c7cd7810 */ /* 0x000fc40007ffe0ff */
[C---:B------:R-:W-:Y:S01]  /*13690*/  IADD3 R204, R199.reuse, 0x4000, RZ ;  /* 0x00004000c7cc7810 */ /* 0x040fe20007ffe0ff */
[C---:B--2---:R-:W-:Y:S01]  /*136a0*/  HMMA.16816.F32 R32, R12.reuse, R24, RZ ;  /* 0x000000180c20723c */ /* 0x044fe200000018ff */
[C---:B------:R-:W-:Y:S02]  /*136b0*/  IADD3 R203, R199.reuse, 0x3800, RZ ;  /* 0x00003800c7cb7810 */ /* 0x040fe40007ffe0ff */
[C---:B------:R-:W-:Y:S01]  /*136c0*/  IADD3 R202, R199.reuse, 0x1800, RZ ;  /* 0x00001800c7ca7810 */ /* 0x040fe20007ffe0ff */
[----:B------:R1:W-:Y:S01]  /*136d0*/  LDGSTS.E.BYPASS.LTC128B.128 [R211+0x5880], [R2.64+0x80], !P0 ;  /* 0x0588008002d37fae */ /* 0x0003e2000c101d46 */
[C---:B------:R-:W-:Y:S02]  /*136e0*/  ISETP.LT.OR P0, PT, R6.reuse, 0x1, !P1 ;  /* 0x000000010600780c */ /* 0x040fe40004f01670 */
[----:B------:R-:W-:Y:S01]  /*136f0*/  @!P5 ISETP.LT.OR P1, PT, R6, 0x21, !P1 ;  /* 0x000000210600d80c */ /* 0x000fe20004f21670 */
[----:B------:R-:W-:Y:S01]  /*13700*/  HMMA.16816.F32 R40, R12, R26, RZ ;  /* 0x0000001a0c28723c */ /* 0x000fe200000018ff */
[----:B------:R-:W-:-:S02]  /*13710*/  IADD3 R201, R199, 0x2800, RZ ;  /* 0x00002800c7c97810 */ /* 0x000fc40007ffe0ff */
[----:B------:R-:W-:-:S05]  /*13720*/  IADD3 R200, R199, 0x2000, RZ ;  /* 0x00002000c7c87810 */ /* 0x000fca0007ffe0ff */
[----:B---3--:R-:W-:Y:S02]  /*13730*/  HMMA.16816.F32 R16, R8, R36, R16 ;  /* 0x000000240810723c */ /* 0x008fe40000001810 */
[----:B------:R1:W-:Y:S01]  /*13740*/  LDGSTS.E.BYPASS.LTC128B.128 [R211+0x7080], [R2.64+0x100], !P0 ;  /* 0x0708010002d37fae */ /* 0x0003e2000c101d46 */
[----:B------:R-:W-:-:S04]  /*13750*/  LOP3.LUT P0, RZ, R126, 0x8, RZ, 0xc0, !PT ;  /* 0x000000087eff7812 */ /* 0x000fc8000780c0ff */
[C---:B------:R-:W-:Y:S01]  /*13760*/  ISETP.LT.OR P4, PT, R6.reuse, 0x1, !P0 ;  /* 0x000000010600780c */ /* 0x040fe20004781670 */
[----:B------:R-:W-:Y:S01]  /*13770*/  HMMA.16816.F32 R48, R12, R44, RZ ;  /* 0x0000002c0c30723c */ /* 0x000fe200000018ff */
[----:B------:R-:W-:-:S07]  /*13780*/  @!P5 ISETP.LT.OR P0, PT, R6, 0x21, !P0 ;  /* 0x000000210600d80c */ /* 0x000fce0004701670 */
[----:B------:R-:W-:Y:S04]  /*13790*/  HMMA.16816.F32 R44, R12, R46, RZ ;  /* 0x0000002e0c2c723c */ /* 0x000fe800000018ff */
[----:B------:R1:W-:Y:S04]  /*137a0*/  LDGSTS.E.BYPASS.LTC128B.128 [R211+0x8880], [R2.64+0x180], !P4 ;  /* 0x0888018002d37fae */ /* 0x0003e8000e101d46 */
[----:B------:R2:W-:Y:S01]  /*137b0*/  @!P5 LDGSTS.E.BYPASS.LTC128B.128 [R213+0x5080], [R4.64], !P3 ;  /* 0x0508000004d5dfae */ /* 0x0005e2000d901d46 */
[C---:B------:R-:W-:Y:S03]  /*137c0*/  HMMA.16816.F32 R28, R8.reuse, R38, R28 ;  /* 0x00000026081c723c */ /* 0x040fe6000000181c */
[----:B------:R2:W-:Y:S04]  /*137d0*/  @!P5 LDGSTS.E.BYPASS.LTC128B.128 [R213+0x6880], [R4.64+0x80], !P2 ;  /* 0x0688008004d5dfae */ /* 0x0005e8000d101d46 */
[----:B------:R2:W-:Y:S01]  /*137e0*/  @!P5 LDGSTS.E.BYPASS.LTC128B.128 [R213+0x8080], [R4.64+0x100], !P1 ;  /* 0x0808010004d5dfae */ /* 0x0005e2000c901d46 */
[----:B----4-:R-:W-:Y:S03]  /*137f0*/  HMMA.16816.F32 R32, R8, R52, R32 ;  /* 0x000000340820723c */ /* 0x010fe60000001820 */
[----:B------:R2:W-:Y:S01]  /*13800*/  @!P5 LDGSTS.E.BYPASS.LTC128B.128 [R213+0x9880], [R4.64+0x180], !P0 ;  /* 0x0988018004d5dfae */ /* 0x0005e2000c101d46 */
[----:B------:R-:W-:-:S03]  /*13810*/  ISETP.GT.AND P0, PT, R122, R234, PT ;  /* 0x000000ea7a00720c */ /* 0x000fc60003f04270 */
[----:B------:R-:W-:Y:S01]  /*13820*/  LDSM.16.M88.4 R56, [R189] ;  /* 0x00000000bd38783b */ /* 0x000fe20000000200 */
[C---:B------:R-:W-:Y:S03]  /*13830*/  HMMA.16816.F32 R40, R8.reuse, R54, R40 ;  /* 0x000000360828723c */ /* 0x040fe60000001828 */
[----:B------:R-:W-:Y:S04]  /*13840*/  LDSM.16.M88.4 R24, [R197] ;  /* 0x00000000c518783b */ /* 0x000fe80000000200 */
[----:B------:R-:W-:Y:S01]  /*13850*/  LDSM.16.M88.4 R76, [R188] ;  /* 0x00000000bc4c783b */ /* 0x000fe20000000200 */
[C---:B------:R-:W-:Y:S03]  /*13860*/  HMMA.16816.F32 R48, R8.reuse, R68, R48 ;  /* 0x000000440830723c */ /* 0x040fe60000001830 */
[----:B------:R-:W-:Y:S04]  /*13870*/  LDSM.16.M88.4 R64, [R189+0x800] ;  /* 0x00080000bd40783b */ /* 0x000fe80000000200 */
[----:B------:R-:W-:Y:S01]  /*13880*/  LDSM.16.M88.4 R60, [R189+0x1000] ;  /* 0x00100000bd3c783b */ /* 0x000fe20000000200 */
[----:B------:R-:W-:Y:S03]  /*13890*/  HMMA.16816.F32 R44, R8, R70, R44 ;  /* 0x00000046082c723c */ /* 0x000fe6000000182c */
[----:B------:R-:W-:Y:S04]  /*138a0*/  LDSM.16.M88.4 R20, [R195+0x4000] ;  /* 0x00400000c314783b */ /* 0x000fe80000000200 */
[----:B--2---:R-:W2:Y:S04]  /*138b0*/  LDSM.16.M88.4 R4, [R198] ;  /* 0x00000000c604783b */ /* 0x004ea80000000200 */
[----:B------:R-:W3:Y:S04]  /*138c0*/  LDSM.16.M88.4 R80, [R190+0x1800] ;  /* 0x00180000be50783b */ /* 0x000ee80000000200 */
[----:B------:R-:W4:Y:S04]  /*138d0*/  LDSM.16.M88.4 R72, [R188+0x800] ;  /* 0x00080000bc48783b */ /* 0x000f280000000200 */
[----:B------:R-:W1:Y:S04]  /*138e0*/  LDSM.16.M88.4 R36, [R188+0x1000] ;  /* 0x00100000bc24783b */ /* 0x000e680000000200 */
[----:B------:R-:W-:Y:S04]  /*138f0*/  LDSM.16.M88.4 R68, [R190+0x2000] ;  /* 0x00200000be44783b */ /* 0x000fe80000000200 */
[----:B------:R-:W-:Y:S04]  /*13900*/  LDSM.16.M88.4 R52, [R190+0x2800] ;  /* 0x00280000be34783b */ /* 0x000fe80000000200 */
[----:B------:R-:W-:Y:S04]  /*13910*/  LDSM.16.M88.4 R84, [R188+0x4800] ;  /* 0x00480000bc54783b */ /* 0x000fe80000000200 */
[----:B------:R-:W0:Y:S01]  /*13920*/  LDGDEPBAR ;  /* 0x00000000000079af */ /* 0x000e220000000000 */
[C---:B--2---:R-:W-:Y:S03]  /*13930*/  HMMA.16816.F32 R12, R4.reuse, R56, R16 ;  /* 0x00000038040c723c */ /* 0x044fe60000001810 */
[----:B------:R-:W-:Y:S05]  /*13940*/  LDSM.16.M88.4 R16, [R196+0x4000] ;  /* 0x00400000c410783b */ /* 0x000fea0000000200 */
[C---:B------:R-:W-:Y:S01]  /*13950*/  HMMA.16816.F32 R28, R4.reuse, R58, R28 ;  /* 0x0000003a041c723c */ /* 0x040fe2000000181c */
[----:B------:R-:W-:Y:S07]  /*13960*/  LDSM.16.M88.4 R56, [R199+0x2000] ;  /* 0x00200000c738783b */ /* 0x000fee0000000200 */
[----:B------:R-:W-:Y:S08]  /*13970*/  HMMA.16816.F32 R32, R4, R64, R32 ;  /* 0x000000400420723c */ /* 0x000ff00000001820 */
[----:B------:R-:W-:Y:S01]  /*13980*/  HMMA.16816.F32 R8, R24, R76, R12 ;  /* 0x0000004c1808723c */ /* 0x000fe2000000180c */
[----:B------:R-:W-:Y:S07]  /*13990*/  LDSM.16.M88.4 R12, [R198+0x4000] ;  /* 0x00400000c60c783b */ /* 0x000fee0000000200 */
[C---:B------:R-:W-:Y:S01]  /*139a0*/  HMMA.16816.F32 R40, R4.reuse, R66, R40 ;  /* 0x000000420428723c */ /* 0x040fe20000001828 */
[----:B------:R-:W2:Y:S07]  /*139b0*/  LDSM.16.M88.4 R64, [R199+0x1800] ;  /* 0x00180000c740783b */ /* 0x000eae0000000200 */
[C---:B------:R-:W-:Y:S08]  /*139c0*/  HMMA.16816.F32 R48, R4.reuse, R60, R48 ;  /* 0x0000003c0430723c */ /* 0x040ff00000001830 */
[----:B------:R-:W-:Y:S01]  /*139d0*/  HMMA.16816.F32 R44, R4, R62, R44 ;  /* 0x0000003e042c723c */ /* 0x000fe2000000182c */
[----:B------:R-:W-:Y:S07]  /*139e0*/  LDSM.16.M88.4 R60, [R189+0x2000] ;  /* 0x00200000bd3c783b */ /* 0x000fee0000000200 */
[----:B------:R-:W-:Y:S01]  /*139f0*/  HMMA.16816.F32 R28, R24, R78, R28 ;  /* 0x0000004e181c723c */ /* 0x000fe2000000181c */
[----:B------:R-:W-:Y:S07]  /*13a00*/  LDSM.16.M88.4 R76, [R190+0x3000] ;  /* 0x00300000be4c783b */ /* 0x000fee0000000200 */
[----:B---3--:R-:W-:Y:S01]  /*13a10*/  HMMA.16816.F32 R4, R20, R80, R8 ;  /* 0x000000501404723c */ /* 0x008fe20000001808 */
[----:B------:R-:W-:Y:S07]  /*13a20*/  LDSM.16.M88.4 R8, [R197+0x4000] ;  /* 0x00400000c508783b */ /* 0x000fee0000000200 */
[C---:B----4-:R-:W-:Y:S08]  /*13a30*/  HMMA.16816.F32 R32, R24.reuse, R72, R32 ;  /* 0x000000481820723c */ /* 0x050ff00000001820 */
[C---:B------:R-:W-:Y:S01]  /*13a40*/  HMMA.16816.F32 R40, R24.reuse, R74, R40 ;  /* 0x0000004a1828723c */ /* 0x040fe20000001828 */
[----:B------:R-:W3:Y:S07]  /*13a50*/  LDSM.16.M88.4 R72, [R189+0x1800] ;  /* 0x00180000bd48783b */ /* 0x000eee0000000200 */
[C---:B-1----:R-:W-:Y:S08]  /*13a60*/  HMMA.16816.F32 R48, R24.reuse, R36, R48 ;  /* 0x000000241830723c */ /* 0x042ff00000001830 */
[----:B------:R-:W-:Y:S01]  /*13a70*/  HMMA.16816.F32 R44, R24, R38, R44 ;  /* 0x00000026182c723c */ /* 0x000fe2000000182c */
[----:B------:R-:W-:Y:S07]  /*13a80*/  LDSM.16.M88.4 R36, [R189+0x2800] ;  /* 0x00280000bd24783b */ /* 0x000fee0000000200 */
[----:B------:R-:W-:Y:S01]  /*13a90*/  HMMA.16816.F32 R24, R20, R82, R28 ;  /* 0x000000521418723c */ /* 0x000fe2000000181c */
[----:B------:R-:W1:Y:S04]  /*13aa0*/  LDSM.16.M88.4 R28, [R199+0x2800] ;  /* 0x00280000c71c783b */ /* 0x000e680000000200 */
[----:B------:R-:W-:Y:S03]  /*13ab0*/  LDSM.16.M88.4 R80, [R189+0x4000] ;  /* 0x00400000bd50783b */ /* 0x000fe60000000200 */
[----:B--2---:R-:W-:Y:S08]  /*13ac0*/  HMMA.16816.F32 R4, R16, R64, R4 ;  /* 0x000000401004723c */ /* 0x004ff00000001804 */
[C---:B------:R-:W-:Y:S08]  /*13ad0*/  HMMA.16816.F32 R32, R20.reuse, R68, R32 ;  /* 0x000000441420723c */ /* 0x040ff00000001820 */
        /* <DEDUP_REMOVED lines=8> */
[----:B------:R-:W3:Y:S07]  /*13b60*/  LDSM.16.M88.4 R4, [R195+0x8000] ;  /* 0x00800000c304783b */ /* 0x000eee0000000200 */
[C---:B------:R-:W-:Y:S08]  /*13b70*/  HMMA.16816.F32 R32, R16.reuse, R56, R32 ;  /* 0x000000381020723c */ /* 0x040ff00000001820 */
[C---:B------:R-:W-:Y:S01]  /*13b80*/  HMMA.16816.F32 R40, R16.reuse, R58, R40 ;  /* 0x0000003a1028723c */ /* 0x040fe20000001828 */
[----:B------:R-:W-:Y:S07]  /*13b90*/  LDSM.16.M88.4 R56, [R190+0x3800] ;  /* 0x00380000be38783b */ /* 0x000fee0000000200 */
[C---:B-1----:R-:W-:Y:S08]  /*13ba0*/  HMMA.16816.F32 R48, R16.reuse, R28, R48 ;  /* 0x0000001c1030723c */ /* 0x042ff00000001830 */
[----:B------:R-:W-:Y:S08]  /*13bb0*/  HMMA.16816.F32 R44, R16, R30, R44 ;  /* 0x0000001e102c723c */ /* 0x000ff0000000182c */
[----:B------:R-:W-:Y:S01]  /*13bc0*/  HMMA.16816.F32 R28, R12, R74, R20 ;  /* 0x0000004a0c1c723c */ /* 0x000fe20000001814 */
[----:B------:R-:W-:Y:S07]  /*13bd0*/  LDSM.16.M88.4 R72, [R199+0x3000] ;  /* 0x00300000c748783b */ /* 0x000fee0000000200 */
[----:B--2---:R-:W-:Y:S01]  /*13be0*/  HMMA.16816.F32 R16, R8, R68, R24 ;  /* 0x000000440810723c */ /* 0x004fe20000001818 */
        /* <DEDUP_REMOVED lines=8> */
[----:B------:R-:W2:Y:S03]  /*13c70*/  LDSM.16.M88.4 R68, [R189+0x3000] ;  /* 0x00300000bd44783b */ /* 0x000ea60000000200 */
[----:B---3--:R-:W-:Y:S08]  /*13c80*/  HMMA.16816.F32 R12, R4, R76, R16 ;  /* 0x0000004c040c723c */ /* 0x008ff00000001810 */
[C---:B------:R-:W-:Y:S08]  /*13c90*/  HMMA.16816.F32 R32, R8.reuse, R64, R20 ;  /* 0x000000400820723c */ /* 0x040ff00000001814 */
[----:B------:R-:W-:Y:S01]  /*13ca0*/  HMMA.16816.F32 R20, R8, R66, R40 ;  /* 0x000000420814723c */ /* 0x000fe20000001828 */
[----:B------:R-:W3:Y:S04]  /*13cb0*/  LDSM.16.M88.4 R40, [R199+0x3800] ;  /* 0x00380000c728783b */ /* 0x000ee80000000200 */
        /* <DEDUP_REMOVED lines=13> */
[----:B--2---:R-:W-:Y:S08]  /*13d90*/  HMMA.16816.F32 R8, R28, R68, R8 ;  /* 0x000000441c08723c */ /* 0x004ff00000001808 */
[C---:B------:R-:W-:Y:S08]  /*13da0*/  HMMA.16816.F32 R48, R4.reuse, R60, R48 ;  /* 0x0000003c0430723c */ /* 0x040ff00000001830 */
[----:B------:R-:W-:Y:S01]  /*13db0*/  HMMA.16816.F32 R52, R4, R62, R44 ;  /* 0x0000003e0434723c */ /* 0x000fe2000000182c */
[----:B------:R-:W2:Y:S04]  /*13dc0*/  LDSM.16.M88.4 R60, [R190+0x4800] ;  /* 0x00480000be3c783b */ /* 0x000ea80000000200 */
[----:B------:R-:W2:Y:S03]  /*13dd0*/  LDSM.16.M88.4 R44, [R188+0x3800] ;  /* 0x00380000bc2c783b */ /* 0x000ea60000000200 */
[----:B---3--:R-:W-:Y:S08]  /*13de0*/  HMMA.16816.F32 R36, R24, R40, R36 ;  /* 0x000000281824723c */ /* 0x008ff00000001824 */
[----:B------:R-:W-:Y:S01]  /*13df0*/  HMMA.16816.F32 R32, R28, R70, R32 ;  /* 0x000000461c20723c */ /* 0x000fe20000001820 */
[----:B------:R-:W-:Y:S07]  /*13e00*/  LDSM.16.M88.4 R68, [R199+0x4800] ;  /* 0x00480000c744783b */ /* 0x000fee0000000200 */
[----:B-1----:R-:W-:Y:S01]  /*13e10*/  HMMA.16816.F32 R4, R20, R56, R8 ;  /* 0x000000381404723c */ /* 0x002fe20000001808 */
[----:B------:R-:W-:Y:S07]  /*13e20*/  LDSM.16.M88.4 R8, [R198+0xc000] ;  /* 0x00c00000c608783b */ /* 0x000fee0000000200 */
[----:B------:R-:W-:Y:S01]  /*13e30*/  HMMA.16816.F32 R40, R24, R42, R12 ;  /* 0x0000002a1828723c */ /* 0x000fe2000000180c */
[----:B------:R-:W1:Y:S07]  /*13e40*/  LDSM.16.M88.4 R12, [R196+0xc000] ;  /* 0x00c00000c40c783b */ /* 0x000e6e0000000200 */
[----:B----4-:R-:W-:Y:S08]  /*13e50*/  HMMA.16816.F32 R36, R28, R72, R36 ;  /* 0x000000481c24723c */ /* 0x010ff00000001824 */
[----:B------:R-:W-:Y:S01]  /*13e60*/  HMMA.16816.F32 R32, R20, R58, R32 ;  /* 0x0000003a1420723c */ /* 0x000fe20000001820 */
[----:B------:R-:W3:Y:S07]  /*13e70*/  LDSM.16.M88.4 R56, [R189+0x4800] ;  /* 0x00480000bd38783b */ /* 0x000eee0000000200 */
[----:B--2---:R-:W-:Y:S08]  /*13e80*/  HMMA.16816.F32 R4, R16, R60, R4 ;  /* 0x0000003c1004723c */ /* 0x004ff00000001804 */
[----:B------:R-:W-:Y:S08]  /*13e90*/  HMMA.16816.F32 R48, R24, R64, R48 ;  /* 0x000000401830723c */ /* 0x000ff00000001830 */
[----:B------:R-:W-:Y:S01]  /*13ea0*/  HMMA.16816.F32 R40, R28, R74, R40 ;  /* 0x0000004a1c28723c */ /* 0x000fe20000001828 */
[----:B------:R-:W-:Y:S07]  /*13eb0*/  LDSM.16.M88.4 R72, [R199+0x5000] ;  /* 0x00500000c748783b */ /* 0x000fee0000000200 */
[----:B------:R-:W-:Y:S08]  /*13ec0*/  HMMA.16816.F32 R36, R20, R44, R36 ;  /* 0x0000002c1424723c */ /* 0x000ff00000001824 */
[----:B------:R-:W-:Y:S01]  /*13ed0*/  HMMA.16816.F32 R32, R16, R62, R32 ;  /* 0x0000003e1020723c */ /* 0x000fe20000001820 */
[----:B------:R-:W2:Y:S07]  /*13ee0*/  LDSM.16.M88.4 R60, [R188+0x4000] ;  /* 0x00400000bc3c783b */ /* 0x000eae0000000200 */
        /* <DEDUP_REMOVED lines=8> */
[----:B------:R-:W4:Y:S07]  /*13f70*/  LDSM.16.M88.4 R68, [R190+0x5800] ;  /* 0x00580000be44783b */ /* 0x000f2e0000000200 */
[----:B---3--:R-:W-:Y:S08]  /*13f80*/  HMMA.16816.F32 R24, R8, R56, R24 ;  /* 0x000000380818723c */ /* 0x008ff00000001818 */
[----:B------:R-:W-:Y:S01]  /*13f90*/  HMMA.16816.F32 R28, R28, R82, R52 ;  /* 0x000000521c1c723c */ /* 0x000fe20000001834 */
[----:B------:R-:W-:Y:S07]  /*13fa0*/  LDSM.16.M88.4 R52, [R188+0x5000] ;  /* 0x00500000bc34783b */ /* 0x000fee0000000200 */
[----:B--2---:R-:W-:Y:S08]  /*13fb0*/  HMMA.16816.F32 R32, R20, R60, R48 ;  /* 0x0000003c1420723c */ /* 0x004ff00000001830 */
[----:B------:R-:W-:Y:S08]  /*13fc0*/  HMMA.16816.F32 R44, R16, R78, R44 ;  /* 0x0000004e102c723c */ /* 0x000ff0000000182c */
[----:B------:R-:W-:Y:S08]  /*13fd0*/  HMMA.16816.F32 R40, R12, R72, R40 ;  /* 0x000000480c28723c */ /* 0x000ff00000001828 */
[----:B------:R-:W-:Y:S01]  /*13fe0*/  HMMA.16816.F32 R36, R8, R58, R36 ;  /* 0x0000003a0824723c */ /* 0x000fe20000001824 */
[----:B------:R-:W2:Y:S07]  /*13ff0*/  LDSM.16.M88.4 R56, [R199+0x5800] ;  /* 0x00580000c738783b */ /* 0x000eae0000000200 */
[----:B-1----:R-:W-:Y:S08]  /*14000*/  HMMA.16816.F32 R48, R4, R84, R24 ;  /* 0x000000540430723c */ /* 0x002ff00000001818 */
[----:B------:R-:W-:Y:S08]  /*14010*/  HMMA.16816.F32 R20, R20, R62, R28 ;  /* 0x0000003e1414723c */ /* 0x000ff0000000181c */
[----:B----4-:R-:W-:Y:S08]  /*14020*/  HMMA.16816.F32 R24, R16, R68, R32 ;  /* 0x000000441018723c */ /* 0x010ff00000001820 */
[----:B------:R-:W-:Y:S01]  /*14030*/  HMMA.16816.F32 R28, R12, R74, R44 ;  /* 0x0000004a0c1c723c */ /* 0x000fe2000000182c */
[----:B------:R-:W-:-:S04]  /*14040*/  FMUL.FTZ R0, R48, c[0x0][0x320] ;  /* 0x0000c80030007a20 */ /* 0x000fc80000410000 */
[----:B------:R1:W3:Y:S03]  /*14050*/  MUFU.TANH R60, R0 ;  /* 0x00000000003c7308 */ /* 0x0002e60000002400 */
[----:B------:R-:W-:Y:S01]  /*14060*/  HMMA.16816.F32 R32, R8, R64, R40 ;  /* 0x000000400820723c */ /* 0x000fe20000001828 */
[----:B------:R-:W4:Y:S07]  /*14070*/  LDSM.16.M88.4 R40, [R189+0x5800] ;  /* 0x00580000bd28783b */ /* 0x000f2e0000000200 */
[----:B------:R-:W-:Y:S01]  /*14080*/  HMMA.16816.F32 R36, R4, R86, R36 ;  /* 0x000000560424723c */ /* 0x000fe20000001824 */
[----:B-1----:R-:W-:-:S07]  /*14090*/  FMUL.FTZ R0, R49, c[0x0][0x320] ;  /* 0x0000c80031007a20 */ /* 0x002fce0000410000 */
[----:B------:R-:W-:Y:S01]  /*140a0*/  HMMA.16816.F32 R16, R16, R70, R20 ;  /* 0x000000461010723c */ /* 0x000fe20000001814 */
[----:B------:R1:W1:Y:S07]  /*140b0*/  MUFU.TANH R46, R0 ;  /* 0x00000000002e7308 */ /* 0x00026e0000002400 */
[----:B--2---:R-:W-:Y:S08]  /*140c0*/  HMMA.16816.F32 R20, R12, R56, R24 ;  /* 0x000000380c14723c */ /* 0x004ff00000001818 */
[----:B------:R-:W-:Y:S01]  /*140d0*/  HMMA.16816.F32 R24, R8, R66, R28 ;  /* 0x000000420818723c */ /* 0x000fe2000000181c */
[----:B-1----:R-:W-:-:S04]  /*140e0*/  FMUL.FTZ R0, R50, c[0x0][0x320] ;  /* 0x0000c80032007a20 */ /* 0x002fc80000410000 */
[----:B------:R1:W2:Y:S03]  /*140f0*/  MUFU.TANH R48, R0 ;  /* 0x0000000000307308 */ /* 0x0002a60000002400 */
[----:B------:R-:W-:Y:S01]  /*14100*/  HMMA.16816.F32 R28, R4, R52, R32 ;  /* 0x00000034041c723c */ /* 0x000fe20000001820 */
[----:B------:R-:W2:Y:S01]  /*14110*/  LDSM.16.M88.4 R32, [R188+0x5800] ;  /* 0x00580000bc20783b */ /* 0x000ea20000000200 */
[----:B------:R-:W-:-:S06]  /*14120*/  DEPBAR.LE SB0, 0x0 ;  /* 0x000080000000791a */ /* 0x000fcc0000000000 */
[----:B------:R-:W-:Y:S01]  /*14130*/  HMMA.16816.F32 R12, R12, R58, R16 ;  /* 0x0000003a0c0c723c */ /* 0x000fe20000001810 */
[----:B-1----:R-:W-:-:S07]  /*14140*/  FMUL.FTZ R0, R51, c[0x0][0x320] ;  /* 0x0000c80033007a20 */ /* 0x002fce0000410000 */
[----:B----4-:R-:W-:Y:S01]  /*14150*/  HMMA.16816.F32 R16, R8, R40, R20 ;  /* 0x000000280810723c */ /* 0x010fe20000001814 */
[----:B------:R1:W4:Y:S07]  /*14160*/  MUFU.TANH R47, R0 ;  /* 0x00000000002f7308 */ /* 0x00032e0000002400 */
[----:B------:R-:W-:Y:S08]  /*14170*/  HMMA.16816.F32 R20, R4, R54, R24 ;  /* 0x000000360414723c */ /* 0x000ff00000001818 */
[----:B------:R-:W-:Y:S01]  /*14180*/  HMMA.16816.F32 R8, R8, R42, R12 ;  /* 0x0000002a0808723c */ /* 0x000fe2000000180c */
[----:B-1----:R-:W-:-:S04]  /*14190*/  FMUL.FTZ R0, R36, c[0x0][0x320] ;  /* 0x0000c80024007a20 */ /* 0x002fc80000410000 */
[----:B------:R1:W1:Y:S03]  /*141a0*/  MUFU.TANH R44, R0 ;  /* 0x00000000002c7308 */ /* 0x0002660000002400 */
[C---:B--2---:R-:W-:Y:S01]  /*141b0*/  HMMA.16816.F32 R12, R4.reuse, R32, R16 ;  /* 0x00000020040c723c */ /* 0x044fe20000001810 */
[----:B-1----:R-:W-:Y:S11]  /*141c0*/  FMUL.FTZ R0, R37, c[0x0][0x320] ;  /* 0x0000c80025007a20 */ /* 0x002ff60000410000 */
[----:B------:R-:W-:Y:S04]  /*141d0*/  @!UPT UIADD3 URZ, URZ, URZ, URZ ;  /* 0x0000003f3f3ff290 */ /* 0x000fe8000fffe03f */
[----:B------:R-:W-:Y:S01]  /*141e0*/  HMMA.16816.F32 R4, R4, R34, R8 ;  /* 0x000000220404723c */ /* 0x000fe20000001808 */
[----:B------:R1:W2:Y:S02]  /*141f0*/  MUFU.TANH R37, R0 ;  /* 0x0000000000257308 */ /* 0x0002a40000002400 */
        /* <DEDUP_REMOVED lines=38> */
[----:B-1234-:R-:W-:Y:S02]  /*14460*/  IADD3 R0, -R225, 0x30, RZ ;  /* 0x00000030e1007810 */ /* 0x01efe40007ffe1ff */
[----:B------:R-:W-:Y:S02]  /*14470*/  IADD3 R4, R152, -0x2, RZ ;  /* 0xfffffffe98047810 */ /* 0x000fe40007ffe0ff */
[----:B------:R-:W-:-:S02]  /*14480*/  ISETP.GE.AND P0, PT, R0, 0x21, PT ;  /* 0x000000210000780c */ /* 0x000fc40003f06270 */
[----:B------:R-:W-:Y:S02]  /*14490*/  SHF.R.S32.HI R2, RZ, 0x1f, R4 ;  /* 0x0000001fff027819 */ /* 0x000fe40000011404 */
[C---:B------:R-:W-:Y:S02]  /*144a0*/  LOP3.LUT P5, RZ, R218.reuse, 0x8, RZ, 0xc0, !PT ;  /* 0x00000008daff7812 */ /* 0x040fe400078ac0ff */
[----:B------:R-:W-:Y:S01]  /*144b0*/  LOP3.LUT P3, RZ, R218, 0x4, RZ, 0xc0, !PT ;  /* 0x00000004daff7812 */ /* 0x000fe2000786c0ff */
[----:B------:R-:W-:Y:S01]  /*144c0*/  IMAD R2, R2, c[0x0][0x1e0], RZ ;  /* 0x0000780002027a24 */ /* 0x000fe200078e02ff */
[C---:B------:R-:W-:Y:S02]  /*144d0*/  LOP3.LUT P4, RZ, R218.reuse, 0x2, RZ, 0xc0, !PT ;  /* 0x00000002daff7812 */ /* 0x040fe4000788c0ff */
[----:B------:R-:W-:Y:S01]  /*144e0*/  LOP3.LUT P6, RZ, R218, 0x1, RZ, 0xc0, !PT ;  /* 0x00000001daff7812 */ /* 0x000fe200078cc0ff */
        /* <DEDUP_REMOVED lines=30> */
.L_x_2474:
[----:B--234-:R-:W-:Y:S05]  /*146d0*/  BSYNC B0 ;  /* 0x0000000000007941 */ /* 0x01cfea0003800000 */
.L_x_2473:
[----:B-1----:R-:W2:Y:S04]  /*146e0*/  LDL R0, [R1+0x48] ;  /* 0x0000480001007983 */ /* 0x002ea80000100800 */
[----:B------:R-:W3:Y:S01]  /*146f0*/  LDL R95, [R1+0x10] ;  /* 0x00001000015f7983 */ /* 0x000ee20000100800 */
[----:B------:R-:W-:Y:S01]  /*14700*/  ISETP.NE.AND P3, PT, R147, 0x1, PT ;  /* 0x000000019300780c */ /* 0x000fe20003f65270 */
[----:B------:R-:W-:Y:S01]  /*14710*/  IMAD.IADD R4, R131, 0x1, -R235 ;  /* 0x0000000183047824 */ /* 0x000fe200078e0aeb */
[----:B------:R-:W-:Y:S01]  /*14720*/  IADD3 R3, -R235, 0x1, R131 ;  /* 0x00000001eb037810 */ /* 0x000fe20007ffe183 */
[----:B------:R-:W-:Y:S04]  /*14730*/  LDSM.16.MT88.4 R32, [R192] ;  /* 0x00000000c020783b */ /* 0x000fe80000004200 */
[----:B------:R-:W-:Y:S04]  /*14740*/  LDSM.16.MT88.4 R40, [R192+0x800] ;  /* 0x00080000c028783b */ /* 0x000fe80000004200 */
[----:B------:R-:W-:Y:S04]  /*14750*/  LDSM.16.MT88.4 R64, [R194+0x3000] ;  /* 0x00300000c240783b */ /* 0x000fe80000004200 */
[----:B------:R-:W-:Y:S04]  /*14760*/  LDSM.16.MT88.4 R68, [R192+0x3000] ;  /* 0x00300000c044783b */ /* 0x000fe80000004200 */
[----:B------:R-:W-:Y:S04]  /*14770*/  LDSM.16.MT88.4 R72, [R192+0x3800] ;  /* 0x00380000c048783b */ /* 0x000fe80000004200 */
[----:B------:R-:W-:Y:S04]  /*14780*/  LDSM.16.MT88.4 R76, [R193+0x3000] ;  /* 0x00300000c14c783b */ /* 0x000fe80000004200 */
[----:B-----5:R-:W-:Y:S04]  /*14790*/  LDSM.16.MT88.4 R160, [R191+0x1000] ;  /* 0x00100000bfa0783b */ /* 0x020fe80000004200 */
[----:B------:R-:W0:Y:S01]  /*147a0*/  LDGDEPBAR ;  /* 0x00000000000079af */ /* 0x000e220000000000 */
[----:B--2---:R-:W-:-:S04]  /*147b0*/  IMAD.IADD R0, R0, 0x1, R146 ;  /* 0x0000000100007824 */ /* 0x004fc800078e0292 */
[----:B------:R-:W-:-:S04]  /*147c0*/  @P3 IMAD.HI.U32 R2, R0, c[0x0][0x2c8], RZ ;  /* 0x0000b20000023a27 */ /* 0x000fc800078e00ff */
[----:B---3--:R-:W-:Y:S01]  /*147d0*/  IMAD.IADD R3, R3, 0x1, -R95 ;  /* 0x0000000103037824 */ /* 0x008fe200078e0a5f */
[----:B------:R-:W-:-:S05]  /*147e0*/  @P3 SHF.R.U32.HI R0, RZ, c[0x0][0x2cc], R2 ;  /* 0x0000b300ff003a19 */ /* 0x000fca0000011602 */
[----:B------:R-:W1:Y:S04]  /*147f0*/  SHFL.IDX PT, R2, R0, RZ, 0x1c1f ;  /* 0x001c1fff00027589 */ /* 0x000e6800000e0000 */
[----:B------:R-:W2:Y:S01]  /*14800*/  SHFL.IDX PT, R5, R0, 0x1, 0x1c1f ;  /* 0x003c1f0000057f89 */ /* 0x000ea200000e0000 */
[C---:B-1----:R-:W-:Y:S02]  /*14810*/  IMAD.IADD R2, R3.reuse, 0x1, R2 ;  /* 0x0000000103027824 */ /* 0x042fe400078e0202 */
[----:B--2---:R-:W-:-:S03]  /*14820*/  IMAD.IADD R5, R3, 0x1, R5 ;  /* 0x0000000103057824 */ /* 0x004fc600078e0205 */
[----:B------:R-:W-:-:S04]  /*14830*/  IMNMX R2, R4, R2, PT ;  /* 0x0000000204027217 */ /* 0x000fc80003800200 */
[C---:B------:R-:W-:Y:S02]  /*14840*/  ISETP.GT.AND P0, PT, R2.reuse, RZ, PT ;  /* 0x000000ff0200720c */ /* 0x040fe40003f04270 */
[----:B------:R-:W-:Y:S02]  /*14850*/  ISETP.GT.AND P1, PT, R2, 0x1, PT ;  /* 0x000000010200780c */ /* 0x000fe40003f24270 */
[----:B------:R-:W-:Y:S02]  /*14860*/  FSEL R11, R60, -INF , P0 ;  /* 0xff8000003c0b7808 */ /* 0x000fe40000000000 */
[----:B------:R-:W-:Y:S01]  /*14870*/  ISETP.GT.AND P0, PT, R2, 0x8, PT ;  /* 0x000000080200780c */ /* 0x000fe20003f04270 */
[----:B------:R-:W-:Y:S01]  /*14880*/  LDSM.16.MT88.4 R60, [R191+0x3000] ;  /* 0x00300000bf3c783b */ /* 0x000fe20000004200 */
        /* <DEDUP_REMOVED lines=12> */
[----:B------:R-:W-:Y:S02]  /*14950*/  ISETP.GT.AND P1, PT, R2, 0x19, PT ;  /* 0x000000190200780c */ /* 0x000fe40003f24270 */
        /* <DEDUP_REMOVED lines=10> */
[----:B------:R-:W-:Y:S02]  /*14a00*/  IMNMX R0, R4, R5, PT ;  /* 0x0000000504007217 */ /* 0x000fe40003800200 */
[----:B------:R-:W-:Y:S02]  /*14a10*/  ISETP.GT.AND P1, PT, R2, 0x29, PT ;  /* 0x000000290200780c */ /* 0x000fe40003f24270 */
[----:B------:R-:W-:-:S02]  /*14a20*/  FMNMX.FTZ R3, R13, R3, !PT ;  /* 0x000000030d037209 */ /* 0x000fc40007810000 */
[----:B------:R-:W-:Y:S02]  /*14a30*/  FSEL R92, R9, -INF , P0 ;  /* 0xff800000095c7808 */ /* 0x000fe40000000000 */
[----:B------:R-:W-:Y:S02]  /*14a40*/  ISETP.GT.AND P0, PT, R0, RZ, PT ;  /* 0x000000ff0000720c */ /* 0x000fe40003f04270 */
[----:B------:R-:W-:Y:S02]  /*14a50*/  FSEL R91, R8, -INF , P1 ;  /* 0xff800000085b7808 */ /* 0x000fe40000800000 */
[----:B------:R-:W-:Y:S02]  /*14a60*/  ISETP.GT.AND P1, PT, R0, 0x1, PT ;  /* 0x000000010000780c */ /* 0x000fe40003f24270 */
[----:B------:R-:W-:Y:S02]  /*14a70*/  FMNMX.FTZ R2, R94, R3, !PT ;  /* 0x000000035e027209 */ /* 0x000fe40007810000 */
[----:B------:R-:W-:-:S02]  /*14a80*/  FSEL R5, R48, -INF , P0 ;  /* 0xff80000030057808 */ /* 0x000fc40000000000 */
[C---:B------:R-:W-:Y:S01]  /*14a90*/  ISETP.GT.AND P0, PT, R0.reuse, 0x8, PT ;  /* 0x000000080000780c */ /* 0x040fe20003f04270 */
[----:B------:R-:W-:Y:S01]  /*14aa0*/  LDSM.16.MT88.4 R48, [R192+0x1800] ;  /* 0x00180000c030783b */ /* 0x000fe20000004200 */
[----:B------:R-:W-:Y:S02]  /*14ab0*/  FSEL R10, R47, -INF , P1 ;  /* 0xff8000002f0a7808 */ /* 0x000fe40000800000 */
[----:B------:R-:W-:Y:S02]  /*14ac0*/  FMNMX.FTZ R2, R93, R2, !PT ;  /* 0x000000025d027209 */ /* 0x000fe40007810000 */
[----:B------:R-:W-:Y:S02]  /*14ad0*/  ISETP.GT.AND P1, PT, R0, 0x9, PT ;  /* 0x000000090000780c */ /* 0x000fe40003f24270 */
[----:B------:R-:W-:Y:S02]  /*14ae0*/  FSEL R9, R45, -INF , P0 ;  /* 0xff8000002d097808 */ /* 0x000fe40000000000 */
[----:B------:R-:W-:Y:S01]  /*14af0*/  FMNMX.FTZ R3, R5, R10, !PT ;  /* 0x0000000a05037209 */ /* 0x000fe20007810000 */
[----:B------:R-:W-:Y:S01]  /*14b00*/  LDSM.16.MT88.4 R44, [R193] ;  /* 0x00000000c12c783b */ /* 0x000fe20000004200 */
[----:B------:R-:W-:-:S02]  /*14b10*/  FMNMX.FTZ R2, R92, R2, !PT ;  /* 0x000000025c027209 */ /* 0x000fc40007810000 */
[----:B------:R-:W-:Y:S02]  /*14b20*/  ISETP.GT.AND P0, PT, R0, 0x10, PT ;  /* 0x000000100000780c */ /* 0x000fe40003f04270 */
[----:B------:R-:W-:Y:S02]  /*14b30*/  FSEL R8, R38, -INF , P1 ;  /* 0xff80000026087808 */ /* 0x000fe40000800000 */
[----:B------:R-:W-:Y:S01]  /*14b40*/  FMNMX.FTZ R3, R9, R3, !PT ;  /* 0x0000000309037209 */ /* 0x000fe20007810000 */
[----:B------:R-:W-:Y:S01]  /*14b50*/  LDSM.16.MT88.4 R36, [R191+0x1800] ;  /* 0x00180000bf24783b */ /* 0x000fe20000004200 */
[----:B------:R-:W-:Y:S02]  /*14b60*/  FMNMX.FTZ R2, R91, R2, !PT ;  /* 0x000000025b027209 */ /* 0x000fe40007810000 */
[----:B------:R-:W-:Y:S02]  /*14b70*/  ISETP.GT.AND P1, PT, R0, 0x11, PT ;  /* 0x000000110000780c */ /* 0x000fe40003f24270 */
[----:B------:R-:W-:Y:S01]  /*14b80*/  FSEL R7, R30, -INF , P0 ;  /* 0xff8000001e077808 */ /* 0x000fe20000000000 */
[----:B------:R-:W1:Y:S01]  /*14b90*/  SHFL.BFLY PT, R4, R2, 0x2, 0x1f ;  /* 0x0c401f0002047f89 */ /* 0x000e6200000e0000 */
[----:B------:R-:W-:-:S02]  /*14ba0*/  FMNMX.FTZ R3, R8, R3, !PT ;  /* 0x0000000308037209 */ /* 0x000fc40007810000 */
[C---:B------:R-:W-:Y:S02]  /*14bb0*/  ISETP.GT.AND P0, PT, R0.reuse, 0x18, PT ;  /* 0x000000180000780c */ /* 0x040fe40003f04270 */
[----:B------:R-:W-:Y:S02]  /*14bc0*/  FSEL R6, R29, -INF , P1 ;  /* 0xff8000001d067808 */ /* 0x000fe40000800000 */
[----:B------:R-:W-:Y:S01]  /*14bd0*/  FMNMX.FTZ R3, R7, R3, !PT ;  /* 0x0000000307037209 */ /* 0x000fe20007810000 */
[----:B------:R-:W-:Y:S01]  /*14be0*/  LDSM.16.MT88.4 R28, [R194] ;  /* 0x00000000c21c783b */ /* 0x000fe20000004200 */
        /* <DEDUP_REMOVED lines=33> */
[----:B------:R1:W-:Y:S01]  /*14e00*/  MUFU.EX2 R83, R3 ;  /* 0x0000000300537308 */ /* 0x0003e20000000800 */
[----:B------:R-:W-:-:S07]  /*14e10*/  FSETP.NEU.FTZ.AND P0, PT, R132, -INF , PT ;  /* 0xff8000008400780b */ /* 0x000fce0003f1d000 */
[----:B------:R2:W-:Y:S01]  /*14e20*/  MUFU.EX2 R216, R0 ;  /* 0x0000000000d87308 */ /* 0x0005e20000000800 */
[----:B-1----:R-:W-:-:S07]  /*14e30*/  FFMA.FTZ R3, R14, c[0x0][0x2d0], -R2 ;  /* 0x0000b4000e037a23 */ /* 0x002fce0000010802 */
[----:B------:R1:W-:Y:S01]  /*14e40*/  MUFU.EX2 R86, R3 ;  /* 0x0000000300567308 */ /* 0x0003e20000000800 */
[----:B--2---:R-:W-:-:S05]  /*14e50*/  FMUL.FTZ R0, R132, c[0x0][0x2d0] ;  /* 0x0000b40084007a20 */ /* 0x004fca0000410000 */
[----:B------:R-:W-:Y:S01]  /*14e60*/  FSEL R0, R0, RZ, P0 ;  /* 0x000000ff00007208 */ /* 0x000fe20000000000 */
[----:B-1----:R-:W-:-:S04]  /*14e70*/  FFMA.FTZ R3, R17, c[0x0][0x2d0], -R2 ;  /* 0x0000b40011037a23 */ /* 0x002fc80000010802 */
[----:B------:R1:W-:Y:S02]  /*14e80*/  MUFU.EX2 R85, R3 ;  /* 0x0000000300557308 */ /* 0x0003e40000000800 */
[--C-:B-1----:R-:W-:Y:S02]  /*14e90*/  FFMA.FTZ R3, R16, c[0x0][0x2d0], -R2.reuse ;  /* 0x0000b40010037a23 */ /* 0x102fe40000010802 */
[----:B------:R-:W1:Y:S04]  /*14ea0*/  LDSM.16.MT88.4 R16, [R191] ;  /* 0x00000000bf10783b */ /* 0x000e680000004200 */
        /* <DEDUP_REMOVED lines=8> */
[----:B--2---:R-:W-:Y:S01]  /*14f30*/  FFMA.FTZ R3, R10, c[0x0][0x2d0], -R0 ;  /* 0x0000b4000a037a23 */ /* 0x004fe20000010800 */
[----:B------:R-:W-:-:S05]  /*14f40*/  F2FP.PACK_AB R10, R85, R86 ;  /* 0x00000056550a723e */ /* 0x000fca00000000ff */
[----:B------:R2:W3:Y:S02]  /*14f50*/  MUFU.EX2 R81, R3 ;  /* 0x0000000300517308 */ /* 0x0004e40000000800 */
[----:B--2---:R-:W-:Y:S01]  /*14f60*/  FFMA.FTZ R3, R9, c[0x0][0x2d0], -R0 ;  /* 0x0000b40009037a23 */ /* 0x004fe20000010800 */
[----:B---3--:R-:W-:-:S05]  /*14f70*/  F2FP.PACK_AB R9, R81, R82 ;  /* 0x000000525109723e */ /* 0x008fca00000000ff */
[----:B------:R2:W-:Y:S02]  /*14f80*/  MUFU.EX2 R80, R3 ;  /* 0x0000000300507308 */ /* 0x0005e40000000800 */
[----:B--2---:R-:W-:Y:S01]  /*14f90*/  FFMA.FTZ R3, R8, c[0x0][0x2d0], -R0 ;  /* 0x0000b40008037a23 */ /* 0x004fe20000010800 */
[----:B------:R-:W-:-:S05]  /*14fa0*/  F2FP.PACK_AB R8, R83, R84 ;  /* 0x000000545308723e */ /* 0x000fca00000000ff */
[----:B------:R2:W3:Y:S02]  /*14fb0*/  MUFU.EX2 R133, R3 ;  /* 0x0000000300857308 */ /* 0x0004e40000000800 */
[----:B--2---:R-:W-:Y:S01]  /*14fc0*/  FFMA.FTZ R3, R7, c[0x0][0x2d0], -R0 ;  /* 0x0000b40007037a23 */ /* 0x004fe20000010800 */
[----:B---3--:R-:W-:-:S05]  /*14fd0*/  F2FP.PACK_AB R11, R133, R80 ;  /* 0x00000050850b723e */ /* 0x008fca00000000ff */
[----:B------:R2:W-:Y:S02]  /*14fe0*/  MUFU.EX2 R137, R3 ;  /* 0x0000000300897308 */ /* 0x0005e40000000800 */
[----:B------:R-:W-:Y:S01]  /*14ff0*/  HMMA.16816.F32 R12, R8, R32, RZ ;  /* 0x00000020080c723c */ /* 0x000fe200000018ff */
[----:B--2---:R-:W-:Y:S01]  /*15000*/  FFMA.FTZ R3, R6, c[0x0][0x2d0], -R0 ;  /* 0x0000b40006037a23 */ /* 0x004fe20000010800 */
[----:B------:R-:W-:-:S04]  /*15010*/  F2FP.PACK_AB R6, R219, R224 ;  /* 0x000000e0db06723e */ /* 0x000fc800000000ff */
[----:B------:R2:W3:Y:S02]  /*15020*/  MUFU.EX2 R214, R3 ;  /* 0x0000000300d67308 */ /* 0x0004e40000000800 */
[----:B--2---:R-:W-:Y:S01]  /*15030*/  FFMA.FTZ R3, R21, c[0x0][0x2d0], -R0 ;  /* 0x0000b40015037a23 */ /* 0x004fe20000010800 */
[----:B---3--:R-:W-:-:S05]  /*15040*/  F2FP.PACK_AB R5, R214, R137 ;  /* 0x00000089d605723e */ /* 0x008fca00000000ff */
[----:B------:R2:W-:Y:S02]  /*15050*/  MUFU.EX2 R215, R3 ;  /* 0x0000000300d77308 */ /* 0x0005e40000000800 */
[----:B--2---:R-:W-:Y:S02]  /*15060*/  FFMA.FTZ R3, R20, c[0x0][0x2d0], -R0 ;  /* 0x0000b40014037a23 */ /* 0x004fe40000010800 */
[C---:B-1----:R-:W-:Y:S04]  /*15070*/  HMMA.16816.F32 R20, R8.reuse, R16, RZ ;  /* 0x000000100814723c */ /* 0x042fe800000018ff */
[----:B------:R-:W1:Y:S04]  /*15080*/  MUFU.EX2 R212, R3 ;  /* 0x0000000300d47308 */ /* 0x000e680000000800 */
[----:B------:R-:W-:Y:S01]  /*15090*/  HMMA.16816.F32 R16, R8, R18, RZ ;  /* 0x000000120810723c */ /* 0x000fe200000018ff */
[----:B-1----:R-:W-:Y:S11]  /*150a0*/  F2FP.PACK_AB R7, R212, R215 ;  /* 0x000000d7d407723e */ /* 0x002ff600000000ff */
[----:B------:R-:W-:Y:S04]  /*150b0*/  @!UPT UIADD3 URZ, URZ, URZ, URZ ;  /* 0x0000003f3f3ff290 */ /* 0x000fe8000fffe03f */
        /* <DEDUP_REMOVED lines=19> */
[----:B------:R-:W-:Y:S01]  /*151f0*/  HMMA.16816.F32 R56, R4, R26, R16 ;  /* 0x0000001a0438723c */ /* 0x000fe20000001810 */
[----:B------:R-:W1:Y:S07]  /*15200*/  LDSM.16.MT88.4 R24, [R194+0x1800] ;  /* 0x00180000c218783b */ /* 0x000e6e0000004200 */
[----:B------:R-:W-:Y:S08]  /*15210*/  HMMA.16816.F32 R28, R8, R36, RZ ;  /* 0x00000024081c723c */ /* 0x000ff000000018ff */
[C---:B--2---:R-:W-:Y:S01]  /*15220*/  HMMA.16816.F32 R248, R4.reuse, R54, R20 ;  /* 0x0000003604f8723c */ /* 0x044fe20000001814 */
[----:B------:R-:W2:Y:S07]  /*15230*/  LDSM.16.MT88.4 R20, [R193+0x1800] ;  /* 0x00180000c114783b */ /* 0x000eae0000004200 */
[----:B------:R-:W-:Y:S01]  /*15240*/  HMMA.16816.F32 R12, R4, R52, R12 ;  /* 0x00000034040c723c */ /* 0x000fe2000000180c */
[----:B------:R-:W3:Y:S01]  /*15250*/  LDSM.16.MT88.4 R52, [R194+0x2000] ;  /* 0x00200000c234783b */ /* 0x000ee20000004200 */
[----:B------:R-:W-:-:S02]  /*15260*/  IMAD.MOV.U32 R99, RZ, RZ, R56 ;  /* 0x000000ffff637224 */ /* 0x000fc400078e0038 */
[----:B------:R-:W-:Y:S02]  /*15270*/  IMAD.MOV.U32 R98, RZ, RZ, R57 ;  /* 0x000000ffff627224 */ /* 0x000fe400078e0039 */
[----:B------:R-:W-:Y:S02]  /*15280*/  IMAD.MOV.U32 R97, RZ, RZ, R58 ;  /* 0x000000ffff617224 */ /* 0x000fe400078e003a */
[----:B------:R-:W-:Y:S01]  /*15290*/  HMMA.16816.F32 R16, R8, R38, RZ ;  /* 0x000000260810723c */ /* 0x000fe200000018ff */
[----:B------:R-:W-:Y:S02]  /*152a0*/  IMAD.MOV.U32 R96, RZ, RZ, R59 ;  /* 0x000000ffff607224 */ /* 0x000fe400078e003b */
[----:B------:R-:W4:Y:S05]  /*152b0*/  LDSM.16.MT88.4 R56, [R192+0x2000] ;  /* 0x00200000c038783b */ /* 0x000f2a0000004200 */
[----:B------:R-:W-:Y:S08]  /*152c0*/  HMMA.16816.F32 R28, R4, R32, R28 ;  /* 0x00000020041c723c */ /* 0x000ff0000000181c */
[----:B-1----:R-:W-:Y:S01]  /*152d0*/  HMMA.16816.F32 R36, R8, R24, RZ ;  /* 0x000000180824723c */ /* 0x002fe200000018ff */
[----:B------:R-:W-:-:S02]  /*152e0*/  IMAD.MOV.U32 R106, RZ, RZ, R12 ;  /* 0x000000ffff6a7224 */ /* 0x000fc400078e000c */
[----:B------:R-:W-:Y:S02]  /*152f0*/  IMAD.MOV.U32 R105, RZ, RZ, R13 ;  /* 0x000000ffff697224 */ /* 0x000fe400078e000d */
[----:B------:R-:W-:Y:S02]  /*15300*/  IMAD.MOV.U32 R104, RZ, RZ, R14 ;  /* 0x000000ffff687224 */ /* 0x000fe400078e000e */
[----:B------:R-:W-:Y:S01]  /*15310*/  IMAD.MOV.U32 R103, RZ, RZ, R15 ;  /* 0x000000ffff677224 */ /* 0x000fe200078e000f */
[----:B------:R-:W-:Y:S08]  /*15320*/  HMMA.16816.F32 R16, R4, R34, R16 ;  /* 0x000000220410723c */ /* 0x000ff00000001810 */
[----:B------:R-:W-:Y:S01]  /*15330*/  IMAD.MOV.U32 R110, RZ, RZ, R28 ;  /* 0x000000ffff6e7224 */ /* 0x000fe200078e001c */
[----:B------:R-:W-:Y:S01]  /*15340*/  HMMA.16816.F32 R32, R8, R26, RZ ;  /* 0x0000001a0820723c */ /* 0x000fe200000018ff */
[----:B------:R-:W-:-:S02]  /*15350*/  IMAD.MOV.U32 R109, RZ, RZ, R29 ;  /* 0x000000ffff6d7224 */ /* 0x000fc400078e001d */
[----:B------:R-:W-:Y:S02]  /*15360*/  IMAD.MOV.U32 R108, RZ, RZ, R30 ;  /* 0x000000ffff6c7224 */ /* 0x000fe400078e001e */
[----:B------:R-:W-:-:S03]  /*15370*/  IMAD.MOV.U32 R107, RZ, RZ, R31 ;  /* 0x000000ffff6b7224 */ /* 0x000fc600078e001f */
[C---:B--2---:R-:W-:Y:S07]  /*15380*/  HMMA.16816.F32 R28, R8.reuse, R20, RZ ;  /* 0x00000014081c723c */ /* 0x044fee00000018ff */
[----:B------:R-:W-:Y:S01]  /*15390*/  IMAD.MOV.U32 R114, RZ, RZ, R16 ;  /* 0x000000ffff727224 */ /* 0x000fe200078e0010 */
[----:B------:R-:W-:Y:S01]  /*153a0*/  HMMA.16816.F32 R24, R8, R22, RZ ;  /* 0x000000160818723c */ /* 0x000fe200000018ff */
[----:B------:R-:W-:Y:S02]  /*153b0*/  IMAD.MOV.U32 R113, RZ, RZ, R17 ;  /* 0x000000ffff717224 */ /* 0x000fe400078e0011 */
[----:B------:R-:W-:-:S02]  /*153c0*/  IMAD.MOV.U32 R112, RZ, RZ, R18 ;  /* 0x000000ffff707224 */ /* 0x000fc400078e0012 */
[----:B------:R-:W-:-:S03]  /*153d0*/  IMAD.MOV.U32 R111, RZ, RZ, R19 ;  /* 0x000000ffff6f7224 */ /* 0x000fc600078e0013 */
        /* <DEDUP_REMOVED lines=11> */
[----:B------:R-:W-:-:S07]  /*15490*/  IMAD.MOV.U32 R46, RZ, RZ, R108 ;  /* 0x000000ffff2e7224 */ /* 0x000fce00078e006c */
[----:B------:R-:W-:Y:S01]  /*154a0*/  HMMA.16816.F32 R220, R4, R54, R32 ;  /* 0x0000003604dc723c */ /* 0x000fe20000001820 */
[----:B------:R-:W2:Y:S06]  /*154b0*/  LDSM.16.MT88.4 R32, [R191+0x4800] ;  /* 0x00480000bf20783b */ /* 0x000eac0000004200 */
[----:B------:R-:W-:Y:S01]  /*154c0*/  IMAD.MOV.U32 R54, RZ, RZ, R112 ;  /* 0x000000ffff367224 */ /* 0x000fe200078e0070 */
[----:B------:R-:W-:Y:S01]  /*154d0*/  HMMA.16816.F32 R24, R8, R64, RZ ;  /* 0x000000400818723c */ /* 0x000fe200000018ff */
[----:B------:R-:W-:-:S06]  /*154e0*/  IMAD.MOV.U32 R55, RZ, RZ, R111 ;  /* 0x000000ffff377224 */ /* 0x000fcc00078e006f */
[----:B------:R-:W-:Y:S01]  /*154f0*/  IMAD.MOV.U32 R64, RZ, RZ, R106 ;  /* 0x000000ffff407224 */ /* 0x000fe200078e006a */
[----:B------:R-:W-:Y:S01]  /*15500*/  HMMA.16816.F32 R20, R8, R66, RZ ;  /* 0x000000420814723c */ /* 0x000fe200000018ff */
[----:B------:R-:W-:-:S06]  /*15510*/  IMAD.MOV.U32 R65, RZ, RZ, R105 ;  /* 0x000000ffff417224 */ /* 0x000fcc00078e0069 */
[----:B------:R-:W-:Y:S01]  /*15520*/  IMAD.MOV.U32 R66, RZ, RZ, R104 ;  /* 0x000000ffff427224 */ /* 0x000fe200078e0068 */
[----:B----4-:R-:W-:Y:S01]  /*15530*/  HMMA.16816.F32 R244, R4, R56, R12 ;  /* 0x0000003804f4723c */ /* 0x010fe2000000180c */
[----:B------:R-:W-:-:S07]  /*15540*/  IMAD.MOV.U32 R67, RZ, RZ, R103 ;  /* 0x000000ffff437224 */ /* 0x000fce00078e0067 */
[----:B------:R-:W-:Y:S07]  /*15550*/  HMMA.16816.F32 R12, R8, R68, RZ ;  /* 0x00000044080c723c */ /* 0x000fee00000018ff */
[----:B------:R-:W-:Y:S01]  /*15560*/  IMAD.MOV.U32 R69, RZ, RZ, R153 ;  /* 0x000000ffff457224 */ /* 0x000fe200078e0099 */
[----:B------:R-:W-:Y:S01]  /*15570*/  HMMA.16816.F32 R56, R4, R58, R48 ;  /* 0x0000003a0438723c */ /* 0x000fe20000001830 */
[----:B------:R-:W3:Y:S01]  /*15580*/  LDSM.16.MT88.4 R48, [R193+0x3800] ;  /* 0x00380000c130783b */ /* 0x000ee20000004200 */
[----:B------:R-:W-:-:S03]  /*15590*/  IMAD.MOV.U32 R68, RZ, RZ, R152 ;  /* 0x000000ffff447224 */ /* 0x000fc600078e0098 */
[----:B------:R-:W-:Y:S03]  /*155a0*/  LDSM.16.MT88.4 R152, [R192+0x1000] ;  /* 0x00100000c098783b */ /* 0x000fe60000004200 */
        /* <DEDUP_REMOVED lines=9> */
[----:B------:R-:W-:Y:S07]  /*15640*/  HMMA.16816.F32 R180, R4, R72, R12 ;  /* 0x0000004804b4723c */ /* 0x000fee000000180c */
[----:B------:R-:W-:Y:S01]  /*15650*/  IMAD.MOV.U32 R72, RZ, RZ, R102 ;  /* 0x000000ffff487224 */ /* 0x000fe200078e0066 */
[----:B------:R-:W-:Y:S01]  /*15660*/  HMMA.16816.F32 R16, R8, R76, RZ ;  /* 0x0000004c0810723c */ /* 0x000fe200000018ff */
[----:B------:R-:W-:-:S06]  /*15670*/  IMAD.MOV.U32 R73, RZ, RZ, R101 ;  /* 0x000000ffff497224 */ /* 0x000fcc00078e0065 */
[----:B------:R-:W-:Y:S01]  /*15680*/  IMAD.MOV.U32 R76, RZ, RZ, R99 ;  /* 0x000000ffff4c7224 */ /* 0x000fe200078e0063 */
[----:B------:R-:W-:Y:S01]  /*15690*/  HMMA.16816.F32 R12, R8, R78, RZ ;  /* 0x0000004e080c723c */ /* 0x000fe200000018ff */
[----:B------:R-:W-:-:S06]  /*156a0*/  IMAD.MOV.U32 R77, RZ, RZ, R98 ;  /* 0x000000ffff4d7224 */ /* 0x000fcc00078e0062 */
[----:B------:R-:W-:Y:S01]  /*156b0*/  IMAD.MOV.U32 R78, RZ, RZ, R97 ;  /* 0x000000ffff4e7224 */ /* 0x000fe200078e0061 */
[----:B--2---:R-:W-:Y:S01]  /*156c0*/  HMMA.16816.F32 R24, R8, R32, RZ ;  /* 0x000000200818723c */ /* 0x004fe200000018ff */
[----:B------:R-:W-:-:S07]  /*156d0*/  IMAD.MOV.U32 R79, RZ, RZ, R96 ;  /* 0x000000ffff4f7224 */ /* 0x000fce00078e0060 */
[----:B------:R-:W-:Y:S01]  /*156e0*/  HMMA.16816.F32 R96, R4, R74, R28 ;  /* 0x0000004a0460723c */ /* 0x000fe2000000181c */
[----:B------:R-:W2:Y:S06]  /*156f0*/  LDSM.16.MT88.4 R28, [R192+0x5000] ;  /* 0x00500000c01c783b */ /* 0x000eac0000004200 */
[----:B------:R-:W-:Y:S01]  /*15700*/  IMAD.MOV.U32 R74, RZ, RZ, R100 ;  /* 0x000000ffff4a7224 */ /* 0x000fe200078e0064 */
[----:B------:R-:W-:Y:S01]  /*15710*/  HMMA.16816.F32 R20, R8, R34, RZ ;  /* 0x000000220814723c */ /* 0x000fe200000018ff */
[----:B------:R-:W2:Y:S01]  /*15720*/  LDSM.16.MT88.4 R32, [R194+0x4800] ;  /* 0x00480000c220783b */ /* 0x000ea20000004200 */
[----:B------:R-:W-:-:S02]  /*15730*/  IMAD.MOV.U32 R75, RZ, RZ, R3 ;  /* 0x000000ffff4b7224 */ /* 0x000fc400078e0003 */
[----:B------:R-:W-:-:S04]  /*15740*/  FFMA.FTZ R3, R94, c[0x0][0x2d0], -R2 ;  /* 0x0000b4005e037a23 */ /* 0x000fc80000010802 */
        /* <DEDUP_REMOVED lines=9> */
[C---:B--2---:R-:W-:Y:S08]  /*157e0*/  HMMA.16816.F32 R108, R4.reuse, R28, R16 ;  /* 0x0000001c046c723c */ /* 0x044ff00000001810 */
[----:B------:R-:W-:Y:S08]  /*157f0*/  HMMA.16816.F32 R24, R4, R30, R12 ;  /* 0x0000001e0418723c */ /* 0x000ff0000000180c */
[C---:B------:R-:W-:Y:S08]  /*15800*/  HMMA.16816.F32 R16, R8.reuse, R32, RZ ;  /* 0x000000200810723c */ /* 0x040ff000000018ff */
        /* <DEDUP_REMOVED lines=10> */
[C---:B-1----:R-:W-:Y:S08]  /*158b0*/  HMMA.16816.F32 R124, R4.reuse, R12, R16 ;  /* 0x0000000c047c723c */ /* 0x042ff00000001810 */
[----:B------:R-:W-:Y:S01]  /*158c0*/  HMMA.16816.F32 R16, R4, R14, R8 ;  /* 0x0000000e0410723c */ /* 0x000fe20000001808 */
[----:B------:R1:W-:Y:S01]  /*158d0*/  MUFU.EX2 R11, R3 ;  /* 0x00000003000b7308 */ /* 0x0003e20000000800 */
[----:B------:R-:W-:Y:S01]  /*158e0*/  LDSM.16.MT88.4 R12, [R193+0x5800] ;  /* 0x00580000c10c783b */ /* 0x000fe20000004200 */
[----:B-1----:R-:W-:-:S06]  /*158f0*/  FFMA.FTZ R3, R93, c[0x0][0x2d0], -R2 ;  /* 0x0000b4005d037a23 */ /* 0x002fcc0000010802 */
        /* <DEDUP_REMOVED lines=17> */
[----:B------:R-:W2:Y:S01]  /*15a10*/  MUFU.EX2 R4, R0 ;  /* 0x0000000000047308 */ /* 0x000ea20000000800 */
[----:B-1----:R-:W-:-:S04]  /*15a20*/  FADD.FTZ R2, R82, R81 ;  /* 0x0000005152027221 */ /* 0x002fc80000010000 */
[----:B------:R-:W-:Y:S02]  /*15a30*/  FADD.FTZ R2, R80, R2 ;  /* 0x0000000250027221 */ /* 0x000fe40000010000 */
[----:B------:R-:W-:Y:S01]  /*15a40*/  LDSM.16.MT88.4 R80, [R192+0x4000] ;  /* 0x00400000c050783b */ /* 0x000fe20000004200 */
[----:B--2---:R-:W-:Y:S01]  /*15a50*/  F2FP.PACK_AB R131, R4, R5 ;  /* 0x000000050483723e */ /* 0x004fe200000000ff */
[----:B------:R-:W-:-:S06]  /*15a60*/  FADD.FTZ R0, R86, R3 ;  /* 0x0000000356007221 */ /* 0x000fcc0000010000 */
[C---:B------:R-:W-:Y:S01]  /*15a70*/  HMMA.16816.F32 R28, R128.reuse, R32, R64 ;  /* 0x00000020801c723c */ /* 0x040fe20000001840 */
[----:B------:R-:W-:Y:S01]  /*15a80*/  FADD.FTZ R0, R85, R0 ;  /* 0x0000000055007221 */ /* 0x000fe20000010000 */
[----:B------:R-:W-:Y:S06]  /*15a90*/  LDSM.16.MT88.4 R64, [R193+0x2800] ;  /* 0x00280000c140783b */ /* 0x000fec0000004200 */
[C---:B------:R-:W-:Y:S01]  /*15aa0*/  HMMA.16816.F32 R32, R128.reuse, R34, R248 ;  /* 0x000000228020723c */ /* 0x040fe200000018f8 */
[----:B------:R-:W2:Y:S06]  /*15ab0*/  LDL R250, [R1+0x18] ;  /* 0x0000180001fa7983 */ /* 0x000eac0000100800 */
[----:B------:R-:W-:Y:S01]  /*15ac0*/  IMAD.MOV.U32 R248, RZ, RZ, R95 ;  /* 0x000000fffff87224 */ /* 0x000fe200078e005f */
[----:B------:R-:W-:Y:S01]  /*15ad0*/  HMMA.16816.F32 R156, R128, R152, R156 ;  /* 0x00000098809c723c */ /* 0x000fe2000000189c */
[----:B------:R-:W-:-:S02]  /*15ae0*/  FADD.FTZ R3, R133, R2 ;  /* 0x0000000285037221 */ /* 0x000fc40000010000 */
[----:B------:R-:W-:Y:S02]  /*15af0*/  IMAD.MOV.U32 R249, RZ, RZ, R69 ;  /* 0x000000fffff97224 */ /* 0x000fe400078e0045 */
[----:B------:R-:W-:-:S03]  /*15b00*/  IMAD.MOV.U32 R251, RZ, RZ, R68 ;  /* 0x000000fffffb7224 */ /* 0x000fc600078e0044 */
[C---:B------:R-:W-:Y:S01]  /*15b10*/  HMMA.16816.F32 R152, R128.reuse, R154, R144 ;  /* 0x0000009a8098723c */ /* 0x040fe20000001890 */
[----:B------:R-:W1:Y:S07]  /*15b20*/  LDSM.16.MT88.4 R144, [R194+0x1000] ;  /* 0x00100000c290783b */ /* 0x000e6e0000004200 */
[C---:B------:R-:W-:Y:S08]  /*15b30*/  HMMA.16816.F32 R36, R128.reuse, R40, R44 ;  /* 0x000000288024723c */ /* 0x040ff0000000182c */
[C---:B------:R-:W-:Y:S08]  /*15b40*/  HMMA.16816.F32 R164, R128.reuse, R160, R164 ;  /* 0x000000a080a4723c */ /* 0x040ff000000018a4 */
[C---:B-1----:R-:W-:Y:S08]  /*15b50*/  HMMA.16816.F32 R148, R128.reuse, R144, R148 ;  /* 0x000000908094723c */ /* 0x042ff00000001894 */
[C---:B------:R-:W-:Y:S08]  /*15b60*/  HMMA.16816.F32 R144, R128.reuse, R146, R76 ;  /* 0x000000928090723c */ /* 0x040ff0000000184c */
[C---:B------:R-:W-:Y:S08]  /*15b70*/  HMMA.16816.F32 R76, R128.reuse, R80, R180 ;  /* 0x00000050804c723c */ /* 0x040ff000000018b4 */
[C---:B------:R-:W-:Y:S01]  /*15b80*/  HMMA.16816.F32 R80, R128.reuse, R82, R96 ;  /* 0x000000528050723c */ /* 0x040fe20000001860 */
[----:B------:R-:W1:Y:S07]  /*15b90*/  LDSM.16.MT88.4 R96, [R193+0x4000] ;  /* 0x00400000c160783b */ /* 0x000e6e0000004200 */
[C---:B------:R-:W-:Y:S08]  /*15ba0*/  HMMA.16816.F32 R44, R128.reuse, R48, R244 ;  /* 0x00000030802c723c */ /* 0x040ff000000018f4 */
[C---:B------:R-:W-:Y:S01]  /*15bb0*/  HMMA.16816.F32 R160, R128.reuse, R162, R72 ;  /* 0x000000a280a0723c */ /* 0x040fe20000001848 */
[----:B------:R-:W-:Y:S07]  /*15bc0*/  LDSM.16.MT88.4 R72, [R191+0x4000] ;  /* 0x00400000bf48783b */ /* 0x000fee0000004200 */
[C---:B------:R-:W-:Y:S08]  /*15bd0*/  HMMA.16816.F32 R124, R128.reuse, R12, R124 ;  /* 0x0000000c807c723c */ /* 0x040ff0000000187c */
[C---:B------:R-:W-:Y:S08]  /*15be0*/  HMMA.16816.F32 R40, R128.reuse, R42, R52 ;  /* 0x0000002a8028723c */ /* 0x040ff00000001834 */
[C---:B-1----:R-:W-:Y:S01]  /*15bf0*/  HMMA.16816.F32 R92, R128.reuse, R96, R112 ;  /* 0x00000060805c723c */ /* 0x042fe20000001870 */
[----:B------:R-:W-:Y:S07]  /*15c00*/  LDSM.16.MT88.4 R112, [R192+0x5800] ;  /* 0x00580000c070783b */ /* 0x000fee0000004200 */
[----:B------:R-:W-:Y:S01]  /*15c10*/  HMMA.16816.F32 R96, R128, R98, R104 ;  /* 0x000000628060723c */ /* 0x000fe20000001868 */
[----:B------:R-:W1:Y:S01]  /*15c20*/  LDSM.16.MT88.4 R104, [R191+0x5800] ;  /* 0x00580000bf68783b */ /* 0x000e620000004200 */
[----:B------:R-:W-:-:S06]  /*15c30*/  FADD.FTZ R12, R217, R0 ;  /* 0x00000000d90c7221 */ /* 0x000fcc0000010000 */
[----:B------:R-:W-:Y:S01]  /*15c40*/  HMMA.16816.F32 R48, R128, R50, R56 ;  /* 0x000000328030723c */ /* 0x000fe20000001838 */
[----:B------:R-:W3:Y:S01]  /*15c50*/  LDSM.16.MT88.4 R56, [R194+0x2800] ;  /* 0x00280000c238783b */ /* 0x000ee20000004200 */
[----:B------:R-:W-:-:S06]  /*15c60*/  IADD3 R182, R251, -0x2, RZ ;  /* 0xfffffffefbb67810 */ /* 0x000fcc0007ffe0ff */
[C---:B-1----:R-:W-:Y:S08]  /*15c70*/  HMMA.16816.F32 R100, R128.reuse, R104, R100 ;  /* 0x000000688064723c */ /* 0x042ff00000001864 */
[C---:B------:R-:W-:Y:S01]  /*15c80*/  HMMA.16816.F32 R104, R128.reuse, R106, R120 ;  /* 0x0000006a8068723c */ /* 0x040fe20000001878 */
[----:B------:R-:W1:Y:S07]  /*15c90*/  LDSM.16.MT88.4 R120, [R194+0x5800] ;  /* 0x00580000c278783b */ /* 0x000e6e0000004200 */
[C---:B---3--:R-:W-:Y:S08]  /*15ca0*/  HMMA.16816.F32 R52, R128.reuse, R56, R240 ;  /* 0x000000388034723c */ /* 0x048ff000000018f0 */
        /* <DEDUP_REMOVED lines=8> */
[----:B------:R-:W-:Y:S01]  /*15d30*/  HMMA.16816.F32 R88, R128, R90, R168 ;  /* 0x0000005a8058723c */ /* 0x000fe200000018a8 */
[----:B--2---:R-:W-:-:S04]  /*15d40*/  @P3 IMAD.HI.U32 R2, R250, c[0x0][0x2c8], RZ ;  /* 0x0000b200fa023a27 */ /* 0x004fc800078e00ff */
[----:B------:R-:W-:Y:S01]  /*15d50*/  IMAD.MOV.U32 R0, RZ, RZ, R250 ;  /* 0x000000ffff007224 */ /* 0x000fe200078e00fa */
[----:B------:R-:W-:Y:S01]  /*15d60*/  @P3 SHF.R.U32.HI R0, RZ, c[0x0][0x2cc], R2 ;  /* 0x0000b300ff003a19 */ /* 0x000fe20000011602 */
[----:B------:R-:W-:Y:S02]  /*15d70*/  FADD.FTZ R2, R137, R3 ;  /* 0x0000000389027221 */ /* 0x000fe40000010000 */
[----:B------:R-:W-:Y:S01]  /*15d80*/  FADD.FTZ R3, R216, R12 ;  /* 0x0000000cd8037221 */ /* 0x000fe20000010000 */
[----:B------:R-:W-:Y:S01]  /*15d90*/  IADD3 R0, R0, R249, -R248 ;  /* 0x000000f900007210 */ /* 0x000fe20007ffe8f8 */
[----:B------:R-:W-:Y:S02]  /*15da0*/  FADD.FTZ R2, R214, R2 ;  /* 0x00000002d6027221 */ /* 0x000fe40000010000 */
[----:B------:R-:W-:Y:S02]  /*15db0*/  FADD.FTZ R3, R224, R3 ;  /* 0x00000003e0037221 */ /* 0x000fe40000010000 */
[----:B------:R-:W-:-:S04]  /*15dc0*/  IMAD.HI R12, R0, 0x2aaaaaab, RZ ;  /* 0x2aaaaaab000c7827 */ /* 0x000fc800078e02ff */
[----:B------:R-:W-:Y:S02]  /*15dd0*/  FADD.FTZ R0, R215, R2 ;  /* 0x00000002d7007221 */ /* 0x000fe40000010000 */
[----:B------:R-:W-:Y:S01]  /*15de0*/  FADD.FTZ R2, R219, R3 ;  /* 0x00000003db027221 */ /* 0x000fe20000010000 */
[----:B------:R-:W-:-:S04]  /*15df0*/  SHF.R.U32.HI R3, RZ, 0x1f, R12 ;  /* 0x0000001fff037819 */ /* 0x000fc8000001160c */
[----:B------:R-:W-:Y:S01]  /*15e00*/  LEA.HI.SX32 R3, R12, R3, 0x1d ;  /* 0x000000030c037211 */ /* 0x000fe200078feaff */
[----:B------:R-:W-:-:S03]  /*15e10*/  FADD.FTZ R0, R212, R0 ;  /* 0x00000000d4007221 */ /* 0x000fc60000010000 */
[----:B------:R-:W-:Y:S01]  /*15e20*/  IMNMX R217, R234, R3, !PT ;  /* 0x00000003ead97217 */ /* 0x000fe20007800200 */
[----:B------:R-:W-:-:S03]  /*15e30*/  FADD.FTZ R2, R11, R2 ;  /* 0x000000020b027221 */ /* 0x000fc60000010000 */
[----:B------:R-:W-:Y:S01]  /*15e40*/  ISETP.GE.AND P0, PT, R182, R217, PT ;  /* 0x000000d9b600720c */ /* 0x000fe20003f06270 */
[----:B------:R-:W-:Y:S02]  /*15e50*/  FADD.FTZ R0, R7, R0 ;  /* 0x0000000007007221 */ /* 0x000fe40000010000 */
[----:B------:R-:W-:Y:S02]  /*15e60*/  FADD.FTZ R2, R10, R2 ;  /* 0x000000020a027221 */ /* 0x000fe40000010000 */
[----:B------:R-:W-:Y:S01]  /*15e70*/  FADD.FTZ R0, R6, R0 ;  /* 0x0000000006007221 */ /* 0x000fe20000010000 */
[----:B------:R-:W-:Y:S01]  /*15e80*/  HMMA.16816.F32 R112, R128, R114, R24 ;  /* 0x000000728070723c */ /* 0x000fe20000001818 */
[----:B------:R-:W-:Y:S02]  /*15e90*/  FADD.FTZ R2, R9, R2 ;  /* 0x0000000209027221 */ /* 0x000fe40000010000 */
[----:B------:R-:W-:-:S05]  /*15ea0*/  FADD.FTZ R0, R5, R0 ;  /* 0x0000000005007221 */ /* 0x000fca0000010000 */
[----:B------:R-:W-:Y:S01]  /*15eb0*/  HMMA.16816.F32 R120, R128, R122, R20 ;  /* 0x0000007a8078723c */ /* 0x000fe20000001814 */
[----:B------:R-:W-:Y:S02]  /*15ec0*/  FADD.FTZ R215, R8, R2 ;  /* 0x0000000208d77221 */ /* 0x000fe40000010000 */
[----:B------:R-:W-:-:S05]  /*15ed0*/  FADD.FTZ R219, R4, R0 ;  /* 0x0000000004db7221 */ /* 0x000fca0000010000 */
[----:B------:R-:W-:Y:S01]  /*15ee0*/  HMMA.16816.F32 R128, R128, R14, R16 ;  /* 0x0000000e8080723c */ /* 0x000fe20000001810 */
[----:B------:R-:W-:Y:S07]  /*15ef0*/  @!P0 BRA `(.L_x_2475) ;  /* 0x0000304000008947 */ /* 0x000fee0003800000 */
[----:B------:R-:W2:Y:S01]  /*15f00*/  LDL R251, [R1+0x48] ;  /* 0x0000480001fb7983 */ /* 0x000ea20000100800 */
[----:B------:R-:W-:Y:S01]  /*15f10*/  IMAD.MOV.U32 R133, RZ, RZ, R132 ;  /* 0x000000ffff857224 */ /* 0x000fe200078e0084 */
[----:B------:R-:W-:Y:S02]  /*15f20*/  MOV R137, R138 ;  /* 0x0000008a00897202 */ /* 0x000fe40000000f00 */
[----:B------:R-:W-:Y:S01]  /*15f30*/  MOV R212, R182 ;  /* 0x000000b600d47202 */ /* 0x000fe20000000f00 */
[----:B--2---:R-:W-:-:S04]  /*15f40*/  IMAD.IADD R216, R251, 0x1, R250 ;  /* 0x00000001fbd87824 */ /* 0x004fc800078e02fa */
[----:B------:R-:W-:-:S05]  /*15f50*/  @P3 IMAD.HI.U32 R0, R216, c[0x0][0x2c8], RZ ;  /* 0x0000b200d8003a27 */ /* 0x000fca00078e00ff */
[----:B------:R-:W-:Y:S02]  /*15f60*/  @P3 SHF.R.U32.HI R220, RZ, c[0x0][0x2cc], R0 ;  /* 0x0000b300ffdc3a19 */ /* 0x000fe40000011600 */
.L_x_2480:
[----:B------:R-:W-:Y:S04]  /*15f70*/  DEPBAR.LE SB0, 0x0 ;  /* 0x000080000000791a */ /* 0x000fe80000000000 */
[----:B------:R-:W-:Y:S01]  /*15f80*/  WARPSYNC 0xffffffff ;  /* 0xffffffff00007948 */ /* 0x000fe20003800000 */
[----:B------:R-:W-:Y:S01]  /*15f90*/  BAR.SYNC.DEFER_BLOCKING 0x0 ;  /* 0x0000000000007b1d */ /* 0x000fe20000010000 */
[----:B------:R-:W-:Y:S02]  /*15fa0*/  ISETP.GT.AND P0, PT, R234, R212, PT ;  /* 0x000000d4ea00720c */ /* 0x000fe40003f04270 */
        /* <DEDUP_REMOVED lines=13> */
[----:B------:R-:W5:Y:S01]  /*16080*/  S2R R2, SR_TID.X ;  /* 0x0000000000027919 */ /* 0x000f620000002100 */
[----:B------:R-:W-:Y:S02]  /*16090*/  SHF.R.S32.HI R0, RZ, 0x1f, R212 ;  /* 0x0000001fff007819 */ /* 0x000fe400000114d4 */
[----:B------:R-:W-:Y:S03]  /*160a0*/  LOP3.LUT P3, RZ, R218, 0x8, RZ, 0xc0, !PT ;  /* 0x00000008daff7812 */ /* 0x000fe6000786c0ff */
[----:B------:R-:W-:Y:S04]  /*160b0*/  IMAD R0, R0, c[0x0][0x208], RZ ;  /* 0x0000820000007a24 */ /* 0x000fe800078e02ff */
[----:B------:R-:W-:Y:S01]  /*160c0*/  IMAD R0, R212, c[0x0][0x20c], R0 ;  /* 0x00008300d4007a24 */ /* 0x000fe200078e0200 */
[----:B-----5:R-:W-:Y:S01]  /*160d0*/  ISETP.GT.AND P2, PT, R2, 0x7f, PT ;  /* 0x0000007f0200780c */ /* 0x020fe20003f44270 */
[----:B------:R-:W-:Y:S04]  /*160e0*/  IMAD.WIDE.U32 R2, R212, c[0x0][0x208], RZ ;  /* 0x00008200d4027a25 */ /* 0x000fe800078e00ff */
[----:B------:R-:W-:Y:S02]  /*160f0*/  IMAD.IADD R0, R3, 0x1, R0 ;  /* 0x0000000103007824 */ /* 0x000fe400078e0200 */
[----:B------:R-:W-:Y:S04]  /*16100*/  IMAD.WIDE.U32 R2, R2, 0x30, RZ ;  /* 0x0000003002027825 */ /* 0x000fe800078e00ff */
[----:B------:R-:W-:Y:S01]  /*16110*/  IMAD R0, R0, 0x30, RZ ;  /* 0x0000003000007824 */ /* 0x000fe200078e02ff */
[-C--:B------:R-:W-:Y:S01]  /*16120*/  IADD3 R5, P1, R230, R2.reuse, RZ ;  /* 0x00000002e6057210 */ /* 0x080fe20007f3e0ff */
[----:B------:R-:W-:Y:S02]  /*16130*/  @!P2 IMAD.MOV.U32 R4, RZ, RZ, c[0x0][0x208] ;  /* 0x00008200ff04a624 */ /* 0x000fe400078e00ff */
[----:B------:R-:W-:Y:S02]  /*16140*/  IMAD.IADD R0, R3, 0x1, R0 ;  /* 0x0000000103007824 */ /* 0x000fe400078e0200 */
[----:B------:R-:W-:Y:S01]  /*16150*/  @!P2 IMAD.MOV.U32 R3, RZ, RZ, c[0x0][0x20c] ;  /* 0x00008300ff03a624 */ /* 0x000fe200078e00ff */
[C---:B------:R-:W-:Y:S04]  /*16160*/  @!P2 LEA R2, P0, R4.reuse, R2, 0x5 ;  /* 0x000000020402a211 */ /* 0x040fe800078028ff */
[----:B------:R-:W-:Y:S01]  /*16170*/  @!P2 LEA.HI.X R3, R4, R0, R3, 0x5, P0 ;  /* 0x000000000403a211 */ /* 0x000fe200000f2c03 */
[--C-:B------:R-:W-:Y:S01]  /*16180*/  IMAD.X R0, R0, 0x1, R233.reuse, P1 ;  /* 0x0000000100007824 */ /* 0x100fe200008e06e9 */
[C---:B------:R-:W-:Y:S04]  /*16190*/  LEA R4, P0, R5.reuse, c[0x0][0x1f8], 0x1 ;  /* 0x00007e0005047a11 */ /* 0x040fe800078008ff */
[----:B------:R-:W-:Y:S02]  /*161a0*/  LEA.HI.X R5, R5, c[0x0][0x1fc], R0, 0x1, P0 ;  /* 0x00007f0005057a11 */ /* 0x000fe400000f0c00 */
[----:B------:R-:W-:Y:S03]  /*161b0*/  @!P2 IADD3 R0, P0, R2, R230, RZ ;  /* 0x000000e60200a210 */ /* 0x000fe60007f1e0ff */
[----:B------:R-:W-:Y:S01]  /*161c0*/  @!PT LDS RZ, [RZ] ;  /* 0x00000000fffff984 */ /* 0x000fe20000000800 */
[----:B------:R-:W-:Y:S01]  /*161d0*/  @!PT LDS RZ, [RZ] ;  /* 0x00000000fffff984 */ /* 0x000fe20000000800 */
[----:B------:R-:W-:Y:S01]  /*161e0*/  @!PT LDS RZ, [RZ] ;  /* 0x00000000fffff984 */ /* 0x000fe20000000800 */
[----:B------:R4:W-:Y:S02]  /*161f0*/  LDGSTS.E.BYPASS.LTC128B.128 [R211+0x4080], [R4.64], !P3 ;  /* 0x0408000004d37fae */ /* 0x0009e4000d901d46 */
        /* <DEDUP_REMOVED lines=10> */
.L_x_2477:
[----:B------:R-:W-:Y:S05]  /*162a0*/  BSYNC B0 ;  /* 0x0000000000007941 */ /* 0x000fea0003800000 */
.L_x_2476:
        /* <DEDUP_REMOVED lines=148> */
[C---:B-1----:R-:W-:Y:S08]  /*16bf0*/  HMMA.16816.F32 R4, R172.reuse, R176, R4 ;  /* 0x000000b0ac04723c */ /* 0x042ff00000001804 */
[C---:B------:R-:W-:Y:S08]  /*16c00*/  HMMA.16816.F32 R8, R172.reuse, R178, R8 ;  /* 0x000000b2ac08723c */ /* 0x040ff00000001808 */
[C---:B--2---:R-:W-:Y:S08]  /*16c10*/  HMMA.16816.F32 R12, R172.reuse, R168, R12 ;  /* 0x000000a8ac0c723c */ /* 0x044ff0000000180c */
[----:B------:R-:W-:Y:S01]  /*16c20*/  FMUL.FTZ R0, R4, c[0x0][0x320] ;  /* 0x0000c80004007a20 */ /* 0x000fe20000410000 */
[C---:B------:R-:W-:Y:S03]  /*16c30*/  HMMA.16816.F32 R16, R172.reuse, R170, R16 ;  /* 0x000000aaac10723c */ /* 0x040fe60000001810 */
[----:B------:R1:W2:Y:S04]  /*16c40*/  MUFU.TANH R185, R0 ;  /* 0x0000000000b97308 */ /* 0x0002a80000002400 */
[----:B------:R-:W-:Y:S02]  /*16c50*/  FMUL.FTZ R3, R11, c[0x0][0x320] ;  /* 0x0000c8000b037a20 */ /* 0x000fe40000410000 */
[----:B------:R-:W-:Y:S04]  /*16c60*/  FMUL.FTZ R10, R10, c[0x0][0x320] ;  /* 0x0000c8000a0a7a20 */ /* 0x000fe80000410000 */
[----:B------:R-:W3:Y:S02]  /*16c70*/  MUFU.TANH R138, R10 ;  /* 0x0000000a008a7308 */ /* 0x000ee40000002400 */
[----:B------:R-:W-:Y:S08]  /*16c80*/  FMUL.FTZ R2, R13, c[0x0][0x320] ;  /* 0x0000c8000d027a20 */ /* 0x000ff00000410000 */
[----:B------:R-:W4:Y:S01]  /*16c90*/  MUFU.TANH R132, R3 ;  /* 0x0000000300847308 */ /* 0x000f220000002400 */
[----:B-1----:R-:W-:Y:S09]  /*16ca0*/  FMUL.FTZ R0, R5, c[0x0][0x320] ;  /* 0x0000c80005007a20 */ /* 0x002ff20000410000 */
[----:B------:R1:W1:Y:S10]  /*16cb0*/  MUFU.TANH R184, R0 ;  /* 0x0000000000b87308 */ /* 0x0002740000002400 */
[----:B------:R-:W2:Y:S01]  /*16cc0*/  MUFU.TANH R180, R2 ;  /* 0x0000000200b47308 */ /* 0x000ea20000002400 */
[----:B-1----:R-:W-:Y:S09]  /*16cd0*/  FMUL.FTZ R0, R6, c[0x0][0x320] ;  /* 0x0000c80006007a20 */ /* 0x002ff20000410000 */
[----:B------:R1:W1:Y:S02]  /*16ce0*/  MUFU.TANH R177, R0 ;  /* 0x0000000000b17308 */ /* 0x0002640000002400 */
[----:B-1----:R-:W-:Y:S02]  /*16cf0*/  FMUL.FTZ R0, R7, c[0x0][0x320] ;  /* 0x0000c80007007a20 */ /* 0x002fe40000410000 */
[----:B------:R-:W1:Y:S01]  /*16d00*/  LDSM.16.M88.4 R4, [R188+0x5800] ;  /* 0x00580000bc04783b */ /* 0x000e620000000200 */
[----:B------:R-:W-:Y:S05]  /*16d10*/  DEPBAR.LE SB0, 0x0 ;  /* 0x000080000000791a */ /* 0x000fea0000000000 */
[----:B------:R5:W1:Y:S01]  /*16d20*/  MUFU.TANH R176, R0 ;  /* 0x0000000000b07308 */ /* 0x000a620000002400 */
[----:B------:R-:W-:Y:S01]  /*16d30*/  BAR.SYNC.DEFER_BLOCKING 0x0 ;  /* 0x0000000000007b1d */ /* 0x000fe20000010000 */
[----:B-----5:R-:W-:Y:S08]  /*16d40*/  FMUL.FTZ R0, R8, c[0x0][0x320] ;  /* 0x0000c80008007a20 */ /* 0x020ff00000410000 */
[----:B------:R5:W2:Y:S01]  /*16d50*/  MUFU.TANH R183, R0 ;  /* 0x0000000000b77308 */ /* 0x000aa20000002400 */
[C---:B-1----:R-:W-:Y:S08]  /*16d60*/  HMMA.16816.F32 R20, R172.reuse, R4, R20 ;  /* 0x00000004ac14723c */ /* 0x042ff00000001814 */
[----:B------:R-:W-:Y:S04]  /*16d70*/  HMMA.16816.F32 R24, R172, R6, R24 ;  /* 0x00000006ac18723c */ /* 0x000fe80000001818 */
[----:B-----5:R-:W-:Y:S04]  /*16d80*/  FMUL.FTZ R0, R9, c[0x0][0x320] ;  /* 0x0000c80009007a20 */ /* 0x020fe80000410000 */
[----:B------:R1:W1:Y:S04]  /*16d90*/  MUFU.TANH R182, R0 ;  /* 0x0000000000b67308 */ /* 0x0002680000002400 */
        /* <DEDUP_REMOVED lines=29> */
[----:B------:R1:W1:Y:S01]  /*16f70*/  MUFU.TANH R10, R0 ;  /* 0x00000000000a7308 */ /* 0x0002620000002400 */
[----:B------:R-:W-:-:S05]  /*16f80*/  @!P0 BRA `(.L_x_2479) ;  /* 0x0000024000008947 */ /* 0x000fca0003800000 */
[----:B-1234-:R-:W-:Y:S02]  /*16f90*/  IADD3 R0, R212, -0x1, RZ ;  /* 0xffffffffd4007810 */ /* 0x01efe40007ffe0ff */
[----:B------:R-:W-:Y:S02]  /*16fa0*/  IADD3 R3, -R225, 0x30, RZ ;  /* 0x00000030e1037810 */ /* 0x000fe40007ffe1ff */
[----:B------:R-:W-:Y:S02]  /*16fb0*/  SHF.R.S32.HI R2, RZ, 0x1f, R0 ;  /* 0x0000001fff027819 */ /* 0x000fe40000011400 */
[C---:B------:R-:W-:Y:S02]  /*16fc0*/  ISETP.GE.AND P0, PT, R3.reuse, 0x21, PT ;  /* 0x000000210300780c */ /* 0x040fe40003f06270 */
[----:B------:R-:W-:Y:S01]  /*16fd0*/  ISETP.GE.AND P1, PT, R3, 0x1, PT ;  /* 0x000000010300780c */ /* 0x000fe20003f26270 */
[----:B------:R-:W-:Y:S02]  /*16fe0*/  IMAD R4, R2, c[0x0][0x1e0], RZ ;  /* 0x0000780002047a24 */ /* 0x000fe400078e02ff */
[C---:B------:R-:W-:Y:S04]  /*16ff0*/  IMAD.WIDE.U32 R2, R0.reuse, c[0x0][0x1e0], RZ ;  /* 0x0000780000027a25 */ /* 0x040fe800078e00ff */
[----:B------:R-:W-:Y:S04]  /*17000*/  IMAD R4, R0, c[0x0][0x1e4], R4 ;  /* 0x0000790000047a24 */ /* 0x000fe800078e0204 */
[----:B------:R-:W-:Y:S02]  /*17010*/  IMAD.IADD R0, R3, 0x1, R4 ;  /* 0x0000000103007824 */ /* 0x000fe400078e0204 */
[----:B------:R-:W-:Y:S04]  /*17020*/  IMAD.WIDE.U32 R2, R2, 0x30, RZ ;  /* 0x0000003002027825 */ /* 0x000fe800078e00ff */
[----:B------:R-:W-:Y:S01]  /*17030*/  @P0 IMAD.MOV.U32 R4, RZ, RZ, c[0x0][0x1e0] ;  /* 0x00007800ff040624 */ /* 0x000fe200078e00ff */
[-C--:B------:R-:W-:Y:S01]  /*17040*/  @P1 IADD3 R5, P3, R228, R2.reuse, RZ ;  /* 0x00000002e4051210 */ /* 0x080fe20007f7e0ff */
[----:B------:R-:W-:Y:S03]  /*17050*/  IMAD R0, R0, 0x30, RZ ;  /* 0x0000003000007824 */ /* 0x000fe600078e02ff */
[----:B------:R-:W-:Y:S01]  /*17060*/  @P0 LEA R2, P2, R4, R2, 0x5 ;  /* 0x0000000204020211 */ /* 0x000fe200078428ff */
[----:B------:R-:W-:Y:S02]  /*17070*/  IMAD.IADD R0, R3, 0x1, R0 ;  /* 0x0000000103007824 */ /* 0x000fe400078e0200 */
[----:B------:R-:W-:Y:S02]  /*17080*/  @P0 IMAD.MOV.U32 R3, RZ, RZ, c[0x0][0x1e4] ;  /* 0x00007900ff030624 */ /* 0x000fe400078e00ff */
[--C-:B------:R-:W-:Y:S01]  /*17090*/  @P1 IMAD.X R6, R0, 0x1, R232.reuse, P3 ;  /* 0x0000000100061824 */ /* 0x100fe200018e06e8 */
[----:B------:R-:W-:Y:S02]  /*170a0*/  LOP3.LUT P3, RZ, R218, 0x8, RZ, 0xc0, !PT ;  /* 0x00000008daff7812 */ /* 0x000fe4000786c0ff */
[----:B------:R-:W-:Y:S02]  /*170b0*/  @P0 LEA.HI.X R3, R4, R0, R3, 0x5, P2 ;  /* 0x0000000004030211 */ /* 0x000fe400010f2c03 */
[----:B------:R-:W-:Y:S05]  /*170c0*/  @P0 IADD3 R0, P2, R2, R228, RZ ;  /* 0x000000e402000210 */ /* 0x000fea0007f5e0ff */
        /* <DEDUP_REMOVED lines=16> */
.L_x_2479:
[----:B--234-:R-:W-:Y:S05]  /*171d0*/  BSYNC B0 ;  /* 0x0000000000007941 */ /* 0x01cfea0003800000 */
.L_x_2478:
[----:B-1----:R-:W2:Y:S01]  /*171e0*/  LDL R5, [R1+0x4] ;  /* 0x0000040001057983 */ /* 0x002ea20000100800 */
[----:B------:R-:W-:Y:S03]  /*171f0*/  MOV R0, c[0x0][0x2c4] ;  /* 0x0000b10000007a02 */ /* 0x000fe60000000f00 */
[----:B------:R-:W2:Y:S01]  /*17200*/  LDL R4, [R1+0x10] ;  /* 0x0000100001047983 */ /* 0x000ea20000100800 */
[----:B------:R-:W-:Y:S02]  /*17210*/  ISETP.NE.AND P0, PT, R0, 0x1, PT ;  /* 0x000000010000780c */ /* 0x000fe40003f05270 */
[----:B------:R-:W-:Y:S01]  /*17220*/  MOV R0, R216 ;  /* 0x000000d800007202 */ /* 0x000fe20000000f00 */
[----:B------:R-:W0:Y:S10]  /*17230*/  LDGDEPBAR ;  /* 0x00000000000079af */ /* 0x000e340000000000 */
[----:B------:R-:W-:Y:S05]  /*17240*/  @P0 MOV R0, R220 ;  /* 0x000000dc00000202 */ /* 0x000fea0000000f00 */
[----:B------:R-:W1:Y:S08]  /*17250*/  SHFL.IDX PT, R3, R0, RZ, 0x1c1f ;  /* 0x001c1fff00037589 */ /* 0x000e7000000e0000 */
[----:B------:R3:W4:Y:S02]  /*17260*/  SHFL.IDX PT, R2, R0, 0x1, 0x1c1f ;  /* 0x003c1f0000027f89 */ /* 0x00072400000e0000 */
[----:B---3--:R-:W-:Y:S05]  /*17270*/  IMAD R0, R212, -0x30, RZ ;  /* 0xffffffd0d4007824 */ /* 0x008fea00078e02ff */
[----:B------:R-:W-:Y:S04]  /*17280*/  IADD3 R0, -R235, 0x1, R0 ;  /* 0x00000001eb007810 */ /* 0x000fe80007ffe100 */
[----:B--2---:R-:W-:Y:S04]  /*17290*/  IADD3 R0, -R4, R0, R5 ;  /* 0x0000000004007210 */ /* 0x004fe80007ffe105 */
[C---:B-1----:R-:W-:Y:S02]  /*172a0*/  IADD3 R4, R0.reuse, R3, RZ ;  /* 0x0000000300047210 */ /* 0x042fe40007ffe0ff */
[----:B----4-:R-:W-:Y:S02]  /*172b0*/  IADD3 R0, R0, R2, RZ ;  /* 0x0000000200007210 */ /* 0x010fe40007ffe0ff */
[----:B------:R-:W-:Y:S02]  /*172c0*/  ISETP.GT.AND P5, PT, R4, 0x19, PT ;  /* 0x000000190400780c */ /* 0x000fe40003fa4270 */
[C---:B------:R-:W-:Y:S02]  /*172d0*/  ISETP.GT.AND P0, PT, R0.reuse, RZ, PT ;  /* 0x000000ff0000720c */ /* 0x040fe40003f04270 */
[C---:B------:R-:W-:Y:S02]  /*172e0*/  ISETP.GT.AND P1, PT, R0.reuse, 0x1, PT ;  /* 0x000000010000780c */ /* 0x040fe40003f24270 */
[----:B------:R-:W-:Y:S02]  /*172f0*/  FSEL R5, R177, -INF , P0 ;  /* 0xff800000b1057808 */ /* 0x000fe40000000000 */
[----:B------:R-:W-:Y:S02]  /*17300*/  ISETP.GT.AND P0, PT, R0, 0x8, PT ;  /* 0x000000080000780c */ /* 0x000fe40003f04270 */
[----:B------:R-:W-:Y:S02]  /*17310*/  FSEL R20, R176, -INF , P1 ;  /* 0xff800000b0147808 */ /* 0x000fe40000800000 */
[----:B------:R-:W-:Y:S02]  /*17320*/  FSEL R19, R138, -INF , P0 ;  /* 0xff8000008a137808 */ /* 0x000fe40000000000 */
[C---:B------:R-:W-:Y:S02]  /*17330*/  ISETP.GT.AND P1, PT, R0.reuse, 0x9, PT ;  /* 0x000000090000780c */ /* 0x040fe40003f24270 */
        /* <DEDUP_REMOVED lines=12> */
[C---:B------:R-:W-:Y:S02]  /*17400*/  ISETP.GT.AND P0, PT, R0.reuse, 0x29, PT ;  /* 0x000000290000780c */ /* 0x040fe40003f04270 */
[----:B------:R-:W-:Y:S02]  /*17410*/  ISETP.GT.AND P1, PT, R0, 0x28, PT ;  /* 0x000000280000780c */ /* 0x000fe40003f24270 */
[----:B------:R-:W-:Y:S02]  /*17420*/  FMNMX.FTZ R0, R5, R133, !PT ;  /* 0x0000008505007209 */ /* 0x000fe40007810000 */
[----:B------:R-:W-:Y:S02]  /*17430*/  FSEL R12, R7, -INF , P2 ;  /* 0xff800000070c7808 */ /* 0x000fe40001000000 */
[----:B------:R-:W-:Y:S02]  /*17440*/  FMNMX.FTZ R0, R20, R0, !PT ;  /* 0x0000000014007209 */ /* 0x000fe40007810000 */
[----:B------:R-:W-:Y:S02]  /*17450*/  FSEL R6, R9, -INF , P1 ;  /* 0xff80000009067808 */ /* 0x000fe40000800000 */
[----:B------:R-:W-:Y:S02]  /*17460*/  FMNMX.FTZ R0, R19, R0, !PT ;  /* 0x0000000013007209 */ /* 0x000fe40007810000 */
[----:B------:R-:W-:Y:S02]  /*17470*/  FSEL R3, R10, -INF , P0 ;  /* 0xff8000000a037808 */ /* 0x000fe40000000000 */
[----:B------:R-:W-:Y:S02]  /*17480*/  FMNMX.FTZ R0, R18, R0, !PT ;  /* 0x0000000012007209 */ /* 0x000fe40007810000 */
[----:B------:R-:W-:Y:S02]  /*17490*/  ISETP.GT.AND P0, PT, R4, RZ, PT ;  /* 0x000000ff0400720c */ /* 0x000fe40003f04270 */
        /* <DEDUP_REMOVED lines=16> */
[----:B------:R-:W-:Y:S01]  /*175a0*/  ISETP.GT.AND P2, PT, R4, 0x1, PT ;  /* 0x000000010400780c */ /* 0x000fe20003f44270 */
[----:B------:R-:W1:Y:S01]  /*175b0*/  SHFL.BFLY PT, R2, R0, 0x2, 0x1f ;  /* 0x0c401f0000027f89 */ /* 0x000e6200000e0000 */
[----:B------:R-:W-:Y:S02]  /*175c0*/  FSEL R21, R180, -INF , P1 ;  /* 0xff800000b4157808 */ /* 0x000fe40000800000 */
[----:B------:R-:W-:Y:S02]  /*175d0*/  FSEL R25, R184, -INF , P2 ;  /* 0xff800000b8197808 */ /* 0x000fe40001000000 */
[----:B------:R-:W-:Y:S02]  /*175e0*/  FSEL R9, R178, -INF , P5 ;  /* 0xff800000b2097808 */ /* 0x000fe40002800000 */
[C---:B------:R-:W-:Y:S02]  /*175f0*/  ISETP.GT.AND P6, PT, R4.reuse, 0x18, PT ;  /* 0x000000180400780c */ /* 0x040fe40003fc4270 */
[C---:B------:R-:W-:Y:S02]  /*17600*/  ISETP.GT.AND P4, PT, R4.reuse, 0x20, PT ;  /* 0x000000200400780c */ /* 0x040fe40003f84270 */
[----:B------:R-:W-:Y:S02]  /*17610*/  FSEL R10, R179, -INF , P6 ;  /* 0xff800000b30a7808 */ /* 0x000fe40003000000 */
[----:B------:R-:W-:Y:S02]  /*17620*/  FSEL R8, R169, -INF , P4 ;  /* 0xff800000a9087808 */ /* 0x000fe40002000000 */
[C---:B------:R-:W-:Y:S02]  /*17630*/  ISETP.GT.AND P3, PT, R4.reuse, 0x21, PT ;  /* 0x000000210400780c */ /* 0x040fe40003f64270 */
[----:B------:R-:W-:Y:S02]  /*17640*/  ISETP.GT.AND P2, PT, R4, 0x28, PT ;  /* 0x000000280400780c */ /* 0x000fe40003f44270 */
[----:B------:R-:W-:Y:S02]  /*17650*/  FSEL R7, R168, -INF , P3 ;  /* 0xff800000a8077808 */ /* 0x000fe40001800000 */
[----:B------:R-:W-:Y:S02]  /*17660*/  ISETP.GT.AND P1, PT, R4, 0x29, PT ;  /* 0x000000290400780c */ /* 0x000fe40003f24270 */
[----:B-1----:R-:W-:Y:S02]  /*17670*/  FMNMX.FTZ R0, R0, R2, !PT ;  /* 0x0000000200007209 */ /* 0x002fe40007810000 */
[----:B------:R-:W-:Y:S03]  /*17680*/  FSEL R4, R171, -INF , P1 ;  /* 0xff800000ab047808 */ /* 0x000fe60000800000 */
[----:B------:R-:W1:Y:S02]  /*17690*/  SHFL.BFLY PT, R2, R0, 0x1, 0x1f ;  /* 0x0c201f0000027f89 */ /* 0x000e6400000e0000 */
[----:B-1----:R-:W-:Y:S04]  /*176a0*/  FMNMX.FTZ R132, R0, R2, !PT ;  /* 0x0000000200847209 */ /* 0x002fe80007810000 */
[C---:B------:R-:W-:Y:S04]  /*176b0*/  FSETP.NEU.FTZ.AND P0, PT, R132.reuse, -INF , PT ;  /* 0xff8000008400780b */ /* 0x040fe80003f1d000 */
[----:B------:R-:W-:Y:S05]  /*176c0*/  FSEL R0, R132, RZ, P0 ;  /* 0x000000ff84007208 */ /* 0x000fea0000000000 */
[----:B------:R-:W-:Y:S02]  /*176d0*/  FADD.FTZ R2, -R0, R133 ;  /* 0x0000008500027221 */ /* 0x000fe40000010100 */
[----:B------:R-:W-:Y:S02]  /*176e0*/  FMUL.FTZ R0, R132, c[0x0][0x2d0] ;  /* 0x0000b40084007a20 */ /* 0x000fe40000410000 */
[----:B------:R-:W-:Y:S03]  /*176f0*/  FMUL.FTZ R2, R2, c[0x0][0x2d0] ;  /* 0x0000b40002027a20 */ /* 0x000fe60000410000 */
[----:B------:R-:W-:Y:S03]  /*17700*/  FSEL R0, R0, RZ, P0 ;  /* 0x000000ff00007208 */ /* 0x000fe60000000000 */
[----:B------:R-:W1:Y:S02]  /*17710*/  MUFU.EX2 R2, R2 ;  /* 0x0000000200027308 */ /* 0x000e640000000800 */
[--C-:B------:R-:W-:Y:S02]  /*17720*/  FFMA.FTZ R20, R20, c[0x0][0x2d0], -R0.reuse ;  /* 0x0000b40014147a23 */ /* 0x100fe40000010800 */
[--C-:B------:R-:W-:Y:S02]  /*17730*/  FFMA.FTZ R19, R19, c[0x0][0x2d0], -R0.reuse ;  /* 0x0000b40013137a23 */ /* 0x100fe40000010800 */
[--C-:B------:R-:W-:Y:S02]  /*17740*/  FFMA.FTZ R18, R18, c[0x0][0x2d0], -R0.reuse ;  /* 0x0000b40012127a23 */ /* 0x100fe40000010800 */
[--C-:B------:R-:W-:Y:S01]  /*17750*/  FFMA.FTZ R26, R5, c[0x0][0x2d0], -R0.reuse ;  /* 0x0000b400051a7a23 */ /* 0x100fe20000010800 */
[----:B------:R-:W-:Y:S01]  /*17760*/  FSEL R5, R170, -INF , P2 ;  /* 0xff800000aa057808 */ /* 0x000fe20001000000 */
[--C-:B------:R-:W-:Y:S01]  /*17770*/  FFMA.FTZ R178, R17, c[0x0][0x2d0], -R0.reuse ;  /* 0x0000b40011b27a23 */ /* 0x100fe20000010800 */
[----:B------:R2:W-:Y:S01]  /*17780*/  MUFU.EX2 R168, R19 ;  /* 0x0000001300a87308 */ /* 0x0005e20000000800 */
[--C-:B------:R-:W-:Y:S02]  /*17790*/  FFMA.FTZ R177, R16, c[0x0][0x2d0], -R0.reuse ;  /* 0x0000b40010b17a23 */ /* 0x100fe40000010800 */
[--C-:B------:R-:W-:Y:S02]  /*177a0*/  FFMA.FTZ R180, R15, c[0x0][0x2d0], -R0.reuse ;  /* 0x0000b4000fb47a23 */ /* 0x100fe40000010800 */
[--C-:B------:R-:W-:Y:S02]  /*177b0*/  FFMA.FTZ R181, R14, c[0x0][0x2d0], -R0.reuse ;  /* 0x0000b4000eb57a23 */ /* 0x100fe40000010800 */
[--C-:B------:R-:W-:Y:S02]  /*177c0*/  FFMA.FTZ R186, R13, c[0x0][0x2d0], -R0.reuse ;  /* 0x0000b4000dba7a23 */ /* 0x100fe40000010800 */
[--C-:B------:R-:W-:Y:S01]  /*177d0*/  FFMA.FTZ R185, R12, c[0x0][0x2d0], -R0.reuse ;  /* 0x0000b4000cb97a23 */ /* 0x100fe20000010800 */
[----:B------:R3:W4:Y:S01]  /*177e0*/  MUFU.EX2 R172, R18 ;  /* 0x0000001200ac7308 */ /* 0x0007220000000800 */
[--C-:B------:R-:W-:Y:S02]  /*177f0*/  FFMA.FTZ R187, R6, c[0x0][0x2d0], -R0.reuse ;  /* 0x0000b40006bb7a23 */ /* 0x100fe40000010800 */
[----:B------:R-:W-:Y:S01]  /*17800*/  FFMA.FTZ R214, R3, c[0x0][0x2d0], -R0 ;  /* 0x0000b40003d67a23 */ /* 0x000fe20000010800 */
[----:B------:R-:W-:Y:S01]  /*17810*/  FMNMX.FTZ R0, R11, R137, !PT ;  /* 0x000000890b007209 */ /* 0x000fe20007810000 */
[C---:B-1----:R-:W-:Y:S02]  /*17820*/  FMUL.FTZ R27, R2.reuse, R147 ;  /* 0x00000093021b7220 */ /* 0x042fe40000410000 */
[C---:B------:R-:W-:Y:S01]  /*17830*/  FMUL.FTZ R14, R2.reuse, R158 ;  /* 0x0000009e020e7220 */ /* 0x040fe20000410000 */
[----:B------:R-:W-:Y:S01]  /*17840*/  FMNMX.FTZ R0, R25, R0, !PT ;  /* 0x0000000019007209 */ /* 0x000fe20007810000 */
[C---:B------:R-:W-:Y:S01]  /*17850*/  FMUL.FTZ R15, R2.reuse, R159 ;  /* 0x0000009f020f7220 */ /* 0x040fe20000410000 */
[----:B------:R1:W-:Y:S01]  /*17860*/  MUFU.EX2 R133, R26 ;  /* 0x0000001a00857308 */ /* 0x0003e20000000800 */
[----:B------:R-:W-:Y:S01]  /*17870*/  FMUL.FTZ R30, R2, R30 ;  /* 0x0000001e021e7220 */ /* 0x000fe20000410000 */
[----:B------:R-:W-:Y:S01]  /*17880*/  FMNMX.FTZ R0, R24, R0, !PT ;  /* 0x0000000018007209 */ /* 0x000fe20007810000 */
[C---:B------:R-:W-:Y:S02]  /*17890*/  FMUL.FTZ R31, R2.reuse, R31 ;  /* 0x0000001f021f7220 */ /* 0x040fe40000410000 */
[C---:B--2---:R-:W-:Y:S01]  /*178a0*/  FMUL.FTZ R19, R2.reuse, R155 ;  /* 0x0000009b02137220 */ /* 0x044fe20000410000 */
[----:B------:R-:W-:Y:S01]  /*178b0*/  FMNMX.FTZ R0, R23, R0, !PT ;  /* 0x0000000017007209 */ /* 0x000fe20007810000 */
[C---:B------:R-:W-:Y:S02]  /*178c0*/  FMUL.FTZ R34, R2.reuse, R34 ;  /* 0x0000002202227220 */ /* 0x040fe40000410000 */
[----:B------:R-:W-:Y:S01]  /*178d0*/  FMUL.FTZ R35, R2, R35 ;  /* 0x0000002302237220 */ /* 0x000fe20000410000 */
[----:B------:R-:W-:Y:S01]  /*178e0*/  FMNMX.FTZ R0, R22, R0, !PT ;  /* 0x0000000016007209 */ /* 0x000fe20007810000 */
[C---:B------:R-:W-:Y:S02]  /*178f0*/  FMUL.FTZ R38, R2.reuse, R38 ;  /* 0x0000002602267220 */ /* 0x040fe40000410000 */
[C---:B------:R-:W-:Y:S01]  /*17900*/  FMUL.FTZ R39, R2.reuse, R39 ;  /* 0x0000002702277220 */ /* 0x040fe20000410000 */
[----:B------:R-:W-:Y:S01]  /*17910*/  FMNMX.FTZ R0, R21, R0, !PT ;  /* 0x0000000015007209 */ /* 0x000fe20007810000 */
[----:B---3--:R-:W-:Y:S01]  /*17920*/  FMUL.FTZ R18, R2, R154 ;  /* 0x0000009a02127220 */ /* 0x008fe20000410000 */
[----:B----4-:R-:W-:Y:S01]  /*17930*/  F2FP.PACK_AB R147, R172, R168 ;  /* 0x000000a8ac93723e */ /* 0x010fe200000000ff */
[----:B------:R-:W-:Y:S01]  /*17940*/  FMUL.FTZ R42, R2, R42 ;  /* 0x0000002a022a7220 */ /* 0x000fe20000410000 */
[----:B------:R-:W-:Y:S01]  /*17950*/  FMNMX.FTZ R0, R10, R0, !PT ;  /* 0x000000000a007209 */ /* 0x000fe20007810000 */
[C---:B------:R-:W-:Y:S02]  /*17960*/  FMUL.FTZ R43, R2.reuse, R43 ;  /* 0x0000002b022b7220 */ /* 0x040fe40000410000 */
[C---:B------:R-:W-:Y:S01]  /*17970*/  FMUL.FTZ R46, R2.reuse, R46 ;  /* 0x0000002e022e7220 */ /* 0x040fe20000410000 */
[----:B------:R-:W-:Y:S01]  /*17980*/  FMNMX.FTZ R0, R9, R0, !PT ;  /* 0x0000000009007209 */ /* 0x000fe20007810000 */
[C---:B------:R-:W-:Y:S02]  /*17990*/  FMUL.FTZ R47, R2.reuse, R47 ;  /* 0x0000002f022f7220 */ /* 0x040fe40000410000 */
[----:B-1----:R-:W-:Y:S01]  /*179a0*/  FMUL.FTZ R26, R2, R146 ;  /* 0x00000092021a7220 */ /* 0x002fe20000410000 */
        /* <DEDUP_REMOVED lines=43> */
[----:B------:R-:W-:Y:S01]  /*17c60*/  FMUL.FTZ R119, R2, R119 ;  /* 0x0000007702777220 */ /* 0x000fe20000410000 */
[C---:B------:R-:W-:Y:S01]  /*17c70*/  FSETP.NEU.FTZ.AND P0, PT, R138.reuse, -INF , PT ;  /* 0xff8000008a00780b */ /* 0x040fe20003f1d000 */
[----:B------:R-:W-:Y:S02]  /*17c80*/  FMUL.FTZ R3, R138, c[0x0][0x2d0] ;  /* 0x0000b4008a037a20 */ /* 0x000fe40000410000 */
[----:B------:R-:W-:Y:S01]  /*17c90*/  FMUL.FTZ R122, R2, R122 ;  /* 0x0000007a027a7220 */ /* 0x000fe20000410000 */
[----:B------:R-:W-:Y:S01]  /*17ca0*/  FSEL R0, R138, RZ, P0 ;  /* 0x000000ff8a007208 */ /* 0x000fe20000000000 */
[C---:B------:R-:W-:Y:S01]  /*17cb0*/  FMUL.FTZ R123, R2.reuse, R123 ;  /* 0x0000007b027b7220 */ /* 0x040fe20000410000 */
[----:B------:R-:W-:Y:S01]  /*17cc0*/  FSEL R3, R3, RZ, P0 ;  /* 0x000000ff03037208 */ /* 0x000fe20000000000 */
[----:B------:R-:W-:Y:S01]  /*17cd0*/  FMUL.FTZ R126, R2, R126 ;  /* 0x0000007e027e7220 */ /* 0x000fe20000410000 */
[----:B------:R-:W-:Y:S01]  /*17ce0*/  ISETP.GT.AND P0, PT, R212, R217, PT ;  /* 0x000000d9d400720c */ /* 0x000fe20003f04270 */
[----:B------:R-:W-:Y:S02]  /*17cf0*/  FADD.FTZ R0, -R0, R137 ;  /* 0x0000008900007221 */ /* 0x000fe40000010100 */
[----:B------:R-:W-:Y:S01]  /*17d00*/  MUFU.EX2 R137, R20 ;  /* 0x0000001400897308 */ /* 0x000fe20000000800 */
[--C-:B------:R-:W-:Y:S02]  /*17d10*/  FFMA.FTZ R171, R23, c[0x0][0x2d0], -R3.reuse ;  /* 0x0000b40017ab7a23 */ /* 0x100fe40000010803 */
[----:B------:R-:W-:Y:S02]  /*17d20*/  FMUL.FTZ R0, R0, c[0x0][0x2d0] ;  /* 0x0000b40000007a20 */ /* 0x000fe40000410000 */
[----:B------:R-:W-:Y:S02]  /*17d30*/  FMUL.FTZ R23, R2, R151 ;  /* 0x0000009702177220 */ /* 0x000fe40000410000 */
[--C-:B------:R-:W-:Y:S02]  /*17d40*/  FFMA.FTZ R174, R22, c[0x0][0x2d0], -R3.reuse ;  /* 0x0000b40016ae7a23 */ /* 0x100fe40000010803 */
[----:B------:R-:W-:Y:S01]  /*17d50*/  FMUL.FTZ R22, R2, R150 ;  /* 0x0000009602167220 */ /* 0x000fe20000410000 */
        /* <DEDUP_REMOVED lines=10> */
[----:B------:R-:W-:Y:S02]  /*17e00*/  FMUL.FTZ R7, R2, R167 ;  /* 0x000000a702077220 */ /* 0x000fe40000410000 */
[--C-:B------:R-:W-:Y:S01]  /*17e10*/  FFMA.FTZ R184, R5, c[0x0][0x2d0], -R3.reuse ;  /* 0x0000b40005b87a23 */ /* 0x100fe20000010803 */
[----:B------:R-:W-:Y:S01]  /*17e20*/  MUFU.EX2 R158, R173 ;  /* 0x000000ad009e7308 */ /* 0x000fe20000000800 */
[----:B------:R-:W-:Y:S02]  /*17e30*/  FFMA.FTZ R3, R4, c[0x0][0x2d0], -R3 ;  /* 0x0000b40004037a23 */ /* 0x000fe40000010803 */
[----:B------:R-:W-:Y:S02]  /*17e40*/  FMUL.FTZ R10, R2, R162 ;  /* 0x000000a2020a7220 */ /* 0x000fe40000410000 */
[C---:B-1----:R-:W-:Y:S02]  /*17e50*/  FMUL.FTZ R20, R0.reuse, R148 ;  /* 0x0000009400147220 */ /* 0x042fe40000410000 */
[C---:B------:R-:W-:Y:S02]  /*17e60*/  FMUL.FTZ R21, R0.reuse, R149 ;  /* 0x0000009500157220 */ /* 0x040fe40000410000 */
[----:B------:R-:W1:Y:S01]  /*17e70*/  LDSM.16.MT88.4 R148, [R191] ;  /* 0x00000000bf94783b */ /* 0x000e620000004200 */
[C---:B------:R-:W-:Y:S01]  /*17e80*/  FMUL.FTZ R12, R0.reuse, R156 ;  /* 0x0000009c000c7220 */ /* 0x040fe20000410000 */
[----:B------:R-:W-:Y:S01]  /*17e90*/  MUFU.EX2 R159, R176 ;  /* 0x000000b0009f7308 */ /* 0x000fe20000000800 */
[C---:B------:R-:W-:Y:S02]  /*17ea0*/  FMUL.FTZ R16, R0.reuse, R152 ;  /* 0x0000009800107220 */ /* 0x040fe40000410000 */
[C---:B------:R-:W-:Y:S02]  /*17eb0*/  FMUL.FTZ R17, R0.reuse, R153 ;  /* 0x0000009900117220 */ /* 0x040fe40000410000 */
[C---:B------:R-:W-:Y:S02]  /*17ec0*/  FMUL.FTZ R4, R0.reuse, R164 ;  /* 0x000000a400047220 */ /* 0x040fe40000410000 */
[C---:B------:R-:W-:Y:S02]  /*17ed0*/  FMUL.FTZ R5, R0.reuse, R165 ;  /* 0x000000a500057220 */ /* 0x040fe40000410000 */
[C---:B------:R-:W-:Y:S01]  /*17ee0*/  FMUL.FTZ R24, R0.reuse, R144 ;  /* 0x0000009000187220 */ /* 0x040fe20000410000 */
[----:B------:R-:W3:Y:S01]  /*17ef0*/  MUFU.EX2 R153, R11 ;  /* 0x0000000b00997308 */ /* 0x000ee20000000800 */
[----:B------:R-:W-:Y:S01]  /*17f00*/  FMUL.FTZ R25, R0, R145 ;  /* 0x0000009100197220 */ /* 0x000fe20000410000 */
[----:B------:R-:W-:Y:S01]  /*17f10*/  F2FP.PACK_AB R145, R137, R133 ;  /* 0x000000858991723e */ /* 0x000fe200000000ff */
[----:B--2---:R-:W-:Y:S02]  /*17f20*/  FMUL.FTZ R6, R2, R166 ;  /* 0x000000a602067220 */ /* 0x004fe40000410000 */
        /* <DEDUP_REMOVED lines=9> */
[----:B------:R-:W2:Y:S01]  /*17fc0*/  MUFU.EX2 R156, R171 ;  /* 0x000000ab009c7308 */ /* 0x000ea20000000800 */
[C---:B------:R-:W-:Y:S02]  /*17fd0*/  FMUL.FTZ R37, R0.reuse, R37 ;  /* 0x0000002500257220 */ /* 0x040fe40000410000 */
[----:B------:R-:W-:Y:S01]  /*17fe0*/  FMUL.FTZ R40, R0, R40 ;  /* 0x0000002800287220 */ /* 0x000fe20000410000 */
[----:B---3--:R-:W-:Y:S01]  /*17ff0*/  F2FP.PACK_AB R144, R153, R169 ;  /* 0x000000a99990723e */ /* 0x008fe200000000ff */
[----:B------:R-:W-:Y:S02]  /*18000*/  FMUL.FTZ R11, R2, R163 ;  /* 0x000000a3020b7220 */ /* 0x000fe40000410000 */
        /* <DEDUP_REMOVED lines=12> */
[C---:B------:R-:W-:Y:S02]  /*180d0*/  FFMA.FTZ R161, R0.reuse, R215, R169 ;  /* 0x000000d700a17223 */ /* 0x040fe400000100a9 */
[C---:B------:R-:W-:Y:S02]  /*180e0*/  FMUL.FTZ R60, R0.reuse, R60 ;  /* 0x0000003c003c7220 */ /* 0x040fe40000410000 */
[C---:B------:R-:W-:Y:S01]  /*180f0*/  FMUL.FTZ R61, R0.reuse, R61 ;  /* 0x0000003d003d7220 */ /* 0x040fe20000410000 */
[----:B------:R2:W-:Y:S01]  /*18100*/  MUFU.EX2 R173, R182 ;  /* 0x000000b600ad7308 */ /* 0x0005e20000000800 */
[C---:B-1----:R-:W-:Y:S05]  /*18110*/  HMMA.16816.F32 R4, R144.reuse, R148, R4 ;  /* 0x000000949004723c */ /* 0x042fea0000001804 */
[C---:B------:R-:W-:Y:S02]  /*18120*/  FMUL.FTZ R64, R0.reuse, R64 ;  /* 0x0000004000407220 */ /* 0x040fe40000410000 */
[C---:B------:R-:W-:Y:S01]  /*18130*/  FMUL.FTZ R65, R0.reuse, R65 ;  /* 0x0000004100417220 */ /* 0x040fe20000410000 */
[C---:B------:R-:W-:Y:S01]  /*18140*/  HMMA.16816.F32 R8, R144.reuse, R150, R8 ;  /* 0x000000969008723c */ /* 0x040fe20000001808 */
[----:B------:R-:W1:Y:S01]  /*18150*/  LDSM.16.MT88.4 R148, [R192] ;  /* 0x00000000c094783b */ /* 0x000e620000004200 */
[----:B------:R-:W-:Y:S02]  /*18160*/  MUFU.EX2 R175, R183 ;  /* 0x000000b700af7308 */ /* 0x000fe40000000800 */
[C---:B------:R-:W-:Y:S02]  /*18170*/  FMUL.FTZ R68, R0.reuse, R68 ;  /* 0x0000004400447220 */ /* 0x040fe40000410000 */
[C---:B------:R-:W-:Y:S02]  /*18180*/  FMUL.FTZ R69, R0.reuse, R69 ;  /* 0x0000004500457220 */ /* 0x040fe40000410000 */
[C---:B------:R-:W-:Y:S04]  /*18190*/  FMUL.FTZ R72, R0.reuse, R72 ;  /* 0x0000004800487220 */ /* 0x040fe80000410000 */
[C---:B------:R-:W-:Y:S01]  /*181a0*/  FMUL.FTZ R73, R0.reuse, R73 ;  /* 0x0000004900497220 */ /* 0x040fe20000410000 */
[----:B------:R-:W-:Y:S01]  /*181b0*/  MUFU.EX2 R176, R184 ;  /* 0x000000b800b07308 */ /* 0x000fe20000000800 */
[----:B------:R-:W-:Y:S01]  /*181c0*/  FMUL.FTZ R76, R0, R76 ;  /* 0x0000004c004c7220 */ /* 0x000fe20000410000 */
[----:B--2---:R-:W-:Y:S01]  /*181d0*/  IADD3 R182, R212, -0x1, RZ ;  /* 0xffffffffd4b67810 */ /* 0x004fe20007ffe0ff */
[C---:B------:R-:W-:Y:S02]  /*181e0*/  FMUL.FTZ R77, R0.reuse, R77 ;  /* 0x0000004d004d7220 */ /* 0x040fe40000410000 */
[C---:B------:R-:W-:Y:S01]  /*181f0*/  FMUL.FTZ R80, R0.reuse, R80 ;  /* 0x0000005000507220 */ /* 0x040fe20000410000 */
[----:B------:R-:W-:Y:S01]  /*18200*/  MOV R212, R182 ;  /* 0x000000b600d47202 */ /* 0x000fe20000000f00 */
        /* <DEDUP_REMOVED lines=13> */
[C---:B-1----:R-:W-:Y:S03]  /*182e0*/  HMMA.16816.F32 R12, R144.reuse, R148, R12 ;  /* 0x00000094900c723c */ /* 0x042fe6000000180c */
[C---:B------:R-:W-:Y:S02]  /*182f0*/  FMUL.FTZ R104, R0.reuse, R104 ;  /* 0x0000006800687220 */ /* 0x040fe40000410000 */
[C---:B------:R-:W-:Y:S01]  /*18300*/  FMUL.FTZ R105, R0.reuse, R105 ;  /* 0x0000006900697220 */ /* 0x040fe20000410000 */
[----:B--2---:R-:W-:Y:S01]  /*18310*/  F2FP.PACK_AB R170, R177, R176 ;  /* 0x000000b0b1aa723e */ /* 0x004fe200000000ff */
        /* <DEDUP_REMOVED lines=16> */
[C---:B------:R-:W-:Y:S02]  /*18420*/  FMUL.FTZ R131, R2.reuse, R131 ;  /* 0x0000008302837220 */ /* 0x040fe40000410000 */
[----:B------:R-:W-:Y:S02]  /*18430*/  FFMA.FTZ R0, R2, R219, R133 ;  /* 0x000000db02007223 */ /* 0x000fe40000010085 */
[----:B------:R-:W2:Y:S02]  /*18440*/  MUFU.EX2 R2, R178 ;  /* 0x000000b200027308 */ /* 0x000ea40000000800 */
[----:B------:R-:W-:Y:S01]  /*18450*/  FADD.FTZ R0, R137, R0 ;  /* 0x0000000089007221 */ /* 0x000fe20000010000 */
[C---:B-1----:R-:W-:Y:S03]  /*18460*/  HMMA.16816.F32 R20, R144.reuse, R148, R20 ;  /* 0x000000949014723c */ /* 0x042fe60000001814 */
[----:B------:R-:W-:Y:S01]  /*18470*/  FADD.FTZ R160, R168, R0 ;  /* 0x00000000a8a07221 */ /* 0x000fe20000010000 */
[----:B------:R-:W-:Y:S01]  /*18480*/  F2FP.PACK_AB R168, R175, R173 ;  /* 0x000000adafa8723e */ /* 0x000fe200000000ff */
[----:B------:R-:W-:Y:S02]  /*18490*/  FADD.FTZ R0, R153, R161 ;  /* 0x000000a199007221 */ /* 0x000fe40000010000 */
[----:B------:R-:W-:Y:S01]  /*184a0*/  MUFU.EX2 R137, R174 ;  /* 0x000000ae00897308 */ /* 0x000fe20000000800 */
[----:B------:R-:W-:Y:S01]  /*184b0*/  FADD.FTZ R160, R172, R160 ;  /* 0x000000a0aca07221 */ /* 0x000fe20000010000 */
[C---:B------:R-:W-:Y:S01]  /*184c0*/  HMMA.16816.F32 R24, R144.reuse, R150, R24 ;  /* 0x000000969018723c */ /* 0x040fe20000001818 */
[----:B------:R-:W1:Y:S02]  /*184d0*/  LDSM.16.MT88.4 R148, [R193] ;  /* 0x00000000c194783b */ /* 0x000e640000004200 */
[----:B------:R-:W-:Y:S05]  /*184e0*/  FADD.FTZ R0, R152, R0 ;  /* 0x0000000098007221 */ /* 0x000fea0000010000 */
[----:B------:R-:W3:Y:S01]  /*184f0*/  MUFU.EX2 R133, R180 ;  /* 0x000000b400857308 */ /* 0x000ee20000000800 */
[----:B------:R-:W-:Y:S03]  /*18500*/  LDSM.16.MT88.4 R152, [R192+0x800] ;  /* 0x00080000c098783b */ /* 0x000fe60000004200 */
[----:B------:R-:W-:Y:S02]  /*18510*/  FADD.FTZ R156, R156, R0 ;  /* 0x000000009c9c7221 */ /* 0x000fe40000010000 */
[----:B--2---:R-:W-:Y:S03]  /*18520*/  FADD.FTZ R0, R2, R160 ;  /* 0x000000a002007221 */ /* 0x004fe60000010000 */
[----:B------:R-:W-:Y:S01]  /*18530*/  LDSM.16.MT88.4 R160, [R191+0x1000] ;  /* 0x00100000bfa0783b */ /* 0x000fe20000004200 */
[----:B------:R-:W2:Y:S01]  /*18540*/  MUFU.EX2 R178, R181 ;  /* 0x000000b500b27308 */ /* 0x000ea20000000800 */
[----:B------:R-:W-:Y:S09]  /*18550*/  FADD.FTZ R0, R157, R0 ;  /* 0x000000009d007221 */ /* 0x000ff20000010000 */
[----:B------:R-:W4:Y:S01]  /*18560*/  MUFU.EX2 R172, R186 ;  /* 0x000000ba00ac7308 */ /* 0x000f220000000800 */
[----:B---3--:R-:W-:Y:S09]  /*18570*/  FADD.FTZ R0, R133, R0 ;  /* 0x0000000085007221 */ /* 0x008ff20000010000 */
[----:B------:R-:W3:Y:S01]  /*18580*/  MUFU.EX2 R174, R185 ;  /* 0x000000b900ae7308 */ /* 0x000ee20000000800 */
[C---:B-1----:R-:W-:Y:S03]  /*18590*/  HMMA.16816.F32 R28, R144.reuse, R148, R28 ;  /* 0x00000094901c723c */ /* 0x042fe6000000181c */
[----:B--2---:R-:W-:Y:S05]  /*185a0*/  FADD.FTZ R0, R178, R0 ;  /* 0x00000000b2007221 */ /* 0x004fea0000010000 */
[C---:B------:R-:W-:Y:S01]  /*185b0*/  HMMA.16816.F32 R32, R144.reuse, R150, R32 ;  /* 0x000000969020723c */ /* 0x040fe20000001820 */
[----:B------:R-:W1:Y:S03]  /*185c0*/  LDSM.16.MT88.4 R148, [R191+0x1800] ;  /* 0x00180000bf94783b */ /* 0x000e660000004200 */
[----:B----4-:R-:W-:Y:S01]  /*185d0*/  FADD.FTZ R0, R172, R0 ;  /* 0x00000000ac007221 */ /* 0x010fe20000010000 */
[C---:B---3--:R-:W-:Y:S03]  /*185e0*/  F2FP.PACK_AB R169, R174.reuse, R172 ;  /* 0x000000acaea9723e */ /* 0x048fe600000000ff */
        /* <DEDUP_REMOVED lines=40> */
[----:B------:R-:W-:Y:S01]  /*18870*/  F2FP.PACK_AB R146, R179, R159 ;  /* 0x0000009fb392723e */ /* 0x000fe200000000ff */
[----:B------:R-:W-:Y:S01]  /*18880*/  FADD.FTZ R2, R137, R156 ;  /* 0x0000009c89027221 */ /* 0x000fe20000010000 */
[----:B------:R-:W-:Y:S01]  /*18890*/  F2FP.PACK_AB R147, R178, R133 ;  /* 0x00000085b293723e */ /* 0x000fe200000000ff */
[----:B------:R-:W2:Y:S01]  /*188a0*/  MUFU.EX2 R137, R214 ;  /* 0x000000d600897308 */ /* 0x000ea20000000800 */
[----:B------:R-:W-:Y:S01]  /*188b0*/  MOV R133, R132 ;  /* 0x0000008400857202 */ /* 0x000fe20000000f00 */
[----:B------:R-:W-:Y:S04]  /*188c0*/  FADD.FTZ R2, R158, R2 ;  /* 0x000000029e027221 */ /* 0x000fe80000010000 */
[----:B------:R-:W-:Y:S04]  /*188d0*/  FADD.FTZ R2, R159, R2 ;  /* 0x000000029f027221 */ /* 0x000fe80000010000 */
[----:B------:R-:W-:Y:S04]  /*188e0*/  FADD.FTZ R2, R179, R2 ;  /* 0x00000002b3027221 */ /* 0x000fe80000010000 */
[----:B------:R-:W-:Y:S04]  /*188f0*/  FADD.FTZ R2, R173, R2 ;  /* 0x00000002ad027221 */ /* 0x000fe80000010000 */
[----:B------:R-:W-:Y:S04]  /*18900*/  FADD.FTZ R2, R175, R2 ;  /* 0x00000002af027221 */ /* 0x000fe80000010000 */
[----:B------:R-:W-:Y:S01]  /*18910*/  FADD.FTZ R2, R176, R2 ;  /* 0x00000002b0027221 */ /* 0x000fe20000010000 */
[C---:B--2---:R-:W-:Y:S01]  /*18920*/  F2FP.PACK_AB R171, R137.reuse, R3 ;  /* 0x0000000389ab723e */ /* 0x044fe200000000ff */
[----:B------:R-:W-:Y:S01]  /*18930*/  FADD.FTZ R219, R137, R0 ;  /* 0x0000000089db7221 */ /* 0x000fe20000010000 */
[C---:B-1----:R-:W-:Y:S03]  /*18940*/  HMMA.16816.F32 R4, R144.reuse, R148, R4 ;  /* 0x000000949004723c */ /* 0x042fe60000001804 */
[----:B------:R-:W-:Y:S01]  /*18950*/  MOV R137, R138 ;  /* 0x0000008a00897202 */ /* 0x000fe20000000f00 */
[----:B------:R-:W-:Y:S04]  /*18960*/  FADD.FTZ R215, R177, R2 ;  /* 0x00000002b1d77221 */ /* 0x000fe80000010000 */
        /* <DEDUP_REMOVED lines=93> */
.L_x_2475:
[----:B------:R-:W-:-:S13]  /*18f40*/  ISETP.GE.AND P0, PT, R182, R234, PT ;  /* 0x000000eab600720c */ /* 0x000fda0003f06270 */
[----:B------:R-:W-:Y:S05]  /*18f50*/  @!P0 BRA `(.L_x_2481) ;  /* 0x00002b7000008947 */ /* 0x000fea0003800000 */
.L_x_2484:
[----:B------:R-:W-:Y:S04]  /*18f60*/  DEPBAR.LE SB0, 0x0 ;  /* 0x000080000000791a */ /* 0x000fe80000000000 */
[----:B------:R-:W-:Y:S01]  /*18f70*/  WARPSYNC 0xffffffff ;  /* 0xffffffff00007948 */ /* 0x000fe20003800000 */
[----:B------:R-:W-:Y:S01]  /*18f80*/  BAR.SYNC.DEFER_BLOCKING 0x0 ;  /* 0x0000000000007b1d */ /* 0x000fe20000010000 */
[----:B------:R-:W-:Y:S02]  /*18f90*/  SHF.R.S32.HI R0, RZ, 0x1f, R182 ;  /* 0x0000001fff007819 */ /* 0x000fe400000114b6 */
[C---:B------:R-:W-:Y:S02]  /*18fa0*/  LOP3.LUT P3, RZ, R218.reuse, 0x8, RZ, 0xc0, !PT ;  /* 0x00000008daff7812 */ /* 0x040fe4000786c0ff */
[----:B------:R-:W-:Y:S01]  /*18fb0*/  LOP3.LUT P6, RZ, R218, 0x4, RZ, 0xc0, !PT ;  /* 0x00000004daff7812 */ /* 0x000fe200078cc0ff */
[----:B------:R-:W-:Y:S01]  /*18fc0*/  IMAD R0, R0, c[0x0][0x208], RZ ;  /* 0x0000820000007a24 */ /* 0x000fe200078e02ff */
[C---:B------:R-:W-:Y:S02]  /*18fd0*/  LOP3.LUT P5, RZ, R218.reuse, 0x2, RZ, 0xc0, !PT ;  /* 0x00000002daff7812 */ /* 0x040fe400078ac0ff */
[----:B------:R-:W-:Y:S01]  /*18fe0*/  LOP3.LUT P4, RZ, R218, 0x1, RZ, 0xc0, !PT ;  /* 0x00000001daff7812 */ /* 0x000fe2000788c0ff */
[----:B------:R-:W-:Y:S01]  /*18ff0*/  IMAD R0, R182, c[0x0][0x20c], R0 ;  /* 0x00008300b6007a24 */ /* 0x000fe200078e0200 */
[----:B------:R-:W-:Y:S01]  /*19000*/  LDSM.16.M88.4 R24, [R195] ;  /* 0x00000000c318783b */ /* 0x000fe20000000200 */
[----:B------:R-:W-:Y:S05]  /*19010*/  BSSY B0, `(.L_x_2482) ;  /* 0x000011b000007945 */ /* 0x000fea0003800000 */
[----:B------:R-:W1:Y:S06]  /*19020*/  LDSM.16.M88.4 R8, [R190] ;  /* 0x00000000be08783b */ /* 0x000e6c0000000200 */
[----:B------:R-:W2:Y:S06]  /*19030*/  LDSM.16.M88.4 R16, [R190+0x800] ;  /* 0x00080000be10783b */ /* 0x000eac0000000200 */
[----:B------:R-:W3:Y:S06]  /*19040*/  LDSM.16.M88.4 R168, [R190+0x1000] ;  /* 0x00100000bea8783b */ /* 0x000eec0000000200 */
[----:B------:R-:W-:Y:S06]  /*19050*/  LDSM.16.M88.4 R172, [R196] ;  /* 0x00000000c4ac783b */ /* 0x000fec0000000200 */
[----:B------:R-:W4:Y:S01]  /*19060*/  S2R R2, SR_TID.X ;  /* 0x0000000000027919 */ /* 0x000f220000002100 */
[C---:B-1----:R-:W-:Y:S08]  /*19070*/  HMMA.16816.F32 R4, R24.reuse, R8, RZ ;  /* 0x000000081804723c */ /* 0x042ff000000018ff */
[C---:B------:R-:W-:Y:S01]  /*19080*/  HMMA.16816.F32 R8, R24.reuse, R10, RZ ;  /* 0x0000000a1808723c */ /* 0x040fe200000018ff */
[----:B----4-:R-:W-:Y:S03]  /*19090*/  ISETP.GT.AND P2, PT, R2, 0x7f, PT ;  /* 0x0000007f0200780c */ /* 0x010fe60003f44270 */
[----:B------:R-:W-:Y:S04]  /*190a0*/  IMAD.WIDE.U32 R2, R182, c[0x0][0x208], RZ ;  /* 0x00008200b6027a25 */ /* 0x000fe800078e00ff */
[C---:B--2---:R-:W-:Y:S01]  /*190b0*/  HMMA.16816.F32 R12, R24.reuse, R16, RZ ;  /* 0x00000010180c723c */ /* 0x044fe200000018ff */
[----:B------:R-:W-:Y:S03]  /*190c0*/  IADD3 R0, R3, R0, RZ ;  /* 0x0000000003007210 */ /* 0x000fe60007ffe0ff */
[----:B------:R-:W-:Y:S02]  /*190d0*/  IMAD.WIDE.U32 R2, R2, 0x30, RZ ;  /* 0x0000003002027825 */ /* 0x000fe400078e00ff */
[----:B------:R-:W-:Y:S02]  /*190e0*/  @!P2 MOV R133, c[0x0][0x208] ;  /* 0x000082000085aa02 */ /* 0x000fe40000000f00 */
[C---:B------:R-:W-:Y:S01]  /*190f0*/  HMMA.16816.F32 R16, R24.reuse, R18, RZ ;  /* 0x000000121810723c */ /* 0x040fe200000018ff */
[----:B------:R-:W-:Y:S05]  /*19100*/  IMAD R0, R0, 0x30, RZ ;  /* 0x0000003000007824 */ /* 0x000fea00078e02ff */
[----:B------:R-:W-:Y:S02]  /*19110*/  IADD3 R0, R3, R0, RZ ;  /* 0x0000000003007210 */ /* 0x000fe40007ffe0ff */
[C---:B---3--:R-:W-:Y:S01]  /*19120*/  HMMA.16816.F32 R20, R24.reuse, R168, RZ ;  /* 0x000000a81814723c */ /* 0x048fe200000018ff */
[-C--:B------:R-:W-:Y:S07]  /*19130*/  IADD3 R3, P1, R230, R2.reuse, RZ ;  /* 0x00000002e6037210 */ /* 0x080fee0007f3e0ff */
[----:B------:R-:W-:Y:S01]  /*19140*/  HMMA.16816.F32 R24, R24, R170, RZ ;  /* 0x000000aa1818723c */ /* 0x000fe200000018ff */
[----:B------:R-:W1:Y:S07]  /*19150*/  LDSM.16.M88.4 R168, [R199] ;  /* 0x00000000c7a8783b */ /* 0x000e6e0000000200 */
[C---:B-1----:R-:W-:Y:S08]  /*19160*/  HMMA.16816.F32 R4, R172.reuse, R168, R4 ;  /* 0x000000a8ac04723c */ /* 0x042ff00000001804 */
[C---:B------:R-:W-:Y:S01]  /*19170*/  HMMA.16816.F32 R8, R172.reuse, R170, R8 ;  /* 0x000000aaac08723c */ /* 0x040fe20000001808 */
[----:B------:R-:W1:Y:S07]  /*19180*/  LDSM.16.M88.4 R168, [R209] ;  /* 0x00000000d1a8783b */ /* 0x000e6e0000000200 */
[C---:B-1----:R-:W-:Y:S07]  /*19190*/  HMMA.16816.F32 R12, R172.reuse, R168, R12 ;  /* 0x000000a8ac0c723c */ /* 0x042fee000000180c */
[C---:B------:R-:W-:Y:S01]  /*191a0*/  @!P2 LEA R168, P0, R133.reuse, R2, 0x5 ;  /* 0x0000000285a8a211 */ /* 0x040fe200078028ff */
[C---:B------:R-:W-:Y:S01]  /*191b0*/  HMMA.16816.F32 R16, R172.reuse, R170, R16 ;  /* 0x000000aaac10723c */ /* 0x040fe20000001810 */
[----:B------:R-:W-:Y:S04]  /*191c0*/  @!P2 MOV R2, c[0x0][0x20c] ;  /* 0x000083000002aa02 */ /* 0x000fe80000000f00 */
[----:B------:R-:W-:Y:S02]  /*191d0*/  @!P2 LEA.HI.X R137, R133, R0, R2, 0x5, P0 ;  /* 0x000000008589a211 */ /* 0x000fe400000f2c02 */
[C---:B------:R-:W-:Y:S02]  /*191e0*/  LEA R2, P0, R3.reuse, c[0x0][0x1f8], 0x1 ;  /* 0x00007e0003027a11 */ /* 0x040fe400078008ff */
[-C--:B------:R-:W-:Y:S03]  /*191f0*/  IADD3.X R133, R0, R233.reuse, RZ, P1, !PT ;  /* 0x000000e900857210 */ /* 0x080fe60000ffe4ff */
[----:B------:R-:W-:Y:S02]  /*19200*/  @!P2 IADD3 R0, P1, R168, R230, RZ ;  /* 0x000000e6a800a210 */ /* 0x000fe40007f3e0ff */
[----:B------:R-:W1:Y:S01]  /*19210*/  LDSM.16.M88.4 R168, [R210] ;  /* 0x00000000d2a8783b */ /* 0x000e620000000200 */
[----:B------:R-:W-:Y:S02]  /*19220*/  LEA.HI.X R3, R3, c[0x0][0x1fc], R133, 0x1, P0 ;  /* 0x00007f0003037a11 */ /* 0x000fe400000f0c85 */
[C---:B------:R-:W-:Y:S02]  /*19230*/  @!P2 LEA R176, P0, R0.reuse, c[0x0][0x1f8], 0x1 ;  /* 0x00007e0000b0aa11 */ /* 0x040fe400078008ff */
[----:B------:R-:W-:Y:S01]  /*19240*/  @!P2 IADD3.X R133, R137, R233, RZ, P1, !PT ;  /* 0x000000e98985a210 */ /* 0x000fe20000ffe4ff */
[----:B------:R-:W-:Y:S01]  /*19250*/  @!PT LDS RZ, [RZ] ;  /* 0x00000000fffff984 */ /* 0x000fe20000000800 */
[----:B------:R-:W-:Y:S01]  /*19260*/  @!PT LDS RZ, [RZ] ;  /* 0x00000000fffff984 */ /* 0x000fe20000000800 */
[----:B------:R-:W-:Y:S01]  /*19270*/  @!PT LDS RZ, [RZ] ;  /* 0x00000000fffff984 */ /* 0x000fe20000000800 */
[----:B------:R2:W-:Y:S03]  /*19280*/  LDGSTS.E.BYPASS.LTC128B.128 [R213+0x4080], [R2.64], !P3 ;  /* 0x0408000002d57fae */ /* 0x0005e6000d901d46 */
[----:B------:R-:W-:Y:S03]  /*19290*/  @!P2 LEA.HI.X R177, R0, c[0x0][0x1fc], R133, 0x1, P0 ;  /* 0x00007f0000b1aa11 */ /* 0x000fe600000f0c85 */
[----:B------:R2:W-:Y:S06]  /*192a0*/  LDGSTS.E.BYPASS.LTC128B.128 [R213+0x5880], [R2.64+0x80], !P6 ;  /* 0x0588008002d57fae */ /* 0x0005ec000f101d46 */
[----:B------:R2:W-:Y:S06]  /*192b0*/  LDGSTS.E.BYPASS.LTC128B.128 [R213+0x7080], [R2.64+0x100], !P5 ;  /* 0x0708010002d57fae */ /* 0x0005ec000e901d46 */
[----:B------:R2:W-:Y:S06]  /*192c0*/  LDGSTS.E.BYPASS.LTC128B.128 [R213+0x8880], [R2.64+0x180], !P4 ;  /* 0x0888018002d57fae */ /* 0x0005ec000e101d46 */
[----:B------:R3:W-:Y:S01]  /*192d0*/  @!P2 LDGSTS.E.BYPASS.LTC128B.128 [R213+0x5080], [R176.64], !P3 ;  /* 0x05080000b0d5afae */ /* 0x0007e2000d901d46 */
[----:B------:R-:W-:Y:S05]  /*192e0*/  ISETP.GT.AND P3, PT, R182, R234, PT ;  /* 0x000000eab600720c */ /* 0x000fea0003f64270 */
[----:B------:R3:W-:Y:S01]  /*192f0*/  @!P2 LDGSTS.E.BYPASS.LTC128B.128 [R213+0x6880], [R176.64+0x80], !P6 ;  /* 0x06880080b0d5afae */ /* 0x0007e2000f101d46 */
[C---:B-1----:R-:W-:Y:S05]  /*19300*/  HMMA.16816.F32 R20, R172.reuse, R168, R20 ;  /* 0x000000a8ac14723c */ /* 0x042fea0000001814 */
[----:B------:R3:W-:Y:S03]  /*19310*/  @!P2 LDGSTS.E.BYPASS.LTC128B.128 [R213+0x8080], [R176.64+0x100], !P5 ;  /* 0x08080100b0d5afae */ /* 0x0007e6000e901d46 */
[----:B------:R-:W-:Y:S03]  /*19320*/  HMMA.16816.F32 R24, R172, R170, R24 ;  /* 0x000000aaac18723c */ /* 0x000fe60000001818 */
[----:B------:R3:W-:Y:S06]  /*19330*/  @!P2 LDGSTS.E.BYPASS.LTC128B.128 [R213+0x9880], [R176.64+0x180], !P4 ;  /* 0x09880180b0d5afae */ /* 0x0007ec000e101d46 */
[----:B------:R-:W-:Y:S06]  /*19340*/  LDSM.16.M88.4 R168, [R198] ;  /* 0x00000000c6a8783b */ /* 0x000fec0000000200 */
[----:B------:R-:W1:Y:S06]  /*19350*/  LDSM.16.M88.4 R172, [R189] ;  /* 0x00000000bdac783b */ /* 0x000e6c0000000200 */
[----:B------:R-:W0:Y:S01]  /*19360*/  LDGDEPBAR ;  /* 0x00000000000079af */ /* 0x000e220000000000 */
        /* <DEDUP_REMOVED lines=132> */
[----:B------:R-:W1:Y:S11]  /*19bb0*/  LDSM.16.M88.4 R172, [R188+0x5000] ;  /* 0x00500000bcac783b */ /* 0x000e760000000200 */
[----:B------:R-:W-:Y:S04]  /*19bc0*/  @!UPT UIADD3 URZ, URZ, URZ, URZ ;  /* 0x0000003f3f3ff290 */ /* 0x000fe8000fffe03f */
[----:B------:R-:W-:Y:S04]  /*19bd0*/  FMUL.FTZ R0, R4, c[0x0][0x320] ;  /* 0x0000c80004007a20 */ /* 0x000fe80000410000 */
[----:B------:R4:W4:Y:S04]  /*19be0*/  MUFU.TANH R179, R0 ;  /* 0x0000000000b37308 */ /* 0x0009280000002400 */
[----:B--2---:R-:W-:Y:S06]  /*19bf0*/  FMUL.FTZ R2, R8, c[0x0][0x320] ;  /* 0x0000c80008027a20 */ /* 0x004fec0000410000 */
[----:B---3--:R-:W2:Y:S01]  /*19c00*/  MUFU.TANH R177, R2 ;  /* 0x0000000200b17308 */ /* 0x008ea20000002400 */
[C---:B-1----:R-:W-:Y:S03]  /*19c10*/  HMMA.16816.F32 R12, R168.reuse, R172, R12 ;  /* 0x000000aca80c723c */ /* 0x042fe6000000180c */
[----:B----4-:R-:W-:Y:S06]  /*19c20*/  FMUL.FTZ R0, R5, c[0x0][0x320] ;  /* 0x0000c80005007a20 */ /* 0x010fec0000410000 */
[----:B------:R1:W3:Y:S01]  /*19c30*/  MUFU.TANH R180, R0 ;  /* 0x0000000000b47308 */ /* 0x0002e20000002400 */
[C---:B------:R-:W-:Y:S03]  /*19c40*/  HMMA.16816.F32 R16, R168.reuse, R174, R16 ;  /* 0x000000aea810723c */ /* 0x040fe60000001810 */
[----:B-1----:R-:W-:Y:S06]  /*19c50*/  FMUL.FTZ R0, R6, c[0x0][0x320] ;  /* 0x0000c80006007a20 */ /* 0x002fec0000410000 */
[----:B------:R1:W4:Y:S03]  /*19c60*/  MUFU.TANH R178, R0 ;  /* 0x0000000000b27308 */ /* 0x0003260000002400 */
[----:B-1----:R-:W-:Y:S02]  /*19c70*/  FMUL.FTZ R0, R7, c[0x0][0x320] ;  /* 0x0000c80007007a20 */ /* 0x002fe40000410000 */
[----:B------:R-:W1:Y:S01]  /*19c80*/  LDSM.16.M88.4 R4, [R188+0x5800] ;  /* 0x00580000bc04783b */ /* 0x000e620000000200 */
[----:B------:R-:W-:Y:S04]  /*19c90*/  DEPBAR.LE SB0, 0x0 ;  /* 0x000080000000791a */ /* 0x000fe80000000000 */
[----:B------:R5:W1:Y:S01]  /*19ca0*/  MUFU.TANH R181, R0 ;  /* 0x0000000000b57308 */ /* 0x000a620000002400 */
[----:B------:R-:W-:Y:S01]  /*19cb0*/  BAR.SYNC.DEFER_BLOCKING 0x0 ;  /* 0x0000000000007b1d */ /* 0x000fe20000010000 */
[----:B-----5:R-:W-:Y:S08]  /*19cc0*/  FMUL.FTZ R0, R9, c[0x0][0x320] ;  /* 0x0000c80009007a20 */ /* 0x020ff00000410000 */
[----:B------:R5:W2:Y:S01]  /*19cd0*/  MUFU.TANH R176, R0 ;  /* 0x0000000000b07308 */ /* 0x000aa20000002400 */
[C---:B-1----:R-:W-:Y:S07]  /*19ce0*/  HMMA.16816.F32 R20, R168.reuse, R4, R20 ;  /* 0x00000004a814723c */ /* 0x042fee0000001814 */
[----:B------:R-:W-:Y:S01]  /*19cf0*/  MOV R4, R138 ;  /* 0x0000008a00047202 */ /* 0x000fe20000000f00 */
        /* <DEDUP_REMOVED lines=41> */
[----:B------:R-:W-:Y:S03]  /*19f90*/  ISETP.GE.AND P0, PT, R6, 0x21, PT ;  /* 0x000000210600780c */ /* 0x000fe60003f06270 */
[----:B------:R-:W-:Y:S02]  /*19fa0*/  IMAD R5, R2, c[0x0][0x1e0], RZ ;  /* 0x0000780002057a24 */ /* 0x000fe400078e02ff */
[C---:B------:R-:W-:Y:S04]  /*19fb0*/  IMAD.WIDE.U32 R2, R0.reuse, c[0x0][0x1e0], RZ ;  /* 0x0000780000027a25 */ /* 0x040fe800078e00ff */
[----:B------:R-:W-:Y:S04]  /*19fc0*/  IMAD R0, R0, c[0x0][0x1e4], R5 ;  /* 0x0000790000007a24 */ /* 0x000fe800078e0205 */
[----:B------:R-:W-:Y:S02]  /*19fd0*/  IMAD.IADD R0, R3, 0x1, R0 ;  /* 0x0000000103007824 */ /* 0x000fe400078e0200 */
[----:B------:R-:W-:Y:S02]  /*19fe0*/  @P0 IMAD.MOV.U32 R7, RZ, RZ, c[0x0][0x1e0] ;  /* 0x00007800ff070624 */ /* 0x000fe400078e00ff */
[----:B------:R-:W-:Y:S04]  /*19ff0*/  IMAD.WIDE.U32 R2, R2, 0x30, RZ ;  /* 0x0000003002027825 */ /* 0x000fe800078e00ff */
[----:B------:R-:W-:Y:S01]  /*1a000*/  IMAD R0, R0, 0x30, RZ ;  /* 0x0000003000007824 */ /* 0x000fe200078e02ff */
[----:B------:R-:W-:Y:S01]  /*1a010*/  @P0 LEA R5, P1, R7, R2, 0x5 ;  /* 0x0000000207050211 */ /* 0x000fe200078228ff */
[----:B------:R-:W-:Y:S02]  /*1a020*/  @P0 IMAD.MOV.U32 R14, RZ, RZ, c[0x0][0x1e4] ;  /* 0x00007900ff0e0624 */ /* 0x000fe400078e00ff */
[----:B------:R-:W-:Y:S05]  /*1a030*/  IMAD.IADD R0, R3, 0x1, R0 ;  /* 0x0000000103007824 */ /* 0x000fea00078e0200 */
[----:B------:R-:W-:Y:S02]  /*1a040*/  @P0 LEA.HI.X R3, R7, R0, R14, 0x5, P1 ;  /* 0x0000000007030211 */ /* 0x000fe400008f2c0e */
[----:B------:R-:W-:Y:S11]  /*1a050*/  ISETP.GE.AND P1, PT, R6, 0x1, PT ;  /* 0x000000010600780c */ /* 0x000ff60003f26270 */
[----:B------:R-:W-:Y:S02]  /*1a060*/  @!UPT UIADD3 URZ, URZ, URZ, URZ ;  /* 0x0000003f3f3ff290 */ /* 0x000fe4000fffe03f */
[----:B------:R-:W-:Y:S05]  /*1a070*/  @P1 IADD3 R2, P2, R228, R2, RZ ;  /* 0x00000002e4021210 */ /* 0x000fea0007f5e0ff */
[----:B------:R-:W-:Y:S01]  /*1a080*/  @P1 IMAD.X R0, R0, 0x1, R232, P2 ;  /* 0x0000000100001824 */ /* 0x000fe200010e06e8 */
[C---:B------:R-:W-:Y:S04]  /*1a090*/  @P1 LEA R6, P2, R2.reuse, c[0x0][0x1c8], 0x1 ;  /* 0x0000720002061a11 */ /* 0x040fe800078408ff */
[----:B------:R-:W-:Y:S02]  /*1a0a0*/  @P1 LEA.HI.X R7, R2, c[0x0][0x1cc], R0, 0x1, P2 ;  /* 0x0000730002071a11 */ /* 0x000fe400010f0c00 */
        /* <DEDUP_REMOVED lines=17> */
.L_x_2483:
[----:B--234-:R-:W-:Y:S05]  /*1a1c0*/  BSYNC B0 ;  /* 0x0000000000007941 */ /* 0x01cfea0003800000 */
.L_x_2482:
[----:B-1----:R-:W-:Y:S01]  /*1a1d0*/  FMNMX.FTZ R3, R179, R138, !PT ;  /* 0x0000008ab3037209 */ /* 0x002fe20007810000 */
[----:B------:R-:W-:Y:S01]  /*1a1e0*/  LDSM.16.MT88.4 R168, [R191] ;  /* 0x00000000bfa8783b */ /* 0x000fe20000004200 */
[----:B------:R-:W-:Y:S02]  /*1a1f0*/  FMNMX.FTZ R0, R178, R132, !PT ;  /* 0x00000084b2007209 */ /* 0x000fe40007810000 */
[----:B------:R-:W-:Y:S02]  /*1a200*/  FMNMX.FTZ R3, R180, R3, !PT ;  /* 0x00000003b4037209 */ /* 0x000fe40007810000 */
[----:B------:R-:W-:Y:S02]  /*1a210*/  FMNMX.FTZ R0, R181, R0, !PT ;  /* 0x00000000b5007209 */ /* 0x000fe40007810000 */
[----:B------:R-:W-:Y:S01]  /*1a220*/  FMNMX.FTZ R3, R177, R3, !PT ;  /* 0x00000003b1037209 */ /* 0x000fe20007810000 */
[----:B------:R-:W0:Y:S01]  /*1a230*/  LDGDEPBAR ;  /* 0x00000000000079af */ /* 0x000e220000000000 */
        /* <DEDUP_REMOVED lines=20> */
[----:B------:R-:W-:Y:S08]  /*1a380*/  SHFL.BFLY PT, R5, R3, 0x2, 0x1f ;  /* 0x0c401f0003057f89 */ /* 0x000ff000000e0000 */
[----:B------:R-:W1:Y:S02]  /*1a390*/  SHFL.BFLY PT, R2, R0, 0x2, 0x1f ;  /* 0x0c401f0000027f89 */ /* 0x000e6400000e0000 */
[----:B-1----:R-:W-:Y:S02]  /*1a3a0*/  FMNMX.FTZ R0, R0, R2, !PT ;  /* 0x0000000200007209 */ /* 0x002fe40007810000 */
[----:B------:R-:W-:Y:S04]  /*1a3b0*/  FMNMX.FTZ R5, R3, R5, !PT ;  /* 0x0000000503057209 */ /* 0x000fe80007810000 */
[----:B------:R-:W1:Y:S08]  /*1a3c0*/  SHFL.BFLY PT, R3, R0, 0x1, 0x1f ;  /* 0x0c201f0000037f89 */ /* 0x000e7000000e0000 */
[----:B------:R-:W2:Y:S01]  /*1a3d0*/  SHFL.BFLY PT, R6, R5, 0x1, 0x1f ;  /* 0x0c201f0005067f89 */ /* 0x000ea200000e0000 */
[----:B-1----:R-:W-:Y:S02]  /*1a3e0*/  FMNMX.FTZ R3, R0, R3, !PT ;  /* 0x0000000300037209 */ /* 0x002fe40007810000 */
[----:B--2---:R-:W-:Y:S05]  /*1a3f0*/  FMNMX.FTZ R138, R5, R6, !PT ;  /* 0x00000006058a7209 */ /* 0x004fea0007810000 */
[C---:B------:R-:W-:Y:S02]  /*1a400*/  FADD.FTZ R2, -R138.reuse, R4 ;  /* 0x000000048a027221 */ /* 0x040fe40000010100 */
[----:B------:R-:W-:Y:S02]  /*1a410*/  FMUL.FTZ R4, R138, c[0x0][0x2d0] ;  /* 0x0000b4008a047a20 */ /* 0x000fe40000410000 */
[----:B------:R-:W-:Y:S02]  /*1a420*/  FMUL.FTZ R2, R2, c[0x0][0x2d0] ;  /* 0x0000b40002027a20 */ /* 0x000fe40000410000 */
[--C-:B------:R-:W-:Y:S02]  /*1a430*/  FFMA.FTZ R5, R180, c[0x0][0x2d0], -R4.reuse ;  /* 0x0000b400b4057a23 */ /* 0x100fe40000010804 */
[--C-:B------:R-:W-:Y:S02]  /*1a440*/  FFMA.FTZ R0, R179, c[0x0][0x2d0], -R4.reuse ;  /* 0x0000b400b3007a23 */ /* 0x100fe40000010804 */
[----:B------:R1:W-:Y:S01]  /*1a450*/  MUFU.EX2 R214, R5 ;  /* 0x0000000500d67308 */ /* 0x0003e20000000800 */
[--C-:B------:R-:W-:Y:S02]  /*1a460*/  FFMA.FTZ R179, R9, c[0x0][0x2d0], -R4.reuse ;  /* 0x0000b40009b37a23 */ /* 0x100fe40000010804 */
[--C-:B------:R-:W-:Y:S07]  /*1a470*/  FFMA.FTZ R172, R172, c[0x0][0x2d0], -R4.reuse ;  /* 0x0000b400acac7a23 */ /* 0x100fee0000010804 */
[----:B------:R2:W-:Y:S10]  /*1a480*/  MUFU.EX2 R14, R0 ;  /* 0x00000000000e7308 */ /* 0x0005f40000000800 */
[----:B------:R-:W3:Y:S01]  /*1a490*/  MUFU.EX2 R2, R2 ;  /* 0x0000000200027308 */ /* 0x000ee20000000800 */
[--C-:B-1----:R-:W-:Y:S02]  /*1a4a0*/  FFMA.FTZ R5, R177, c[0x0][0x2d0], -R4.reuse ;  /* 0x0000b400b1057a23 */ /* 0x102fe40000010804 */
[----:B------:R-:W-:Y:S07]  /*1a4b0*/  FFMA.FTZ R177, R10, c[0x0][0x2d0], -R4 ;  /* 0x0000b4000ab17a23 */ /* 0x000fee0000010804 */
[----:B------:R1:W-:Y:S01]  /*1a4c0*/  MUFU.EX2 R222, R5 ;  /* 0x0000000500de7308 */ /* 0x0003e20000000800 */
[C---:B--2---:R-:W-:Y:S02]  /*1a4d0*/  FADD.FTZ R0, -R3.reuse, R132 ;  /* 0x0000008403007221 */ /* 0x044fe40000010100 */
[----:B------:R-:W-:Y:S02]  /*1a4e0*/  FMUL.FTZ R132, R3, c[0x0][0x2d0] ;  /* 0x0000b40003847a20 */ /* 0x000fe40000410000 */
[----:B------:R-:W-:Y:S02]  /*1a4f0*/  FMUL.FTZ R0, R0, c[0x0][0x2d0] ;  /* 0x0000b40000007a20 */ /* 0x000fe40000410000 */
[----:B------:R-:W-:Y:S03]  /*1a500*/  FFMA.FTZ R6, R174, c[0x0][0x2d0], -R132 ;  /* 0x0000b400ae067a23 */ /* 0x000fe60000010884 */
[----:B------:R-:W-:Y:S01]  /*1a510*/  MUFU.EX2 R217, R172 ;  /* 0x000000ac00d97308 */ /* 0x000fe20000000800 */
[--C-:B------:R-:W-:Y:S02]  /*1a520*/  FFMA.FTZ R174, R173, c[0x0][0x2d0], -R4.reuse ;  /* 0x0000b400adae7a23 */ /* 0x100fe40000010804 */
[C---:B---3--:R-:W-:Y:S02]  /*1a530*/  FMUL.FTZ R9, R2.reuse, R161 ;  /* 0x000000a102097220 */ /* 0x048fe40000410000 */
[C---:B------:R-:W-:Y:S02]  /*1a540*/  FMUL.FTZ R16, R2.reuse, R152 ;  /* 0x0000009802107220 */ /* 0x040fe40000410000 */
[C---:B------:R-:W-:Y:S02]  /*1a550*/  FMUL.FTZ R17, R2.reuse, R153 ;  /* 0x0000009902117220 */ /* 0x040fe40000410000 */
[--C-:B------:R-:W-:Y:S01]  /*1a560*/  FFMA.FTZ R173, R13, c[0x0][0x2d0], -R4.reuse ;  /* 0x0000b4000dad7a23 */ /* 0x100fe20000010804 */
[----:B------:R-:W2:Y:S01]  /*1a570*/  MUFU.EX2 R0, R0 ;  /* 0x0000000000007308 */ /* 0x000ea20000000800 */
[----:B------:R-:W-:Y:S02]  /*1a580*/  FMUL.FTZ R24, R2, R144 ;  /* 0x0000009002187220 */ /* 0x000fe40000410000 */
[--C-:B-1----:R-:W-:Y:S02]  /*1a590*/  FFMA.FTZ R5, R176, c[0x0][0x2d0], -R4.reuse ;  /* 0x0000b400b0057a23 */ /* 0x102fe40000010804 */
[----:B------:R-:W-:Y:S02]  /*1a5a0*/  FFMA.FTZ R176, R11, c[0x0][0x2d0], -R4 ;  /* 0x0000b4000bb07a23 */ /* 0x000fe40000010804 */
[C---:B------:R-:W-:Y:S02]  /*1a5b0*/  FMUL.FTZ R25, R2.reuse, R145 ;  /* 0x0000009102197220 */ /* 0x040fe40000410000 */
[C---:B------:R-:W-:Y:S01]  /*1a5c0*/  FMUL.FTZ R13, R2.reuse, R157 ;  /* 0x0000009d020d7220 */ /* 0x040fe20000410000 */
[----:B------:R1:W3:Y:S01]  /*1a5d0*/  MUFU.EX2 R224, R5 ;  /* 0x0000000500e07308 */ /* 0x0002e20000000800 */
[C---:B------:R-:W-:Y:S02]  /*1a5e0*/  FFMA.FTZ R157, R2.reuse, R215, R14 ;  /* 0x000000d7029d7223 */ /* 0x040fe4000001000e */
[C---:B------:R-:W-:Y:S02]  /*1a5f0*/  FMUL.FTZ R20, R2.reuse, R148 ;  /* 0x0000009402147220 */ /* 0x040fe40000410000 */
[C---:B------:R-:W-:Y:S02]  /*1a600*/  FMUL.FTZ R21, R2.reuse, R149 ;  /* 0x0000009502157220 */ /* 0x040fe40000410000 */
[C---:B------:R-:W-:Y:S02]  /*1a610*/  FMUL.FTZ R28, R2.reuse, R28 ;  /* 0x0000001c021c7220 */ /* 0x040fe40000410000 */
[C---:B------:R-:W-:Y:S01]  /*1a620*/  FMUL.FTZ R29, R2.reuse, R29 ;  /* 0x0000001d021d7220 */ /* 0x040fe20000410000 */
[----:B------:R4:W-:Y:S01]  /*1a630*/  MUFU.EX2 R221, R6 ;  /* 0x0000000600dd7308 */ /* 0x0009e20000000800 */
[C---:B------:R-:W-:Y:S02]  /*1a640*/  FMUL.FTZ R32, R2.reuse, R32 ;  /* 0x0000002002207220 */ /* 0x040fe40000410000 */
[----:B------:R-:W-:Y:S02]  /*1a650*/  FMUL.FTZ R33, R2, R33 ;  /* 0x0000002102217220 */ /* 0x000fe40000410000 */
[C---:B--2---:R-:W-:Y:S02]  /*1a660*/  FMUL.FTZ R10, R0.reuse, R162 ;  /* 0x000000a2000a7220 */ /* 0x044fe40000410000 */
[C---:B------:R-:W-:Y:S02]  /*1a670*/  FMUL.FTZ R11, R0.reuse, R163 ;  /* 0x000000a3000b7220 */ /* 0x040fe40000410000 */
[C---:B------:R-:W-:Y:S01]  /*1a680*/  FMUL.FTZ R18, R0.reuse, R154 ;  /* 0x0000009a00127220 */ /* 0x040fe20000410000 */
[----:B------:R-:W-:Y:S01]  /*1a690*/  MUFU.EX2 R216, R173 ;  /* 0x000000ad00d87308 */ /* 0x000fe20000000800 */
[----:B------:R-:W-:Y:S02]  /*1a6a0*/  FMUL.FTZ R19, R0, R155 ;  /* 0x0000009b00137220 */ /* 0x000fe40000410000 */
[----:B------:R-:W-:Y:S01]  /*1a6b0*/  LDSM.16.MT88.4 R152, [R194] ;  /* 0x00000000c298783b */ /* 0x000fe20000004200 */
[----:B-1----:R-:W-:Y:S02]  /*1a6c0*/  FFMA.FTZ R5, R178, c[0x0][0x2d0], -R132 ;  /* 0x0000b400b2057a23 */ /* 0x002fe40000010884 */
[----:B------:R-:W-:Y:S02]  /*1a6d0*/  FFMA.FTZ R178, R8, c[0x0][0x2d0], -R4 ;  /* 0x0000b40008b27a23 */ /* 0x000fe40000010804 */
[----:B------:R-:W-:Y:S02]  /*1a6e0*/  FMUL.FTZ R8, R2, R160 ;  /* 0x000000a002087220 */ /* 0x000fe40000410000 */
[----:B------:R1:W-:Y:S01]  /*1a6f0*/  MUFU.EX2 R180, R5 ;  /* 0x0000000500b47308 */ /* 0x0003e20000000800 */
[----:B------:R-:W2:Y:S01]  /*1a700*/  LDSM.16.MT88.4 R160, [R192] ;  /* 0x00000000c0a0783b */ /* 0x000ea20000004200 */
[C---:B------:R-:W-:Y:S02]  /*1a710*/  FMUL.FTZ R7, R0.reuse, R167 ;  /* 0x000000a700077220 */ /* 0x040fe40000410000 */
[----:B----4-:R-:W-:Y:S01]  /*1a720*/  FMUL.FTZ R6, R0, R166 ;  /* 0x000000a600067220 */ /* 0x010fe20000410000 */
[----:B---3--:R-:W-:Y:S01]  /*1a730*/  F2FP.PACK_AB R166, R224, R222 ;  /* 0x000000dee0a6723e */ /* 0x008fe200000000ff */
[C---:B------:R-:W-:Y:S02]  /*1a740*/  FMUL.FTZ R26, R0.reuse, R146 ;  /* 0x00000092001a7220 */ /* 0x040fe40000410000 */
[C---:B------:R-:W-:Y:S02]  /*1a750*/  FMUL.FTZ R27, R0.reuse, R147 ;  /* 0x00000093001b7220 */ /* 0x040fe40000410000 */
[----:B------:R-:W3:Y:S01]  /*1a760*/  LDSM.16.MT88.4 R144, [R193] ;  /* 0x00000000c190783b */ /* 0x000ee20000004200 */
[C---:B------:R-:W-:Y:S01]  /*1a770*/  FMUL.FTZ R15, R0.reuse, R159 ;  /* 0x0000009f000f7220 */ /* 0x040fe20000410000 */
[----:B------:R-:W-:Y:S01]  /*1a780*/  MUFU.EX2 R173, R176 ;  /* 0x000000b000ad7308 */ /* 0x000fe20000000800 */
[C---:B------:R-:W-:Y:S02]  /*1a790*/  FMUL.FTZ R22, R0.reuse, R150 ;  /* 0x0000009600167220 */ /* 0x040fe40000410000 */
[C---:B------:R-:W-:Y:S02]  /*1a7a0*/  FMUL.FTZ R23, R0.reuse, R151 ;  /* 0x0000009700177220 */ /* 0x040fe40000410000 */
[C---:B------:R-:W-:Y:S01]  /*1a7b0*/  FMUL.FTZ R30, R0.reuse, R30 ;  /* 0x0000001e001e7220 */ /* 0x040fe20000410000 */
[----:B------:R-:W-:Y:S01]  /*1a7c0*/  LDSM.16.MT88.4 R148, [R191+0x800] ;  /* 0x00080000bf94783b */ /* 0x000fe20000004200 */
[C---:B------:R-:W-:Y:S02]  /*1a7d0*/  FMUL.FTZ R31, R0.reuse, R31 ;  /* 0x0000001f001f7220 */ /* 0x040fe40000410000 */
[C---:B------:R-:W-:Y:S01]  /*1a7e0*/  FMUL.FTZ R34, R0.reuse, R34 ;  /* 0x0000002200227220 */ /* 0x040fe20000410000 */
[----:B------:R-:W-:Y:S01]  /*1a7f0*/  MUFU.EX2 R176, R177 ;  /* 0x000000b100b07308 */ /* 0x000fe20000000800 */
[----:B------:R-:W-:Y:S02]  /*1a800*/  FMUL.FTZ R35, R0, R35 ;  /* 0x0000002300237220 */ /* 0x000fe40000410000 */
[--C-:B-1----:R-:W-:Y:S02]  /*1a810*/  FFMA.FTZ R5, R181, c[0x0][0x2d0], -R132.reuse ;  /* 0x0000b400b5057a23 */ /* 0x102fe40000010884 */
[C---:B------:R-:W-:Y:S02]  /*1a820*/  FMUL.FTZ R36, R2.reuse, R36 ;  /* 0x0000002402247220 */ /* 0x040fe40000410000 */
[----:B------:R-:W-:Y:S02]  /*1a830*/  FMUL.FTZ R37, R2, R37 ;  /* 0x0000002502257220 */ /* 0x000fe40000410000 */
[C---:B------:R-:W-:Y:S01]  /*1a840*/  FMUL.FTZ R38, R0.reuse, R38 ;  /* 0x0000002600267220 */ /* 0x040fe20000410000 */
[----:B------:R1:W-:Y:S01]  /*1a850*/  MUFU.EX2 R220, R5 ;  /* 0x0000000500dc7308 */ /* 0x0003e20000000800 */
        /* <DEDUP_REMOVED lines=14> */
[----:B------:R-:W-:Y:S02]  /*1a940*/  FFMA.FTZ R175, R12, c[0x0][0x2d0], -R4 ;  /* 0x0000b4000caf7a23 */ /* 0x000fe40000010804 */
[----:B------:R-:W1:Y:S01]  /*1a950*/  MUFU.EX2 R223, R5 ;  /* 0x0000000500df7308 */ /* 0x000e620000000800 */
[----:B------:R-:W-:Y:S01]  /*1a960*/  FMUL.FTZ R4, R2, R164 ;  /* 0x000000a402047220 */ /* 0x000fe20000410000 */
[----:B------:R-:W-:Y:S01]  /*1a970*/  F2FP.PACK_AB R164, R214, R14 ;  /* 0x0000000ed6a4723e */ /* 0x000fe200000000ff */
        /* <DEDUP_REMOVED lines=18> */
[C---:B------:R-:W-:Y:S05]  /*1aaa0*/  HMMA.16816.F32 R4, R164.reuse, R168, R4 ;  /* 0x000000a8a404723c */ /* 0x040fea0000001804 */
[----:B------:R-:W-:Y:S02]  /*1aab0*/  FMUL.FTZ R63, R0, R63 ;  /* 0x0000003f003f7220 */ /* 0x000fe40000410000 */
[C---:B------:R-:W-:Y:S01]  /*1aac0*/  FMUL.FTZ R64, R2.reuse, R64 ;  /* 0x0000004002407220 */ /* 0x040fe20000410000 */
[C---:B------:R-:W-:Y:S04]  /*1aad0*/  HMMA.16816.F32 R8, R164.reuse, R170, R8 ;  /* 0x000000aaa408723c */ /* 0x040fe80000001808 */
[----:B------:R-:W-:Y:S01]  /*1aae0*/  FMUL.FTZ R65, R2, R65 ;  /* 0x0000004102417220 */ /* 0x000fe20000410000 */
[----:B------:R-:W-:Y:S01]  /*1aaf0*/  F2FP.PACK_AB R168, R176, R173 ;  /* 0x000000adb0a8723e */ /* 0x000fe200000000ff */
[C---:B------:R-:W-:Y:S02]  /*1ab00*/  FMUL.FTZ R66, R0.reuse, R66 ;  /* 0x0000004200427220 */ /* 0x040fe40000410000 */
[C---:B--2---:R-:W-:Y:S04]  /*1ab10*/  HMMA.16816.F32 R12, R164.reuse, R160, R12 ;  /* 0x000000a0a40c723c */ /* 0x044fe8000000180c */
[----:B------:R-:W-:Y:S02]  /*1ab20*/  FMUL.FTZ R67, R0, R67 ;  /* 0x0000004300437220 */ /* 0x000fe40000410000 */
[C---:B------:R-:W-:Y:S02]  /*1ab30*/  FMUL.FTZ R68, R2.reuse, R68 ;  /* 0x0000004402447220 */ /* 0x040fe40000410000 */
[C---:B------:R-:W-:Y:S01]  /*1ab40*/  HMMA.16816.F32 R16, R164.reuse, R162, R16 ;  /* 0x000000a2a410723c */ /* 0x040fe20000001810 */
[----:B------:R-:W-:Y:S03]  /*1ab50*/  LDSM.16.MT88.4 R160, [R191+0x1000] ;  /* 0x00100000bfa0783b */ /* 0x000fe60000004200 */
[----:B------:R-:W-:Y:S02]  /*1ab60*/  FMUL.FTZ R69, R2, R69 ;  /* 0x0000004502457220 */ /* 0x000fe40000410000 */
[C---:B------:R-:W-:Y:S02]  /*1ab70*/  FMUL.FTZ R70, R0.reuse, R70 ;  /* 0x0000004600467220 */ /* 0x040fe40000410000 */
        /* <DEDUP_REMOVED lines=56> */
[C---:B------:R-:W-:Y:S02]  /*1af00*/  FMUL.FTZ R117, R2.reuse, R117 ;  /* 0x0000007502757220 */ /* 0x040fe40000410000 */
[C---:B------:R-:W-:Y:S01]  /*1af10*/  FMUL.FTZ R120, R2.reuse, R120 ;  /* 0x0000007802787220 */ /* 0x040fe20000410000 */
[C---:B------:R-:W-:Y:S01]  /*1af20*/  HMMA.16816.F32 R48, R164.reuse, R146, R48 ;  /* 0x00000092a430723c */ /* 0x040fe20000001830 */
[----:B------:R-:W1:Y:S03]  /*1af30*/  LDSM.16.MT88.4 R144, [R194+0x1800] ;  /* 0x00180000c290783b */ /* 0x000e660000004200 */
[----:B------:R-:W-:Y:S02]  /*1af40*/  FMUL.FTZ R121, R2, R121 ;  /* 0x0000007902797220 */ /* 0x000fe40000410000 */
[C---:B------:R-:W-:Y:S02]  /*1af50*/  FMUL.FTZ R118, R0.reuse, R118 ;  /* 0x0000007600767220 */ /* 0x040fe40000410000 */
[C---:B------:R-:W-:Y:S04]  /*1af60*/  FMUL.FTZ R119, R0.reuse, R119 ;  /* 0x0000007700777220 */ /* 0x040fe80000410000 */
[C---:B------:R-:W-:Y:S02]  /*1af70*/  FMUL.FTZ R122, R0.reuse, R122 ;  /* 0x0000007a007a7220 */ /* 0x040fe40000410000 */
[C---:B------:R-:W-:Y:S02]  /*1af80*/  FMUL.FTZ R123, R0.reuse, R123 ;  /* 0x0000007b007b7220 */ /* 0x040fe40000410000 */
[----:B------:R-:W-:Y:S02]  /*1af90*/  FFMA.FTZ R156, R0, R219, R180 ;  /* 0x000000db009c7223 */ /* 0x000fe400000100b4 */
[C---:B------:R-:W-:Y:S02]  /*1afa0*/  FMUL.FTZ R124, R2.reuse, R124 ;  /* 0x0000007c027c7220 */ /* 0x040fe40000410000 */
[C---:B------:R-:W-:Y:S02]  /*1afb0*/  FMUL.FTZ R125, R2.reuse, R125 ;  /* 0x0000007d027d7220 */ /* 0x040fe40000410000 */
[C---:B------:R-:W-:Y:S02]  /*1afc0*/  FMUL.FTZ R128, R2.reuse, R128 ;  /* 0x0000008002807220 */ /* 0x040fe40000410000 */
[----:B------:R-:W-:Y:S02]  /*1afd0*/  FMUL.FTZ R129, R2, R129 ;  /* 0x0000008102817220 */ /* 0x000fe40000410000 */
[--C-:B------:R-:W-:Y:S02]  /*1afe0*/  FFMA.FTZ R2, R187, c[0x0][0x2d0], -R132.reuse ;  /* 0x0000b400bb027a23 */ /* 0x100fe40000010884 */
[C---:B------:R-:W-:Y:S02]  /*1aff0*/  FMUL.FTZ R126, R0.reuse, R126 ;  /* 0x0000007e007e7220 */ /* 0x040fe40000410000 */
[----:B------:R2:W-:Y:S01]  /*1b000*/  MUFU.EX2 R215, R2 ;  /* 0x0000000200d77308 */ /* 0x0005e20000000800 */
[C---:B------:R-:W-:Y:S02]  /*1b010*/  FMUL.FTZ R127, R0.reuse, R127 ;  /* 0x0000007f007f7220 */ /* 0x040fe40000410000 */
[C---:B------:R-:W-:Y:S02]  /*1b020*/  FMUL.FTZ R130, R0.reuse, R130 ;  /* 0x0000008200827220 */ /* 0x040fe40000410000 */
[----:B------:R-:W-:Y:S02]  /*1b030*/  FMUL.FTZ R131, R0, R131 ;  /* 0x0000008300837220 */ /* 0x000fe40000410000 */
[--C-:B------:R-:W-:Y:S02]  /*1b040*/  FFMA.FTZ R0, R212, c[0x0][0x2d0], -R132.reuse ;  /* 0x0000b400d4007a23 */ /* 0x100fe40000010884 */
[--C-:B------:R-:W-:Y:S01]  /*1b050*/  FFMA.FTZ R137, R137, c[0x0][0x2d0], -R132.reuse ;  /* 0x0000b40089897a23 */ /* 0x100fe20000010884 */
[C---:B-1----:R-:W-:Y:S01]  /*1b060*/  HMMA.16816.F32 R52, R164.reuse, R144, R52 ;  /* 0x00000090a434723c */ /* 0x042fe20000001834 */
[----:B------:R1:W-:Y:S07]  /*1b070*/  MUFU.EX2 R180, R0 ;  /* 0x0000000000b47308 */ /* 0x0003ee0000000800 */
[C---:B------:R-:W-:Y:S01]  /*1b080*/  HMMA.16816.F32 R56, R164.reuse, R146, R56 ;  /* 0x00000092a438723c */ /* 0x040fe20000001838 */
[----:B------:R-:W3:Y:S03]  /*1b090*/  LDSM.16.MT88.4 R144, [R193+0x1800] ;  /* 0x00180000c190783b */ /* 0x000ee60000004200 */
[--C-:B--2---:R-:W-:Y:S02]  /*1b0a0*/  FFMA.FTZ R2, R186, c[0x0][0x2d0], -R132.reuse ;  /* 0x0000b400ba027a23 */ /* 0x104fe40000010884 */
[----:B------:R-:W-:Y:S10]  /*1b0b0*/  MUFU.EX2 R186, R175 ;  /* 0x000000af00ba7308 */ /* 0x000ff40000000800 */
[----:B------:R2:W-:Y:S01]  /*1b0c0*/  MUFU.EX2 R187, R2 ;  /* 0x0000000200bb7308 */ /* 0x0005e20000000800 */
[--C-:B-1----:R-:W-:Y:S09]  /*1b0d0*/  FFMA.FTZ R0, R183, c[0x0][0x2d0], -R132.reuse ;  /* 0x0000b400b7007a23 */ /* 0x102ff20000010884 */
[----:B------:R1:W-:Y:S10]  /*1b0e0*/  MUFU.EX2 R174, R0 ;  /* 0x0000000000ae7308 */ /* 0x0003f40000000800 */
[----:B------:R-:W4:Y:S01]  /*1b0f0*/  MUFU.EX2 R175, R179 ;  /* 0x000000b300af7308 */ /* 0x000f220000000800 */
[C---:B---3--:R-:W-:Y:S03]  /*1b100*/  HMMA.16816.F32 R60, R164.reuse, R144, R60 ;  /* 0x00000090a43c723c */ /* 0x048fe6000000183c */
[----:B--2---:R-:W-:Y:S06]  /*1b110*/  FFMA.FTZ R2, R185, c[0x0][0x2d0], -R132 ;  /* 0x0000b400b9027a23 */ /* 0x004fec0000010884 */
[----:B------:R2:W3:Y:S01]  /*1b120*/  MUFU.EX2 R181, R2 ;  /* 0x0000000200b57308 */ /* 0x0004e20000000800 */
[C---:B------:R-:W-:Y:S01]  /*1b130*/  HMMA.16816.F32 R64, R164.reuse, R146, R64 ;  /* 0x00000092a440723c */ /* 0x040fe20000001840 */
[----:B------:R-:W5:Y:S02]  /*1b140*/  LDSM.16.MT88.4 R144, [R191+0x3000] ;  /* 0x00300000bf90783b */ /* 0x000f640000004200 */
[----:B-1----:R-:W-:Y:S04]  /*1b150*/  FADD.FTZ R0, R220, R156 ;  /* 0x0000009cdc007221 */ /* 0x002fe80000010000 */
[----:B------:R-:W-:Y:S01]  /*1b160*/  FADD.FTZ R0, R223, R0 ;  /* 0x00000000df007221 */ /* 0x000fe20000010000 */
[----:B----4-:R-:W-:Y:S04]  /*1b170*/  F2FP.PACK_AB R170, R177, R175 ;  /* 0x000000afb1aa723e */ /* 0x010fe800000000ff */
[----:B------:R-:W-:Y:S04]  /*1b180*/  FADD.FTZ R0, R221, R0 ;  /* 0x00000000dd007221 */ /* 0x000fe80000010000 */
[----:B------:R-:W-:Y:S04]  /*1b190*/  FADD.FTZ R0, R215, R0 ;  /* 0x00000000d7007221 */ /* 0x000fe80000010000 */
[----:B------:R-:W-:Y:S02]  /*1b1a0*/  FADD.FTZ R0, R187, R0 ;  /* 0x00000000bb007221 */ /* 0x000fe40000010000 */
[--C-:B--2---:R-:W-:Y:S02]  /*1b1b0*/  FFMA.FTZ R2, R184, c[0x0][0x2d0], -R132.reuse ;  /* 0x0000b400b8027a23 */ /* 0x104fe40000010884 */
[----:B------:R-:W-:Y:S02]  /*1b1c0*/  FFMA.FTZ R132, R133, c[0x0][0x2d0], -R132 ;  /* 0x0000b40085847a23 */ /* 0x000fe40000010884 */
[----:B------:R-:W-:Y:S01]  /*1b1d0*/  FADD.FTZ R133, R214, R157 ;  /* 0x0000009dd6857221 */ /* 0x000fe20000010000 */
[----:B------:R-:W1:Y:S01]  /*1b1e0*/  MUFU.EX2 R172, R2 ;  /* 0x0000000200ac7308 */ /* 0x000e620000000800 */
[----:B---3--:R-:W-:Y:S09]  /*1b1f0*/  FADD.FTZ R0, R181, R0 ;  /* 0x00000000b5007221 */ /* 0x008ff20000010000 */
[----:B------:R-:W-:Y:S01]  /*1b200*/  MUFU.EX2 R132, R132 ;  /* 0x0000008400847308 */ /* 0x000fe20000000800 */
[C---:B-----5:R-:W-:Y:S08]  /*1b210*/  HMMA.16816.F32 R68, R164.reuse, R144, R68 ;  /* 0x00000090a444723c */ /* 0x060ff00000001844 */
[C---:B------:R-:W-:Y:S01]  /*1b220*/  HMMA.16816.F32 R72, R164.reuse, R146, R72 ;  /* 0x00000092a448723c */ /* 0x040fe20000001848 */
[----:B------:R-:W2:Y:S03]  /*1b230*/  LDSM.16.MT88.4 R144, [R192+0x3000] ;  /* 0x00300000c090783b */ /* 0x000ea60000004200 */
[----:B-1----:R-:W-:Y:S01]  /*1b240*/  F2FP.PACK_AB R169, R174, R172 ;  /* 0x000000acaea9723e */ /* 0x002fe200000000ff */
[----:B------:R-:W-:Y:S02]  /*1b250*/  FADD.FTZ R2, R222, R133 ;  /* 0x00000085de027221 */ /* 0x000fe40000010000 */
[----:B------:R-:W1:Y:S02]  /*1b260*/  MUFU.EX2 R133, R137 ;  /* 0x0000008900857308 */ /* 0x000e640000000800 */
[----:B------:R-:W-:Y:S04]  /*1b270*/  FADD.FTZ R2, R224, R2 ;  /* 0x00000002e0027221 */ /* 0x000fe80000010000 */
[----:B------:R-:W-:Y:S04]  /*1b280*/  FADD.FTZ R2, R158, R2 ;  /* 0x000000029e027221 */ /* 0x000fe80000010000 */
[C---:B------:R-:W-:Y:S04]  /*1b290*/  FADD.FTZ R2, R217.reuse, R2 ;  /* 0x00000002d9027221 */ /* 0x040fe80000010000 */
[----:B------:R-:W-:Y:S01]  /*1b2a0*/  FADD.FTZ R2, R216, R2 ;  /* 0x00000002d8027221 */ /* 0x000fe20000010000 */
[----:B-1----:R-:W-:Y:S01]  /*1b2b0*/  F2FP.PACK_AB R171, R132, R133 ;  /* 0x0000008584ab723e */ /* 0x002fe200000000ff */
        /* <DEDUP_REMOVED lines=20> */
[----:B------:R-:W-:Y:S04]  /*1b400*/  HMMA.16816.F32 R128, R164, R146, R128 ;  /* 0x00000092a480723c */ /* 0x000fe80000001880 */
[----:B------:R-:W-:Y:S03]  /*1b410*/  F2FP.PACK_AB R145, R187, R215 ;  /* 0x000000d7bb91723e */ /* 0x000fe600000000ff */
[----:B------:R-:W-:Y:S02]  /*1b420*/  F2FP.PACK_AB R146, R186, R216 ;  /* 0x000000d8ba92723e */ /* 0x000fe400000000ff */
[----:B------:R-:W-:Y:S07]  /*1b430*/  F2FP.PACK_AB R147, R180, R181 ;  /* 0x000000b5b493723e */ /* 0x000fee00000000ff */
[C---:B------:R-:W-:Y:S08]  /*1b440*/  HMMA.16816.F32 R4, R144.reuse, R148, R4 ;  /* 0x000000949004723c */ /* 0x040ff00000001804 */
        /* <DEDUP_REMOVED lines=102> */
[----:B------:R-:W-:Y:S01]  /*1bab0*/  MOV R132, R3 ;  /* 0x0000000300847202 */ /* 0x000fe20000000f00 */
[----:B------:R-:W-:-:S05]  /*1bac0*/  @P3 BRA `(.L_x_2484) ;  /* 0xffffd49000003947 */ /* 0x000fca000383ffff */
.L_x_2481:
[----:B------:R-:W-:Y:S02]  /*1bad0*/  MOV R7, 0x1f ;  /* 0x0000001f00077802 */ /* 0x000fe40000000f00 */
[----:B------:R-:W-:Y:S01]  /*1bae0*/  MOV R6, 0xffffffff ;  /* 0xffffffff00067802 */ /* 0x000fe20000000f00 */
[----:B------:R-:W-:Y:S05]  /*1baf0*/  BRA.DIV ~URZ, `(.L_x_2485) ;  /* 0x000066227f007947 */ /* 0x000fea000b800000 */
[----:B------:R1:W2:Y:S02]  /*1bb00*/  SHFL.BFLY PT, R0, R215, 0x2, 0x1f ;  /* 0x0c401f00d7007f89 */ /* 0x0002a400000e0000 */
.L_x_2558:
[----:B--2---:R-:W-:Y:S01]  /*1bb10*/  FADD.FTZ R0, R0, R215 ;  /* 0x000000d700007221 */ /* 0x004fe20000010000 */
[----:B------:R-:W-:Y:S05]  /*1bb20*/  BRA.DIV ~URZ, `(.L_x_2486) ;  /* 0x000066527f007947 */ /* 0x000fea000b800000 */
[----:B------:R-:W2:Y:S04]  /*1bb30*/  SHFL.BFLY PT, R2, R219, 0x2, 0x1f ;  /* 0x0c401f00db027f89 */ /* 0x000ea800000e0000 */
[----:B------:R-:W3:Y:S01]  /*1bb40*/  SHFL.BFLY PT, R5, R0, 0x1, 0x1f ;  /* 0x0c201f0000057f89 */ /* 0x000ee200000e0000 */
[----:B--2---:R-:W-:-:S02]  /*1bb50*/  FADD.FTZ R4, R2, R219 ;  /* 0x000000db02047221 */ /* 0x004fc40000010000 */
[----:B---3--:R-:W-:-:S03]  /*1bb60*/  FADD.FTZ R0, R0, R5 ;  /* 0x0000000500007221 */ /* 0x008fc60000010000 */
[----:B------:R2:W3:Y:S04]  /*1bb70*/  SHFL.BFLY PT, R3, R4, 0x1, 0x1f ;  /* 0x0c201f0004037f89 */ /* 0x0004e800000e0000 */
.L_x_2559:
[----:B------:R-:W-:Y:S01]  /*1bb80*/  FSETP.NE.FTZ.AND P1, PT, R0, RZ, PT ;  /* 0x000000ff0000720b */ /* 0x000fe20003f35000 */
[----:B---3--:R-:W-:Y:S01]  /*1bb90*/  FADD.FTZ R3, R3, R4 ;  /* 0x0000000403037221 */ /* 0x008fe20000010000 */
[----:B------:R-:W-:Y:S02]  /*1bba0*/  MOV R2, RZ ;  /* 0x000000ff00027202 */ /* 0x000fe40000000f00 */
[----:B------:R-:W-:Y:S02]  /*1bbb0*/  MOV R21, 0xff800000 ;  /* 0xff80000000157802 */ /* 0x000fe40000000f00 */
[----:B------:R-:W-:Y:S02]  /*1bbc0*/  FSETP.NE.FTZ.AND P0, PT, R3, RZ, PT ;  /* 0x000000ff0300720b */ /* 0x000fe40003f15000 */
[----:B------:R-:W-:-:S05]  /*1bbd0*/  MOV R20, 0xff800000 ;  /* 0xff80000000147802 */ /* 0x000fca0000000f00 */
        /* <DEDUP_REMOVED lines=143> */
.L_x_2396:
[----:B------:R2:W5:Y:S01]  /*1c4d0*/  LDL R6, [R1] ;  /* 0x0000000001067983 */ /* 0x0005620000100800 */
        /* <DEDUP_REMOVED lines=17> */
[----:B------:R2:W-:Y:S02]  /*1c5f0*/  STL [R1], R6 ;  /* 0x0000000601007387 */ /* 0x0005e40000100800 */
.L_x_2488:
[----:B--2---:R-:W-:Y:S05]  /*1c600*/  BSYNC B0 ;  /* 0x0000000000007941 */ /* 0x004fea0003800000 */
.L_x_2487:
        /* <DEDUP_REMOVED lines=22> */
[----:B--2---:R-:W-:-:S02]  /*1c770*/  F2FP.PACK_AB R0, R125, R124 ;  /* 0x0000007c7d00723e */ /* 0x004fc400000000ff */
[----:B-1----:R-:W-:-:S03]  /*1c780*/  F2FP.PACK_AB R2, R27, R26 ;  /* 0x0000001a1b02723e */ /* 0x002fc600000000ff */
        /* <DEDUP_REMOVED lines=141> */
.L_x_2491:
[----:B-1----:R-:W2:Y:S04]  /*1d060*/  LDL R4, [R1+0x48] ;  /* 0x0000480001047983 */ /* 0x002ea80000100800 */
[----:B------:R-:W2:Y:S04]  /*1d070*/  LDL R115, [R1+0x18] ;  /* 0x0000180001737983 */ /* 0x000ea80000100800 */
[----:B------:R-:W3:Y:S04]  /*1d080*/  LDL R118, [R1+0x14] ;  /* 0x0000140001767983 */ /* 0x000ee80000100800 */
        /* <DEDUP_REMOVED lines=15> */
[----:B-1----:R-:W-:Y:S01]  /*1d180*/  IMAD R3, R7, R0, RZ ;  /* 0x0000000007037224 */ /* 0x002fe200078e02ff */
[----:B------:R-:W-:Y:S01]  /*1d190*/  LOP3.LUT R218, R218, 0xfffffffd, RZ, 0xc0, !PT ;  /* 0xfffffffddada7812 */ /* 0x000fe200078ec0ff */
[----:B--2---:R-:W-:Y:S01]  /*1d1a0*/  IMAD.IADD R8, R4, 0x1, R115 ;  /* 0x0000000104087824 */ /* 0x004fe200078e0273 */
        /* <DEDUP_REMOVED lines=39> */
[----:B------:R-:W-:Y:S01]  /*1d420*/  IMAD R11, R12, c[0x0][0x4e8], RZ ;  /* 0x00013a000c0b7a24 */ /* 0x000fe200078e02ff */
[----:B------:R2:W-:Y:S02]  /*1d430*/  SHFL.IDX PT, R4, R3, 0x1, 0x1c1f ;  /* 0x003c1f0003047f89 */ /* 0x0005e400000e0000 */
[----:B------:R-:W-:Y:S02]  /*1d440*/  LOP3.LUT P0, RZ, R15, 0x3, RZ, 0xc0, !PT ;  /* 0x000000030fff7812 */ /* 0x000fe4000780c0ff */
        /* <DEDUP_REMOVED lines=28> */
[C---:B------:R-:W-:Y:S01]  /*1d610*/  IMAD.WIDE.U32 R4, R118.reuse, c[0x0][0x3e8], R2 ;  /* 0x0000fa0076047a25 */ /* 0x040fe200078e0002 */
        /* <DEDUP_REMOVED lines=37> */
.L_x_2560:
[----:B------:R-:W-:Y:S05]  /*1d870*/  BRA.DIV ~URZ, `(.L_x_2494) ;  /* 0x00004a727f007947 */ /* 0x000fea000b800000 */
[----:B------:R4:W2:Y:S02]  /*1d880*/  SHFL.IDX PT, R2, R14, RZ, 0x181f ;  /* 0x00181fff0e027589 */ /* 0x0008a400000e0000 */
.L_x_2561:
        /* <DEDUP_REMOVED lines=26> */
.L_x_2496:
[----:B------:R-:W-:Y:S05]  /*1da30*/  BSYNC B0 ;  /* 0x0000000000007941 */ /* 0x000fea0003800000 */
.L_x_2495:
[----:B------:R-:W-:Y:S05]  /*1da40*/  BRA.DIV ~URZ, `(.L_x_2497) ;  /* 0x000049127f007947 */ /* 0x000fea000b800000 */
[----:B---3--:R3:W4:Y:S04]  /*1da50*/  SHFL.IDX PT, R10, R13, 0x1, 0x181f ;  /* 0x00381f000d0a7f89 */ /* 0x00872800000e0000 */
[----:B--2---:R3:W2:Y:S02]  /*1da60*/  SHFL.IDX PT, R2, R14, 0x1, 0x181f ;  /* 0x00381f000e027f89 */ /* 0x0046a400000e0000 */
.L_x_2562:
        /* <DEDUP_REMOVED lines=20> */
.L_x_2499:
[----:B------:R-:W-:Y:S05]  /*1dbb0*/  BSYNC B0 ;  /* 0x0000000000007941 */ /* 0x000fea0003800000 */
.L_x_2498:
[----:B------:R-:W-:Y:S05]  /*1dbc0*/  BRA.DIV ~URZ, `(.L_x_2500) ;  /* 0x000048627f007947 */ /* 0x000fea000b800000 */
[----:B----4-:R4:W3:Y:S02]  /*1dbd0*/  SHFL.IDX PT, R10, R13, 0x2, 0x181f ;  /* 0x00581f000d0a7f89 */ /* 0x0108e400000e0000 */
.L_x_2563:
[----:B------:R-:W-:Y:S05]  /*1dbe0*/  BRA.DIV ~URZ, `(.L_x_2501) ;  /* 0x000048b27f007947 */ /* 0x000fea000b800000 */
[----:B--2---:R2:W4:Y:S02]  /*1dbf0*/  SHFL.IDX PT, R2, R14, 0x2, 0x181f ;  /* 0x00581f000e027f89 */ /* 0x00452400000e0000 */
.L_x_2564:
        /* <DEDUP_REMOVED lines=20> */
.L_x_2503:
[----:B------:R-:W-:Y:S05]  /*1dd40*/  BSYNC B0 ;  /* 0x0000000000007941 */ /* 0x000fea0003800000 */
.L_x_2502:
[----:B------:R-:W-:Y:S05]  /*1dd50*/  BRA.DIV ~URZ, `(.L_x_2504) ;  /* 0x000047b27f007947 */ /* 0x000fea000b800000 */
[----:B---3--:R3:W2:Y:S04]  /*1dd60*/  SHFL.IDX PT, R10, R13, 0x3, 0x181f ;  /* 0x00781f000d0a7f89 */ /* 0x0086a800000e0000 */
[----:B----4-:R3:W4:Y:S02]  /*1dd70*/  SHFL.IDX PT, R2, R14, 0x3, 0x181f ;  /* 0x00781f000e027f89 */ /* 0x01072400000e0000 */
.L_x_2565:
        /* <DEDUP_REMOVED lines=21> */
.L_x_2492:
        /* <DEDUP_REMOVED lines=35> */
.L_x_2566:
[----:B------:R-:W-:Y:S05]  /*1e100*/  BRA.DIV ~URZ, `(.L_x_2507) ;  /* 0x000045427f007947 */ /* 0x000fea000b800000 */
[----:B------:R3:W4:Y:S02]  /*1e110*/  SHFL.IDX PT, R0, R17, RZ, 0x1c1f ;  /* 0x001c1fff11007589 */ /* 0x00072400000e0000 */
.L_x_2567:
        /* <DEDUP_REMOVED lines=31> */
[----:B------:R-:W-:Y:S02]  /*1e310*/  SHF.R.S32.HI R15, RZ, 0x1f, R15 ;  /* 0x0000001fff0f7819 */ /* 0x000fe4000001140f */
[----:B------:R-:W-:Y:S02]  /*1e320*/  ISETP.GE.AND P2, PT, R10, c[0x0][0x3c8], PT ;  /* 0x0000f2000a007a0c */ /* 0x000fe40003f46270 */
[----:B------:R-:W-:Y:S02]  /*1e330*/  IADD3 R5, R235, 0x30, RZ ;  /* 0x00000030eb057810 */ /* 0x000fe40007ffe0ff */
[C---:B--2---:R-:W-:Y:S02]  /*1e340*/  @!P5 LEA R6, P1, R14.reuse, R0, 0x2 ;  /* 0x000000000e06d211 */ /* 0x044fe400078210ff */
        /* <DEDUP_REMOVED lines=8> */
[----:B------:R-:W-:Y:S02]  /*1e3d0*/  SHF.R.S32.HI R13, RZ, 0x1f, R13 ;  /* 0x0000001fff0d7819 */ /* 0x000fe4000001140d */
[----:B------:R-:W-:Y:S02]  /*1e3e0*/  IADD3 R12, R235, 0x48, RZ ;  /* 0x00000048eb0c7810 */ /* 0x000fe40007ffe0ff */
[----:B------:R-:W-:-:S02]  /*1e3f0*/  @!P6 LEA.HI.X R9, R11, R4, R13, 0x2, P1 ;  /* 0x000000040b09e211 */ /* 0x000fc400008f140d */
[C---:B------:R-:W-:Y:S02]  /*1e400*/  IADD3 R11, R235.reuse, 0x38, RZ ;  /* 0x00000038eb0b7810 */ /* 0x040fe40007ffe0ff */
[----:B------:R-:W-:Y:S01]  /*1e410*/  IADD3 R13, R235, 0x30, RZ ;  /* 0x00000030eb0d7810 */ /* 0x000fe20007ffe0ff */
[----:B------:R5:W-:Y:S01]  /*1e420*/  @!P6 ST.E.64 [R8.64], R144 ;  /* 0x000000900800e985 */ /* 0x000be2000c101b06 */
[----:B------:R-:W-:Y:S02]  /*1e430*/  SHF.R.S32.HI R11, RZ, 0x1f, R11 ;  /* 0x0000001fff0b7819 */ /* 0x000fe4000001140b */
[----:B------:R-:W-:Y:S02]  /*1e440*/  SHF.R.S32.HI R13, RZ, 0x1f, R13 ;  /* 0x0000001fff0d7819 */ /* 0x000fe4000001140d */
[----:B--2---:R-:W-:Y:S02]  /*1e450*/  @!P3 LEA R6, P0, R5, R0, 0x2 ;  /* 0x000000000506b211 */ /* 0x004fe400078010ff */
[----:B------:R-:W-:-:S02]  /*1e460*/  ISETP.GE.AND P1, PT, R12, c[0x0][0x3c8], PT ;  /* 0x0000f2000c007a0c */ /* 0x000fc40003f26270 */
[----:B------:R-:W-:Y:S02]  /*1e470*/  @!P3 LEA.HI.X R7, R5, R4, R13, 0x2, P0 ;  /* 0x000000040507b211 */ /* 0x000fe400000f140d */
[C---:B------:R-:W-:Y:S02]  /*1e480*/  IADD3 R5, R235.reuse, 0x50, RZ ;  /* 0x00000050eb057810 */ /* 0x040fe40007ffe0ff */
[----:B------:R-:W-:Y:S01]  /*1e490*/  IADD3 R13, R235, 0x40, RZ ;  /* 0x00000040eb0d7810 */ /* 0x000fe20007ffe0ff */
[----:B------:R2:W-:Y:S01]  /*1e4a0*/  @!P3 ST.E.64 [R6.64], R28 ;  /* 0x0000001c0600b985 */ /* 0x0005e2000c101b06 */
[----:B------:R-:W-:Y:S02]  /*1e4b0*/  ISETP.GE.AND P5, PT, R5, c[0x0][0x3c8], PT ;  /* 0x0000f20005007a0c */ /* 0x000fe40003fa6270 */
[----:B------:R-:W-:Y:S02]  /*1e4c0*/  SHF.R.S32.HI R13, RZ, 0x1f, R13 ;  /* 0x0000001fff0d7819 */ /* 0x000fe4000001140d */
[----:B----4-:R-:W-:-:S04]  /*1e4d0*/  @!P2 LEA R2, P4, R10, R0, 0x2 ;  /* 0x000000000a02a211 */ /* 0x010fc800078810ff */
[----:B------:R-:W-:Y:S02]  /*1e4e0*/  @!P2 LEA.HI.X R3, R10, R4, R11, 0x2, P4 ;  /* 0x000000040a03a211 */ /* 0x000fe400020f140b */
[----:B------:R-:W-:Y:S02]  /*1e4f0*/  IADD3 R10, R235, 0x40, RZ ;  /* 0x00000040eb0a7810 */ /* 0x000fe40007ffe0ff */
[----:B------:R-:W-:Y:S01]  /*1e500*/  SHF.R.S32.HI R11, RZ, 0x1f, R5 ;  /* 0x0000001fff0b7819 */ /* 0x000fe20000011405 */
[----:B------:R4:W-:Y:S01]  /*1e510*/  @!P2 ST.E.64 [R2.64], R22 ;  /* 0x000000160200a985 */ /* 0x0009e2000c101b06 */
[----:B------:R-:W-:-:S13]  /*1e520*/  ISETP.GE.AND P6, PT, R10, c[0x0][0x3c8], PT ;  /* 0x0000f2000a007a0c */ /* 0x000fda0003fc6270 */
[-C--:B-----5:R-:W-:Y:S02]  /*1e530*/  @!P6 LEA R8, P0, R10, R0.reuse, 0x2 ;  /* 0x000000000a08e211 */ /* 0x0a0fe400078010ff */
[----:B--2---:R-:W-:Y:S02]  /*1e540*/  SHF.R.S32.HI R7, RZ, 0x1f, R12 ;  /* 0x0000001fff077819 */ /* 0x004fe4000001140c */
[----:B------:R-:W-:Y:S02]  /*1e550*/  @!P1 LEA R6, P2, R12, R0, 0x2 ;  /* 0x000000000c069211 */ /* 0x000fe400078410ff */
[-C--:B------:R-:W-:Y:S02]  /*1e560*/  @!P6 LEA.HI.X R9, R10, R4.reuse, R13, 0x2, P0 ;  /* 0x000000040a09e211 */ /* 0x080fe400000f140d */
[----:B------:R-:W-:Y:S02]  /*1e570*/  @!P1 LEA.HI.X R7, R12, R4, R7, 0x2, P2 ;  /* 0x000000040c079211 */ /* 0x000fe400010f1407 */
[C---:B------:R-:W-:Y:S01]  /*1e580*/  @!P5 LEA R10, P0, R5.reuse, R0, 0x2 ;  /* 0x00000000050ad211 */ /* 0x040fe200078010ff */
[----:B------:R2:W-:Y:S03]  /*1e590*/  @!P6 ST.E.64 [R8.64], R36 ;  /* 0x000000240800e985 */ /* 0x0005e6000c101b06 */
[----:B------:R-:W-:Y:S01]  /*1e5a0*/  @!P5 LEA.HI.X R11, R5, R4, R11, 0x2, P0 ;  /* 0x00000004050bd211 */ /* 0x000fe200000f140b */
[----:B------:R5:W-:Y:S01]  /*1e5b0*/  @!P1 ST.E.64 [R6.64], R32 ;  /* 0x0000002006009985 */ /* 0x000be2000c101b06 */
[----:B----4-:R-:W-:-:S02]  /*1e5c0*/  IADD3 R3, R235, 0x58, RZ ;  /* 0x00000058eb037810 */ /* 0x010fc40007ffe0ff */
[----:B------:R-:W-:Y:S01]  /*1e5d0*/  IADD3 R2, R235, 0x60, RZ ;  /* 0x00000060eb027810 */ /* 0x000fe20007ffe0ff */
[----:B------:R4:W-:Y:S01]  /*1e5e0*/  @!P5 ST.E.64 [R10.64], R44 ;  /* 0x0000002c0a00d985 */ /* 0x0009e2000c101b06 */
[----:B------:R-:W-:Y:S02]  /*1e5f0*/  ISETP.GE.AND P3, PT, R3, c[0x0][0x3c8], PT ;  /* 0x0000f20003007a0c */ /* 0x000fe40003f66270 */
[----:B------:R-:W-:Y:S02]  /*1e600*/  ISETP.GE.AND P4, PT, R2, c[0x0][0x3c8], PT ;  /* 0x0000f20002007a0c */ /* 0x000fe40003f86270 */
[----:B------:R-:W-:-:S04]  /*1e610*/  IADD3 R5, R235, 0x70, RZ ;  /* 0x00000070eb057810 */ /* 0x000fc80007ffe0ff */
[----:B------:R-:W-:-:S07]  /*1e620*/  ISETP.GE.AND P6, PT, R5, c[0x0][0x3c8], PT ;  /* 0x0000f20005007a0c */ /* 0x000fce0003fc6270 */
[-C--:B------:R-:W-:Y:S02]  /*1e630*/  @!P4 LEA R12, P0, R2, R0.reuse, 0x2 ;  /* 0x00000000020cc211 */ /* 0x080fe400078010ff */
[----:B--2---:R-:W-:Y:S02]  /*1e640*/  SHF.R.S32.HI R9, RZ, 0x1f, R3 ;  /* 0x0000001fff097819 */ /* 0x004fe40000011403 */
[----:B------:R-:W-:Y:S02]  /*1e650*/  @!P3 LEA R8, P1, R3, R0, 0x2 ;  /* 0x000000000308b211 */ /* 0x000fe400078210ff */
[----:B-----5:R-:W-:Y:S02]  /*1e660*/  IADD3 R6, R235, 0x68, RZ ;  /* 0x00000068eb067810 */ /* 0x020fe40007ffe0ff */
[----:B------:R-:W-:Y:S02]  /*1e670*/  SHF.R.S32.HI R7, RZ, 0x1f, R2 ;  /* 0x0000001fff077819 */ /* 0x000fe40000011402 */
[----:B------:R-:W-:-:S02]  /*1e680*/  ISETP.GE.AND P2, PT, R6, c[0x0][0x3c8], PT ;  /* 0x0000f20006007a0c */ /* 0x000fc40003f46270 */
        /* <DEDUP_REMOVED lines=11> */
[----:B------:R-:W-:Y:S02]  /*1e740*/  IADD3 R7, R235, 0x88, RZ ;  /* 0x00000088eb077810 */ /* 0x000fe40007ffe0ff */
[----:B------:R-:W-:Y:S02]  /*1e750*/  SHF.R.S32.HI R5, RZ, 0x1f, R2 ;  /* 0x0000001fff057819 */ /* 0x000fe40000011402 */
[----:B--2---:R-:W-:Y:S02]  /*1e760*/  SHF.R.S32.HI R9, RZ, 0x1f, R6 ;  /* 0x0000001fff097819 */ /* 0x004fe40000011406 */
[-C--:B------:R-:W-:Y:S02]  /*1e770*/  @!P2 LEA R8, P1, R6, R0.reuse, 0x2 ;  /* 0x000000000608a211 */ /* 0x080fe400078210ff */
[----:B-----5:R-:W-:-:S02]  /*1e780*/  @!P5 LEA R12, P0, R2, R0, 0x2 ;  /* 0x00000000020cd211 */ /* 0x020fc400078010ff */
[-C--:B------:R-:W-:Y:S02]  /*1e790*/  @!P2 LEA.HI.X R9, R6, R4.reuse, R9, 0x2, P1 ;  /* 0x000000040609a211 */ /* 0x080fe400008f1409 */
[----:B------:R-:W-:Y:S02]  /*1e7a0*/  IADD3 R6, R235, 0x90, RZ ;  /* 0x00000090eb067810 */ /* 0x000fe40007ffe0ff */
[----:B------:R-:W-:Y:S01]  /*1e7b0*/  @!P5 LEA.HI.X R13, R2, R4, R5, 0x2, P0 ;  /* 0x00000004020dd211 */ /* 0x000fe200000f1405 */
[----:B------:R2:W-:Y:S01]  /*1e7c0*/  @!P2 ST.E.64 [R8.64], R48 ;  /* 0x000000300800a985 */ /* 0x0005e2000c101b06 */
[----:B------:R-:W-:Y:S02]  /*1e7d0*/  ISETP.GE.AND P2, PT, R7, c[0x0][0x3c8], PT ;  /* 0x0000f20007007a0c */ /* 0x000fe40003f46270 */
[----:B------:R-:W-:Y:S01]  /*1e7e0*/  ISETP.GE.AND P4, PT, R6, c[0x0][0x3c8], PT ;  /* 0x0000f20006007a0c */ /* 0x000fe20003f86270 */
[----:B------:R4:W-:Y:S01]  /*1e7f0*/  @!P6 ST.E.64 [R10.64], R60 ;  /* 0x0000003c0a00e985 */ /* 0x0009e2000c101b06 */
[----:B------:R-:W-:-:S02]  /*1e800*/  IADD3 R5, R235, 0x98, RZ ;  /* 0x00000098eb057810 */ /* 0x000fc40007ffe0ff */
[----:B------:R-:W-:Y:S02]  /*1e810*/  SHF.R.S32.HI R2, RZ, 0x1f, R6 ;  /* 0x0000001fff027819 */ /* 0x000fe40000011406 */
[----:B--2---:R-:W-:Y:S02]  /*1e820*/  SHF.R.S32.HI R9, RZ, 0x1f, R3 ;  /* 0x0000001fff097819 */ /* 0x004fe40000011403 */
[----:B------:R-:W-:-:S05]  /*1e830*/  @!P3 LEA R8, P1, R3, R0, 0x2 ;  /* 0x000000000308b211 */ /* 0x000fca00078210ff */
[C---:B----4-:R-:W-:Y:S02]  /*1e840*/  @!P4 LEA R10, P0, R6.reuse, R0, 0x2 ;  /* 0x00000000060ac211 */ /* 0x050fe400078010ff */
        /* <DEDUP_REMOVED lines=8> */
[----:B------:R-:W-:-:S04]  /*1e8d0*/  IADD3 R6, R235, 0xb0, RZ ;  /* 0x000000b0eb067810 */ /* 0x000fc80007ffe0ff */
[----:B------:R-:W-:Y:S02]  /*1e8e0*/  ISETP.GE.AND P6, PT, R6, c[0x0][0x3c8], PT ;  /* 0x0000f20006007a0c */ /* 0x000fe40003fc6270 */
[----:B--2---:R-:W-:Y:S02]  /*1e8f0*/  SHF.R.S32.HI R9, RZ, 0x1f, R7 ;  /* 0x0000001fff097819 */ /* 0x004fe40000011407 */
[----:B------:R-:W-:-:S03]  /*1e900*/  @!P2 LEA R8, P1, R7, R0, 0x2 ;  /* 0x000000000708a211 */ /* 0x000fc600078210ff */
[----:B----4-:R-:W-:Y:S02]  /*1e910*/  @!P5 LEA R12, P0, R3, R0, 0x2 ;  /* 0x00000000030cd211 */ /* 0x010fe400078010ff */
[----:B------:R-:W-:Y:S02]  /*1e920*/  @!P2 LEA.HI.X R9, R7, R4, R9, 0x2, P1 ;  /* 0x000000040709a211 */ /* 0x000fe400008f1409 */
[----:B------:R-:W-:-:S03]  /*1e930*/  SHF.R.S32.HI R7, RZ, 0x1f, R3 ;  /* 0x0000001fff077819 */ /* 0x000fc60000011403 */
[----:B------:R2:W-:Y:S01]  /*1e940*/  @!P2 ST.E.64 [R8.64], R64 ;  /* 0x000000400800a985 */ /* 0x0005e2000c101b06 */
[----:B------:R-:W-:Y:S02]  /*1e950*/  ISETP.GE.AND P2, PT, R2, c[0x0][0x3c8], PT ;  /* 0x0000f20002007a0c */ /* 0x000fe40003f46270 */
[----:B------:R-:W-:Y:S01]  /*1e960*/  @!P5 LEA.HI.X R13, R3, R4, R7, 0x2, P0 ;  /* 0x00000004030dd211 */ /* 0x000fe200000f1407 */
[----:B------:R4:W-:Y:S01]  /*1e970*/  @!P4 ST.E.64 [R10.64], R76 ;  /* 0x0000004c0a00c985 */ /* 0x0009e2000c101b06 */
[----:B------:R-:W-:Y:S02]  /*1e980*/  IADD3 R7, R235, 0xb8, RZ ;  /* 0x000000b8eb077810 */ /* 0x000fe40007ffe0ff */
[----:B------:R-:W-:Y:S02]  /*1e990*/  SHF.R.S32.HI R3, RZ, 0x1f, R2 ;  /* 0x0000001fff037819 */ /* 0x000fe40000011402 */
[----:B--2---:R-:W-:Y:S02]  /*1e9a0*/  SHF.R.S32.HI R9, RZ, 0x1f, R5 ;  /* 0x0000001fff097819 */ /* 0x004fe40000011405 */
[----:B------:R-:W-:-:S02]  /*1e9b0*/  @!P3 LEA R8, P1, R5, R0, 0x2 ;  /* 0x000000000508b211 */ /* 0x000fc400078210ff */
[----:B----4-:R-:W-:Y:S02]  /*1e9c0*/  SHF.R.S32.HI R11, RZ, 0x1f, R6 ;  /* 0x0000001fff0b7819 */ /* 0x010fe40000011406 */
[----:B------:R-:W-:Y:S02]  /*1e9d0*/  @!P3 LEA.HI.X R9, R5, R4, R9, 0x2, P1 ;  /* 0x000000040509b211 */ /* 0x000fe400008f1409 */
[----:B------:R-:W-:Y:S02]  /*1e9e0*/  IADD3 R5, R235, 0xc0, RZ ;  /* 0x000000c0eb057810 */ /* 0x000fe40007ffe0ff */
[C---:B------:R-:W-:Y:S01]  /*1e9f0*/  @!P6 LEA R10, P0, R6.reuse, R0, 0x2 ;  /* 0x00000000060ae211 */ /* 0x040fe200078010ff */
[----:B------:R2:W-:Y:S01]  /*1ea00*/  @!P3 ST.E.64 [R8.64], R72 ;  /* 0x000000480800b985 */ /* 0x0005e2000c101b06 */
[----:B------:R-:W-:Y:S02]  /*1ea10*/  ISETP.GE.AND P3, PT, R7, c[0x0][0x3c8], PT ;  /* 0x0000f20007007a0c */ /* 0x000fe40003f66270 */
[----:B------:R-:W-:Y:S01]  /*1ea20*/  ISETP.GE.AND P4, PT, R5, c[0x0][0x3c8], PT ;  /* 0x0000f20005007a0c */ /* 0x000fe20003f86270 */
[----:B------:R4:W-:Y:S01]  /*1ea30*/  @!P5 ST.E.64 [R12.64], R84 ;  /* 0x000000540c00d985 */ /* 0x0009e2000c101b06 */
[----:B------:R-:W-:-:S02]  /*1ea40*/  @!P6 LEA.HI.X R11, R6, R4, R11, 0x2, P0 ;  /* 0x00000004060be211 */ /* 0x000fc400000f140b */
[----:B--2---:R-:W-:-:S04]  /*1ea50*/  @!P2 LEA R8, P1, R2, R0, 0x2 ;  /* 0x000000000208a211 */ /* 0x004fc800078210ff */
[----:B------:R-:W-:Y:S02]  /*1ea60*/  @!P2 LEA.HI.X R9, R2, R4, R3, 0x2, P1 ;  /* 0x000000040209a211 */ /* 0x000fe400008f1403 */
[----:B------:R-:W-:Y:S02]  /*1ea70*/  IADD3 R2, R235, 0xd0, RZ ;  /* 0x000000d0eb027810 */ /* 0x000fe40007ffe0ff */
[-C--:B------:R-:W-:Y:S01]  /*1ea80*/  @!P3 LEA R6, P1, R7, R0.reuse, 0x2 ;  /* 0x000000000706b211 */ /* 0x080fe200078210ff */
[----:B------:R2:W-:Y:S01]  /*1ea90*/  @!P2 ST.E.64 [R8.64], R80 ;  /* 0x000000500800a985 */ /* 0x0005e2000c101b06 */
[----:B------:R-:W-:Y:S02]  /*1eaa0*/  IADD3 R3, R235, 0xc8, RZ ;  /* 0x000000c8eb037810 */ /* 0x000fe40007ffe0ff */
[----:B----4-:R-:W-:Y:S01]  /*1eab0*/  @!P4 LEA R12, P0, R5, R0, 0x2 ;  /* 0x00000000050cc211 */ /* 0x010fe200078010ff */
[----:B------:R4:W-:Y:S01]  /*1eac0*/  @!P6 ST.E.64 [R10.64], R92 ;  /* 0x0000005c0a00e985 */ /* 0x0009e2000c101b06 */
[----:B------:R-:W-:-:S02]  /*1ead0*/  ISETP.GE.AND P5, PT, R2, c[0x0][0x3c8], PT ;  /* 0x0000f20002007a0c */ /* 0x000fc40003fa6270 */
[----:B------:R-:W-:Y:S02]  /*1eae0*/  ISETP.GE.AND P2, PT, R3, c[0x0][0x3c8], PT ;  /* 0x0000f20003007a0c */ /* 0x000fe40003f46270 */
[----:B--2---:R-:W-:Y:S02]  /*1eaf0*/  SHF.R.S32.HI R9, RZ, 0x1f, R7 ;  /* 0x0000001fff097819 */ /* 0x004fe40000011407 */
[----:B------:R-:W-:Y:S02]  /*1eb00*/  SHF.R.S32.HI R8, RZ, 0x1f, R5 ;  /* 0x0000001fff087819 */ /* 0x000fe40000011405 */
[-C--:B------:R-:W-:Y:S02]  /*1eb10*/  @!P3 LEA.HI.X R7, R7, R4.reuse, R9, 0x2, P1 ;  /* 0x000000040707b211 */ /* 0x080fe400008f1409 */
[----:B------:R-:W-:Y:S02]  /*1eb20*/  @!P4 LEA.HI.X R13, R5, R4, R8, 0x2, P0 ;  /* 0x00000004050dc211 */ /* 0x000fe400000f1408 */
[----:B------:R-:W-:Y:S01]  /*1eb30*/  SHF.R.S32.HI R5, RZ, 0x1f, R2 ;  /* 0x0000001fff057819 */ /* 0x000fe20000011402 */
[----:B------:R2:W-:Y:S01]  /*1eb40*/  @!P3 ST.E.64 [R6.64], R88 ;  /* 0x000000580600b985 */ /* 0x0005e2000c101b06 */
[----:B----4-:R-:W-:-:S02]  /*1eb50*/  @!P5 LEA R10, P0, R2, R0, 0x2 ;  /* 0x00000000020ad211 */ /* 0x010fc400078010ff */
[----:B------:R-:W-:Y:S01]  /*1eb60*/  SHF.R.S32.HI R9, RZ, 0x1f, R3 ;  /* 0x0000001fff097819 */ /* 0x000fe20000011403 */
[----:B------:R-:W-:Y:S01]  /*1eb70*/  @!P4 ST.E.64 [R12.64], R100 ;  /* 0x000000640c00c985 */ /* 0x000fe2000c101b06 */
[----:B------:R-:W-:Y:S02]  /*1eb80*/  @!P2 LEA R8, P1, R3, R0, 0x2 ;  /* 0x000000000308a211 */ /* 0x000fe400078210ff */
[-C--:B------:R-:W-:Y:S02]  /*1eb90*/  @!P5 LEA.HI.X R11, R2, R4.reuse, R5, 0x2, P0 ;  /* 0x00000004020bd211 */ /* 0x080fe400000f1405 */
[----:B------:R-:W-:Y:S02]  /*1eba0*/  IADD3 R5, R235, 0xe8, RZ ;  /* 0x000000e8eb057810 */ /* 0x000fe40007ffe0ff */
[----:B------:R-:W-:Y:S02]  /*1ebb0*/  @!P2 LEA.HI.X R9, R3, R4, R9, 0x2, P1 ;  /* 0x000000040309a211 */ /* 0x000fe400008f1409 */
[----:B------:R-:W-:-:S02]  /*1ebc0*/  ISETP.GE.AND P3, PT, R5, c[0x0][0x3c8], PT ;  /* 0x0000f20005007a0c */ /* 0x000fc40003f66270 */
[----:B------:R-:W-:Y:S01]  /*1ebd0*/  IADD3 R3, R235, 0xf0, RZ ;  /* 0x000000f0eb037810 */ /* 0x000fe20007ffe0ff */
[----:B------:R4:W-:Y:S03]  /*1ebe0*/  @!P2 ST.E.64 [R8.64], R96 ;  /* 0x000000600800a985 */ /* 0x0009e6000c101b06 */
[----:B------:R-:W-:Y:S01]  /*1ebf0*/  ISETP.GE.AND P2, PT, R3, c[0x0][0x3c8], PT ;  /* 0x0000f20003007a0c */ /* 0x000fe20003f46270 */
[----:B------:R5:W-:Y:S01]  /*1ec00*/  @!P5 ST.E.64 [R10.64], R108 ;  /* 0x0000006c0a00d985 */ /* 0x000be2000c101b06 */
[C---:B--2---:R-:W-:Y:S02]  /*1ec10*/  IADD3 R6, R235.reuse, 0xd8, RZ ;  /* 0x000000d8eb067810 */ /* 0x044fe40007ffe0ff */
[----:B------:R-:W-:Y:S02]  /*1ec20*/  IADD3 R7, R235, 0xe0, RZ ;  /* 0x000000e0eb077810 */ /* 0x000fe40007ffe0ff */
[----:B------:R-:W-:-:S02]  /*1ec30*/  ISETP.GE.AND P4, PT, R6, c[0x0][0x3c8], PT ;  /* 0x0000f20006007a0c */ /* 0x000fc40003f86270 */
[----:B------:R-:W-:Y:S02]  /*1ec40*/  ISETP.GE.AND P6, PT, R7, c[0x0][0x3c8], PT ;  /* 0x0000f20007007a0c */ /* 0x000fe40003fc6270 */
[----:B------:R-:W-:Y:S02]  /*1ec50*/  SHF.R.S32.HI R2, RZ, 0x1f, R6 ;  /* 0x0000001fff027819 */ /* 0x000fe40000011406 */
[----:B----4-:R-:W-:-:S07]  /*1ec60*/  SHF.R.S32.HI R8, RZ, 0x1f, R7 ;  /* 0x0000001fff087819 */ /* 0x010fce0000011407 */
[CC--:B------:R-:W-:Y:S02]  /*1ec70*/  @!P4 LEA R14, P1, R6.reuse, R0.reuse, 0x2 ;  /* 0x00000000060ec211 */ /* 0x0c0fe400078210ff */
[----:B------:R-:W-:Y:S02]  /*1ec80*/  @!P6 LEA R12, P0, R7, R0, 0x2 ;  /* 0x00000000070ce211 */ /* 0x000fe400078010ff */
[-C--:B------:R-:W-:Y:S02]  /*1ec90*/  @!P4 LEA.HI.X R15, R6, R4.reuse, R2, 0x2, P1 ;  /* 0x00000004060fc211 */ /* 0x080fe400008f1402 */
[----:B------:R-:W-:Y:S02]  /*1eca0*/  IADD3 R2, R235, 0xf8, RZ ;  /* 0x000000f8eb027810 */ /* 0x000fe40007ffe0ff */
[----:B------:R-:W-:Y:S01]  /*1ecb0*/  @!P6 LEA.HI.X R13, R7, R4, R8, 0x2, P0 ;  /* 0x00000004070de211 */ /* 0x000fe200000f1408 */
[----:B------:R2:W-:Y:S01]  /*1ecc0*/  @!P4 ST.E.64 [R14.64], R160 ;  /* 0x000000a00e00c985 */ /* 0x0005e2000c101b06 */
[----:B------:R-:W-:-:S02]  /*1ecd0*/  ISETP.GE.AND P1, PT, R2, c[0x0][0x3c8], PT ;  /* 0x0000f20002007a0c */ /* 0x000fc40003f26270 */
[----:B------:R-:W-:Y:S01]  /*1ece0*/  SHF.R.S32.HI R6, RZ, 0x1f, R5 ;  /* 0x0000001fff067819 */ /* 0x000fe20000011405 */
[----:B------:R2:W-:Y:S01]  /*1ecf0*/  @!P6 ST.E.64 [R12.64], R156 ;  /* 0x0000009c0c00e985 */ /* 0x0005e2000c101b06 */
[----:B-----5:R-:W-:-:S04]  /*1ed00*/  @!P3 LEA R10, P0, R5, R0, 0x2 ;  /* 0x00000000050ab211 */ /* 0x020fc800078010ff */
        /* <DEDUP_REMOVED lines=10> */
.L_x_2509:
[----:B------:R-:W-:Y:S05]  /*1edb0*/  BSYNC B0 ;  /* 0x0000000000007941 */ /* 0x000fea0003800000 */
.L_x_2508:
[----:B------:R-:W-:Y:S05]  /*1edc0*/  BRA.DIV ~URZ, `(.L_x_2510) ;  /* 0x000038f27f007947 */ /* 0x000fea000b800000 */
[----:B--2---:R2:W1:Y:S04]  /*1edd0*/  SHFL.IDX PT, R4, R16, 0x1, 0x1c1f ;  /* 0x003c1f0010047f89 */ /* 0x00446800000e0000 */
[----:B----4-:R2:W4:Y:S02]  /*1ede0*/  SHFL.IDX PT, R0, R17, 0x1, 0x1c1f ;  /* 0x003c1f0011007f89 */ /* 0x01052400000e0000 */
.L_x_2568:
        /* <DEDUP_REMOVED lines=8> */
[----:B------:R-:W-:Y:S01]  /*1ee70*/  IADD3 R11, R235, 0x8, RZ ;  /* 0x00000008eb0b7810 */ /* 0x000fe20007ffe0ff */
[----:B----4-:R-:W-:Y:S01]  /*1ee80*/  @!P1 IMAD.MOV.U32 R2, RZ, RZ, R0 ;  /* 0x000000ffff029224 */ /* 0x010fe200078e0000 */
[----:B------:R-:W-:Y:S01]  /*1ee90*/  ISETP.GE.AND P4, PT, R15, c[0x0][0x3c8], PT ;  /* 0x0000f2000f007a0c */ /* 0x000fe20003f86270 */
[----:B-1----:R-:W-:Y:S01]  /*1eea0*/  @!P1 IMAD.MOV.U32 R3, RZ, RZ, R4 ;  /* 0x000000ffff039224 */ /* 0x002fe200078e0004 */
        /* <DEDUP_REMOVED lines=22> */
[----:B------:R-:W-:Y:S02]  /*1f010*/  @!P4 LEA R8, P0, R15, R0, 0x2 ;  /* 0x000000000f08c211 */ /* 0x000fe400078010ff */
[----:B------:R-:W-:Y:S01]  /*1f020*/  ISETP.GE.AND P1, PT, R13, c[0x0][0x3c8], PT ;  /* 0x0000f2000d007a0c */ /* 0x000fe20003f26270 */
[----:B------:R1:W-:Y:S01]  /*1f030*/  @!P5 ST.E.64 [R2.64], R128 ;  /* 0x000000800200d985 */ /* 0x0003e2000c101b06 */
[----:B------:R-:W-:Y:S02]  /*1f040*/  @!P4 LEA.HI.X R9, R15, R4, R16, 0x2, P0 ;  /* 0x000000040f09c211 */ /* 0x000fe400000f1410 */
[----:B----4-:R-:W-:Y:S02]  /*1f050*/  @!P3 LEA R6, P6, R12, R0, 0x2 ;  /* 0x000000000c06b211 */ /* 0x010fe400078c10ff */
[----:B------:R-:W-:Y:S01]  /*1f060*/  ISETP.GE.AND P0, PT, R10, c[0x0][0x3c8], PT ;  /* 0x0000f2000a007a0c */ /* 0x000fe20003f06270 */
[----:B------:R2:W-:Y:S01]  /*1f070*/  @!P4 ST.E.64 [R8.64], R154 ;  /* 0x0000009a0800c985 */ /* 0x0005e2000c101b06 */
[----:B------:R-:W-:-:S02]  /*1f080*/  @!P3 LEA.HI.X R7, R12, R4, R14, 0x2, P6 ;  /* 0x000000040c07b211 */ /* 0x000fc400030f140e */
[C---:B------:R-:W-:Y:S02]  /*1f090*/  IADD3 R12, R235.reuse, 0x40, RZ ;  /* 0x00000040eb0c7810 */ /* 0x040fe40007ffe0ff */
[C---:B------:R-:W-:Y:S01]  /*1f0a0*/  IADD3 R15, R235.reuse, 0x30, RZ ;  /* 0x00000030eb0f7810 */ /* 0x040fe20007ffe0ff */
[----:B------:R4:W-:Y:S01]  /*1f0b0*/  @!P3 ST.E.64 [R6.64], R150 ;  /* 0x000000960600b985 */ /* 0x0009e2000c101b06 */
[----:B------:R-:W-:Y:S02]  /*1f0c0*/  ISETP.GE.AND P4, PT, R12, c[0x0][0x3c8], PT ;  /* 0x0000f2000c007a0c */ /* 0x000fe40003f86270 */
[----:B------:R-:W-:Y:S02]  /*1f0d0*/  SHF.R.S32.HI R15, RZ, 0x1f, R15 ;  /* 0x0000001fff0f7819 */ /* 0x000fe4000001140f */
[----:B------:R-:W-:Y:S02]  /*1f0e0*/  IADD3 R14, R235, 0x48, RZ ;  /* 0x00000048eb0e7810 */ /* 0x000fe40007ffe0ff */
[----:B-1----:R-:W-:-:S04]  /*1f0f0*/  @!P2 LEA R2, P5, R5, R0, 0x2 ;  /* 0x000000000502a211 */ /* 0x002fc800078a10ff */
[----:B------:R-:W-:Y:S02]  /*1f100*/  @!P2 LEA.HI.X R3, R5, R4, R11, 0x2, P5 ;  /* 0x000000040503a211 */ /* 0x000fe400028f140b */
[----:B------:R-:W-:Y:S02]  /*1f110*/  IADD3 R11, R235, 0x38, RZ ;  /* 0x00000038eb0b7810 */ /* 0x000fe40007ffe0ff */
        /* <DEDUP_REMOVED lines=10> */
[----:B------:R-:W-:Y:S02]  /*1f1c0*/  IADD3 R15, R235, 0x40, RZ ;  /* 0x00000040eb0f7810 */ /* 0x000fe40007ffe0ff */
[----:B------:R-:W-:Y:S01]  /*1f1d0*/  SHF.R.S32.HI R13, RZ, 0x1f, R5 ;  /* 0x0000001fff0d7819 */ /* 0x000fe20000011405 */
[----:B------:R4:W-:Y:S01]  /*1f1e0*/  @!P0 ST.E.64 [R6.64], R30 ;  /* 0x0000001e06008985 */ /* 0x0009e2000c101b06 */
[----:B------:R-:W-:-:S02]  /*1f1f0*/  SHF.R.S32.HI R15, RZ, 0x1f, R15 ;  /* 0x0000001fff0f7819 */ /* 0x000fc4000001140f */
[----:B------:R-:W-:-:S04]  /*1f200*/  @!P4 LEA R10, P0, R12, R0, 0x2 ;  /* 0x000000000c0ac211 */ /* 0x000fc800078010ff */
[----:B------:R-:W-:Y:S02]  /*1f210*/  @!P4 LEA.HI.X R11, R12, R4, R15, 0x2, P0 ;  /* 0x000000040c0bc211 */ /* 0x000fe400000f140f */
[----:B------:R-:W-:Y:S02]  /*1f220*/  @!P6 LEA R16, P0, R5, R0, 0x2 ;  /* 0x000000000510e211 */ /* 0x000fe400078010ff */
[C---:B-1----:R-:W-:Y:S01]  /*1f230*/  IADD3 R3, R235.reuse, 0x58, RZ ;  /* 0x00000058eb037810 */ /* 0x042fe20007ffe0ff */
[----:B------:R1:W-:Y:S01]  /*1f240*/  @!P4 ST.E.64 [R10.64], R38 ;  /* 0x000000260a00c985 */ /* 0x0003e2000c101b06 */
[----:B------:R-:W-:Y:S02]  /*1f250*/  IADD3 R2, R235, 0x60, RZ ;  /* 0x00000060eb027810 */ /* 0x000fe40007ffe0ff */
[----:B------:R-:W-:Y:S02]  /*1f260*/  ISETP.GE.AND P5, PT, R3, c[0x0][0x3c8], PT ;  /* 0x0000f20003007a0c */ /* 0x000fe40003fa6270 */
[----:B------:R-:W-:-:S02]  /*1f270*/  SHF.R.S32.HI R12, RZ, 0x1f, R3 ;  /* 0x0000001fff0c7819 */ /* 0x000fc40000011403 */
[----:B---3--:R-:W-:Y:S02]  /*1f280*/  @!P6 LEA.HI.X R17, R5, R4, R13, 0x2, P0 ;  /* 0x000000040511e211 */ /* 0x008fe400000f140d */
[----:B------:R-:W-:Y:S02]  /*1f290*/  ISETP.GE.AND P4, PT, R2, c[0x0][0x3c8], PT ;  /* 0x0000f20002007a0c */ /* 0x000fe40003f86270 */
[----:B--2---:R-:W-:Y:S02]  /*1f2a0*/  @!P3 LEA R8, P1, R14, R0, 0x2 ;  /* 0x000000000e08b211 */ /* 0x004fe400078210ff */
[C---:B------:R-:W-:Y:S02]  /*1f2b0*/  IADD3 R5, R235.reuse, 0x70, RZ ;  /* 0x00000070eb057810 */ /* 0x040fe40007ffe0ff */
[----:B----4-:R-:W-:Y:S02]  /*1f2c0*/  SHF.R.S32.HI R7, RZ, 0x1f, R14 ;  /* 0x0000001fff077819 */ /* 0x010fe4000001140e */
[----:B------:R-:W-:-:S02]  /*1f2d0*/  IADD3 R6, R235, 0x68, RZ ;  /* 0x00000068eb067810 */ /* 0x000fc40007ffe0ff */
[----:B------:R-:W-:Y:S02]  /*1f2e0*/  @!P3 LEA.HI.X R9, R14, R4, R7, 0x2, P1 ;  /* 0x000000040e09b211 */ /* 0x000fe400008f1407 */
[C---:B------:R-:W-:Y:S02]  /*1f2f0*/  @!P5 LEA R14, P1, R3.reuse, R0, 0x2 ;  /* 0x00000000030ed211 */ /* 0x040fe400078210ff */
[----:B------:R-:W-:Y:S01]  /*1f300*/  ISETP.GE.AND P2, PT, R6, c[0x0][0x3c8], PT ;  /* 0x0000f20006007a0c */ /* 0x000fe20003f46270 */
[----:B------:R2:W-:Y:S01]  /*1f310*/  @!P3 ST.E.64 [R8.64], R34 ;  /* 0x000000220800b985 */ /* 0x0005e2000c101b06 */
[----:B------:R-:W-:Y:S02]  /*1f320*/  @!P5 LEA.HI.X R15, R3, R4, R12, 0x2, P1 ;  /* 0x00000004030fd211 */ /* 0x000fe400008f140c */
[----:B------:R-:W-:Y:S01]  /*1f330*/  ISETP.GE.AND P1, PT, R5, c[0x0][0x3c8], PT ;  /* 0x0000f20005007a0c */ /* 0x000fe20003f26270 */
[----:B------:R3:W-:Y:S01]  /*1f340*/  @!P6 ST.E.64 [R16.64], R46 ;  /* 0x0000002e1000e985 */ /* 0x0007e2000c101b06 */
[----:B------:R-:W-:-:S02]  /*1f350*/  @!P4 LEA R12, P0, R2, R0, 0x2 ;  /* 0x00000000020cc211 */ /* 0x000fc400078010ff */
[----:B------:R-:W-:Y:S01]  /*1f360*/  IADD3 R3, R235, 0x78, RZ ;  /* 0x00000078eb037810 */ /* 0x000fe20007ffe0ff */
[----:B------:R4:W-:Y:S01]  /*1f370*/  @!P5 ST.E.64 [R14.64], R42 ;  /* 0x0000002a0e00d985 */ /* 0x0009e2000c101b06 */
[----:B------:R-:W-:-:S03]  /*1f380*/  SHF.R.S32.HI R7, RZ, 0x1f, R6 ;  /* 0x0000001fff077819 */ /* 0x000fc60000011406 */
[----:B-1----:R-:W-:-:S04]  /*1f390*/  @!P2 LEA R10, P3, R6, R0, 0x2 ;  /* 0x00000000060aa211 */ /* 0x002fc800078610ff */
[----:B------:R-:W-:Y:S02]  /*1f3a0*/  @!P2 LEA.HI.X R11, R6, R4, R7, 0x2, P3 ;  /* 0x00000004060ba211 */ /* 0x000fe400018f1407 */
[----:B------:R-:W-:Y:S02]  /*1f3b0*/  IADD3 R7, R235, 0x88, RZ ;  /* 0x00000088eb077810 */ /* 0x000fe40007ffe0ff */
[----:B------:R-:W-:Y:S02]  /*1f3c0*/  SHF.R.S32.HI R6, RZ, 0x1f, R3 ;  /* 0x0000001fff067819 */ /* 0x000fe40000011403 */
[----:B------:R-:W-:Y:S02]  /*1f3d0*/  ISETP.GE.AND P5, PT, R7, c[0x0][0x3c8], PT ;  /* 0x0000f20007007a0c */ /* 0x000fe40003fa6270 */
[----:B--2---:R-:W-:Y:S02]  /*1f3e0*/  SHF.R.S32.HI R8, RZ, 0x1f, R2 ;  /* 0x0000001fff087819 */ /* 0x004fe40000011402 */
[----:B------:R-:W-:-:S02]  /*1f3f0*/  SHF.R.S32.HI R9, RZ, 0x1f, R5 ;  /* 0x0000001fff097819 */ /* 0x000fc40000011405 */
[C---:B------:R-:W-:Y:S02]  /*1f400*/  @!P4 LEA.HI.X R13, R2.reuse, R4, R8, 0x2, P0 ;  /* 0x00000004020dc211 */ /* 0x040fe400000f1408 */
[----:B------:R-:W-:Y:S02]  /*1f410*/  @!P1 LEA R18, P4, R5, R0, 0x2 ;  /* 0x0000000005129211 */ /* 0x000fe400078810ff */
[----:B------:R-:W-:Y:S02]  /*1f420*/  ISETP.GE.AND P0, PT, R3, c[0x0][0x3c8], PT ;  /* 0x0000f20003007a0c */ /* 0x000fe40003f06270 */
[----:B------:R-:W-:Y:S02]  /*1f430*/  IADD3 R8, R235, 0x80, RZ ;  /* 0x00000080eb087810 */ /* 0x000fe40007ffe0ff */
[----:B------:R-:W-:Y:S02]  /*1f440*/  @!P1 LEA.HI.X R19, R5, R4, R9, 0x2, P4 ;  /* 0x0000000405139211 */ /* 0x000fe400020f1409 */
[----:B------:R-:W-:-:S02]  /*1f450*/  ISETP.GE.AND P4, PT, R2, c[0x0][0x3c8], PT ;  /* 0x0000f20002007a0c */ /* 0x000fc40003f86270 */
[----:B------:R-:W-:Y:S02]  /*1f460*/  ISETP.GE.AND P6, PT, R8, c[0x0][0x3c8], PT ;  /* 0x0000f20008007a0c */ /* 0x000fe40003fc6270 */
[----:B------:R-:W-:Y:S02]  /*1f470*/  IADD3 R2, R235, 0x90, RZ ;  /* 0x00000090eb027810 */ /* 0x000fe40007ffe0ff */
[----:B------:R-:W-:Y:S02]  /*1f480*/  SHF.R.S32.HI R5, RZ, 0x1f, R8 ;  /* 0x0000001fff057819 */ /* 0x000fe40000011408 */
[C---:B---3--:R-:W-:Y:S02]  /*1f490*/  @!P0 LEA R16, P3, R3.reuse, R0, 0x2 ;  /* 0x0000000003108211 */ /* 0x048fe400078610ff */
[----:B------:R-:W-:Y:S02]  /*1f4a0*/  SHF.R.S32.HI R9, RZ, 0x1f, R2 ;  /* 0x0000001fff097819 */ /* 0x000fe40000011402 */
[----:B------:R-:W-:Y:S01]  /*1f4b0*/  @!P0 LEA.HI.X R17, R3, R4, R6, 0x2, P3 ;  /* 0x0000000403118211 */ /* 0x000fe200018f1406 */
[----:B------:R1:W-:Y:S01]  /*1f4c0*/  @!P4 ST.E.64 [R12.64], R54 ;  /* 0x000000360c00c985 */ /* 0x0003e2000c101b06 */
[----:B------:R-:W-:-:S02]  /*1f4d0*/  SHF.R.S32.HI R3, RZ, 0x1f, R7 ;  /* 0x0000001fff037819 */ /* 0x000fc40000011407 */
[C---:B----4-:R-:W-:Y:S01]  /*1f4e0*/  @!P6 LEA R14, P3, R8.reuse, R0, 0x2 ;  /* 0x00000000080ee211 */ /* 0x050fe200078610ff */
[----:B------:R-:W-:Y:S01]  /*1f4f0*/  @!P2 ST.E.64 [R10.64], R50 ;  /* 0x000000320a00a985 */ /* 0x000fe2000c101b06 */
[C---:B------:R-:W-:Y:S02]  /*1f500*/  IADD3 R6, R235.reuse, 0x98, RZ ;  /* 0x00000098eb067810 */ /* 0x040fe40007ffe0ff */
[----:B------:R-:W-:Y:S01]  /*1f510*/  @!P6 LEA.HI.X R15, R8, R4, R5, 0x2, P3 ;  /* 0x00000004080fe211 */ /* 0x000fe200018f1405 */
[----:B------:R-:W-:Y:S01]  /*1f520*/  @!P1 ST.E.64 [R18.64], R62 ;  /* 0x0000003e12009985 */ /* 0x000fe2000c101b06 */
[----:B------:R-:W-:Y:S02]  /*1f530*/  ISETP.GE.AND P4, PT, R6, c[0x0][0x3c8], PT ;  /* 0x0000f20006007a0c */ /* 0x000fe40003f86270 */
[----:B------:R-:W-:Y:S01]  /*1f540*/  IADD3 R5, R235, 0xa0, RZ ;  /* 0x000000a0eb057810 */ /* 0x000fe20007ffe0ff */
[----:B------:R-:W-:Y:S03]  /*1f550*/  @!P0 ST.E.64 [R16.64], R58 ;  /* 0x0000003a10008985 */ /* 0x000fe6000c101b06 */
[----:B------:R-:W-:Y:S01]  /*1f560*/  ISETP.GE.AND P3, PT, R5, c[0x0][0x3c8], PT ;  /* 0x0000f20005007a0c */ /* 0x000fe20003f66270 */
[----:B------:R2:W-:Y:S01]  /*1f570*/  @!P6 ST.E.64 [R14.64], R70 ;  /* 0x000000460e00e985 */ /* 0x0005e2000c101b06 */
[----:B------:R-:W-:-:S05]  /*1f580*/  ISETP.GE.AND P6, PT, R2, c[0x0][0x3c8], PT ;  /* 0x0000f20002007a0c */ /* 0x000fca0003fc6270 */
[-C--:B------:R-:W-:Y:S02]  /*1f590*/  @!P4 LEA R8, P1, R6, R0.reuse, 0x2 ;  /* 0x000000000608c211 */ /* 0x080fe400078210ff */
[----:B-1----:R-:W-:-:S04]  /*1f5a0*/  @!P5 LEA R12, P2, R7, R0, 0x2 ;  /* 0x00000000070cd211 */ /* 0x002fc800078410ff */
[----:B------:R-:W-:Y:S02]  /*1f5b0*/  @!P5 LEA.HI.X R13, R7, R4, R3, 0x2, P2 ;  /* 0x00000004070dd211 */ /* 0x000fe400010f1403 */
[----:B------:R-:W-:Y:S02]  /*1f5c0*/  ISETP.GE.AND P2, PT, R2, c[0x0][0x3c8], PT ;  /* 0x0000f20002007a0c */ /* 0x000fe40003f46270 */
[----:B------:R-:W-:Y:S01]  /*1f5d0*/  SHF.R.S32.HI R7, RZ, 0x1f, R6 ;  /* 0x0000001fff077819 */ /* 0x000fe20000011406 */
[----:B------:R1:W-:Y:S01]  /*1f5e0*/  @!P5 ST.E.64 [R12.64], R66 ;  /* 0x000000420c00d985 */ /* 0x0003e2000c101b06 */
[----:B------:R-:W-:Y:S02]  /*1f5f0*/  IADD3 R3, R235, 0xa8, RZ ;  /* 0x000000a8eb037810 */ /* 0x000fe40007ffe0ff */
[----:B--2---:R-:W-:-:S07]  /*1f600*/  SHF.R.S32.HI R15, RZ, 0x1f, R5 ;  /* 0x0000001fff0f7819 */ /* 0x004fce0000011405 */
[----:B------:R-:W-:-:S04]  /*1f610*/  @!P2 LEA R10, P0, R2, R0, 0x2 ;  /* 0x00000000020aa211 */ /* 0x000fc800078010ff */
[-C--:B------:R-:W-:Y:S02]  /*1f620*/  @!P2 LEA.HI.X R11, R2, R4.reuse, R9, 0x2, P0 ;  /* 0x00000004020ba211 */ /* 0x080fe400000f1409 */
[----:B------:R-:W-:Y:S02]  /*1f630*/  @!P4 LEA.HI.X R9, R6, R4, R7, 0x2, P1 ;  /* 0x000000040609c211 */ /* 0x000fe400008f1407 */
[----:B------:R-:W-:Y:S01]  /*1f640*/  @!P3 LEA R14, P0, R5, R0, 0x2 ;  /* 0x00000000050eb211 */ /* 0x000fe200078010ff */
[----:B------:R2:W-:Y:S01]  /*1f650*/  @!P6 ST.E.64 [R10.64], R78 ;  /* 0x0000004e0a00e985 */ /* 0x0005e2000c101b06 */
[----:B------:R-:W-:Y:S02]  /*1f660*/  IADD3 R7, R235, 0xb8, RZ ;  /* 0x000000b8eb077810 */ /* 0x000fe40007ffe0ff */
[----:B------:R-:W-:Y:S01]  /*1f670*/  @!P3 LEA.HI.X R15, R5, R4, R15, 0x2, P0 ;  /* 0x00000004050fb211 */ /* 0x000fe200000f140f */
[----:B------:R3:W-:Y:S01]  /*1f680*/  @!P4 ST.E.64 [R8.64], R74 ;  /* 0x0000004a0800c985 */ /* 0x0007e2000c101b06 */
[----:B------:R-:W-:-:S02]  /*1f690*/  ISETP.GE.AND P0, PT, R7, c[0x0][0x3c8], PT ;  /* 0x0000f20007007a0c */ /* 0x000fc40003f06270 */
[----:B------:R-:W-:Y:S01]  /*1f6a0*/  ISETP.GE.AND P2, PT, R3, c[0x0][0x3c8], PT ;  /* 0x0000f20003007a0c */ /* 0x000fe20003f46270 */
[----:B------:R4:W-:Y:S01]  /*1f6b0*/  @!P3 ST.E.64 [R14.64], R86 ;  /* 0x000000560e00b985 */ /* 0x0009e2000c101b06 */
[C---:B------:R-:W-:Y:S02]  /*1f6c0*/  IADD3 R5, R235.reuse, 0xc0, RZ ;  /* 0x000000c0eb057810 */ /* 0x040fe40007ffe0ff */
[----:B------:R-:W-:Y:S02]  /*1f6d0*/  IADD3 R6, R235, 0xb0, RZ ;  /* 0x000000b0eb067810 */ /* 0x000fe40007ffe0ff */
[----:B------:R-:W-:Y:S02]  /*1f6e0*/  ISETP.GE.AND P6, PT, R5, c[0x0][0x3c8], PT ;  /* 0x0000f20005007a0c */ /* 0x000fe40003fc6270 */
[----:B------:R-:W-:Y:S02]  /*1f6f0*/  IADD3 R2, R235, 0xc8, RZ ;  /* 0x000000c8eb027810 */ /* 0x000fe40007ffe0ff */
[----:B------:R-:W-:-:S02]  /*1f700*/  ISETP.GE.AND P1, PT, R6, c[0x0][0x3c8], PT ;  /* 0x0000f20006007a0c */ /* 0x000fc40003f26270 */
[----:B-1----:R-:W-:Y:S02]  /*1f710*/  SHF.R.S32.HI R13, RZ, 0x1f, R3 ;  /* 0x0000001fff0d7819 */ /* 0x002fe40000011403 */
[----:B------:R-:W-:-:S04]  /*1f720*/  @!P2 LEA R12, P5, R3, R0, 0x2 ;  /* 0x00000000030ca211 */ /* 0x000fc800078a10ff */
[----:B------:R-:W-:Y:S02]  /*1f730*/  @!P2 LEA.HI.X R13, R3, R4, R13, 0x2, P5 ;  /* 0x00000004030da211 */ /* 0x000fe400028f140d */
[----:B------:R-:W-:-:S03]  /*1f740*/  SHF.R.S32.HI R3, RZ, 0x1f, R6 ;  /* 0x0000001fff037819 */ /* 0x000fc60000011406 */
[----:B------:R1:W-:Y:S01]  /*1f750*/  @!P2 ST.E.64 [R12.64], R82 ;  /* 0x000000520c00a985 */ /* 0x0003e2000c101b06 */
[-C--:B--2---:R-:W-:Y:S02]  /*1f760*/  @!P1 LEA R10, P5, R6, R0.reuse, 0x2 ;  /* 0x00000000060a9211 */ /* 0x084fe400078a10ff */
[----:B---3--:R-:W-:Y:S02]  /*1f770*/  SHF.R.S32.HI R9, RZ, 0x1f, R7 ;  /* 0x0000001fff097819 */ /* 0x008fe40000011407 */
[-C--:B------:R-:W-:Y:S02]  /*1f780*/  @!P0 LEA R8, P4, R7, R0.reuse, 0x2 ;  /* 0x0000000007088211 */ /* 0x080fe400078810ff */
[----:B----4-:R-:W-:Y:S02]  /*1f790*/  @!P6 LEA R14, P3, R5, R0, 0x2 ;  /* 0x00000000050ee211 */ /* 0x010fe400078610ff */
[----:B------:R-:W-:Y:S02]  /*1f7a0*/  @!P0 LEA.HI.X R9, R7, R4, R9, 0x2, P4 ;  /* 0x0000000407098211 */ /* 0x000fe400020f1409 */
[----:B------:R-:W-:-:S02]  /*1f7b0*/  ISETP.GE.AND P4, PT, R2, c[0x0][0x3c8], PT ;  /* 0x0000f20002007a0c */ /* 0x000fc40003f86270 */
[----:B------:R-:W-:Y:S02]  /*1f7c0*/  @!P1 LEA.HI.X R11, R6, R4, R3, 0x2, P5 ;  /* 0x00000004060b9211 */ /* 0x000fe400028f1403 */
[C---:B------:R-:W-:Y:S02]  /*1f7d0*/  IADD3 R3, R235.reuse, 0xd0, RZ ;  /* 0x000000d0eb037810 */ /* 0x040fe40007ffe0ff */
[----:B------:R-:W-:Y:S01]  /*1f7e0*/  IADD3 R7, R235, 0xd8, RZ ;  /* 0x000000d8eb077810 */ /* 0x000fe20007ffe0ff */
[----:B------:R2:W-:Y:S01]  /*1f7f0*/  @!P1 ST.E.64 [R10.64], R166 ;  /* 0x000000a60a009985 */ /* 0x0005e2000c101b06 */
[----:B------:R-:W-:Y:S02]  /*1f800*/  ISETP.GE.AND P5, PT, R3, c[0x0][0x3c8], PT ;  /* 0x0000f20003007a0c */ /* 0x000fe40003fa6270 */
[----:B------:R-:W-:Y:S01]  /*1f810*/  SHF.R.S32.HI R6, RZ, 0x1f, R2 ;  /* 0x0000001fff067819 */ /* 0x000fe20000011402 */
[----:B------:R3:W-:Y:S02]  /*1f820*/  @!P0 ST.E.64 [R8.64], R90 ;  /* 0x0000005a08008985 */ /* 0x0007e4000c101b06 */
[----:B------:R-:W-:-:S02]  /*1f830*/  @!P4 LEA R16, P2, R2, R0, 0x2 ;  /* 0x000000000210c211 */ /* 0x000fc400078410ff */
[----:B------:R-:W-:Y:S02]  /*1f840*/  ISETP.GE.AND P4, PT, R7, c[0x0][0x3c8], PT ;  /* 0x0000f20007007a0c */ /* 0x000fe40003f86270 */
[----:B-1----:R-:W-:-:S04]  /*1f850*/  SHF.R.S32.HI R12, RZ, 0x1f, R5 ;  /* 0x0000001fff0c7819 */ /* 0x002fc80000011405 */
[----:B------:R-:W-:Y:S02]  /*1f860*/  @!P6 LEA.HI.X R15, R5, R4, R12, 0x2, P3 ;  /* 0x00000004050fe211 */ /* 0x000fe400018f140c */
[C---:B------:R-:W-:Y:S02]  /*1f870*/  ISETP.GE.AND P3, PT, R2.reuse, c[0x0][0x3c8], PT ;  /* 0x0000f20002007a0c */ /* 0x040fe40003f66270 */
[-C--:B------:R-:W-:Y:S01]  /*1f880*/  @!P5 LEA R12, P1, R3, R0.reuse, 0x2 ;  /* 0x00000000030cd211 */ /* 0x080fe200078210ff */
[----:B------:R-:W-:Y:S01]  /*1f890*/  @!P6 ST.E.64 [R14.64], R168 ;  /* 0x000000a80e00e985 */ /* 0x000fe2000c101b06 */
[----:B------:R-:W-:Y:S02]  /*1f8a0*/  IADD3 R5, R235, 0xe8, RZ ;  /* 0x000000e8eb057810 */ /* 0x000fe40007ffe0ff */
[----:B------:R-:W-:Y:S02]  /*1f8b0*/  ISETP.GE.AND P6, PT, R2, c[0x0][0x3c8], PT ;  /* 0x0000f20002007a0c */ /* 0x000fe40003fc6270 */
[----:B--2---:R-:W-:-:S05]  /*1f8c0*/  @!P4 LEA R10, P0, R7, R0, 0x2 ;  /* 0x00000000070ac211 */ /* 0x004fca00078010ff */
[-C--:B------:R-:W-:Y:S02]  /*1f8d0*/  @!P3 LEA.HI.X R17, R2, R4.reuse, R6, 0x2, P2 ;  /* 0x000000040211b211 */ /* 0x080fe400010f1406 */
[----:B------:R-:W-:Y:S02]  /*1f8e0*/  IADD3 R6, R235, 0xe0, RZ ;  /* 0x000000e0eb067810 */ /* 0x000fe40007ffe0ff */
[----:B---3--:R-:W-:Y:S02]  /*1f8f0*/  SHF.R.S32.HI R8, RZ, 0x1f, R3 ;  /* 0x0000001fff087819 */ /* 0x008fe40000011403 */
[----:B------:R-:W-:Y:S01]  /*1f900*/  @!P6 ST.E.64 [R16.64], R172 ;  /* 0x000000ac1000e985 */ /* 0x000fe2000c101b06 */
[----:B------:R-:W-:Y:S02]  /*1f910*/  ISETP.GE.AND P3, PT, R6, c[0x0][0x3c8], PT ;  /* 0x0000f20006007a0c */ /* 0x000fe40003f66270 */
[----:B------:R-:W-:Y:S02]  /*1f920*/  @!P5 LEA.HI.X R13, R3, R4, R8, 0x2, P1 ;  /* 0x00000004030dd211 */ /* 0x000fe400008f1408 */
[----:B------:R-:W-:-:S02]  /*1f930*/  ISETP.GE.AND P2, PT, R5, c[0x0][0x3c8], PT ;  /* 0x0000f20005007a0c */ /* 0x000fc40003f46270 */
[----:B------:R-:W-:Y:S01]  /*1f940*/  IADD3 R3, R235, 0xf0, RZ ;  /* 0x000000f0eb037810 */ /* 0x000fe20007ffe0ff */
[----:B------:R-:W-:Y:S01]  /*1f950*/  @!P5 ST.E.64 [R12.64], R170 ;  /* 0x000000aa0c00d985 */ /* 0x000fe2000c101b06 */
[----:B------:R-:W-:Y:S02]  /*1f960*/  SHF.R.S32.HI R9, RZ, 0x1f, R7 ;  /* 0x0000001fff097819 */ /* 0x000fe40000011407 */
        /* <DEDUP_REMOVED lines=23> */
.L_x_2490:
        /* <DEDUP_REMOVED lines=15> */
[----:B-1----:R-:W-:Y:S01]  /*1fbd0*/  SEL R18, R0, c[0x0][0x3d4], P0 ;  /* 0x0000f50000127a07 */ /* 0x002fe20000000000 */
[----:B------:R-:W-:Y:S05]  /*1fbe0*/  @P1 BRA `(.L_x_2511) ;  /* 0x0000004000001947 */ /* 0x000fea0003800000 */
[----:B------:R-:W-:Y:S05]  /*1fbf0*/  @!P2 BRA `(.L_x_2511) ;  /* 0x000000300000a947 */ /* 0x000fea0003800000 */
[----:B------:R1:W2:Y:S04]  /*1fc00*/  LDG.E R0, [R4.64] ;  /* 0x0000000604007981 */ /* 0x0002a8000c1e1900 */
[----:B-1--4-:R-:W2:Y:S02]  /*1fc10*/  LDG.E R4, [R4.64+0x4] ;  /* 0x0000040604047981 */ /* 0x012ea4000c1e1900 */
[----:B--2--5:R-:W-:Y:S02]  /*1fc20*/  IADD3 R19, -R0, R4, RZ ;  /* 0x0000000400137210 */ /* 0x024fe40007ffe1ff */
.L_x_2511:
[----:B------:R-:W1:Y:S01]  /*1fc30*/  S2R R21, SR_TID.X ;  /* 0x0000000000157919 */ /* 0x000e620000002100 */
[----:B------:R-:W-:Y:S01]  /*1fc40*/  BSSY B0, `(.L_x_2512) ;  /* 0x0000038000007945 */ /* 0x000fe20003800000 */
[----:B------:R-:W-:Y:S02]  /*1fc50*/  SEL R12, R252, RZ, !P2 ;  /* 0x000000fffc0c7207 */ /* 0x000fe40005000000 */
[----:B------:R-:W-:-:S02]  /*1fc60*/  SEL R20, R7, RZ, !P2 ;  /* 0x000000ff07147207 */ /* 0x000fc40005000000 */
[----:B-----5:R-:W-:Y:S02]  /*1fc70*/  SHF.R.S32.HI R17, RZ, 0x1f, R6 ;  /* 0x0000001fff117819 */ /* 0x020fe40000011406 */
[----:B-1----:R-:W-:-:S13]  /*1fc80*/  ISETP.GT.AND P0, PT, R21, 0x7f, PT ;  /* 0x0000007f1500780c */ /* 0x002fda0003f04270 */
[----:B------:R-:W-:Y:S05]  /*1fc90*/  @P0 BRA `(.L_x_2513) ;  /* 0x0000032000000947 */ /* 0x000fea0003800000 */
[----:B----4-:R-:W2:Y:S01]  /*1fca0*/  LDL R2, [R1+0x18] ;  /* 0x0000180001027983 */ /* 0x010ea20000100800 */
        /* <DEDUP_REMOVED lines=49> */
.L_x_2513:
[----:B------:R-:W-:Y:S05]  /*1ffc0*/  BSYNC B0 ;  /* 0x0000000000007941 */ /* 0x000fea0003800000 */
.L_x_2512:
[----:B------:R-:W-:-:S13]  /*1ffd0*/  ISETP.GT.AND P0, PT, R18, 0x1, PT ;  /* 0x000000011200780c */ /* 0x000fda0003f04270 */
[----:B------:R-:W-:Y:S05]  /*1ffe0*/  @P0 BRA `(.L_x_2505) ;  /* 0x000008d000000947 */ /* 0x000fea0003800000 */
[----:B------:R-:W2:Y:S04]  /*1fff0*/  LDL.LU R8, [R1+0x14] ;  /* 0x0000140001087983 */ /* 0x000ea80000300800 */
[----:B------:R-:W3:Y:S01]  /*20000*/  LDL.LU R7, [R1+0x18] ;  /* 0x0000180001077983 */ /* 0x000ee20000300800 */
[----:B-1--4-:R-:W-:Y:S01]  /*20010*/  SHF.R.S32.HI R4, RZ, 0x1f, R21 ;  /* 0x0000001fff047819 */ /* 0x012fe20000011415 */
        /* <DEDUP_REMOVED lines=12> */
[----:B--2---:R-:W-:-:S04]  /*200e0*/  IMAD.WIDE.U32 R2, R8, c[0x0][0x3e8], R2 ;  /* 0x0000fa0008027a25 */ /* 0x004fc800078e0002 */
[----:B---3--:R-:W-:Y:S01]  /*200f0*/  IMAD.IADD R4, R7, 0x1, R0 ;  /* 0x0000000107047824 */ /* 0x008fe200078e0200 */
[----:B------:R-:W-:Y:S01]  /*20100*/  IADD3 R13, R225, R7, RZ ;  /* 0x00000007e10d7210 */ /* 0x000fe20007ffe0ff */
[----:B------:R-:W-:Y:S02]  /*20110*/  IMAD R3, R8, c[0x0][0x3ec], R3 ;  /* 0x0000fb0008037a24 */ /* 0x000fe400078e0203 */
[----:B------:R-:W-:Y:S01]  /*20120*/  @P0 IMAD.HI.U32 R6, R4, c[0x0][0x4ec], RZ ;  /* 0x00013b0004060a27 */ /* 0x000fe200078e00ff */
[----:B------:R-:W-:-:S03]  /*20130*/  MOV R0, R4 ;  /* 0x0000000400007202 */ /* 0x000fc60000000f00 */
[----:B------:R-:W-:Y:S01]  /*20140*/  IMAD.WIDE.U32 R2, R12, c[0x0][0x3f0], R2 ;  /* 0x0000fc000c027a25 */ /* 0x000fe200078e0002 */
[----:B------:R-:W-:-:S04]  /*20150*/  @P0 SHF.R.U32.HI R0, RZ, c[0x0][0x4f0], R6 ;  /* 0x00013c00ff000a19 */ /* 0x000fc80000011606 */
[--C-:B------:R-:W-:Y:S02]  /*20160*/  SHF.R.S32.HI R6, RZ, 0x1f, R0.reuse ;  /* 0x0000001fff067819 */ /* 0x100fe40000011400 */
[----:B------:R-:W-:Y:S01]  /*20170*/  IADD3 R3, R3, R5, RZ ;  /* 0x0000000503037210 */ /* 0x000fe20007ffe0ff */
[----:B------:R-:W-:Y:S02]  /*20180*/  IMAD.MOV R5, RZ, RZ, -R0 ;  /* 0x000000ffff057224 */ /* 0x000fe400078e0a00 */
[----:B------:R-:W-:Y:S02]  /*20190*/  IMAD R6, R6, c[0x0][0x3e0], RZ ;  /* 0x0000f80006067a24 */ /* 0x000fe400078e02ff */
        /* <DEDUP_REMOVED lines=13> */
.L_x_2569:
[----:B------:R-:W-:Y:S05]  /*20270*/  BRA.DIV ~URZ, `(.L_x_2515) ;  /* 0x000025827f007947 */ /* 0x000fea000b800000 */
[----:B------:R3:W4:Y:S02]  /*20280*/  SHFL.IDX PT, R2, R14, RZ, 0x181f ;  /* 0x00181fff0e027589 */ /* 0x00072400000e0000 */
.L_x_2570:
        /* <DEDUP_REMOVED lines=27> */
.L_x_2517:
[----:B------:R-:W-:Y:S05]  /*20440*/  BSYNC B0 ;  /* 0x0000000000007941 */ /* 0x000fea0003800000 */
.L_x_2516:
[----:B------:R-:W-:Y:S05]  /*20450*/  BRA.DIV ~URZ, `(.L_x_2518) ;  /* 0x000024127f007947 */ /* 0x000fea000b800000 */
[----:B--2---:R2:W1:Y:S04]  /*20460*/  SHFL.IDX PT, R10, R11, 0x1, 0x181f ;  /* 0x00381f000b0a7f89 */ /* 0x00446800000e0000 */
[----:B----4-:R2:W4:Y:S02]  /*20470*/  SHFL.IDX PT, R2, R14, 0x1, 0x181f ;  /* 0x00381f000e027f89 */ /* 0x01052400000e0000 */
.L_x_2571:
        /* <DEDUP_REMOVED lines=20> */
.L_x_2520:
[----:B------:R-:W-:Y:S05]  /*205c0*/  BSYNC B0 ;  /* 0x0000000000007941 */ /* 0x000fea0003800000 */
.L_x_2519:
[----:B------:R-:W-:Y:S05]  /*205d0*/  BRA.DIV ~URZ, `(.L_x_2521) ;  /* 0x000023627f007947 */ /* 0x000fea000b800000 */
[----:B-1----:R1:W2:Y:S02]  /*205e0*/  SHFL.IDX PT, R10, R11, 0x2, 0x181f ;  /* 0x00581f000b0a7f89 */ /* 0x0022a400000e0000 */
.L_x_2572:
[----:B------:R-:W-:Y:S05]  /*205f0*/  BRA.DIV ~URZ, `(.L_x_2522) ;  /* 0x000023b27f007947 */ /* 0x000fea000b800000 */
[----:B----4-:R4:W1:Y:S02]  /*20600*/  SHFL.IDX PT, R2, R14, 0x2, 0x181f ;  /* 0x00581f000e027f89 */ /* 0x01086400000e0000 */
.L_x_2573:
        /* <DEDUP_REMOVED lines=20> */
.L_x_2524:
[----:B------:R-:W-:Y:S05]  /*20750*/  BSYNC B0 ;  /* 0x0000000000007941 */ /* 0x000fea0003800000 */
.L_x_2523:
[----:B------:R-:W-:Y:S05]  /*20760*/  BRA.DIV ~URZ, `(.L_x_2525) ;  /* 0x000022b27f007947 */ /* 0x000fea000b800000 */
[----:B--2---:R2:W3:Y:S04]  /*20770*/  SHFL.IDX PT, R10, R11, 0x3, 0x181f ;  /* 0x00781f000b0a7f89 */ /* 0x0044e800000e0000 */
[----:B-1----:R2:W1:Y:S02]  /*20780*/  SHFL.IDX PT, R2, R14, 0x3, 0x181f ;  /* 0x00781f000e027f89 */ /* 0x00246400000e0000 */
.L_x_2574:
        /* <DEDUP_REMOVED lines=19> */
.L_x_2505:
[----:B------:R-:W-:Y:S05]  /*208c0*/  BSYNC B1 ;  /* 0x0000000000017941 */ /* 0x000fea0003800000 */
.L_x_2489:
[----:B-1--4-:R-:W4:Y:S02]  /*208d0*/  LDL R0, [R1+0x4c] ;  /* 0x00004c0001007983 */ /* 0x012f240000100800 */
[----:B----4-:R-:W-:-:S13]  /*208e0*/  ISETP.NE.AND P0, PT, R0, RZ, PT ;  /* 0x000000ff0000720c */ /* 0x010fda0003f05270 */
[----:B------:R-:W-:Y:S01]  /*208f0*/  @P0 WARPSYNC 0xffffffff ;  /* 0xffffffff00000948 */ /* 0x000fe20003800000 */
[----:B------:R-:W-:Y:S06]  /*20900*/  @P0 BAR.SYNC.DEFER_BLOCKING 0x5, 0x100 ;  /* 0x0144000000000b1d */ /* 0x000fec0000010000 */
[----:B------:R-:W1:Y:S04]  /*20910*/  @P0 LDS.128 R4, [0x20080] ;  /* 0x02008000ff040984 */ /* 0x000e680000000c00 */
[----:B-1----:R1:W-:Y:S04]  /*20920*/  @P0 STL.64 [R1], R4 ;  /* 0x0000000401000387 */ /* 0x0023e80000100a00 */
[----:B------:R1:W-:Y:S04]  /*20930*/  @P0 STL.64 [R1+0x8], R6 ;  /* 0x0000080601000387 */ /* 0x0003e80000100a00 */
[----:B------:R-:W-:Y:S06]  /*20940*/  @P0 BAR.ARV 0x4, 0x100 ;  /* 0x0104000000000b1d */ /* 0x000fec0000002000 */
[----:B------:R-:W-:Y:S05]  /*20950*/  @P0 BRA `(.L_x_2526) ;  /* 0x0000106000000947 */ /* 0x000fea0003800000 */
[----:B------:R-:W4:Y:S01]  /*20960*/  S2R R0, SR_TID.X ;  /* 0x0000000000007919 */ /* 0x000f220000002100 */
[----:B-1----:R-:W-:Y:S01]  /*20970*/  IMAD.MOV.U32 R7, RZ, RZ, RZ ;  /* 0x000000ffff077224 */ /* 0x002fe200078e00ff */
[----:B--234-:R-:W-:-:S04]  /*20980*/  LOP3.LUT R14, R0, 0x1f, RZ, 0xc0, !PT ;  /* 0x0000001f000e7812 */ /* 0x01cfc800078ec0ff */
[----:B------:R-:W-:Y:S01]  /*20990*/  ISETP.NE.AND P6, PT, R14, 0x1f, PT ;  /* 0x0000001f0e00780c */ /* 0x000fe20003fc5270 */
[----:B------:R-:W-:Y:S10]  /*209a0*/  BRA.DIV ~URZ, `(.L_x_2527) ;  /* 0x000021427f007947 */ /* 0x000ff4000b800000 */
[----:B------:R1:W2:Y:S02]  /*209b0*/  SHFL.IDX PT, R10, R114, RZ, 0x1f ;  /* 0x00001fff720a7589 */ /* 0x0002a400000e0000 */
.L_x_2575:
[----:B------:R-:W-:Y:S05]  /*209c0*/  BRA.DIV ~URZ, `(.L_x_2528) ;  /* 0x000021927f007947 */ /* 0x000fea000b800000 */
[----:B------:R3:W4:Y:S02]  /*209d0*/  SHFL.IDX PT, R8, R114, 0x1, 0x1f ;  /* 0x00201f0072087f89 */ /* 0x00072400000e0000 */
.L_x_2576:
        /* <DEDUP_REMOVED lines=19> */
.L_x_2577:
        /* <DEDUP_REMOVED lines=16> */
.L_x_2578:
[----:B---3--:R-:W-:Y:S01]  /*20c10*/  IMAD R0, R0, c[0x0][0x538], RZ ;  /* 0x00014e0000007a24 */ /* 0x008fe200078e02ff */
[----:B------:R-:W-:Y:S04]  /*20c20*/  BSSY B1, `(.L_x_2531) ;  /* 0x00000d0000017945 */ /* 0x000fe80003800000 */
[----:B----4-:R-:W-:-:S04]  /*20c30*/  IADD3 R8, R0, R8, RZ ;  /* 0x0000000800087210 */ /* 0x010fc80007ffe0ff */
[----:B--2---:R-:W-:-:S13]  /*20c40*/  ISETP.GT.AND P0, PT, R8, R10, PT ;  /* 0x0000000a0800720c */ /* 0x004fda0003f04270 */
[----:B------:R-:W-:Y:S05]  /*20c50*/  @P0 BRA `(.L_x_2532) ;  /* 0x0000025000000947 */ /* 0x000fea0003800000 */
.L_x_2536:
        /* <DEDUP_REMOVED lines=17> */
.L_x_2579:
        /* <DEDUP_REMOVED lines=16> */
.L_x_2580:
[----:B--2---:R-:W-:-:S05]  /*20e70*/  IMAD R0, R0, c[0x0][0x538], RZ ;  /* 0x00014e0000007a24 */ /* 0x004fca00078e02ff */
[----:B------:R-:W-:-:S04]  /*20e80*/  IADD3 R8, R0, R8, RZ ;  /* 0x0000000800087210 */ /* 0x000fc80007ffe0ff */
[----:B------:R-:W-:-:S13]  /*20e90*/  ISETP.GT.AND P0, PT, R8, R10, PT ;  /* 0x0000000a0800720c */ /* 0x000fda0003f04270 */
[----:B-1----:R-:W-:Y:S05]  /*20ea0*/  @!P0 BRA `(.L_x_2536) ;  /* 0xfffffdb000008947 */ /* 0x002fea000383ffff */
.L_x_2532:
[----:B------:R-:W-:-:S05]  /*20eb0*/  IADD3 R12, -R0, R8, RZ ;  /* 0x00000008000c7210 */ /* 0x000fca0007ffe1ff */
[----:B------:R-:W-:-:S05]  /*20ec0*/  IMAD R0, R4, c[0x0][0x538], R12 ;  /* 0x00014e0004007a24 */ /* 0x000fca00078e020c */
[----:B------:R-:W-:Y:S01]  /*20ed0*/  ISETP.GT.AND P0, PT, R0, R10, PT ;  /* 0x0000000a0000720c */ /* 0x000fe20003f04270 */
[----:B------:R-:W-:-:S12]  /*20ee0*/  BRA.DIV ~URZ, `(.L_x_2537) ;  /* 0x000020d27f007947 */ /* 0x000fd8000b800000 */
[----:B------:R-:W-:-:S03]  /*20ef0*/  VOTE.ANY R11, PT, !P0 ;  /* 0x00000000000b7806 */ /* 0x000fc600040e0100 */
.L_x_2581:
[----:B------:R-:W2:Y:S01]  /*20f00*/  LDL.LU R2, [R1+0xc] ;  /* 0x00000c0001027983 */ /* 0x000ea20000300800 */
[----:B------:R-:W2:Y:S02]  /*20f10*/  POPC R0, R11 ;  /* 0x0000000b00007309 */ /* 0x000ea40000000000 */
[----:B--2---:R-:W-:-:S05]  /*20f20*/  IADD3 R2, R0, R2, RZ ;  /* 0x0000000200027210 */ /* 0x004fca0007ffe0ff */
[----:B------:R2:W-:Y:S01]  /*20f30*/  STL [R1+0xc], R2 ;  /* 0x00000c0201007387 */ /* 0x0005e20000100800 */
[----:B------:R-:W-:Y:S05]  /*20f40*/  BRA.DIV ~URZ, `(.L_x_2538) ;  /* 0x000020c27f007947 */ /* 0x000fea000b800000 */
[----:B------:R3:W4:Y:S04]  /*20f50*/  SHFL.IDX PT, R8, R6, R0, 0x1f ;  /* 0x00001f0006087589 */ /* 0x00072800000e0000 */
[----:B------:R3:W1:Y:S02]  /*20f60*/  SHFL.IDX PT, R7, R7, R0, 0x1f ;  /* 0x00001f0007077589 */ /* 0x00066400000e0000 */
.L_x_2582:
[----:B------:R-:W-:Y:S01]  /*20f70*/  ISETP.NE.AND P0, PT, R11, RZ, PT ;  /* 0x000000ff0b00720c */ /* 0x000fe20003f05270 */
[----:B------:R-:W-:-:S12]  /*20f80*/  BSSY B0, `(.L_x_2539) ;  /* 0x0000005000007945 */ /* 0x000fd80003800000 */
[----:B------:R-:W-:Y:S05]  /*20f90*/  @!P0 BRA `(.L_x_2540) ;  /* 0x0000003000008947 */ /* 0x000fea0003800000 */
[----:B---3--:R-:W-:Y:S01]  /*20fa0*/  IADD3 R0, R0, -0x1, RZ ;  /* 0xffffffff00007810 */ /* 0x008fe20007ffe0ff */
[----:B------:R-:W-:Y:S05]  /*20fb0*/  BRA.DIV ~URZ, `(.L_x_2541) ;  /* 0x000021227f007947 */ /* 0x000fea000b800000 */
[----:B------:R3:W2:Y:S02]  /*20fc0*/  SHFL.IDX PT, R13, R4, R0, 0x1f ;  /* 0x00001f00040d7589 */ /* 0x0006a400000e0000 */
.L_x_2540:
[----:B------:R-:W-:Y:S05]  /*20fd0*/  BSYNC B0 ;  /* 0x0000000000007941 */ /* 0x000fea0003800000 */
.L_x_2539:
[----:B--23--:R-:W-:Y:S01]  /*20fe0*/  IMAD R0, R13, c[0x0][0x538], R12 ;  /* 0x00014e000d007a24 */ /* 0x00cfe200078e020c */
[----:B-1----:R-:W-:Y:S01]  /*20ff0*/  ISETP.NE.AND P0, PT, R7, 0x1, PT ;  /* 0x000000010700780c */ /* 0x002fe20003f05270 */
[----:B------:R-:W-:Y:S03]  /*21000*/  BSSY B0, `(.L_x_2542) ;  /* 0x0000088000007945 */ /* 0x000fe60003800000 */
[----:B------:R1:W-:Y:S01]  /*21010*/  STL [R1], R0 ;  /* 0x0000000001007387 */ /* 0x0003e20000100800 */
[----:B------:R-:W-:-:S08]  /*21020*/  IADD3 R6, -R0, R10, RZ ;  /* 0x0000000a00067210 */ /* 0x000fd00007ffe1ff */
[----:B------:R-:W-:Y:S05]  /*21030*/  @!P0 BRA `(.L_x_2543) ;  /* 0x000003f000008947 */ /* 0x000fea0003800000 */
[-C--:B-1--4-:R-:W-:Y:S02]  /*21040*/  IABS R0, R8.reuse ;  /* 0x0000000800007213 */ /* 0x092fe40000000000 */
        /* <DEDUP_REMOVED lines=62> */
.L_x_2543:
        /* <DEDUP_REMOVED lines=69> */
.L_x_2544:
[----:B------:R-:W-:Y:S05]  /*21880*/  BSYNC B0 ;  /* 0x0000000000007941 */ /* 0x000fea0003800000 */
.L_x_2542:
[----:B------:R-:W-:-:S04]  /*21890*/  LOP3.LUT R2, RZ, R2, RZ, 0x33, !PT ;  /* 0x00000002ff027212 */ /* 0x000fc800078e33ff */
[----:B-1----:R-:W-:-:S05]  /*218a0*/  IADD3 R0, R2, R8, RZ ;  /* 0x0000000802007210 */ /* 0x002fca0007ffe0ff */
[----:B------:R1:W-:Y:S01]  /*218b0*/  STL [R1+0x4], R0 ;  /* 0x0000040001007387 */ /* 0x0003e20000100800 */
[----:B------:R-:W-:Y:S05]  /*218c0*/  BRA `(.L_x_2545) ;  /* 0x0000005000007947 */ /* 0x000fea0003800000 */
.L_x_2533:
[----:B------:R-:W-:Y:S01]  /*218d0*/  MOV R0, c[0x0][0x53c] ;  /* 0x00014f0000007a02 */ /* 0x000fe20000000f00 */
[----:B------:R2:W-:Y:S04]  /*218e0*/  STL [R1], R10 ;  /* 0x0000000a01007387 */ /* 0x0005e80000100800 */
[----:B------:R2:W-:Y:S04]  /*218f0*/  STL [R1+0x4], RZ ;  /* 0x000004ff01007387 */ /* 0x0005e80000100800 */
[----:B------:R2:W-:Y:S04]  /*21900*/  STL [R1+0x8], RZ ;  /* 0x000008ff01007387 */ /* 0x0005e80000100800 */
[----:B------:R2:W-:Y:S02]  /*21910*/  STL [R1+0xc], R0 ;  /* 0x00000c0001007387 */ /* 0x0005e40000100800 */
.L_x_2545:
[----:B------:R-:W-:Y:S05]  /*21920*/  BSYNC B1 ;  /* 0x0000000000017941 */ /* 0x000fea0003800000 */
.L_x_2531:
[----:B-1----:R-:W3:Y:S04]  /*21930*/  LDL R4, [R1] ;  /* 0x0000000001047983 */ /* 0x002ee80000100800 */
        /* <DEDUP_REMOVED lines=8> */
.L_x_2526:
[----:B--2---:R-:W2:Y:S02]  /*219c0*/  LDL R0, [R1+0xc] ;  /* 0x00000c0001007983 */ /* 0x004ea40000100800 */
[----:B--2---:R-:W-:-:S13]  /*219d0*/  ISETP.GE.AND P0, PT, R0, c[0x0][0x53c], PT ;  /* 0x00014f0000007a0c */ /* 0x004fda0003f06270 */
[----:B-1-3--:R-:W-:Y:S01]  /*219e0*/  @P0 CALL.REL.NOINC `(.L_x_2546) ;  /* 0x0000001000000944 */ /* 0x00afe20003c00000 */
[----:B------:R-:W-:Y:S05]  /*219f0*/  BRA `(.L_x_2547) ;  /* 0xfffdffe000007947 */ /* 0x000fea000383ffff */
.L_x_2546:
[----:B------:R-:W-:Y:S05]  /*21a00*/  EXIT ;  /* 0x000000000000794d */ /* 0x000fea0003800000 */
.L_x_2335:
[----:B------:R-:W-:Y:S01]  /*21a10*/  IMAD.MOV.U32 R0, RZ, RZ, R5 ;  /* 0x000000ffff007224 */ /* 0x000fe200078e0005 */
[----:B------:R-:W-:Y:S02]  /*21a20*/  MOV R2, 0x1 ;  /* 0x0000000100027802 */ /* 0x000fe40000000f00 */
[----:B------:R-:W-:Y:S02]  /*21a30*/  MOV R3, 0x21a50 ;  /* 0x00021a5000037802 */ /* 0x000fe40000000f00 */
[----:B------:R-:W-:Y:S05]  /*21a40*/  CALL.REL.NOINC `($__internal_50_$__cuda_sm70_shflsync_up_p) ;  /* 0x000017a000007944 */ /* 0x000fea0003c00000 */
[----:B------:R-:W-:Y:S01]  /*21a50*/  MOV R0, R4 ;  /* 0x0000000400007202 */ /* 0x000fe20000000f00 */
[----:B------:R-:W-:Y:S05]  /*21a60*/  BRA `(.L_x_2548) ;  /* 0xfffdea1000007947 */ /* 0x000fea000383ffff */
.L_x_2336:
[----:B------:R-:W-:Y:S01]  /*21a70*/  IMAD.MOV.U32 R0, RZ, RZ, R5 ;  /* 0x000000ffff007224 */ /* 0x000fe200078e0005 */
[----:B------:R-:W-:Y:S02]  /*21a80*/  MOV R2, 0x2 ;  /* 0x0000000200027802 */ /* 0x000fe40000000f00 */
[----:B------:R-:W-:Y:S02]  /*21a90*/  MOV R3, 0x21ab0 ;  /* 0x00021ab000037802 */ /* 0x000fe40000000f00 */
[----:B------:R-:W-:Y:S05]  /*21aa0*/  CALL.REL.NOINC `($__internal_50_$__cuda_sm70_shflsync_up_p) ;  /* 0x0000174000007944 */ /* 0x000fea0003c00000 */
[----:B------:R-:W-:Y:S01]  /*21ab0*/  SEL R0, R4, RZ, P4 ;  /* 0x000000ff04007207 */ /* 0x000fe20002000000 */
[----:B------:R-:W-:Y:S01]  /*21ac0*/  IMAD.MOV.U32 R2, RZ, RZ, 0x4 ;  /* 0x00000004ff027424 */ /* 0x000fe200078e00ff */
[----:B------:R-:W-:-:S03]  /*21ad0*/  MOV R3, 0x21b00 ;  /* 0x00021b0000037802 */ /* 0x000fc60000000f00 */
[----:B------:R-:W-:Y:S02]  /*21ae0*/  IMAD.IADD R0, R5, 0x1, R0 ;  /* 0x0000000105007824 */ /* 0x000fe400078e0200 */
        /* <DEDUP_REMOVED lines=13> */
[----:B------:R-:W-:Y:S02]  /*21bc0*/  MOV R3, 0x1f ;  /* 0x0000001f00037802 */ /* 0x000fe40000000f00 */
[----:B------:R-:W-:Y:S01]  /*21bd0*/  MOV R2, 0x21c10 ;  /* 0x00021c1000027802 */ /* 0x000fe20000000f00 */
[----:B------:R-:W-:-:S04]  /*21be0*/  IMAD.IADD R4, R0, 0x1, R4 ;  /* 0x0000000100047824 */ /* 0x000fc800078e0204 */
[----:B------:R-:W-:Y:S02]  /*21bf0*/  IMAD.MOV.U32 R9, RZ, RZ, R4 ;  /* 0x000000ffff097224 */ /* 0x000fe400078e0004 */
[----:B------:R-:W-:Y:S05]  /*21c00*/  CALL.REL.NOINC `($__internal_49_$__cuda_sm70_shflsync_idx_p) ;  /* 0x0000159000007944 */ /* 0x000fea0003c00000 */
[----:B------:R-:W-:Y:S01]  /*21c10*/  MOV R0, R5 ;  /* 0x0000000500007202 */ /* 0x000fe20000000f00 */
[----:B------:R-:W-:Y:S05]  /*21c20*/  BRA `(.L_x_2549) ;  /* 0xfffde95000007947 */ /* 0x000fea000383ffff */
.L_x_2338:
[----:B------:R-:W-:Y:S02]  /*21c30*/  SEL R0, RZ, 0x1, P0 ;  /* 0x00000001ff007807 */ /* 0x000fe40000000000 */
[----:B------:R-:W-:Y:S02]  /*21c40*/  MOV R2, 0x21c60 ;  /* 0x00021c6000027802 */ /* 0x000fe40000000f00 */
[----:B------:R-:W-:Y:S05]  /*21c50*/  CALL.REL.NOINC `($__internal_51_$__cuda_sm70_votesync_ballot) ;  /* 0x0000160000007944 */ /* 0x000fea0003c00000 */
[----:B------:R-:W-:Y:S01]  /*21c60*/  MOV R11, R0 ;  /* 0x00000000000b7202 */ /* 0x000fe20000000f00 */
[----:B------:R-:W-:Y:S05]  /*21c70*/  BRA `(.L_x_2550) ;  /* 0xfffde99000007947 */ /* 0x000fea000383ffff */
.L_x_2339:
[----:B------:R-:W-:Y:S01]  /*21c80*/  IMAD.MOV.U32 R9, RZ, RZ, R10 ;  /* 0x000000ffff097224 */ /* 0x000fe200078e000a */
[----:B------:R-:W-:Y:S01]  /*21c90*/  MOV R5, R0 ;  /* 0x0000000000057202 */ /* 0x000fe20000000f00 */
[----:B------:R-:W-:Y:S01]  /*21ca0*/  IMAD.MOV.U32 R3, RZ, RZ, 0x1f ;  /* 0x0000001fff037424 */ /* 0x000fe200078e00ff */
[----:B-1----:R-:W-:Y:S02]  /*21cb0*/  MOV R2, 0x21cd0 ;  /* 0x00021cd000027802 */ /* 0x002fe40000000f00 */
[----:B------:R-:W-:Y:S05]  /*21cc0*/  CALL.REL.NOINC `($__internal_49_$__cuda_sm70_shflsync_idx_p) ;  /* 0x000014d000007944 */ /* 0x000fea0003c00000 */
[----:B------:R-:W-:Y:S01]  /*21cd0*/  IMAD.MOV.U32 R13, RZ, RZ, R5 ;  /* 0x000000ffff0d7224 */ /* 0x000fe200078e0005 */
[----:B------:R-:W-:Y:S01]  /*21ce0*/  MOV R9, R8 ;  /* 0x0000000800097202 */ /* 0x000fe20000000f00 */
[----:B------:R-:W-:Y:S01]  /*21cf0*/  IMAD.MOV.U32 R6, RZ, RZ, RZ ;  /* 0x000000ffff067224 */ /* 0x000fe200078e00ff */
[----:B------:R-:W-:Y:S01]  /*21d00*/  MOV R5, R0 ;  /* 0x0000000000057202 */ /* 0x000fe20000000f00 */
[----:B------:R-:W-:Y:S01]  /*21d10*/  IMAD.MOV.U32 R3, RZ, RZ, 0x1f ;  /* 0x0000001fff037424 */ /* 0x000fe200078e00ff */
[----:B------:R-:W-:-:S02]  /*21d20*/  MOV R2, 0x21d40 ;  /* 0x00021d4000027802 */ /* 0x000fc40000000f00 */
[----:B------:R-:W-:Y:S05]  /*21d30*/  CALL.REL.NOINC `($__internal_49_$__cuda_sm70_shflsync_idx_p) ;  /* 0x0000146000007944 */ /* 0x000fea0003c00000 */
[----:B------:R-:W-:Y:S01]  /*21d40*/  MOV R10, R5 ;  /* 0x00000005000a7202 */ /* 0x000fe20000000f00 */
[----:B------:R-:W-:Y:S05]  /*21d50*/  BRA `(.L_x_2551) ;  /* 0xfffde92000007947 */ /* 0x000fea000383ffff */
.L_x_2342:
[----:B------:R-:W-:Y:S01]  /*21d60*/  IMAD.MOV.U32 R9, RZ, RZ, R4 ;  /* 0x000000ffff097224 */ /* 0x000fe200078e0004 */
[----:B------:R-:W-:-:S02]  /*21d70*/  MOV R3, 0x1f ;  /* 0x0000001f00037802 */ /* 0x000fc40000000f00 */
[----:B-1----:R-:W-:Y:S02]  /*21d80*/  MOV R2, 0x21da0 ;  /* 0x00021da000027802 */ /* 0x002fe40000000f00 */
[----:B--234-:R-:W-:Y:S05]  /*21d90*/  CALL.REL.NOINC `($__internal_49_$__cuda_sm70_shflsync_idx_p) ;  /* 0x0000140000007944 */ /* 0x01cfea0003c00000 */
[----:B------:R-:W-:Y:S01]  /*21da0*/  MOV R6, R5 ;  /* 0x0000000500067202 */ /* 0x000fe20000000f00 */
[----:B------:R-:W-:Y:S05]  /*21db0*/  BRA `(.L_x_2341) ;  /* 0xfffde92000007947 */ /* 0x000fea000383ffff */
.L_x_2397:
[----:B------:R-:W-:Y:S01]  /*21dc0*/  IMAD.MOV.U32 R9, RZ, RZ, R12 ;  /* 0x000000ffff097224 */ /* 0x000fe200078e000c */
[----:B------:R-:W-:Y:S01]  /*21dd0*/  MOV R5, RZ ;  /* 0x000000ff00057202 */ /* 0x000fe20000000f00 */
[----:B------:R-:W-:Y:S01]  /*21de0*/  IMAD.MOV.U32 R3, RZ, RZ, 0x181f ;  /* 0x0000181fff037424 */ /* 0x000fe200078e00ff */
[----:B------:R-:W-:Y:S02]  /*21df0*/  MOV R2, 0x21e10 ;  /* 0x00021e1000027802 */ /* 0x000fe40000000f00 */
[----:B-----5:R-:W-:Y:S05]  /*21e00*/  CALL.REL.NOINC `($__internal_49_$__cuda_sm70_shflsync_idx_p) ;  /* 0x0000139000007944 */ /* 0x020fea0003c00000 */
[----:B------:R-:W-:Y:S01]  /*21e10*/  MOV R4, R5 ;  /* 0x0000000500047202 */ /* 0x000fe20000000f00 */
[----:B------:R-:W-:Y:S05]  /*21e20*/  BRA `(.L_x_2552) ;  /* 0xfffe7c3000007947 */ /* 0x000fea000383ffff */
.L_x_2398:
[----:B------:R-:W-:Y:S01]  /*21e30*/  IMAD.MOV.U32 R9, RZ, RZ, R15 ;  /* 0x000000ffff097224 */ /* 0x000fe200078e000f */
[----:B------:R-:W-:Y:S01]  /*21e40*/  MOV R5, RZ ;  /* 0x000000ff00057202 */ /* 0x000fe20000000f00 */
[----:B------:R-:W-:Y:S01]  /*21e50*/  IMAD.MOV.U32 R3, RZ, RZ, 0x181f ;  /* 0x0000181fff037424 */ /* 0x000fe200078e00ff */
[----:B------:R-:W-:Y:S02]  /*21e60*/  MOV R2, 0x21e80 ;  /* 0x00021e8000027802 */ /* 0x000fe40000000f00 */
[----:B-12--5:R-:W-:Y:S05]  /*21e70*/  CALL.REL.NOINC `($__internal_49_$__cuda_sm70_shflsync_idx_p) ;  /* 0x0000132000007944 */ /* 0x026fea0003c00000 */
[----:B------:R-:W-:Y:S01]  /*21e80*/  MOV R2, R5 ;  /* 0x0000000500027202 */ /* 0x000fe20000000f00 */
[----:B------:R-:W-:Y:S05]  /*21e90*/  BRA `(.L_x_2553) ;  /* 0xfffe7be000007947 */ /* 0x000fea000383ffff */
.L_x_2401:
[----:B--2---:R-:W-:Y:S01]  /*21ea0*/  IMAD.MOV.U32 R9, RZ, RZ, R12 ;  /* 0x000000ffff097224 */ /* 0x004fe200078e000c */
[----:B------:R-:W-:Y:S01]  /*21eb0*/  MOV R5, 0x1 ;  /* 0x0000000100057802 */ /* 0x000fe20000000f00 */
[----:B------:R-:W-:Y:S01]  /*21ec0*/  IMAD.MOV.U32 R3, RZ, RZ, 0x181f ;  /* 0x0000181fff037424 */ /* 0x000fe200078e00ff */
[----:B----4-:R-:W-:-:S02]  /*21ed0*/  MOV R2, 0x21ef0 ;  /* 0x00021ef000027802 */ /* 0x010fc40000000f00 */
[----:B-1---5:R-:W-:Y:S05]  /*21ee0*/  CALL.REL.NOINC `($__internal_49_$__cuda_sm70_shflsync_idx_p) ;  /* 0x000012b000007944 */ /* 0x022fea0003c00000 */
[----:B------:R-:W-:Y:S01]  /*21ef0*/  IMAD.MOV.U32 R4, RZ, RZ, R5 ;  /* 0x000000ffff047224 */ /* 0x000fe200078e0005 */
[----:B------:R-:W-:Y:S01]  /*21f00*/  MOV R5, 0x1 ;  /* 0x0000000100057802 */ /* 0x000fe20000000f00 */
[----:B------:R-:W-:Y:S01]  /*21f10*/  IMAD.MOV.U32 R9, RZ, RZ, R15 ;  /* 0x000000ffff097224 */ /* 0x000fe200078e000f */
[----:B------:R-:W-:-:S02]  /*21f20*/  MOV R3, 0x181f ;  /* 0x0000181f00037802 */ /* 0x000fc40000000f00 */
[----:B------:R-:W-:Y:S02]  /*21f30*/  MOV R2, 0x21f50 ;  /* 0x00021f5000027802 */ /* 0x000fe40000000f00 */
[----:B------:R-:W-:Y:S05]  /*21f40*/  CALL.REL.NOINC `($__internal_49_$__cuda_sm70_shflsync_idx_p) ;  /* 0x0000125000007944 */ /* 0x000fea0003c00000 */
[----:B------:R-:W-:Y:S01]  /*21f50*/  MOV R2, R5 ;  /* 0x0000000500027202 */ /* 0x000fe20000000f00 */
[----:B------:R-:W-:Y:S05]  /*21f60*/  BRA `(.L_x_2554) ;  /* 0xfffe7cf000007947 */ /* 0x000fea000383ffff */
.L_x_2404:
[----:B---3--:R-:W-:Y:S01]  /*21f70*/  IMAD.MOV.U32 R9, RZ, RZ, R12 ;  /* 0x000000ffff097224 */ /* 0x008fe200078e000c */
[----:B------:R-:W-:Y:S01]  /*21f80*/  MOV R5, 0x2 ;  /* 0x0000000200057802 */ /* 0x000fe20000000f00 */
[----:B------:R-:W-:Y:S01]  /*21f90*/  IMAD.MOV.U32 R3, RZ, RZ, 0x181f ;  /* 0x0000181fff037424 */ /* 0x000fe200078e00ff */
[----:B----4-:R-:W-:Y:S02]  /*21fa0*/  MOV R2, 0x21fc0 ;  /* 0x00021fc000027802 */ /* 0x010fe40000000f00 */
[----:B-12--5:R-:W-:Y:S05]  /*21fb0*/  CALL.REL.NOINC `($__internal_49_$__cuda_sm70_shflsync_idx_p) ;  /* 0x000011e000007944 */ /* 0x026fea0003c00000 */
[----:B------:R-:W-:Y:S01]  /*21fc0*/  MOV R4, R5 ;  /* 0x0000000500047202 */ /* 0x000fe20000000f00 */
[----:B------:R-:W-:Y:S05]  /*21fd0*/  BRA `(.L_x_2555) ;  /* 0xfffe7e0000007947 */ /* 0x000fea000383ffff */
.L_x_2405:
[----:B------:R-:W-:Y:S01]  /*21fe0*/  IMAD.MOV.U32 R9, RZ, RZ, R15 ;  /* 0x000000ffff097224 */ /* 0x000fe200078e000f */
[----:B------:R-:W-:Y:S01]  /*21ff0*/  MOV R5, 0x2 ;  /* 0x0000000200057802 */ /* 0x000fe20000000f00 */
[----:B------:R-:W-:Y:S01]  /*22000*/  IMAD.MOV.U32 R3, RZ, RZ, 0x181f ;  /* 0x0000181fff037424 */ /* 0x000fe200078e00ff */
[----:B----4-:R-:W-:Y:S02]  /*22010*/  MOV R2, 0x22030 ;  /* 0x0002203000027802 */ /* 0x010fe40000000f00 */
[----:B-123-5:R-:W-:Y:S05]  /*22020*/  CALL.REL.NOINC `($__internal_49_$__cuda_sm70_shflsync_idx_p) ;  /* 0x0000117000007944 */ /* 0x02efea0003c00000 */
[----:B------:R-:W-:Y:S01]  /*22030*/  MOV R2, R5 ;  /* 0x0000000500027202 */ /* 0x000fe20000000f00 */
[----:B------:R-:W-:Y:S05]  /*22040*/  BRA `(.L_x_2556) ;  /* 0xfffe7db000007947 */ /* 0x000fea000383ffff */
.L_x_2408:
[----:B-1----:R-:W-:Y:S01]  /*22050*/  IMAD.MOV.U32 R9, RZ, RZ, R12 ;  /* 0x000000ffff097224 */ /* 0x002fe200078e000c */
[----:B------:R-:W-:Y:S01]  /*22060*/  MOV R5, 0x3 ;  /* 0x0000000300057802 */ /* 0x000fe20000000f00 */
[----:B------:R-:W-:Y:S01]  /*22070*/  IMAD.MOV.U32 R3, RZ, RZ, 0x181f ;  /* 0x0000181fff037424 */ /* 0x000fe200078e00ff */
[----:B--2---:R-:W-:-:S02]  /*22080*/  MOV R2, 0x220a0 ;  /* 0x000220a000027802 */ /* 0x004fc40000000f00 */
[----:B---345:R-:W-:Y:S05]  /*22090*/  CALL.REL.NOINC `($__internal_49_$__cuda_sm70_shflsync_idx_p) ;  /* 0x0000110000007944 */ /* 0x038fea0003c00000 */
        /* <DEDUP_REMOVED lines=8> */
.L_x_2485:
[----:B------:R-:W-:Y:S01]  /*22120*/  IMAD.MOV.U32 R2, RZ, RZ, R215 ;  /* 0x000000ffff027224 */ /* 0x000fe200078e00d7 */
[----:B------:R-:W-:Y:S02]  /*22130*/  MOV R5, 0x2 ;  /* 0x0000000200057802 */ /* 0x000fe40000000f00 */
[----:B------:R-:W-:Y:S02]  /*22140*/  MOV R3, 0x22160 ;  /* 0x0002216000037802 */ /* 0x000fe40000000f00 */
[----:B------:R-:W-:Y:S05]  /*22150*/  CALL.REL.NOINC `($__internal_48_$__cuda_sm70_shflsync_bfly_p) ;  /* 0x00000ff000007944 */ /* 0x000fea0003c00000 */
[----:B------:R-:W-:Y:S01]  /*22160*/  MOV R0, R5 ;  /* 0x0000000500007202 */ /* 0x000fe20000000f00 */
[----:B------:R-:W-:Y:S05]  /*22170*/  BRA `(.L_x_2558) ;  /* 0xffff999000007947 */ /* 0x000fea000383ffff */
.L_x_2486:
[----:B------:R-:W-:Y:S01]  /*22180*/  IMAD.MOV.U32 R2, RZ, RZ, R0 ;  /* 0x000000ffff027224 */ /* 0x000fe200078e0000 */
[----:B------:R-:W-:Y:S02]  /*22190*/  MOV R5, 0x1 ;  /* 0x0000000100057802 */ /* 0x000fe40000000f00 */
[----:B------:R-:W-:Y:S02]  /*221a0*/  MOV R3, 0x221c0 ;  /* 0x000221c000037802 */ /* 0x000fe40000000f00 */
[----:B-1----:R-:W-:Y:S05]  /*221b0*/  CALL.REL.NOINC `($__internal_48_$__cuda_sm70_shflsync_bfly_p) ;  /* 0x00000f9000007944 */ /* 0x002fea0003c00000 */
[----:B------:R-:W-:Y:S01]  /*221c0*/  FADD.FTZ R0, R0, R5 ;  /* 0x0000000500007221 */ /* 0x000fe20000010000 */
[----:B------:R-:W-:Y:S02]  /*221d0*/  MOV R2, R219 ;  /* 0x000000db00027202 */ /* 0x000fe40000000f00 */
[----:B------:R-:W-:-:S02]  /*221e0*/  MOV R5, 0x2 ;  /* 0x0000000200057802 */ /* 0x000fc40000000f00 */
[----:B------:R-:W-:Y:S02]  /*221f0*/  MOV R3, 0x22210 ;  /* 0x0002221000037802 */ /* 0x000fe40000000f00 */
[----:B------:R-:W-:Y:S05]  /*22200*/  CALL.REL.NOINC `($__internal_48_$__cuda_sm70_shflsync_bfly_p) ;  /* 0x00000f4000007944 */ /* 0x000fea0003c00000 */
[----:B------:R-:W-:Y:S01]  /*22210*/  FADD.FTZ R4, R219, R5 ;  /* 0x00000005db047221 */ /* 0x000fe20000010000 */
[----:B------:R-:W-:Y:S02]  /*22220*/  MOV R5, 0x1 ;  /* 0x0000000100057802 */ /* 0x000fe40000000f00 */
[----:B------:R-:W-:Y:S02]  /*22230*/  MOV R3, 0x22260 ;  /* 0x0002226000037802 */ /* 0x000fe40000000f00 */
[----:B------:R-:W-:Y:S02]  /*22240*/  MOV R2, R4 ;  /* 0x0000000400027202 */ /* 0x000fe40000000f00 */
[----:B------:R-:W-:Y:S05]  /*22250*/  CALL.REL.NOINC `($__internal_48_$__cuda_sm70_shflsync_bfly_p) ;  /* 0x00000ef000007944 */ /* 0x000fea0003c00000 */
[----:B------:R-:W-:Y:S01]  /*22260*/  MOV R3, R5 ;  /* 0x0000000500037202 */ /* 0x000fe20000000f00 */
[----:B------:R-:W-:Y:S05]  /*22270*/  BRA `(.L_x_2559) ;  /* 0xffff990000007947 */ /* 0x000fea000383ffff */
.L_x_2493:
[----:B--234-:R-:W-:Y:S01]  /*22280*/  IMAD.MOV.U32 R9, RZ, RZ, R13 ;  /* 0x000000ffff097224 */ /* 0x01cfe200078e000d */
[----:B------:R-:W-:Y:S01]  /*22290*/  MOV R5, RZ ;  /* 0x000000ff00057202 */ /* 0x000fe20000000f00 */
[----:B------:R-:W-:Y:S01]  /*222a0*/  IMAD.MOV.U32 R3, RZ, RZ, 0x181f ;  /* 0x0000181fff037424 */ /* 0x000fe200078e00ff */
[----:B------:R-:W-:Y:S02]  /*222b0*/  MOV R2, 0x222d0 ;  /* 0x000222d000027802 */ /* 0x000fe40000000f00 */
[----:B-1----:R-:W-:Y:S05]  /*222c0*/  CALL.REL.NOINC `($__internal_49_$__cuda_sm70_shflsync_idx_p) ;  /* 0x00000ed000007944 */ /* 0x002fea0003c00000 */
[----:B------:R-:W-:Y:S01]  /*222d0*/  MOV R10, R5 ;  /* 0x00000005000a7202 */ /* 0x000fe20000000f00 */
[----:B------:R-:W-:Y:S05]  /*222e0*/  BRA `(.L_x_2560) ;  /* 0xffffb58000007947 */ /* 0x000fea000383ffff */
.L_x_2494:
[----:B------:R-:W-:Y:S01]  /*222f0*/  IMAD.MOV.U32 R9, RZ, RZ, R14 ;  /* 0x000000ffff097224 */ /* 0x000fe200078e000e */
[----:B------:R-:W-:Y:S01]  /*22300*/  MOV R5, RZ ;  /* 0x000000ff00057202 */ /* 0x000fe20000000f00 */
[----:B------:R-:W-:Y:S01]  /*22310*/  IMAD.MOV.U32 R3, RZ, RZ, 0x181f ;  /* 0x0000181fff037424 */ /* 0x000fe200078e00ff */
[----:B------:R-:W-:-:S02]  /*22320*/  MOV R2, 0x22340 ;  /* 0x0002234000027802 */ /* 0x000fc40000000f00 */
[----:B-123--:R-:W-:Y:S05]  /*22330*/  CALL.REL.NOINC `($__internal_49_$__cuda_sm70_shflsync_idx_p) ;  /* 0x00000e6000007944 */ /* 0x00efea0003c00000 */
[----:B------:R-:W-:Y:S01]  /*22340*/  MOV R2, R5 ;  /* 0x0000000500027202 */ /* 0x000fe20000000f00 */
[----:B------:R-:W-:Y:S05]  /*22350*/  BRA `(.L_x_2561) ;  /* 0xffffb53000007947 */ /* 0x000fea000383ffff */
.L_x_2497:
[----:B--2---:R-:W-:Y:S01]  /*22360*/  IMAD.MOV.U32 R9, RZ, RZ, R13 ;  /* 0x000000ffff097224 */ /* 0x004fe200078e000d */
[----:B------:R-:W-:Y:S01]  /*22370*/  MOV R5, 0x1 ;  /* 0x0000000100057802 */ /* 0x000fe20000000f00 */
[----:B------:R-:W-:Y:S01]  /*22380*/  IMAD.MOV.U32 R3, RZ, RZ, 0x181f ;  /* 0x0000181fff037424 */ /* 0x000fe200078e00ff */
[----:B------:R-:W-:-:S02]  /*22390*/  MOV R2, 0x223b0 ;  /* 0x000223b000027802 */ /* 0x000fc40000000f00 */
[----:B-1-34-:R-:W-:Y:S05]  /*223a0*/  CALL.REL.NOINC `($__internal_49_$__cuda_sm70_shflsync_idx_p) ;  /* 0x00000df000007944 */ /* 0x01afea0003c00000 */
        /* <DEDUP_REMOVED lines=8> */
.L_x_2500:
[----:B--2---:R-:W-:Y:S01]  /*22430*/  IMAD.MOV.U32 R9, RZ, RZ, R13 ;  /* 0x000000ffff097224 */ /* 0x004fe200078e000d */
[----:B------:R-:W-:Y:S01]  /*22440*/  MOV R5, 0x2 ;  /* 0x0000000200057802 */ /* 0x000fe20000000f00 */
[----:B------:R-:W-:Y:S01]  /*22450*/  IMAD.MOV.U32 R3, RZ, RZ, 0x181f ;  /* 0x0000181fff037424 */ /* 0x000fe200078e00ff */
[----:B------:R-:W-:Y:S02]  /*22460*/  MOV R2, 0x22480 ;  /* 0x0002248000027802 */ /* 0x000fe40000000f00 */
[----:B-1-34-:R-:W-:Y:S05]  /*22470*/  CALL.REL.NOINC `($__internal_49_$__cuda_sm70_shflsync_idx_p) ;  /* 0x00000d2000007944 */ /* 0x01afea0003c00000 */
[----:B------:R-:W-:Y:S01]  /*22480*/  MOV R10, R5 ;  /* 0x00000005000a7202 */ /* 0x000fe20000000f00 */
[----:B------:R-:W-:Y:S05]  /*22490*/  BRA `(.L_x_2563) ;  /* 0xffffb74000007947 */ /* 0x000fea000383ffff */
.L_x_2501:
[----:B--2---:R-:W-:Y:S01]  /*224a0*/  IMAD.MOV.U32 R9, RZ, RZ, R14 ;  /* 0x000000ffff097224 */ /* 0x004fe200078e000e */
[----:B------:R-:W-:Y:S01]  /*224b0*/  MOV R5, 0x2 ;  /* 0x0000000200057802 */ /* 0x000fe20000000f00 */
[----:B------:R-:W-:Y:S01]  /*224c0*/  IMAD.MOV.U32 R3, RZ, RZ, 0x181f ;  /* 0x0000181fff037424 */ /* 0x000fe200078e00ff */
[----:B------:R-:W-:Y:S02]  /*224d0*/  MOV R2, 0x224f0 ;  /* 0x000224f000027802 */ /* 0x000fe40000000f00 */
[----:B-1-34-:R-:W-:Y:S05]  /*224e0*/  CALL.REL.NOINC `($__internal_49_$__cuda_sm70_shflsync_idx_p) ;  /* 0x00000cb000007944 */ /* 0x01afea0003c00000 */
[----:B------:R-:W-:Y:S01]  /*224f0*/  MOV R2, R5 ;  /* 0x0000000500027202 */ /* 0x000fe20000000f00 */
[----:B------:R-:W-:Y:S05]  /*22500*/  BRA `(.L_x_2564) ;  /* 0xffffb6f000007947 */ /* 0x000fea000383ffff */
.L_x_2504:
[----:B---3--:R-:W-:Y:S01]  /*22510*/  IMAD.MOV.U32 R9, RZ, RZ, R13 ;  /* 0x000000ffff097224 */ /* 0x008fe200078e000d */
[----:B------:R-:W-:Y:S01]  /*22520*/  MOV R5, 0x3 ;  /* 0x0000000300057802 */ /* 0x000fe20000000f00 */
[----:B------:R-:W-:Y:S01]  /*22530*/  IMAD.MOV.U32 R3, RZ, RZ, 0x181f ;  /* 0x0000181fff037424 */ /* 0x000fe200078e00ff */
[----:B----4-:R-:W-:-:S02]  /*22540*/  MOV R2, 0x22560 ;  /* 0x0002256000027802 */ /* 0x010fc40000000f00 */
[----:B-12---:R-:W-:Y:S05]  /*22550*/  CALL.REL.NOINC `($__internal_49_$__cuda_sm70_shflsync_idx_p) ;  /* 0x00000c4000007944 */ /* 0x006fea0003c00000 */
        /* <DEDUP_REMOVED lines=8> */
.L_x_2506:
[----:B------:R-:W-:Y:S01]  /*225e0*/  IMAD.MOV.U32 R9, RZ, RZ, R16 ;  /* 0x000000ffff097224 */ /* 0x000fe200078e0010 */
[----:B------:R-:W-:Y:S01]  /*225f0*/  MOV R5, RZ ;  /* 0x000000ff00057202 */ /* 0x000fe20000000f00 */
[----:B------:R-:W-:Y:S01]  /*22600*/  IMAD.MOV.U32 R3, RZ, RZ, 0x1c1f ;  /* 0x00001c1fff037424 */ /* 0x000fe200078e00ff */
[----:B------:R-:W-:Y:S02]  /*22610*/  MOV R2, 0x22630 ;  /* 0x0002263000027802 */ /* 0x000fe40000000f00 */
[----:B------:R-:W-:Y:S05]  /*22620*/  CALL.REL.NOINC `($__internal_49_$__cuda_sm70_shflsync_idx_p) ;  /* 0x00000b7000007944 */ /* 0x000fea0003c00000 */
[----:B------:R-:W-:Y:S01]  /*22630*/  MOV R4, R5 ;  /* 0x0000000500047202 */ /* 0x000fe20000000f00 */
[----:B------:R-:W-:Y:S05]  /*22640*/  BRA `(.L_x_2566) ;  /* 0xffffbab000007947 */ /* 0x000fea000383ffff */
.L_x_2507:
[----:B------:R-:W-:Y:S01]  /*22650*/  IMAD.MOV.U32 R9, RZ, RZ, R17 ;  /* 0x000000ffff097224 */ /* 0x000fe200078e0011 */
[----:B------:R-:W-:Y:S01]  /*22660*/  MOV R5, RZ ;  /* 0x000000ff00057202 */ /* 0x000fe20000000f00 */
[----:B------:R-:W-:Y:S01]  /*22670*/  IMAD.MOV.U32 R3, RZ, RZ, 0x1c1f ;  /* 0x00001c1fff037424 */ /* 0x000fe200078e00ff */
[----:B------:R-:W-:Y:S02]  /*22680*/  MOV R2, 0x226a0 ;  /* 0x000226a000027802 */ /* 0x000fe40000000f00 */
[----:B-12---:R-:W-:Y:S05]  /*22690*/  CALL.REL.NOINC `($__internal_49_$__cuda_sm70_shflsync_idx_p) ;  /* 0x00000b0000007944 */ /* 0x006fea0003c00000 */
[----:B------:R-:W-:Y:S01]  /*226a0*/  MOV R0, R5 ;  /* 0x0000000500007202 */ /* 0x000fe20000000f00 */
[----:B------:R-:W-:Y:S05]  /*226b0*/  BRA `(.L_x_2567) ;  /* 0xffffba6000007947 */ /* 0x000fea000383ffff */
.L_x_2510:
        /* <DEDUP_REMOVED lines=13> */
.L_x_2514:
[----:B------:R-:W-:Y:S01]  /*22790*/  IMAD.MOV.U32 R9, RZ, RZ, R11 ;  /* 0x000000ffff097224 */ /* 0x000fe200078e000b */
[----:B------:R-:W-:Y:S01]  /*227a0*/  MOV R5, RZ ;  /* 0x000000ff00057202 */ /* 0x000fe20000000f00 */
[----:B------:R-:W-:Y:S01]  /*227b0*/  IMAD.MOV.U32 R3, RZ, RZ, 0x181f ;  /* 0x0000181fff037424 */ /* 0x000fe200078e00ff */
[----:B------:R-:W-:Y:S02]  /*227c0*/  MOV R2, 0x227e0 ;  /* 0x000227e000027802 */ /* 0x000fe40000000f00 */
[----:B------:R-:W-:Y:S05]  /*227d0*/  CALL.REL.NOINC `($__internal_49_$__cuda_sm70_shflsync_idx_p) ;  /* 0x000009c000007944 */ /* 0x000fea0003c00000 */
[----:B------:R-:W-:Y:S01]  /*227e0*/  MOV R10, R5 ;  /* 0x00000005000a7202 */ /* 0x000fe20000000f00 */
[----:B------:R-:W-:Y:S05]  /*227f0*/  BRA `(.L_x_2569) ;  /* 0xffffda7000007947 */ /* 0x000fea000383ffff */
.L_x_2515:
[----:B------:R-:W-:Y:S01]  /*22800*/  IMAD.MOV.U32 R9, RZ, RZ, R14 ;  /* 0x000000ffff097224 */ /* 0x000fe200078e000e */
[----:B------:R-:W-:Y:S01]  /*22810*/  MOV R5, RZ ;  /* 0x000000ff00057202 */ /* 0x000fe20000000f00 */
[----:B------:R-:W-:Y:S01]  /*22820*/  IMAD.MOV.U32 R3, RZ, RZ, 0x181f ;  /* 0x0000181fff037424 */ /* 0x000fe200078e00ff */
[----:B------:R-:W-:Y:S02]  /*22830*/  MOV R2, 0x22850 ;  /* 0x0002285000027802 */ /* 0x000fe40000000f00 */
[----:B-12---:R-:W-:Y:S05]  /*22840*/  CALL.REL.NOINC `($__internal_49_$__cuda_sm70_shflsync_idx_p) ;  /* 0x0000095000007944 */ /* 0x006fea0003c00000 */
[----:B------:R-:W-:Y:S01]  /*22850*/  MOV R2, R5 ;  /* 0x0000000500027202 */ /* 0x000fe20000000f00 */
[----:B------:R-:W-:Y:S05]  /*22860*/  BRA `(.L_x_2570) ;  /* 0xffffda2000007947 */ /* 0x000fea000383ffff */
.L_x_2518:
[----:B--2---:R-:W-:Y:S01]  /*22870*/  IMAD.MOV.U32 R9, RZ, RZ, R11 ;  /* 0x000000ffff097224 */ /* 0x004fe200078e000b */
[----:B------:R-:W-:Y:S01]  /*22880*/  MOV R5, 0x1 ;  /* 0x0000000100057802 */ /* 0x000fe20000000f00 */
[----:B------:R-:W-:Y:S01]  /*22890*/  IMAD.MOV.U32 R3, RZ, RZ, 0x181f ;  /* 0x0000181fff037424 */ /* 0x000fe200078e00ff */
[----:B----4-:R-:W-:-:S02]  /*228a0*/  MOV R2, 0x228c0 ;  /* 0x000228c000027802 */ /* 0x010fc40000000f00 */
[----:B-1-3--:R-:W-:Y:S05]  /*228b0*/  CALL.REL.NOINC `($__internal_49_$__cuda_sm70_shflsync_idx_p) ;  /* 0x000008e000007944 */ /* 0x00afea0003c00000 */
        /* <DEDUP_REMOVED lines=8> */
.L_x_2521:
[----:B-1----:R-:W-:Y:S01]  /*22940*/  IMAD.MOV.U32 R9, RZ, RZ, R11 ;  /* 0x000000ffff097224 */ /* 0x002fe200078e000b */
[----:B------:R-:W-:Y:S01]  /*22950*/  MOV R5, 0x2 ;  /* 0x0000000200057802 */ /* 0x000fe20000000f00 */
[----:B------:R-:W-:Y:S01]  /*22960*/  IMAD.MOV.U32 R3, RZ, RZ, 0x181f ;  /* 0x0000181fff037424 */ /* 0x000fe200078e00ff */
[----:B----4-:R-:W-:Y:S02]  /*22970*/  MOV R2, 0x22990 ;  /* 0x0002299000027802 */ /* 0x010fe40000000f00 */
[----:B--23--:R-:W-:Y:S05]  /*22980*/  CALL.REL.NOINC `($__internal_49_$__cuda_sm70_shflsync_idx_p) ;  /* 0x0000081000007944 */ /* 0x00cfea0003c00000 */
[----:B------:R-:W-:Y:S01]  /*22990*/  MOV R10, R5 ;  /* 0x00000005000a7202 */ /* 0x000fe20000000f00 */
[----:B------:R-:W-:Y:S05]  /*229a0*/  BRA `(.L_x_2572) ;  /* 0xffffdc4000007947 */ /* 0x000fea000383ffff */
.L_x_2522:
[----:B------:R-:W-:Y:S01]  /*229b0*/  IMAD.MOV.U32 R9, RZ, RZ, R14 ;  /* 0x000000ffff097224 */ /* 0x000fe200078e000e */
[----:B------:R-:W-:Y:S01]  /*229c0*/  MOV R5, 0x2 ;  /* 0x0000000200057802 */ /* 0x000fe20000000f00 */
[----:B------:R-:W-:Y:S01]  /*229d0*/  IMAD.MOV.U32 R3, RZ, RZ, 0x181f ;  /* 0x0000181fff037424 */ /* 0x000fe200078e00ff */
[----:B----4-:R-:W-:Y:S02]  /*229e0*/  MOV R2, 0x22a00 ;  /* 0x00022a0000027802 */ /* 0x010fe40000000f00 */
[----:B-123--:R-:W-:Y:S05]  /*229f0*/  CALL.REL.NOINC `($__internal_49_$__cuda_sm70_shflsync_idx_p) ;  /* 0x000007a000007944 */ /* 0x00efea0003c00000 */
[----:B------:R-:W-:Y:S01]  /*22a00*/  MOV R2, R5 ;  /* 0x0000000500027202 */ /* 0x000fe20000000f00 */
[----:B------:R-:W-:Y:S05]  /*22a10*/  BRA `(.L_x_2573) ;  /* 0xffffdbf000007947 */ /* 0x000fea000383ffff */
.L_x_2525:
[----:B-1----:R-:W-:Y:S01]  /*22a20*/  IMAD.MOV.U32 R9, RZ, RZ, R11 ;  /* 0x000000ffff097224 */ /* 0x002fe200078e000b */
[----:B------:R-:W-:Y:S01]  /*22a30*/  MOV R5, 0x3 ;  /* 0x0000000300057802 */ /* 0x000fe20000000f00 */
[----:B------:R-:W-:Y:S01]  /*22a40*/  IMAD.MOV.U32 R3, RZ, RZ, 0x181f ;  /* 0x0000181fff037424 */ /* 0x000fe200078e00ff */
[----:B------:R-:W-:-:S02]  /*22a50*/  MOV R2, 0x22a70 ;  /* 0x00022a7000027802 */ /* 0x000fc40000000f00 */
[----:B--234-:R-:W-:Y:S05]  /*22a60*/  CALL.REL.NOINC `($__internal_49_$__cuda_sm70_shflsync_idx_p) ;  /* 0x0000073000007944 */ /* 0x01cfea0003c00000 */
        /* <DEDUP_REMOVED lines=8> */
.L_x_2527:
[----:B------:R-:W-:Y:S01]  /*22af0*/  IMAD.MOV.U32 R9, RZ, RZ, R114 ;  /* 0x000000ffff097224 */ /* 0x000fe200078e0072 */
[----:B------:R-:W-:Y:S01]  /*22b00*/  MOV R5, RZ ;  /* 0x000000ff00057202 */ /* 0x000fe20000000f00 */
[----:B------:R-:W-:Y:S01]  /*22b10*/  IMAD.MOV.U32 R3, RZ, RZ, 0x1f ;  /* 0x0000001fff037424 */ /* 0x000fe200078e00ff */
[----:B------:R-:W-:Y:S02]  /*22b20*/  MOV R2, 0x22b40 ;  /* 0x00022b4000027802 */ /* 0x000fe40000000f00 */
[----:B------:R-:W-:Y:S05]  /*22b30*/  CALL.REL.NOINC `($__internal_49_$__cuda_sm70_shflsync_idx_p) ;  /* 0x0000066000007944 */ /* 0x000fea0003c00000 */
[----:B------:R-:W-:Y:S01]  /*22b40*/  MOV R10, R5 ;  /* 0x00000005000a7202 */ /* 0x000fe20000000f00 */
[----:B------:R-:W-:Y:S05]  /*22b50*/  BRA `(.L_x_2575) ;  /* 0xffffde6000007947 */ /* 0x000fea000383ffff */
.L_x_2528:
[----:B------:R-:W-:Y:S01]  /*22b60*/  IMAD.MOV.U32 R9, RZ, RZ, R114 ;  /* 0x000000ffff097224 */ /* 0x000fe200078e0072 */
[----:B------:R-:W-:Y:S01]  /*22b70*/  MOV R5, 0x1 ;  /* 0x0000000100057802 */ /* 0x000fe20000000f00 */
[----:B------:R-:W-:Y:S01]  /*22b80*/  IMAD.MOV.U32 R3, RZ, RZ, 0x1f ;  /* 0x0000001fff037424 */ /* 0x000fe200078e00ff */
[----:B------:R-:W-:Y:S02]  /*22b90*/  MOV R2, 0x22bb0 ;  /* 0x00022bb000027802 */ /* 0x000fe40000000f00 */
[----:B-12---:R-:W-:Y:S05]  /*22ba0*/  CALL.REL.NOINC `($__internal_49_$__cuda_sm70_shflsync_idx_p) ;  /* 0x000005f000007944 */ /* 0x006fea0003c00000 */
[----:B------:R-:W-:Y:S01]  /*22bb0*/  MOV R8, R5 ;  /* 0x0000000500087202 */ /* 0x000fe20000000f00 */
[----:B------:R-:W-:Y:S05]  /*22bc0*/  BRA `(.L_x_2576) ;  /* 0xffffde1000007947 */ /* 0x000fea000383ffff */
.L_x_2529:
[----:B------:R-:W-:Y:S02]  /*22bd0*/  MOV R2, 0x1 ;  /* 0x0000000100027802 */ /* 0x000fe40000000f00 */
[----:B------:R-:W-:-:S02]  /*22be0*/  MOV R3, 0x22c00 ;  /* 0x00022c0000037802 */ /* 0x000fc40000000f00 */
[----:B-1234-:R-:W-:Y:S05]  /*22bf0*/  CALL.REL.NOINC `($__internal_50_$__cuda_sm70_shflsync_up_p) ;  /* 0x000005f000007944 */ /* 0x01efea0003c00000 */
[----:B------:R-:W-:Y:S05]  /*22c00*/  BRA `(.L_x_2577) ;  /* 0xffffdf0000007947 */ /* 0x000fea000383ffff */
.L_x_2530:
[----:B------:R-:W-:Y:S02]  /*22c10*/  MOV R2, 0x2 ;  /* 0x0000000200027802 */ /* 0x000fe40000000f00 */
[----:B------:R-:W-:-:S02]  /*22c20*/  MOV R3, 0x22c40 ;  /* 0x00022c4000037802 */ /* 0x000fc40000000f00 */
[----:B--2-4-:R-:W-:Y:S05]  /*22c30*/  CALL.REL.NOINC `($__internal_50_$__cuda_sm70_shflsync_up_p) ;  /* 0x000005b000007944 */ /* 0x014fea0003c00000 */
[----:B------:R-:W-:Y:S01]  /*22c40*/  SEL R3, R4, RZ, P1 ;  /* 0x000000ff04037207 */ /* 0x000fe20000800000 */
[----:B------:R-:W-:-:S04]  /*22c50*/  IMAD.MOV.U32 R2, RZ, RZ, 0x4 ;  /* 0x00000004ff027424 */ /* 0x000fc800078e00ff */
[----:B------:R-:W-:Y:S01]  /*22c60*/  IMAD.IADD R0, R0, 0x1, R3 ;  /* 0x0000000100007824 */ /* 0x000fe200078e0203 */
        /* <DEDUP_REMOVED lines=21> */
.L_x_2534:
[----:B------:R-:W-:Y:S02]  /*22dc0*/  MOV R2, 0x1 ;  /* 0x0000000100027802 */ /* 0x000fe40000000f00 */
[----:B------:R-:W-:Y:S02]  /*22dd0*/  MOV R3, 0x22df0 ;  /* 0x00022df000037802 */ /* 0x000fe40000000f00 */
[----:B------:R-:W-:Y:S05]  /*22de0*/  CALL.REL.NOINC `($__internal_50_$__cuda_sm70_shflsync_up_p) ;  /* 0x0000040000007944 */ /* 0x000fea0003c00000 */
[----:B------:R-:W-:Y:S01]  /*22df0*/  MOV R2, R4 ;  /* 0x0000000400027202 */ /* 0x000fe20000000f00 */
[----:B------:R-:W-:Y:S05]  /*22e00*/  BRA `(.L_x_2579) ;  /* 0xffffdf6000007947 */ /* 0x000fea000383ffff */
.L_x_2535:
        /* <DEDUP_REMOVED lines=27> */
.L_x_2537:
[----:B------:R-:W-:Y:S02]  /*22fc0*/  SEL R0, RZ, 0x1, P0 ;  /* 0x00000001ff007807 */ /* 0x000fe40000000000 */
[----:B------:R-:W-:Y:S02]  /*22fd0*/  MOV R2, 0x22ff0 ;  /* 0x00022ff000027802 */ /* 0x000fe40000000f00 */
[----:B-1----:R-:W-:Y:S05]  /*22fe0*/  CALL.REL.NOINC `($__internal_51_$__cuda_sm70_votesync_ballot) ;  /* 0x0000027000007944 */ /* 0x002fea0003c00000 */
[----:B------:R-:W-:Y:S01]  /*22ff0*/  MOV R11, R0 ;  /* 0x00000000000b7202 */ /* 0x000fe20000000f00 */
[----:B------:R-:W-:Y:S05]  /*23000*/  BRA `(.L_x_2581) ;  /* 0xffffdef000007947 */ /* 0x000fea000383ffff */
.L_x_2538:
[----:B------:R-:W-:Y:S01]  /*23010*/  IMAD.MOV.U32 R9, RZ, RZ, R6 ;  /* 0x000000ffff097224 */ /* 0x000fe200078e0006 */
[----:B------:R-:W-:Y:S01]  /*23020*/  MOV R5, R0 ;  /* 0x0000000000057202 */ /* 0x000fe20000000f00 */
[----:B------:R-:W-:Y:S01]  /*23030*/  IMAD.MOV.U32 R3, RZ, RZ, 0x1f ;  /* 0x0000001fff037424 */ /* 0x000fe200078e00ff */
[----:B--2---:R-:W-:Y:S02]  /*23040*/  MOV R2, 0x23060 ;  /* 0x0002306000027802 */ /* 0x004fe40000000f00 */
[----:B-1----:R-:W-:Y:S05]  /*23050*/  CALL.REL.NOINC `($__internal_49_$__cuda_sm70_shflsync_idx_p) ;  /* 0x0000014000007944 */ /* 0x002fea0003c00000 */
[----:B------:R-:W-:Y:S01]  /*23060*/  IMAD.MOV.U32 R8, RZ, RZ, R5 ;  /* 0x000000ffff087224 */ /* 0x000fe200078e0005 */
[----:B------:R-:W-:Y:S01]  /*23070*/  MOV R5, R0 ;  /* 0x0000000000057202 */ /* 0x000fe20000000f00 */
[----:B------:R-:W-:Y:S01]  /*23080*/  IMAD.MOV.U32 R9, RZ, RZ, R7 ;  /* 0x000000ffff097224 */ /* 0x000fe200078e0007 */
[----:B------:R-:W-:-:S02]  /*23090*/  MOV R3, 0x1f ;  /* 0x0000001f00037802 */ /* 0x000fc40000000f00 */
[----:B------:R-:W-:Y:S02]  /*230a0*/  MOV R2, 0x230c0 ;  /* 0x000230c000027802 */ /* 0x000fe40000000f00 */
[----:B------:R-:W-:Y:S05]  /*230b0*/  CALL.REL.NOINC `($__internal_49_$__cuda_sm70_shflsync_idx_p) ;  /* 0x000000e000007944 */ /* 0x000fea0003c00000 */
[----:B------:R-:W-:Y:S01]  /*230c0*/  MOV R7, R5 ;  /* 0x0000000500077202 */ /* 0x000fe20000000f00 */
[----:B------:R-:W-:Y:S05]  /*230d0*/  BRA `(.L_x_2582) ;  /* 0xffffde9000007947 */ /* 0x000fea000383ffff */
.L_x_2541:
[----:B------:R-:W-:Y:S01]  /*230e0*/  IMAD.MOV.U32 R9, RZ, RZ, R4 ;  /* 0x000000ffff097224 */ /* 0x000fe200078e0004 */
[----:B------:R-:W-:Y:S01]  /*230f0*/  MOV R5, R0 ;  /* 0x0000000000057202 */ /* 0x000fe20000000f00 */
[----:B------:R-:W-:Y:S01]  /*23100*/  IMAD.MOV.U32 R3, RZ, RZ, 0x1f ;  /* 0x0000001fff037424 */ /* 0x000fe200078e00ff */
[----:B--2---:R-:W-:Y:S02]  /*23110*/  MOV R2, 0x23130 ;  /* 0x0002313000027802 */ /* 0x004fe40000000f00 */
[----:B-1--4-:R-:W-:Y:S05]  /*23120*/  CALL.REL.NOINC `($__internal_49_$__cuda_sm70_shflsync_idx_p) ;  /* 0x0000007000007944 */ /* 0x012fea0003c00000 */
[----:B------:R-:W-:Y:S01]  /*23130*/  MOV R13, R5 ;  /* 0x00000005000d7202 */ /* 0x000fe20000000f00 */
[----:B------:R-:W-:Y:S05]  /*23140*/  BRA `(.L_x_2540) ;  /* 0xffffde8000007947 */ /* 0x000fea000383ffff */
        .weak           $__internal_48_$__cuda_sm70_shflsync_bfly_p
        .type           $__internal_48_$__cuda_sm70_shflsync_bfly_p,@function
        .size           $__internal_48_$__cuda_sm70_shflsync_bfly_p,($__internal_49_$__cuda_sm70_shflsync_idx_p - $__internal_48_$__cuda_sm70_shflsync_bfly_p)
$__internal_48_$__cuda_sm70_shflsync_bfly_p:
[----:B------:R-:W-:Y:S04]  /*23150*/  WARPSYNC R6 ;  /* 0x0000000600007348 */ /* 0x000fe80003800000 */
[----:B------:R1:W2:Y:S02]  /*23160*/  SHFL.BFLY PT, R5, R2, R5, R7 ;  /* 0x0c00000502057389 */ /* 0x0002a400000e0007 */
[----:B-1----:R-:W-:-:S02]  /*23170*/  MOV R2, R3 ;  /* 0x0000000300027202 */ /* 0x002fc40000000f00 */
[----:B------:R-:W-:-:S04]  /*23180*/  MOV R3, 0x0 ;  /* 0x0000000000037802 */ /* 0x000fc80000000f00 */
[----:B--2---:R-:W-:Y:S05]  /*23190*/  RET.REL.NODEC R2 `(_ZN7cutlass13device_kernelIN5flash19enable_sm80_to_sm89INS1_16FlashAttnFwdSm80INS1_25CollectiveMainloopFwdSm80ILi8ELi1ELb0EN4cute5tupleIJNS5_1CILi128EEENS7_ILi48EEENS7_ILi256EEEEEELi256ENS_6half_tEfNS_4arch4Sm80ELb1ELb0ELb1ELb1ELb0ELb1ELb1ELb1EEENS1_21CollectiveEpilogueFwdINS6_IJS8_SA_S9_EEENS6_IJNS7_ILi1EEESI_SI_EEESC_SE_Li256ELb1ELb1ELb1ELb0EEENS1_36VarlenDynamicPersistentTileSchedulerILi128ELi48ELi256ELi256ELb1ELb1ELb0ELb1ELb1ELb1EEEEEEEEEvNT_6ParamsE) ;  /* 0xfffdce6002007950 */ /* 0x004fea0003c3ffff */
        .weak           $__internal_49_$__cuda_sm70_shflsync_idx_p
        .type           $__internal_49_$__cuda_sm70_shflsync_idx_p,@function
        .size           $__internal_49_$__cuda_sm70_shflsync_idx_p,($__internal_50_$__cuda_sm70_shflsync_up_p - $__internal_49_$__cuda_sm70_shflsync_idx_p)
$__internal_49_$__cuda_sm70_shflsync_idx_p:
[----:B------:R-:W-:-:S04]  /*231a0*/  MOV R115, 0xffffffff ;  /* 0xffffffff00737802 */ /* 0x000fc80000000f00 */
[----:B------:R-:W-:Y:S04]  /*231b0*/  WARPSYNC R115 ;  /* 0x0000007300007348 */ /* 0x000fe80003800000 */
[----:B------:R1:W2:Y:S02]  /*231c0*/  SHFL.IDX PT, R5, R9, R5, R3 ;  /* 0x0000000509057389 */ /* 0x0002a400000e0003 */
[----:B-1----:R-:W-:-:S04]  /*231d0*/  MOV R3, 0x0 ;  /* 0x0000000000037802 */ /* 0x002fc80000000f00 */
[----:B--2---:R-:W-:Y:S05]  /*231e0*/  RET.REL.NODEC R2 `(_ZN7cutlass13device_kernelIN5flash19enable_sm80_to_sm89INS1_16FlashAttnFwdSm80INS1_25CollectiveMainloopFwdSm80ILi8ELi1ELb0EN4cute5tupleIJNS5_1CILi128EEENS7_ILi48EEENS7_ILi256EEEEEELi256ENS_6half_tEfNS_4arch4Sm80ELb1ELb0ELb1ELb1ELb0ELb1ELb1ELb1EEENS1_21CollectiveEpilogueFwdINS6_IJS8_SA_S9_EEENS6_IJNS7_ILi1EEESI_SI_EEESC_SE_Li256ELb1ELb1ELb1ELb0EEENS1_36VarlenDynamicPersistentTileSchedulerILi128ELi48ELi256ELi256ELb1ELb1ELb0ELb1ELb1ELb1EEEEEEEEEvNT_6ParamsE) ;  /* 0xfffdce1002007950 */ /* 0x004fea0003c3ffff */
        .weak           $__internal_50_$__cuda_sm70_shflsync_up_p
        .type           $__internal_50_$__cuda_sm70_shflsync_up_p,@function
        .size           $__internal_50_$__cuda_sm70_shflsync_up_p,($__internal_51_$__cuda_sm70_votesync_ballot - $__internal_50_$__cuda_sm70_shflsync_up_p)
$__internal_50_$__cuda_sm70_shflsync_up_p:
[----:B------:R-:W-:Y:S02]  /*231f0*/  IMAD.MOV.U32 R4, RZ, RZ, RZ ;  /* 0x000000ffff047224 */ /* 0x000fe400078e00ff */
[----:B------:R-:W-:-:S04]  /*23200*/  IMAD.MOV.U32 R9, RZ, RZ, -0x1 ;  /* 0xffffffffff097424 */ /* 0x000fc800078e00ff */
[----:B------:R-:W-:Y:S04]  /*23210*/  WARPSYNC R9 ;  /* 0x0000000900007348 */ /* 0x000fe80003800000 */
[----:B------:R1:W2:Y:S02]  /*23220*/  SHFL.UP PT, R4, R0, R2, R4 ;  /* 0x0400000200047389 */ /* 0x0002a400000e0004 */
[----:B-1----:R-:W-:Y:S02]  /*23230*/  MOV R2, R3 ;  /* 0x0000000300027202 */ /* 0x002fe40000000f00 */
[----:B------:R-:W-:-:S04]  /*23240*/  MOV R3, 0x0 ;  /* 0x0000000000037802 */ /* 0x000fc80000000f00 */
[----:B--2---:R-:W-:Y:S05]  /*23250*/  RET.REL.NODEC R2 `(_ZN7cutlass13device_kernelIN5flash19enable_sm80_to_sm89INS1_16FlashAttnFwdSm80INS1_25CollectiveMainloopFwdSm80ILi8ELi1ELb0EN4cute5tupleIJNS5_1CILi128EEENS7_ILi48EEENS7_ILi256EEEEEELi256ENS_6half_tEfNS_4arch4Sm80ELb1ELb0ELb1ELb1ELb0ELb1ELb1ELb1EEENS1_21CollectiveEpilogueFwdINS6_IJS8_SA_S9_EEENS6_IJNS7_ILi1EEESI_SI_EEESC_SE_Li256ELb1ELb1ELb1ELb0EEENS1_36VarlenDynamicPersistentTileSchedulerILi128ELi48ELi256ELi256ELb1ELb1ELb0ELb1ELb1ELb1EEEEEEEEEvNT_6ParamsE) ;  /* 0xfffdcda002007950 */ /* 0x004fea0003c3ffff */
        .weak           $__internal_51_$__cuda_sm70_votesync_ballot
        .type           $__internal_51_$__cuda_sm70_votesync_ballot,@function
        .size           $__internal_51_$__cuda_sm70_votesync_ballot,(.L_x_5207 - $__internal_51_$__cuda_sm70_votesync_ballot)
$__internal_51_$__cuda_sm70_votesync_ballot:
[----:B------:R-:W-:Y:S01]  /*23260*/  ISETP.NE.U32.AND P0, PT, R0, 0x1, PT ;  /* 0x000000010000780c */ /* 0x000fe20003f05070 */
[----:B------:R-:W-:-:S04]  /*23270*/  IMAD.MOV.U32 R3, RZ, RZ, -0x1 ;  /* 0xffffffffff037424 */ /* 0x000fc800078e00ff */
[----:B------:R-:W-:Y:S08]  /*23280*/  WARPSYNC R3 ;  /* 0x0000000300007348 */ /* 0x000ff00003800000 */
[----:B------:R-:W-:-:S04]  /*23290*/  VOTE.ANY R0, PT, !P0 ;  /* 0x0000000000007806 */ /* 0x000fc800040e0100 */
[----:B------:R-:W-:Y:S01]  /*232a0*/  LOP3.LUT R0, R0, R3, RZ, 0xc0, !PT ;  /* 0x0000000300007212 */ /* 0x000fe200078ec0ff */
[----:B------:R-:W-:-:S04]  /*232b0*/  IMAD.MOV.U32 R3, RZ, RZ, 0x0 ;  /* 0x00000000ff037424 */ /* 0x000fc800078e00ff */
[----:B------:R-:W-:Y:S05]  /*232c0*/  RET.REL.NODEC R2 `(_ZN7cutlass13device_kernelIN5flash19enable_sm80_to_sm89INS1_16FlashAttnFwdSm80INS1_25CollectiveMainloopFwdSm80ILi8ELi1ELb0EN4cute5tupleIJNS5_1CILi128EEENS7_ILi48EEENS7_ILi256EEEEEELi256ENS_6half_tEfNS_4arch4Sm80ELb1ELb0ELb1ELb1ELb0ELb1ELb1ELb1EEENS1_21CollectiveEpilogueFwdINS6_IJS8_SA_S9_EEENS6_IJNS7_ILi1EEESI_SI_EEESC_SE_Li256ELb1ELb1ELb1ELb0EEENS1_36VarlenDynamicPersistentTileSchedulerILi128ELi48ELi256ELi256ELb1ELb1ELb0ELb1ELb1ELb1EEEEEEEEEvNT_6ParamsE) ;  /* 0xfffdcd3002007950 */ /* 0x000fea0003c3ffff */
.L_x_2583:
        /* <DEDUP_REMOVED lines=11> */
.L_x_5207:


//--------------------- .text._ZN7cutlass13device_kernelIN5flash19enable_sm80_to_sm89INS1_16FlashAttnFwdSm80INS1_25CollectiveMainloopFwdSm80ILi8ELi1ELb1EN4cute5tupleIJNS5_1CILi128EEENS7_ILi64EEENS7_ILi256EEEEEELi256ENS_6half_tEfNS_4arch4Sm80ELb0ELb0ELb0ELb0ELb0ELb0ELb1ELb1EEENS1_21CollectiveEpilogueFwdINS6_IJS8_SA_S9_EEENS6_IJNS7_ILi1EEESI_SI_EEESC_SE_Li256ELb0ELb1ELb1ELb0EEENS1_19SingleTileSchedulerILb0ELb1ELb1ELi128EEEEEEEEEvNT_6ParamsE --------------------------
	.section	.text._ZN7cutlass13device_kernelIN5flash19enable_sm80_to_sm89INS1_16FlashAttnFwdSm80INS1_25CollectiveMainloopFwdSm80ILi8ELi1ELb1EN4cute5tupleIJNS5_1CILi128EEENS7_ILi64EEENS7_ILi256EEEEEELi256ENS_6half_tEfNS_4arch4Sm80ELb0ELb0ELb0ELb0ELb0ELb0ELb1ELb1EEENS1_21CollectiveEpilogueFwdINS6_IJS8_SA_S9_EEENS6_IJNS7_ILi1EEESI_SI_EEESC_SE_Li256ELb0ELb1ELb1ELb0EEENS1_19SingleTileSchedulerILb0ELb1ELb1ELi128EEEEEEEEEvNT_6ParamsE,"ax",@progbits
	.sectioninfo	@"SHI_REGISTERS=255"
	.align	128
.text._ZN7cutlass13device_kernelIN5flash19enable_sm80_to_sm89INS1_16FlashAttnFwdSm80INS1_25CollectiveMainloopFwdSm80ILi8ELi1ELb1EN4cute5tupleIJNS5_1CILi128EEENS7_ILi64EEENS7_ILi256EEEEEELi256ENS_6half_tEfNS_4arch4Sm80ELb0ELb0ELb0ELb0ELb0ELb0ELb1ELb1EEENS1_21CollectiveEpilogueFwdINS6_IJS8_SA_S9_EEENS6_IJNS7_ILi1EEESI_SI_EEESC_SE_Li256ELb0ELb1ELb1ELb0EEENS1_19SingleTileSchedulerILb0ELb1ELb1ELi128EEEEEEEEEvNT_6ParamsE:
        .type           _ZN7cutlass13device_kernelIN5flash19enable_sm80_to_sm89INS1_16FlashAttnFwdSm80INS1_25CollectiveMainloopFwdSm80ILi8ELi1ELb1EN4cute5tupleIJNS5_1CILi128EEENS7_ILi64EEENS7_ILi256EEEEEELi256ENS_6half_tEfNS_4arch4Sm80ELb0ELb0ELb0ELb0ELb0ELb0ELb1ELb1EEENS1_21CollectiveEpilogueFwdINS6_IJS8_SA_S9_EEENS6_IJNS7_ILi1EEESI_SI_EEESC_SE_Li256ELb0ELb1ELb1ELb0EEENS1_19SingleTileSchedulerILb0ELb1ELb1ELi128EEEEEEEEEvNT_6ParamsE,@function
        .size           _ZN7cutlass13device_kernelIN5flash19enable_sm80_to_sm89INS1_16FlashAttnFwdSm80INS1_25CollectiveMainloopFwdSm80ILi8ELi1ELb1EN4cute5tupleIJNS5_1CILi128EEENS7_ILi64EEENS7_ILi256EEEEEELi256ENS_6half_tEfNS_4arch4Sm80ELb0ELb0ELb0ELb0ELb0ELb0ELb1ELb1EEENS1_21CollectiveEpilogueFwdINS6_IJS8_SA_S9_EEENS6_IJNS7_ILi1EEESI_SI_EEESC_SE_Li256ELb0ELb1ELb1ELb0EEENS1_19SingleTileSchedulerILb0ELb1ELb1ELi128EEEEEEEEEvNT_6ParamsE,(.L_x_5212 - _ZN7cutlass13device_kernelIN5flash19enable_sm80_to_sm89INS1_16FlashAttnFwdSm80INS1_25CollectiveMainloopFwdSm80ILi8ELi1ELb1EN4cute5tupleIJNS5_1CILi128EEENS7_ILi64EEENS7_ILi256EEEEEELi256ENS_6half_tEfNS_4arch4Sm80ELb0ELb0ELb0ELb0ELb0ELb0ELb1ELb1EEENS1_21CollectiveEpilogueFwdINS6_IJS8_SA_S9_EEENS6_IJNS7_ILi1EEESI_SI_EEESC_SE_Li256ELb0ELb1ELb1ELb0EEENS1_19SingleTileSchedulerILb0ELb1ELb1ELi128EEEEEEEEEvNT_6ParamsE)
        .other          _ZN7cutlass13device_kernelIN5flash19enable_sm80_to_sm89INS1_16FlashAttnFwdSm80INS1_25CollectiveMainloopFwdSm80ILi8ELi1ELb1EN4cute5tupleIJNS5_1CILi128EEENS7_ILi64EEENS7_ILi256EEEEEELi256ENS_6half_tEfNS_4arch4Sm80ELb0ELb0ELb0ELb0ELb0ELb0ELb1ELb1EEENS1_21CollectiveEpilogueFwdINS6_IJS8_SA_S9_EEENS6_IJNS7_ILi1EEESI_SI_EEESC_SE_Li256ELb0ELb1ELb1ELb0EEENS1_19SingleTileSchedulerILb0ELb1ELb1ELi128EEEEEEEEEvNT_6ParamsE,@"STO_CUDA_ENTRY STV_DEFAULT"
_ZN7cutlass13device_kernelIN5flash19enable_sm80_to_sm89INS1_16FlashAttnFwdSm80INS1_25CollectiveMainloopFwdSm80ILi8ELi1ELb1EN4cute5tupleIJNS5_1CILi128EEENS7_ILi64EEENS7_ILi256EEEEEELi256ENS_6half_tEfNS_4arch4Sm80ELb0ELb0ELb0ELb0ELb0ELb0ELb1ELb1EEENS1_21CollectiveEpilogueFwdINS6_IJS8_SA_S9_EEENS6_IJNS7_ILi1EEESI_SI_EEESC_SE_Li256ELb0ELb1ELb1ELb0EEENS1_19SingleTileSchedulerILb0ELb1ELb1ELi128EEEEEEEEEvNT_6ParamsE:
        /* <DEDUP_REMOVED lines=18> */
.L_x_2584:
[----:B---3--:R-:W-:Y:S02]  /*0120*/  ULDC.64 UR4, c[0x0][0x550] ;  /* 0x0001540000047ab9 */ /* 0x008fe40000000a00 */
[----:B------:R-:W-:Y:S02]  /*0130*/  UISETP.NE.AND UP0, UPT, UR4, 0x1, UPT ;  /* 0x000000010400788c */ /* 0x000fe4000bf05270 */
[----:B------:R-:W-:-:S02]  /*0140*/  UIMAD.WIDE.U32 UR8, UR6, UR5, URZ ;  /* 0x00000005060872a5 */ /* 0x000fc4000f8e003f */
[----:B------:R-:W-:Y:S02]  /*0150*/  ULDC UR4, c[0x0][0x558] ;  /* 0x0001560000047ab9 */ /* 0x000fe40000000800 */
[----:B------:R-:W-:-:S05]  /*0160*/  UMOV UR11, UR6 ;  /* 0x00000006000b7c82 */ /* 0x000fca0008000000 */
[----:B------:R-:W-:-:S03]  /*0170*/  @UP0 USHF.R.U32.HI UR11, URZ, UR4, UR9 ;  /* 0x000000043f0b0299 */ /* 0x000fc60008011609 */
.L_x_2585:
        /* <DEDUP_REMOVED lines=50> */
.L_x_2586:
        /* <DEDUP_REMOVED lines=97> */
[----:B------:R-:W-:Y:S01]  /*0ab0*/  IMAD.U32 R3, RZ, RZ, UR7 ;  /* 0x00000007ff037e24 */ /* 0x000fe2000f8e00ff */
[----:B------:R-:W-:Y:S01]  /*0ac0*/  UIADD3 UR7, UR14, -0x1, URZ ;  /* 0xffffffff0e077890 */ /* 0x000fe2000fffe03f */
[----:B------:R-:W-:Y:S01]  /*0ad0*/  IMAD.U32 R3, RZ, RZ, UR4 ;  /* 0x00000004ff037e24 */ /* 0x000fe2000f8e00ff */
        /* <DEDUP_REMOVED lines=9> */
[----:B------:R-:W-:-:S02]  /*0b70*/  UIMAD UR4, UR11, UR5, UR4 ;  /* 0x000000050b0472a4 */ /* 0x000fc4000f8e0204 */
[----:B------:R-:W-:Y:S01]  /*0b80*/  IMAD R0, R25, 0x20, R23 ;  /* 0x0000002019007824 */ /* 0x000fe200078e0217 */
[----:B------:R-:W-:Y:S02]  /*0b90*/  USHF.R.S32.HI UR6, URZ, 0x1f, UR7 ;  /* 0x0000001f3f067899 */ /* 0x000fe40008011407 */
[----:B------:R-:W-:Y:S02]  /*0ba0*/  UISETP.GT.AND UP0, UPT, UR7, UR8, UPT ;  /* 0x000000080700728c */ /* 0x000fe4000bf04270 */
[----:B-1----:R-:W-:Y:S01]  /*0bb0*/  LEA R4, R8, R0, 0x7 ;  /* 0x0000000008047211 */ /* 0x002fe200078e38ff */
[----:B------:R-:W-:-:S04]  /*0bc0*/  UIADD3 UR14, UR14, -0x2, URZ ;  /* 0xfffffffe0e0e7890 */ /* 0x000fc8000fffe03f */
[----:B------:R-:W-:-:S04]  /*0bd0*/  @P1 IMAD.HI.U32 R5, R4, c[0x0][0x2c8], RZ ;  /* 0x0000b20004051a27 */ /* 0x000fc800078e00ff */
[----:B------:R-:W-:Y:S01]  /*0be0*/  IMAD.MOV.U32 R0, RZ, RZ, R4 ;  /* 0x000000ffff007224 */ /* 0x000fe200078e0004 */
[----:B------:R-:W-:Y:S01]  /*0bf0*/  @P1 SHF.R.U32.HI R0, RZ, c[0x0][0x2cc], R5 ;  /* 0x0000b300ff001a19 */ /* 0x000fe20000011605 */
[----:B------:R-:W-:-:S03]  /*0c00*/  IMAD R5, R12, c[0x0][0x1c4], R6 ;  /* 0x000071000c057a24 */ /* 0x000fc600078e0206 */
[--C-:B------:R-:W-:Y:S02]  /*0c10*/  SHF.R.S32.HI R6, RZ, 0x1f, R0.reuse ;  /* 0x0000001fff067819 */ /* 0x100fe40000011400 */
[----:B------:R-:W-:Y:S01]  /*0c20*/  IADD3 R3, R3, R5, RZ ;  /* 0x0000000503037210 */ /* 0x000fe20007ffe0ff */
[----:B------:R-:W-:Y:S02]  /*0c30*/  IMAD.MOV R5, RZ, RZ, -R0 ;  /* 0x000000ffff057224 */ /* 0x000fe400078e0a00 */
[----:B------:R-:W-:Y:S02]  /*0c40*/  IMAD R6, R6, c[0x0][0x1b0], RZ ;  /* 0x00006c0006067a24 */ /* 0x000fe400078e02ff */
[----:B------:R-:W-:Y:S02]  /*0c50*/  IMAD R4, R5, c[0x0][0x2c4], R4 ;  /* 0x0000b10005047a24 */ /* 0x000fe400078e0204 */
[----:B------:R-:W-:-:S03]  /*0c60*/  IMAD.WIDE.U32 R2, R0, c[0x0][0x1b0], R2 ;  /* 0x00006c0000027a25 */ /* 0x000fc600078e0002 */
[----:B------:R-:W-:Y:S01]  /*0c70*/  SHF.R.S32.HI R5, RZ, 0x1f, R4 ;  /* 0x0000001fff057819 */ /* 0x000fe20000011404 */
[----:B------:R-:W-:Y:S02]  /*0c80*/  IMAD R0, R0, c[0x0][0x1b4], R6 ;  /* 0x00006d0000007a24 */ /* 0x000fe400078e0206 */
[----:B------:R-:W-:Y:S02]  /*0c90*/  IMAD.U32 R6, RZ, RZ, UR7 ;  /* 0x00000007ff067e24 */ /* 0x000fe4000f8e00ff */
[----:B------:R-:W-:Y:S02]  /*0ca0*/  IMAD.IADD R3, R3, 0x1, R0 ;  /* 0x0000000103037824 */ /* 0x000fe400078e0200 */
[----:B------:R-:W-:Y:S02]  /*0cb0*/  IMAD R0, R5, c[0x0][0x1a8], RZ ;  /* 0x00006a0005007a24 */ /* 0x000fe400078e02ff */
[----:B------:R-:W-:Y:S02]  /*0cc0*/  IMAD.SHL.U32 R5, R23, 0x40, RZ ;  /* 0x0000004017057824 */ /* 0x000fe400078e00ff */
[----:B------:R-:W-:-:S02]  /*0cd0*/  IMAD R9, R4, c[0x0][0x1ac], R0 ;  /* 0x00006b0004097a24 */ /* 0x000fc400078e0200 */
[----:B------:R-:W-:Y:S01]  /*0ce0*/  IMAD.WIDE.U32 R2, R4, c[0x0][0x1a8], R2 ;  /* 0x00006a0004027a25 */ /* 0x000fe200078e0002 */
[----:B------:R-:W-:Y:S02]  /*0cf0*/  LEA R4, R8, R23, 0x7 ;  /* 0x0000001708047211 */ /* 0x000fe400078e38ff */
[----:B------:R-:W-:Y:S01]  /*0d00*/  LOP3.LUT R0, R5, 0x1c0, RZ, 0xc0, !PT ;  /* 0x000001c005007812 */ /* 0x000fe200078ec0ff */
[----:B------:R-:W-:Y:S01]  /*0d10*/  IMAD.SHL.U32 R8, R25, 0x8, RZ ;  /* 0x0000000819087824 */ /* 0x000fe200078e00ff */
[----:B------:R-:W-:Y:S01]  /*0d20*/  LEA R22, P2, R2, c[0x0][0x160], 0x1 ;  /* 0x0000580002167a11 */ /* 0x000fe200078408ff */
[----:B------:R-:W-:Y:S01]  /*0d30*/  IMAD R24, R6, -0x40, R7 ;  /* 0xffffffc006187824 */ /* 0x000fe200078e0207 */
[----:B------:R-:W-:Y:S01]  /*0d40*/  SHF.R.U32.HI R7, RZ, 0x3, R0 ;  /* 0x00000003ff077819 */ /* 0x000fe20000011600 */
[----:B------:R-:W-:Y:S01]  /*0d50*/  IMAD R5, R10, c[0x0][0x168], RZ ;  /* 0x00005a000a057a24 */ /* 0x000fe200078e02ff */
[----:B------:R-:W-:Y:S01]  /*0d60*/  LOP3.LUT R6, R0, 0x38, R8, 0xf8, !PT ;  /* 0x0000003800067812 */ /* 0x000fe200078ef808 */
[----:B------:R-:W-:Y:S01]  /*0d70*/  IMAD.IADD R0, R3, 0x1, R9 ;  /* 0x0000000103007824 */ /* 0x000fe200078e0209 */
[----:B------:R-:W-:-:S02]  /*0d80*/  LEA.HI R3, R27, R164, RZ, 0x6 ;  /* 0x000000a41b037211 */ /* 0x000fc400078f30ff */
[----:B------:R-:W-:Y:S02]  /*0d90*/  ISETP.GE.AND P6, PT, R4, R5, PT ;  /* 0x000000050400720c */ /* 0x000fe40003fc6270 */
[----:B------:R-:W-:Y:S01]  /*0da0*/  LEA.HI.X R21, R2, c[0x0][0x164], R0, 0x1, P2 ;  /* 0x0000590002157a11 */ /* 0x000fe200010f0c00 */
[----:B------:R-:W-:Y:S01]  /*0db0*/  IMAD.SHL.U32 R0, R3, 0x8, RZ ;  /* 0x0000000803007824 */ /* 0x000fe200078e00ff */
[----:B------:R-:W-:Y:S01]  /*0dc0*/  SHFL.IDX PT, R2, R22, RZ, 0x181f ;  /* 0x00181fff16027589 */ /* 0x000fe200000e0000 */
[----:B------:R-:W-:Y:S02]  /*0dd0*/  LOP3.LUT R6, R6, R7, RZ, 0x3c, !PT ;  /* 0x0000000706067212 */ /* 0x000fe400078e3cff */
[----:B------:R-:W-:Y:S01]  /*0de0*/  IADD3 R10, R4, 0x20, RZ ;  /* 0x00000020040a7810 */ /* 0x000fe20007ffe0ff */
[----:B------:R-:W1:Y:S01]  /*0df0*/  SHFL.IDX PT, R3, R21, RZ, 0x181f ;  /* 0x00181fff15037589 */ /* 0x000e6200000e0000 */
[----:B------:R-:W-:Y:S02]  /*0e00*/  LOP3.LUT R16, R6, 0xfffffe00, R0, 0xf8, !PT ;  /* 0xfffffe0006107812 */ /* 0x000fe400078ef800 */
[----:B------:R-:W-:Y:S01]  /*0e10*/  IADD3 R0, R8, 0x80, RZ ;  /* 0x0000008008007810 */ /* 0x000fe20007ffe0ff */
[----:B------:R-:W2:Y:S01]  /*0e20*/  SHFL.IDX PT, R6, R22, 0x1, 0x181f ;  /* 0x00381f0016067f89 */ /* 0x000ea200000e0000 */
[----:B------:R-:W-:Y:S01]  /*0e30*/  ISETP.GE.AND P1, PT, R10, R5, PT ;  /* 0x000000050a00720c */ /* 0x000fe20003f26270 */
[----:B------:R-:W-:Y:S01]  /*0e40*/  IMAD.SHL.U32 R101, R16, 0x2, RZ ;  /* 0x0000000210657824 */ /* 0x000fe200078e00ff */
[----:B------:R-:W-:-:S02]  /*0e50*/  IADD3 R10, R8, 0x40, RZ ;  /* 0x00000040080a7810 */ /* 0x000fc40007ffe0ff */
[----:B------:R-:W-:Y:S02]  /*0e60*/  @!P6 SHF.R.S32.HI R7, RZ, 0x1f, R0 ;  /* 0x0000001fff07e819 */ /* 0x000fe40000011400 */
[----:B------:R-:W-:Y:S01]  /*0e70*/  @!P6 SHF.R.S32.HI R13, RZ, 0x1f, R10 ;  /* 0x0000001fff0de819 */ /* 0x000fe2000001140a */
[----:B------:R-:W-:Y:S01]  /*0e80*/  STL [R1+0x18], R101 ;  /* 0x0000186501007387 */ /* 0x000fe20000100800 */
[----:B------:R-:W-:Y:S02]  /*0e90*/  @!P6 LEA.HI R19, R7, R0, RZ, 0x3 ;  /* 0x000000000713e211 */ /* 0x000fe400078f18ff */
[----:B------:R-:W-:Y:S01]  /*0ea0*/  ISETP.GE.AND P2, PT, R8, c[0x0][0x198], PT ;  /* 0x0000660008007a0c */ /* 0x000fe20003f46270 */
[----:B------:R-:W4:Y:S01]  /*0eb0*/  SHFL.IDX PT, R7, R21, 0x1, 0x181f ;  /* 0x00381f0015077f89 */ /* 0x000f2200000e0000 */
[----:B------:R-:W-:Y:S02]  /*0ec0*/  @!P6 LEA.HI R13, R13, R10, RZ, 0x3 ;  /* 0x0000000a0d0de211 */ /* 0x000fe400078f18ff */
[----:B------:R-:W-:-:S02]  /*0ed0*/  ISETP.GE.AND P5, PT, R10, c[0x0][0x198], PT ;  /* 0x000066000a007a0c */ /* 0x000fc40003fa6270 */
        /* <DEDUP_REMOVED lines=22> */
[----:B--2---:R-:W-:Y:S01]  /*1040*/  IMAD R17, R26, c[0x0][0x1e0], RZ ;  /* 0x000078001a117a24 */ /* 0x004fe200078e02ff */
[----:B------:R-:W-:Y:S02]  /*1050*/  @!P1 SHF.R.S32.HI R16, RZ, 0x1f, R10 ;  /* 0x0000001fff109819 */ /* 0x000fe4000001140a */
[----:B---3--:R-:W-:Y:S01]  /*1060*/  IADD3 R3, R4, 0x40, RZ ;  /* 0x0000004004037810 */ /* 0x008fe20007ffe0ff */
        /* <DEDUP_REMOVED lines=10> */
[----:B------:R-:W-:Y:S02]  /*1110*/  @!P1 LEA.HI R18, R16, R10, RZ, 0x3 ;  /* 0x0000000a10129211 */ /* 0x000fe400078f18ff */
        /* <DEDUP_REMOVED lines=13> */
[----:B------:R-:W1:Y:S04]  /*11f0*/  SHFL.IDX PT, R3, R21, 0x3, 0x181f ;  /* 0x00781f0015037f89 */ /* 0x000e6800000e0000 */
        /* <DEDUP_REMOVED lines=21> */
[--C-:B------:R-:W-:Y:S01]  /*1350*/  @!P0 LEA.HI.X R7, R8, R3, R9.reuse, 0x1, P1 ;  /* 0x0000000308078211 */ /* 0x100fe200008f0c09 */
        /* <DEDUP_REMOVED lines=16> */
[----:B------:R-:W-:Y:S01]  /*1460*/  IMAD.WIDE.U32 R28, R14, c[0x0][0x1f0], R4 ;  /* 0x00007c000e1c7a25 */ /* 0x000fe200078e0004 */
[----:B------:R-:W-:-:S02]  /*1470*/  USHF.L.U64.HI UR15, UR4, UR15, UR5 ;  /* 0x0000000f040f7299 */ /* 0x000fc40008010205 */
[----:B------:R-:W-:Y:S01]  /*1480*/  USHF.L.U32 UR10, UR4, 0x5, URZ ;  /* 0x00000005040a7899 */ /* 0x000fe2000800063f */
[----:B------:R-:W-:Y:S01]  /*1490*/  IMAD.U32 R100, RZ, RZ, UR16 ;  /* 0x00000010ff647e24 */ /* 0x000fe2000f8e00ff */
[----:B------:R-:W-:Y:S01]  /*14a0*/  UIMAD UR18, UR15, UR7, URZ ;  /* 0x000000070f1272a4 */ /* 0x000fe2000f8e023f */
[----:B------:R-:W-:Y:S01]  /*14b0*/  IMAD.MOV.U32 R102, RZ, RZ, R28 ;  /* 0x000000ffff667224 */ /* 0x000fe200078e001c */
[----:B------:R-:W-:Y:S01]  /*14c0*/  USHF.L.U64.HI UR9, UR4, UR9, UR5 ;  /* 0x0000000904097299 */ /* 0x000fe20008010205 */
[----:B------:R-:W-:Y:S01]  /*14d0*/  IMAD.IADD R17, R17, 0x1, -R13 ;  /* 0x0000000111117824 */ /* 0x000fe200078e0a0d */
        /* <DEDUP_REMOVED lines=11> */
[----:B------:R-:W-:Y:S01]  /*1590*/  ULDC.64 UR4, c[0x0][0x208] ;  /* 0x0000820000047ab9 */ /* 0x000fe20000000a00 */
[----:B------:R-:W-:Y:S02]  /*15a0*/  IADD3 R103, R29, R12, RZ ;  /* 0x0000000c1d677210 */ /* 0x000fe40007ffe0ff */
        /* <DEDUP_REMOVED lines=22> */
[----:B-1----:R-:W-:-:S05]  /*1710*/  @P2 LEA R6, P3, R2, c[0x0][0x1c8], 0x1 ;  /* 0x0000720002062a11 */ /* 0x002fca00078608ff */
[----:B------:R-:W-:Y:S01]  /*1720*/  IMAD.U32 R13, RZ, RZ, UR4 ;  /* 0x00000004ff0d7e24 */ /* 0x000fe2000f8e00ff */
[----:B------:R-:W-:Y:S01]  /*1730*/  ULDC UR4, c[0x0][0x1d0] ;  /* 0x0000740000047ab9 */ /* 0x000fe20000000800 */
[----:B--2---:R-:W-:Y:S01]  /*1740*/  IMAD.SHL.U32 R4, R25, 0x40, RZ ;  /* 0x0000004019047824 */ /* 0x004fe200078e00ff */
[C---:B------:R-:W-:Y:S01]  /*1750*/  @P1 IADD3 R5, P0, R2.reuse, UR10, RZ ;  /* 0x0000000a02051c10 */ /* 0x040fe2000ff1e0ff */
[----:B------:R-:W-:Y:S01]  /*1760*/  UIMAD UR4, UR7, UR5, UR4 ;  /* 0x00000005070472a4 */ /* 0x000fe2000f8e0204 */
[----:B------:R-:W-:Y:S02]  /*1770*/  @P2 LEA.HI.X R7, R2, c[0x0][0x1cc], R0, 0x1, P3 ;  /* 0x0000730002072a11 */ /* 0x000fe400018f0c00 */
[----:B------:R-:W-:Y:S02]  /*1780*/  LOP3.LUT R3, R4, 0x1c0, RZ, 0xc0, !PT ;  /* 0x000001c004037812 */ /* 0x000fe400078ec0ff */
[----:B------:R-:W-:Y:S01]  /*1790*/  @P1 IADD3.X R2, R0, UR9, RZ, P0, !PT ;  /* 0x0000000900021c10 */ /* 0x000fe200087fe4ff */
[----:B------:R-:W-:Y:S01]  /*17a0*/  IMAD R0, R26, c[0x0][0x208], RZ ;  /* 0x000082001a007a24 */ /* 0x000fe200078e02ff */
[----:B------:R-:W-:Y:S01]  /*17b0*/  LOP3.LUT R10, R3, 0x8, R10, 0xf8, !PT ;  /* 0x00000008030a7812 */ /* 0x000fe200078ef80a */
[----:B------:R1:W-:Y:S01]  /*17c0*/  @P2 LDGSTS.E.BYPASS.LTC128B.128 [R101+0x10100], [R6.64], !P6 ;  /* 0x1010000006652fae */ /* 0x0003e2000f101d4c */
[----:B------:R-:W-:Y:S01]  /*17d0*/  SHF.R.U32.HI R3, RZ, 0x3, R3 ;  /* 0x00000003ff037819 */ /* 0x000fe20000011603 */
[----:B------:R-:W-:Y:S01]  /*17e0*/  IMAD R0, R23, c[0x0][0x20c], R0 ;  /* 0x0000830017007a24 */ /* 0x000fe200078e0200 */
[----:B------:R-:W-:Y:S01]  /*17f0*/  ISETP.GE.AND P3, PT, R11, c[0x0][0x1d4], PT ;  /* 0x000075000b007a0c */ /* 0x000fe20003f66270 */
[----:B------:R1:W-:Y:S01]  /*1800*/  @P2 LDGSTS.E.BYPASS.LTC128B.128 [R101+0x12100], [R6.64+0x80], !P5 ;  /* 0x1210008006652fae */ /* 0x0003e2000e901d4c */
[----:B------:R-:W-:Y:S01]  /*1810*/  LOP3.LUT R3, R10, R3, RZ, 0x3c, !PT ;  /* 0x000000030a037212 */ /* 0x000fe200078e3cff */
[----:B------:R-:W-:Y:S01]  /*1820*/  IMAD.IADD R9, R9, 0x1, R0 ;  /* 0x0000000109097824 */ /* 0x000fe200078e0200 */
[----:B------:R-:W-:Y:S01]  /*1830*/  LOP3.LUT R10, R18, 0xfffffff0, RZ, 0xc0, !PT ;  /* 0xfffffff0120a7812 */ /* 0x000fe200078ec0ff */
[----:B------:R1:W-:Y:S01]  /*1840*/  @P2 LDGSTS.E.BYPASS.LTC128B.128 [R101+0x14100], [R6.64+0x100], !P4 ;  /* 0x1410010006652fae */ /* 0x0003e2000e101d4c */
[----:B------:R-:W-:Y:S01]  /*1850*/  @P1 LEA R4, P0, R5, c[0x0][0x1c8], 0x1 ;  /* 0x0000720005041a11 */ /* 0x000fe200078008ff */
[----:B------:R-:W-:Y:S01]  /*1860*/  IMAD R0, R17, 0x200, R3 ;  /* 0x0000020011007824 */ /* 0x000fe200078e0203 */
[----:B------:R-:W-:Y:S01]  /*1870*/  SEL R11, RZ, 0x2, P5 ;  /* 0x00000002ff0b7807 */ /* 0x000fe20002800000 */
[----:B------:R-:W-:Y:S01]  /*1880*/  IMAD.IADD R10, R164, 0x1, -R10 ;  /* 0x00000001a40a7824 */ /* 0x000fe200078e0a0a */
[----:B------:R-:W-:Y:S01]  /*1890*/  @P1 LEA.HI.X R5, R5, c[0x0][0x1cc], R2, 0x1, P0 ;  /* 0x0000730005051a11 */ /* 0x000fe200000f0c02 */
[----:B------:R-:W-:Y:S01]  /*18a0*/  IMAD.SHL.U32 R236, R0, 0x2, RZ ;  /* 0x0000000200ec7824 */ /* 0x000fe200078e00ff */
[----:B------:R-:W-:Y:S01]  /*18b0*/  MOV R2, UR11 ;  /* 0x0000000b00027c02 */ /* 0x000fe20008000f00 */
[----:B------:R1:W-:Y:S01]  /*18c0*/  @P2 LDGSTS.E.BYPASS.LTC128B.128 [R101+0x16100], [R6.64+0x180], !P3 ;  /* 0x1610018006652fae */ /* 0x0003e2000d901d4c */
[----:B------:R-:W-:-:S02]  /*18d0*/  SHF.R.S32.HI R16, RZ, 0x1f, R10 ;  /* 0x0000001fff107819 */ /* 0x000fc4000001140a */
[----:B------:R-:W-:Y:S01]  /*18e0*/  LOP3.LUT P0, RZ, R25, 0x2, RZ, 0xc0, !PT ;  /* 0x0000000219ff7812 */ /* 0x000fe2000780c0ff */
[----:B------:R-:W-:Y:S01]  /*18f0*/  IMAD.WIDE.U32 R2, R2, c[0x0][0x210], R8 ;  /* 0x0000840002027a25 */ /* 0x000fe200078e0008 */
[----:B------:R-:W-:Y:S01]  /*1900*/  LEA.HI R16, R16, R10, RZ, 0x3 ;  /* 0x0000000a10107211 */ /* 0x000fe200078f18ff */
[----:B------:R2:W-:Y:S01]  /*1910*/  @P1 LDGSTS.E.BYPASS.LTC128B.128 [R101+0x11100], [R4.64], !P6 ;  /* 0x1110000004651fae */ /* 0x0005e2000f101d4c */
[----:B------:R-:W-:Y:S02]  /*1920*/  IADD3 R8, R236, 0x10100, RZ ;  /* 0x00010100ec087810 */ /* 0x000fe40007ffe0ff */
[----:B------:R-:W-:Y:S01]  /*1930*/  LOP3.LUT R0, R16, 0xfffffff8, RZ, 0xc0, !PT ;  /* 0xfffffff810007812 */ /* 0x000fe200078ec0ff */
[----:B------:R2:W-:Y:S01]  /*1940*/  @P1 LDGSTS.E.BYPASS.LTC128B.128 [R101+0x13100], [R4.64+0x80], !P5 ;  /* 0x1310008004651fae */ /* 0x0005e2000e901d4c */
[----:B------:R-:W-:Y:S02]  /*1950*/  IADD3 R3, R3, UR17, RZ ;  /* 0x0000001103037c10 */ /* 0x000fe4000fffe0ff */
[----:B------:R-:W-:Y:S01]  /*1960*/  IADD3 R10, R10, -R0, RZ ;  /* 0x800000000a0a7210 */ /* 0x000fe20007ffe0ff */
[----:B------:R-:W-:Y:S01]  /*1970*/  IMAD R0, R15, c[0x0][0x218], RZ ;  /* 0x000086000f007a24 */ /* 0x000fe200078e02ff */
[----:B------:R2:W-:Y:S01]  /*1980*/  @P1 LDGSTS.E.BYPASS.LTC128B.128 [R101+0x15100], [R4.64+0x100], !P4 ;  /* 0x1510010004651fae */ /* 0x0005e2000e101d4c */
[----:B------:R-:W-:Y:S01]  /*1990*/  IMAD.WIDE.U32 R20, R14, c[0x0][0x218], R2 ;  /* 0x000086000e147a25 */ /* 0x000fe200078e0002 */
[----:B------:R-:W-:-:S02]  /*19a0*/  IADD3 R243, R236, 0x10120, RZ ;  /* 0x00010120ecf37810 */ /* 0x000fc40007ffe0ff */
[----:B------:R2:W-:Y:S01]  /*19b0*/  @P1 LDGSTS.E.BYPASS.LTC128B.128 [R101+0x17100], [R4.64+0x180], !P3 ;  /* 0x1710018004651fae */ /* 0x0005e2000d901d4c */
[----:B------:R-:W-:Y:S01]  /*19c0*/  IMAD R15, R14, c[0x0][0x21c], R0 ;  /* 0x000087000e0f7a24 */ /* 0x000fe200078e0200 */
[----:B------:R-:W-:Y:S01]  /*19d0*/  @P0 IADD3 R243, R8, -0x20, RZ ;  /* 0xffffffe008f30810 */ /* 0x000fe20007ffe0ff */
[----:B------:R-:W-:Y:S01]  /*19e0*/  IMAD.SHL.U32 R0, R10, 0x40, RZ ;  /* 0x000000400a007824 */ /* 0x000fe200078e00ff */
[----:B------:R-:W0:Y:S01]  /*19f0*/  LDGDEPBAR ;  /* 0x00000000000079af */ /* 0x000e220000000000 */
[----:B------:R-:W-:Y:S01]  /*1a00*/  IMAD.U32 R3, RZ, RZ, UR19 ;  /* 0x00000013ff037e24 */ /* 0x000fe2000f8e00ff */
[----:B------:R-:W-:Y:S01]  /*1a10*/  SHF.L.U32 R3, R17, 0x3, RZ ;  /* 0x0000000311037819 */ /* 0x000fe200000006ff */
[----:B------:R-:W-:Y:S01]  /*1a20*/  IMAD.U32 R2, RZ, RZ, UR18 ;  /* 0x00000012ff027e24 */ /* 0x000fe2000f8e00ff */
[----:B------:R-:W-:Y:S01]  /*1a30*/  LOP3.LUT R0, R0, 0x1c0, RZ, 0xc0, !PT ;  /* 0x000001c000007812 */ /* 0x000fe200078ec0ff */
[----:B------:R-:W-:Y:S01]  /*1a40*/  IMAD.IADD R19, R21, 0x1, R15 ;  /* 0x0000000115137824 */ /* 0x000fe200078e020f */
[----:B------:R-:W-:Y:S01]  /*1a50*/  SEL R9, RZ, 0x4, P4 ;  /* 0x00000004ff097807 */ /* 0x000fe20002000000 */
[----:B------:R-:W-:Y:S01]  /*1a60*/  STL.64 [R1+0x60], R20 ;  /* 0x0000601401007387 */ /* 0x000fe20000100a00 */
[----:B------:R-:W-:-:S02]  /*1a70*/  LOP3.LUT R8, R0, 0x8, R3, 0xf8, !PT ;  /* 0x0000000800087812 */ /* 0x000fc400078ef803 */
[----:B------:R-:W-:Y:S01]  /*1a80*/  SHF.R.U32.HI R3, RZ, 0x3, R0 ;  /* 0x00000003ff037819 */ /* 0x000fe20000011600 */
[----:B------:R-:W-:Y:S01]  /*1a90*/  STL [R1+0x54], R19 ;  /* 0x0000541301007387 */ /* 0x000fe20000100800 */
[----:B------:R-:W-:Y:S02]  /*1aa0*/  LEA R0, P0, R2, R20, 0x6 ;  /* 0x0000001402007211 */ /* 0x000fe400078030ff */
[----:B------:R-:W-:Y:S02]  /*1ab0*/  LOP3.LUT R3, R8, R3, RZ, 0x3c, !PT ;  /* 0x0000000308037212 */ /* 0x000fe400078e3cff */
[----:B------:R-:W-:Y:S02]  /*1ac0*/  LEA.HI.X R2, R2, R19, R13, 0x6, P0 ;  /* 0x0000001302027211 */ /* 0x000fe400000f340d */
[----:B-1----:R-:W-:Y:S02]  /*1ad0*/  LEA R6, P1, R0, c[0x0][0x1f8], 0x1 ;  /* 0x00007e0000067a11 */ /* 0x002fe400078208ff */
[----:B------:R-:W-:-:S02]  /*1ae0*/  IADD3 R9, R9, R11, R12 ;  /* 0x0000000b09097210 */ /* 0x000fc40007ffe00c */
[----:B------:R-:W-:Y:S01]  /*1af0*/  LEA.HI.X R7, R0, c[0x0][0x1fc], R2, 0x1, P1 ;  /* 0x00007f0000077a11 */ /* 0x000fe200008f0c02 */
[----:B--2---:R-:W-:Y:S01]  /*1b00*/  IMAD.SHL.U32 R4, R16, 0x40, RZ ;  /* 0x0000004010047824 */ /* 0x004fe200078e00ff */
[----:B------:R-:W-:Y:S01]  /*1b10*/  SHF.L.U32 R0, R92, 0x5, RZ ;  /* 0x000000055c007819 */ /* 0x000fe200000006ff */
[----:B------:R-:W-:Y:S01]  /*1b20*/  IMAD.MOV.U32 R5, RZ, RZ, c[0x0][0x20c] ;  /* 0x00008300ff057624 */ /* 0x000fe200078e00ff */
[----:B------:R-:W-:Y:S01]  /*1b30*/  SEL R2, RZ, 0x8, P3 ;  /* 0x00000008ff027807 */ /* 0x000fe20001800000 */
[----:B------:R-:W-:-:S04]  /*1b40*/  DEPBAR.LE SB0, 0x1 ;  /* 0x000080400000791a */ /* 0x000fc80000000000 */
[----:B------:R-:W-:Y:S01]  /*1b50*/  LOP3.LUT R4, R3, 0xfffffe00, R4, 0xf8, !PT ;  /* 0xfffffe0003047812 */ /* 0x000fe200078ef804 */
[----:B------:R-:W-:Y:S01]  /*1b60*/  IMAD.MOV.U32 R3, RZ, RZ, c[0x0][0x208] ;  /* 0x00008200ff037624 */ /* 0x000fe200078e00ff */
[----:B------:R-:W-:Y:S01]  /*1b70*/  LOP3.LUT R0, R0, 0x7ffffc00, RZ, 0xc0, !PT ;  /* 0x7ffffc0000007812 */ /* 0x000fe200078ec0ff */
[----:B------:R-:W-:Y:S01]  /*1b80*/  BAR.SYNC.DEFER_BLOCKING 0x0 ;  /* 0x0000000000007b1d */ /* 0x000fe20000010000 */
[----:B------:R-:W-:Y:S01]  /*1b90*/  LOP3.LUT P0, RZ, R10, 0x4, RZ, 0xc0, !PT ;  /* 0x000000040aff7812 */ /* 0x000fe2000780c0ff */
[C---:B------:R-:W-:Y:S01]  /*1ba0*/  IMAD.SHL.U32 R237, R4.reuse, 0x2, RZ ;  /* 0x0000000204ed7824 */ /* 0x040fe200078e00ff */
[----:B------:R-:W-:Y:S01]  /*1bb0*/  LEA R8, P1, R3, R6, 0x6 ;  /* 0x0000000603087211 */ /* 0x000fe200078230ff */
[----:B------:R-:W-:Y:S01]  /*1bc0*/  IMAD.IADD R220, R4, 0x1, R0 ;  /* 0x0000000104dc7824 */ /* 0x000fe200078e0200 */
[----:B------:R-:W-:Y:S01]  /*1bd0*/  LOP3.LUT P2, RZ, R10, 0x2, RZ, 0xc0, !PT ;  /* 0x000000020aff7812 */ /* 0x000fe2000784c0ff */
[----:B------:R-:W-:Y:S01]  /*1be0*/  IMAD.IADD R10, R9, 0x1, R2 ;  /* 0x00000001090a7824 */ /* 0x000fe200078e0202 */
[----:B------:R-:W-:Y:S01]  /*1bf0*/  LEA.HI.X R9, R3, R7, R5, 0x6, P1 ;  /* 0x0000000703097211 */ /* 0x000fe200008f3405 */
[----:B------:R-:W-:Y:S01]  /*1c00*/  IMAD.MOV.U32 R5, RZ, RZ, 0x10 ;  /* 0x00000010ff057424 */ /* 0x000fe200078e00ff */
[C---:B------:R-:W-:Y:S01]  /*1c10*/  LEA R228, R220.reuse, 0x100, 0x1 ;  /* 0x00000100dce47811 */ /* 0x040fe200078e08ff */
[----:B------:R-:W-:Y:S01]  /*1c20*/  IMAD.MOV.U32 R0, RZ, RZ, 0x20 ;  /* 0x00000020ff007424 */ /* 0x000fe200078e00ff */
[----:B------:R-:W-:Y:S01]  /*1c30*/  IADD3 R3, -R23, UR4, RZ ;  /* 0x0000000417037c10 */ /* 0x000fe2000fffe1ff */
[----:B------:R-:W-:Y:S01]  /*1c40*/  IMAD.SHL.U32 R220, R220, 0x2, RZ ;  /* 0x00000002dcdc7824 */ /* 0x000fe200078e00ff */
[----:B------:R-:W-:Y:S01]  /*1c50*/  SEL R5, R5, 0xfffffff0, !P2 ;  /* 0xfffffff005057807 */ /* 0x000fe20005000000 */
[----:B------:R-:W-:Y:S01]  /*1c60*/  IMAD.MOV.U32 R2, RZ, RZ, -0x40 ;  /* 0xffffffc0ff027424 */ /* 0x000fe200078e00ff */
[----:B------:R-:W-:-:S02]  /*1c70*/  SEL R0, R0, 0xffffffe0, !P0 ;  /* 0xffffffe000007807 */ /* 0x000fc40004000000 */
[C---:B------:R-:W-:Y:S01]  /*1c80*/  LEA R224, R5.reuse, R228, 0x1 ;  /* 0x000000e405e07211 */ /* 0x040fe200078e08ff */
[----:B------:R-:W-:Y:S01]  /*1c90*/  IMAD R238, R5, 0x2, R237 ;  /* 0x0000000205ee7824 */ /* 0x000fe200078e02ed */
[----:B------:R-:W-:Y:S01]  /*1ca0*/  LOP3.LUT P2, RZ, R10, 0x2, RZ, 0xc0, !PT ;  /* 0x000000020aff7812 */ /* 0x000fe2000784c0ff */
[C---:B------:R-:W-:Y:S01]  /*1cb0*/  IMAD R228, R0.reuse, 0x2, R228 ;  /* 0x0000000200e47824 */ /* 0x040fe200078e02e4 */
[C---:B------:R-:W-:Y:S01]  /*1cc0*/  ISETP.LT.OR P1, PT, R3.reuse, 0x1, P6 ;  /* 0x000000010300780c */ /* 0x040fe20003721670 */
[C---:B------:R-:W-:Y:S01]  /*1cd0*/  IMAD R232, R0.reuse, 0x2, R224 ;  /* 0x0000000200e87824 */ /* 0x040fe200078e02e0 */
[C---:B------:R-:W-:Y:S01]  /*1ce0*/  ISETP.LT.OR P0, PT, R3.reuse, 0x1, !P2 ;  /* 0x000000010300780c */ /* 0x040fe20005701670 */
[----:B------:R-:W1:Y:S01]  /*1cf0*/  LDSM.16.M88.4 R168, [R220+0x100] ;  /* 0x00010000dca8783b */ /* 0x000e620000000200 */
[----:B------:R-:W-:Y:S01]  /*1d00*/  P2R R11, PR, RZ, 0x20 ;  /* 0x00000020ff0b7803 */ /* 0x000fe20000000000 */
[C---:B------:R-:W-:Y:S01]  /*1d10*/  IMAD R240, R0.reuse, 0x2, R238 ;  /* 0x0000000200f07824 */ /* 0x040fe200078e02ee */
[----:B------:R-:W-:Y:S01]  /*1d20*/  ISETP.LT.OR P2, PT, R3, 0x21, !P2 ;  /* 0x000000210300780c */ /* 0x000fe20005741670 */
[----:B------:R-:W-:Y:S01]  /*1d30*/  LDSM.16.M88.4 R188, [R220+0x4100] ;  /* 0x00410000dcbc783b */ /* 0x000fe20000000200 */
[----:B------:R-:W-:-:S03]  /*1d40*/  LEA R241, R0, R237, 0x1 ;  /* 0x000000ed00f17211 */ /* 0x000fc600078e08ff */
        /* <DEDUP_REMOVED lines=15> */
[----:B-1----:R-:W-:Y:S04]  /*1e40*/  STL [R1+0x74], R170 ;  /* 0x000074aa01007387 */ /* 0x002fe80000100800 */
[----:B------:R-:W-:Y:S01]  /*1e50*/  STL [R1+0x70], R171 ;  /* 0x000070ab01007387 */ /* 0x000fe20000100800 */
[----:B------:R-:W-:-:S04]  /*1e60*/  DEPBAR.LE SB0, 0x0 ;  /* 0x000080000000791a */ /* 0x000fc80000000000 */
[----:B------:R-:W-:Y:S06]  /*1e70*/  BAR.SYNC.DEFER_BLOCKING 0x0 ;  /* 0x0000000000007b1d */ /* 0x000fec0000010000 */
[----:B------:R-:W1:Y:S04]  /*1e80*/  LDSM.16.M88.4 R16, [R236+0x10100] ;  /* 0x01010000ec10783b */ /* 0x000e680000000200 */
[----:B------:R-:W2:Y:S04]  /*1e90*/  LDSM.16.M88.4 R32, [R236+0x10900] ;  /* 0x01090000ec20783b */ /* 0x000ea80000000200 */
[----:B------:R-:W-:Y:S04]  /*1ea0*/  LDSM.16.M88.4 R36, [R236+0x11100] ;  /* 0x01110000ec24783b */ /* 0x000fe80000000200 */
[----:B------:R-:W3:Y:S04]  /*1eb0*/  LDSM.16.M88.4 R40, [R236+0x11900] ;  /* 0x01190000ec28783b */ /* 0x000ee80000000200 */
[----:B------:R-:W4:Y:S04]  /*1ec0*/  LDSM.16.M88.4 R28, [R243] ;  /* 0x00000000f31c783b */ /* 0x000f280000000200 */
[----:B------:R-:W4:Y:S04]  /*1ed0*/  LDSM.16.M88.4 R48, [R243+0x800] ;  /* 0x00080000f330783b */ /* 0x000f280000000200 */
[----:B------:R-:W4:Y:S04]  /*1ee0*/  LDSM.16.M88.4 R60, [R243+0x1000] ;  /* 0x00100000f33c783b */ /* 0x000f280000000200 */
[----:B------:R-:W4:Y:S04]  /*1ef0*/  LDSM.16.M88.4 R72, [R243+0x1800] ;  /* 0x00180000f348783b */ /* 0x000f280000000200 */
        /* <DEDUP_REMOVED lines=9> */
[----:B--2---:R-:W-:Y:S02]  /*1f90*/  HMMA.16816.F32 R20, R168, R32, RZ ;  /* 0x00000020a814723c */ /* 0x004fe400000018ff */
[----:B------:R1:W-:Y:S01]  /*1fa0*/  LDGSTS.E.BYPASS.LTC128B.128 [R101+0x4100], [R6.64+0x100], !P0 ;  /* 0x0410010006657fae */ /* 0x0003e2000c101d4c */
[----:B------:R-:W-:-:S04]  /*1fb0*/  LOP3.LUT P0, RZ, R25, 0x4, RZ, 0xc0, !PT ;  /* 0x0000000419ff7812 */ /* 0x000fc8000780c0ff */
[----:B------:R-:W-:Y:S01]  /*1fc0*/  SEL R2, R2, 0x40, P0 ;  /* 0x0000004002027807 */ /* 0x000fe20000000000 */
[----:B---3--:R-:W-:Y:S01]  /*1fd0*/  HMMA.16816.F32 R24, R168, R40, RZ ;  /* 0x00000028a818723c */ /* 0x008fe200000018ff */
[----:B------:R-:W-:Y:S02]  /*1fe0*/  LOP3.LUT P0, RZ, R10, 0x8, RZ, 0xc0, !PT ;  /* 0x000000080aff7812 */ /* 0x000fe4000780c0ff */
[----:B------:R-:W-:Y:S01]  /*1ff0*/  IADD3 R242, R236, R2, RZ ;  /* 0x00000002ecf27210 */ /* 0x000fe20007ffe0ff */
[----:B------:R-:W-:Y:S01]  /*2000*/  IMAD.IADD R239, R2, 0x1, R243 ;  /* 0x0000000102ef7824 */ /* 0x000fe200078e02f3 */
[C---:B------:R-:W-:Y:S02]  /*2010*/  ISETP.LT.OR P5, PT, R3.reuse, 0x1, !P0 ;  /* 0x000000010300780c */ /* 0x040fe400047a1670 */
[----:B------:R-:W-:Y:S01]  /*2020*/  ISETP.LT.OR P0, PT, R3, 0x21, !P0 ;  /* 0x000000210300780c */ /* 0x000fe20004701670 */
[----:B----4-:R-:W-:Y:S01]  /*2030*/  HMMA.16816.F32 R64, R172, R28, R12 ;  /* 0x0000001cac40723c */ /* 0x010fe2000000180c */
[----:B------:R-:W-:-:S05]  /*2040*/  LOP3.LUT R2, R92, 0xffffffe0, RZ, 0xc0, !PT ;  /* 0xffffffe05c027812 */ /* 0x000fca00078ec0ff */
[----:B------:R-:W-:Y:S02]  /*2050*/  IMAD.IADD R2, R164, 0x1, -R2 ;  /* 0x00000001a4027824 */ /* 0x000fe400078e0a02 */
[----:B------:R-:W-:Y:S02]  /*2060*/  HMMA.16816.F32 R12, R168, R18, RZ ;  /* 0x00000012a80c723c */ /* 0x000fe400000018ff */
[----:B------:R1:W-:Y:S01]  /*2070*/  LDGSTS.E.BYPASS.LTC128B.128 [R101+0x6100], [R6.64+0x180], !P5 ;  /* 0x0610018006657fae */ /* 0x0003e2000e901d4c */
[----:B------:R-:W-:Y:S02]  /*2080*/  ISETP.LT.OR P5, PT, R3, 0x21, P6 ;  /* 0x000000210300780c */ /* 0x000fe400037a1670 */
[----:B------:R-:W-:-:S03]  /*2090*/  SHF.R.S32.HI R3, RZ, 0x1f, R2 ;  /* 0x0000001fff037819 */ /* 0x000fc60000011402 */
[----:B------:R-:W-:Y:S01]  /*20a0*/  HMMA.16816.F32 R16, R168, R34, RZ ;  /* 0x00000022a810723c */ /* 0x000fe200000018ff */
[----:B------:R-:W-:-:S04]  /*20b0*/  LEA.HI R3, R3, R2, RZ, 0x2 ;  /* 0x0000000203037211 */ /* 0x000fc800078f10ff */
[----:B------:R-:W-:-:S03]  /*20c0*/  LOP3.LUT R3, R3, 0x7ffffffc, RZ, 0xc0, !PT ;  /* 0x7ffffffc03037812 */ /* 0x000fc600078ec0ff */
[----:B------:R2:W-:Y:S01]  /*20d0*/  LDGSTS.E.BYPASS.LTC128B.128 [R101+0x1100], [R8.64], !P5 ;  /* 0x0110000008657fae */ /* 0x0005e2000e901d4c */
[----:B------:R-:W-:Y:S01]  /*20e0*/  ISETP.NE.AND P5, PT, R11, RZ, PT ;  /* 0x000000ff0b00720c */ /* 0x000fe20003fa5270 */
[C---:B------:R-:W-:Y:S01]  /*20f0*/  HMMA.16816.F32 R32, R172.reuse, R48, R20 ;  /* 0x00000030ac20723c */ /* 0x040fe20000001814 */
[----:B------:R-:W-:Y:S01]  /*2100*/  IMAD.IADD R3, R2, 0x1, -R3 ;  /* 0x0000000102037824 */ /* 0x000fe200078e0a03 */
[----:B------:R2:W-:Y:S01]  /*2110*/  LDGSTS.E.BYPASS.LTC128B.128 [R101+0x3100], [R8.64+0x80], !P2 ;  /* 0x0310008008657fae */ /* 0x0005e2000d101d4c */
[----:B------:R-:W-:Y:S01]  /*2120*/  IMAD.U32 R2, RZ, RZ, UR4 ;  /* 0x00000004ff027e24 */ /* 0x000fe2000f8e00ff */
[----:B------:R-:W-:Y:S02]  /*2130*/  @UP0 USHF.R.S32.HI UR4, URZ, 0x1f, UR14 ;  /* 0x0000001f3f040899 */ /* 0x000fe4000801140e */
[----:B------:R2:W-:Y:S01]  /*2140*/  LDGSTS.E.BYPASS.LTC128B.128 [R101+0x5100], [R8.64+0x100], !P1 ;  /* 0x0510010008657fae */ /* 0x0005e2000c901d4c */
[----:B------:R-:W-:Y:S01]  /*2150*/  IMAD R2, R3, -0x2, R2 ;  /* 0xfffffffe03027824 */ /* 0x000fe200078e0202 */
[----:B------:R-:W-:Y:S01]  /*2160*/  HMMA.16816.F32 R56, R172, R30, R12 ;  /* 0x0000001eac38723c */ /* 0x000fe2000000180c */
[----:B------:R-:W-:Y:S01]  /*2170*/  @UP0 UIMAD UR4, UR4, UR16, UR15 ;  /* 0x00000010040402a4 */ /* 0x000fe2000f8e020f */
[----:B------:R2:W-:Y:S02]  /*2180*/  LDGSTS.E.BYPASS.LTC128B.128 [R101+0x7100], [R8.64+0x180], !P0 ;  /* 0x0710018008657fae */ /* 0x0005e4000c101d4c */
[----:B------:R-:W-:-:S02]  /*2190*/  ISETP.GT.AND P0, PT, R2, RZ, PT ;  /* 0x000000ff0200720c */ /* 0x000fc40003f04270 */
[----:B------:R-:W3:Y:S01]  /*21a0*/  LDSM.16.M88.4 R52, [R242+0x10100] ;  /* 0x01010000f234783b */ /* 0x000ee20000000200 */
[C---:B------:R-:W-:Y:S01]  /*21b0*/  ISETP.GT.AND P2, PT, R2.reuse, 0x1, PT ;  /* 0x000000010200780c */ /* 0x040fe20003f44270 */
[C---:B------:R-:W-:Y:S01]  /*21c0*/  HMMA.16816.F32 R12, R168.reuse, R38, RZ ;  /* 0x00000026a80c723c */ /* 0x040fe200000018ff */
[----:B------:R-:W-:Y:S01]  /*21d0*/  ISETP.GT.AND P1, PT, R2, 0x8, PT ;  /* 0x000000080200780c */ /* 0x000fe20003f24270 */
[----:B------:R-:W4:Y:S04]  /*21e0*/  LDSM.16.M88.4 R76, [R242+0x10900] ;  /* 0x01090000f24c783b */ /* 0x000f280000000200 */
[----:B------:R-:W1:Y:S02]  /*21f0*/  LDSM.16.M88.4 R44, [R242+0x11100] ;  /* 0x01110000f22c783b */ /* 0x000e640000000200 */
[----:B------:R-:W-:Y:S02]  /*2200*/  HMMA.16816.F32 R28, R168, R42, RZ ;  /* 0x0000002aa81c723c */ /* 0x000fe400000018ff */
[----:B------:R-:W1:Y:S04]  /*2210*/  LDSM.16.M88.4 R68, [R242+0x11900] ;  /* 0x01190000f244783b */ /* 0x000e680000000200 */
[----:B------:R-:W-:Y:S02]  /*2220*/  LDSM.16.M88.4 R80, [R239] ;  /* 0x00000000ef50783b */ /* 0x000fe40000000200 */
[----:B------:R-:W-:Y:S02]  /*2230*/  HMMA.16816.F32 R20, R172, R50, R16 ;  /* 0x00000032ac14723c */ /* 0x000fe40000001810 */
[----:B------:R-:W1:Y:S04]  /*2240*/  LDSM.16.M88.4 R48, [R239+0x800] ;  /* 0x00080000ef30783b */ /* 0x000e680000000200 */
[----:B------:R-:W-:Y:S02]  /*2250*/  LDSM.16.M88.4 R84, [R236+0x12100] ;  /* 0x01210000ec54783b */ /* 0x000fe40000000200 */
[----:B--2---:R-:W-:Y:S02]  /*2260*/  HMMA.16816.F32 R8, R168, R36, RZ ;  /* 0x00000024a808723c */ /* 0x004fe400000018ff */
[----:B------:R-:W-:Y:S04]  /*2270*/  LDSM.16.M88.4 R88, [R243+0x2800] ;  /* 0x00280000f358783b */ /* 0x000fe80000000200 */
[----:B------:R-:W0:Y:S02]  /*2280*/  LDGDEPBAR ;  /* 0x00000000000079af */ /* 0x000e240000000000 */
[C---:B------:R-:W-:Y:S08]  /*2290*/  HMMA.16816.F32 R12, R172.reuse, R62, R12 ;  /* 0x0000003eac0c723c */ /* 0x040ff0000000180c */
[C---:B------:R-:W-:Y:S08]  /*22a0*/  HMMA.16816.F32 R28, R172.reuse, R74, R28 ;  /* 0x0000004aac1c723c */ /* 0x040ff0000000181c */
[C---:B------:R-:W-:Y:S01]  /*22b0*/  HMMA.16816.F32 R16, R172.reuse, R60, R8 ;  /* 0x0000003cac10723c */ /* 0x040fe20000001808 */
[----:B------:R-:W-:Y:S07]  /*22c0*/  LDSM.16.M88.4 R60, [R236+0x13100] ;  /* 0x01310000ec3c783b */ /* 0x000fee0000000200 */
[----:B------:R-:W-:Y:S01]  /*22d0*/  HMMA.16816.F32 R8, R172, R72, R24 ;  /* 0x00000048ac08723c */ /* 0x000fe20000001818 */
[----:B------:R-:W-:Y:S07]  /*22e0*/  LDSM.16.M88.4 R72, [R239+0x1800] ;  /* 0x00180000ef48783b */ /* 0x000fee0000000200 */
[C---:B---3--:R-:W-:Y:S01]  /*22f0*/  HMMA.16816.F32 R40, R180.reuse, R52, R64 ;  /* 0x00000034b428723c */ /* 0x048fe20000001840 */
[----:B------:R-:W2:Y:S07]  /*2300*/  LDSM.16.M88.4 R64, [R239+0x1000] ;  /* 0x00100000ef40783b */ /* 0x000eae0000000200 */
[C---:B----4-:R-:W-:Y:S08]  /*2310*/  HMMA.16816.F32 R36, R180.reuse, R76, R32 ;  /* 0x0000004cb424723c */ /* 0x050ff00000001820 */
[C---:B------:R-:W-:Y:S01]  /*2320*/  HMMA.16816.F32 R32, R180.reuse, R78, R20 ;  /* 0x0000004eb420723c */ /* 0x040fe20000001814 */
[----:B------:R-:W3:Y:S07]  /*2330*/  LDSM.16.M88.4 R76, [R236+0x12900] ;  /* 0x01290000ec4c783b */ /* 0x000eee0000000200 */
[C---:B------:R-:W-:Y:S08]  /*2340*/  HMMA.16816.F32 R56, R180.reuse, R54, R56 ;  /* 0x00000036b438723c */ /* 0x040ff00000001838 */
[C---:B-1----:R-:W-:Y:S08]  /*2350*/  HMMA.16816.F32 R24, R180.reuse, R44, R16 ;  /* 0x0000002cb418723c */ /* 0x042ff00000001810 */
[C---:B------:R-:W-:Y:S08]  /*2360*/  HMMA.16816.F32 R20, R180.reuse, R46, R12 ;  /* 0x0000002eb414723c */ /* 0x040ff0000000180c */
[C---:B------:R-:W-:Y:S08]  /*2370*/  HMMA.16816.F32 R16, R180.reuse, R68, R8 ;  /* 0x00000044b410723c */ /* 0x040ff00000001808 */
[----:B------:R-:W-:Y:S01]  /*2380*/  HMMA.16816.F32 R12, R180, R70, R28 ;  /* 0x00000046b40c723c */ /* 0x000fe2000000181c */
[----:B------:R-:W1:Y:S07]  /*2390*/  LDSM.16.M88.4 R68, [R236+0x13900] ;  /* 0x01390000ec44783b */ /* 0x000e6e0000000200 */
[C---:B------:R-:W-:Y:S08]  /*23a0*/  HMMA.16816.F32 R52, R184.reuse, R48, R36 ;  /* 0x00000030b834723c */ /* 0x040ff00000001824 */
[C---:B------:R-:W-:Y:S08]  /*23b0*/  HMMA.16816.F32 R8, R184.reuse, R80, R40 ;  /* 0x00000050b808723c */ /* 0x040ff00000001828 */
[C---:B------:R-:W-:Y:S08]  /*23c0*/  HMMA.16816.F32 R48, R184.reuse, R50, R32 ;  /* 0x00000032b830723c */ /* 0x040ff00000001820 */
[C---:B------:R-:W-:Y:S01]  /*23d0*/  HMMA.16816.F32 R56, R184.reuse, R82, R56 ;  /* 0x00000052b838723c */ /* 0x040fe20000001838 */
[----:B------:R-:W4:Y:S07]  /*23e0*/  LDSM.16.M88.4 R80, [R243+0x2000] ;  /* 0x00200000f350783b */ /* 0x000f2e0000000200 */
[C---:B--2---:R-:W-:Y:S08]  /*23f0*/  HMMA.16816.F32 R44, R184.reuse, R64, R24 ;  /* 0x00000040b82c723c */ /* 0x044ff00000001818 */
[C---:B------:R-:W-:Y:S08]  /*2400*/  HMMA.16816.F32 R40, R184.reuse, R66, R20 ;  /* 0x00000042b828723c */ /* 0x040ff00000001814 */
[C---:B------:R-:W-:Y:S08]  /*2410*/  HMMA.16816.F32 R36, R184.reuse, R72, R16 ;  /* 0x00000048b824723c */ /* 0x040ff00000001810 */
[----:B------:R-:W-:Y:S01]  /*2420*/  HMMA.16816.F32 R32, R184, R74, R12 ;  /* 0x0000004ab820723c */ /* 0x000fe2000000180c */
[----:B------:R-:W2:Y:S07]  /*2430*/  LDSM.16.M88.4 R72, [R243+0x3000] ;  /* 0x00300000f348783b */ /* 0x000eae0000000200 */
[C---:B------:R-:W-:Y:S08]  /*2440*/  HMMA.16816.F32 R28, R188.reuse, R84, R8 ;  /* 0x00000054bc1c723c */ /* 0x040ff00000001808 */
[C---:B---3--:R-:W-:Y:S08]  /*2450*/  HMMA.16816.F32 R20, R188.reuse, R76, R52 ;  /* 0x0000004cbc14723c */ /* 0x048ff00000001834 */
[C---:B------:R-:W-:Y:S01]  /*2460*/  HMMA.16816.F32 R16, R188.reuse, R78, R48 ;  /* 0x0000004ebc10723c */ /* 0x040fe20000001830 */
[----:B------:R-:W3:Y:S04]  /*2470*/  LDSM.16.M88.4 R76, [R243+0x3800] ;  /* 0x00380000f34c783b */ /* 0x000ee80000000200 */
[----:B------:R-:W-:Y:S03]  /*2480*/  LDSM.16.M88.4 R48, [R242+0x12900] ;  /* 0x01290000f230783b */ /* 0x000fe60000000200 */
[C---:B------:R-:W-:Y:S01]  /*2490*/  HMMA.16816.F32 R24, R188.reuse, R86, R56 ;  /* 0x00000056bc18723c */ /* 0x040fe20000001838 */
[----:B------:R-:W-:Y:S07]  /*24a0*/  LDSM.16.M88.4 R84, [R243+0x7000] ;  /* 0x00700000f354783b */ /* 0x000fee0000000200 */
[C---:B------:R-:W-:Y:S08]  /*24b0*/  HMMA.16816.F32 R12, R188.reuse, R60, R44 ;  /* 0x0000003cbc0c723c */ /* 0x040ff0000000182c */
[C---:B------:R-:W-:Y:S01]  /*24c0*/  HMMA.16816.F32 R8, R188.reuse, R62, R40 ;  /* 0x0000003ebc08723c */ /* 0x040fe20000001828 */
[----:B------:R-:W2:Y:S07]  /*24d0*/  LDSM.16.M88.4 R40, [R242+0x12100] ;  /* 0x01210000f228783b */ /* 0x000eae0000000200 */
[C---:B-1----:R-:W-:Y:S08]  /*24e0*/  HMMA.16816.F32 R52, R188.reuse, R68, R36 ;  /* 0x00000044bc34723c */ /* 0x042ff00000001824 */
[----:B------:R-:W-:Y:S01]  /*24f0*/  HMMA.16816.F32 R68, R188, R70, R32 ;  /* 0x00000046bc44723c */ /* 0x000fe20000001820 */
[----:B------:R-:W1:Y:S07]  /*2500*/  LDSM.16.M88.4 R32, [R242+0x13100] ;  /* 0x01310000f220783b */ /* 0x000e6e0000000200 */
[C---:B----4-:R-:W-:Y:S01]  /*2510*/  HMMA.16816.F32 R64, R192.reuse, R80, R28 ;  /* 0x00000050c040723c */ /* 0x050fe2000000181c */
[----:B------:R-:W4:Y:S07]  /*2520*/  LDSM.16.M88.4 R28, [R242+0x13900] ;  /* 0x01390000f21c783b */ /* 0x000f2e0000000200 */
[C---:B------:R-:W-:Y:S01]  /*2530*/  HMMA.16816.F32 R60, R192.reuse, R82, R24 ;  /* 0x00000052c03c723c */ /* 0x040fe20000001818 */
[----:B------:R-:W-:Y:S07]  /*2540*/  LDSM.16.M88.4 R80, [R239+0x2800] ;  /* 0x00280000ef50783b */ /* 0x000fee0000000200 */
[C---:B------:R-:W-:Y:S08]  /*2550*/  HMMA.16816.F32 R56, R192.reuse, R88, R20 ;  /* 0x00000058c038723c */ /* 0x040ff00000001814 */
[C---:B--2---:R-:W-:Y:S08]  /*2560*/  HMMA.16816.F32 R36, R192.reuse, R72, R12 ;  /* 0x00000048c024723c */ /* 0x044ff0000000180c */
[C---:B------:R-:W-:Y:S01]  /*2570*/  HMMA.16816.F32 R24, R192.reuse, R74, R8 ;  /* 0x0000004ac018723c */ /* 0x040fe20000001808 */
[----:B------:R-:W2:Y:S07]  /*2580*/  LDSM.16.M88.4 R72, [R239+0x2000] ;  /* 0x00200000ef48783b */ /* 0x000eae0000000200 */
[C---:B------:R-:W-:Y:S01]  /*2590*/  HMMA.16816.F32 R44, R192.reuse, R90, R16 ;  /* 0x0000005ac02c723c */ /* 0x040fe20000001810 */
[----:B------:R-:W-:Y:S07]  /*25a0*/  LDSM.16.M88.4 R88, [R242+0x16900] ;  /* 0x01690000f258783b */ /* 0x000fee0000000200 */
[C---:B---3--:R-:W-:Y:S08]  /*25b0*/  HMMA.16816.F32 R20, R192.reuse, R76, R52 ;  /* 0x0000004cc014723c */ /* 0x048ff00000001834 */
[----:B------:R-:W-:Y:S01]  /*25c0*/  HMMA.16816.F32 R16, R192, R78, R68 ;  /* 0x0000004ec010723c */ /* 0x000fe20000001844 */
[----:B------:R-:W3:Y:S04]  /*25d0*/  LDSM.16.M88.4 R68, [R239+0x3000] ;  /* 0x00300000ef44783b */ /* 0x000ee80000000200 */
[----:B------:R-:W2:Y:S03]  /*25e0*/  LDSM.16.M88.4 R76, [R239+0x3800] ;  /* 0x00380000ef4c783b */ /* 0x000ea60000000200 */
[C---:B------:R-:W-:Y:S08]  /*25f0*/  HMMA.16816.F32 R8, R196.reuse, R42, R60 ;  /* 0x0000002ac408723c */ /* 0x040ff0000000183c */
[C---:B------:R-:W-:Y:S08]  /*2600*/  HMMA.16816.F32 R12, R196.reuse, R40, R64 ;  /* 0x00000028c40c723c */ /* 0x040ff00000001840 */
[C---:B------:R-:W-:Y:S08]  /*2610*/  HMMA.16816.F32 R60, R196.reuse, R48, R56 ;  /* 0x00000030c43c723c */ /* 0x040ff00000001838 */
[C---:B-1----:R-:W-:Y:S01]  /*2620*/  HMMA.16816.F32 R56, R196.reuse, R32, R36 ;  /* 0x00000020c438723c */ /* 0x042fe20000001824 */
[----:B------:R-:W1:Y:S07]  /*2630*/  LDSM.16.M88.4 R36, [R236+0x14100] ;  /* 0x01410000ec24783b */ /* 0x000e6e0000000200 */
[C---:B------:R-:W-:Y:S01]  /*2640*/  HMMA.16816.F32 R52, R196.reuse, R34, R24 ;  /* 0x00000022c434723c */ /* 0x040fe20000001818 */
[----:B------:R-:W1:Y:S07]  /*2650*/  LDSM.16.M88.4 R32, [R236+0x14900] ;  /* 0x01490000ec20783b */ /* 0x000e6e0000000200 */
[C---:B------:R-:W-:Y:S08]  /*2660*/  HMMA.16816.F32 R64, R196.reuse, R50, R44 ;  /* 0x00000032c440723c */ /* 0x040ff0000000182c */
[C---:B----4-:R-:W-:Y:S08]  /*2670*/  HMMA.16816.F32 R48, R196.reuse, R28, R20 ;  /* 0x0000001cc430723c */ /* 0x050ff00000001814 */
[----:B------:R-:W-:Y:S01]  /*2680*/  HMMA.16816.F32 R44, R196, R30, R16 ;  /* 0x0000001ec42c723c */ /* 0x000fe20000001810 */
[----:B------:R-:W4:Y:S07]  /*2690*/  LDSM.16.M88.4 R28, [R236+0x15100] ;  /* 0x01510000ec1c783b */ /* 0x000f2e0000000200 */
[C---:B--2---:R-:W-:Y:S08]  /*26a0*/  HMMA.16816.F32 R40, R200.reuse, R72, R12 ;  /* 0x00000048c828723c */ /* 0x044ff0000000180c */
[C---:B------:R-:W-:Y:S01]  /*26b0*/  HMMA.16816.F32 R24, R200.reuse, R74, R8 ;  /* 0x0000004ac818723c */ /* 0x040fe20000001808 */
[----:B------:R-:W-:Y:S07]  /*26c0*/  LDSM.16.M88.4 R72, [R242+0x15100] ;  /* 0x01510000f248783b */ /* 0x000fee0000000200 */
[C---:B------:R-:W-:Y:S08]  /*26d0*/  HMMA.16816.F32 R20, R200.reuse, R80, R60 ;  /* 0x00000050c814723c */ /* 0x040ff0000000183c */
[C---:B---3--:R-:W-:Y:S08]  /*26e0*/  HMMA.16816.F32 R12, R200.reuse, R68, R56 ;  /* 0x00000044c80c723c */ /* 0x048ff00000001838 */
[C---:B------:R-:W-:Y:S01]  /*26f0*/  HMMA.16816.F32 R8, R200.reuse, R70, R52 ;  /* 0x00000046c808723c */ /* 0x040fe20000001834 */
[----:B------:R-:W-:Y:S07]  /*2700*/  LDSM.16.M88.4 R68, [R243+0x4000] ;  /* 0x00400000f344783b */ /* 0x000fee0000000200 */
[C---:B------:R-:W-:Y:S01]  /*2710*/  HMMA.16816.F32 R16, R200.reuse, R82, R64 ;  /* 0x00000052c810723c */ /* 0x040fe20000001840 */
[----:B------:R-:W2:Y:S04]  /*2720*/  LDSM.16.M88.4 R64, [R236+0x15900] ;  /* 0x01590000ec40783b */ /* 0x000ea80000000200 */
[----:B------:R-:W3:Y:S03]  /*2730*/  LDSM.16.M88.4 R80, [R243+0x4800] ;  /* 0x00480000f350783b */ /* 0x000ee60000000200 */
[----:B------:R-:W-:Y:S08]  /*2740*/  HMMA.16816.F32 R48, R200, R76, R48 ;  /* 0x0000004cc830723c */ /* 0x000ff00000001830 */
[C---:B-1----:R-:W-:Y:S08]  /*2750*/  HMMA.16816.F32 R56, R204.reuse, R36, R40 ;  /* 0x00000024cc38723c */ /* 0x042ff00000001828 */
[----:B------:R-:W-:Y:S08]  /*2760*/  HMMA.16816.F32 R52, R204, R32, R20 ;  /* 0x00000020cc34723c */ /* 0x000ff00000001814 */
[----:B------:R-:W-:Y:S01]  /*2770*/  HMMA.16816.F32 R60, R200, R78, R44 ;  /* 0x0000004ec83c723c */ /* 0x000fe2000000182c */
[----:B------:R-:W-:Y:S07]  /*2780*/  LDSM.16.M88.4 R76, [R242+0x15900] ;  /* 0x01590000f24c783b */ /* 0x000fee0000000200 */
[C---:B----4-:R-:W-:Y:S08]  /*2790*/  HMMA.16816.F32 R40, R204.reuse, R28, R12 ;  /* 0x0000001ccc28723c */ /* 0x050ff0000000180c */
[C---:B------:R-:W-:Y:S01]  /*27a0*/  HMMA.16816.F32 R20, R204.reuse, R30, R8 ;  /* 0x0000001ecc14723c */ /* 0x040fe20000001808 */
[----:B------:R-:W1:Y:S07]  /*27b0*/  LDSM.16.M88.4 R28, [R243+0x5000] ;  /* 0x00500000f31c783b */ /* 0x000e6e0000000200 */
[C---:B------:R-:W-:Y:S01]  /*27c0*/  HMMA.16816.F32 R36, R204.reuse, R38, R24 ;  /* 0x00000026cc24723c */ /* 0x040fe20000001818 */
[----:B------:R-:W4:Y:S07]  /*27d0*/  LDSM.16.M88.4 R24, [R243+0x5800] ;  /* 0x00580000f318783b */ /* 0x000f2e0000000200 */
[C---:B------:R-:W-:Y:S01]  /*27e0*/  HMMA.16816.F32 R44, R204.reuse, R34, R16 ;  /* 0x00000022cc2c723c */ /* 0x040fe20000001810 */
[----:B------:R-:W1:Y:S07]  /*27f0*/  LDSM.16.M88.4 R32, [R242+0x14100] ;  /* 0x01410000f220783b */ /* 0x000e6e0000000200 */
[C---:B--2---:R-:W-:Y:S08]  /*2800*/  HMMA.16816.F32 R16, R204.reuse, R64, R48 ;  /* 0x00000040cc10723c */ /* 0x044ff00000001830 */
[----:B------:R-:W-:Y:S01]  /*2810*/  HMMA.16816.F32 R12, R204, R66, R60 ;  /* 0x00000042cc0c723c */ /* 0x000fe2000000183c */
[----:B------:R-:W2:Y:S07]  /*2820*/  LDSM.16.M88.4 R64, [R242+0x14900] ;  /* 0x01490000f240783b */ /* 0x000eae0000000200 */
[C---:B------:R-:W-:Y:S08]  /*2830*/  HMMA.16816.F32 R8, R208.reuse, R68, R56 ;  /* 0x00000044d008723c */ /* 0x040ff00000001838 */
        /* <DEDUP_REMOVED lines=8> */
[C---:B----4-:R-:W-:Y:S08]  /*28c0*/  HMMA.16816.F32 R52, R208.reuse, R24, R16 ;  /* 0x00000018d034723c */ /* 0x050ff00000001810 */
[----:B------:R-:W-:Y:S08]  /*28d0*/  HMMA.16816.F32 R44, R208, R26, R12 ;  /* 0x0000001ad02c723c */ /* 0x000ff0000000180c */
[C---:B------:R-:W-:Y:S08]  /*28e0*/  HMMA.16816.F32 R24, R212.reuse, R32, R8 ;  /* 0x00000020d418723c */ /* 0x040ff00000001808 */
[C---:B------:R-:W-:Y:S01]  /*28f0*/  HMMA.16816.F32 R20, R212.reuse, R34, R36 ;  /* 0x00000022d414723c */ /* 0x040fe20000001824 */
[----:B------:R-:W4:Y:S07]  /*2900*/  LDSM.16.M88.4 R32, [R239+0x5000] ;  /* 0x00500000ef20783b */ /* 0x000f2e0000000200 */
[C---:B--2---:R-:W-:Y:S08]  /*2910*/  HMMA.16816.F32 R16, R212.reuse, R64, R48 ;  /* 0x00000040d410723c */ /* 0x044ff00000001830 */
[C---:B------:R-:W-:Y:S08]  /*2920*/  HMMA.16816.F32 R8, R212.reuse, R72, R60 ;  /* 0x00000048d408723c */ /* 0x040ff0000000183c */
[C---:B------:R-:W-:Y:S01]  /*2930*/  HMMA.16816.F32 R12, R212.reuse, R66, R56 ;  /* 0x00000042d40c723c */ /* 0x040fe20000001838 */
[----:B------:R-:W2:Y:S07]  /*2940*/  LDSM.16.M88.4 R64, [R236+0x16100] ;  /* 0x01610000ec40783b */ /* 0x000eae0000000200 */
[C---:B------:R-:W-:Y:S01]  /*2950*/  HMMA.16816.F32 R40, R212.reuse, R74, R40 ;  /* 0x0000004ad428723c */ /* 0x040fe20000001828 */
[----:B------:R-:W-:Y:S07]  /*2960*/  LDSM.16.M88.4 R72, [R236+0x16900] ;  /* 0x01690000ec48783b */ /* 0x000fee0000000200 */
[----:B------:R-:W-:Y:S08]  /*2970*/  HMMA.16816.F32 R60, R212, R76, R52 ;  /* 0x0000004cd43c723c */ /* 0x000ff00000001834 */
[C---:B---3--:R-:W-:Y:S08]  /*2980*/  HMMA.16816.F32 R52, R216.reuse, R80, R24 ;  /* 0x00000050d834723c */ /* 0x048ff00000001818 */
[----:B------:R-:W-:Y:S01]  /*2990*/  HMMA.16816.F32 R48, R216, R82, R20 ;  /* 0x00000052d830723c */ /* 0x000fe20000001814 */
[----:B------:R-:W3:Y:S07]  /*29a0*/  LDSM.16.M88.4 R80, [R236+0x17100] ;  /* 0x01710000ec50783b */ /* 0x000eee0000000200 */
[----:B------:R-:W-:Y:S01]  /*29b0*/  HMMA.16816.F32 R56, R212, R78, R44 ;  /* 0x0000004ed438723c */ /* 0x000fe2000000182c */
[----:B------:R-:W-:Y:S07]  /*29c0*/  LDSM.16.M88.4 R76, [R243+0x6800] ;  /* 0x00680000f34c783b */ /* 0x000fee0000000200 */
[C---:B-1----:R-:W-:Y:S08]  /*29d0*/  HMMA.16816.F32 R44, R216.reuse, R28, R16 ;  /* 0x0000001cd82c723c */ /* 0x042ff00000001810 */
[C---:B----4-:R-:W-:Y:S08]  /*29e0*/  HMMA.16816.F32 R24, R216.reuse, R32, R8 ;  /* 0x00000020d818723c */ /* 0x050ff00000001808 */
[C---:B------:R-:W-:Y:S08]  /*29f0*/  HMMA.16816.F32 R20, R216.reuse, R34, R40 ;  /* 0x00000022d814723c */ /* 0x040ff00000001828 */
[C---:B------:R-:W-:Y:S01]  /*2a00*/  HMMA.16816.F32 R16, R216.reuse, R68, R60 ;  /* 0x00000044d810723c */ /* 0x040fe2000000183c */
[----:B------:R-:W1:Y:S07]  /*2a10*/  LDSM.16.M88.4 R60, [R243+0x6000] ;  /* 0x00600000f33c783b */ /* 0x000e6e0000000200 */
[----:B------:R-:W-:Y:S01]  /*2a20*/  HMMA.16816.F32 R36, R216, R30, R12 ;  /* 0x0000001ed824723c */ /* 0x000fe2000000180c */
[----:B------:R-:W4:Y:S07]  /*2a30*/  LDSM.16.M88.4 R28, [R236+0x17900] ;  /* 0x01790000ec1c783b */ /* 0x000f2e0000000200 */
[C---:B--2---:R-:W-:Y:S08]  /*2a40*/  HMMA.16816.F32 R8, R220.reuse, R64, R52 ;  /* 0x00000040dc08723c */ /* 0x044ff00000001834 */
[----:B------:R-:W-:Y:S01]  /*2a50*/  HMMA.16816.F32 R48, R220, R66, R48 ;  /* 0x00000042dc30723c */ /* 0x000fe20000001830 */
[----:B------:R-:W-:Y:S07]  /*2a60*/  LDSM.16.M88.4 R64, [R239+0x6000] ;  /* 0x00600000ef40783b */ /* 0x000fee0000000200 */
[----:B------:R-:W-:Y:S01]  /*2a70*/  HMMA.16816.F32 R12, R216, R70, R56 ;  /* 0x00000046d80c723c */ /* 0x000fe20000001838 */
[----:B------:R-:W-:Y:S07]  /*2a80*/  LDSM.16.M88.4 R68, [R243+0x7800] ;  /* 0x00780000f344783b */ /* 0x000fee0000000200 */
[C---:B---3--:R-:W-:Y:S08]  /*2a90*/  HMMA.16816.F32 R32, R220.reuse, R80, R24 ;  /* 0x00000050dc20723c */ /* 0x048ff00000001818 */
[C---:B------:R-:W-:Y:S01]  /*2aa0*/  HMMA.16816.F32 R56, R220.reuse, R82, R20 ;  /* 0x00000052dc38723c */ /* 0x040fe20000001814 */
[----:B------:R-:W2:Y:S07]  /*2ab0*/  LDSM.16.M88.4 R80, [R242+0x16100] ;  /* 0x01610000f250783b */ /* 0x000eae0000000200 */
[C---:B------:R-:W-:Y:S08]  /*2ac0*/  HMMA.16816.F32 R44, R220.reuse, R72, R44 ;  /* 0x00000048dc2c723c */ /* 0x040ff0000000182c */
[----:B------:R-:W-:Y:S01]  /*2ad0*/  HMMA.16816.F32 R40, R220, R74, R36 ;  /* 0x0000004adc28723c */ /* 0x000fe20000001824 */
[----:B------:R-:W-:Y:S07]  /*2ae0*/  LDSM.16.M88.4 R72, [R239+0x6800] ;  /* 0x00680000ef48783b */ /* 0x000fee0000000200 */
[C---:B-1----:R-:W-:Y:S08]  /*2af0*/  HMMA.16816.F32 R24, R224.reuse, R60, R8 ;  /* 0x0000003ce018723c */ /* 0x042ff00000001808 */
[----:B------:R-:W-:Y:S01]  /*2b00*/  HMMA.16816.F32 R20, R224, R62, R48 ;  /* 0x0000003ee014723c */ /* 0x000fe20000001830 */
[----:B------:R-:W-:Y:S07]  /*2b10*/  LDSM.16.M88.4 R60, [R239+0x7000] ;  /* 0x00700000ef3c783b */ /* 0x000fee0000000200 */
[C---:B----4-:R-:W-:Y:S08]  /*2b20*/  HMMA.16816.F32 R52, R220.reuse, R28, R16 ;  /* 0x0000001cdc34723c */ /* 0x050ff00000001810 */
[----:B------:R-:W-:Y:S01]  /*2b30*/  HMMA.16816.F32 R36, R220, R30, R12 ;  /* 0x0000001edc24723c */ /* 0x000fe2000000180c */
[----:B------:R-:W1:Y:S07]  /*2b40*/  LDSM.16.M88.4 R28, [R242+0x17100] ;  /* 0x01710000f21c783b */ /* 0x000e6e0000000200 */
[C---:B------:R-:W-:Y:S08]  /*2b50*/  HMMA.16816.F32 R16, R224.reuse, R76, R44 ;  /* 0x0000004ce010723c */ /* 0x040ff0000000182c */
[C---:B------:R-:W-:Y:S08]  /*2b60*/  HMMA.16816.F32 R8, R224.reuse, R84, R32 ;  /* 0x00000054e008723c */ /* 0x040ff00000001820 */
[C---:B------:R-:W-:Y:S01]  /*2b70*/  HMMA.16816.F32 R32, R224.reuse, R86, R56 ;  /* 0x00000056e020723c */ /* 0x040fe20000001838 */
[----:B------:R-:W3:Y:S07]  /*2b80*/  LDSM.16.M88.4 R56, [R242+0x17900] ;  /* 0x01790000f238783b */ /* 0x000eee0000000200 */
[----:B------:R-:W-:Y:S08]  /*2b90*/  HMMA.16816.F32 R12, R224, R78, R40 ;  /* 0x0000004ee00c723c */ /* 0x000ff00000001828 */
[C---:B--2---:R-:W-:Y:S08]  /*2ba0*/  HMMA.16816.F32 R24, R228.reuse, R80, R24 ;  /* 0x00000050e418723c */ /* 0x044ff00000001818 */
[----:B------:R-:W-:Y:S08]  /*2bb0*/  HMMA.16816.F32 R40, R228, R82, R20 ;  /* 0x00000052e428723c */ /* 0x000ff00000001814 */
[C---:B------:R-:W-:Y:S08]  /*2bc0*/  HMMA.16816.F32 R48, R224.reuse, R68, R52 ;  /* 0x00000044e030723c */ /* 0x040ff00000001834 */
[----:B------:R-:W-:Y:S01]  /*2bd0*/  HMMA.16816.F32 R44, R224, R70, R36 ;  /* 0x00000046e02c723c */ /* 0x000fe20000001824 */
[----:B------:R-:W2:Y:S01]  /*2be0*/  LDSM.16.M88.4 R68, [R239+0x7800] ;  /* 0x00780000ef44783b */ /* 0x000ea20000000200 */
[----:B------:R-:W-:-:S06]  /*2bf0*/  DEPBAR.LE SB0, 0x0 ;  /* 0x000080000000791a */ /* 0x000fcc0000000000 */
[C---:B------:R-:W-:Y:S08]  /*2c00*/  HMMA.16816.F32 R36, R228.reuse, R88, R16 ;  /* 0x00000058e424723c */ /* 0x040ff00000001810 */
[----:B------:R-:W-:Y:S08]  /*2c10*/  HMMA.16816.F32 R52, R228, R90, R12 ;  /* 0x0000005ae434723c */ /* 0x000ff0000000180c */
[----:B------:R-:W-:Y:S08]  /*2c20*/  HMMA.16816.F32 R24, R232, R64, R24 ;  /* 0x00000040e818723c */ /* 0x000ff00000001818 */
[C---:B-1----:R-:W-:Y:S08]  /*2c30*/  HMMA.16816.F32 R12, R228.reuse, R30, R32 ;  /* 0x0000001ee40c723c */ /* 0x042ff00000001820 */
[----:B------:R-:W-:Y:S08]  /*2c40*/  HMMA.16816.F32 R8, R228, R28, R8 ;  /* 0x0000001ce408723c */ /* 0x000ff00000001808 */
[----:B------:R-:W-:Y:S01]  /*2c50*/  HMMA.16816.F32 R28, R232, R66, R40 ;  /* 0x00000042e81c723c */ /* 0x000fe20000001828 */
[----:B------:R-:W-:-:S02]  /*2c60*/  FSEL R6, R24, -INF , P0 ;  /* 0xff80000018067808 */ /* 0x000fc40000000000 */
[----:B------:R-:W-:-:S04]  /*2c70*/  FSEL R7, R25, -INF , P2 ;  /* 0xff80000019077808 */ /* 0x000fc80001000000 */
[----:B------:R-:W-:Y:S01]  /*2c80*/  FMNMX.FTZ R3, R6, R7, !PT ;  /* 0x0000000706037209 */ /* 0x000fe20007810000 */
[----:B---3--:R-:W-:Y:S08]  /*2c90*/  HMMA.16816.F32 R16, R228, R56, R48 ;  /* 0x00000038e410723c */ /* 0x008ff00000001830 */
[C---:B------:R-:W-:Y:S08]  /*2ca0*/  HMMA.16816.F32 R36, R232.reuse, R72, R36 ;  /* 0x00000048e824723c */ /* 0x040ff00000001824 */
[----:B------:R-:W-:Y:S08]  /*2cb0*/  HMMA.16816.F32 R48, R232, R74, R52 ;  /* 0x0000004ae830723c */ /* 0x000ff00000001834 */
[----:B------:R-:W-:Y:S08]  /*2cc0*/  HMMA.16816.F32 R20, R228, R58, R44 ;  /* 0x0000003ae414723c */ /* 0x000ff0000000182c */
[C---:B------:R-:W-:Y:S07]  /*2cd0*/  HMMA.16816.F32 R32, R232.reuse, R62, R12 ;  /* 0x0000003ee820723c */ /* 0x040fee000000180c */
[----:B------:R-:W-:Y:S01]  /*2ce0*/  FSEL R15, R26, -INF , P0 ;  /* 0xff8000001a0f7808 */ /* 0x000fe20000000000 */
[----:B------:R-:W-:Y:S01]  /*2cf0*/  HMMA.16816.F32 R44, R232, R60, R8 ;  /* 0x0000003ce82c723c */ /* 0x000fe20000001808 */
[----:B------:R-:W-:Y:S01]  /*2d00*/  BAR.SYNC.DEFER_BLOCKING 0x0 ;  /* 0x0000000000007b1d */ /* 0x000fe20000010000 */
[----:B------:R-:W-:-:S04]  /*2d10*/  ISETP.GT.AND P0, PT, R2, 0x9, PT ;  /* 0x000000090200780c */ /* 0x000fc80003f04270 */
[----:B------:R-:W-:Y:S01]  /*2d20*/  FSEL R12, R29, -INF , P0 ;  /* 0xff8000001d0c7808 */ /* 0x000fe20000000000 */
[----:B------:R-:W-:Y:S01]  /*2d30*/  IMAD.U32 R11, RZ, RZ, UR10 ;  /* 0x0000000aff0b7e24 */ /* 0x000fe2000f8e00ff */
[----:B------:R-:W-:Y:S01]  /*2d40*/  FSEL R10, R28, -INF , P1 ;  /* 0xff8000001c0a7808 */ /* 0x000fe20000800000 */
[C---:B--2---:R-:W-:Y:S01]  /*2d50*/  HMMA.16816.F32 R40, R232.reuse, R68, R16 ;  /* 0x00000044e828723c */ /* 0x044fe20000001810 */
[----:B------:R-:W-:Y:S02]  /*2d60*/  FSEL R26, R31, -INF , P0 ;  /* 0xff8000001f1a7808 */ /* 0x000fe40000000000 */
[----:B------:R-:W-:Y:S02]  /*2d70*/  FMNMX.FTZ R3, R10, R3, !PT ;  /* 0x000000030a037209 */ /* 0x000fe40007810000 */
[C---:B------:R-:W-:Y:S02]  /*2d80*/  ISETP.GT.AND P0, PT, R2.reuse, 0x18, PT ;  /* 0x000000180200780c */ /* 0x040fe40003f04270 */
[----:B------:R-:W-:Y:S01]  /*2d90*/  FSEL R16, R27, -INF , P2 ;  /* 0xff8000001b107808 */ /* 0x000fe20001000000 */
[----:B------:R-:W-:Y:S01]  /*2da0*/  HMMA.16816.F32 R20, R232, R70, R20 ;  /* 0x00000046e814723c */ /* 0x000fe20000001814 */
[----:B------:R-:W-:-:S02]  /*2db0*/  ISETP.GT.AND P2, PT, R2, 0x10, PT ;  /* 0x000000100200780c */ /* 0x000fc40003f44270 */
[----:B------:R-:W-:Y:S02]  /*2dc0*/  FSEL R17, R30, -INF , P1 ;  /* 0xff8000001e117808 */ /* 0x000fe40000800000 */
[----:B------:R-:W-:Y:S02]  /*2dd0*/  ISETP.GT.AND P1, PT, R2, 0x11, PT ;  /* 0x000000110200780c */ /* 0x000fe40003f24270 */
[----:B------:R-:W-:Y:S02]  /*2de0*/  FSEL R14, R36, -INF , P2 ;  /* 0xff800000240e7808 */ /* 0x000fe40001000000 */
[----:B------:R-:W-:Y:S02]  /*2df0*/  FMNMX.FTZ R3, R12, R3, !PT ;  /* 0x000000030c037209 */ /* 0x000fe40007810000 */
        /* <DEDUP_REMOVED lines=18> */
[----:B------:R-:W-:Y:S02]  /*2f20*/  FMNMX.FTZ R8, R15, R16, !PT ;  /* 0x000000100f087209 */ /* 0x000fe40007810000 */
        /* <DEDUP_REMOVED lines=11> */
[----:B------:R-:W-:Y:S02]  /*2fe0*/  FSEL R97, R35, -INF , P1 ;  /* 0xff80000023617808 */ /* 0x000fe40000800000 */
[----:B------:R-:W-:-:S02]  /*2ff0*/  FSEL R99, R42, -INF , P0 ;  /* 0xff8000002a637808 */ /* 0x000fc40000000000 */
[----:B------:R-:W-:Y:S02]  /*3000*/  FSEL R94, R40, -INF , P0 ;  /* 0xff800000285e7808 */ /* 0x000fe40000000000 */
[C---:B------:R-:W-:Y:S02]  /*3010*/  ISETP.GT.AND P2, PT, R2.reuse, 0x31, PT ;  /* 0x000000310200780c */ /* 0x040fe40003f44270 */
[C---:B------:R-:W-:Y:S02]  /*3020*/  ISETP.GT.AND P1, PT, R2.reuse, 0x38, PT ;  /* 0x000000380200780c */ /* 0x040fe40003f24270 */
[----:B------:R-:W-:Y:S02]  /*3030*/  ISETP.GT.AND P0, PT, R2, 0x39, PT ;  /* 0x000000390200780c */ /* 0x000fe40003f04270 */
[----:B------:R-:W-:Y:S02]  /*3040*/  FMNMX.FTZ R3, R79, R3, !PT ;  /* 0x000000034f037209 */ /* 0x000fe40007810000 */
[----:B------:R-:W-:-:S02]  /*3050*/  FMNMX.FTZ R2, R28, R8, !PT ;  /* 0x000000081c027209 */ /* 0x000fc40007810000 */
[----:B------:R-:W-:Y:S02]  /*3060*/  FSEL R93, R41, -INF , P2 ;  /* 0xff800000295d7808 */ /* 0x000fe40001000000 */
[----:B------:R-:W-:Y:S02]  /*3070*/  FMNMX.FTZ R3, R94, R3, !PT ;  /* 0x000000035e037209 */ /* 0x000fe40007810000 */
[----:B------:R-:W-:Y:S02]  /*3080*/  FMNMX.FTZ R2, R29, R2, !PT ;  /* 0x000000021d027209 */ /* 0x000fe40007810000 */
[----:B------:R-:W-:Y:S02]  /*3090*/  FSEL R92, R20, -INF , P1 ;  /* 0xff800000145c7808 */ /* 0x000fe40000800000 */
[----:B------:R-:W-:Y:S02]  /*30a0*/  FMNMX.FTZ R3, R93, R3, !PT ;  /* 0x000000035d037209 */ /* 0x000fe40007810000 */
[----:B------:R-:W-:-:S02]  /*30b0*/  FMNMX.FTZ R2, R52, R2, !PT ;  /* 0x0000000234027209 */ /* 0x000fc40007810000 */
[----:B------:R-:W-:Y:S02]  /*30c0*/  FSEL R86, R21, -INF , P0 ;  /* 0xff80000015567808 */ /* 0x000fe40000000000 */
[----:B------:R-:W-:Y:S02]  /*30d0*/  FMNMX.FTZ R3, R92, R3, !PT ;  /* 0x000000035c037209 */ /* 0x000fe40007810000 */
[----:B------:R-:W-:Y:S02]  /*30e0*/  FMNMX.FTZ R2, R53, R2, !PT ;  /* 0x0000000235027209 */ /* 0x000fe40007810000 */
[----:B------:R-:W-:Y:S02]  /*30f0*/  FMNMX.FTZ R3, R86, R3, !PT ;  /* 0x0000000356037209 */ /* 0x000fe40007810000 */
[----:B------:R-:W-:Y:S02]  /*3100*/  FMNMX.FTZ R2, R96, R2, !PT ;  /* 0x0000000260027209 */ /* 0x000fe40007810000 */
[----:B------:R-:W-:Y:S01]  /*3110*/  FSEL R78, R43, -INF , P2 ;  /* 0xff8000002b4e7808 */ /* 0x000fe20001000000 */
[----:B------:R-:W1:Y:S01]  /*3120*/  SHFL.BFLY PT, R8, R3, 0x2, 0x1f ;  /* 0x0c401f0003087f89 */ /* 0x000e6200000e0000 */
[----:B------:R-:W-:-:S02]  /*3130*/  FMNMX.FTZ R2, R95, R2, !PT ;  /* 0x000000025f027209 */ /* 0x000fc40007810000 */
[----:B------:R-:W-:Y:S02]  /*3140*/  FSEL R77, R22, -INF , P1 ;  /* 0xff800000164d7808 */ /* 0x000fe40000800000 */
[----:B------:R-:W-:Y:S02]  /*3150*/  FMNMX.FTZ R2, R98, R2, !PT ;  /* 0x0000000262027209 */ /* 0x000fe40007810000 */
[----:B------:R-:W-:Y:S02]  /*3160*/  FSEL R76, R23, -INF , P0 ;  /* 0xff800000174c7808 */ /* 0x000fe40000000000 */
[----:B------:R-:W-:Y:S02]  /*3170*/  FMNMX.FTZ R2, R97, R2, !PT ;  /* 0x0000000261027209 */ /* 0x000fe40007810000 */
[----:B------:R-:W-:Y:S02]  /*3180*/  PLOP3.LUT P0, PT, PT, PT, UP0, 0x80, 0x0 ;  /* 0x000000000000781c */ /* 0x000fe40003f0f008 */
[----:B------:R-:W-:-:S04]  /*3190*/  FMNMX.FTZ R2, R99, R2, !PT ;  /* 0x0000000263027209 */ /* 0x000fc80007810000 */
[----:B------:R-:W-:-:S04]  /*31a0*/  FMNMX.FTZ R2, R78, R2, !PT ;  /* 0x000000024e027209 */ /* 0x000fc80007810000 */
[----:B------:R-:W-:Y:S02]  /*31b0*/  FMNMX.FTZ R2, R77, R2, !PT ;  /* 0x000000024d027209 */ /* 0x000fe40007810000 */
        /* <DEDUP_REMOVED lines=30> */
[----:B------:R-:W-:Y:S01]  /*33a0*/  FSETP.NEU.FTZ.AND P1, PT, R2, -INF , PT ;  /* 0xff8000000200780b */ /* 0x000fe20003f3d000 */
[----:B------:R3:W-:Y:S01]  /*33b0*/  @P0 LDGSTS.E.BYPASS.LTC128B.128 [R101+0x12100], [R6.64+0x80], !P5 ;  /* 0x1210008006650fae */ /* 0x0007e2000e901d4c */
[----:B------:R1:W4:Y:S02]  /*33c0*/  MUFU.EX2 R177, R10 ;  /* 0x0000000a00b17308 */ /* 0x0003240000000800 */
[----:B------:R-:W-:Y:S01]  /*33d0*/  FSEL R12, R12, RZ, P1 ;  /* 0x000000ff0c0c7208 */ /* 0x000fe20000800000 */
[----:B------:R3:W-:Y:S04]  /*33e0*/  @P0 LDGSTS.E.BYPASS.LTC128B.128 [R101+0x14100], [R6.64+0x100], !P4 ;  /* 0x1410010006650fae */ /* 0x0007e8000e101d4c */
[--C-:B------:R-:W-:Y:S01]  /*33f0*/  FFMA.FTZ R4, R16, c[0x0][0x2d0], -R12.reuse ;  /* 0x0000b40010047a23 */ /* 0x100fe2000001080c */
[----:B------:R3:W-:Y:S01]  /*3400*/  @P0 LDGSTS.E.BYPASS.LTC128B.128 [R101+0x16100], [R6.64+0x180], !P3 ;  /* 0x1610018006650fae */ /* 0x0007e2000d901d4c */
[----:B--2---:R-:W-:-:S02]  /*3410*/  FFMA.FTZ R0, R28, c[0x0][0x2d0], -R12 ;  /* 0x0000b4001c007a23 */ /* 0x004fc4000001080c */
[----:B------:R2:W-:Y:S01]  /*3420*/  MUFU.EX2 R178, R4 ;  /* 0x0000000400b27308 */ /* 0x0005e20000000800 */
[----:B------:R4:W-:Y:S04]  /*3430*/  @P0 LDGSTS.E.BYPASS.LTC128B.128 [R101+0x11100], [R8.64], !P6 ;  /* 0x1110000008650fae */ /* 0x0009e8000f101d4c */
[----:B------:R4:W-:Y:S01]  /*3440*/  @P0 LDGSTS.E.BYPASS.LTC128B.128 [R101+0x13100], [R8.64+0x80], !P5 ;  /* 0x1310008008650fae */ /* 0x0009e2000e901d4c */
[----:B-1----:R-:W-:Y:S02]  /*3450*/  FFMA.FTZ R10, R14, c[0x0][0x2d0], -R13 ;  /* 0x0000b4000e0a7a23 */ /* 0x002fe4000001080d */
[----:B------:R1:W-:Y:S01]  /*3460*/  MUFU.EX2 R157, R0 ;  /* 0x00000000009d7308 */ /* 0x0003e20000000800 */
[----:B------:R4:W-:Y:S04]  /*3470*/  @P0 LDGSTS.E.BYPASS.LTC128B.128 [R101+0x15100], [R8.64+0x100], !P4 ;  /* 0x1510010008650fae */ /* 0x0009e8000e101d4c */
[----:B------:R4:W-:Y:S01]  /*3480*/  @P0 LDGSTS.E.BYPASS.LTC128B.128 [R101+0x17100], [R8.64+0x180], !P3 ;  /* 0x1710018008650fae */ /* 0x0009e2000d901d4c */
[----:B--2---:R-:W-:-:S03]  /*3490*/  FFMA.FTZ R4, R17, c[0x0][0x2d0], -R12 ;  /* 0x0000b40011047a23 */ /* 0x004fc6000001080c */
[----:B------:R-:W-:Y:S01]  /*34a0*/  LDSM.16.MT88.4 R20, [R237+0x100] ;  /* 0x00010000ed14783b */ /* 0x000fe20000004200 */
[----:B------:R4:W-:Y:S03]  /*34b0*/  MUFU.EX2 R252, R10 ;  /* 0x0000000a00fc7308 */ /* 0x0009e60000000800 */
[----:B------:R-:W2:Y:S01]  /*34c0*/  LDSM.16.MT88.4 R16, [R238+0x100] ;  /* 0x00010000ee10783b */ /* 0x000ea20000004200 */
[----:B---3--:R-:W-:-:S03]  /*34d0*/  FFMA.FTZ R6, R15, c[0x0][0x2d0], -R12 ;  /* 0x0000b4000f067a23 */ /* 0x008fc6000001080c */
[----:B------:R-:W3:Y:S01]  /*34e0*/  LDSM.16.MT88.4 R36, [R241+0x100] ;  /* 0x00010000f124783b */ /* 0x000ee20000004200 */
[----:B------:R4:W-:Y:S01]  /*34f0*/  MUFU.EX2 R159, R4 ;  /* 0x00000004009f7308 */ /* 0x0009e20000000800 */
[----:B-1----:R-:W-:Y:S02]  /*3500*/  FFMA.FTZ R0, R29, c[0x0][0x2d0], -R12 ;  /* 0x0000b4001d007a23 */ /* 0x002fe4000001080c */
[----:B------:R-:W1:Y:S04]  /*3510*/  LDSM.16.MT88.4 R40, [R238+0x900] ;  /* 0x00090000ee28783b */ /* 0x000e680000004200 */
[----:B------:R-:W1:Y:S01]  /*3520*/  LDSM.16.MT88.4 R28, [R241+0x900] ;  /* 0x00090000f11c783b */ /* 0x000e620000004200 */
[----:B------:R-:W4:Y:S02]  /*3530*/  MUFU.EX2 R179, R6 ;  /* 0x0000000600b37308 */ /* 0x000f240000000800 */
[----:B----4-:R-:W-:Y:S01]  /*3540*/  F2FP.PACK_AB R10, R177, R156 ;  /* 0x0000009cb10a723e */ /* 0x010fe200000000ff */
[----:B------:R-:W4:Y:S01]  /*3550*/  LDSM.16.MT88.4 R56, [R240+0x100] ;  /* 0x00010000f038783b */ /* 0x000f220000004200 */
[----:B------:R-:W-:-:S03]  /*3560*/  F2FP.PACK_AB R8, R89, R88 ;  /* 0x000000585908723e */ /* 0x000fc600000000ff */
[----:B------:R-:W1:Y:S01]  /*3570*/  LDSM.16.MT88.4 R44, [R237+0x900] ;  /* 0x00090000ed2c783b */ /* 0x000e620000004200 */
[----:B------:R-:W-:Y:S01]  /*3580*/  FFMA.FTZ R4, R26, c[0x0][0x2d0], -R12 ;  /* 0x0000b4001a047a23 */ /* 0x000fe2000001080c */
[----:B------:R2:W-:Y:S02]  /*3590*/  MUFU.EX2 R6, R0 ;  /* 0x0000000000067308 */ /* 0x0005e40000000800 */
[----:B------:R-:W1:Y:S04]  /*35a0*/  LDSM.16.MT88.4 R68, [R237+0x2100] ;  /* 0x00210000ed44783b */ /* 0x000e680000004200 */
[----:B------:R-:W1:Y:S01]  /*35b0*/  LDSM.16.MT88.4 R64, [R240+0x900] ;  /* 0x00090000f040783b */ /* 0x000e620000004200 */
[----:B------:R-:W-:Y:S01]  /*35c0*/  F2FP.PACK_AB R9, R178, R179 ;  /* 0x000000b3b209723e */ /* 0x000fe200000000ff */
[----:B------:R3:W3:Y:S02]  /*35d0*/  MUFU.EX2 R158, R4 ;  /* 0x00000004009e7308 */ /* 0x0006e40000000800 */
[----:B------:R-:W1:Y:S01]  /*35e0*/  LDSM.16.MT88.4 R72, [R237+0x2900] ;  /* 0x00290000ed48783b */ /* 0x000e620000004200 */
[----:B------:R-:W-:-:S03]  /*35f0*/  UISETP.GE.AND UP0, UPT, UR14, UR8, UPT ;  /* 0x000000080e00728c */ /* 0x000fc6000bf06270 */
[----:B------:R-:W0:Y:S01]  /*3600*/  LDGDEPBAR ;  /* 0x00000000000079af */ /* 0x000e220000000000 */
[----:B--2---:R-:W-:-:S04]  /*3610*/  FFMA.FTZ R0, R52, c[0x0][0x2d0], -R12 ;  /* 0x0000b40034007a23 */ /* 0x004fc8000001080c */
[----:B------:R2:W-:Y:S01]  /*3620*/  MUFU.EX2 R14, R0 ;  /* 0x00000000000e7308 */ /* 0x0005e20000000800 */
[----:B---3--:R-:W-:Y:S01]  /*3630*/  FFMA.FTZ R4, R25, c[0x0][0x2d0], -R13 ;  /* 0x0000b40019047a23 */ /* 0x008fe2000001080d */
[----:B------:R-:W-:-:S06]  /*3640*/  F2FP.PACK_AB R11, R158, R159 ;  /* 0x0000009f9e0b723e */ /* 0x000fcc00000000ff */
[----:B------:R3:W-:Y:S01]  /*3650*/  MUFU.EX2 R166, R4 ;  /* 0x0000000400a67308 */ /* 0x0007e20000000800 */
[C---:B------:R-:W-:Y:S01]  /*3660*/  HMMA.16816.F32 R32, R8.reuse, R16, RZ ;  /* 0x000000100820723c */ /* 0x040fe200000018ff */
[----:B--2---:R-:W-:Y:S02]  /*3670*/  FFMA.FTZ R0, R53, c[0x0][0x2d0], -R12 ;  /* 0x0000b40035007a23 */ /* 0x004fe4000001080c */
[----:B------:R-:W2:Y:S05]  /*3680*/  LDSM.16.MT88.4 R52, [R238+0x2100] ;  /* 0x00210000ee34783b */ /* 0x000eaa0000004200 */
[----:B------:R-:W-:Y:S01]  /*3690*/  HMMA.16816.F32 R60, R8, R20, RZ ;  /* 0x00000014083c723c */ /* 0x000fe200000018ff */
[----:B------:R1:W1:Y:S01]  /*36a0*/  MUFU.EX2 R83, R0 ;  /* 0x0000000000537308 */ /* 0x0002620000000800 */
[----:B---3--:R-:W-:-:S06]  /*36b0*/  FFMA.FTZ R4, R24, c[0x0][0x2d0], -R13 ;  /* 0x0000b40018047a23 */ /* 0x008fcc000001080d */
[C---:B------:R-:W-:Y:S01]  /*36c0*/  HMMA.16816.F32 R24, R8.reuse, R18, RZ ;  /* 0x000000120818723c */ /* 0x040fe200000018ff */
[----:B------:R3:W3:Y:S07]  /*36d0*/  MUFU.EX2 R167, R4 ;  /* 0x0000000400a77308 */ /* 0x0006ee0000000800 */
[----:B------:R-:W-:Y:S01]  /*36e0*/  HMMA.16816.F32 R48, R8, R22, RZ ;  /* 0x000000160830723c */ /* 0x000fe200000018ff */
[----:B-1----:R-:W-:Y:S01]  /*36f0*/  IMAD.MOV.U32 R0, RZ, RZ, R6 ;  /* 0x000000ffff007224 */ /* 0x002fe200078e0006 */
[----:B------:R-:W-:-:S04]  /*3700*/  F2FP.PACK_AB R7, R83, R14 ;  /* 0x0000000e5307723e */ /* 0x000fc800000000ff */
[----:B------:R-:W-:Y:S02]  /*3710*/  F2FP.PACK_AB R5, R0, R157 ;  /* 0x0000009d0005723e */ /* 0x000fe400000000ff */
[----:B------:R-:W-:Y:S01]  /*3720*/  HMMA.16816.F32 R16, R8, R38, RZ ;  /* 0x000000260810723c */ /* 0x000fe200000018ff */
[----:B---3--:R-:W-:Y:S02]  /*3730*/  F2FP.PACK_AB R4, R166, R252 ;  /* 0x000000fca604723e */ /* 0x008fe400000000ff */
[----:B------:R-:W-:-:S05]  /*3740*/  F2FP.PACK_AB R6, R82, R167 ;  /* 0x000000a75206723e */ /* 0x000fca00000000ff */
[----:B------:R-:W-:Y:S08]  /*3750*/  HMMA.16816.F32 R20, R8, R36, RZ ;  /* 0x000000240814723c */ /* 0x000ff000000018ff */
[C---:B------:R-:W-:Y:S08]  /*3760*/  HMMA.16816.F32 R24, R4.reuse, R42, R24 ;  /* 0x0000002a0418723c */ /* 0x040ff00000001818 */
[----:B------:R-:W-:Y:S08]  /*3770*/  HMMA.16816.F32 R16, R4, R30, R16 ;  /* 0x0000001e0410723c */ /* 0x000ff00000001810 */
[----:B----4-:R-:W-:Y:S08]  /*3780*/  HMMA.16816.F32 R36, R8, R56, RZ ;  /* 0x000000380824723c */ /* 0x010ff000000018ff */
[----:B------:R-:W-:Y:S01]  /*3790*/  HMMA.16816.F32 R20, R4, R28, R20 ;  /* 0x0000001c0414723c */ /* 0x000fe20000001814 */
[----:B------:R-:W-:Y:S01]  /*37a0*/  MOV R119, R25 ;  /* 0x0000001900777202 */ /* 0x000fe20000000f00 */
[----:B------:R-:W-:-:S02]  /*37b0*/  IMAD.MOV.U32 R116, RZ, RZ, R24 ;  /* 0x000000ffff747224 */ /* 0x000fc400078e0018 */
[----:B------:R-:W-:Y:S02]  /*37c0*/  IMAD.MOV.U32 R118, RZ, RZ, R26 ;  /* 0x000000ffff767224 */ /* 0x000fe400078e001a */
[----:B------:R-:W-:Y:S02]  /*37d0*/  IMAD.MOV.U32 R117, RZ, RZ, R27 ;  /* 0x000000ffff757224 */ /* 0x000fe400078e001b */
[----:B------:R-:W-:Y:S01]  /*37e0*/  HMMA.16816.F32 R32, R4, R40, R32 ;  /* 0x000000280420723c */ /* 0x000fe20000001820 */
[----:B------:R-:W-:Y:S01]  /*37f0*/  IMAD.MOV.U32 R115, RZ, RZ, R16 ;  /* 0x000000ffff737224 */ /* 0x000fe200078e0010 */
[----:B------:R-:W-:Y:S01]  /*3800*/  MOV R91, R18 ;  /* 0x00000012005b7202 */ /* 0x000fe20000000f00 */
[----:B------:R-:W-:Y:S02]  /*3810*/  IMAD.MOV.U32 R114, RZ, RZ, R17 ;  /* 0x000000ffff727224 */ /* 0x000fe400078e0011 */
[----:B------:R-:W-:-:S03]  /*3820*/  IMAD.MOV.U32 R90, RZ, RZ, R19 ;  /* 0x000000ffff5a7224 */ /* 0x000fc600078e0013 */
[C---:B------:R-:W-:Y:S08]  /*3830*/  HMMA.16816.F32 R60, R4.reuse, R44, R60 ;  /* 0x0000002c043c723c */ /* 0x040ff0000000183c */
[----:B------:R-:W-:Y:S01]  /*3840*/  HMMA.16816.F32 R44, R4, R46, R48 ;  /* 0x0000002e042c723c */ /* 0x000fe20000001830 */
[----:B------:R-:W-:Y:S01]  /*3850*/  IMAD.MOV.U32 R25, RZ, RZ, R22 ;  /* 0x000000ffff197224 */ /* 0x000fe200078e0016 */
[----:B------:R-:W-:Y:S01]  /*3860*/  MOV R24, R21 ;  /* 0x0000001500187202 */ /* 0x000fe20000000f00 */
[----:B------:R-:W-:Y:S01]  /*3870*/  IMAD.MOV.U32 R170, RZ, RZ, R20 ;  /* 0x000000ffffaa7224 */ /* 0x000fe200078e0014 */
[----:B------:R-:W-:Y:S01]  /*3880*/  LDSM.16.MT88.4 R48, [R237+0x4100] ;  /* 0x00410000ed30783b */ /* 0x000fe20000004200 */
[----:B------:R-:W-:-:S03]  /*3890*/  IMAD.MOV.U32 R171, RZ, RZ, R23 ;  /* 0x000000ffffab7224 */ /* 0x000fc600078e0017 */
[----:B------:R-:W-:Y:S01]  /*38a0*/  HMMA.16816.F32 R16, R8, R68, RZ ;  /* 0x000000440810723c */ /* 0x000fe200000018ff */
[----:B------:R-:W-:Y:S02]  /*38b0*/  IMAD.MOV.U32 R41, RZ, RZ, R34 ;  /* 0x000000ffff297224 */ /* 0x000fe400078e0022 */
[----:B------:R-:W-:Y:S02]  /*38c0*/  IMAD.MOV.U32 R40, RZ, RZ, R35 ;  /* 0x000000ffff287224 */ /* 0x000fe400078e0023 */
[----:B------:R-:W-:Y:S02]  /*38d0*/  IMAD.MOV.U32 R125, RZ, RZ, R33 ;  /* 0x000000ffff7d7224 */ /* 0x000fe400078e0021 */
[----:B------:R-:W-:Y:S01]  /*38e0*/  IMAD.MOV.U32 R124, RZ, RZ, R32 ;  /* 0x000000ffff7c7224 */ /* 0x000fe200078e0020 */
[----:B------:R-:W-:Y:S01]  /*38f0*/  HMMA.16816.F32 R28, R4, R64, R36 ;  /* 0x00000040041c723c */ /* 0x000fe20000001824 */
[----:B------:R-:W1:Y:S01]  /*3900*/  LDSM.16.MT88.4 R32, [R241+0x2100] ;  /* 0x00210000f120783b */ /* 0x000e620000004200 */
[----:B------:R-:W-:Y:S01]  /*3910*/  IMAD.MOV.U32 R123, RZ, RZ, R62 ;  /* 0x000000ffff7b7224 */ /* 0x000fe200078e003e */
[----:B------:R-:W-:Y:S01]  /*3920*/  MOV R121, R61 ;  /* 0x0000003d00797202 */ /* 0x000fe20000000f00 */
[----:B------:R-:W-:Y:S01]  /*3930*/  IMAD.MOV.U32 R122, RZ, RZ, R63 ;  /* 0x000000ffff7a7224 */ /* 0x000fe200078e003f */
[----:B------:R-:W3:Y:S01]  /*3940*/  LDSM.16.MT88.4 R36, [R238+0x2900] ;  /* 0x00290000ee24783b */ /* 0x000ee20000004200 */
[----:B------:R-:W-:-:S02]  /*3950*/  IMAD.MOV.U32 R120, RZ, RZ, R60 ;  /* 0x000000ffff787224 */ /* 0x000fc400078e003c */
[----:B------:R-:W-:Y:S01]  /*3960*/  HMMA.16816.F32 R20, R8, R58, RZ ;  /* 0x0000003a0814723c */ /* 0x000fe200000018ff */
[----:B------:R-:W-:Y:S01]  /*3970*/  IMAD.MOV.U32 R113, RZ, RZ, R46 ;  /* 0x000000ffff717224 */ /* 0x000fe200078e002e */
[----:B------:R-:W-:Y:S01]  /*3980*/  MOV R80, R44 ;  /* 0x0000002c00507202 */ /* 0x000fe20000000f00 */
[----:B------:R-:W-:Y:S01]  /*3990*/  IMAD.MOV.U32 R112, RZ, RZ, R47 ;  /* 0x000000ffff707224 */ /* 0x000fe200078e002f */
[----:B------:R-:W-:Y:S01]  /*39a0*/  LDSM.16.MT88.4 R56, [R241+0x2900] ;  /* 0x00290000f138783b */ /* 0x000fe20000004200 */
[----:B------:R-:W-:-:S03]  /*39b0*/  IMAD.MOV.U32 R81, RZ, RZ, R45 ;  /* 0x000000ffff517224 */ /* 0x000fc600078e002d */
[----:B------:R-:W-:Y:S01]  /*39c0*/  HMMA.16816.F32 R248, R4, R72, R16 ;  /* 0x0000004804f8723c */ /* 0x000fe20000001810 */
[----:B------:R-:W4:Y:S04]  /*39d0*/  LDSM.16.MT88.4 R44, [R240+0x2100] ;  /* 0x00210000f02c783b */ /* 0x000f280000004200 */
[----:B------:R-:W-:Y:S02]  /*39e0*/  LDSM.16.MT88.4 R60, [R241+0x4100] ;  /* 0x00410000f13c783b */ /* 0x000fe40000004200 */
[----:B------:R-:W-:Y:S01]  /*39f0*/  IMAD.MOV.U32 R73, RZ, RZ, R25 ;  /* 0x000000ffff497224 */ /* 0x000fe200078e0019 */
[----:B------:R-:W-:Y:S01]  /*3a00*/  MOV R15, R31 ;  /* 0x0000001f000f7202 */ /* 0x000fe20000000f00 */
[----:B------:R-:W-:Y:S02]  /*3a10*/  IMAD.MOV.U32 R176, RZ, RZ, R28 ;  /* 0x000000ffffb07224 */ /* 0x000fe400078e001c */
[----:B------:R-:W-:-:S02]  /*3a20*/  IMAD.MOV.U32 R165, RZ, RZ, R29 ;  /* 0x000000ffffa57224 */ /* 0x000fc400078e001d */
[----:B------:R-:W-:Y:S02]  /*3a30*/  IMAD.MOV.U32 R164, RZ, RZ, R30 ;  /* 0x000000ffffa47224 */ /* 0x000fe400078e001e */
[----:B------:R-:W-:Y:S01]  /*3a40*/  HMMA.16816.F32 R28, R8, R70, RZ ;  /* 0x00000046081c723c */ /* 0x000fe200000018ff */
[----:B------:R-:W-:Y:S01]  /*3a50*/  IMAD.MOV.U32 R72, RZ, RZ, R24 ;  /* 0x000000ffff487224 */ /* 0x000fe200078e0018 */
[----:B------:R-:W-:Y:S06]  /*3a60*/  LDSM.16.MT88.4 R68, [R240+0x4100] ;  /* 0x00410000f044783b */ /* 0x000fec0000004200 */
[----:B------:R-:W-:Y:S01]  /*3a70*/  HMMA.16816.F32 R244, R4, R66, R20 ;  /* 0x0000004204f4723c */ /* 0x000fe20000001814 */
[----:B------:R-:W-:Y:S07]  /*3a80*/  LDSM.16.MT88.4 R64, [R238+0x4900] ;  /* 0x00490000ee40783b */ /* 0x000fee0000004200 */
[C---:B--2---:R-:W-:Y:S08]  /*3a90*/  HMMA.16816.F32 R24, R8.reuse, R52, RZ ;  /* 0x000000340818723c */ /* 0x044ff000000018ff */
[C---:B------:R-:W-:Y:S01]  /*3aa0*/  HMMA.16816.F32 R20, R8.reuse, R54, RZ ;  /* 0x000000360814723c */ /* 0x040fe200000018ff */
[----:B------:R-:W2:Y:S07]  /*3ab0*/  LDSM.16.MT88.4 R52, [R240+0x2900] ;  /* 0x00290000f034783b */ /* 0x000eae0000004200 */
[----:B-1----:R-:W-:Y:S08]  /*3ac0*/  HMMA.16816.F32 R16, R8, R32, RZ ;  /* 0x000000200810723c */ /* 0x002ff000000018ff */
[C---:B------:R-:W-:Y:S07]  /*3ad0*/  HMMA.16816.F32 R160, R4.reuse, R74, R28 ;  /* 0x0000004a04a0723c */ /* 0x040fee000000181c */
[----:B------:R-:W-:Y:S01]  /*3ae0*/  IMAD.MOV.U32 R74, RZ, RZ, R41 ;  /* 0x000000ffff4a7224 */ /* 0x000fe200078e0029 */
[----:B---3--:R-:W-:Y:S01]  /*3af0*/  HMMA.16816.F32 R148, R4, R36, R24 ;  /* 0x000000240494723c */ /* 0x008fe20000001818 */
[----:B------:R-:W-:-:S02]  /*3b00*/  IMAD.MOV.U32 R75, RZ, RZ, R40 ;  /* 0x000000ffff4b7224 */ /* 0x000fc400078e0028 */
[----:B------:R-:W1:Y:S05]  /*3b10*/  LDSM.16.MT88.4 R40, [R238+0x4100] ;  /* 0x00410000ee28783b */ /* 0x000e6a0000004200 */
[----:B------:R-:W-:Y:S01]  /*3b20*/  HMMA.16816.F32 R100, R4, R38, R20 ;  /* 0x000000260464723c */ /* 0x000fe20000001814 */
[----:B------:R-:W3:Y:S07]  /*3b30*/  LDSM.16.MT88.4 R36, [R237+0x4900] ;  /* 0x00490000ed24783b */ /* 0x000eee0000004200 */
[C---:B------:R-:W-:Y:S08]  /*3b40*/  HMMA.16816.F32 R32, R8.reuse, R34, RZ ;  /* 0x000000220820723c */ /* 0x040ff000000018ff */
[----:B----4-:R-:W-:Y:S08]  /*3b50*/  HMMA.16816.F32 R24, R8, R46, RZ ;  /* 0x0000002e0818723c */ /* 0x010ff000000018ff */
[----:B------:R-:W-:Y:S08]  /*3b60*/  HMMA.16816.F32 R104, R4, R56, R16 ;  /* 0x000000380468723c */ /* 0x000ff00000001810 */
[C---:B------:R-:W-:Y:S08]  /*3b70*/  HMMA.16816.F32 R20, R8.reuse, R48, RZ ;  /* 0x000000300814723c */ /* 0x040ff000000018ff */
[C---:B------:R-:W-:Y:S01]  /*3b80*/  HMMA.16816.F32 R16, R8.reuse, R50, RZ ;  /* 0x000000320810723c */ /* 0x040fe200000018ff */
[----:B------:R-:W-:Y:S07]  /*3b90*/  LDSM.16.MT88.4 R48, [R237+0x6100] ;  /* 0x00610000ed30783b */ /* 0x000fee0000004200 */
[----:B------:R-:W-:Y:S01]  /*3ba0*/  HMMA.16816.F32 R28, R8, R44, RZ ;  /* 0x0000002c081c723c */ /* 0x000fe200000018ff */
[----:B------:R-:W4:Y:S07]  /*3bb0*/  LDSM.16.MT88.4 R44, [R241+0x4900] ;  /* 0x00490000f12c783b */ /* 0x000f2e0000004200 */
[C---:B------:R-:W-:Y:S01]  /*3bc0*/  HMMA.16816.F32 R108, R4.reuse, R58, R32 ;  /* 0x0000003a046c723c */ /* 0x040fe20000001820 */
[----:B------:R-:W4:Y:S07]  /*3bd0*/  LDSM.16.MT88.4 R56, [R240+0x4900] ;  /* 0x00490000f038783b */ /* 0x000f2e0000004200 */
[----:B--2---:R-:W-:Y:S07]  /*3be0*/  HMMA.16816.F32 R140, R4, R54, R24 ;  /* 0x00000036048c723c */ /* 0x004fee0000001818 */
[----:B------:R-:W-:Y:S01]  /*3bf0*/  IMAD.MOV.U32 R54, RZ, RZ, R118 ;  /* 0x000000ffff367224 */ /* 0x000fe200078e0076 */
[----:B------:R-:W-:Y:S01]  /*3c00*/  HMMA.16816.F32 R24, R8, R60, RZ ;  /* 0x0000003c0818723c */ /* 0x000fe200000018ff */
[----:B------:R-:W-:-:S06]  /*3c10*/  IMAD.MOV.U32 R55, RZ, RZ, R117 ;  /* 0x000000ffff377224 */ /* 0x000fcc00078e0075 */
[----:B------:R-:W-:Y:S01]  /*3c20*/  MOV R61, R125 ;  /* 0x0000007d003d7202 */ /* 0x000fe20000000f00 */
[----:B-1----:R-:W-:Y:S01]  /*3c30*/  HMMA.16816.F32 R32, R8, R40, RZ ;  /* 0x000000280820723c */ /* 0x002fe200000018ff */
[----:B------:R-:W-:-:S07]  /*3c40*/  IMAD.MOV.U32 R60, RZ, RZ, R124 ;  /* 0x000000ffff3c7224 */ /* 0x000fce00078e007c */
[C---:B---3--:R-:W-:Y:S08]  /*3c50*/  HMMA.16816.F32 R152, R4.reuse, R36, R20 ;  /* 0x000000240498723c */ /* 0x048ff00000001814 */
[----:B------:R-:W-:Y:S01]  /*3c60*/  HMMA.16816.F32 R136, R4, R38, R16 ;  /* 0x000000260488723c */ /* 0x000fe20000001810 */
[----:B------:R-:W1:Y:S07]  /*3c70*/  LDSM.16.MT88.4 R36, [R237+0x6900] ;  /* 0x00690000ed24783b */ /* 0x000e6e0000004200 */
[C---:B------:R-:W-:Y:S07]  /*3c80*/  HMMA.16816.F32 R20, R8.reuse, R62, RZ ;  /* 0x0000003e0814723c */ /* 0x040fee00000018ff */
[----:B------:R-:W-:Y:S01]  /*3c90*/  IMAD.MOV.U32 R62, RZ, RZ, R123 ;  /* 0x000000ffff3e7224 */ /* 0x000fe200078e007b */
[----:B------:R-:W-:Y:S01]  /*3ca0*/  HMMA.16816.F32 R16, R8, R68, RZ ;  /* 0x000000440810723c */ /* 0x000fe200000018ff */
[----:B------:R-:W-:-:S06]  /*3cb0*/  IMAD.MOV.U32 R63, RZ, RZ, R122 ;  /* 0x000000ffff3f7224 */ /* 0x000fcc00078e007a */
[----:B------:R-:W-:Y:S01]  /*3cc0*/  MOV R68, R115 ;  /* 0x0000007300447202 */ /* 0x000fe20000000f00 */
[----:B------:R-:W-:Y:S01]  /*3cd0*/  HMMA.16816.F32 R144, R4, R52, R28 ;  /* 0x000000340490723c */ /* 0x000fe2000000181c */
[----:B------:R-:W-:-:S06]  /*3ce0*/  IMAD.MOV.U32 R69, RZ, RZ, R114 ;  /* 0x000000ffff457224 */ /* 0x000fcc00078e0072 */
[----:B------:R-:W-:Y:S01]  /*3cf0*/  IMAD.MOV.U32 R53, RZ, RZ, R119 ;  /* 0x000000ffff357224 */ /* 0x000fe200078e0077 */
[----:B----4-:R-:W-:Y:S01]  /*3d00*/  HMMA.16816.F32 R132, R4, R44, R24 ;  /* 0x0000002c0484723c */ /* 0x010fe20000001818 */
[----:B------:R-:W-:-:S06]  /*3d10*/  IMAD.MOV.U32 R52, RZ, RZ, R116 ;  /* 0x000000ffff347224 */ /* 0x000fcc00078e0074 */
[----:B------:R-:W-:Y:S01]  /*3d20*/  IMAD.MOV.U32 R45, RZ, RZ, R121 ;  /* 0x000000ffff2d7224 */ /* 0x000fe200078e0079 */
[----:B------:R-:W-:Y:S01]  /*3d30*/  HMMA.16816.F32 R28, R8, R42, RZ ;  /* 0x0000002a081c723c */ /* 0x000fe200000018ff */
[----:B------:R-:W-:Y:S01]  /*3d40*/  MOV R44, R120 ;  /* 0x00000078002c7202 */ /* 0x000fe20000000f00 */
[----:B------:R-:W-:Y:S06]  /*3d50*/  LDSM.16.MT88.4 R40, [R241+0x6100] ;  /* 0x00610000f128783b */ /* 0x000fec0000004200 */
[C---:B------:R-:W-:Y:S01]  /*3d60*/  HMMA.16816.F32 R124, R4.reuse, R64, R32 ;  /* 0x00000040047c723c */ /* 0x040fe20000001820 */
[----:B------:R-:W2:Y:S07]  /*3d70*/  LDSM.16.MT88.4 R32, [R238+0x6100] ;  /* 0x00610000ee20783b */ /* 0x000eae0000004200 */
[C---:B------:R-:W-:Y:S07]  /*3d80*/  HMMA.16816.F32 R120, R4.reuse, R46, R20 ;  /* 0x0000002e0478723c */ /* 0x040fee0000001814 */
[----:B------:R-:W-:Y:S01]  /*3d90*/  IMAD.MOV.U32 R46, RZ, RZ, R113 ;  /* 0x000000ffff2e7224 */ /* 0x000fe200078e0071 */
[----:B------:R-:W-:Y:S01]  /*3da0*/  HMMA.16816.F32 R116, R4, R56, R16 ;  /* 0x000000380474723c */ /* 0x000fe20000001810 */
[----:B------:R-:W-:-:S06]  /*3db0*/  IMAD.MOV.U32 R47, RZ, RZ, R112 ;  /* 0x000000ffff2f7224 */ /* 0x000fcc00078e0070 */
[----:B------:R-:W-:Y:S01]  /*3dc0*/  IMAD.MOV.U32 R56, RZ, RZ, R91 ;  /* 0x000000ffff387224 */ /* 0x000fe200078e005b */
[----:B------:R-:W-:Y:S01]  /*3dd0*/  HMMA.16816.F32 R20, R8, R48, RZ ;  /* 0x000000300814723c */ /* 0x000fe200000018ff */
[----:B------:R-:W-:-:S06]  /*3de0*/  MOV R57, R90 ;  /* 0x0000005a00397202 */ /* 0x000fcc0000000f00 */
[----:B------:R-:W-:Y:S01]  /*3df0*/  IMAD.MOV.U32 R48, RZ, RZ, R83 ;  /* 0x000000ffff307224 */ /* 0x000fe200078e0053 */
[----:B------:R-:W-:Y:S01]  /*3e00*/  HMMA.16816.F32 R16, R8, R50, RZ ;  /* 0x000000320810723c */ /* 0x000fe200000018ff */
[----:B------:R-:W-:-:S06]  /*3e10*/  IMAD.MOV.U32 R49, RZ, RZ, R82 ;  /* 0x000000ffff317224 */ /* 0x000fcc00078e0052 */
[----:B------:R-:W-:Y:S01]  /*3e20*/  MOV R50, R81 ;  /* 0x0000005100327202 */ /* 0x000fe20000000f00 */
[----:B------:R-:W-:Y:S01]  /*3e30*/  HMMA.16816.F32 R24, R8, R70, RZ ;  /* 0x000000460818723c */ /* 0x000fe200000018ff */
[----:B------:R-:W-:-:S06]  /*3e40*/  IMAD.MOV.U32 R51, RZ, RZ, R80 ;  /* 0x000000ffff337224 */ /* 0x000fcc00078e0050 */
[----:B------:R-:W-:Y:S01]  /*3e50*/  IMAD.MOV.U32 R70, RZ, RZ, R89 ;  /* 0x000000ffff467224 */ /* 0x000fe200078e0059 */
[C---:B------:R-:W-:Y:S01]  /*3e60*/  HMMA.16816.F32 R128, R4.reuse, R66, R28 ;  /* 0x000000420480723c */ /* 0x040fe2000000181c */
[----:B------:R-:W-:Y:S01]  /*3e70*/  IMAD.MOV.U32 R71, RZ, RZ, R88 ;  /* 0x000000ffff477224 */ /* 0x000fe200078e0058 */
[----:B------:R-:W3:Y:S06]  /*3e80*/  LDSM.16.MT88.4 R28, [R238+0x6900] ;  /* 0x00690000ee1c783b */ /* 0x000eec0000004200 */
[C---:B-1----:R-:W-:Y:S08]  /*3e90*/  HMMA.16816.F32 R88, R4.reuse, R36, R20 ;  /* 0x000000240458723c */ /* 0x042ff00000001814 */
[C---:B------:R-:W-:Y:S01]  /*3ea0*/  HMMA.16816.F32 R80, R4.reuse, R38, R16 ;  /* 0x000000260450723c */ /* 0x040fe20000001810 */
[----:B------:R-:W1:Y:S07]  /*3eb0*/  LDSM.16.MT88.4 R36, [R241+0x6900] ;  /* 0x00690000f124783b */ /* 0x000e6e0000004200 */
[----:B------:R-:W-:Y:S08]  /*3ec0*/  HMMA.16816.F32 R112, R4, R58, R24 ;  /* 0x0000003a0470723c */ /* 0x000ff00000001818 */
[C---:B--2---:R-:W-:Y:S08]  /*3ed0*/  HMMA.16816.F32 R24, R8.reuse, R32, RZ ;  /* 0x000000200818723c */ /* 0x044ff000000018ff */
[C---:B------:R-:W-:Y:S08]  /*3ee0*/  HMMA.16816.F32 R20, R8.reuse, R34, RZ ;  /* 0x000000220814723c */ /* 0x040ff000000018ff */
[----:B------:R-:W-:Y:S07]  /*3ef0*/  HMMA.16816.F32 R16, R8, R40, RZ ;  /* 0x000000280810723c */ /* 0x000fee00000018ff */
[----:B------:R-:W-:Y:S01]  /*3f00*/  IMAD.MOV.U32 R40, RZ, RZ, R70 ;  /* 0x000000ffff287224 */ /* 0x000fe200078e0046 */
[----:B------:R-:W-:Y:S01]  /*3f10*/  MOV R41, R71 ;  /* 0x0000004700297202 */ /* 0x000fe20000000f00 */
[----:B------:R-:W-:Y:S01]  /*3f20*/  IMAD.MOV.U32 R70, RZ, RZ, R56 ;  /* 0x000000ffff467224 */ /* 0x000fe200078e0038 */
[----:B---3--:R-:W-:Y:S01]  /*3f30*/  HMMA.16816.F32 R64, R4, R28, R24 ;  /* 0x0000001c0440723c */ /* 0x008fe20000001818 */
[----:B------:R-:W-:-:S06]  /*3f40*/  IMAD.MOV.U32 R71, RZ, RZ, R57 ;  /* 0x000000ffff477224 */ /* 0x000fcc00078e0039 */
[----:B------:R-:W-:Y:S01]  /*3f50*/  IMAD.MOV.U32 R29, RZ, RZ, R50 ;  /* 0x000000ffff1d7224 */ /* 0x000fe200078e0032 */
[----:B------:R-:W-:Y:S01]  /*3f60*/  HMMA.16816.F32 R56, R4, R30, R20 ;  /* 0x0000001e0438723c */ /* 0x000fe20000001814 */
[----:B------:R-:W-:-:S06]  /*3f70*/  IMAD.MOV.U32 R28, RZ, RZ, R51 ;  /* 0x000000ffff1c7224 */ /* 0x000fcc00078e0033 */
[----:B------:R-:W-:Y:S01]  /*3f80*/  IMAD.MOV.U32 R30, RZ, RZ, R48 ;  /* 0x000000ffff1e7224 */ /* 0x000fe200078e0030 */
[----:B------:R-:W-:Y:S01]  /*3f90*/  HMMA.16816.F32 R20, R8, R42, RZ ;  /* 0x0000002a0814723c */ /* 0x000fe200000018ff */
[----:B------:R-:W-:-:S06]  /*3fa0*/  IMAD.MOV.U32 R31, RZ, RZ, R49 ;  /* 0x000000ffff1f7224 */ /* 0x000fcc00078e0031 */
[----:B------:R-:W-:Y:S01]  /*3fb0*/  IMAD.MOV.U32 R43, RZ, RZ, R166 ;  /* 0x000000ffff2b7224 */ /* 0x000fe200078e00a6 */
[----:B-1----:R-:W-:Y:S01]  /*3fc0*/  HMMA.16816.F32 R48, R4, R36, R16 ;  /* 0x000000240430723c */ /* 0x002fe20000001810 */
[----:B------:R-:W1:Y:S01]  /*3fd0*/  LDSM.16.MT88.4 R16, [R240+0x6100] ;  /* 0x00610000f010783b */ /* 0x000e620000004200 */
[----:B------:R-:W-:-:S05]  /*3fe0*/  IMAD.MOV.U32 R42, RZ, RZ, R167 ;  /* 0x000000ffff2a7224 */ /* 0x000fca00078e00a7 */
[----:B------:R-:W-:Y:S01]  /*3ff0*/  MOV R36, R0 ;  /* 0x0000000000247202 */ /* 0x000fe20000000f00 */
[----:B------:R-:W-:Y:S02]  /*4000*/  FFMA.FTZ R0, R87, c[0x0][0x2d0], -R13 ;  /* 0x0000b40057007a23 */ /* 0x000fe4000001080d */
[----:B------:R-:W-:-:S06]  /*4010*/  IMAD.MOV.U32 R37, RZ, RZ, R177 ;  /* 0x000000ffff257224 */ /* 0x000fcc00078e00b1 */
[----:B------:R-:W-:Y:S07]  /*4020*/  HMMA.16816.F32 R32, R4, R38, R20 ;  /* 0x000000260420723c */ /* 0x000fee0000001814 */
[----:B------:R-:W-:Y:S02]  /*4030*/  IMAD.MOV.U32 R39, RZ, RZ, R156 ;  /* 0x000000ffff277224 */ /* 0x000fe400078e009c */
[----:B------:R2:W-:Y:S01]  /*4040*/  MUFU.EX2 R156, R0 ;  /* 0x00000000009c7308 */ /* 0x0005e20000000800 */
[----:B-1----:R-:W-:Y:S01]  /*4050*/  HMMA.16816.F32 R24, R8, R16, RZ ;  /* 0x000000100818723c */ /* 0x002fe200000018ff */
[----:B--2---:R-:W-:-:S06]  /*4060*/  FFMA.FTZ R0, R85, c[0x0][0x2d0], -R13 ;  /* 0x0000b40055007a23 */ /* 0x004fcc000001080d */
[----:B------:R1:W2:Y:S01]  /*4070*/  MUFU.EX2 R166, R0 ;  /* 0x0000000000a67308 */ /* 0x0002a20000000800 */
[----:B------:R-:W-:Y:S01]  /*4080*/  HMMA.16816.F32 R8, R8, R18, RZ ;  /* 0x000000120808723c */ /* 0x000fe200000018ff */
[----:B------:R-:W3:Y:S01]  /*4090*/  LDSM.16.MT88.4 R16, [R240+0x6900] ;  /* 0x00690000f010783b */ /* 0x000ee20000004200 */
[----:B-1----:R-:W-:-:S05]  /*40a0*/  FFMA.FTZ R0, R84, c[0x0][0x2d0], -R13 ;  /* 0x0000b40054007a23 */ /* 0x002fca000001080d */
[----:B------:R1:W-:Y:S02]  /*40b0*/  MUFU.EX2 R167, R0 ;  /* 0x0000000000a77308 */ /* 0x0003e40000000800 */
[----:B-1----:R-:W-:-:S06]  /*40c0*/  FFMA.FTZ R0, R79, c[0x0][0x2d0], -R13 ;  /* 0x0000b4004f007a23 */ /* 0x002fcc000001080d */
[----:B------:R1:W4:Y:S09]  /*40d0*/  MUFU.EX2 R177, R0 ;  /* 0x0000000000b17308 */ /* 0x0003320000000800 */
[C---:B---3--:R-:W-:Y:S01]  /*40e0*/  HMMA.16816.F32 R20, R4.reuse, R18, R8 ;  /* 0x000000120414723c */ /* 0x048fe20000001808 */
[----:B------:R-:W3:Y:S07]  /*40f0*/  LDSM.16.MT88.4 R8, [R237+0x1100] ;  /* 0x00110000ed08783b */ /* 0x000eee0000004200 */
[----:B------:R-:W-:Y:S01]  /*4100*/  HMMA.16816.F32 R24, R4, R16, R24 ;  /* 0x000000100418723c */ /* 0x000fe20000001818 */
[----:B-1----:R-:W-:Y:S01]  /*4110*/  FFMA.FTZ R0, R96, c[0x0][0x2d0], -R12 ;  /* 0x0000b40060007a23 */ /* 0x002fe2000001080c */
[----:B------:R-:W-:Y:S01]  /*4120*/  MOV R96, R39 ;  /* 0x0000002700607202 */ /* 0x000fe20000000f00 */
[----:B------:R-:W-:-:S02]  /*4130*/  IMAD.MOV.U32 R39, RZ, RZ, R42 ;  /* 0x000000ffff277224 */ /* 0x000fc400078e002a */
[----:B------:R-:W-:Y:S02]  /*4140*/  IMAD.MOV.U32 R42, RZ, RZ, R43 ;  /* 0x000000ffff2a7224 */ /* 0x000fe400078e002b */
[----:B------:R-:W-:Y:S02]  /*4150*/  IMAD.MOV.U32 R43, RZ, RZ, R36 ;  /* 0x000000ffff2b7224 */ /* 0x000fe400078e0024 */
[----:B------:R-:W-:Y:S01]  /*4160*/  IMAD.MOV.U32 R36, RZ, RZ, R37 ;  /* 0x000000ffff247224 */ /* 0x000fe200078e0025 */
[----:B------:R-:W-:Y:S01]  /*4170*/  MOV R37, R30 ;  /* 0x0000001e00257202 */ /* 0x000fe20000000f00 */
[----:B------:R-:W-:Y:S02]  /*4180*/  IMAD.MOV.U32 R30, RZ, RZ, R31 ;  /* 0x000000ffff1e7224 */ /* 0x000fe400078e001f */
[----:B------:R-:W-:Y:S02]  /*4190*/  IMAD.MOV.U32 R31, RZ, RZ, R46 ;  /* 0x000000ffff1f7224 */ /* 0x000fe400078e002e */
        /* <DEDUP_REMOVED lines=8> */
[----:B------:R-:W-:Y:S01]  /*4220*/  IMAD.MOV.U32 R74, RZ, RZ, R75 ;  /* 0x000000ffff4a7224 */ /* 0x000fe200078e004b */
[----:B------:R1:W-:Y:S01]  /*4230*/  MUFU.EX2 R19, R0 ;  /* 0x0000000000137308 */ /* 0x0003e20000000800 */
[----:B------:R-:W-:-:S02]  /*4240*/  IMAD.MOV.U32 R84, RZ, RZ, R36 ;  /* 0x000000ffff547224 */ /* 0x000fc400078e0024 */
[----:B------:R-:W-:Y:S02]  /*4250*/  IMAD.MOV.U32 R36, RZ, RZ, R47 ;  /* 0x000000ffff247224 */ /* 0x000fe400078e002f */
[----:B------:R-:W-:Y:S01]  /*4260*/  IMAD.MOV.U32 R47, RZ, RZ, R74 ;  /* 0x000000ffff2f7224 */ /* 0x000fe200078e004a */
[----:B------:R-:W-:Y:S01]  /*4270*/  MOV R74, R164 ;  /* 0x000000a4004a7202 */ /* 0x000fe20000000f00 */
[----:B------:R-:W-:Y:S01]  /*4280*/  IMAD.MOV.U32 R87, RZ, RZ, R42 ;  /* 0x000000ffff577224 */ /* 0x000fe200078e002a */
[----:B------:R-:W-:Y:S01]  /*4290*/  MOV R85, R43 ;  /* 0x0000002b00557202 */ /* 0x000fe20000000f00 */
[----:B------:R-:W-:Y:S01]  /*42a0*/  IMAD.MOV.U32 R38, RZ, RZ, R45 ;  /* 0x000000ffff267224 */ /* 0x000fe200078e002d */
[----:B--2---:R-:W-:Y:S01]  /*42b0*/  F2FP.PACK_AB R4, R166, R156 ;  /* 0x0000009ca604723e */ /* 0x004fe200000000ff */
[----:B------:R-:W-:Y:S02]  /*42c0*/  IMAD.MOV.U32 R75, RZ, RZ, R170 ;  /* 0x000000ffff4b7224 */ /* 0x000fe400078e00aa */
[----:B-1----:R-:W-:Y:S01]  /*42d0*/  FFMA.FTZ R0, R95, c[0x0][0x2d0], -R12 ;  /* 0x0000b4005f007a23 */ /* 0x002fe2000001080c */
[----:B----4-:R-:W-:Y:S01]  /*42e0*/  F2FP.PACK_AB R6, R177, R167 ;  /* 0x000000a7b106723e */ /* 0x010fe200000000ff */
[----:B------:R-:W-:Y:S01]  /*42f0*/  IMAD.MOV.U32 R95, RZ, RZ, R39 ;  /* 0x000000ffff5f7224 */ /* 0x000fe200078e0027 */
[----:B------:R1:W5:Y:S01]  /*4300*/  LDL.LU R170, [R1+0x74] ;  /* 0x0000740001aa7983 */ /* 0x0003620000300800 */
[----:B------:R2:W4:Y:S01]  /*4310*/  MUFU.EX2 R164, R0 ;  /* 0x0000000000a47308 */ /* 0x0005220000000800 */
[----:B------:R-:W-:-:S02]  /*4320*/  IMAD.MOV.U32 R39, RZ, RZ, R62 ;  /* 0x000000ffff277224 */ /* 0x000fc400078e003e */
[----:B------:R-:W-:Y:S02]  /*4330*/  IMAD.MOV.U32 R62, RZ, RZ, R73 ;  /* 0x000000ffff3e7224 */ /* 0x000fe400078e0049 */
[----:B------:R-:W-:Y:S02]  /*4340*/  IMAD.MOV.U32 R42, RZ, RZ, R30 ;  /* 0x000000ffff2a7224 */ /* 0x000fe400078e001e */
[----:B------:R-:W-:Y:S02]  /*4350*/  IMAD.MOV.U32 R73, RZ, RZ, R165 ;  /* 0x000000ffff497224 */ /* 0x000fe400078e00a5 */
[----:B------:R-:W-:Y:S01]  /*4360*/  IMAD.MOV.U32 R30, RZ, RZ, R31 ;  /* 0x000000ffff1e7224 */ /* 0x000fe200078e001f */
[----:B------:R-:W-:Y:S01]  /*4370*/  MOV R31, R46 ;  /* 0x0000002e001f7202 */ /* 0x000fe20000000f00 */
[----:B------:R-:W-:Y:S01]  /*4380*/  IMAD.MOV.U32 R46, RZ, RZ, R61 ;  /* 0x000000ffff2e7224 */ /* 0x000fe200078e003d */
[----:B------:R-:W-:Y:S01]  /*4390*/  MOV R61, R72 ;  /* 0x00000048003d7202 */ /* 0x000fe20000000f00 */
[----:B------:R-:W-:-:S02]  /*43a0*/  IMAD.MOV.U32 R43, RZ, RZ, R37 ;  /* 0x000000ffff2b7224 */ /* 0x000fc400078e0025 */
[----:B------:R-:W-:Y:S02]  /*43b0*/  IMAD.MOV.U32 R45, RZ, RZ, R60 ;  /* 0x000000ffff2d7224 */ /* 0x000fe400078e003c */
[----:B--2---:R-:W-:Y:S02]  /*43c0*/  FFMA.FTZ R0, R98, c[0x0][0x2d0], -R12 ;  /* 0x0000b40062007a23 */ /* 0x004fe4000001080c */
[----:B------:R-:W-:Y:S02]  /*43d0*/  IMAD.MOV.U32 R72, RZ, RZ, R176 ;  /* 0x000000ffff487224 */ /* 0x000fe400078e00b0 */
[----:B------:R2:W-:Y:S01]  /*43e0*/  MUFU.EX2 R165, R0 ;  /* 0x0000000000a57308 */ /* 0x0005e20000000800 */
[----:B------:R-:W-:Y:S01]  /*43f0*/  IMAD.MOV.U32 R37, RZ, RZ, R44 ;  /* 0x000000ffff257224 */ /* 0x000fe200078e002c */
[----:B----4-:R-:W-:Y:S01]  /*4400*/  F2FP.PACK_AB R5, R164, R19 ;  /* 0x00000013a405723e */ /* 0x010fe200000000ff */
[----:B------:R-:W-:Y:S01]  /*4410*/  IMAD.MOV.U32 R60, RZ, RZ, R75 ;  /* 0x000000ffff3c7224 */ /* 0x000fe200078e004b */
[----:B------:R-:W-:Y:S01]  /*4420*/  MOV R44, R63 ;  /* 0x0000003f002c7202 */ /* 0x000fe20000000f00 */
[----:B------:R-:W-:-:S02]  /*4430*/  IMAD.MOV.U32 R63, RZ, RZ, R171 ;  /* 0x000000ffff3f7224 */ /* 0x000fc400078e00ab */
[----:B--2---:R-:W-:Y:S01]  /*4440*/  FFMA.FTZ R0, R97, c[0x0][0x2d0], -R12 ;  /* 0x0000b40061007a23 */ /* 0x004fe2000001080c */
[----:B------:R1:W5:Y:S01]  /*4450*/  LDL.LU R171, [R1+0x70] ;  /* 0x0000700001ab7983 */ /* 0x0003620000300800 */
[----:B------:R-:W-:Y:S01]  /*4460*/  IMAD.MOV.U32 R75, RZ, RZ, R15 ;  /* 0x000000ffff4b7224 */ /* 0x000fe200078e000f */
[----:B------:R-:W-:Y:S01]  /*4470*/  PLOP3.LUT P0, PT, PT, PT, UP0, 0x80, 0x0 ;  /* 0x000000000000781c */ /* 0x000fe20003f0f008 */
[----:B------:R-:W2:Y:S01]  /*4480*/  MUFU.EX2 R176, R0 ;  /* 0x0000000000b07308 */ /* 0x000ea20000000800 */
[----:B------:R-:W-:Y:S02]  /*4490*/  IMAD.MOV.U32 R98, RZ, RZ, R14 ;  /* 0x000000ffff627224 */ /* 0x000fe400078e000e */
[--C-:B------:R-:W-:Y:S02]  /*44a0*/  FFMA.FTZ R17, R94, c[0x0][0x2d0], -R13.reuse ;  /* 0x0000b4005e117a23 */ /* 0x100fe4000001080d */
[--C-:B------:R-:W-:Y:S02]  /*44b0*/  FFMA.FTZ R16, R93, c[0x0][0x2d0], -R13.reuse ;  /* 0x0000b4005d107a23 */ /* 0x100fe4000001080d */
[----:B------:R-:W-:-:S02]  /*44c0*/  FFMA.FTZ R15, R92, c[0x0][0x2d0], -R13 ;  /* 0x0000b4005c0f7a23 */ /* 0x000fc4000001080d */
[----:B------:R-:W-:Y:S01]  /*44d0*/  FFMA.FTZ R14, R86, c[0x0][0x2d0], -R13 ;  /* 0x0000b400560e7a23 */ /* 0x000fe2000001080d */
[----:B------:R-:W-:Y:S01]  /*44e0*/  MUFU.EX2 R17, R17 ;  /* 0x0000001100117308 */ /* 0x000fe20000000800 */
[--C-:B------:R-:W-:Y:S02]  /*44f0*/  FFMA.FTZ R13, R99, c[0x0][0x2d0], -R12.reuse ;  /* 0x0000b400630d7a23 */ /* 0x100fe4000001080c */
[--C-:B------:R-:W-:Y:S01]  /*4500*/  FFMA.FTZ R18, R77, c[0x0][0x2d0], -R12.reuse ;  /* 0x0000b4004d127a23 */ /* 0x100fe2000001080c */
[----:B--2---:R-:W-:Y:S01]  /*4510*/  F2FP.PACK_AB R7, R176, R165 ;  /* 0x000000a5b007723e */ /* 0x004fe200000000ff */
[----:B------:R-:W-:-:S03]  /*4520*/  FFMA.FTZ R0, R78, c[0x0][0x2d0], -R12 ;  /* 0x0000b4004e007a23 */ /* 0x000fc6000001080c */
[----:B------:R-:W2:Y:S01]  /*4530*/  MUFU.EX2 R16, R16 ;  /* 0x0000001000107308 */ /* 0x000ea20000000800 */
[----:B------:R-:W-:Y:S02]  /*4540*/  FFMA.FTZ R12, R76, c[0x0][0x2d0], -R12 ;  /* 0x0000b4004c0c7a23 */ /* 0x000fe4000001080c */
        /* <DEDUP_REMOVED lines=10> */
[----:B------:R-:W-:Y:S01]  /*45f0*/  HMMA.16816.F32 R76, R4, R10, R244 ;  /* 0x0000000a044c723c */ /* 0x000fe200000018f4 */
[----:B------:R-:W3:Y:S06]  /*4600*/  LDSM.16.MT88.4 R8, [R237+0x3100] ;  /* 0x00310000ed08783b */ /* 0x000eec0000004200 */
[----:B------:R-:W-:Y:S01]  /*4610*/  IMAD.MOV.U32 R245, RZ, RZ, R84 ;  /* 0x000000fffff57224 */ /* 0x000fe200078e0054 */
[----:B------:R-:W-:Y:S01]  /*4620*/  MOV R246, R85 ;  /* 0x0000005500f67202 */ /* 0x000fe20000000f00 */
[----:B------:R-:W-:-:S02]  /*4630*/  IMAD.MOV.U32 R247, RZ, RZ, R87 ;  /* 0x000000fffff77224 */ /* 0x000fc400078e0057 */
[----:B------:R-:W-:Y:S01]  /*4640*/  IMAD.MOV.U32 R244, RZ, RZ, R98 ;  /* 0x000000fffff47224 */ /* 0x000fe200078e0062 */
[C---:B---3--:R-:W-:Y:S07]  /*4650*/  HMMA.16816.F32 R84, R4.reuse, R8, R248 ;  /* 0x000000080454723c */ /* 0x048fee00000018f8 */
[----:B------:R-:W-:Y:S01]  /*4660*/  IMAD.MOV.U32 R250, RZ, RZ, R95 ;  /* 0x000000fffffa7224 */ /* 0x000fe200078e005f */
[----:B------:R-:W-:Y:S01]  /*4670*/  MOV R248, R244 ;  /* 0x000000f400f87202 */ /* 0x000fe20000000f00 */
[----:B------:R-:W-:Y:S01]  /*4680*/  HMMA.16816.F32 R92, R4, R10, R160 ;  /* 0x0000000a045c723c */ /* 0x000fe200000018a0 */
[----:B------:R-:W3:Y:S01]  /*4690*/  LDSM.16.MT88.4 R8, [R238+0x3100] ;  /* 0x00310000ee08783b */ /* 0x000ee20000004200 */
[----:B------:R-:W-:-:S02]  /*46a0*/  IMAD.MOV.U32 R251, RZ, RZ, R96 ;  /* 0x000000fffffb7224 */ /* 0x000fc400078e0060 */
[----:B------:R-:W-:-:S04]  /*46b0*/  IMAD.MOV.U32 R249, RZ, RZ, R245 ;  /* 0x000000fffff97224 */ /* 0x000fc800078e00f5 */
[C---:B---3--:R-:W-:Y:S08]  /*46c0*/  HMMA.16816.F32 R96, R4.reuse, R8, R148 ;  /* 0x000000080460723c */ /* 0x048ff00000001894 */
[C---:B------:R-:W-:Y:S01]  /*46d0*/  HMMA.16816.F32 R100, R4.reuse, R10, R100 ;  /* 0x0000000a0464723c */ /* 0x040fe20000001864 */
[----:B------:R-:W3:Y:S07]  /*46e0*/  LDSM.16.MT88.4 R8, [R241+0x3100] ;  /* 0x00310000f108783b */ /* 0x000eee0000004200 */
[C---:B---3--:R-:W-:Y:S08]  /*46f0*/  HMMA.16816.F32 R104, R4.reuse, R8, R104 ;  /* 0x000000080468723c */ /* 0x048ff00000001868 */
[C---:B------:R-:W-:Y:S01]  /*4700*/  HMMA.16816.F32 R108, R4.reuse, R10, R108 ;  /* 0x0000000a046c723c */ /* 0x040fe2000000186c */
[----:B------:R-:W3:Y:S07]  /*4710*/  LDSM.16.MT88.4 R8, [R240+0x3100] ;  /* 0x00310000f008783b */ /* 0x000eee0000004200 */
[C---:B---3--:R-:W-:Y:S08]  /*4720*/  HMMA.16816.F32 R144, R4.reuse, R8, R144 ;  /* 0x000000080490723c */ /* 0x048ff00000001890 */
        /* <DEDUP_REMOVED lines=11> */
[----:B------:R-:W3:Y:S01]  /*47e0*/  LDSM.16.MT88.4 R8, [R237+0x5100] ;  /* 0x00510000ed08783b */ /* 0x000ee20000004200 */
[----:B------:R-:W-:Y:S02]  /*47f0*/  IMAD.MOV.U32 R250, RZ, RZ, R247 ;  /* 0x000000fffffa7224 */ /* 0x000fe400078e00f7 */
[----:B------:R-:W-:Y:S02]  /*4800*/  IMAD.MOV.U32 R247, RZ, RZ, R42 ;  /* 0x000000fffff77224 */ /* 0x000fe400078e002a */
[----:B------:R-:W-:Y:S02]  /*4810*/  IMAD.MOV.U32 R246, RZ, RZ, R43 ;  /* 0x000000fffff67224 */ /* 0x000fe400078e002b */
[----:B------:R-:W-:Y:S02]  /*4820*/  IMAD.MOV.U32 R163, RZ, RZ, R145 ;  /* 0x000000ffffa37224 */ /* 0x000fe400078e0091 */
[----:B------:R-:W-:Y:S01]  /*4830*/  IMAD.MOV.U32 R160, RZ, RZ, R144 ;  /* 0x000000ffffa07224 */ /* 0x000fe200078e0090 */
[C---:B---3--:R-:W-:Y:S08]  /*4840*/  HMMA.16816.F32 R152, R4.reuse, R8, R152 ;  /* 0x000000080498723c */ /* 0x048ff00000001898 */
[C---:B------:R-:W-:Y:S01]  /*4850*/  HMMA.16816.F32 R136, R4.reuse, R10, R136 ;  /* 0x0000000a0488723c */ /* 0x040fe20000001888 */
[----:B------:R-:W3:Y:S07]  /*4860*/  LDSM.16.MT88.4 R8, [R238+0x5100] ;  /* 0x00510000ee08783b */ /* 0x000eee0000004200 */
[C---:B---3--:R-:W-:Y:S08]  /*4870*/  HMMA.16816.F32 R124, R4.reuse, R8, R124 ;  /* 0x00000008047c723c */ /* 0x048ff0000000187c */
[C---:B------:R-:W-:Y:S01]  /*4880*/  HMMA.16816.F32 R128, R4.reuse, R10, R128 ;  /* 0x0000000a0480723c */ /* 0x040fe20000001880 */
[----:B------:R-:W3:Y:S07]  /*4890*/  LDSM.16.MT88.4 R8, [R241+0x5100] ;  /* 0x00510000f108783b */ /* 0x000eee0000004200 */
[C---:B---3--:R-:W-:Y:S08]  /*48a0*/  HMMA.16816.F32 R140, R4.reuse, R8, R132 ;  /* 0x00000008048c723c */ /* 0x048ff00000001884 */
[----:B------:R-:W-:Y:S07]  /*48b0*/  HMMA.16816.F32 R8, R4, R10, R120 ;  /* 0x0000000a0408723c */ /* 0x000fee0000001878 */
[----:B------:R-:W-:Y:S01]  /*48c0*/  IMAD.MOV.U32 R120, RZ, RZ, R146 ;  /* 0x000000ffff787224 */ /* 0x000fe200078e0092 */
[----:B------:R-:W-:Y:S01]  /*48d0*/  MOV R122, R248 ;  /* 0x000000f8007a7202 */ /* 0x000fe20000000f00 */
[----:B------:R-:W-:-:S02]  /*48e0*/  IMAD.MOV.U32 R121, RZ, RZ, R147 ;  /* 0x000000ffff797224 */ /* 0x000fc400078e0093 */
[----:B------:R-:W-:-:S05]  /*48f0*/  IMAD.MOV.U32 R123, RZ, RZ, R249 ;  /* 0x000000ffff7b7224 */ /* 0x000fca00078e00f9 */
[----:B------:R-:W-:Y:S01]  /*4900*/  MOV R135, R141 ;  /* 0x0000008d00877202 */ /* 0x000fe20000000f00 */
[----:B------:R-:W-:Y:S02]  /*4910*/  IMAD.MOV.U32 R134, RZ, RZ, R142 ;  /* 0x000000ffff867224 */ /* 0x000fe400078e008e */
[----:B------:R-:W-:Y:S02]  /*4920*/  IMAD.MOV.U32 R133, RZ, RZ, R143 ;  /* 0x000000ffff857224 */ /* 0x000fe400078e008f */
[----:B------:R-:W-:-:S03]  /*4930*/  IMAD.MOV.U32 R132, RZ, RZ, R140 ;  /* 0x000000ffff847224 */ /* 0x000fc600078e008c */
[----:B------:R-:W-:Y:S01]  /*4940*/  IMAD.MOV.U32 R149, RZ, RZ, R8 ;  /* 0x000000ffff957224 */ /* 0x000fe200078e0008 */
[----:B------:R-:W-:Y:S01]  /*4950*/  MOV R148, R9 ;  /* 0x0000000900947202 */ /* 0x000fe20000000f00 */
[----:B------:R-:W-:Y:S02]  /*4960*/  IMAD.MOV.U32 R43, RZ, RZ, R10 ;  /* 0x000000ffff2b7224 */ /* 0x000fe400078e000a */
[----:B------:R-:W-:Y:S02]  /*4970*/  IMAD.MOV.U32 R42, RZ, RZ, R11 ;  /* 0x000000ffff2a7224 */ /* 0x000fe400078e000b */
[----:B------:R-:W3:Y:S02]  /*4980*/  LDSM.16.MT88.4 R8, [R240+0x5100] ;  /* 0x00510000f008783b */ /* 0x000ee40000004200 */
[C---:B---3--:R-:W-:Y:S07]  /*4990*/  HMMA.16816.F32 R144, R4.reuse, R8, R116 ;  /* 0x000000080490723c */ /* 0x048fee0000001874 */
[----:B------:R-:W-:Y:S01]  /*49a0*/  IMAD.MOV.U32 R117, RZ, RZ, R135 ;  /* 0x000000ffff757224 */ /* 0x000fe200078e0087 */
[----:B------:R-:W-:Y:S01]  /*49b0*/  HMMA.16816.F32 R140, R4, R10, R112 ;  /* 0x0000000a048c723c */ /* 0x000fe20000001870 */
[----:B------:R-:W3:Y:S01]  /*49c0*/  LDSM.16.MT88.4 R8, [R237+0x7100] ;  /* 0x00710000ed08783b */ /* 0x000ee20000004200 */
[----:B------:R-:W-:Y:S01]  /*49d0*/  IMAD.MOV.U32 R118, RZ, RZ, R134 ;  /* 0x000000ffff767224 */ /* 0x000fe200078e0086 */
[----:B------:R-:W-:Y:S01]  /*49e0*/  MOV R116, R132 ;  /* 0x0000008400747202 */ /* 0x000fe20000000f00 */
[----:B------:R-:W-:-:S03]  /*49f0*/  IMAD.MOV.U32 R119, RZ, RZ, R133 ;  /* 0x000000ffff777224 */ /* 0x000fc600078e0085 */
[----:B------:R-:W-:Y:S02]  /*4a00*/  IMAD.MOV.U32 R115, RZ, RZ, R250 ;  /* 0x000000ffff737224 */ /* 0x000fe400078e00fa */
[----:B------:R-:W-:Y:S02]  /*4a10*/  IMAD.MOV.U32 R114, RZ, RZ, R251 ;  /* 0x000000ffff727224 */ /* 0x000fe400078e00fb */
[----:B------:R-:W-:Y:S02]  /*4a20*/  IMAD.MOV.U32 R112, RZ, RZ, R43 ;  /* 0x000000ffff707224 */ /* 0x000fe400078e002b */
[----:B------:R-:W-:Y:S01]  /*4a30*/  IMAD.MOV.U32 R113, RZ, RZ, R42 ;  /* 0x000000ffff717224 */ /* 0x000fe200078e002a */
[C---:B---3--:R-:W-:Y:S08]  /*4a40*/  HMMA.16816.F32 R132, R4.reuse, R8, R88 ;  /* 0x000000080484723c */ /* 0x048ff00000001858 */
[----:B------:R-:W-:Y:S01]  /*4a50*/  HMMA.16816.F32 R248, R4, R10, R80 ;  /* 0x0000000a04f8723c */ /* 0x000fe20000001850 */
[----:B------:R-:W3:Y:S06]  /*4a60*/  LDSM.16.MT88.4 R8, [R238+0x7100] ;  /* 0x00710000ee08783b */ /* 0x000eec0000004200 */
[----:B------:R-:W-:Y:S01]  /*4a70*/  IMAD.MOV.U32 R80, RZ, RZ, R121 ;  /* 0x000000ffff507224 */ /* 0x000fe200078e0079 */
[----:B------:R-:W-:Y:S01]  /*4a80*/  MOV R121, R244 ;  /* 0x000000f400797202 */ /* 0x000fe20000000f00 */
[----:B------:R-:W-:Y:S01]  /*4a90*/  IMAD.MOV.U32 R82, RZ, RZ, R246 ;  /* 0x000000ffff527224 */ /* 0x000fe200078e00f6 */
[----:B------:R-:W-:Y:S01]  /*4aa0*/  MOV R81, R123 ;  /* 0x0000007b00517202 */ /* 0x000fe20000000f00 */
[----:B------:R-:W-:-:S02]  /*4ab0*/  IMAD.MOV.U32 R83, RZ, RZ, R247 ;  /* 0x000000ffff537224 */ /* 0x000fc400078e00f7 */
[----:B------:R-:W-:Y:S01]  /*4ac0*/  IMAD.MOV.U32 R123, RZ, RZ, R150 ;  /* 0x000000ffff7b7224 */ /* 0x000fe200078e0096 */
[C---:B---3--:R-:W-:Y:S11]  /*4ad0*/  HMMA.16816.F32 R88, R4.reuse, R8, R64 ;  /* 0x000000080458723c */ /* 0x048ff60000001840 */
[----:B------:R-:W-:Y:S11]  /*4ae0*/  @!UPT UIADD3 URZ, URZ, URZ, URZ ;  /* 0x0000003f3f3ff290 */ /* 0x000ff6000fffe03f */
[----:B------:R-:W-:Y:S02]  /*4af0*/  @!UPT UIADD3 URZ, URZ, URZ, URZ ;  /* 0x0000003f3f3ff290 */ /* 0x000fe4000fffe03f */
[----:B------:R-:W-:Y:S01]  /*4b00*/  IMAD.MOV.U32 R66, RZ, RZ, R89 ;  /* 0x000000ffff427224 */ /* 0x000fe200078e0059 */
[----:B------:R-:W-:Y:S01]  /*4b10*/  MOV R65, R90 ;  /* 0x0000005a00417202 */ /* 0x000fe20000000f00 */
[----:B------:R-:W-:Y:S02]  /*4b20*/  IMAD.MOV.U32 R89, RZ, RZ, R120 ;  /* 0x000000ffff597224 */ /* 0x000fe400078e0078 */
[----:B------:R-:W-:Y:S02]  /*4b30*/  IMAD.MOV.U32 R120, RZ, RZ, R245 ;  /* 0x000000ffff787224 */ /* 0x000fe400078e00f5 */
[----:B------:R-:W-:Y:S01]  /*4b40*/  HMMA.16816.F32 R244, R4, R10, R56 ;  /* 0x0000000a04f4723c */ /* 0x000fe20000001838 */
[----:B------:R-:W3:Y:S01]  /*4b50*/  LDSM.16.MT88.4 R8, [R241+0x7100] ;  /* 0x00710000f108783b */ /* 0x000ee20000004200 */
[----:B------:R-:W-:Y:S02]  /*4b60*/  IMAD.MOV.U32 R67, RZ, RZ, R88 ;  /* 0x000000ffff437224 */ /* 0x000fe400078e0058 */
[----:B------:R-:W-:Y:S01]  /*4b70*/  IMAD.MOV.U32 R64, RZ, RZ, R91 ;  /* 0x000000ffff407224 */ /* 0x000fe200078e005b */
[----:B------:R-:W-:Y:S01]  /*4b80*/  MOV R91, R148 ;  /* 0x00000094005b7202 */ /* 0x000fe20000000f00 */
[----:B------:R-:W-:Y:S01]  /*4b90*/  IMAD.MOV.U32 R88, RZ, RZ, R122 ;  /* 0x000000ffff587224 */ /* 0x000fe200078e007a */
[----:B------:R-:W-:Y:S01]  /*4ba0*/  MOV R59, R41 ;  /* 0x00000029003b7202 */ /* 0x000fe20000000f00 */
[----:B------:R-:W-:-:S02]  /*4bb0*/  IMAD.MOV.U32 R122, RZ, RZ, R151 ;  /* 0x000000ffff7a7224 */ /* 0x000fc400078e0097 */
[----:B------:R-:W-:Y:S02]  /*4bc0*/  IMAD.MOV.U32 R90, RZ, RZ, R149 ;  /* 0x000000ffff5a7224 */ /* 0x000fe400078e0095 */
[----:B------:R-:W-:Y:S02]  /*4bd0*/  IMAD.MOV.U32 R58, RZ, RZ, R40 ;  /* 0x000000ffff3a7224 */ /* 0x000fe400078e0028 */
[----:B------:R-:W-:Y:S01]  /*4be0*/  LDSM.16.MT88.4 R40, [R237+0x1900] ;  /* 0x00190000ed28783b */ /* 0x000fe20000004200 */
[C---:B---3--:R-:W-:Y:S03]  /*4bf0*/  HMMA.16816.F32 R148, R4.reuse, R8, R48 ;  /* 0x000000080494723c */ /* 0x048fe60000001830 */
[----:B------:R-:W-:Y:S05]  /*4c00*/  LDSM.16.MT88.4 R48, [R238+0x1900] ;  /* 0x00190000ee30783b */ /* 0x000fea0000004200 */
[C---:B------:R-:W-:Y:S01]  /*4c10*/  HMMA.16816.F32 R32, R4.reuse, R10, R32 ;  /* 0x0000000a0420723c */ /* 0x040fe20000001820 */
[----:B------:R-:W3:Y:S07]  /*4c20*/  LDSM.16.MT88.4 R8, [R240+0x7100] ;  /* 0x00710000f008783b */ /* 0x000eee0000004200 */
[C---:B---3--:R-:W-:Y:S01]  /*4c30*/  HMMA.16816.F32 R24, R4.reuse, R8, R24 ;  /* 0x000000080418723c */ /* 0x048fe20000001818 */
[----:B------:R3:W-:Y:S07]  /*4c40*/  MUFU.EX2 R9, R13 ;  /* 0x0000000d00097308 */ /* 0x0007ee0000000800 */
[----:B------:R-:W-:Y:S01]  /*4c50*/  HMMA.16816.F32 R20, R4, R10, R20 ;  /* 0x0000000a0414723c */ /* 0x000fe20000001814 */
[----:B------:R-:W-:Y:S06]  /*4c60*/  MUFU.EX2 R11, R15 ;  /* 0x0000000f000b7308 */ /* 0x000fec0000000800 */
[----:B------:R-:W-:-:S02]  /*4c70*/  FADD.FTZ R5, R179, R178 ;  /* 0x000000b2b3057221 */ /* 0x000fc40000010000 */
[----:B------:R4:W1:Y:S01]  /*4c80*/  MUFU.EX2 R10, R14 ;  /* 0x0000000e000a7308 */ /* 0x0008620000000800 */
[----:B------:R-:W-:Y:S02]  /*4c90*/  IMAD.MOV.U32 R179, RZ, RZ, R88 ;  /* 0x000000ffffb37224 */ /* 0x000fe400078e0058 */
[----:B------:R-:W-:Y:S01]  /*4ca0*/  FADD.FTZ R5, R159, R5 ;  /* 0x000000059f057221 */ /* 0x000fe20000010000 */
[----:B------:R-:W-:Y:S01]  /*4cb0*/  MOV R159, R89 ;  /* 0x00000059009f7202 */ /* 0x000fe20000000f00 */
[----:B------:R-:W-:Y:S02]  /*4cc0*/  IMAD.MOV.U32 R88, RZ, RZ, R90 ;  /* 0x000000ffff587224 */ /* 0x000fe400078e005a */
[----:B------:R-:W-:Y:S01]  /*4cd0*/  IMAD.MOV.U32 R89, RZ, RZ, R91 ;  /* 0x000000ffff597224 */ /* 0x000fe200078e005b */
[----:B------:R1:W1:Y:S01]  /*4ce0*/  MUFU.EX2 R8, R0 ;  /* 0x0000000000087308 */ /* 0x0002620000000800 */
[----:B------:R-:W-:Y:S01]  /*4cf0*/  IMAD.MOV.U32 R90, RZ, RZ, R112 ;  /* 0x000000ffff5a7224 */ /* 0x000fe200078e0070 */
[----:B------:R-:W-:Y:S01]  /*4d00*/  MOV R91, R113 ;  /* 0x00000071005b7202 */ /* 0x000fe20000000f00 */
[----:B------:R-:W-:Y:S01]  /*4d10*/  IMAD.MOV.U32 R113, RZ, RZ, R163 ;  /* 0x000000ffff717224 */ /* 0x000fe200078e00a3 */
[----:B---3--:R-:W-:Y:S01]  /*4d20*/  MOV R13, R89 ;  /* 0x00000059000d7202 */ /* 0x008fe20000000f00 */
[----:B------:R-:W-:Y:S01]  /*4d30*/  IMAD.MOV.U32 R112, RZ, RZ, R160 ;  /* 0x000000ffff707224 */ /* 0x000fe200078e00a0 */
[----:B--2---:R-:W-:Y:S01]  /*4d40*/  F2FP.PACK_AB R160, R16, R17 ;  /* 0x0000001110a0723e */ /* 0x004fe200000000ff */
[----:B------:R-:W-:Y:S01]  /*4d50*/  IMAD.MOV.U32 R178, RZ, RZ, R83 ;  /* 0x000000ffffb27224 */ /* 0x000fe200078e0053 */
[----:B------:R2:W-:Y:S01]  /*4d60*/  MUFU.EX2 R7, R18 ;  /* 0x0000001200077308 */ /* 0x0005e20000000800 */
[----:B----4-:R-:W-:-:S02]  /*4d70*/  IMAD.MOV.U32 R14, RZ, RZ, R90 ;  /* 0x000000ffff0e7224 */ /* 0x010fc400078e005a */
[----:B------:R-:W-:-:S05]  /*4d80*/  IMAD.MOV.U32 R15, RZ, RZ, R91 ;  /* 0x000000ffff0f7224 */ /* 0x000fca00078e005b */
[----:B------:R3:W4:Y:S01]  /*4d90*/  MUFU.EX2 R6, R12 ;  /* 0x0000000c00067308 */ /* 0x0007220000000800 */
[----:B-1----:R-:W-:Y:S02]  /*4da0*/  FADD.FTZ R0, R59, R58 ;  /* 0x0000003a3b007221 */ /* 0x002fe40000010000 */
[----:B------:R-:W1:Y:S02]  /*4db0*/  LDSM.16.MT88.4 R56, [R241+0x1900] ;  /* 0x00190000f138783b */ /* 0x000e640000004200 */
[----:B------:R-:W-:Y:S02]  /*4dc0*/  FADD.FTZ R0, R80, R0 ;  /* 0x0000000050007221 */ /* 0x000fe40000010000 */
[----:B--2---:R-:W-:Y:S02]  /*4dd0*/  IMAD.MOV.U32 R18, RZ, RZ, R82 ;  /* 0x000000ffff127224 */ /* 0x004fe400078e0052 */
[----:B------:R-:W-:Y:S02]  /*4de0*/  FADD.FTZ R4, R81, R0 ;  /* 0x0000000051047221 */ /* 0x000fe40000010000 */
[----:B------:R-:W-:Y:S01]  /*4df0*/  FADD.FTZ R0, R158, R5 ;  /* 0x000000059e007221 */ /* 0x000fe20000010000 */
[----:B------:R-:W-:Y:S01]  /*4e00*/  LDSM.16.MT88.4 R80, [R238+0x3900] ;  /* 0x00390000ee50783b */ /* 0x000fe20000004200 */
[----:B------:R-:W-:Y:S01]  /*4e10*/  IMAD.MOV.U32 R5, RZ, RZ, R114 ;  /* 0x000000ffff057224 */ /* 0x000fe200078e0072 */
[----:B------:R-:W-:Y:S01]  /*4e20*/  MOV R114, R162 ;  /* 0x000000a200727202 */ /* 0x000fe20000000f00 */
[----:B------:R-:W-:Y:S01]  /*4e30*/  IMAD.MOV.U32 R158, RZ, RZ, R115 ;  /* 0x000000ffff9e7224 */ /* 0x000fe200078e0073 */
[----:B------:R-:W-:Y:S01]  /*4e40*/  F2FP.PACK_AB R162, R10, R11 ;  /* 0x0000000b0aa2723e */ /* 0x000fe200000000ff */
[----:B------:R-:W-:Y:S01]  /*4e50*/  IMAD.MOV.U32 R115, RZ, RZ, R161 ;  /* 0x000000ffff737224 */ /* 0x000fe200078e00a1 */
[----:B------:R-:W-:Y:S01]  /*4e60*/  F2FP.PACK_AB R161, R8, R9 ;  /* 0x0000000908a1723e */ /* 0x000fe200000000ff */
[----:B---3--:R-:W-:Y:S01]  /*4e70*/  IMAD.MOV.U32 R12, RZ, RZ, R88 ;  /* 0x000000ffff0c7224 */ /* 0x008fe200078e0058 */
[----:B----4-:R-:W-:Y:S01]  /*4e80*/  F2FP.PACK_AB R163, R6, R7 ;  /* 0x0000000706a3723e */ /* 0x010fe200000000ff */
[----:B------:R-:W-:Y:S01]  /*4e90*/  LDSM.16.MT88.4 R88, [R241+0x3900] ;  /* 0x00390000f158783b */ /* 0x000fe20000004200 */
        /* <DEDUP_REMOVED lines=12> */
[----:B------:R-:W-:Y:S01]  /*4f60*/  IMAD.MOV.U32 R28, RZ, RZ, R67 ;  /* 0x000000ffff1c7224 */ /* 0x000fe200078e0043 */
[----:B------:R-:W-:Y:S01]  /*4f70*/  MOV R29, R66 ;  /* 0x00000042001d7202 */ /* 0x000fe20000000f00 */
[----:B------:R-:W-:Y:S01]  /*4f80*/  IMAD.MOV.U32 R30, RZ, RZ, R65 ;  /* 0x000000ffff1e7224 */ /* 0x000fe200078e0041 */
[----:B------:R-:W-:Y:S01]  /*4f90*/  HMMA.16816.F32 R44, R160, R48, R44 ;  /* 0x00000030a02c723c */ /* 0x000fe2000000182c */
[----:B------:R-:W-:Y:S02]  /*4fa0*/  IMAD.MOV.U32 R31, RZ, RZ, R64 ;  /* 0x000000ffff1f7224 */ /* 0x000fe400078e0040 */
[----:B------:R-:W2:Y:S01]  /*4fb0*/  LDSM.16.MT88.4 R64, [R240+0x1900] ;  /* 0x00190000f040783b */ /* 0x000ea20000004200 */
[----:B------:R-:W-:-:S02]  /*4fc0*/  FADD.FTZ R4, R166, R4 ;  /* 0x00000004a6047221 */ /* 0x000fc40000010000 */
[----:B------:R-:W-:Y:S02]  /*4fd0*/  FADD.FTZ R0, R164, R0 ;  /* 0x00000000a4007221 */ /* 0x000fe40000010000 */
[C---:B------:R-:W-:Y:S01]  /*4fe0*/  HMMA.16816.F32 R48, R160.reuse, R50, R52 ;  /* 0x00000032a030723c */ /* 0x040fe20000001834 */
[----:B------:R-:W-:Y:S02]  /*4ff0*/  FADD.FTZ R5, R167, R4 ;  /* 0x00000004a7057221 */ /* 0x000fe40000010000 */
[----:B------:R-:W-:Y:S02]  /*5000*/  FADD.FTZ R4, R165, R0 ;  /* 0x00000000a5047221 */ /* 0x000fe40000010000 */
[----:B------:R-:W-:Y:S02]  /*5010*/  FADD.FTZ R0, R177, R5 ;  /* 0x00000005b1007221 */ /* 0x000fe40000010000 */
[----:B------:R-:W-:Y:S01]  /*5020*/  FADD.FTZ R4, R176, R4 ;  /* 0x00000004b0047221 */ /* 0x000fe20000010000 */
[----:B-1----:R-:W-:Y:S01]  /*5030*/  HMMA.16816.F32 R52, R160, R56, R60 ;  /* 0x00000038a034723c */ /* 0x002fe2000000183c */
[----:B------:R-:W-:-:S02]  /*5040*/  FADD.FTZ R17, R17, R0 ;  /* 0x0000000011117221 */ /* 0x000fc40000010000 */
[----:B------:R-:W-:Y:S02]  /*5050*/  FADD.FTZ R9, R9, R4 ;  /* 0x0000000409097221 */ /* 0x000fe40000010000 */
[----:B------:R-:W-:Y:S02]  /*5060*/  FADD.FTZ R16, R16, R17 ;  /* 0x0000001110107221 */ /* 0x000fe40000010000 */
[----:B------:R-:W-:Y:S01]  /*5070*/  FADD.FTZ R8, R8, R9 ;  /* 0x0000000908087221 */ /* 0x000fe20000010000 */
[----:B------:R-:W-:Y:S01]  /*5080*/  HMMA.16816.F32 R56, R160, R58, R68 ;  /* 0x0000003aa038723c */ /* 0x000fe20000001844 */
[----:B------:R-:W-:Y:S02]  /*5090*/  FADD.FTZ R11, R11, R16 ;  /* 0x000000100b0b7221 */ /* 0x000fe40000010000 */
[----:B------:R-:W-:Y:S02]  /*50a0*/  FADD.FTZ R7, R7, R8 ;  /* 0x0000000807077221 */ /* 0x000fe40000010000 */
[----:B------:R-:W-:-:S02]  /*50b0*/  FADD.FTZ R4, R10, R11 ;  /* 0x0000000b0a047221 */ /* 0x000fc40000010000 */
[----:B------:R-:W-:-:S05]  /*50c0*/  FADD.FTZ R0, R6, R7 ;  /* 0x0000000706007221 */ /* 0x000fca0000010000 */
[----:B------:R-:W-:Y:S04]  /*50d0*/  STL [R1+0x20], R0 ;  /* 0x0000200001007387 */ /* 0x000fe80000100800 */
[----:B------:R-:W-:Y:S01]  /*50e0*/  STL [R1+0x1c], R4 ;  /* 0x00001c0401007387 */ /* 0x000fe20000100800 */
[C---:B--2---:R-:W-:Y:S03]  /*50f0*/  HMMA.16816.F32 R60, R160.reuse, R64, R72 ;  /* 0x00000040a03c723c */ /* 0x044fe60000001848 */
[----:B------:R-:W1:Y:S05]  /*5100*/  LDSM.16.MT88.4 R72, [R237+0x3900] ;  /* 0x00390000ed48783b */ /* 0x000e6a0000004200 */
[C---:B------:R-:W-:Y:S08]  /*5110*/  HMMA.16816.F32 R64, R160.reuse, R66, R76 ;  /* 0x00000042a040723c */ /* 0x040ff0000000184c */
[C---:B------:R-:W-:Y:S01]  /*5120*/  HMMA.16816.F32 R76, R160.reuse, R80, R96 ;  /* 0x00000050a04c723c */ /* 0x040fe20000001860 */
[----:B------:R-:W2:Y:S07]  /*5130*/  LDSM.16.MT88.4 R96, [R240+0x3900] ;  /* 0x00390000f060783b */ /* 0x000eae0000004200 */
[C---:B------:R-:W-:Y:S08]  /*5140*/  HMMA.16816.F32 R80, R160.reuse, R82, R100 ;  /* 0x00000052a050723c */ /* 0x040ff00000001864 */
[C---:B-1----:R-:W-:Y:S08]  /*5150*/  HMMA.16816.F32 R68, R160.reuse, R72, R84 ;  /* 0x00000048a044723c */ /* 0x042ff00000001854 */
[C---:B------:R-:W-:Y:S07]  /*5160*/  HMMA.16816.F32 R72, R160.reuse, R74, R92 ;  /* 0x0000004aa048723c */ /* 0x040fee000000185c */
[----:B------:R-:W-:Y:S01]  /*5170*/  IMAD.MOV.U32 R92, RZ, RZ, R112 ;  /* 0x000000ffff5c7224 */ /* 0x000fe200078e0070 */
[----:B------:R-:W-:Y:S01]  /*5180*/  MOV R93, R113 ;  /* 0x00000071005d7202 */ /* 0x000fe20000000f00 */
[----:B------:R-:W-:Y:S01]  /*5190*/  IMAD.MOV.U32 R94, RZ, RZ, R114 ;  /* 0x000000ffff5e7224 */ /* 0x000fe200078e0072 */
[C---:B------:R-:W-:Y:S01]  /*51a0*/  HMMA.16816.F32 R84, R160.reuse, R88, R104 ;  /* 0x00000058a054723c */ /* 0x040fe20000001868 */
[----:B------:R-:W-:Y:S01]  /*51b0*/  IMAD.MOV.U32 R95, RZ, RZ, R115 ;  /* 0x000000ffff5f7224 */ /* 0x000fe200078e0073 */
[----:B------:R-:W1:Y:S04]  /*51c0*/  LDSM.16.MT88.4 R104, [R237+0x5900] ;  /* 0x00590000ed68783b */ /* 0x000e680000004200 */
[----:B------:R-:W3:Y:S02]  /*51d0*/  LDSM.16.MT88.4 R112, [R238+0x5900] ;  /* 0x00590000ee70783b */ /* 0x000ee40000004200 */
[C---:B------:R-:W-:Y:S08]  /*51e0*/  HMMA.16816.F32 R88, R160.reuse, R90, R108 ;  /* 0x0000005aa058723c */ /* 0x040ff0000000186c */
[C---:B--2---:R-:W-:Y:S08]  /*51f0*/  HMMA.16816.F32 R92, R160.reuse, R96, R92 ;  /* 0x00000060a05c723c */ /* 0x044ff0000000185c */
[C---:B------:R-:W-:Y:S01]  /*5200*/  HMMA.16816.F32 R96, R160.reuse, R98, R120 ;  /* 0x00000062a060723c */ /* 0x040fe20000001878 */
[----:B------:R-:W2:Y:S07]  /*5210*/  LDSM.16.MT88.4 R120, [R241+0x5900] ;  /* 0x00590000f178783b */ /* 0x000eae0000004200 */
[C---:B-1----:R-:W-:Y:S01]  /*5220*/  HMMA.16816.F32 R100, R160.reuse, R104, R152 ;  /* 0x00000068a064723c */ /* 0x042fe20000001898 */
[----:B------:R-:W1:Y:S07]  /*5230*/  LDSM.16.MT88.4 R152, [R241+0x7900] ;  /* 0x00790000f198783b */ /* 0x000e6e0000004200 */
[C---:B---3--:R-:W-:Y:S08]  /*5240*/  HMMA.16816.F32 R108, R160.reuse, R112, R124 ;  /* 0x00000070a06c723c */ /* 0x048ff0000000187c */
[C---:B------:R-:W-:Y:S01]  /*5250*/  HMMA.16816.F32 R112, R160.reuse, R114, R128 ;  /* 0x00000072a070723c */ /* 0x040fe20000001880 */
[----:B------:R-:W3:Y:S07]  /*5260*/  LDSM.16.MT88.4 R128, [R240+0x5900] ;  /* 0x00590000f080783b */ /* 0x000eee0000004200 */
[C---:B------:R-:W-:Y:S01]  /*5270*/  HMMA.16816.F32 R104, R160.reuse, R106, R136 ;  /* 0x0000006aa068723c */ /* 0x040fe20000001888 */
[----:B------:R-:W4:Y:S07]  /*5280*/  LDSM.16.MT88.4 R136, [R237+0x7900] ;  /* 0x00790000ed88783b */ /* 0x000f2e0000004200 */
[C---:B--2---:R-:W-:Y:S08]  /*5290*/  HMMA.16816.F32 R116, R160.reuse, R120, R116 ;  /* 0x00000078a074723c */ /* 0x044ff00000001874 */
[C---:B------:R-:W-:Y:S01]  /*52a0*/  HMMA.16816.F32 R120, R160.reuse, R122, R12 ;  /* 0x0000007aa078723c */ /* 0x040fe2000000180c */
[----:B------:R-:W2:Y:S07]  /*52b0*/  LDSM.16.MT88.4 R12, [R240+0x7900] ;  /* 0x00790000f00c783b */ /* 0x000eae0000004200 */
[C---:B-1----:R-:W-:Y:S08]  /*52c0*/  HMMA.16816.F32 R148, R160.reuse, R152, R148 ;  /* 0x00000098a094723c */ /* 0x042ff00000001894 */
[C---:B------:R-:W-:Y:S08]  /*52d0*/  HMMA.16816.F32 R152, R160.reuse, R154, R32 ;  /* 0x0000009aa098723c */ /* 0x040ff00000001820 */
[C---:B---3--:R-:W-:Y:S01]  /*52e0*/  HMMA.16816.F32 R124, R160.reuse, R128, R144 ;  /* 0x00000080a07c723c */ /* 0x048fe20000001890 */
[----:B------:R-:W1:Y:S07]  /*52f0*/  LDSM.16.MT88.4 R144, [R238+0x7900] ;  /* 0x00790000ee90783b */ /* 0x000e6e0000004200 */
[C---:B------:R-:W-:Y:S08]  /*5300*/  HMMA.16816.F32 R128, R160.reuse, R130, R140 ;  /* 0x00000082a080723c */ /* 0x040ff0000000188c */
[C---:B----4-:R-:W-:Y:S08]  /*5310*/  HMMA.16816.F32 R132, R160.reuse, R136, R132 ;  /* 0x00000088a084723c */ /* 0x050ff00000001884 */
[C---:B------:R-:W-:Y:S08]  /*5320*/  HMMA.16816.F32 R136, R160.reuse, R138, R248 ;  /* 0x0000008aa088723c */ /* 0x040ff000000018f8 */
[C---:B--2---:R-:W-:Y:S08]  /*5330*/  HMMA.16816.F32 R156, R160.reuse, R12, R24 ;  /* 0x0000000ca09c723c */ /* 0x044ff00000001818 */
[C---:B-1----:R-:W-:Y:S08]  /*5340*/  HMMA.16816.F32 R140, R160.reuse, R144, R28 ;  /* 0x00000090a08c723c */ /* 0x042ff0000000181c */
[C---:B------:R-:W-:Y:S08]  /*5350*/  HMMA.16816.F32 R144, R160.reuse, R146, R244 ;  /* 0x00000092a090723c */ /* 0x040ff000000018f4 */
[----:B------:R-:W-:Y:S01]  /*5360*/  HMMA.16816.F32 R160, R160, R14, R20 ;  /* 0x0000000ea0a0723c */ /* 0x000fe20000001814 */
[----:B------:R-:W-:Y:S07]  /*5370*/  @!P0 BRA `(.L_x_2588) ;  /* 0x0000378000008947 */ /* 0x000fee0003800000 */
[----:B------:R-:W2:Y:S04]  /*5380*/  LDL.64 R28, [R1+0x60] ;  /* 0x00006000011c7983 */ /* 0x000ea80000100a00 */
[----:B------:R-:W3:Y:S04]  /*5390*/  LDL R18, [R1+0x54] ;  /* 0x0000540001127983 */ /* 0x000ee80000100800 */
[----:B------:R-:W4:Y:S04]  /*53a0*/  LDL.64 R30, [R1+0x68] ;  /* 0x00006800011e7983 */ /* 0x000f280000100a00 */
[----:B------:R-:W4:Y:S01]  /*53b0*/  LDL.64 R178, [R1+0x58] ;  /* 0x0000580001b27983 */ /* 0x000f220000100a00 */
        /* <DEDUP_REMOVED lines=43> */
[----:B--2---:R-:W-:-:S04]  /*5670*/  IMAD.X R4, RZ, RZ, R179, P2 ;  /* 0x000000ffff047224 */ /* 0x004fc800010e06b3 */
[----:B------:R1:W-:Y:S01]  /*5680*/  STL [R1+0x28], R2 ;  /* 0x0000280201007387 */ /* 0x0003e20000100800 */
[----:B---3--:R-:W-:-:S03]  /*5690*/  IMAD.X R3, RZ, RZ, R179, P1 ;  /* 0x000000ffff037224 */ /* 0x008fc600008e06b3 */
[----:B------:R2:W-:Y:S04]  /*56a0*/  STL [R1+0x34], R4 ;  /* 0x0000340401007387 */ /* 0x0005e80000100800 */
[----:B------:R2:W-:Y:S01]  /*56b0*/  STL [R1+0x2c], R3 ;  /* 0x00002c0301007387 */ /* 0x0005e20000100800 */
[----:B-1----:R-:W-:-:S05]  /*56c0*/  IMAD.X R2, RZ, RZ, R179, P0 ;  /* 0x000000ffff027224 */ /* 0x002fca00000e06b3 */
[----:B------:R2:W-:Y:S02]  /*56d0*/  STL [R1+0x24], R2 ;  /* 0x0000240201007387 */ /* 0x0005e40000100800 */
.L_x_2589:
[----:B------:R-:W3:Y:S01]  /*56e0*/  LDL R165, [R1+0x14] ;  /* 0x0000140001a57983 */ /* 0x000ee20000100800 */
[----:B------:R-:W-:Y:S04]  /*56f0*/  DEPBAR.LE SB0, 0x0 ;  /* 0x000080000000791a */ /* 0x000fe80000000000 */
[----:B------:R-:W-:Y:S01]  /*5700*/  USHF.R.S32.HI UR14, URZ, 0x1f, UR16 ;  /* 0x0000001f3f0e7899 */ /* 0x000fe20008011410 */
[----:B--2---:R-:W2:Y:S01]  /*5710*/  LDL R3, [R1+0x10] ;  /* 0x0000100001037983 */ /* 0x004ea20000100800 */
[----:B------:R-:W-:Y:S02]  /*5720*/  UIMAD.WIDE.U32 UR18, UR16, UR6, URZ ;  /* 0x00000006101272a5 */ /* 0x000fe4000f8e003f */
[----:B------:R-:W-:Y:S02]  /*5730*/  UIMAD UR14, UR14, UR6, URZ ;  /* 0x000000060e0e72a4 */ /* 0x000fe4000f8e023f */
[----:B------:R-:W-:Y:S01]  /*5740*/  USHF.L.U32 UR15, UR18, 0x6, URZ ;  /* 0x00000006120f7899 */ /* 0x000fe2000800063f */
[----:B------:R-:W4:Y:S01]  /*5750*/  LDL R2, [R1+0xc] ;  /* 0x00000c0001027983 */ /* 0x000f220000100800 */
[----:B------:R-:W-:Y:S04]  /*5760*/  UIMAD UR14, UR16, UR7, UR14 ;  /* 0x00000007100e72a4 */ /* 0x000fe8000f8e020e */
[----:B------:R-:W-:Y:S01]  /*5770*/  UIADD3 UR14, UR19, UR14, URZ ;  /* 0x0000000e130e7290 */ /* 0x000fe2000fffe03f */
[----:B------:R-:W-:Y:S03]  /*5780*/  BAR.SYNC.DEFER_BLOCKING 0x0 ;  /* 0x0000000000007b1d */ /* 0x000fe60000010000 */
[----:B------:R-:W-:Y:S03]  /*5790*/  USHF.L.U64.HI UR14, UR18, 0x6, UR14 ;  /* 0x00000006120e7899 */ /* 0x000fe6000801020e */
[----:B------:R-:W-:Y:S06]  /*57a0*/  STL [R1+0x90], R240 ;  /* 0x000090f001007387 */ /* 0x000fec0000100800 */
[----:B-----5:R-:W-:Y:S06]  /*57b0*/  STL [R1+0x70], R243 ;  /* 0x000070f301007387 */ /* 0x020fec0000100800 */
[----:B------:R-:W-:Y:S06]  /*57c0*/  STL [R1+0x80], R168 ;  /* 0x000080a801007387 */ /* 0x000fec0000100800 */
[----:B------:R-:W1:Y:S06]  /*57d0*/  LDSM.16.M88.4 R8, [R236+0x10100] ;  /* 0x01010000ec08783b */ /* 0x000e6c0000000200 */
[----:B------:R-:W1:Y:S06]  /*57e0*/  LDSM.16.M88.4 R16, [R236+0x10900] ;  /* 0x01090000ec10783b */ /* 0x000e6c0000000200 */
[----:B------:R-:W1:Y:S06]  /*57f0*/  LDSM.16.M88.4 R24, [R236+0x11100] ;  /* 0x01110000ec18783b */ /* 0x000e6c0000000200 */
[----:B------:R-:W1:Y:S06]  /*5800*/  LDSM.16.M88.4 R32, [R236+0x11900] ;  /* 0x01190000ec20783b */ /* 0x000e6c0000000200 */
[----:B------:R1:W1:Y:S06]  /*5810*/  LDSM.16.M88.4 R176, [R243] ;  /* 0x00000000f3b0783b */ /* 0x00026c0000000200 */
[----:B------:R-:W-:Y:S06]  /*5820*/  STL [R1+0x7c], R169 ;  /* 0x00007ca901007387 */ /* 0x000fec0000100800 */
[----:B-----5:R-:W-:Y:S01]  /*5830*/  STL [R1+0x78], R170 ;  /* 0x000078aa01007387 */ /* 0x020fe20000100800 */
[C---:B-1----:R-:W-:Y:S05]  /*5840*/  HMMA.16816.F32 R4, R168.reuse, R8, RZ ;  /* 0x00000008a804723c */ /* 0x042fea00000018ff */
[----:B------:R1:W-:Y:S03]  /*5850*/  STL [R1+0x74], R171 ;  /* 0x000074ab01007387 */ /* 0x0003e60000100800 */
[C---:B------:R-:W-:Y:S03]  /*5860*/  HMMA.16816.F32 R8, R168.reuse, R10, RZ ;  /* 0x0000000aa808723c */ /* 0x040fe600000018ff */
[----:B------:R-:W4:Y:S06]  /*5870*/  LDL R167, [R1+0x40] ;  /* 0x0000400001a77983 */ /* 0x000f2c0000100800 */
[----:B------:R-:W4:Y:S01]  /*5880*/  LDL R243, [R1+0x54] ;  /* 0x0000540001f37983 */ /* 0x000f220000100800 */
[C---:B------:R-:W-:Y:S05]  /*5890*/  HMMA.16816.F32 R12, R168.reuse, R16, RZ ;  /* 0x00000010a80c723c */ /* 0x040fea00000018ff */
[----:B------:R-:W4:Y:S03]  /*58a0*/  LDL R166, [R1+0x3c] ;  /* 0x00003c0001a67983 */ /* 0x000f260000100800 */
[C---:B------:R-:W-:Y:S03]  /*58b0*/  HMMA.16816.F32 R16, R168.reuse, R18, RZ ;  /* 0x00000012a810723c */ /* 0x040fe600000018ff */
[----:B------:R-:W4:Y:S05]  /*58c0*/  LDL R240, [R1+0x18] ;  /* 0x0000180001f07983 */ /* 0x000f2a0000100800 */
[C---:B------:R-:W-:Y:S08]  /*58d0*/  HMMA.16816.F32 R20, R168.reuse, R24, RZ ;  /* 0x00000018a814723c */ /* 0x040ff000000018ff */
[C---:B------:R-:W-:Y:S08]  /*58e0*/  HMMA.16816.F32 R24, R168.reuse, R26, RZ ;  /* 0x0000001aa818723c */ /* 0x040ff000000018ff */
[C---:B------:R-:W-:Y:S08]  /*58f0*/  HMMA.16816.F32 R28, R168.reuse, R32, RZ ;  /* 0x00000020a81c723c */ /* 0x040ff000000018ff */
[----:B------:R-:W-:Y:S01]  /*5900*/  HMMA.16816.F32 R32, R168, R34, RZ ;  /* 0x00000022a820723c */ /* 0x000fe200000018ff */
[----:B------:R-:W4:Y:S06]  /*5910*/  LDL R168, [R1+0x44] ;  /* 0x0000440001a87983 */ /* 0x000f2c0000100800 */
[----:B-1----:R-:W4:Y:S01]  /*5920*/  LDL R171, [R1+0x50] ;  /* 0x0000500001ab7983 */ /* 0x002f220000100800 */
[C---:B------:R-:W-:Y:S05]  /*5930*/  HMMA.16816.F32 R4, R172.reuse, R176, R4 ;  /* 0x000000b0ac04723c */ /* 0x040fea0000001804 */
[----:B------:R-:W4:Y:S03]  /*5940*/  LDL R170, [R1+0x4c] ;  /* 0x00004c0001aa7983 */ /* 0x000f260000100800 */
[C---:B------:R-:W-:Y:S03]  /*5950*/  HMMA.16816.F32 R8, R172.reuse, R178, R8 ;  /* 0x000000b2ac08723c */ /* 0x040fe60000001808 */
[----:B------:R-:W4:Y:S06]  /*5960*/  LDL R169, [R1+0x48] ;  /* 0x0000480001a97983 */ /* 0x000f2c0000100800 */
[----:B---3--:R-:W1:Y:S02]  /*5970*/  LDSM.16.M88.4 R176, [R165] ;  /* 0x00000000a5b0783b */ /* 0x008e640000000200 */
[C---:B-1----:R-:W-:Y:S08]  /*5980*/  HMMA.16816.F32 R12, R172.reuse, R176, R12 ;  /* 0x000000b0ac0c723c */ /* 0x042ff0000000180c */
[C---:B------:R-:W-:Y:S01]  /*5990*/  HMMA.16816.F32 R16, R172.reuse, R178, R16 ;  /* 0x000000b2ac10723c */ /* 0x040fe20000001810 */
[----:B--2---:R-:W1:Y:S07]  /*59a0*/  LDSM.16.M88.4 R176, [R3] ;  /* 0x0000000003b0783b */ /* 0x004e6e0000000200 */
[C---:B-1----:R-:W-:Y:S08]  /*59b0*/  HMMA.16816.F32 R20, R172.reuse, R176, R20 ;  /* 0x000000b0ac14723c */ /* 0x042ff00000001814 */
[C---:B------:R-:W-:Y:S01]  /*59c0*/  HMMA.16816.F32 R24, R172.reuse, R178, R24 ;  /* 0x000000b2ac18723c */ /* 0x040fe20000001818 */
[----:B----4-:R-:W1:Y:S07]  /*59d0*/  LDSM.16.M88.4 R176, [R2] ;  /* 0x0000000002b0783b */ /* 0x010e6e0000000200 */
[C---:B-1----:R-:W-:Y:S01]  /*59e0*/  HMMA.16816.F32 R28, R172.reuse, R176, R28 ;  /* 0x000000b0ac1c723c */ /* 0x042fe2000000181c */
[----:B------:R-:W2:Y:S06]  /*59f0*/  LDL.64 R176, [R1+0x60] ;  /* 0x0000600001b07983 */ /* 0x000eac0000100a00 */
[----:B------:R-:W-:Y:S01]  /*5a00*/  STL [R1+0x8c], R173 ;  /* 0x00008cad01007387 */ /* 0x000fe20000100800 */
[----:B------:R-:W-:Y:S05]  /*5a10*/  HMMA.16816.F32 R32, R172, R178, R32 ;  /* 0x000000b2ac20723c */ /* 0x000fea0000001820 */
[----:B------:R-:W-:Y:S06]  /*5a20*/  STL [R1+0x88], R174 ;  /* 0x000088ae01007387 */ /* 0x000fec0000100800 */
[----:B------:R-:W-:Y:S01]  /*5a30*/  STL [R1+0x84], R175 ;  /* 0x000084af01007387 */ /* 0x000fe20000100800 */
[----:B--2---:R-:W-:Y:S04]  /*5a40*/  IADD3 R3, P1, R176, UR15, RZ ;  /* 0x0000000fb0037c10 */ /* 0x004fe8000ff3e0ff */
[----:B------:R-:W-:Y:S02]  /*5a50*/  LEA R2, P0, R3, c[0x0][0x1f8], 0x1 ;  /* 0x00007e0003027a11 */ /* 0x000fe400078008ff */
[----:B------:R-:W-:Y:S04]  /*5a60*/  IADD3.X R165, R243, UR14, RZ, P1, !PT ;  /* 0x0000000ef3a57c10 */ /* 0x000fe80008ffe4ff */
[----:B------:R-:W-:Y:S05]  /*5a70*/  LEA.HI.X R3, R3, c[0x0][0x1fc], R165, 0x1, P0 ;  /* 0x00007f0003037a11 */ /* 0x000fea00000f0ca5 */
[----:B------:R-:W-:Y:S01]  /*5a80*/  @!PT LDS RZ, [RZ] ;  /* 0x00000000fffff984 */ /* 0x000fe20000000800 */
[----:B------:R-:W-:Y:S01]  /*5a90*/  @!PT LDS RZ, [RZ] ;  /* 0x00000000fffff984 */ /* 0x000fe20000000800 */
[----:B------:R-:W-:Y:S01]  /*5aa0*/  @!PT LDS RZ, [RZ] ;  /* 0x00000000fffff984 */ /* 0x000fe20000000800 */
        /* <DEDUP_REMOVED lines=38> */
[----:B------:R-:W-:Y:S03]  /*5d10*/  @UP0 USHF.L.U32 UR15, UR18, 0x6, URZ ;  /* 0x00000006120f0899 */ /* 0x000fe6000800063f */
[----:B------:R-:W3:Y:S01]  /*5d20*/  LDL R167, [R1+0x4] ;  /* 0x0000040001a77983 */ /* 0x000ee20000100800 */
[C---:B------:R-:W-:Y:S02]  /*5d30*/  LEA R2, P0, R3.reuse, c[0x0][0x1f8], 0x1 ;  /* 0x00007e0003027a11 */ /* 0x040fe400078008ff */
[----:B------:R-:W-:Y:S01]  /*5d40*/  IADD3.X R165, R166, UR14, RZ, P1, !PT ;  /* 0x0000000ea6a57c10 */ /* 0x000fe20008ffe4ff */
[----:B------:R-:W-:Y:S02]  /*5d50*/  @UP0 USHF.R.S32.HI UR14, URZ, 0x1f, UR16 ;  /* 0x0000001f3f0e0899 */ /* 0x000fe40008011410 */
[----:B------:R-:W4:Y:S01]  /*5d60*/  LDL R166, [R1] ;  /* 0x0000000001a67983 */ /* 0x000f220000100800 */
[----:B------:R-:W-:Y:S01]  /*5d70*/  LEA.HI.X R3, R3, c[0x0][0x1fc], R165, 0x1, P0 ;  /* 0x00007f0003037a11 */ /* 0x000fe200000f0ca5 */
[----:B------:R-:W-:Y:S01]  /*5d80*/  @UP0 UIMAD UR14, UR14, UR4, URZ ;  /* 0x000000040e0e02a4 */ /* 0x000fe2000f8e023f */
[----:B------:R-:W-:Y:S03]  /*5d90*/  PLOP3.LUT P0, PT, PT, PT, UP0, 0x80, 0x0 ;  /* 0x000000000000781c */ /* 0x000fe60003f0f008 */
[----:B------:R1:W-:Y:S01]  /*5da0*/  LDGSTS.E.BYPASS.LTC128B.128 [R240+0x7100], [R2.64], !P3 ;  /* 0x0710000002f07fae */ /* 0x0003e2000d901d4c */
[----:B------:R-:W-:Y:S04]  /*5db0*/  @UP0 UIMAD UR14, UR16, UR5, UR14 ;  /* 0x00000005100e02a4 */ /* 0x000fe8000f8e020e */
[----:B------:R-:W-:Y:S01]  /*5dc0*/  @UP0 UIADD3 UR14, UR19, UR14, URZ ;  /* 0x0000000e130e0290 */ /* 0x000fe2000fffe03f */
[----:B------:R-:W1:Y:S03]  /*5dd0*/  LDSM.16.M88.4 R176, [R242+0x10100] ;  /* 0x01010000f2b0783b */ /* 0x000e660000000200 */
[----:B------:R-:W-:Y:S03]  /*5de0*/  @UP0 USHF.L.U64.HI UR14, UR18, 0x6, UR14 ;  /* 0x00000006120e0899 */ /* 0x000fe6000801020e */
        /* <DEDUP_REMOVED lines=161> */
[----:B------:R-:W-:Y:S04]  /*6800*/  FMNMX.FTZ R3, R4, R0, !PT ;  /* 0x0000000004037209 */ /* 0x000fe80007810000 */
[----:B------:R-:W-:Y:S04]  /*6810*/  FMNMX.FTZ R3, R5, R3, !PT ;  /* 0x0000000305037209 */ /* 0x000fe80007810000 */
[----:B------:R-:W-:Y:S04]  /*6820*/  FMNMX.FTZ R3, R8, R3, !PT ;  /* 0x0000000308037209 */ /* 0x000fe80007810000 */
[----:B------:R-:W-:Y:S01]  /*6830*/  FMNMX.FTZ R3, R9, R3, !PT ;  /* 0x0000000309037209 */ /* 0x000fe20007810000 */
        /* <DEDUP_REMOVED lines=10> */
[----:B------:R-:W1:Y:S01]  /*68e0*/  LDSM.16.M88.4 R176, [R239+0x7800] ;  /* 0x00780000efb0783b */ /* 0x000e620000000200 */
[----:B------:R-:W-:Y:S05]  /*68f0*/  DEPBAR.LE SB0, 0x0 ;  /* 0x000080000000791a */ /* 0x000fea0000000000 */
[----:B------:R-:W-:Y:S09]  /*6900*/  BAR.SYNC.DEFER_BLOCKING 0x0 ;  /* 0x0000000000007b1d */ /* 0x000ff20000010000 */
[----:B------:R-:W-:Y:S04]  /*6910*/  FMNMX.FTZ R3, R20, R3, !PT ;  /* 0x0000000314037209 */ /* 0x000fe80007810000 */
[----:B------:R-:W-:Y:S04]  /*6920*/  FMNMX.FTZ R3, R21, R3, !PT ;  /* 0x0000000315037209 */ /* 0x000fe80007810000 */
[----:B------:R-:W-:Y:S04]  /*6930*/  FMNMX.FTZ R3, R24, R3, !PT ;  /* 0x0000000318037209 */ /* 0x000fe80007810000 */
[----:B------:R-:W-:Y:S01]  /*6940*/  FMNMX.FTZ R3, R25, R3, !PT ;  /* 0x0000000319037209 */ /* 0x000fe20007810000 */
[C---:B-1----:R-:W-:Y:S08]  /*6950*/  HMMA.16816.F32 R28, R232.reuse, R176, R28 ;  /* 0x000000b0e81c723c */ /* 0x042ff0000000181c */
[----:B------:R-:W-:Y:S11]  /*6960*/  HMMA.16816.F32 R32, R232, R178, R32 ;  /* 0x000000b2e820723c */ /* 0x000ff60000001820 */
[----:B------:R-:W-:Y:S05]  /*6970*/  @!UPT UIADD3 URZ, URZ, URZ, URZ ;  /* 0x0000003f3f3ff290 */ /* 0x000fea000fffe03f */
[----:B------:R-:W-:Y:S04]  /*6980*/  FMNMX.FTZ R3, R28, R3, !PT ;  /* 0x000000031c037209 */ /* 0x000fe80007810000 */
[----:B------:R-:W-:Y:S04]  /*6990*/  FMNMX.FTZ R3, R29, R3, !PT ;  /* 0x000000031d037209 */ /* 0x000fe80007810000 */
[----:B------:R-:W-:Y:S04]  /*69a0*/  FMNMX.FTZ R3, R32, R3, !PT ;  /* 0x0000000320037209 */ /* 0x000fe80007810000 */
[----:B------:R-:W-:Y:S05]  /*69b0*/  FMNMX.FTZ R3, R33, R3, !PT ;  /* 0x0000000321037209 */ /* 0x000fea0007810000 */
[----:B------:R-:W1:Y:S02]  /*69c0*/  SHFL.BFLY PT, R2, R3, 0x2, 0x1f ;  /* 0x0c401f0003027f89 */ /* 0x000e6400000e0000 */
[----:B-1----:R-:W-:Y:S05]  /*69d0*/  FMNMX.FTZ R3, R3, R2, !PT ;  /* 0x0000000203037209 */ /* 0x002fea0007810000 */
[----:B------:R-:W1:Y:S02]  /*69e0*/  SHFL.BFLY PT, R2, R3, 0x1, 0x1f ;  /* 0x0c201f0003027f89 */ /* 0x000e6400000e0000 */
[----:B-1----:R-:W-:Y:S05]  /*69f0*/  FMNMX.FTZ R3, R3, R2, !PT ;  /* 0x0000000203037209 */ /* 0x002fea0007810000 */
[C---:B------:R-:W-:Y:S02]  /*6a00*/  FMUL.FTZ R2, R3.reuse, c[0x0][0x2d0] ;  /* 0x0000b40003027a20 */ /* 0x040fe40000410000 */
[----:B------:R-:W-:Y:S02]  /*6a10*/  FADD.FTZ R0, -R3, R0 ;  /* 0x0000000003007221 */ /* 0x000fe40000010100 */
[--C-:B------:R-:W-:Y:S02]  /*6a20*/  FFMA.FTZ R165, R5, c[0x0][0x2d0], -R2.reuse ;  /* 0x0000b40005a57a23 */ /* 0x100fe40000010802 */
[----:B------:R-:W2:Y:S01]  /*6a30*/  LDL.LU R5, [R1+0x1c] ;  /* 0x00001c0001057983 */ /* 0x000ea20000300800 */
        /* <DEDUP_REMOVED lines=12> */
[--C-:B------:R-:W-:Y:S02]  /*6b00*/  FFMA.FTZ R179, R12, c[0x0][0x2d0], -R2.reuse ;  /* 0x0000b4000cb37a23 */ /* 0x100fe40000010802 */
[--C-:B------:R-:W-:Y:S02]  /*6b10*/  FFMA.FTZ R173, R20, c[0x0][0x2d0], -R2.reuse ;  /* 0x0000b40014ad7a23 */ /* 0x100fe40000010802 */
[--C-:B------:R-:W-:Y:S02]  /*6b20*/  FFMA.FTZ R174, R21, c[0x0][0x2d0], -R2.reuse ;  /* 0x0000b40015ae7a23 */ /* 0x100fe40000010802 */
[--C-:B------:R-:W-:Y:S02]  /*6b30*/  FFMA.FTZ R175, R24, c[0x0][0x2d0], -R2.reuse ;  /* 0x0000b40018af7a23 */ /* 0x100fe40000010802 */
[--C-:B------:R-:W-:Y:S01]  /*6b40*/  FFMA.FTZ R168, R25, c[0x0][0x2d0], -R2.reuse ;  /* 0x0000b40019a87a23 */ /* 0x100fe20000010802 */
[----:B-1----:R-:W4:Y:S01]  /*6b50*/  LDL.LU R4, [R1+0x20] ;  /* 0x0000200001047983 */ /* 0x002f220000300800 */
[----:B------:R-:W-:Y:S05]  /*6b60*/  FFMA.FTZ R177, R16, c[0x0][0x2d0], -R2 ;  /* 0x0000b40010b17a23 */ /* 0x000fea0000010802 */
[----:B------:R-:W4:Y:S01]  /*6b70*/  LDL.64 R32, [R1+0x68] ;  /* 0x0000680001207983 */ /* 0x000f220000100a00 */
[----:B------:R-:W-:Y:S01]  /*6b80*/  MUFU.EX2 R177, R177 ;  /* 0x000000b100b17308 */ /* 0x000fe20000000800 */
[C---:B---3--:R-:W-:Y:S02]  /*6b90*/  FMUL.FTZ R36, R0.reuse, R36 ;  /* 0x0000002400247220 */ /* 0x048fe40000410000 */
[C---:B------:R-:W-:Y:S02]  /*6ba0*/  FMUL.FTZ R37, R0.reuse, R37 ;  /* 0x0000002500257220 */ /* 0x040fe40000410000 */
[----:B------:R-:W3:Y:S01]  /*6bb0*/  LDL.64 R28, [R1+0x58] ;  /* 0x00005800011c7983 */ /* 0x000ee20000100a00 */
[C---:B------:R-:W-:Y:S02]  /*6bc0*/  FMUL.FTZ R40, R0.reuse, R40 ;  /* 0x0000002800287220 */ /* 0x040fe40000410000 */
[C---:B------:R-:W-:Y:S02]  /*6bd0*/  FMUL.FTZ R41, R0.reuse, R41 ;  /* 0x0000002900297220 */ /* 0x040fe40000410000 */
[C---:B------:R-:W-:Y:S01]  /*6be0*/  FMUL.FTZ R44, R0.reuse, R44 ;  /* 0x0000002c002c7220 */ /* 0x040fe20000410000 */
[----:B------:R-:W4:Y:S01]  /*6bf0*/  LDL R25, [R1+0x38] ;  /* 0x0000380001197983 */ /* 0x000f220000100800 */
        /* <DEDUP_REMOVED lines=75> */
[----:B---3--:R-:W-:Y:S03]  /*70b0*/  MUFU.EX2 R28, R167 ;  /* 0x000000a7001c7308 */ /* 0x008fe60000000800 */
[----:B------:R-:W-:Y:S04]  /*70c0*/  FMNMX.FTZ R0, R27, R0, !PT ;  /* 0x000000001b007209 */ /* 0x000fe80007810000 */
        /* <DEDUP_REMOVED lines=11> */
[----:B------:R-:W2:Y:S01]  /*7180*/  LDL R6, [R1+0x2c] ;  /* 0x00002c0001067983 */ /* 0x000ea20000100800 */
[----:B------:R-:W-:Y:S02]  /*7190*/  FMUL.FTZ R0, R0, c[0x0][0x2d0] ;  /* 0x0000b40000007a20 */ /* 0x000fe40000410000 */
        /* <DEDUP_REMOVED lines=11> */
[----:B------:R-:W-:Y:S03]  /*7250*/  FFMA.FTZ R27, R27, c[0x0][0x2d0], -R16 ;  /* 0x0000b4001b1b7a23 */ /* 0x000fe60000010810 */
[----:B------:R-:W-:Y:S10]  /*7260*/  MUFU.EX2 R18, R18 ;  /* 0x0000001200127308 */ /* 0x000ff40000000800 */
[----:B----4-:R3:W-:Y:S01]  /*7270*/  MUFU.EX2 R33, R26 ;  /* 0x0000001a00217308 */ /* 0x0107e20000000800 */
[C---:B-1----:R-:W-:Y:S02]  /*7280*/  FFMA.FTZ R9, R0.reuse, R4, R8 ;  /* 0x0000000400097223 */ /* 0x042fe40000010008 */
        /* <DEDUP_REMOVED lines=64> */
[----:B------:R-:W-:Y:S01]  /*7690*/  @P0 IADD3 R0, P2, R32, UR15, RZ ;  /* 0x0000000f20000c10 */ /* 0x000fe2000ff5e0ff */
[--C-:B---3--:R-:W-:Y:S02]  /*76a0*/  FFMA.FTZ R26, R34, c[0x0][0x2d0], -R16.reuse ;  /* 0x0000b400221a7a23 */ /* 0x108fe40000010810 */
[----:B------:R-:W-:Y:S01]  /*76b0*/  MUFU.EX2 R34, R171 ;  /* 0x000000ab00227308 */ /* 0x000fe20000000800 */
[C---:B------:R-:W-:Y:S02]  /*76c0*/  @P0 LEA R4, P1, R0.reuse, c[0x0][0x1c8], 0x1 ;  /* 0x0000720000040a11 */ /* 0x040fe400078208ff */
[----:B------:R-:W-:Y:S04]  /*76d0*/  @P0 IADD3.X R5, R29, UR14, RZ, P2, !PT ;  /* 0x0000000e1d050c10 */ /* 0x000fe800097fe4ff */
[----:B------:R-:W-:Y:S02]  /*76e0*/  @P0 LEA.HI.X R5, R0, c[0x0][0x1cc], R5, 0x1, P1 ;  /* 0x0000730000050a11 */ /* 0x000fe400008f0c05 */
[----:B------:R-:W-:Y:S01]  /*76f0*/  @P0 IADD3 R0, P2, R25, UR15, RZ ;  /* 0x0000000f19000c10 */ /* 0x000fe2000ff5e0ff */
[----:B------:R-:W-:Y:S02]  /*7700*/  MUFU.EX2 R26, R26 ;  /* 0x0000001a001a7308 */ /* 0x000fe40000000800 */
[----:B------:R1:W-:Y:S02]  /*7710*/  @P0 LDGSTS.E.BYPASS.LTC128B.128 [R240+0x10100], [R4.64], !P6 ;  /* 0x1010000004f00fae */ /* 0x0003e4000f101d4c */
[----:B-1----:R-:W-:Y:S02]  /*7720*/  @P0 LEA R4, P1, R0, c[0x0][0x1c8], 0x1 ;  /* 0x0000720000040a11 */ /* 0x002fe400078208ff */
[----:B------:R-:W-:Y:S04]  /*7730*/  @P0 IADD3.X R5, R24, UR14, RZ, P2, !PT ;  /* 0x0000000e18050c10 */ /* 0x000fe800097fe4ff */
[----:B------:R-:W-:Y:S02]  /*7740*/  @P0 LEA.HI.X R5, R0, c[0x0][0x1cc], R5, 0x1, P1 ;  /* 0x0000730000050a11 */ /* 0x000fe400008f0c05 */
[----:B------:R-:W-:Y:S03]  /*7750*/  @P0 IADD3 R0, P2, R12, UR15, RZ ;  /* 0x0000000f0c000c10 */ /* 0x000fe6000ff5e0ff */
[----:B------:R1:W-:Y:S02]  /*7760*/  @P0 LDGSTS.E.BYPASS.LTC128B.128 [R240+0x12100], [R4.64], !P5 ;  /* 0x1210000004f00fae */ /* 0x0003e4000e901d4c */
[----:B-1----:R-:W-:Y:S02]  /*7770*/  @P0 LEA R4, P1, R0, c[0x0][0x1c8], 0x1 ;  /* 0x0000720000040a11 */ /* 0x002fe400078208ff */
[----:B--2---:R-:W-:Y:S04]  /*7780*/  @P0 IADD3.X R5, R6, UR14, RZ, P2, !PT ;  /* 0x0000000e06050c10 */ /* 0x004fe800097fe4ff */
[----:B------:R-:W-:Y:S02]  /*7790*/  @P0 LEA.HI.X R5, R0, c[0x0][0x1cc], R5, 0x1, P1 ;  /* 0x0000730000050a11 */ /* 0x000fe400008f0c05 */
[----:B------:R-:W-:Y:S01]  /*77a0*/  @P0 IADD3 R0, P2, R21, UR15, RZ ;  /* 0x0000000f15000c10 */ /* 0x000fe2000ff5e0ff */
[----:B------:R-:W-:Y:S02]  /*77b0*/  @UP0 UIADD3 UR15, UP1, UR10, UR15, URZ ;  /* 0x0000000f0a0f0290 */ /* 0x000fe4000ff3e03f */
[----:B------:R1:W-:Y:S02]  /*77c0*/  @P0 LDGSTS.E.BYPASS.LTC128B.128 [R240+0x14100], [R4.64], !P4 ;  /* 0x1410000004f00fae */ /* 0x0003e4000e101d4c */
[----:B-1----:R-:W-:Y:S02]  /*77d0*/  @P0 LEA R4, P1, R0, c[0x0][0x1c8], 0x1 ;  /* 0x0000720000040a11 */ /* 0x002fe400078208ff */
[----:B------:R-:W-:Y:S01]  /*77e0*/  @P0 IADD3.X R5, R20, UR14, RZ, P2, !PT ;  /* 0x0000000e14050c10 */ /* 0x000fe200097fe4ff */
[----:B------:R-:W-:Y:S03]  /*77f0*/  @UP0 UIADD3.X UR14, UR9, UR14, URZ, UP1, !UPT ;  /* 0x0000000e090e0290 */ /* 0x000fe60008ffe43f */
[----:B------:R-:W-:Y:S02]  /*7800*/  @P0 LEA.HI.X R5, R0, c[0x0][0x1cc], R5, 0x1, P1 ;  /* 0x0000730000050a11 */ /* 0x000fe400008f0c05 */
[----:B------:R-:W-:Y:S02]  /*7810*/  @P0 IADD3 R0, P2, R32, UR15, RZ ;  /* 0x0000000f20000c10 */ /* 0x000fe4000ff5e0ff */
[----:B------:R-:W1:Y:S01]  /*7820*/  MUFU.EX2 R32, R176 ;  /* 0x000000b000207308 */ /* 0x000e620000000800 */
[----:B------:R2:W-:Y:S09]  /*7830*/  @P0 LDGSTS.E.BYPASS.LTC128B.128 [R240+0x16100], [R4.64], !P3 ;  /* 0x1610000004f00fae */ /* 0x0005f2000d901d4c */
[----:B------:R-:W-:Y:S01]  /*7840*/  MUFU.EX2 R176, R174 ;  /* 0x000000ae00b07308 */ /* 0x000fe20000000800 */
[C---:B--2---:R-:W-:Y:S02]  /*7850*/  @P0 LEA R4, P1, R0.reuse, c[0x0][0x1c8], 0x1 ;  /* 0x0000720000040a11 */ /* 0x044fe400078208ff */
[----:B------:R-:W-:Y:S07]  /*7860*/  @P0 IADD3.X R5, R29, UR14, RZ, P2, !PT ;  /* 0x0000000e1d050c10 */ /* 0x000fee00097fe4ff */
[----:B------:R1:W-:Y:S01]  /*7870*/  MUFU.EX2 R29, R22 ;  /* 0x00000016001d7308 */ /* 0x0003e20000000800 */
[----:B------:R-:W-:Y:S02]  /*7880*/  @P0 LEA.HI.X R5, R0, c[0x0][0x1cc], R5, 0x1, P1 ;  /* 0x0000730000050a11 */ /* 0x000fe400008f0c05 */
[----:B------:R-:W-:Y:S03]  /*7890*/  @P0 IADD3 R0, P2, R25, UR15, RZ ;  /* 0x0000000f19000c10 */ /* 0x000fe6000ff5e0ff */
[----:B------:R2:W-:Y:S04]  /*78a0*/  @P0 LDGSTS.E.BYPASS.LTC128B.128 [R240+0x11100], [R4.64], !P6 ;  /* 0x1110000004f00fae */ /* 0x0005e8000f101d4c */
[----:B------:R-:W-:Y:S10]  /*78b0*/  MUFU.EX2 R25, R179 ;  /* 0x000000b300197308 */ /* 0x000ff40000000800 */
[----:B------:R-:W-:Y:S01]  /*78c0*/  MUFU.EX2 R179, R168 ;  /* 0x000000a800b37308 */ /* 0x000fe20000000800 */
[----:B-1----:R-:W-:Y:S02]  /*78d0*/  MOV R22, R32 ;  /* 0x0000002000167202 */ /* 0x002fe40000000f00 */
[----:B--2---:R-:W-:Y:S02]  /*78e0*/  @P0 LEA R4, P1, R0, c[0x0][0x1c8], 0x1 ;  /* 0x0000720000040a11 */ /* 0x004fe400078208ff */
[----:B------:R-:W-:Y:S05]  /*78f0*/  @P0 IADD3.X R5, R24, UR14, RZ, P2, !PT ;  /* 0x0000000e18050c10 */ /* 0x000fea00097fe4ff */
[----:B------:R-:W-:Y:S01]  /*7900*/  MUFU.EX2 R24, R166 ;  /* 0x000000a600187308 */ /* 0x000fe20000000800 */
[----:B------:R-:W-:Y:S02]  /*7910*/  @P0 LEA.HI.X R5, R0, c[0x0][0x1cc], R5, 0x1, P1 ;  /* 0x0000730000050a11 */ /* 0x000fe400008f0c05 */
[----:B------:R-:W-:Y:S03]  /*7920*/  @P0 IADD3 R0, P2, R12, UR15, RZ ;  /* 0x0000000f0c000c10 */ /* 0x000fe6000ff5e0ff */
[----:B------:R1:W-:Y:S04]  /*7930*/  @P0 LDGSTS.E.BYPASS.LTC128B.128 [R240+0x13100], [R4.64], !P5 ;  /* 0x1310000004f00fae */ /* 0x0003e8000e901d4c */
[----:B------:R-:W-:Y:S01]  /*7940*/  MUFU.EX2 R12, R165 ;  /* 0x000000a5000c7308 */ /* 0x000fe20000000800 */
[----:B-1----:R-:W-:Y:S02]  /*7950*/  @P0 LEA R4, P1, R0, c[0x0][0x1c8], 0x1 ;  /* 0x0000720000040a11 */ /* 0x002fe400078208ff */
[----:B------:R-:W-:Y:S01]  /*7960*/  @P0 IADD3.X R5, R6, UR14, RZ, P2, !PT ;  /* 0x0000000e06050c10 */ /* 0x000fe200097fe4ff */
[----:B------:R-:W-:Y:S03]  /*7970*/  FFMA.FTZ R6, R7, c[0x0][0x2d0], -R16 ;  /* 0x0000b40007067a23 */ /* 0x000fe60000010810 */
[----:B------:R-:W-:Y:S02]  /*7980*/  @P0 LEA.HI.X R5, R0, c[0x0][0x1cc], R5, 0x1, P1 ;  /* 0x0000730000050a11 */ /* 0x000fe400008f0c05 */
[----:B------:R-:W-:Y:S01]  /*7990*/  @P0 IADD3 R0, P2, R21, UR15, RZ ;  /* 0x0000000f15000c10 */ /* 0x000fe2000ff5e0ff */
[----:B------:R-:W1:Y:S02]  /*79a0*/  MUFU.EX2 R6, R6 ;  /* 0x0000000600067308 */ /* 0x000e640000000800 */
[----:B------:R2:W-:Y:S08]  /*79b0*/  @P0 LDGSTS.E.BYPASS.LTC128B.128 [R240+0x15100], [R4.64], !P4 ;  /* 0x1510000004f00fae */ /* 0x0005f0000e101d4c */
[----:B------:R-:W-:Y:S01]  /*79c0*/  MUFU.EX2 R21, R15 ;  /* 0x0000000f00157308 */ /* 0x000fe20000000800 */
[----:B--2---:R-:W-:Y:S02]  /*79d0*/  @P0 LEA R4, P1, R0, c[0x0][0x1c8], 0x1 ;  /* 0x0000720000040a11 */ /* 0x004fe400078208ff */
[----:B------:R-:W-:Y:S01]  /*79e0*/  @P0 IADD3.X R5, R20, UR14, RZ, P2, !PT ;  /* 0x0000000e14050c10 */ /* 0x000fe200097fe4ff */
[----:B-1----:R-:W-:Y:S03]  /*79f0*/  FADD.FTZ R20, R6, R9 ;  /* 0x0000000906147221 */ /* 0x002fe60000010000 */
[----:B------:R-:W-:Y:S03]  /*7a00*/  @P0 LEA.HI.X R5, R0, c[0x0][0x1cc], R5, 0x1, P1 ;  /* 0x0000730000050a11 */ /* 0x000fe600008f0c05 */
[----:B------:R-:W-:Y:S02]  /*7a10*/  MUFU.EX2 R0, R10 ;  /* 0x0000000a00007308 */ /* 0x000fe40000000800 */
[----:B------:R1:W-:Y:S06]  /*7a20*/  @P0 LDGSTS.E.BYPASS.LTC128B.128 [R240+0x17100], [R4.64], !P3 ;  /* 0x1710000004f00fae */ /* 0x0003ec000d901d4c */
[----:B------:R-:W2:Y:S06]  /*7a30*/  LDSM.16.MT88.4 R164, [R237+0x100] ;  /* 0x00010000eda4783b */ /* 0x000eac0000004200 */
[----:B------:R-:W0:Y:S06]  /*7a40*/  LDGDEPBAR ;  /* 0x00000000000079af */ /* 0x000e2c0000000000 */
[----:B-1----:R-:W3:Y:S01]  /*7a50*/  LDL.LU R240, [R1+0x90] ;  /* 0x0000900001f07983 */ /* 0x002ee20000300800 */
[C---:B------:R-:W-:Y:S01]  /*7a60*/  F2FP.PACK_AB R4, R12.reuse, R17 ;  /* 0x000000110c04723e */ /* 0x040fe200000000ff */
[----:B------:R-:W-:Y:S01]  /*7a70*/  FADD.FTZ R12, R12, R13 ;  /* 0x0000000d0c0c7221 */ /* 0x000fe20000010000 */
[----:B------:R-:W-:Y:S01]  /*7a80*/  F2FP.PACK_AB R5, R6, R8 ;  /* 0x000000080605723e */ /* 0x000fe200000000ff */
[----:B------:R1:W4:Y:S01]  /*7a90*/  MUFU.EX2 R13, R11 ;  /* 0x0000000b000d7308 */ /* 0x0003220000000800 */
[----:B------:R-:W-:Y:S01]  /*7aa0*/  F2FP.PACK_AB R6, R28, R24 ;  /* 0x000000181c06723e */ /* 0x000fe200000000ff */
[----:B------:R-:W-:Y:S08]  /*7ab0*/  FADD.FTZ R12, R24, R12 ;  /* 0x0000000c180c7221 */ /* 0x000ff00000010000 */
[----:B------:R2:W-:Y:S01]  /*7ac0*/  MUFU.EX2 R17, R14 ;  /* 0x0000000e00117308 */ /* 0x0005e20000000800 */
[----:B-1----:R-:W1:Y:S01]  /*7ad0*/  LDSM.16.MT88.4 R8, [R238+0x100] ;  /* 0x00010000ee08783b */ /* 0x002e620000004200 */
[----:B----4-:R-:W-:Y:S07]  /*7ae0*/  F2FP.PACK_AB R7, R13, R0 ;  /* 0x000000000d07723e */ /* 0x010fee00000000ff */
[C---:B--2---:R-:W-:Y:S01]  /*7af0*/  HMMA.16816.F32 R36, R4.reuse, R164, R36 ;  /* 0x000000a40424723c */ /* 0x044fe20000001824 */
[----:B------:R-:W-:Y:S04]  /*7b00*/  MUFU.EX2 R165, R19 ;  /* 0x0000001300a57308 */ /* 0x000fe80000000800 */
[----:B------:R-:W-:Y:S02]  /*7b10*/  FADD.FTZ R14, R0, R20 ;  /* 0x00000014000e7221 */ /* 0x000fe40000010000 */
[----:B------:R-:W-:Y:S01]  /*7b20*/  FADD.FTZ R0, R28, R12 ;  /* 0x0000000c1c007221 */ /* 0x000fe20000010000 */
[C---:B------:R-:W-:Y:S03]  /*7b30*/  HMMA.16816.F32 R40, R4.reuse, R166, R40 ;  /* 0x000000a60428723c */ /* 0x040fe60000001828 */
[----:B------:R2:W-:Y:S01]  /*7b40*/  MUFU.EX2 R167, R173 ;  /* 0x000000ad00a77308 */ /* 0x0005e20000000800 */
[----:B------:R-:W-:Y:S02]  /*7b50*/  FFMA.FTZ R28, R30, c[0x0][0x2d0], -R16 ;  /* 0x0000b4001e1c7a23 */ /* 0x000fe40000010810 */
[----:B------:R-:W-:Y:S07]  /*7b60*/  FADD.FTZ R0, R25, R0 ;  /* 0x0000000019007221 */ /* 0x000fee0000010000 */
[----:B------:R-:W-:Y:S10]  /*7b70*/  MUFU.EX2 R164, R23 ;  /* 0x0000001700a47308 */ /* 0x000ff40000000800 */
[----:B------:R-:W-:Y:S01]  /*7b80*/  MUFU.EX2 R30, R169 ;  /* 0x000000a9001e7308 */ /* 0x000fe20000000800 */
[C---:B-1----:R-:W-:Y:S01]  /*7b90*/  HMMA.16816.F32 R44, R4.reuse, R8, R44 ;  /* 0x00000008042c723c */ /* 0x042fe2000000182c */
[----:B--2---:R1:W5:Y:S07]  /*7ba0*/  LDL.LU R173, [R1+0x8c] ;  /* 0x00008c0001ad7983 */ /* 0x00436e0000300800 */
[C---:B------:R-:W-:Y:S01]  /*7bb0*/  HMMA.16816.F32 R48, R4.reuse, R10, R48 ;  /* 0x0000000a0430723c */ /* 0x040fe20000001830 */
[----:B------:R-:W2:Y:S01]  /*7bc0*/  LDSM.16.MT88.4 R8, [R241+0x100] ;  /* 0x00010000f108783b */ /* 0x000ea20000004200 */
[----:B------:R-:W4:Y:S05]  /*7bd0*/  MUFU.EX2 R166, R178 ;  /* 0x000000b200a67308 */ /* 0x000f2a0000000800 */
[----:B------:R1:W5:Y:S05]  /*7be0*/  LDL.LU R174, [R1+0x88] ;  /* 0x0000880001ae7983 */ /* 0x00036a0000300800 */
[----:B------:R1:W1:Y:S10]  /*7bf0*/  MUFU.EX2 R178, R175 ;  /* 0x000000af00b27308 */ /* 0x0002740000000800 */
[----:B------:R-:W-:Y:S01]  /*7c00*/  MUFU.EX2 R28, R28 ;  /* 0x0000001c001c7308 */ /* 0x000fe20000000800 */
[C---:B----4-:R-:W-:Y:S04]  /*7c10*/  FADD.FTZ R20, R166.reuse, R0 ;  /* 0x00000000a6147221 */ /* 0x050fe80000010000 */
[----:B------:R-:W-:Y:S01]  /*7c20*/  FADD.FTZ R20, R177, R20 ;  /* 0x00000014b1147221 */ /* 0x000fe20000010000 */
[----:B-1----:R1:W5:Y:S01]  /*7c30*/  LDL.LU R175, [R1+0x84] ;  /* 0x0000840001af7983 */ /* 0x0023620000300800 */
[C---:B--2---:R-:W-:Y:S05]  /*7c40*/  HMMA.16816.F32 R52, R4.reuse, R8, R52 ;  /* 0x000000080434723c */ /* 0x044fea0000001834 */
[----:B------:R1:W5:Y:S06]  /*7c50*/  LDL.LU R168, [R1+0x80] ;  /* 0x0000800001a87983 */ /* 0x00036c0000300800 */
[----:B------:R1:W5:Y:S01]  /*7c60*/  LDL.LU R169, [R1+0x7c] ;  /* 0x00007c0001a97983 */ /* 0x0003620000300800 */
[C---:B------:R-:W-:Y:S05]  /*7c70*/  HMMA.16816.F32 R56, R4.reuse, R10, R56 ;  /* 0x0000000a0438723c */ /* 0x040fea0000001838 */
[----:B---3--:R-:W2:Y:S03]  /*7c80*/  LDSM.16.MT88.4 R8, [R240+0x100] ;  /* 0x00010000f008783b */ /* 0x008ea60000004200 */
        /* <DEDUP_REMOVED lines=42> */
[--C-:B------:R-:W-:Y:S01]  /*7f30*/  FFMA.FTZ R25, R35, c[0x0][0x2d0], -R16.reuse ;  /* 0x0000b40023197a23 */ /* 0x100fe20000010810 */
[----:B------:R-:W-:Y:S01]  /*7f40*/  F2FP.PACK_AB R6, R32, R177 ;  /* 0x000000b12006723e */ /* 0x000fe200000000ff */
[----:B------:R-:W-:Y:S10]  /*7f50*/  MUFU.EX2 R35, R243 ;  /* 0x000000f300237308 */ /* 0x000ff40000000800 */
[----:B------:R3:W4:Y:S10]  /*7f60*/  MUFU.EX2 R32, R27 ;  /* 0x0000001b00207308 */ /* 0x0007340000000800 */
[----:B------:R-:W-:Y:S01]  /*7f70*/  MUFU.EX2 R25, R25 ;  /* 0x0000001900197308 */ /* 0x000fe20000000800 */
[C---:B--2---:R-:W-:Y:S08]  /*7f80*/  HMMA.16816.F32 R36, R4.reuse, R8, R36 ;  /* 0x000000080424723c */ /* 0x044ff00000001824 */
[C---:B------:R-:W-:Y:S01]  /*7f90*/  HMMA.16816.F32 R40, R4.reuse, R10, R40 ;  /* 0x0000000a0428723c */ /* 0x040fe20000001828 */
[----:B------:R-:W2:Y:S03]  /*7fa0*/  LDSM.16.MT88.4 R8, [R238+0x900] ;  /* 0x00090000ee08783b */ /* 0x000ea60000004200 */
[----:B---3--:R-:W-:Y:S02]  /*7fb0*/  FFMA.FTZ R27, R31, c[0x0][0x2d0], -R16 ;  /* 0x0000b4001f1b7a23 */ /* 0x008fe40000010810 */
[----:B------:R3:W-:Y:S10]  /*7fc0*/  MUFU.EX2 R31, R170 ;  /* 0x000000aa001f7308 */ /* 0x0007f40000000800 */
[----:B------:R-:W1:Y:S01]  /*7fd0*/  MUFU.EX2 R27, R27 ;  /* 0x0000001b001b7308 */ /* 0x000e620000000800 */
[----:B---3--:R3:W5:Y:S06]  /*7fe0*/  LDL.LU R170, [R1+0x78] ;  /* 0x0000780001aa7983 */ /* 0x00876c0000300800 */
[----:B------:R3:W5:Y:S01]  /*7ff0*/  LDL.LU R171, [R1+0x74] ;  /* 0x0000740001ab7983 */ /* 0x0007620000300800 */
[C---:B--2---:R-:W-:Y:S05]  /*8000*/  HMMA.16816.F32 R44, R4.reuse, R8, R44 ;  /* 0x00000008042c723c */ /* 0x044fea000000182c */
[----:B------:R3:W5:Y:S03]  /*8010*/  LDL.LU R243, [R1+0x70] ;  /* 0x0000700001f37983 */ /* 0x0007660000300800 */
[C---:B------:R-:W-:Y:S03]  /*8020*/  HMMA.16816.F32 R48, R4.reuse, R10, R48 ;  /* 0x0000000a0430723c */ /* 0x040fe60000001830 */
[----:B------:R-:W2:Y:S05]  /*8030*/  LDSM.16.MT88.4 R8, [R241+0x900] ;  /* 0x00090000f108783b */ /* 0x000eaa0000004200 */
        /* <DEDUP_REMOVED lines=42> */
[----:B------:R-:W-:Y:S01]  /*82e0*/  FADD.FTZ R4, R13, R14 ;  /* 0x0000000e0d047221 */ /* 0x000fe20000010000 */
[----:B------:R-:W-:Y:S01]  /*82f0*/  F2FP.PACK_AB R6, R179, R178 ;  /* 0x000000b2b306723e */ /* 0x000fe200000000ff */
[----:B------:R-:W1:Y:S03]  /*8300*/  LDSM.16.MT88.4 R12, [R238+0x1100] ;  /* 0x00110000ee0c783b */ /* 0x000e660000004200 */
[----:B------:R-:W-:Y:S01]  /*8310*/  FADD.FTZ R17, R17, R4 ;  /* 0x0000000411117221 */ /* 0x000fe20000010000 */
[----:B------:R-:W-:Y:S02]  /*8320*/  F2FP.PACK_AB R4, R176, R167 ;  /* 0x000000a7b004723e */ /* 0x000fe400000000ff */
[----:B------:R-:W-:Y:S01]  /*8330*/  F2FP.PACK_AB R5, R164, R29 ;  /* 0x0000001da405723e */ /* 0x000fe200000000ff */
[----:B------:R-:W-:Y:S01]  /*8340*/  FADD.FTZ R0, R21, R17 ;  /* 0x0000001115007221 */ /* 0x000fe20000010000 */
[----:B----4-:R-:W-:Y:S03]  /*8350*/  F2FP.PACK_AB R7, R32, R33 ;  /* 0x000000212007723e */ /* 0x010fe600000000ff */
[----:B------:R-:W-:Y:S02]  /*8360*/  FADD.FTZ R24, R18, R0 ;  /* 0x0000000012187221 */ /* 0x000fe40000010000 */
[----:B------:R-:W-:Y:S01]  /*8370*/  LDSM.16.MT88.4 R16, [R238+0x1900] ;  /* 0x00190000ee10783b */ /* 0x000fe20000004200 */
[----:B------:R-:W-:Y:S04]  /*8380*/  FADD.FTZ R0, R22, R20 ;  /* 0x0000001416007221 */ /* 0x000fe80000010000 */
[----:B------:R-:W-:Y:S01]  /*8390*/  FADD.FTZ R0, R167, R0 ;  /* 0x00000000a7007221 */ /* 0x000fe20000010000 */
[----:B------:R-:W-:Y:S01]  /*83a0*/  LDSM.16.MT88.4 R20, [R240+0x1900] ;  /* 0x00190000f014783b */ /* 0x000fe20000004200 */
        /* <DEDUP_REMOVED lines=46> */
[----:B------:R-:W-:Y:S01]  /*8690*/  HMMA.16816.F32 R160, R4, R14, R160 ;  /* 0x0000000e04a0723c */ /* 0x000fe200000018a0 */
[----:B------:R-:W1:Y:S06]  /*86a0*/  LDSM.16.MT88.4 R12, [R241+0x1900] ;  /* 0x00190000f10c783b */ /* 0x000e6c0000004200 */
[----:B------:R-:W-:Y:S01]  /*86b0*/  FADD.FTZ R4, R165, R24 ;  /* 0x00000018a5047221 */ /* 0x000fe20000010000 */
[----:B------:R-:W-:Y:S01]  /*86c0*/  F2FP.PACK_AB R6, R35, R34 ;  /* 0x000000222306723e */ /* 0x000fe200000000ff */
[----:B------:R-:W-:Y:S03]  /*86d0*/  FADD.FTZ R24, R176, R0 ;  /* 0x00000000b0187221 */ /* 0x000fe60000010000 */
[----:B------:R-:W-:Y:S01]  /*86e0*/  F2FP.PACK_AB R5, R27, R28 ;  /* 0x0000001c1b05723e */ /* 0x000fe200000000ff */
[----:B------:R-:W-:Y:S01]  /*86f0*/  FADD.FTZ R29, R29, R4 ;  /* 0x000000041d1d7221 */ /* 0x000fe20000010000 */
[----:B------:R-:W-:Y:S02]  /*8700*/  F2FP.PACK_AB R4, R31, R30 ;  /* 0x0000001e1f04723e */ /* 0x000fe400000000ff */
[----:B------:R-:W-:Y:S01]  /*8710*/  F2FP.PACK_AB R7, R25, R26 ;  /* 0x0000001a1907723e */ /* 0x000fe200000000ff */
[----:B------:R-:W-:Y:S01]  /*8720*/  FADD.FTZ R0, R164, R29 ;  /* 0x0000001da4007221 */ /* 0x000fe20000010000 */
[----:B------:R-:W-:Y:S03]  /*8730*/  MOV R164, R2 ;  /* 0x0000000200a47202 */ /* 0x000fe60000000f00 */
[----:B------:R-:W-:Y:S02]  /*8740*/  FADD.FTZ R0, R33, R0 ;  /* 0x0000000021007221 */ /* 0x000fe40000010000 */
[C---:B--2---:R-:W-:Y:S08]  /*8750*/  HMMA.16816.F32 R36, R4.reuse, R8, R36 ;  /* 0x000000080424723c */ /* 0x044ff00000001824 */
[C---:B------:R-:W-:Y:S01]  /*8760*/  HMMA.16816.F32 R40, R4.reuse, R10, R40 ;  /* 0x0000000a0428723c */ /* 0x040fe20000001828 */
[----:B------:R-:W2:Y:S07]  /*8770*/  LDSM.16.MT88.4 R8, [R237+0x3900] ;  /* 0x00390000ed08783b */ /* 0x000eae0000004200 */
[C---:B------:R-:W-:Y:S08]  /*8780*/  HMMA.16816.F32 R44, R4.reuse, R16, R44 ;  /* 0x00000010042c723c */ /* 0x040ff0000000182c */
[C---:B------:R-:W-:Y:S01]  /*8790*/  HMMA.16816.F32 R48, R4.reuse, R18, R48 ;  /* 0x000000120430723c */ /* 0x040fe20000001830 */
[----:B------:R-:W-:Y:S07]  /*87a0*/  LDSM.16.MT88.4 R16, [R241+0x3900] ;  /* 0x00390000f110783b */ /* 0x000fee0000004200 */
[C---:B-1----:R-:W-:Y:S08]  /*87b0*/  HMMA.16816.F32 R52, R4.reuse, R12, R52 ;  /* 0x0000000c0434723c */ /* 0x042ff00000001834 */
        /* <DEDUP_REMOVED lines=29> */
[C---:B--2---:R-:W-:Y:S07]  /*8990*/  HMMA.16816.F32 R132, R4.reuse, R8, R132 ;  /* 0x000000080484723c */ /* 0x044fee0000001884 */
[----:B------:R-:W-:Y:S01]  /*89a0*/  FADD.FTZ R8, R178, R24 ;  /* 0x00000018b2087221 */ /* 0x000fe20000010000 */
[C---:B------:R-:W-:Y:S04]  /*89b0*/  HMMA.16816.F32 R136, R4.reuse, R10, R136 ;  /* 0x0000000a0488723c */ /* 0x040fe80000001888 */
[----:B------:R-:W-:Y:S02]  /*89c0*/  FADD.FTZ R9, R179, R8 ;  /* 0x00000008b3097221 */ /* 0x000fe40000010000 */
[----:B------:R-:W-:Y:S02]  /*89d0*/  FADD.FTZ R8, R32, R0 ;  /* 0x0000000020087221 */ /* 0x000fe40000010000 */
[C---:B-1----:R-:W-:Y:S04]  /*89e0*/  HMMA.16816.F32 R140, R4.reuse, R12, R140 ;  /* 0x0000000c048c723c */ /* 0x042fe8000000188c */
[----:B------:R-:W-:Y:S04]  /*89f0*/  FADD.FTZ R0, R30, R9 ;  /* 0x000000091e007221 */ /* 0x000fe80000010000 */
[C---:B------:R-:W-:Y:S04]  /*8a00*/  HMMA.16816.F32 R144, R4.reuse, R14, R144 ;  /* 0x0000000e0490723c */ /* 0x040fe80000001890 */
[----:B------:R-:W-:Y:S04]  /*8a10*/  FADD.FTZ R0, R31, R0 ;  /* 0x000000001f007221 */ /* 0x000fe80000010000 */
[C---:B---3--:R-:W-:Y:S08]  /*8a20*/  HMMA.16816.F32 R148, R4.reuse, R16, R148 ;  /* 0x000000100494723c */ /* 0x048ff00000001894 */
[C---:B------:R-:W-:Y:S08]  /*8a30*/  HMMA.16816.F32 R152, R4.reuse, R18, R152 ;  /* 0x000000120498723c */ /* 0x040ff00000001898 */
[C---:B----4-:R-:W-:Y:S08]  /*8a40*/  HMMA.16816.F32 R156, R4.reuse, R20, R156 ;  /* 0x00000014049c723c */ /* 0x050ff0000000189c */
[----:B------:R-:W-:Y:S07]  /*8a50*/  HMMA.16816.F32 R160, R4, R22, R160 ;  /* 0x0000001604a0723c */ /* 0x000fee00000018a0 */
[----:B------:R-:W-:Y:S02]  /*8a60*/  FADD.FTZ R5, R28, R8 ;  /* 0x000000081c057221 */ /* 0x000fe40000010000 */
[----:B------:R-:W-:Y:S03]  /*8a70*/  FADD.FTZ R4, R34, R0 ;  /* 0x0000000022047221 */ /* 0x000fe60000010000 */
[----:B------:R-:W-:Y:S02]  /*8a80*/  FADD.FTZ R5, R27, R5 ;  /* 0x000000051b057221 */ /* 0x000fe40000010000 */
[----:B------:R-:W-:Y:S02]  /*8a90*/  FADD.FTZ R4, R35, R4 ;  /* 0x0000000423047221 */ /* 0x000fe40000010000 */
[----:B------:R-:W-:Y:S03]  /*8aa0*/  FADD.FTZ R0, R26, R5 ;  /* 0x000000051a007221 */ /* 0x000fe60000010000 */
[----:B------:R-:W-:Y:S01]  /*8ab0*/  STL [R1+0x1c], R4 ;  /* 0x00001c0401007387 */ /* 0x000fe20000100800 */
[----:B------:R-:W-:Y:S05]  /*8ac0*/  FADD.FTZ R0, R25, R0 ;  /* 0x0000000019007221 */ /* 0x000fea0000010000 */
[----:B------:R1:W-:Y:S02]  /*8ad0*/  STL [R1+0x20], R0 ;  /* 0x0000200001007387 */ /* 0x0003e40000100800 */
[----:B-1----:R-:W-:Y:S01]  /*8ae0*/  MOV R0, R3 ;  /* 0x0000000300007202 */ /* 0x002fe20000000f00 */
[----:B------:R-:W-:-:S05]  /*8af0*/  @P0 BRA `(.L_x_2589) ;  /* 0xffffcbe000000947 */ /* 0x000fca000383ffff */
.L_x_2588:
        /* <DEDUP_REMOVED lines=157> */
.L_x_2587:
        /* <DEDUP_REMOVED lines=13> */
[----:B------:R-:W-:Y:S01]  /*95a0*/  UIMAD UR7, UR6, UR4, URZ ;  /* 0x00000004060772a4 */ /* 0x000fe2000f8e023f */
[----:B------:R-:W4:Y:S03]  /*95b0*/  S2R R17, SR_CTAID.X ;  /* 0x0000000000117919 */ /* 0x000f260000002500 */
        /* <DEDUP_REMOVED lines=38> */
[C---:B------:R-:W-:Y:S02]  /*9820*/  IMAD R7, R10.reuse, c[0x0][0x444], R7 ;  /* 0x000111000a077a24 */ /* 0x040fe400078e0207 */
[----:B----4-:R-:W-:Y:S01]  /*9830*/  IMAD R6, R17, 0x80, R0 ;  /* 0x0000008011067824 */ /* 0x010fe200078e0200 */
[----:B------:R-:W-:Y:S01]  /*9840*/  SHF.R.S32.HI R0, RZ, 0x1f, R9 ;  /* 0x0000001fff007819 */ /* 0x000fe20000011409 */
[----:B------:R-:W-:-:S04]  /*9850*/  IMAD.WIDE.U32 R2, R10, c[0x0][0x440], R2 ;  /* 0x000110000a027a25 */ /* 0x000fc800078e0002 */
[----:B------:R-:W-:Y:S01]  /*9860*/  @P1 IMAD.HI.U32 R10, R6, c[0x0][0x4ec], RZ ;  /* 0x00013b00060a1a27 */ /* 0x000fe200078e00ff */
[----:B------:R-:W-:-:S03]  /*9870*/  IADD3 R3, R3, R7, RZ ;  /* 0x0000000703037210 */ /* 0x000fc60007ffe0ff */
[----:B------:R-:W-:Y:S02]  /*9880*/  IMAD.IADD R5, R5, 0x1, R8 ;  /* 0x0000000105057824 */ /* 0x000fe400078e0208 */
[----:B------:R-:W-:Y:S01]  /*9890*/  IMAD.MOV.U32 R8, RZ, RZ, R6 ;  /* 0x000000ffff087224 */ /* 0x000fe200078e0006 */
[----:B------:R-:W-:Y:S01]  /*98a0*/  @P1 SHF.R.U32.HI R8, RZ, c[0x0][0x4f0], R10 ;  /* 0x00013c00ff081a19 */ /* 0x000fe2000001160a */
[C---:B------:R-:W-:Y:S02]  /*98b0*/  IMAD R7, R0.reuse, c[0x0][0x4e0], RZ ;  /* 0x0001380000077a24 */ /* 0x040fe400078e02ff */
[----:B------:R-:W-:Y:S02]  /*98c0*/  IMAD R0, R0, c[0x0][0x448], RZ ;  /* 0x0001120000007a24 */ /* 0x000fe400078e02ff */
[----:B------:R-:W-:Y:S02]  /*98d0*/  IMAD R11, R9, c[0x0][0x4e4], R7 ;  /* 0x00013900090b7a24 */ /* 0x000fe400078e0207 */
[----:B------:R-:W-:-:S02]  /*98e0*/  IMAD.MOV R7, RZ, RZ, -R8 ;  /* 0x000000ffff077224 */ /* 0x000fc400078e0a08 */
[C---:B------:R-:W-:Y:S01]  /*98f0*/  IMAD R10, R9.reuse, c[0x0][0x44c], R0 ;  /* 0x00011300090a7a24 */ /* 0x040fe200078e0200 */
[----:B------:R-:W-:Y:S01]  /*9900*/  MOV R0, R6 ;  /* 0x0000000600007202 */ /* 0x000fe20000000f00 */
[----:B------:R-:W-:-:S04]  /*9910*/  IMAD.WIDE.U32 R2, R9, c[0x0][0x448], R2 ;  /* 0x0001120009027a25 */ /* 0x000fc800078e0002 */
[----:B------:R-:W-:-:S04]  /*9920*/  IMAD.WIDE.U32 R4, R9, c[0x0][0x4e0], R4 ;  /* 0x0001380009047a25 */ /* 0x000fc800078e0004 */
[----:B------:R-:W-:Y:S01]  /*9930*/  @P1 IMAD.HI.U32 R9, R6, c[0x0][0x4ec], RZ ;  /* 0x00013b0006091a27 */ /* 0x000fe200078e00ff */
[----:B------:R-:W-:Y:S01]  /*9940*/  BAR.SYNC.DEFER_BLOCKING 0x1, 0x100 ;  /* 0x0044000000007b1d */ /* 0x000fe20000010000 */
[----:B------:R-:W-:Y:S02]  /*9950*/  IADD3 R4, P0, R8, R4, RZ ;  /* 0x0000000408047210 */ /* 0x000fe40007f1e0ff */
[----:B------:R-:W-:Y:S01]  /*9960*/  IMAD R7, R7, c[0x0][0x4e8], R6 ;  /* 0x00013a0007077a24 */ /* 0x000fe200078e0206 */
[----:B------:R-:W-:Y:S01]  /*9970*/  @P1 SHF.R.U32.HI R0, RZ, c[0x0][0x4f0], R9 ;  /* 0x00013c00ff001a19 */ /* 0x000fe20000011609 */
[----:B------:R-:W-:Y:S01]  /*9980*/  IMAD.IADD R3, R3, 0x1, R10 ;  /* 0x0000000103037824 */ /* 0x000fe200078e020a */
[----:B------:R-:W-:Y:S02]  /*9990*/  SHF.R.S32.HI R10, RZ, 0x1f, R8 ;  /* 0x0000001fff0a7819 */ /* 0x000fe40000011408 */
[----:B------:R-:W-:Y:S01]  /*99a0*/  SHF.R.S32.HI R9, RZ, 0x1f, R7 ;  /* 0x0000001fff097819 */ /* 0x000fe20000011407 */
[----:B------:R-:W-:Y:S01]  /*99b0*/  IMAD.WIDE.U32 R2, R0, c[0x0][0x430], R2 ;  /* 0x00010c0000027a25 */ /* 0x000fe200078e0002 */
[----:B------:R-:W-:-:S02]  /*99c0*/  IADD3.X R5, R10, R5, R11, P0, !PT ;  /* 0x000000050a057210 */ /* 0x000fc400007fe40b */
[----:B------:R-:W-:Y:S01]  /*99d0*/  IADD3 R8, -R0, RZ, RZ ;  /* 0x000000ff00087210 */ /* 0x000fe20007ffe1ff */
[----:B------:R-:W-:Y:S01]  /*99e0*/  IMAD R9, R9, c[0x0][0x4c8], RZ ;  /* 0x0001320009097a24 */ /* 0x000fe200078e02ff */
[----:B------:R-:W-:Y:S01]  /*99f0*/  SHF.R.S32.HI R10, RZ, 0x1f, R0 ;  /* 0x0000001fff0a7819 */ /* 0x000fe20000011400 */
[----:B------:R-:W-:Y:S01]  /*9a00*/  IMAD.WIDE.U32 R4, R7, c[0x0][0x4c8], R4 ;  /* 0x0001320007047a25 */ /* 0x000fe200078e0004 */
[----:B------:R-:W-:-:S03]  /*9a10*/  LOP3.LUT P1, RZ, R12, 0x3, RZ, 0xc0, !PT ;  /* 0x000000030cff7812 */ /* 0x000fc6000782c0ff */
[----:B------:R-:W-:Y:S01]  /*9a20*/  IMAD R7, R7, c[0x0][0x4cc], R9 ;  /* 0x0001330007077a24 */ /* 0x000fe200078e0209 */
[----:B------:R-:W-:Y:S01]  /*9a30*/  LEA R9, P0, R4, c[0x0][0x4a8], 0x2 ;  /* 0x00012a0004097a11 */ /* 0x000fe200078010ff */
[----:B------:R-:W-:Y:S02]  /*9a40*/  IMAD R8, R8, c[0x0][0x4e8], R6 ;  /* 0x00013a0008087a24 */ /* 0x000fe400078e0206 */
[----:B------:R-:W-:Y:S01]  /*9a50*/  IMAD R6, R10, c[0x0][0x430], RZ ;  /* 0x00010c000a067a24 */ /* 0x000fe200078e02ff */
[----:B------:R-:W-:Y:S01]  /*9a60*/  LEA R10, R17, R13, 0x7 ;  /* 0x0000000d110a7211 */ /* 0x000fe200078e38ff */
[----:B------:R-:W-:Y:S02]  /*9a70*/  IMAD.IADD R5, R5, 0x1, R7 ;  /* 0x0000000105057824 */ /* 0x000fe400078e0207 */
[----:B------:R-:W-:Y:S01]  /*9a80*/  IMAD R0, R0, c[0x0][0x434], R6 ;  /* 0x00010d0000007a24 */ /* 0x000fe200078e0206 */
[----:B------:R-:W-:Y:S02]  /*9a90*/  SHF.R.S32.HI R6, RZ, 0x1f, R8 ;  /* 0x0000001fff067819 */ /* 0x000fe40000011408 */
[----:B------:R-:W-:Y:S01]  /*9aa0*/  LEA.HI.X R5, R4, c[0x0][0x4ac], R5, 0x2, P0 ;  /* 0x00012b0004057a11 */ /* 0x000fe200000f1405 */
[----:B------:R-:W-:Y:S01]  /*9ab0*/  IMAD.IADD R3, R3, 0x1, R0 ;  /* 0x0000000103037824 */ /* 0x000fe200078e0200 */
[----:B------:R-:W-:Y:S01]  /*9ac0*/  SHFL.IDX PT, R4, R9, 0x1, 0x1c1f ;  /* 0x003c1f0009047f89 */ /* 0x000fe200000e0000 */
[----:B------:R-:W-:-:S02]  /*9ad0*/  IMAD R0, R6, c[0x0][0x428], RZ ;  /* 0x00010a0006007a24 */ /* 0x000fc400078e02ff */
[C---:B------:R-:W-:Y:S01]  /*9ae0*/  IMAD.WIDE.U32 R2, R8.reuse, c[0x0][0x428], R2 ;  /* 0x00010a0008027a25 */ /* 0x040fe200078e0002 */
[----:B------:R1:W-:Y:S03]  /*9af0*/  SHFL.IDX PT, R6, R9, RZ, 0x1c1f ;  /* 0x001c1fff09067589 */ /* 0x0003e600000e0000 */
[----:B------:R-:W-:Y:S01]  /*9b00*/  IMAD R0, R8, c[0x0][0x42c], R0 ;  /* 0x00010b0008007a24 */ /* 0x000fe200078e0200 */
[----:B------:R-:W2:Y:S01]  /*9b10*/  SHFL.IDX PT, R7, R5, RZ, 0x1c1f ;  /* 0x001c1fff05077589 */ /* 0x000ea200000e0000 */
[----:B------:R-:W-:-:S03]  /*9b20*/  IADD3 R8, R10, 0x8, RZ ;  /* 0x000000080a087810 */ /* 0x000fc60007ffe0ff */
[----:B------:R-:W3:Y:S01]  /*9b30*/  SHFL.IDX PT, R5, R5, 0x1, 0x1c1f ;  /* 0x003c1f0005057f89 */ /* 0x000ee200000e0000 */
[----:B------:R-:W-:Y:S01]  /*9b40*/  IADD3 R0, R3, R0, RZ ;  /* 0x0000000003007210 */ /* 0x000fe20007ffe0ff */
[----:B-1----:R-:W-:Y:S01]  /*9b50*/  IMAD R9, R18, c[0x0][0x388], RZ ;  /* 0x0000e20012097a24 */ /* 0x002fe200078e02ff */
[----:B------:R-:W-:-:S04]  /*9b60*/  LEA R18, P0, R2, c[0x0][0x400], 0x2 ;  /* 0x0001000002127a11 */ /* 0x000fc800078010ff */
[-C--:B------:R-:W-:Y:S02]  /*9b70*/  ISETP.GE.OR P2, PT, R10, R9.reuse, P1 ;  /* 0x000000090a00720c */ /* 0x080fe40000f46670 */
[-C--:B------:R-:W-:Y:S02]  /*9b80*/  ISETP.GE.OR P1, PT, R8, R9.reuse, P1 ;  /* 0x000000090800720c */ /* 0x080fe40000f26670 */
[----:B------:R-:W-:Y:S02]  /*9b90*/  LEA.HI.X R17, R2, c[0x0][0x404], R0, 0x2, P0 ;  /* 0x0001010002117a11 */ /* 0x000fe400000f1400 */
[----:B------:R-:W-:Y:S01]  /*9ba0*/  LOP3.LUT R0, R16, 0x7ffffffc, RZ, 0xc0, !PT ;  /* 0x7ffffffc10007812 */ /* 0x000fe200078ec0ff */
[----:B------:R1:W4:Y:S01]  /*9bb0*/  SHFL.IDX PT, R2, R18, RZ, 0x1c1f ;  /* 0x001c1fff12027589 */ /* 0x00032200000e0000 */
[----:B------:R-:W-:-:S03]  /*9bc0*/  ISETP.GE.AND P0, PT, R8, R9, PT ;  /* 0x000000090800720c */ /* 0x000fc60003f06270 */
[----:B------:R-:W-:Y:S01]  /*9bd0*/  IMAD.IADD R0, R12, 0x1, -R0 ;  /* 0x000000010c007824 */ /* 0x000fe200078e0a00 */
[----:B------:R1:W1:Y:S04]  /*9be0*/  SHFL.IDX PT, R3, R17, RZ, 0x1c1f ;  /* 0x001c1fff11037589 */ /* 0x00026800000e0000 */
[----:B--2---:R2:W-:Y:S01]  /*9bf0*/  @!P2 ST.E [R6.64], R14 ;  /* 0x0000000e0600a985 */ /* 0x0045e2000c10190c */
[----:B------:R-:W-:-:S03]  /*9c00*/  SHF.L.U32 R0, R0, 0x1, RZ ;  /* 0x0000000100007819 */ /* 0x000fc600000006ff */
[----:B---3--:R2:W-:Y:S01]  /*9c10*/  @!P1 ST.E [R4.64], R15 ;  /* 0x0000000f04009985 */ /* 0x0085e2000c10190c */
[----:B------:R-:W-:-:S13]  /*9c20*/  ISETP.GE.AND P1, PT, R10, R9, PT ;  /* 0x000000090a00720c */ /* 0x000fda0003f26270 */
[----:B------:R-:W-:Y:S05]  /*9c30*/  @P1 BRA `(.L_x_2592) ;  /* 0x00000bd000001947 */ /* 0x000fea0003800000 */
[C---:B----4-:R-:W-:Y:S02]  /*9c40*/  ISETP.GE.AND P2, PT, R0.reuse, c[0x0][0x3c8], PT ;  /* 0x0000f20000007a0c */ /* 0x050fe40003f46270 */
[C---:B--2---:R-:W-:Y:S02]  /*9c50*/  IADD3 R5, R0.reuse, 0x8, RZ ;  /* 0x0000000800057810 */ /* 0x044fe40007ffe0ff */
[----:B------:R-:W-:Y:S02]  /*9c60*/  IADD3 R4, R0, 0x10, RZ ;  /* 0x0000001000047810 */ /* 0x000fe40007ffe0ff */
[----:B------:R-:W-:Y:S02]  /*9c70*/  ISETP.GE.AND P6, PT, R5, c[0x0][0x3c8], PT ;  /* 0x0000f20005007a0c */ /* 0x000fe40003fc6270 */
[----:B------:R-:W-:Y:S02]  /*9c80*/  ISETP.GE.AND P1, PT, R4, c[0x0][0x3c8], PT ;  /* 0x0000f20004007a0c */ /* 0x000fe40003f26270 */
[----:B------:R-:W-:-:S02]  /*9c90*/  IADD3 R8, R0, 0x18, RZ ;  /* 0x0000001800087810 */ /* 0x000fc40007ffe0ff */
[C---:B------:R-:W-:Y:S01]  /*9ca0*/  IADD3 R10, R0.reuse, 0x20, RZ ;  /* 0x00000020000a7810 */ /* 0x040fe20007ffe0ff */
[C---:B-1----:R-:W-:Y:S01]  /*9cb0*/  @!P2 IMAD.WIDE R6, R0.reuse, 0x4, R2 ;  /* 0x000000040006a825 */ /* 0x042fe200078e0202 */
        /* <DEDUP_REMOVED lines=181> */
.L_x_2592:
[----:B----4-:R-:W-:Y:S05]  /*a810*/  BSYNC B0 ;  /* 0x0000000000007941 */ /* 0x010fea0003800000 */
.L_x_2591:
[----:B-1----:R1:W3:Y:S04]  /*a820*/  SHFL.IDX PT, R3, R17, 0x1, 0x1c1f ;  /* 0x003c1f0011037f89 */ /* 0x0022e800000e0000 */
[----:B------:R1:W4:Y:S01]  /*a830*/  SHFL.IDX PT, R2, R18, 0x1, 0x1c1f ;  /* 0x003c1f0012027f89 */ /* 0x00032200000e0000 */
[----:B------:R-:W-:Y:S05]  /*a840*/  @P0 EXIT ;  /* 0x000000000000094d */ /* 0x000fea0003800000 */
[C---:B--2---:R-:W-:Y:S02]  /*a850*/  IADD3 R5, R0.reuse, 0x8, RZ ;  /* 0x0000000800057810 */ /* 0x044fe40007ffe0ff */
        /* <DEDUP_REMOVED lines=190> */
.L_x_2590:
        /* <DEDUP_REMOVED lines=50> */
.L_x_2593:
        /* <DEDUP_REMOVED lines=10> */
.L_x_5212:


//--------------------- .text._ZN7cutlass13device_kernelIN5flash19enable_sm80_to_sm89INS1_16FlashAttnFwdSm80INS1_25CollectiveMainloopFwdSm80ILi8ELi1ELb1EN4cute5tupleIJNS5_1CILi128EEENS7_ILi48EEENS7_ILi256EEEEEELi256ENS_6half_tEfNS_4arch4Sm80ELb0ELb0ELb0ELb1ELb0ELb0ELb1ELb1EEENS1_21CollectiveEpilogueFwdINS6_IJS8_SA_S9_EEENS6_IJNS7_ILi1EEESI_SI_EEESC_SE_Li256ELb1ELb1ELb1ELb0EEENS1_36VarlenDynamicPersistentTileSchedulerILi128ELi48ELi256ELi256ELb1ELb1ELb0ELb0ELb1ELb1EEEEEEEEEvNT_6ParamsE --------------------------
	.section	.text._ZN7cutlass13device_kernelIN5flash19enable_sm80_to_sm89INS1_16FlashAttnFwdSm80INS1_25CollectiveMainloopFwdSm80ILi8ELi1ELb1EN4cute5tupleIJNS5_1CILi128EEENS7_ILi48EEENS7_ILi256EEEEEELi256ENS_6half_tEfNS_4arch4Sm80ELb0ELb0ELb0ELb1ELb0ELb0ELb1ELb1EEENS1_21CollectiveEpilogueFwdINS6_IJS8_SA_S9_EEENS6_IJNS7_ILi1EEESI_SI_EEESC_SE_Li256ELb1ELb1ELb1ELb0EEENS1_36VarlenDynamicPersistentTileSchedulerILi128ELi48ELi256ELi256ELb1ELb1ELb0ELb0ELb1ELb1EEEEEEEEEvNT_6ParamsE,"ax",@progbits
	.sectioninfo	@"SHI_REGISTERS=255"
	.align	128
.text._ZN7cutlass13device_kernelIN5flash19enable_sm80_to_sm89INS1_16FlashAttnFwdSm80INS1_25CollectiveMainloopFwdSm80ILi8ELi1ELb1EN4cute5tupleIJNS5_1CILi128EEENS7_ILi48EEENS7_ILi256EEEEEELi256ENS_6half_tEfNS_4arch4Sm80ELb0ELb0ELb0ELb1ELb0ELb0ELb1ELb1EEENS1_21CollectiveEpilogueFwdINS6_IJS8_SA_S9_EEENS6_IJNS7_ILi1EEESI_SI_EEESC_SE_Li256ELb1ELb1ELb1ELb0EEENS1_36VarlenDynamicPersistentTileSchedulerILi128ELi48ELi256ELi256ELb1ELb1ELb0ELb0ELb1ELb1EEEEEEEEEvNT_6ParamsE:
        .type           _ZN7cutlass13device_kernelIN5flash19enable_sm80_to_sm89INS1_16FlashAttnFwdSm80INS1_25CollectiveMainloopFwdSm80ILi8ELi1ELb1EN4cute5tupleIJNS5_1CILi128EEENS7_ILi48EEENS7_ILi256EEEEEELi256ENS_6half_tEfNS_4arch4Sm80ELb0ELb0ELb0ELb1ELb0ELb0ELb1ELb1EEENS1_21CollectiveEpilogueFwdINS6_IJS8_SA_S9_EEENS6_IJNS7_ILi1EEESI_SI_EEESC_SE_Li256ELb1ELb1ELb1ELb0EEENS1_36VarlenDynamicPersistentTileSchedulerILi128ELi48ELi256ELi256ELb1ELb1ELb0ELb0ELb1ELb1EEEEEEEEEvNT_6ParamsE,@function
        .size           _ZN7cutlass13device_kernelIN5flash19enable_sm80_to_sm89INS1_16FlashAttnFwdSm80INS1_25CollectiveMainloopFwdSm80ILi8ELi1ELb1EN4cute5tupleIJNS5_1CILi128EEENS7_ILi48EEENS7_ILi256EEEEEELi256ENS_6half_tEfNS_4arch4Sm80ELb0ELb0ELb0ELb1ELb0ELb0ELb1ELb1EEENS1_21CollectiveEpilogueFwdINS6_IJS8_SA_S9_EEENS6_IJNS7_ILi1EEESI_SI_EEESC_SE_Li256ELb1ELb1ELb1ELb0EEENS1_36VarlenDynamicPersistentTileSchedulerILi128ELi48ELi256ELi256ELb1ELb1ELb0ELb0ELb1ELb1EEEEEEEEEvNT_6ParamsE,(.L_x_5213 - _ZN7cutlass13device_kernelIN5flash19enable_sm80_to_sm89INS1_16FlashAttnFwdSm80INS1_25CollectiveMainloopFwdSm80ILi8ELi1ELb1EN4cute5tupleIJNS5_1CILi128EEENS7_ILi48EEENS7_ILi256EEEEEELi256ENS_6half_tEfNS_4arch4Sm80ELb0ELb0ELb0ELb1ELb0ELb0ELb1ELb1EEENS1_21CollectiveEpilogueFwdINS6_IJS8_SA_S9_EEENS6_IJNS7_ILi1EEESI_SI_EEESC_SE_Li256ELb1ELb1ELb1ELb0EEENS1_36VarlenDynamicPersistentTileSchedulerILi128ELi48ELi256ELi256ELb1ELb1ELb0ELb0ELb1ELb1EEEEEEEEEvNT_6ParamsE)
        .other          _ZN7cutlass13device_kernelIN5flash19enable_sm80_to_sm89INS1_16FlashAttnFwdSm80INS1_25CollectiveMainloopFwdSm80ILi8ELi1ELb1EN4cute5tupleIJNS5_1CILi128EEENS7_ILi48EEENS7_ILi256EEEEEELi256ENS_6half_tEfNS_4arch4Sm80ELb0ELb0ELb0ELb1ELb0ELb0ELb1ELb1EEENS1_21CollectiveEpilogueFwdINS6_IJS8_SA_S9_EEENS6_IJNS7_ILi1EEESI_SI_EEESC_SE_Li256ELb1ELb1ELb1ELb0EEENS1_36VarlenDynamicPersistentTileSchedulerILi128ELi48ELi256ELi256ELb1ELb1ELb0ELb0ELb1ELb1EEEEEEEEEvNT_6ParamsE,@"STO_CUDA_ENTRY STV_DEFAULT"
_ZN7cutlass13device_kernelIN5flash19enable_sm80_to_sm89INS1_16FlashAttnFwdSm80INS1_25CollectiveMainloopFwdSm80ILi8ELi1ELb1EN4cute5tupleIJNS5_1CILi128EEENS7_ILi48EEENS7_ILi256EEEEEELi256ENS_6half_tEfNS_4arch4Sm80ELb0ELb0ELb0ELb1ELb0ELb0ELb1ELb1EEENS1_21CollectiveEpilogueFwdINS6_IJS8_SA_S9_EEENS6_IJNS7_ILi1EEESI_SI_EEESC_SE_Li256ELb1ELb1ELb1ELb0EEENS1_36VarlenDynamicPersistentTileSchedulerILi128ELi48ELi256ELi256ELb1ELb1ELb0ELb0ELb1ELb1EEEEEEEEEvNT_6ParamsE:
        /* <DEDUP_REMOVED lines=54> */
.L_x_2599:
        /* <DEDUP_REMOVED lines=17> */
.L_x_2677:
        /* <DEDUP_REMOVED lines=16> */
.L_x_2678:
[----:B--2---:R-:W-:-:S05]  /*0570*/  IMAD R0, R0, c[0x0][0x538], RZ ;  /* 0x00014e0000007a24 */ /* 0x004fca00078e02ff */
[----:B------:R-:W-:-:S04]  /*0580*/  IADD3 R6, R0, R6, RZ ;  /* 0x0000000600067210 */ /* 0x000fc80007ffe0ff */
[----:B------:R-:W-:-:S13]  /*0590*/  ISETP.GT.AND P0, PT, R6, UR4, PT ;  /* 0x0000000406007c0c */ /* 0x000fda000bf04270 */
[----:B-1----:R-:W-:Y:S05]  /*05a0*/  @!P0 BRA `(.L_x_2599) ;  /* 0xfffffdb000008947 */ /* 0x002fea000383ffff */
.L_x_2595:
[----:B------:R-:W-:-:S05]  /*05b0*/  IADD3 R12, -R0, R6, RZ ;  /* 0x00000006000c7210 */ /* 0x000fca0007ffe1ff */
[----:B------:R-:W-:-:S05]  /*05c0*/  IMAD R0, R4, c[0x0][0x538], R12 ;  /* 0x00014e0004007a24 */ /* 0x000fca00078e020c */
[----:B------:R-:W-:Y:S01]  /*05d0*/  ISETP.GT.AND P0, PT, R0, UR4, PT ;  /* 0x0000000400007c0c */ /* 0x000fe2000bf04270 */
[----:B------:R-:W-:-:S12]  /*05e0*/  BRA.DIV ~URZ, `(.L_x_2600) ;  /* 0x0000d6027f007947 */ /* 0x000fd8000b800000 */
[----:B------:R-:W-:-:S04]  /*05f0*/  VOTE.ANY R6, PT, !P0 ;  /* 0x0000000000067806 */ /* 0x000fc800040e0100 */
.L_x_2679:
[----:B------:R1:W2:Y:S01]  /*0600*/  POPC R13, R6 ;  /* 0x00000006000d7309 */ /* 0x0002a20000000000 */
[----:B------:R-:W-:Y:S05]  /*0610*/  BRA.DIV ~URZ, `(.L_x_2601) ;  /* 0x0000d6227f007947 */ /* 0x000fea000b800000 */
[----:B--2---:R-:W2:Y:S04]  /*0620*/  SHFL.IDX PT, R11, R8, R13, 0x1f ;  /* 0x00001f0d080b7589 */ /* 0x004ea800000e0000 */
[----:B------:R3:W4:Y:S02]  /*0630*/  SHFL.IDX PT, R10, R7, R13, 0x1f ;  /* 0x00001f0d070a7589 */ /* 0x00072400000e0000 */
[----:B---3--:R-:W-:Y:S02]  /*0640*/  MOV R7, RZ ;  /* 0x000000ff00077202 */ /* 0x008fe40000000f00 */
.L_x_2680:
[----:B--2-4-:R-:W-:Y:S01]  /*0650*/  ISETP.NE.AND P0, PT, R6, RZ, PT ;  /* 0x000000ff0600720c */ /* 0x014fe20003f05270 */
[----:B------:R-:W-:-:S12]  /*0660*/  BSSY B0, `(.L_x_2602) ;  /* 0x0000005000007945 */ /* 0x000fd80003800000 */
[----:B------:R-:W-:Y:S05]  /*0670*/  @!P0 BRA `(.L_x_2603) ;  /* 0x0000003000008947 */ /* 0x000fea0003800000 */
[----:B------:R-:W-:Y:S01]  /*0680*/  IADD3 R3, R13, -0x1, RZ ;  /* 0xffffffff0d037810 */ /* 0x000fe20007ffe0ff */
[----:B------:R-:W-:Y:S05]  /*0690*/  BRA.DIV ~URZ, `(.L_x_2604) ;  /* 0x0000d6827f007947 */ /* 0x000fea000b800000 */
[----:B------:R2:W3:Y:S02]  /*06a0*/  SHFL.IDX PT, R7, R4, R3, 0x1f ;  /* 0x00001f0304077589 */ /* 0x0004e400000e0000 */
.L_x_2603:
[----:B------:R-:W-:Y:S05]  /*06b0*/  BSYNC B0 ;  /* 0x0000000000007941 */ /* 0x000fea0003800000 */
.L_x_2602:
        /* <DEDUP_REMOVED lines=69> */
.L_x_2596:
[----:B------:R-:W-:Y:S01]  /*0b10*/  MOV R0, UR4 ;  /* 0x0000000400007c02 */ /* 0x000fe20008000f00 */
[----:B------:R-:W-:Y:S04]  /*0b20*/  STL [R1+0x4c], RZ ;  /* 0x00004cff01007387 */ /* 0x000fe80000100800 */
[----:B------:R-:W-:Y:S04]  /*0b30*/  STL [R1+0x50], RZ ;  /* 0x000050ff01007387 */ /* 0x000fe80000100800 */
[----:B------:R1:W-:Y:S02]  /*0b40*/  STL [R1+0x48], R0 ;  /* 0x0000480001007387 */ /* 0x0003e40000100800 */
[----:B-1----:R-:W-:-:S05]  /*0b50*/  MOV R0, c[0x0][0x53c] ;  /* 0x00014f0000007a02 */ /* 0x002fca0000000f00 */
[----:B------:R1:W-:Y:S02]  /*0b60*/  STL [R1+0x54], R0 ;  /* 0x0000540001007387 */ /* 0x0003e40000100800 */
.L_x_2605:
        /* <DEDUP_REMOVED lines=8> */
.L_x_2594:
        /* <DEDUP_REMOVED lines=25> */
[----:B------:R-:W-:Y:S01]  /*0d80*/  IMAD.SHL.U32 R20, R6, 0x8, RZ ;  /* 0x0000000806147824 */ /* 0x000fe200078e00ff */
        /* <DEDUP_REMOVED lines=20> */
[----:B------:R-:W-:Y:S01]  /*0ed0*/  LOP3.LUT R0, R0, 0xffffff8, RZ, 0xc0, !PT ;  /* 0x0ffffff800007812 */ /* 0x000fe200078ec0ff */
[----:B------:R-:W-:Y:S01]  /*0ee0*/  IMAD.MOV.U32 R6, RZ, RZ, 0x10 ;  /* 0x00000010ff067424 */ /* 0x000fe200078e00ff */
        /* <DEDUP_REMOVED lines=14> */
[C---:B------:R-:W-:Y:S01]  /*0fd0*/  IMAD.SHL.U32 R4, R7.reuse, 0x40, RZ ;  /* 0x0000004007047824 */ /* 0x040fe200078e00ff */
[----:B------:R-:W-:Y:S01]  /*0fe0*/  LOP3.LUT R5, R0, 0x8, R2, 0xf8, !PT ;  /* 0x0000000800057812 */ /* 0x000fe200078ef802 */
[----:B------:R-:W-:Y:S01]  /*0ff0*/  IMAD.MOV.U32 R14, RZ, RZ, 0x20 ;  /* 0x00000020ff0e7424 */ /* 0x000fe200078e00ff */
[----:B------:R-:W-:Y:S01]  /*1000*/  SHF.R.U32.HI R2, RZ, 0x3, R0 ;  /* 0x00000003ff027819 */ /* 0x000fe20000011600 */
[----:B------:R-:W-:Y:S01]  /*1010*/  STL [R1+0x98], R15 ;  /* 0x0000980f01007387 */ /* 0x000fe20000100800 */
[----:B------:R-:W-:Y:S01]  /*1020*/  R2P PR, R7, 0x6 ;  /* 0x0000000607007804 */ /* 0x000fe20000000000 */
[----:B------:R-:W-:Y:S01]  /*1030*/  IMAD.SHL.U32 R248, R248, 0x2, RZ ;  /* 0x00000002f8f87824 */ /* 0x000fe200078e00ff */
[----:B------:R-:W-:Y:S01]  /*1040*/  LOP3.LUT R7, R5, R2, RZ, 0x3c, !PT ;  /* 0x0000000205077212 */ /* 0x000fe200078e3cff */
[----:B------:R-:W-:Y:S01]  /*1050*/  IMAD R5, R242, 0x200, R3 ;  /* 0x00000200f2057824 */ /* 0x000fe200078e0203 */
[----:B------:R-:W-:-:S02]  /*1060*/  LEA.HI R0, R3, R3, RZ, 0x1 ;  /* 0x0000000303007211 */ /* 0x000fc400078f08ff */
[----:B------:R-:W-:Y:S02]  /*1070*/  LOP3.LUT R2, R4, 0x1c0, RZ, 0xc0, !PT ;  /* 0x000001c004027812 */ /* 0x000fe400078ec0ff */
        /* <DEDUP_REMOVED lines=62> */
.L_x_2676:
        /* <DEDUP_REMOVED lines=40> */
.L_x_2606:
[----:B------:R-:W-:-:S04]  /*16e0*/  ISETP.NE.U32.AND P0, PT, RZ, c[0x0][0x368], PT ;  /* 0x0000da00ff007a0c */ /* 0x000fc80003f05070 */
[----:B------:R-:W-:-:S13]  /*16f0*/  ISETP.NE.AND.EX P0, PT, RZ, c[0x0][0x36c], PT, P0 ;  /* 0x0000db00ff007a0c */ /* 0x000fda0003f05300 */
[----:B------:R-:W-:Y:S05]  /*1700*/  @!P0 BRA `(.L_x_2607) ;  /* 0x0000004000008947 */ /* 0x000fea0003800000 */
[----:B-1----:R-:W-:-:S04]  /*1710*/  LEA R2, P0, R32, c[0x0][0x368], 0x2 ;  /* 0x0000da0020027a11 */ /* 0x002fc800078010ff */
[----:B------:R-:W-:-:S05]  /*1720*/  LEA.HI.X R3, R32, c[0x0][0x36c], R31, 0x2, P0 ;  /* 0x0000db0020037a11 */ /* 0x000fca00000f141f */
[----:B------:R1:W5:Y:S01]  /*1730*/  LDG.E R0, [R2.64] ;  /* 0x0000000602007981 */ /* 0x000362000c1e1900 */
[----:B------:R-:W-:Y:S05]  /*1740*/  BRA `(.L_x_2608) ;  /* 0x0000005000007947 */ /* 0x000fea0003800000 */
.L_x_2607:
[----:B------:R-:W-:Y:S01]  /*1750*/  MOV R0, c[0x0][0x1d0] ;  /* 0x0000740000007a02 */ /* 0x000fe20000000f00 */
[----:B------:R-:W-:Y:S05]  /*1760*/  @!P5 BRA `(.L_x_2608) ;  /* 0x000000300000d947 */ /* 0x000fea0003800000 */
[----:B-1----:R-:W2:Y:S04]  /*1770*/  LDG.E R4, [R2.64] ;  /* 0x0000000602047981 */ /* 0x002ea8000c1e1900 */
[----:B------:R-:W2:Y:S02]  /*1780*/  LDG.E R0, [R2.64+0x4] ;  /* 0x0000040602007981 */ /* 0x000ea4000c1e1900 */
[----:B--2---:R-:W-:-:S04]  /*1790*/  IADD3 R0, -R4, R0, RZ ;  /* 0x0000000004007210 */ /* 0x004fc80007ffe1ff */
.L_x_2608:
        /* <DEDUP_REMOVED lines=48> */
.L_x_2610:
[----:B------:R-:W-:Y:S05]  /*1aa0*/  BSYNC B0 ;  /* 0x0000000000007941 */ /* 0x000fea0003800000 */
.L_x_2609:
        /* <DEDUP_REMOVED lines=79> */
[----:B------:R-:W3:Y:S01]  /*1fa0*/  LDL R251, [R1+0x30] ;  /* 0x0000300001fb7983 */ /* 0x000ee20000100800 */
[----:B------:R-:W-:-:S03]  /*1fb0*/  ISETP.NE.U32.AND P0, PT, RZ, c[0x0][0x340], PT ;  /* 0x0000d000ff007a0c */ /* 0x000fc60003f05070 */
[----:B------:R-:W3:Y:S01]  /*1fc0*/  LDL R29, [R1+0x68] ;  /* 0x00006800011d7983 */ /* 0x000ee20000100800 */
[----:B------:R-:W-:-:S03]  /*1fd0*/  ISETP.NE.AND.EX P1, PT, RZ, c[0x0][0x344], PT, P0 ;  /* 0x0000d100ff007a0c */ /* 0x000fc60003f25300 */
[----:B-1----:R-:W1:Y:S01]  /*1fe0*/  S2R R5, SR_TID.X ;  /* 0x0000000000057919 */ /* 0x002e620000002100 */
[----:B------:R-:W-:Y:S01]  /*1ff0*/  IMAD.MOV.U32 R4, RZ, RZ, c[0x0][0x2c4] ;  /* 0x0000b100ff047624 */ /* 0x000fe200078e00ff */
[----:B------:R-:W-:Y:S02]  /*2000*/  SHF.R.S32.HI R0, RZ, 0x1f, R11 ;  /* 0x0000001fff007819 */ /* 0x000fe4000001140b */
[----:B------:R-:W-:-:S06]  /*2010*/  SEL R6, R31, RZ, !P4 ;  /* 0x000000ff1f067207 */ /* 0x000fcc0006000000 */
[----:B------:R-:W-:Y:S01]  /*2020*/  @P1 IMAD.WIDE R2, R32, R12, c[0x0][0x340] ;  /* 0x0000d00020021625 */ /* 0x000fe200078e020c */
[----:B------:R-:W-:Y:S01]  /*2030*/  WARPSYNC 0xffffffff ;  /* 0xffffffff00007948 */ /* 0x000fe20003800000 */
[----:B------:R-:W-:Y:S01]  /*2040*/  BSSY B0, `(.L_x_2612) ;  /* 0x00001cd000007945 */ /* 0x000fe20003800000 */
[----:B------:R-:W-:Y:S02]  /*2050*/  P2R R25, PR, RZ, 0x2 ;  /* 0x00000002ff197803 */ /* 0x000fe40000000000 */
[----:B------:R1:W3:Y:S02]  /*2060*/  @P1 LDG.E R23, [R2.64] ;  /* 0x0000000602171981 */ /* 0x0002e4000c1e1900 */
[--C-:B-1----:R-:W-:Y:S01]  /*2070*/  SHF.R.S32.HI R247, RZ, 0x1f, R5.reuse ;  /* 0x0000001ffff77819 */ /* 0x102fe20000011405 */
[----:B------:R-:W-:Y:S01]  /*2080*/  IMAD R0, R0, c[0x0][0x178], RZ ;  /* 0x00005e0000007a24 */ /* 0x000fe200078e02ff */
[----:B------:R-:W-:Y:S02]  /*2090*/  SHF.R.S32.HI R68, RZ, 0x1f, R5 ;  /* 0x0000001fff447819 */ /* 0x000fe40000011405 */
[----:B------:R-:W-:-:S02]  /*20a0*/  LEA.HI R247, R247, R5, RZ, 0x3 ;  /* 0x00000005f7f77211 */ /* 0x000fc400078f18ff */
[----:B------:R-:W-:Y:S02]  /*20b0*/  LEA.HI R68, R68, R5, RZ, 0x3 ;  /* 0x0000000544447211 */ /* 0x000fe400078f18ff */
[----:B------:R-:W-:Y:S02]  /*20c0*/  LOP3.LUT R247, R247, 0xfffffff8, RZ, 0xc0, !PT ;  /* 0xfffffff8f7f77812 */ /* 0x000fe400078ec0ff */
[----:B------:R-:W-:Y:S02]  /*20d0*/  SHF.R.S32.HI R68, RZ, 0x3, R68 ;  /* 0x00000003ff447819 */ /* 0x000fe40000011444 */
[----:B------:R-:W-:Y:S01]  /*20e0*/  ISETP.NE.AND P0, PT, R4, 0x1, PT ;  /* 0x000000010400780c */ /* 0x000fe20003f05270 */
[----:B------:R-:W-:Y:S02]  /*20f0*/  IMAD.IADD R247, R5, 0x1, -R247 ;  /* 0x0000000105f77824 */ /* 0x000fe400078e0af7 */
[----:B------:R-:W-:Y:S02]  /*2100*/  IMAD R0, R11, c[0x0][0x17c], R0 ;  /* 0x00005f000b007a24 */ /* 0x000fe400078e0200 */
[----:B------:R-:W-:-:S02]  /*2110*/  IMAD R5, R247, 0x20, R68 ;  /* 0x00000020f7057824 */ /* 0x000fc400078e0244 */
[----:B------:R-:W-:-:S04]  /*2120*/  IMAD.WIDE.U32 R2, R11, c[0x0][0x178], RZ ;  /* 0x00005e000b027a25 */ /* 0x000fc800078e00ff */
[----:B------:R-:W-:Y:S01]  /*2130*/  IMAD.IADD R3, R3, 0x1, R0 ;  /* 0x0000000103037824 */ /* 0x000fe200078e0200 */
[----:B------:R-:W-:-:S03]  /*2140*/  SEL R4, R32, RZ, !P4 ;  /* 0x000000ff20047207 */ /* 0x000fc60006000000 */
[----:B------:R-:W-:-:S04]  /*2150*/  IMAD.WIDE.U32 R2, R30, c[0x0][0x1b8], R2 ;  /* 0x00006e001e027a25 */ /* 0x000fc800078e0002 */
[----:B------:R-:W-:Y:S02]  /*2160*/  IMAD R3, R30, c[0x0][0x1bc], R3 ;  /* 0x00006f001e037a24 */ /* 0x000fe400078e0203 */
[----:B------:R-:W-:Y:S02]  /*2170*/  IMAD R6, R6, c[0x0][0x1c0], RZ ;  /* 0x0000700006067a24 */ /* 0x000fe400078e02ff */
[----:B------:R-:W-:-:S04]  /*2180*/  IMAD.WIDE.U32 R2, R4, c[0x0][0x1c0], R2 ;  /* 0x0000700004027a25 */ /* 0x000fc800078e0002 */
[----:B------:R-:W-:-:S04]  /*2190*/  IMAD R6, R4, c[0x0][0x1c4], R6 ;  /* 0x0000710004067a24 */ /* 0x000fc800078e0206 */
[----:B------:R-:W-:Y:S02]  /*21a0*/  IMAD.IADD R3, R3, 0x1, R6 ;  /* 0x0000000103037824 */ /* 0x000fe400078e0206 */
[----:B------:R-:W-:Y:S01]  /*21b0*/  IMAD R14, R14, c[0x0][0x2c4], RZ ;  /* 0x0000b1000e0e7a24 */ /* 0x000fe200078e02ff */
[----:B------:R-:W-:Y:S01]  /*21c0*/  IADD3 R61, R246, -0x1, RZ ;  /* 0xfffffffff63d7810 */ /* 0x000fe20007ffe0ff */
        /* <DEDUP_REMOVED lines=15> */
[----:B------:R-:W-:Y:S01]  /*22c0*/  BAR.SYNC.DEFER_BLOCKING 0x0 ;  /* 0x0000000000007b1d */ /* 0x000fe20000010000 */
[----:B------:R-:W-:Y:S02]  /*22d0*/  LEA R18, P0, R2, c[0x0][0x160], 0x1 ;  /* 0x0000580002127a11 */ /* 0x000fe400078008ff */
[----:B------:R-:W-:-:S03]  /*22e0*/  IMAD.IADD R0, R3, 0x1, R0 ;  /* 0x0000000103007824 */ /* 0x000fc600078e0200 */
[----:B------:R-:W3:Y:S02]  /*22f0*/  SHFL.IDX PT, R3, R18, RZ, 0x181f ;  /* 0x00181fff12037589 */ /* 0x000ee400000e0000 */
        /* <DEDUP_REMOVED lines=11> */
[----:B------:R-:W-:Y:S01]  /*23b0*/  IADD3 R19, P3, R68, R19, RZ ;  /* 0x0000001344137210 */ /* 0x000fe20007f7e0ff */
        /* <DEDUP_REMOVED lines=136> */
[----:B------:R-:W2:Y:S01]  /*2c40*/  S2R R25, SR_TID.X ;  /* 0x0000000000197919 */ /* 0x000ea20000002100 */
[----:B------:R-:W-:-:S04]  /*2c50*/  DEPBAR.LE SB0, 0x1 ;  /* 0x000080400000791a */ /* 0x000fc80000000000 */
[----:B------:R-:W-:Y:S01]  /*2c60*/  BAR.SYNC.DEFER_BLOCKING 0x0 ;  /* 0x0000000000007b1d */ /* 0x000fe20000010000 */
[----:B------:R-:W-:Y:S01]  /*2c70*/  IMAD.IADD R7, R9, 0x1, R7 ;  /* 0x0000000109077824 */ /* 0x000fe200078e0207 */
[----:B--2---:R-:W-:-:S03]  /*2c80*/  ISETP.GT.AND P4, PT, R25, 0x7f, PT ;  /* 0x0000007f1900780c */ /* 0x004fc60003f84270 */
[----:B------:R-:W-:Y:S01]  /*2c90*/  IMAD R0, R7, 0x30, RZ ;  /* 0x0000003007007824 */ /* 0x000fe200078e02ff */
[----:B------:R-:W-:-:S03]  /*2ca0*/  LEA R6, P1, R4, c[0x0][0x1f8], 0x1 ;  /* 0x00007e0004067a11 */ /* 0x000fc600078208ff */
[----:B------:R-:W-:Y:S01]  /*2cb0*/  IMAD.IADD R0, R5, 0x1, R0 ;  /* 0x0000000105007824 */ /* 0x000fe200078e0200 */
[----:B------:R-:W-:Y:S04]  /*2cc0*/  LDSM.16.M88.4 R160, [R242] ;  /* 0x00000000f2a0783b */ /* 0x000fe80000000200 */
[----:B------:R-:W-:Y:S04]  /*2cd0*/  LDSM.16.M88.4 R164, [R243] ;  /* 0x00000000f3a4783b */ /* 0x000fe80000000200 */
[----:B------:R-:W-:Y:S04]  /*2ce0*/  LDSM.16.M88.4 R180, [R245] ;  /* 0x00000000f5b4783b */ /* 0x000fe80000000200 */
[----:B------:R-:W-:Y:S04]  /*2cf0*/  LDSM.16.M88.4 R184, [R244] ;  /* 0x00000000f4b8783b */ /* 0x000fe80000000200 */
        /* <DEDUP_REMOVED lines=13> */
[----:B------:R-:W-:Y:S01]  /*2dd0*/  LEA.HI.X R7, R4, c[0x0][0x1fc], R0, 0x1, P1 ;  /* 0x00007f0004077a11 */ /* 0x000fe200008f0c00 */
[----:B------:R-:W-:Y:S01]  /*2de0*/  @!P4 IMAD.MOV.U32 R0, RZ, RZ, c[0x0][0x208] ;  /* 0x00008200ff00c624 */ /* 0x000fe200078e00ff */
[----:B-1----:R-:W-:Y:S01]  /*2df0*/  SEL R3, RZ, 0xffffffff, P2 ;  /* 0xffffffffff037807 */ /* 0x002fe20001000000 */
[----:B------:R-:W-:Y:S01]  /*2e00*/  @!P4 IMAD.MOV.U32 R2, RZ, RZ, c[0x0][0x20c] ;  /* 0x00008300ff02c624 */ /* 0x000fe200078e00ff */
[----:B------:R-:W-:-:S02]  /*2e10*/  SEL R4, RZ, 0x1, P5 ;  /* 0x00000001ff047807 */ /* 0x000fc40002800000 */
[----:B------:R-:W-:Y:S01]  /*2e20*/  @!P4 LEA R8, P0, R0, R6, 0x6 ;  /* 0x000000060008c211 */ /* 0x000fe200078030ff */
[----:B------:R-:W-:-:S03]  /*2e30*/  IMAD.SHL.U32 R3, R3, 0x2, RZ ;  /* 0x0000000203037824 */ /* 0x000fc600078e00ff */
[----:B------:R-:W-:Y:S02]  /*2e40*/  @!P4 LEA.HI.X R9, R0, R7, R2, 0x6, P0 ;  /* 0x000000070009c211 */ /* 0x000fe400000f3402 */
[----:B------:R-:W-:Y:S02]  /*2e50*/  LOP3.LUT R4, R3, 0x2, R4, 0xe2, !PT ;  /* 0x0000000203047812 */ /* 0x000fe400078ee204 */
[----:B------:R-:W-:Y:S02]  /*2e60*/  SEL R0, RZ, 0x4, P3 ;  /* 0x00000004ff007807 */ /* 0x000fe40001800000 */
[----:B------:R-:W-:Y:S01]  /*2e70*/  SEL R2, RZ, 0x8, P6 ;  /* 0x00000008ff027807 */ /* 0x000fe20003000000 */
[----:B------:R-:W-:-:S04]  /*2e80*/  DEPBAR.LE SB0, 0x0 ;  /* 0x000080000000791a */ /* 0x000fc80000000000 */
[----:B------:R-:W-:Y:S01]  /*2e90*/  BAR.SYNC.DEFER_BLOCKING 0x0 ;  /* 0x0000000000007b1d */ /* 0x000fe20000010000 */
[----:B------:R-:W-:Y:S01]  /*2ea0*/  LOP3.LUT R4, R2, R4, R0, 0xfe, !PT ;  /* 0x0000000402047212 */ /* 0x000fe200078efe00 */
[----:B------:R-:W-:Y:S01]  /*2eb0*/  IMAD.MOV.U32 R5, RZ, RZ, 0x40 ;  /* 0x00000040ff057424 */ /* 0x000fe200078e00ff */
[C---:B------:R-:W-:Y:S02]  /*2ec0*/  LOP3.LUT P5, RZ, R247.reuse, 0x2, RZ, 0xc0, !PT ;  /* 0x00000002f7ff7812 */ /* 0x040fe400078ac0ff */
[----:B------:R-:W-:Y:S02]  /*2ed0*/  LOP3.LUT P0, RZ, R247, 0x4, RZ, 0xc0, !PT ;  /* 0x00000004f7ff7812 */ /* 0x000fe4000780c0ff */
[----:B------:R-:W-:Y:S02]  /*2ee0*/  IADD3 R2, R14, R24, -R68 ;  /* 0x000000180e027210 */ /* 0x000fe40007ffe844 */
[----:B------:R-:W-:Y:S02]  /*2ef0*/  LOP3.LUT P4, RZ, R4, 0x1, RZ, 0xc0, !PT ;  /* 0x0000000104ff7812 */ /* 0x000fe4000788c0ff */
[----:B------:R-:W-:-:S02]  /*2f00*/  SEL R0, R5, 0xffffffc0, !P0 ;  /* 0xffffffc005007807 */ /* 0x000fc40004000000 */
[----:B------:R-:W-:Y:S02]  /*2f10*/  ISETP.LT.OR P0, PT, R2, 0x1, !P4 ;  /* 0x000000010200780c */ /* 0x000fe40006701670 */
[C---:B------:R-:W-:Y:S01]  /*2f20*/  IADD3 R240, R134.reuse, 0x20, RZ ;  /* 0x0000002086f07810 */ /* 0x040fe20007ffe0ff */
[----:B------:R-:W-:Y:S04]  /*2f30*/  STL.64 [R1+0x18], R66 ;  /* 0x0000184201007387 */ /* 0x000fe80000100a00 */
[----:B------:R-:W-:Y:S01]  /*2f40*/  IMAD.MOV.U32 R3, RZ, RZ, R240 ;  /* 0x000000ffff037224 */ /* 0x000fe200078e00f0 */
[----:B------:R-:W-:Y:S01]  /*2f50*/  @P5 IADD3 R3, R134, -0x20, RZ ;  /* 0xffffffe086035810 */ /* 0x000fe20007ffe0ff */
[----:B------:R-:W-:Y:S01]  /*2f60*/  STL.64 [R1+0x20], R18 ;  /* 0x0000201201007387 */ /* 0x000fe20000100a00 */
[----:B------:R-:W-:-:S03]  /*2f70*/  LOP3.LUT P3, RZ, R4, 0x2, RZ, 0xc0, !PT ;  /* 0x0000000204ff7812 */ /* 0x000fc6000786c0ff */
[----:B------:R-:W-:Y:S04]  /*2f80*/  STL.64 [R1+0x8], R64 ;  /* 0x0000084001007387 */ /* 0x000fe80000100a00 */
[----:B------:R-:W-:Y:S04]  /*2f90*/  STL.64 [R1+0x10], R16 ;  /* 0x0000101001007387 */ /* 0x000fe80000100a00 */
[----:B------:R-:W-:Y:S04]  /*2fa0*/  LDSM.16.M88.4 R20, [R3] ;  /* 0x000000000314783b */ /* 0x000fe80000000200 */
[----:B------:R-:W-:Y:S04]  /*2fb0*/  LDSM.16.M88.4 R32, [R3+0x800] ;  /* 0x000800000320783b */ /* 0x000fe80000000200 */
[----:B------:R-:W-:Y:S04]  /*2fc0*/  LDSM.16.M88.4 R36, [R3+0x1000] ;  /* 0x001000000324783b */ /* 0x000fe80000000200 */
[----:B------:R-:W1:Y:S04]  /*2fd0*/  LDSM.16.M88.4 R12, [R134] ;  /* 0x00000000860c783b */ /* 0x000e680000000200 */
[----:B------:R-:W-:Y:S04]  /*2fe0*/  LDSM.16.M88.4 R16, [R134+0x800] ;  /* 0x000800008610783b */ /* 0x000fe80000000200 */
[----:B------:R-:W2:Y:S04]  /*2ff0*/  LDSM.16.M88.4 R28, [R134+0x1000] ;  /* 0x00100000861c783b */ /* 0x000ea80000000200 */
        /* <DEDUP_REMOVED lines=16> */
[C---:B------:R-:W-:Y:S01]  /*3100*/  @!P4 ISETP.LT.OR P0, PT, R2.reuse, 0x21, !P3 ;  /* 0x000000210200c80c */ /* 0x040fe20005f01670 */
[C---:B-1----:R-:W-:Y:S11]  /*3110*/  HMMA.16816.F32 R4, R160.reuse, R12, RZ ;  /* 0x0000000ca004723c */ /* 0x042ff600000018ff */
[----:B------:R-:W-:Y:S01]  /*3120*/  @!UPT UIADD3 URZ, URZ, URZ, URZ ;  /* 0x0000003f3f3ff290 */ /* 0x000fe2000fffe03f */
[----:B------:R3:W-:Y:S01]  /*3130*/  @!P4 LDGSTS.E.BYPASS.LTC128B.128 [R248+0x6880], [R8.64+0x80], !P0 ;  /* 0x0688008008f8cfae */ /* 0x0007e2000c101d46 */
[C---:B------:R-:W-:Y:S01]  /*3140*/  @!P4 ISETP.LT.OR P0, PT, R2.reuse, 0x21, !P2 ;  /* 0x000000210200c80c */ /* 0x040fe20005701670 */
[----:B--2---:R-:W-:Y:S11]  /*3150*/  HMMA.16816.F32 R24, R160, R28, RZ ;  /* 0x0000001ca018723c */ /* 0x004ff600000018ff */
[----:B------:R-:W-:Y:S01]  /*3160*/  @!UPT UIADD3 URZ, URZ, URZ, URZ ;  /* 0x0000003f3f3ff290 */ /* 0x000fe2000fffe03f */
[----:B------:R3:W-:Y:S01]  /*3170*/  @!P4 LDGSTS.E.BYPASS.LTC128B.128 [R248+0x8080], [R8.64+0x100], !P0 ;  /* 0x0808010008f8cfae */ /* 0x0007e2000c101d46 */
[----:B------:R-:W-:Y:S01]  /*3180*/  @!P4 ISETP.LT.OR P0, PT, R2, 0x21, !P1 ;  /* 0x000000210200c80c */ /* 0x000fe20004f01670 */
[----:B------:R-:W-:Y:S01]  /*3190*/  HMMA.16816.F32 R52, R164, R20, R4 ;  /* 0x00000014a434723c */ /* 0x000fe20000001804 */
[----:B------:R-:W-:-:S07]  /*31a0*/  IMAD.IADD R2, R134, 0x1, R0 ;  /* 0x0000000186027824 */ /* 0x000fce00078e0200 */
[C---:B------:R-:W-:Y:S04]  /*31b0*/  HMMA.16816.F32 R4, R160.reuse, R14, RZ ;  /* 0x0000000ea004723c */ /* 0x040fe800000018ff */
[----:B------:R3:W-:Y:S04]  /*31c0*/  @!P4 LDGSTS.E.BYPASS.LTC128B.128 [R248+0x9880], [R8.64+0x180], !P0 ;  /* 0x0988018008f8cfae */ /* 0x0007e8000c101d46 */
[C---:B------:R-:W-:Y:S01]  /*31d0*/  HMMA.16816.F32 R12, R160.reuse, R16, RZ ;  /* 0x00000010a00c723c */ /* 0x040fe200000018ff */
[----:B------:R-:W-:Y:S04]  /*31e0*/  LDSM.16.M88.4 R44, [R2+0x800] ;  /* 0x00080000022c783b */ /* 0x000fe80000000200 */
[----:B------:R-:W-:Y:S03]  /*31f0*/  LDSM.16.M88.4 R48, [R2+0x1000] ;  /* 0x001000000230783b */ /* 0x000fe60000000200 */
[C---:B------:R-:W-:Y:S01]  /*3200*/  HMMA.16816.F32 R16, R160.reuse, R18, RZ ;  /* 0x00000012a010723c */ /* 0x040fe200000018ff */
[----:B------:R-:W-:Y:S01]  /*3210*/  @P5 IADD3 R240, R134, -0x20, RZ ;  /* 0xffffffe086f05810 */ /* 0x000fe20007ffe0ff */
[----:B------:R-:W0:Y:S06]  /*3220*/  LDGDEPBAR ;  /* 0x00000000000079af */ /* 0x000e2c0000000000 */
[----:B------:R-:W-:Y:S01]  /*3230*/  HMMA.16816.F32 R28, R160, R30, RZ ;  /* 0x0000001ea01c723c */ /* 0x000fe200000018ff */
[----:B---3--:R-:W1:Y:S07]  /*3240*/  LDSM.16.M88.4 R8, [R2] ;  /* 0x000000000208783b */ /* 0x008e6e0000000200 */
[----:B------:R-:W-:Y:S01]  /*3250*/  HMMA.16816.F32 R4, R164, R22, R4 ;  /* 0x00000016a404723c */ /* 0x000fe20000001804 */
[----:B------:R-:W-:-:S05]  /*3260*/  IMAD.IADD R135, R0, 0x1, R240 ;  /* 0x0000000100877824 */ /* 0x000fca00078e02f0 */
[----:B------:R-:W-:Y:S02]  /*3270*/  LDSM.16.M88.4 R40, [R135+0x800] ;  /* 0x000800008728783b */ /* 0x000fe40000000200 */
[C---:B------:R-:W-:Y:S02]  /*3280*/  HMMA.16816.F32 R12, R164.reuse, R32, R12 ;  /* 0x00000020a40c723c */ /* 0x040fe4000000180c */
[----:B------:R-:W-:Y:S06]  /*3290*/  LDSM.16.M88.4 R56, [R135+0x1000] ;  /* 0x001000008738783b */ /* 0x000fec0000000200 */
[C---:B------:R-:W-:Y:S01]  /*32a0*/  HMMA.16816.F32 R16, R164.reuse, R34, R16 ;  /* 0x00000022a410723c */ /* 0x040fe20000001810 */
[----:B------:R-:W2:Y:S07]  /*32b0*/  LDSM.16.M88.4 R32, [R135] ;  /* 0x000000008720783b */ /* 0x000eae0000000200 */
[C---:B------:R-:W-:Y:S08]  /*32c0*/  HMMA.16816.F32 R20, R164.reuse, R36, R24 ;  /* 0x00000024a414723c */ /* 0x040ff00000001818 */
[----:B------:R-:W-:Y:S01]  /*32d0*/  HMMA.16816.F32 R24, R164, R38, R28 ;  /* 0x00000026a418723c */ /* 0x000fe2000000181c */
[----:B------:R-:W3:Y:S07]  /*32e0*/  LDSM.16.M88.4 R36, [R134+0x1800] ;  /* 0x001800008624783b */ /* 0x000eee0000000200 */
[C---:B-1----:R-:W-:Y:S01]  /*32f0*/  HMMA.16816.F32 R28, R180.reuse, R8, R52 ;  /* 0x00000008b41c723c */ /* 0x042fe20000001834 */
[----:B------:R-:W-:Y:S07]  /*3300*/  LDSM.16.M88.4 R52, [R240+0x2800] ;  /* 0x00280000f034783b */ /* 0x000fee0000000200 */
[C---:B------:R-:W-:Y:S01]  /*3310*/  HMMA.16816.F32 R4, R180.reuse, R10, R4 ;  /* 0x0000000ab404723c */ /* 0x040fe20000001804 */
[----:B------:R-:W-:Y:S07]  /*3320*/  LDSM.16.M88.4 R8, [R240+0x1800] ;  /* 0x00180000f008783b */ /* 0x000fee0000000200 */
[C---:B------:R-:W-:Y:S08]  /*3330*/  HMMA.16816.F32 R12, R180.reuse, R44, R12 ;  /* 0x0000002cb40c723c */ /* 0x040ff0000000180c */
[C---:B------:R-:W-:Y:S01]  /*3340*/  HMMA.16816.F32 R16, R180.reuse, R46, R16 ;  /* 0x0000002eb410723c */ /* 0x040fe20000001810 */
[----:B------:R-:W1:Y:S07]  /*3350*/  LDSM.16.M88.4 R44, [R134+0x2000] ;  /* 0x00200000862c783b */ /* 0x000e6e0000000200 */
[C---:B------:R-:W-:Y:S08]  /*3360*/  HMMA.16816.F32 R20, R180.reuse, R48, R20 ;  /* 0x00000030b414723c */ /* 0x040ff00000001814 */
[----:B------:R-:W-:Y:S01]  /*3370*/  HMMA.16816.F32 R24, R180, R50, R24 ;  /* 0x00000032b418723c */ /* 0x000fe20000001818 */
[----:B------:R-:W4:Y:S07]  /*3380*/  LDSM.16.M88.4 R48, [R134+0x2800] ;  /* 0x002800008630783b */ /* 0x000f2e0000000200 */
[C---:B--2---:R-:W-:Y:S08]  /*3390*/  HMMA.16816.F32 R28, R184.reuse, R32, R28 ;  /* 0x00000020b81c723c */ /* 0x044ff0000000181c */
[C---:B------:R-:W-:Y:S01]  /*33a0*/  HMMA.16816.F32 R4, R184.reuse, R34, R4 ;  /* 0x00000022b804723c */ /* 0x040fe20000001804 */
[----:B------:R-:W-:Y:S07]  /*33b0*/  LDSM.16.M88.4 R32, [R2+0x1800] ;  /* 0x001800000220783b */ /* 0x000fee0000000200 */
[C---:B------:R-:W-:Y:S08]  /*33c0*/  HMMA.16816.F32 R12, R184.reuse, R40, R12 ;  /* 0x00000028b80c723c */ /* 0x040ff0000000180c */
[C---:B------:R-:W-:Y:S01]  /*33d0*/  HMMA.16816.F32 R16, R184.reuse, R42, R16 ;  /* 0x0000002ab810723c */ /* 0x040fe20000001810 */
[----:B------:R-:W2:Y:S07]  /*33e0*/  LDSM.16.M88.4 R40, [R240+0x2000] ;  /* 0x00200000f028783b */ /* 0x000eae0000000200 */
[C---:B------:R-:W-:Y:S08]  /*33f0*/  HMMA.16816.F32 R20, R184.reuse, R56, R20 ;  /* 0x00000038b814723c */ /* 0x040ff00000001814 */
[----:B------:R-:W-:Y:S01]  /*3400*/  HMMA.16816.F32 R24, R184, R58, R24 ;  /* 0x0000003ab818723c */ /* 0x000fe20000001818 */
[----:B------:R-:W-:Y:S07]  /*3410*/  LDSM.16.M88.4 R56, [R135+0x4000] ;  /* 0x004000008738783b */ /* 0x000fee0000000200 */
[C---:B---3--:R-:W-:Y:S08]  /*3420*/  HMMA.16816.F32 R28, R188.reuse, R36, R28 ;  /* 0x00000024bc1c723c */ /* 0x048ff0000000181c */
[C---:B------:R-:W-:Y:S01]  /*3430*/  HMMA.16816.F32 R4, R188.reuse, R38, R4 ;  /* 0x00000026bc04723c */ /* 0x040fe20000001804 */
[----:B------:R-:W-:Y:S07]  /*3440*/  LDSM.16.M88.4 R36, [R135+0x2000] ;  /* 0x002000008724783b */ /* 0x000fee0000000200 */
[C---:B-1----:R-:W-:Y:S08]  /*3450*/  HMMA.16816.F32 R12, R188.reuse, R44, R12 ;  /* 0x0000002cbc0c723c */ /* 0x042ff0000000180c */
[C---:B------:R-:W-:Y:S01]  /*3460*/  HMMA.16816.F32 R16, R188.reuse, R46, R16 ;  /* 0x0000002ebc10723c */ /* 0x040fe20000001810 */
[----:B------:R-:W1:Y:S07]  /*3470*/  LDSM.16.M88.4 R44, [R2+0x2000] ;  /* 0x00200000022c783b */ /* 0x000e6e0000000200 */
[C---:B----4-:R-:W-:Y:S08]  /*3480*/  HMMA.16816.F32 R20, R188.reuse, R48, R20 ;  /* 0x00000030bc14723c */ /* 0x050ff00000001814 */
[----:B------:R-:W-:Y:S01]  /*3490*/  HMMA.16816.F32 R24, R188, R50, R24 ;  /* 0x00000032bc18723c */ /* 0x000fe20000001818 */
[----:B------:R-:W3:Y:S07]  /*34a0*/  LDSM.16.M88.4 R48, [R2+0x2800] ;  /* 0x002800000230783b */ /* 0x000eee0000000200 */
[C---:B------:R-:W-:Y:S08]  /*34b0*/  HMMA.16816.F32 R28, R192.reuse, R8, R28 ;  /* 0x00000008c01c723c */ /* 0x040ff0000000181c */
[C---:B------:R-:W-:Y:S01]  /*34c0*/  HMMA.16816.F32 R4, R192.reuse, R10, R4 ;  /* 0x0000000ac004723c */ /* 0x040fe20000001804 */
[----:B------:R-:W4:Y:S07]  /*34d0*/  LDSM.16.M88.4 R8, [R135+0x1800] ;  /* 0x001800008708783b */ /* 0x000f2e0000000200 */
[C---:B--2---:R-:W-:Y:S08]  /*34e0*/  HMMA.16816.F32 R12, R192.reuse, R40, R12 ;  /* 0x00000028c00c723c */ /* 0x044ff0000000180c */
[C---:B------:R-:W-:Y:S01]  /*34f0*/  HMMA.16816.F32 R16, R192.reuse, R42, R16 ;  /* 0x0000002ac010723c */ /* 0x040fe20000001810 */
[----:B------:R-:W-:Y:S07]  /*3500*/  LDSM.16.M88.4 R40, [R134+0x3800] ;  /* 0x003800008628783b */ /* 0x000fee0000000200 */
[C---:B------:R-:W-:Y:S08]  /*3510*/  HMMA.16816.F32 R20, R192.reuse, R52, R20 ;  /* 0x00000034c014723c */ /* 0x040ff00000001814 */
[----:B------:R-:W-:Y:S01]  /*3520*/  HMMA.16816.F32 R24, R192, R54, R24 ;  /* 0x00000036c018723c */ /* 0x000fe20000001818 */
[----:B------:R-:W2:Y:S07]  /*3530*/  LDSM.16.M88.4 R52, [R135+0x2800] ;  /* 0x002800008734783b */ /* 0x000eae0000000200 */
[C---:B------:R-:W-:Y:S08]  /*3540*/  HMMA.16816.F32 R28, R196.reuse, R32, R28 ;  /* 0x00000020c41c723c */ /* 0x040ff0000000181c */
[C---:B------:R-:W-:Y:S01]  /*3550*/  HMMA.16816.F32 R4, R196.reuse, R34, R4 ;  /* 0x00000022c404723c */ /* 0x040fe20000001804 */
[----:B------:R-:W5:Y:S07]  /*3560*/  LDSM.16.M88.4 R32, [R134+0x3000] ;  /* 0x003000008620783b */ /* 0x000f6e0000000200 */
[C---:B-1----:R-:W-:Y:S08]  /*3570*/  HMMA.16816.F32 R12, R196.reuse, R44, R12 ;  /* 0x0000002cc40c723c */ /* 0x042ff0000000180c */
[C---:B------:R-:W-:Y:S01]  /*3580*/  HMMA.16816.F32 R16, R196.reuse, R46, R16 ;  /* 0x0000002ec410723c */ /* 0x040fe20000001810 */
[----:B------:R-:W1:Y:S07]  /*3590*/  LDSM.16.M88.4 R44, [R134+0x4000] ;  /* 0x00400000862c783b */ /* 0x000e6e0000000200 */
[C---:B---3--:R-:W-:Y:S08]  /*35a0*/  HMMA.16816.F32 R20, R196.reuse, R48, R20 ;  /* 0x00000030c414723c */ /* 0x048ff00000001814 */
[----:B------:R-:W-:Y:S01]  /*35b0*/  HMMA.16816.F32 R24, R196, R50, R24 ;  /* 0x00000032c418723c */ /* 0x000fe20000001818 */
[----:B------:R-:W-:Y:S07]  /*35c0*/  LDSM.16.M88.4 R48, [R2+0x4000] ;  /* 0x004000000230783b */ /* 0x000fee0000000200 */
[C---:B----4-:R-:W-:Y:S08]  /*35d0*/  HMMA.16816.F32 R28, R200.reuse, R8, R28 ;  /* 0x00000008c81c723c */ /* 0x050ff0000000181c */
[C---:B------:R-:W-:Y:S01]  /*35e0*/  HMMA.16816.F32 R4, R200.reuse, R10, R4 ;  /* 0x0000000ac804723c */ /* 0x040fe20000001804 */
[----:B------:R-:W3:Y:S07]  /*35f0*/  LDSM.16.M88.4 R8, [R240+0x3000] ;  /* 0x00300000f008783b */ /* 0x000eee0000000200 */
[C---:B------:R-:W-:Y:S08]  /*3600*/  HMMA.16816.F32 R12, R200.reuse, R36, R12 ;  /* 0x00000024c80c723c */ /* 0x040ff0000000180c */
[C---:B------:R-:W-:Y:S01]  /*3610*/  HMMA.16816.F32 R16, R200.reuse, R38, R16 ;  /* 0x00000026c810723c */ /* 0x040fe20000001810 */
[----:B------:R-:W4:Y:S07]  /*3620*/  LDSM.16.M88.4 R36, [R240+0x3800] ;  /* 0x00380000f024783b */ /* 0x000f2e0000000200 */
[C---:B--2---:R-:W-:Y:S08]  /*3630*/  HMMA.16816.F32 R20, R200.reuse, R52, R20 ;  /* 0x00000034c814723c */ /* 0x044ff00000001814 */
[----:B------:R-:W-:Y:S01]  /*3640*/  HMMA.16816.F32 R24, R200, R54, R24 ;  /* 0x00000036c818723c */ /* 0x000fe20000001818 */
[----:B------:R-:W2:Y:S07]  /*3650*/  LDSM.16.M88.4 R52, [R240+0x4000] ;  /* 0x00400000f034783b */ /* 0x000eae0000000200 */
[C---:B-----5:R-:W-:Y:S08]  /*3660*/  HMMA.16816.F32 R28, R204.reuse, R32, R28 ;  /* 0x00000020cc1c723c */ /* 0x060ff0000000181c */
[C---:B------:R-:W-:Y:S01]  /*3670*/  HMMA.16816.F32 R4, R204.reuse, R34, R4 ;  /* 0x00000022cc04723c */ /* 0x040fe20000001804 */
[----:B------:R-:W5:Y:S07]  /*3680*/  LDSM.16.M88.4 R32, [R2+0x3000] ;  /* 0x003000000220783b */ /* 0x000f6e0000000200 */
[C---:B------:R-:W-:Y:S08]  /*3690*/  HMMA.16816.F32 R12, R204.reuse, R40, R12 ;  /* 0x00000028cc0c723c */ /* 0x040ff0000000180c */
[C---:B------:R-:W-:Y:S01]  /*36a0*/  HMMA.16816.F32 R16, R204.reuse, R42, R16 ;  /* 0x0000002acc10723c */ /* 0x040fe20000001810 */
[----:B------:R-:W-:Y:S07]  /*36b0*/  LDSM.16.M88.4 R40, [R135+0x3800] ;  /* 0x003800008728783b */ /* 0x000fee0000000200 */
[C---:B-1----:R-:W-:Y:S08]  /*36c0*/  HMMA.16816.F32 R20, R204.reuse, R44, R20 ;  /* 0x0000002ccc14723c */ /* 0x042ff00000001814 */
[----:B------:R-:W-:Y:S01]  /*36d0*/  HMMA.16816.F32 R24, R204, R46, R24 ;  /* 0x0000002ecc18723c */ /* 0x000fe20000001818 */
        /* <DEDUP_REMOVED lines=10> */
[C---:B-----5:R-:W-:Y:S08]  /*3780*/  HMMA.16816.F32 R28, R212.reuse, R32, R28 ;  /* 0x00000020d41c723c */ /* 0x060ff0000000181c */
[C---:B------:R-:W-:Y:S01]  /*3790*/  HMMA.16816.F32 R4, R212.reuse, R34, R4 ;  /* 0x00000022d404723c */ /* 0x040fe20000001804 */
[----:B------:R-:W-:Y:S07]  /*37a0*/  LDSM.16.M88.4 R32, [R240+0x4800] ;  /* 0x00480000f020783b */ /* 0x000fee0000000200 */
[C---:B-1----:R-:W-:Y:S08]  /*37b0*/  HMMA.16816.F32 R12, R212.reuse, R44, R12 ;  /* 0x0000002cd40c723c */ /* 0x042ff0000000180c */
[C---:B------:R-:W-:Y:S01]  /*37c0*/  HMMA.16816.F32 R16, R212.reuse, R46, R16 ;  /* 0x0000002ed410723c */ /* 0x040fe20000001810 */
[----:B------:R-:W-:Y:S07]  /*37d0*/  LDSM.16.M88.4 R44, [R240+0x5000] ;  /* 0x00500000f02c783b */ /* 0x000fee0000000200 */
[C---:B------:R-:W-:Y:S08]  /*37e0*/  HMMA.16816.F32 R20, R212.reuse, R48, R20 ;  /* 0x00000030d414723c */ /* 0x040ff00000001814 */
[----:B------:R-:W-:Y:S01]  /*37f0*/  HMMA.16816.F32 R24, R212, R50, R24 ;  /* 0x00000032d418723c */ /* 0x000fe20000001818 */
[----:B------:R-:W1:Y:S07]  /*3800*/  LDSM.16.M88.4 R48, [R134+0x5000] ;  /* 0x005000008630783b */ /* 0x000e6e0000000200 */
[C---:B---3--:R-:W-:Y:S08]  /*3810*/  HMMA.16816.F32 R28, R216.reuse, R8, R28 ;  /* 0x00000008d81c723c */ /* 0x048ff0000000181c */
[C---:B------:R-:W-:Y:S08]  /*3820*/  HMMA.16816.F32 R8, R216.reuse, R10, R4 ;  /* 0x0000000ad808723c */ /* 0x040ff00000001804 */
[C---:B------:R-:W-:Y:S08]  /*3830*/  HMMA.16816.F32 R4, R216.reuse, R40, R12 ;  /* 0x00000028d804723c */ /* 0x040ff0000000180c */
[C---:B------:R-:W-:Y:S01]  /*3840*/  HMMA.16816.F32 R16, R216.reuse, R42, R16 ;  /* 0x0000002ad810723c */ /* 0x040fe20000001810 */
[----:B------:R-:W-:Y:S07]  /*3850*/  LDSM.16.M88.4 R40, [R2+0x4800] ;  /* 0x004800000228783b */ /* 0x000fee0000000200 */
[C---:B------:R-:W-:Y:S08]  /*3860*/  HMMA.16816.F32 R20, R216.reuse, R56, R20 ;  /* 0x00000038d814723c */ /* 0x040ff00000001814 */
[----:B------:R-:W-:Y:S01]  /*3870*/  HMMA.16816.F32 R24, R216, R58, R24 ;  /* 0x0000003ad818723c */ /* 0x000fe20000001818 */
[----:B------:R-:W2:Y:S07]  /*3880*/  LDSM.16.M88.4 R56, [R240+0x5800] ;  /* 0x00580000f038783b */ /* 0x000eae0000000200 */
[C---:B----4-:R-:W-:Y:S08]  /*3890*/  HMMA.16816.F32 R12, R220.reuse, R38, R8 ;  /* 0x00000026dc0c723c */ /* 0x050ff00000001808 */
[C---:B------:R-:W-:Y:S01]  /*38a0*/  HMMA.16816.F32 R28, R220.reuse, R36, R28 ;  /* 0x00000024dc1c723c */ /* 0x040fe2000000181c */
[----:B------:R-:W-:Y:S07]  /*38b0*/  LDSM.16.M88.4 R36, [R135+0x5000] ;  /* 0x005000008724783b */ /* 0x000fee0000000200 */
[C---:B-1----:R-:W-:Y:S08]  /*38c0*/  HMMA.16816.F32 R8, R220.reuse, R48, R4 ;  /* 0x00000030dc08723c */ /* 0x042ff00000001804 */
[C---:B------:R-:W-:Y:S01]  /*38d0*/  HMMA.16816.F32 R4, R220.reuse, R50, R16 ;  /* 0x00000032dc04723c */ /* 0x040fe20000001810 */
[----:B------:R-:W1:Y:S07]  /*38e0*/  LDSM.16.M88.4 R48, [R2+0x5000] ;  /* 0x005000000230783b */ /* 0x000e6e0000000200 */
[C---:B------:R-:W-:Y:S08]  /*38f0*/  HMMA.16816.F32 R20, R220.reuse, R52, R20 ;  /* 0x00000034dc14723c */ /* 0x040ff00000001814 */
[----:B------:R-:W-:Y:S01]  /*3900*/  HMMA.16816.F32 R24, R220, R54, R24 ;  /* 0x00000036dc18723c */ /* 0x000fe20000001818 */
[----:B------:R-:W3:Y:S07]  /*3910*/  LDSM.16.M88.4 R52, [R2+0x5800] ;  /* 0x005800000234783b */ /* 0x000eee0000000200 */
[C---:B------:R-:W-:Y:S08]  /*3920*/  HMMA.16816.F32 R16, R224.reuse, R34, R12 ;  /* 0x00000022e010723c */ /* 0x040ff0000000180c */
[C---:B------:R-:W-:Y:S01]  /*3930*/  HMMA.16816.F32 R28, R224.reuse, R32, R28 ;  /* 0x00000020e01c723c */ /* 0x040fe2000000181c */
[----:B------:R-:W4:Y:S07]  /*3940*/  LDSM.16.M88.4 R32, [R135+0x4800] ;  /* 0x004800008720783b */ /* 0x000f2e0000000200 */
[C---:B------:R-:W-:Y:S08]  /*3950*/  HMMA.16816.F32 R12, R224.reuse, R44, R8 ;  /* 0x0000002ce00c723c */ /* 0x040ff00000001808 */
[----:B------:R-:W-:Y:S01]  /*3960*/  HMMA.16816.F32 R8, R224, R46, R4 ;  /* 0x0000002ee008723c */ /* 0x000fe20000001804 */
[----:B------:R-:W5:Y:S01]  /*3970*/  LDSM.16.M88.4 R44, [R135+0x5800] ;  /* 0x00580000872c783b */ /* 0x000f620000000200 */
[----:B------:R-:W-:Y:S01]  /*3980*/  ISETP.GT.AND P0, PT, R61, R249, PT ;  /* 0x000000f93d00720c */ /* 0x000fe20003f04270 */
[----:B------:R-:W-:-:S05]  /*3990*/  DEPBAR.LE SB0, 0x0 ;  /* 0x000080000000791a */ /* 0x000fca0000000000 */
[C---:B--2---:R-:W-:Y:S08]  /*39a0*/  HMMA.16816.F32 R4, R224.reuse, R56, R20 ;  /* 0x00000038e004723c */ /* 0x044ff00000001814 */
[----:B------:R-:W-:Y:S08]  /*39b0*/  HMMA.16816.F32 R24, R224, R58, R24 ;  /* 0x0000003ae018723c */ /* 0x000ff00000001818 */
[C---:B------:R-:W-:Y:S08]  /*39c0*/  HMMA.16816.F32 R20, R228.reuse, R42, R16 ;  /* 0x0000002ae414723c */ /* 0x040ff00000001810 */
[C---:B------:R-:W-:Y:S08]  /*39d0*/  HMMA.16816.F32 R28, R228.reuse, R40, R28 ;  /* 0x00000028e41c723c */ /* 0x040ff0000000181c */
[C---:B-1----:R-:W-:Y:S08]  /*39e0*/  HMMA.16816.F32 R16, R228.reuse, R48, R12 ;  /* 0x00000030e410723c */ /* 0x042ff0000000180c */
[C---:B------:R-:W-:Y:S08]  /*39f0*/  HMMA.16816.F32 R12, R228.reuse, R50, R8 ;  /* 0x00000032e40c723c */ /* 0x040ff00000001808 */
[C---:B---3--:R-:W-:Y:S08]  /*3a00*/  HMMA.16816.F32 R8, R228.reuse, R52, R4 ;  /* 0x00000034e408723c */ /* 0x048ff00000001804 */
[----:B------:R-:W-:Y:S08]  /*3a10*/  HMMA.16816.F32 R4, R228, R54, R24 ;  /* 0x00000036e404723c */ /* 0x000ff00000001818 */
[C---:B----4-:R-:W-:Y:S08]  /*3a20*/  HMMA.16816.F32 R40, R232.reuse, R32, R28 ;  /* 0x00000020e828723c */ /* 0x050ff0000000181c */
[C---:B------:R-:W-:Y:S08]  /*3a30*/  HMMA.16816.F32 R32, R232.reuse, R34, R20 ;  /* 0x00000022e820723c */ /* 0x040ff00000001814 */
[C---:B------:R-:W-:Y:S08]  /*3a40*/  HMMA.16816.F32 R20, R232.reuse, R36, R16 ;  /* 0x00000024e814723c */ /* 0x040ff00000001810 */
[C---:B------:R-:W-:Y:S08]  /*3a50*/  HMMA.16816.F32 R36, R232.reuse, R38, R12 ;  /* 0x00000026e824723c */ /* 0x040ff0000000180c */
[C---:B-----5:R-:W-:Y:S08]  /*3a60*/  HMMA.16816.F32 R28, R232.reuse, R44, R8 ;  /* 0x0000002ce81c723c */ /* 0x060ff00000001808 */
[----:B------:R-:W-:Y:S01]  /*3a70*/  HMMA.16816.F32 R24, R232, R46, R4 ;  /* 0x0000002ee818723c */ /* 0x000fe20000001804 */
[----:B------:R-:W-:Y:S06]  /*3a80*/  BAR.SYNC.DEFER_BLOCKING 0x0 ;  /* 0x0000000000007b1d */ /* 0x000fec0000010000 */
[----:B------:R-:W-:Y:S01]  /*3a90*/  @!UPT UIADD3 URZ, URZ, URZ, URZ ;  /* 0x0000003f3f3ff290 */ /* 0x000fe2000fffe03f */
[----:B------:R-:W-:Y:S11]  /*3aa0*/  @!P0 BRA `(.L_x_2613) ;  /* 0x0000026000008947 */ /* 0x000ff60003800000 */
[----:B------:R-:W-:Y:S02]  /*3ab0*/  IADD3 R3, -R68, 0x30, RZ ;  /* 0x0000003044037810 */ /* 0x000fe40007ffe1ff */
[----:B------:R-:W-:-:S02]  /*3ac0*/  IADD3 R0, R246, -0x2, RZ ;  /* 0xfffffffef6007810 */ /* 0x000fc40007ffe0ff */
[C---:B------:R-:W-:Y:S02]  /*3ad0*/  ISETP.GE.AND P0, PT, R3.reuse, 0x21, PT ;  /* 0x000000210300780c */ /* 0x040fe40003f06270 */
[----:B------:R-:W-:Y:S02]  /*3ae0*/  SHF.R.S32.HI R2, RZ, 0x1f, R0 ;  /* 0x0000001fff027819 */ /* 0x000fe40000011400 */
[----:B------:R-:W-:Y:S02]  /*3af0*/  ISETP.GE.AND P1, PT, R3, 0x1, PT ;  /* 0x000000010300780c */ /* 0x000fe40003f26270 */
[----:B------:R-:W-:Y:S01]  /*3b00*/  ISETP.GE.AND P5, PT, R62, c[0x0][0x1d4], PT ;  /* 0x000075003e007a0c */ /* 0x000fe20003fa6270 */
[----:B------:R-:W-:Y:S01]  /*3b10*/  IMAD R2, R2, c[0x0][0x1e0], RZ ;  /* 0x0000780002027a24 */ /* 0x000fe200078e02ff */
[----:B------:R-:W-:Y:S02]  /*3b20*/  ISETP.GE.AND P3, PT, R251, c[0x0][0x1d4], PT ;  /* 0x00007500fb007a0c */ /* 0x000fe40003f66270 */
[----:B------:R-:W-:Y:S01]  /*3b30*/  ISETP.GE.AND P4, PT, R252, c[0x0][0x1d4], PT ;  /* 0x00007500fc007a0c */ /* 0x000fe20003f86270 */
[----:B------:R-:W-:-:S02]  /*3b40*/  IMAD R4, R0, c[0x0][0x1e4], R2 ;  /* 0x0000790000047a24 */ /* 0x000fc400078e0202 */
[----:B------:R-:W-:Y:S02]  /*3b50*/  @P0 IMAD.MOV.U32 R5, RZ, RZ, c[0x0][0x1e0] ;  /* 0x00007800ff050624 */ /* 0x000fe400078e00ff */
        /* <DEDUP_REMOVED lines=27> */
.L_x_2613:
[----:B------:R-:W-:Y:S05]  /*3d10*/  BSYNC B0 ;  /* 0x0000000000007941 */ /* 0x000fea0003800000 */
.L_x_2612:
[----:B------:R-:W2:Y:S04]  /*3d20*/  LDL R0, [R1+0x3c] ;  /* 0x00003c0001007983 */ /* 0x000ea80000100800 */
[----:B------:R-:W-:Y:S04]  /*3d30*/  LDSM.16.MT88.4 R48, [R236+0x1800] ;  /* 0x00180000ec30783b */ /* 0x000fe80000004200 */
[----:B------:R-:W-:Y:S04]  /*3d40*/  LDSM.16.MT88.4 R76, [R238+0x1800] ;  /* 0x00180000ee4c783b */ /* 0x000fe80000004200 */
[----:B------:R-:W-:Y:S04]  /*3d50*/  LDSM.16.MT88.4 R44, [R241] ;  /* 0x00000000f12c783b */ /* 0x000fe80000004200 */
[----:B------:R-:W-:Y:S04]  /*3d60*/  LDSM.16.MT88.4 R56, [R236+0x2000] ;  /* 0x00200000ec38783b */ /* 0x000fe80000004200 */
[----:B------:R-:W-:Y:S04]  /*3d70*/  LDSM.16.MT88.4 R84, [R238+0x2000] ;  /* 0x00200000ee54783b */ /* 0x000fe80000004200 */
[----:B------:R-:W-:Y:S04]  /*3d80*/  LDSM.16.MT88.4 R72, [R238+0x800] ;  /* 0x00080000ee48783b */ /* 0x000fe80000004200 */
[----:B------:R-:W-:Y:S04]  /*3d90*/  LDSM.16.MT88.4 R64, [R237+0x800] ;  /* 0x00080000ed40783b */ /* 0x000fe80000004200 */
[----:B------:R-:W-:Y:S04]  /*3da0*/  STL [R1+0xb0], R162 ;  /* 0x0000b0a201007387 */ /* 0x000fe80000100800 */
[----:B------:R-:W-:Y:S04]  /*3db0*/  STL [R1+0xac], R161 ;  /* 0x0000aca101007387 */ /* 0x000fe80000100800 */
[----:B------:R-:W-:Y:S04]  /*3dc0*/  LDSM.16.MT88.4 R68, [R239+0x1800] ;  /* 0x00180000ef44783b */ /* 0x000fe80000004200 */
        /* <DEDUP_REMOVED lines=11> */
[----:B------:R-:W-:Y:S02]  /*3e80*/  ISETP.GT.AND P4, PT, R0, 0x9, PT ;  /* 0x000000090000780c */ /* 0x000fe40003f84270 */
[----:B------:R-:W-:Y:S02]  /*3e90*/  FSEL R6, R32, -INF , P0 ;  /* 0xff80000020067808 */ /* 0x000fe40000000000 */
[----:B-1----:R-:W-:Y:S02]  /*3ea0*/  FMNMX.FTZ R2, R8, R7, !PT ;  /* 0x0000000708027209 */ /* 0x002fe40007810000 */
        /* <DEDUP_REMOVED lines=28> */
[----:B------:R-:W-:Y:S02]  /*4070*/  FMNMX.FTZ R2, R105, R2, !PT ;  /* 0x0000000269027209 */ /* 0x000fe40007810000 */
[----:B------:R-:W-:Y:S02]  /*4080*/  FMNMX.FTZ R3, R18, R17, !PT ;  /* 0x0000001112037209 */ /* 0x000fe40007810000 */
[----:B------:R-:W-:Y:S02]  /*4090*/  FMNMX.FTZ R2, R104, R2, !PT ;  /* 0x0000000268027209 */ /* 0x000fe40007810000 */
[----:B------:R-:W-:Y:S02]  /*40a0*/  FSEL R15, R35, -INF , P4 ;  /* 0xff800000230f7808 */ /* 0x000fe40002000000 */
[----:B------:R-:W-:Y:S01]  /*40b0*/  FMNMX.FTZ R3, R16, R3, !PT ;  /* 0x0000000310037209 */ /* 0x000fe20007810000 */
[----:B------:R-:W1:Y:S01]  /*40c0*/  SHFL.BFLY PT, R20, R2, 0x2, 0x1f ;  /* 0x0c401f0002147f89 */ /* 0x000e6200000e0000 */
[----:B------:R-:W-:-:S02]  /*40d0*/  FSEL R14, R22, -INF , P6 ;  /* 0xff800000160e7808 */ /* 0x000fc40003000000 */
[C---:B------:R-:W-:Y:S01]  /*40e0*/  ISETP.GT.AND P6, PT, R0.reuse, 0x11, PT ;  /* 0x000000110000780c */ /* 0x040fe20003fc4270 */
[----:B------:R-:W-:Y:S01]  /*40f0*/  LDSM.16.MT88.4 R32, [R236] ;  /* 0x00000000ec20783b */ /* 0x000fe20000004200 */
[----:B------:R-:W-:Y:S02]  /*4100*/  ISETP.GT.AND P4, PT, R0, 0x18, PT ;  /* 0x000000180000780c */ /* 0x000fe40003f84270 */
        /* <DEDUP_REMOVED lines=9> */
[----:B------:R-:W-:-:S02]  /*41a0*/  FSEL R102, R31, -INF , P2 ;  /* 0xff8000001f667808 */ /* 0x000fc40001000000 */
[----:B------:R-:W-:Y:S01]  /*41b0*/  FMNMX.FTZ R3, R103, R0, !PT ;  /* 0x0000000067037209 */ /* 0x000fe20007810000 */
[----:B------:R-:W-:Y:S01]  /*41c0*/  LDSM.16.MT88.4 R28, [R236+0x800] ;  /* 0x00080000ec1c783b */ /* 0x000fe20000004200 */
[----:B-1----:R-:W-:Y:S02]  /*41d0*/  FMNMX.FTZ R0, R2, R20, !PT ;  /* 0x0000001402007209 */ /* 0x002fe40007810000 */
[----:B------:R-:W-:Y:S02]  /*41e0*/  FSEL R101, R26, -INF , P1 ;  /* 0xff8000001a657808 */ /* 0x000fe40000800000 */
[----:B------:R-:W-:Y:S01]  /*41f0*/  FMNMX.FTZ R3, R102, R3, !PT ;  /* 0x0000000366037209 */ /* 0x000fe20007810000 */
[----:B------:R-:W1:Y:S01]  /*4200*/  SHFL.BFLY PT, R2, R0, 0x1, 0x1f ;  /* 0x0c201f0000027f89 */ /* 0x000e6200000e0000 */
[----:B------:R-:W-:Y:S02]  /*4210*/  FSEL R100, R27, -INF , P0 ;  /* 0xff8000001b647808 */ /* 0x000fe40000000000 */
[----:B------:R-:W-:Y:S01]  /*4220*/  FMNMX.FTZ R3, R101, R3, !PT ;  /* 0x0000000365037209 */ /* 0x000fe20007810000 */
[----:B------:R-:W-:Y:S03]  /*4230*/  LDSM.16.MT88.4 R24, [R238] ;  /* 0x00000000ee18783b */ /* 0x000fe60000004200 */
        /* <DEDUP_REMOVED lines=62> */
[C---:B------:R-:W-:Y:S08]  /*4620*/  HMMA.16816.F32 R40, R8.reuse, R26, RZ ;  /* 0x0000001a0828723c */ /* 0x040ff000000018ff */
[C---:B------:R-:W-:Y:S08]  /*4630*/  HMMA.16816.F32 R28, R8.reuse, R44, RZ ;  /* 0x0000002c081c723c */ /* 0x040ff000000018ff */
[----:B------:R-:W-:Y:S01]  /*4640*/  HMMA.16816.F32 R24, R8, R46, RZ ;  /* 0x0000002e0818723c */ /* 0x000fe200000018ff */
[----:B------:R-:W1:Y:S07]  /*4650*/  LDSM.16.MT88.4 R44, [R237+0x1800] ;  /* 0x00180000ed2c783b */ /* 0x000e6e0000004200 */
[----:B------:R-:W-:Y:S08]  /*4660*/  HMMA.16816.F32 R20, R4, R56, R20 ;  /* 0x000000380414723c */ /* 0x000ff00000001814 */
        /* <DEDUP_REMOVED lines=10> */
[C---:B------:R-:W-:Y:S05]  /*4710*/  HMMA.16816.F32 R108, R4.reuse, R66, R32 ;  /* 0x00000042046c723c */ /* 0x040fea0000001820 */
[----:B------:R-:W-:Y:S01]  /*4720*/  MOV R85, R13 ;  /* 0x0000000d00557202 */ /* 0x000fe20000000f00 */
[----:B------:R-:W-:Y:S01]  /*4730*/  IMAD.MOV.U32 R84, RZ, RZ, R12 ;  /* 0x000000ffff547224 */ /* 0x000fe200078e000c */
[----:B------:R-:W-:Y:S01]  /*4740*/  MOV R161, R15 ;  /* 0x0000000f00a17202 */ /* 0x000fe20000000f00 */
[----:B------:R-:W-:Y:S01]  /*4750*/  HMMA.16816.F32 R16, R4, R58, R16 ;  /* 0x0000003a0410723c */ /* 0x000fe20000001810 */
[----:B------:R-:W-:Y:S01]  /*4760*/  IMAD.MOV.U32 R162, RZ, RZ, R14 ;  /* 0x000000ffffa27224 */ /* 0x000fe200078e000e */
[----:B------:R-:W-:Y:S06]  /*4770*/  LDSM.16.MT88.4 R56, [R237+0x3000] ;  /* 0x00300000ed38783b */ /* 0x000fec0000004200 */
        /* <DEDUP_REMOVED lines=12> */
[----:B------:R-:W-:Y:S08]  /*4840*/  HMMA.16816.F32 R24, R4, R62, R24 ;  /* 0x0000003e0418723c */ /* 0x000ff00000001818 */
[----:B------:R-:W-:Y:S08]  /*4850*/  HMMA.16816.F32 R16, R8, R78, RZ ;  /* 0x0000004e0810723c */ /* 0x000ff000000018ff */
[----:B--2---:R-:W-:Y:S01]  /*4860*/  HMMA.16816.F32 R60, R4, R20, R12 ;  /* 0x00000014043c723c */ /* 0x004fe2000000180c */
[----:B------:R-:W-:Y:S01]  /*4870*/  IMAD.MOV.U32 R122, RZ, RZ, R29 ;  /* 0x000000ffff7a7224 */ /* 0x000fe200078e001d */
[----:B------:R-:W-:Y:S01]  /*4880*/  MOV R121, R30 ;  /* 0x0000001e00797202 */ /* 0x000fe20000000f00 */
[----:B------:R-:W-:-:S02]  /*4890*/  IMAD.MOV.U32 R120, RZ, RZ, R31 ;  /* 0x000000ffff787224 */ /* 0x000fc400078e001f */
[----:B------:R-:W-:-:S03]  /*48a0*/  IMAD.MOV.U32 R119, RZ, RZ, R28 ;  /* 0x000000ffff777224 */ /* 0x000fc600078e001c */
[----:B------:R-:W-:Y:S01]  /*48b0*/  HMMA.16816.F32 R12, R8, R40, RZ ;  /* 0x00000028080c723c */ /* 0x000fe200000018ff */
[----:B------:R-:W-:Y:S01]  /*48c0*/  MOV R118, R25 ;  /* 0x0000001900767202 */ /* 0x000fe20000000f00 */
[----:B------:R-:W-:Y:S01]  /*48d0*/  IMAD.MOV.U32 R117, RZ, RZ, R26 ;  /* 0x000000ffff757224 */ /* 0x000fe200078e001a */
[----:B------:R-:W-:Y:S01]  /*48e0*/  MOV R115, R24 ;  /* 0x0000001800737202 */ /* 0x000fe20000000f00 */
[----:B------:R-:W-:-:S03]  /*48f0*/  IMAD.MOV.U32 R116, RZ, RZ, R27 ;  /* 0x000000ffff747224 */ /* 0x000fc600078e001b */
[----:B------:R-:W-:Y:S01]  /*4900*/  IMAD.MOV.U32 R41, RZ, RZ, R118 ;  /* 0x000000ffff297224 */ /* 0x000fe200078e0076 */
[----:B------:R-:W-:Y:S01]  /*4910*/  HMMA.16816.F32 R32, R8, R46, RZ ;  /* 0x0000002e0820723c */ /* 0x000fe200000018ff */
[----:B------:R-:W-:Y:S01]  /*4920*/  LDSM.16.MT88.4 R44, [R238+0x3800] ;  /* 0x00380000ee2c783b */ /* 0x000fe20000004200 */
[----:B------:R-:W-:-:S06]  /*4930*/  IMAD.MOV.U32 R40, RZ, RZ, R115 ;  /* 0x000000ffff287224 */ /* 0x000fcc00078e0073 */
[C---:B------:R-:W-:Y:S01]  /*4940*/  HMMA.16816.F32 R140, R4.reuse, R64, R36 ;  /* 0x00000040048c723c */ /* 0x040fe20000001824 */
[----:B------:R-:W2:Y:S01]  /*4950*/  LDSM.16.MT88.4 R36, [R239+0x2000] ;  /* 0x00200000ef24783b */ /* 0x000ea20000004200 */
[----:B------:R-:W-:Y:S01]  /*4960*/  IMAD.MOV.U32 R110, RZ, RZ, R61 ;  /* 0x000000ffff6e7224 */ /* 0x000fe200078e003d */
[----:B------:R-:W-:Y:S01]  /*4970*/  MOV R108, R63 ;  /* 0x0000003f006c7202 */ /* 0x000fe20000000f00 */
[----:B------:R-:W-:Y:S02]  /*4980*/  IMAD.MOV.U32 R109, RZ, RZ, R62 ;  /* 0x000000ffff6d7224 */ /* 0x000fe400078e003e */
[----:B------:R-:W-:Y:S02]  /*4990*/  IMAD.MOV.U32 R3, RZ, RZ, R60 ;  /* 0x000000ffff037224 */ /* 0x000fe400078e003c */
[C---:B------:R-:W-:Y:S08]  /*49a0*/  HMMA.16816.F32 R64, R4.reuse, R86, R16 ;  /* 0x000000560440723c */ /* 0x040ff00000001810 */
[C---:B-1----:R-:W-:Y:S07]  /*49b0*/  HMMA.16816.F32 R16, R4.reuse, R52, R12 ;  /* 0x000000340410723c */ /* 0x042fee000000180c */
[----:B------:R-:W-:Y:S01]  /*49c0*/  MOV R53, R110 ;  /* 0x0000006e00357202 */ /* 0x000fe20000000f00 */
[----:B------:R-:W-:Y:S01]  /*49d0*/  HMMA.16816.F32 R60, R4, R22, R32 ;  /* 0x00000016043c723c */ /* 0x000fe20000001820 */
[----:B------:R-:W1:Y:S01]  /*49e0*/  LDSM.16.MT88.4 R32, [R237+0x3800] ;  /* 0x00380000ed20783b */ /* 0x000e620000004200 */
[----:B------:R-:W-:Y:S01]  /*49f0*/  MOV R52, R3 ;  /* 0x0000000300347202 */ /* 0x000fe20000000f00 */
[----:B------:R-:W-:-:S04]  /*4a00*/  FADD.FTZ R3, R89, R88 ;  /* 0x0000005859037221 */ /* 0x000fc80000010000 */
[----:B------:R-:W-:Y:S01]  /*4a10*/  FADD.FTZ R3, R91, R3 ;  /* 0x000000035b037221 */ /* 0x000fe20000010000 */
[----:B------:R-:W-:Y:S03]  /*4a20*/  HMMA.16816.F32 R28, R8, R68, RZ ;  /* 0x00000044081c723c */ /* 0x000fe600000018ff */
[----:B------:R-:W-:-:S05]  /*4a30*/  FADD.FTZ R3, R90, R3 ;  /* 0x000000035a037221 */ /* 0x000fca0000010000 */
[----:B------:R-:W-:Y:S01]  /*4a40*/  HMMA.16816.F32 R24, R8, R70, RZ ;  /* 0x000000460818723c */ /* 0x000fe200000018ff */
[----:B------:R-:W-:Y:S01]  /*4a50*/  IMAD.MOV.U32 R154, RZ, RZ, R16 ;  /* 0x000000ffff9a7224 */ /* 0x000fe200078e0010 */
[----:B------:R-:W-:Y:S01]  /*4a60*/  MOV R153, R17 ;  /* 0x0000001100997202 */ /* 0x000fe20000000f00 */
[----:B------:R-:W-:Y:S02]  /*4a70*/  IMAD.MOV.U32 R152, RZ, RZ, R18 ;  /* 0x000000ffff987224 */ /* 0x000fe400078e0012 */
[----:B------:R-:W-:-:S03]  /*4a80*/  IMAD.MOV.U32 R131, RZ, RZ, R19 ;  /* 0x000000ffff837224 */ /* 0x000fc600078e0013 */
[----:B------:R-:W-:Y:S07]  /*4a90*/  HMMA.16816.F32 R16, R8, R56, RZ ;  /* 0x000000380810723c */ /* 0x000fee00000018ff */
[----:B------:R-:W-:Y:S01]  /*4aa0*/  IMAD.MOV.U32 R57, RZ, RZ, R85 ;  /* 0x000000ffff397224 */ /* 0x000fe200078e0055 */
[----:B--2---:R-:W-:Y:S01]  /*4ab0*/  HMMA.16816.F32 R72, R4, R36, R28 ;  /* 0x000000240448723c */ /* 0x004fe2000000181c */
[----:B------:R-:W-:-:S07]  /*4ac0*/  IMAD.MOV.U32 R56, RZ, RZ, R84 ;  /* 0x000000ffff387224 */ /* 0x000fce00078e0054 */
[----:B------:R-:W-:Y:S01]  /*4ad0*/  HMMA.16816.F32 R68, R4, R38, R24 ;  /* 0x000000260444723c */ /* 0x000fe20000001818 */
[----:B------:R-:W2:Y:S07]  /*4ae0*/  LDSM.16.MT88.4 R36, [R239+0x3000] ;  /* 0x00300000ef24783b */ /* 0x000eae0000004200 */
[C---:B------:R-:W-:Y:S07]  /*4af0*/  HMMA.16816.F32 R20, R8.reuse, R50, RZ ;  /* 0x000000320814723c */ /* 0x040fee00000018ff */
[----:B------:R-:W-:Y:S01]  /*4b00*/  MOV R50, R113 ;  /* 0x0000007100327202 */ /* 0x000fe20000000f00 */
[----:B------:R-:W-:Y:S01]  /*4b10*/  HMMA.16816.F32 R28, R8, R42, RZ ;  /* 0x0000002a081c723c */ /* 0x000fe200000018ff */
[----:B------:R-:W-:-:S06]  /*4b20*/  IMAD.MOV.U32 R51, RZ, RZ, R112 ;  /* 0x000000ffff337224 */ /* 0x000fcc00078e0070 */
[----:B------:R-:W-:Y:S01]  /*4b30*/  IMAD.MOV.U32 R42, RZ, RZ, R117 ;  /* 0x000000ffff2a7224 */ /* 0x000fe200078e0075 */
[----:B-1----:R-:W-:Y:S01]  /*4b40*/  HMMA.16816.F32 R16, R4, R32, R16 ;  /* 0x000000200410723c */ /* 0x002fe20000001810 */
[----:B------:R-:W-:-:S06]  /*4b50*/  MOV R43, R116 ;  /* 0x00000074002b7202 */ /* 0x000fcc0000000f00 */
[--C-:B------:R-:W-:Y:S01]  /*4b60*/  FFMA.FTZ R33, R101, c[0x0][0x2d0], -R0.reuse ;  /* 0x0000b40065217a23 */ /* 0x100fe20000010800 */
[----:B------:R-:W-:Y:S01]  /*4b70*/  HMMA.16816.F32 R24, R8, R48, RZ ;  /* 0x000000300818723c */ /* 0x000fe200000018ff */
[----:B------:R-:W-:-:S06]  /*4b80*/  FFMA.FTZ R32, R100, c[0x0][0x2d0], -R0 ;  /* 0x0000b40064207a23 */ /* 0x000fcc0000010800 */
[----:B------:R-:W-:Y:S01]  /*4b90*/  IMAD.MOV.U32 R49, RZ, RZ, R114 ;  /* 0x000000ffff317224 */ /* 0x000fe200078e0072 */
[----:B------:R-:W-:Y:S01]  /*4ba0*/  HMMA.16816.F32 R84, R4, R46, R20 ;  /* 0x0000002e0454723c */ /* 0x000fe20000001814 */
[----:B------:R-:W1:Y:S01]  /*4bb0*/  LDSM.16.MT88.4 R20, [R239+0x3800] ;  /* 0x00380000ef14783b */ /* 0x000e620000004200 */
[----:B------:R-:W-:-:S05]  /*4bc0*/  IMAD.MOV.U32 R48, RZ, RZ, R111 ;  /* 0x000000ffff307224 */ /* 0x000fca00078e006f */
[----:B------:R-:W-:Y:S01]  /*4bd0*/  IMAD.MOV.U32 R46, RZ, RZ, R126 ;  /* 0x000000ffff2e7224 */ /* 0x000fe200078e007e */
[----:B------:R-:W-:Y:S01]  /*4be0*/  HMMA.16816.F32 R12, R8, R58, RZ ;  /* 0x0000003a080c723c */ /* 0x000fe200000018ff */
[----:B------:R-:W-:-:S06]  /*4bf0*/  IMAD.MOV.U32 R47, RZ, RZ, R125 ;  /* 0x000000ffff2f7224 */ /* 0x000fcc00078e007d */
[----:B------:R-:W-:Y:S01]  /*4c00*/  IMAD.MOV.U32 R59, RZ, RZ, R128 ;  /* 0x000000ffff3b7224 */ /* 0x000fe200078e0080 */
[----:B------:R-:W-:Y:S01]  /*4c10*/  HMMA.16816.F32 R76, R4, R54, R28 ;  /* 0x00000036044c723c */ /* 0x000fe2000000181c */
[----:B------:R-:W-:-:S06]  /*4c20*/  IMAD.MOV.U32 R58, RZ, RZ, R129 ;  /* 0x000000ffff3a7224 */ /* 0x000fcc00078e0081 */
[----:B------:R-:W-:Y:S01]  /*4c30*/  MOV R31, R18 ;  /* 0x00000012001f7202 */ /* 0x000fe20000000f00 */
[----:B------:R-:W-:Y:S01]  /*4c40*/  IMAD.MOV.U32 R30, RZ, RZ, R19 ;  /* 0x000000ffff1e7224 */ /* 0x000fe200078e0013 */
[----:B------:R-:W-:Y:S01]  /*4c50*/  MOV R28, R16 ;  /* 0x00000010001c7202 */ /* 0x000fe20000000f00 */
[----:B------:R-:W-:Y:S01]  /*4c60*/  IMAD.MOV.U32 R29, RZ, RZ, R17 ;  /* 0x000000ffff1d7224 */ /* 0x000fe200078e0011 */
[----:B------:R-:W-:Y:S01]  /*4c70*/  HMMA.16816.F32 R168, R4, R44, R24 ;  /* 0x0000002c04a8723c */ /* 0x000fe20000001818 */
[----:B------:R-:W3:Y:S01]  /*4c80*/  LDSM.16.MT88.4 R24, [R236+0x4800] ;  /* 0x00480000ec18783b */ /* 0x000ee20000004200 */
[----:B------:R-:W-:Y:S02]  /*4c90*/  IMAD.MOV.U32 R54, RZ, RZ, R109 ;  /* 0x000000ffff367224 */ /* 0x000fe400078e006d */
[----:B------:R-:W-:Y:S02]  /*4ca0*/  IMAD.MOV.U32 R55, RZ, RZ, R108 ;  /* 0x000000ffff377224 */ /* 0x000fe400078e006c */
[----:B------:R-:W-:Y:S01]  /*4cb0*/  IMAD.MOV.U32 R89, RZ, RZ, R31 ;  /* 0x000000ffff597224 */ /* 0x000fe200078e001f */
[----:B------:R-:W-:Y:S01]  /*4cc0*/  MOV R44, R127 ;  /* 0x0000007f002c7202 */ /* 0x000fe20000000f00 */
[----:B--2---:R-:W-:Y:S01]  /*4cd0*/  HMMA.16816.F32 R16, R8, R36, RZ ;  /* 0x000000240810723c */ /* 0x004fe200000018ff */
[----:B------:R-:W-:Y:S01]  /*4ce0*/  IMAD.MOV.U32 R88, RZ, RZ, R30 ;  /* 0x000000ffff587224 */ /* 0x000fe200078e001e */
[----:B------:R-:W-:Y:S01]  /*4cf0*/  MOV R45, R130 ;  /* 0x00000082002d7202 */ /* 0x000fe20000000f00 */
[----:B------:R-:W-:-:S02]  /*4d00*/  FFMA.FTZ R31, R105, c[0x0][0x2d0], -R2 ;  /* 0x0000b400691f7a23 */ /* 0x000fc40000010802 */
[----:B------:R-:W-:Y:S02]  /*4d10*/  FFMA.FTZ R30, R104, c[0x0][0x2d0], -R2 ;  /* 0x0000b400681e7a23 */ /* 0x000fe40000010802 */
[----:B------:R-:W-:Y:S01]  /*4d20*/  MOV R37, R122 ;  /* 0x0000007a00257202 */ /* 0x000fe20000000f00 */
[----:B------:R-:W-:Y:S01]  /*4d30*/  HMMA.16816.F32 R176, R4, R34, R12 ;  /* 0x0000002204b0723c */ /* 0x000fe2000000180c */
[----:B------:R-:W-:-:S06]  /*4d40*/  MOV R36, R119 ;  /* 0x0000007700247202 */ /* 0x000fcc0000000f00 */
[----:B------:R-:W-:Y:S01]  /*4d50*/  IMAD.MOV.U32 R35, RZ, RZ, R124 ;  /* 0x000000ffff237224 */ /* 0x000fe200078e007c */
[----:B------:R-:W-:Y:S01]  /*4d60*/  HMMA.16816.F32 R12, R8, R38, RZ ;  /* 0x00000026080c723c */ /* 0x000fe200000018ff */
[----:B------:R-:W-:Y:S01]  /*4d70*/  MOV R160, R168 ;  /* 0x000000a800a07202 */ /* 0x000fe20000000f00 */
[----:B------:R-:W-:Y:S01]  /*4d80*/  IMAD.MOV.U32 R135, RZ, RZ, R169 ;  /* 0x000000ffff877224 */ /* 0x000fe200078e00a9 */
[----:B------:R-:W-:Y:S01]  /*4d90*/  MOV R155, R171 ;  /* 0x000000ab009b7202 */ /* 0x000fe20000000f00 */
[----:B------:R-:W-:Y:S02]  /*4da0*/  IMAD.MOV.U32 R134, RZ, RZ, R170 ;  /* 0x000000ffff867224 */ /* 0x000fe400078e00aa */
[----:B------:R-:W-:Y:S02]  /*4db0*/  IMAD.MOV.U32 R34, RZ, RZ, R123 ;  /* 0x000000ffff227224 */ /* 0x000fe400078e007b */
[----:B-1----:R-:W-:Y:S01]  /*4dc0*/  HMMA.16816.F32 R172, R4, R20, R16 ;  /* 0x0000001404ac723c */ /* 0x002fe20000001810 */
[----:B------:R-:W1:Y:S01]  /*4dd0*/  LDSM.16.MT88.4 R16, [R236+0x5000] ;  /* 0x00500000ec10783b */ /* 0x000e620000004200 */
[----:B------:R-:W-:Y:S01]  /*4de0*/  IMAD.MOV.U32 R38, RZ, RZ, R121 ;  /* 0x000000ffff267224 */ /* 0x000fe200078e0079 */
[----:B------:R-:W-:Y:S01]  /*4df0*/  MOV R100, R34 ;  /* 0x0000002200647202 */ /* 0x000fe20000000f00 */
[----:B------:R-:W-:-:S02]  /*4e00*/  IMAD.MOV.U32 R39, RZ, RZ, R120 ;  /* 0x000000ffff277224 */ /* 0x000fc400078e0078 */
[----:B------:R-:W-:Y:S02]  /*4e10*/  IMAD.MOV.U32 R101, RZ, RZ, R35 ;  /* 0x000000ffff657224 */ /* 0x000fe400078e0023 */
[----:B------:R-:W-:-:S08]  /*4e20*/  FADD.FTZ R20, R94, R3 ;  /* 0x000000035e147221 */ /* 0x000fd00000010000 */
[----:B------:R-:W-:Y:S08]  /*4e30*/  HMMA.16816.F32 R168, R4, R22, R12 ;  /* 0x0000001604a8723c */ /* 0x000ff0000000180c */
[----:B---3--:R-:W-:Y:S11]  /*4e40*/  HMMA.16816.F32 R12, R8, R24, RZ ;  /* 0x00000018080c723c */ /* 0x008ff600000018ff */
[----:B------:R-:W-:Y:S11]  /*4e50*/  @!UPT UIADD3 URZ, URZ, URZ, URZ ;  /* 0x0000003f3f3ff290 */ /* 0x000ff6000fffe03f */
[----:B------:R-:W-:Y:S02]  /*4e60*/  @!UPT UIADD3 URZ, URZ, URZ, URZ ;  /* 0x0000003f3f3ff290 */ /* 0x000fe4000fffe03f */
[----:B-1----:R-:W-:Y:S07]  /*4e70*/  HMMA.16816.F32 R124, R4, R16, R12 ;  /* 0x00000010047c723c */ /* 0x002fee000000180c */
[----:B------:R-:W-:Y:S01]  /*4e80*/  FADD.FTZ R12, R82, R81 ;  /* 0x00000051520c7221 */ /* 0x000fe20000010000 */
[----:B------:R-:W-:Y:S01]  /*4e90*/  MOV R81, R29 ;  /* 0x0000001d00517202 */ /* 0x000fe20000000f00 */
[----:B------:R-:W-:Y:S02]  /*4ea0*/  FFMA.FTZ R29, R106, c[0x0][0x2d0], -R2 ;  /* 0x0000b4006a1d7a23 */ /* 0x000fe40000010802 */
[----:B------:R-:W-:Y:S01]  /*4eb0*/  FADD.FTZ R16, R80, R12 ;  /* 0x0000000c50107221 */ /* 0x000fe20000010000 */
[----:B------:R-:W-:Y:S01]  /*4ec0*/  MOV R105, R81 ;  /* 0x0000005100697202 */ /* 0x000fe20000000f00 */
[----:B------:R-:W-:Y:S01]  /*4ed0*/  HMMA.16816.F32 R12, R8, R26, RZ ;  /* 0x0000001a080c723c */ /* 0x000fe200000018ff */
[----:B------:R-:W1:Y:S01]  /*4ee0*/  LDSM.16.MT88.4 R24, [R238+0x4800] ;  /* 0x00480000ee18783b */ /* 0x000e620000004200 */
[----:B------:R-:W-:-:S02]  /*4ef0*/  FADD.FTZ R21, R83, R16 ;  /* 0x0000001053157221 */ /* 0x000fc40000010000 */
[----:B------:R-:W-:Y:S02]  /*4f00*/  IMAD.MOV.U32 R82, RZ, RZ, R28 ;  /* 0x000000ffff527224 */ /* 0x000fe400078e001c */
[----:B------:R-:W-:Y:S02]  /*4f10*/  FADD.FTZ R3, R92, R21 ;  /* 0x000000155c037221 */ /* 0x000fe40000010000 */
[----:B------:R-:W-:Y:S02]  /*4f20*/  FFMA.FTZ R28, R102, c[0x0][0x2d0], -R0 ;  /* 0x0000b400661c7a23 */ /* 0x000fe40000010800 */
[----:B------:R-:W-:Y:S02]  /*4f30*/  FADD.FTZ R3, R93, R3 ;  /* 0x000000035d037221 */ /* 0x000fe40000010000 */
[----:B------:R-:W-:Y:S11]  /*4f40*/  IMAD.MOV.U32 R106, RZ, RZ, R89 ;  /* 0x000000ffff6a7224 */ /* 0x000ff600078e0059 */
[----:B------:R-:W-:Y:S01]  /*4f50*/  @!UPT UIADD3 URZ, URZ, URZ, URZ ;  /* 0x0000003f3f3ff290 */ /* 0x000fe2000fffe03f */
[----:B------:R-:W-:Y:S01]  /*4f60*/  HMMA.16816.F32 R112, R4, R18, R12 ;  /* 0x000000120470723c */ /* 0x000fe2000000180c */
[----:B------:R-:W2:Y:S01]  /*4f70*/  LDSM.16.MT88.4 R16, [R238+0x5000] ;  /* 0x00500000ee10783b */ /* 0x000ea20000004200 */
[----:B------:R-:W-:Y:S01]  /*4f80*/  MOV R83, R131 ;  /* 0x0000008300537202 */ /* 0x000fe20000000f00 */
[----:B------:R-:W-:Y:S02]  /*4f90*/  IMAD.MOV.U32 R102, RZ, RZ, R46 ;  /* 0x000000ffff667224 */ /* 0x000fe400078e002e */
[----:B------:R-:W-:Y:S01]  /*4fa0*/  IMAD.MOV.U32 R46, RZ, RZ, R58 ;  /* 0x000000ffff2e7224 */ /* 0x000fe200078e003a */
[----:B------:R-:W-:Y:S01]  /*4fb0*/  MOV R58, R162 ;  /* 0x000000a2003a7202 */ /* 0x000fe20000000f00 */
[----:B------:R-:W-:Y:S01]  /*4fc0*/  IMAD.MOV.U32 R90, RZ, RZ, R134 ;  /* 0x000000ffff5a7224 */ /* 0x000fe200078e0086 */
[----:B------:R-:W-:Y:S01]  /*4fd0*/  MOV R80, R154 ;  /* 0x0000009a00507202 */ /* 0x000fe20000000f00 */
        /* <DEDUP_REMOVED lines=38> */
[----:B------:R-:W-:Y:S01]  /*5240*/  LDSM.16.MT88.4 R96, [R239+0x4000] ;  /* 0x00400000ef60783b */ /* 0x000fe20000004200 */
[----:B--2---:R-:W-:Y:S01]  /*5250*/  FADD.FTZ R2, R14, R16 ;  /* 0x000000100e027221 */ /* 0x004fe20000010000 */
[----:B------:R-:W-:Y:S03]  /*5260*/  MUFU.EX2 R0, R32 ;  /* 0x0000002000007308 */ /* 0x000fe60000000800 */
[C---:B---3--:R-:W-:Y:S01]  /*5270*/  FADD.FTZ R3, R13.reuse, R2 ;  /* 0x000000020d037221 */ /* 0x048fe20000010000 */
[----:B------:R-:W-:-:S04]  /*5280*/  F2FP.PACK_AB R129, R13, R14 ;  /* 0x0000000e0d81723e */ /* 0x000fc800000000ff */
[----:B------:R1:W2:Y:S01]  /*5290*/  MUFU.EX2 R2, R33 ;  /* 0x0000002100027308 */ /* 0x0002a20000000800 */
[----:B------:R-:W-:Y:S01]  /*52a0*/  IMAD.MOV.U32 R81, RZ, RZ, R153 ;  /* 0x000000ffff517224 */ /* 0x000fe200078e0099 */
[----:B------:R-:W3:Y:S04]  /*52b0*/  LDSM.16.MT88.4 R12, [R239+0x4800] ;  /* 0x00480000ef0c783b */ /* 0x000ee80000004200 */
[----:B-1----:R-:W1:Y:S01]  /*52c0*/  LDSM.16.MT88.4 R32, [R239+0x1000] ;  /* 0x00100000ef20783b */ /* 0x002e620000004200 */
[----:B--2---:R-:W-:Y:S01]  /*52d0*/  F2FP.PACK_AB R131, R0, R2 ;  /* 0x000000020083723e */ /* 0x004fe200000000ff */
[----:B------:R-:W-:-:S04]  /*52e0*/  FADD.FTZ R3, R2, R3 ;  /* 0x0000000302037221 */ /* 0x000fc80000010000 */
[----:B------:R-:W-:-:S05]  /*52f0*/  FADD.FTZ R3, R0, R3 ;  /* 0x0000000300037221 */ /* 0x000fca0000010000 */
[----:B------:R-:W-:Y:S04]  /*5300*/  STL [R1], R3 ;  /* 0x0000000301007387 */ /* 0x000fe80000100800 */
[----:B------:R2:W5:Y:S04]  /*5310*/  LDL.LU R162, [R1+0xb0] ;  /* 0x0000b00001a27983 */ /* 0x0005680000300800 */
[----:B------:R2:W5:Y:S04]  /*5320*/  LDL.LU R161, [R1+0xac] ;  /* 0x0000ac0001a17983 */ /* 0x0005680000300800 */
[----:B------:R2:W5:Y:S04]  /*5330*/  LDL.LU R160, [R1+0xa8] ;  /* 0x0000a80001a07983 */ /* 0x0005680000300800 */
[----:B------:R2:W5:Y:S04]  /*5340*/  LDL.LU R135, [R1+0xa4] ;  /* 0x0000a40001877983 */ /* 0x0005680000300800 */
[----:B------:R2:W5:Y:S01]  /*5350*/  LDL.LU R134, [R1+0xa0] ;  /* 0x0000a00001867983 */ /* 0x0005620000300800 */
[----:B------:R-:W-:Y:S01]  /*5360*/  IMAD.MOV.U32 R82, RZ, RZ, R152 ;  /* 0x000000ffff527224 */ /* 0x000fe200078e0098 */
[----:B---3--:R-:W-:Y:S01]  /*5370*/  HMMA.16816.F32 R16, R8, R12, RZ ;  /* 0x0000000c0810723c */ /* 0x008fe200000018ff */
[----:B------:R-:W-:-:S02]  /*5380*/  IMAD.MOV.U32 R91, RZ, RZ, R155 ;  /* 0x000000ffff5b7224 */ /* 0x000fc400078e009b */
[----:B------:R-:W3:Y:S01]  /*5390*/  LDSM.16.MT88.4 R152, [R236+0x1000] ;  /* 0x00100000ec98783b */ /* 0x000ee20000004200 */
[----:B------:R-:W-:Y:S01]  /*53a0*/  IMAD.MOV.U32 R26, RZ, RZ, R249 ;  /* 0x000000ffff1a7224 */ /* 0x000fe200078e00f9 */
[----:B------:R-:W-:-:S03]  /*53b0*/  IADD3 R249, R246, -0x2, RZ ;  /* 0xfffffffef6f97810 */ /* 0x000fc60007ffe0ff */
[----:B-1----:R-:W-:Y:S01]  /*53c0*/  HMMA.16816.F32 R28, R128, R32, R36 ;  /* 0x00000020801c723c */ /* 0x002fe20000001824 */
[----:B------:R-:W-:-:S07]  /*53d0*/  ISETP.GE.AND P0, PT, R249, R26, PT ;  /* 0x0000001af900720c */ /* 0x000fce0003f06270 */
[----:B------:R-:W-:Y:S01]  /*53e0*/  HMMA.16816.F32 R32, R128, R34, R40 ;  /* 0x000000228020723c */ /* 0x000fe20000001828 */
[----:B------:R-:W1:Y:S07]  /*53f0*/  LDSM.16.MT88.4 R40, [R236+0x2800] ;  /* 0x00280000ec28783b */ /* 0x000e6e0000004200 */
[----:B------:R-:W-:Y:S01]  /*5400*/  HMMA.16816.F32 R8, R8, R14, RZ ;  /* 0x0000000e0808723c */ /* 0x000fe200000018ff */
[----:B------:R-:W4:Y:S07]  /*5410*/  LDSM.16.MT88.4 R12, [R239+0x5000] ;  /* 0x00500000ef0c783b */ /* 0x000f2e0000004200 */
[C---:B------:R-:W-:Y:S08]  /*5420*/  HMMA.16816.F32 R92, R128.reuse, R96, R172 ;  /* 0x00000060805c723c */ /* 0x040ff000000018ac */
[C---:B------:R-:W-:Y:S08]  /*5430*/  HMMA.16816.F32 R96, R128.reuse, R98, R168 ;  /* 0x000000628060723c */ /* 0x040ff000000018a8 */
[C---:B---3--:R-:W-:Y:S08]  /*5440*/  HMMA.16816.F32 R156, R128.reuse, R152, R156 ;  /* 0x00000098809c723c */ /* 0x048ff0000000189c */
[C---:B------:R-:W-:Y:S01]  /*5450*/  HMMA.16816.F32 R152, R128.reuse, R154, R144 ;  /* 0x0000009a8098723c */ /* 0x040fe20000001890 */
[----:B------:R-:W3:Y:S07]  /*5460*/  LDSM.16.MT88.4 R144, [R238+0x1000] ;  /* 0x00100000ee90783b */ /* 0x000eee0000004200 */
[C---:B-1----:R-:W-:Y:S08]  /*5470*/  HMMA.16816.F32 R36, R128.reuse, R40, R44 ;  /* 0x000000288024723c */ /* 0x042ff0000000182c */
[----:B------:R-:W-:Y:S01]  /*5480*/  HMMA.16816.F32 R40, R128, R42, R48 ;  /* 0x0000002a8028723c */ /* 0x000fe20000001830 */
[----:B------:R-:W1:Y:S07]  /*5490*/  LDSM.16.MT88.4 R48, [R238+0x2800] ;  /* 0x00280000ee30783b */ /* 0x000e6e0000004200 */
[C---:B----4-:R-:W-:Y:S08]  /*54a0*/  HMMA.16816.F32 R16, R4.reuse, R12, R16 ;  /* 0x0000000c0410723c */ /* 0x050ff00000001810 */
[----:B------:R-:W-:Y:S01]  /*54b0*/  HMMA.16816.F32 R8, R4, R14, R8 ;  /* 0x0000000e0408723c */ /* 0x000fe20000001808 */
[----:B------:R-:W-:Y:S07]  /*54c0*/  LDSM.16.MT88.4 R4, [R239+0x5800] ;  /* 0x00580000ef04783b */ /* 0x000fee0000004200 */
[C---:B---3--:R-:W-:Y:S08]  /*54d0*/  HMMA.16816.F32 R148, R128.reuse, R144, R148 ;  /* 0x000000908094723c */ /* 0x048ff00000001894 */
[C---:B------:R-:W-:Y:S01]  /*54e0*/  HMMA.16816.F32 R144, R128.reuse, R146, R136 ;  /* 0x000000928090723c */ /* 0x040fe20000001888 */
[----:B------:R-:W3:Y:S07]  /*54f0*/  LDSM.16.MT88.4 R136, [R237+0x1000] ;  /* 0x00100000ed88783b */ /* 0x000eee0000004200 */
[C---:B-1----:R-:W-:Y:S01]  /*5500*/  HMMA.16816.F32 R44, R128.reuse, R48, R56 ;  /* 0x00000030802c723c */ /* 0x042fe20000001838 */
[----:B------:R-:W1:Y:S07]  /*5510*/  LDSM.16.MT88.4 R56, [R237+0x2800] ;  /* 0x00280000ed38783b */ /* 0x000e6e0000004200 */
[C---:B------:R-:W-:Y:S01]  /*5520*/  HMMA.16816.F32 R48, R128.reuse, R50, R64 ;  /* 0x000000328030723c */ /* 0x040fe20000001840 */
[----:B------:R-:W4:Y:S07]  /*5530*/  LDSM.16.MT88.4 R64, [R239+0x2800] ;  /* 0x00280000ef40783b */ /* 0x000f2e0000004200 */
[C---:B---3--:R-:W-:Y:S08]  /*5540*/  HMMA.16816.F32 R140, R128.reuse, R136, R140 ;  /* 0x00000088808c723c */ /* 0x048ff0000000188c */
[C---:B-1----:R-:W-:Y:S08]  /*5550*/  HMMA.16816.F32 R52, R128.reuse, R56, R52 ;  /* 0x000000388034723c */ /* 0x042ff00000001834 */
[C---:B------:R-:W-:Y:S08]  /*5560*/  HMMA.16816.F32 R56, R128.reuse, R58, R60 ;  /* 0x0000003a8038723c */ /* 0x040ff0000000183c */
[C---:B----4-:R-:W-:Y:S01]  /*5570*/  HMMA.16816.F32 R60, R128.reuse, R64, R72 ;  /* 0x00000040803c723c */ /* 0x050fe20000001848 */
[----:B------:R-:W1:Y:S07]  /*5580*/  LDSM.16.MT88.4 R72, [R236+0x4000] ;  /* 0x00400000ec48783b */ /* 0x000e6e0000004200 */
[C---:B------:R-:W-:Y:S08]  /*5590*/  HMMA.16816.F32 R64, R128.reuse, R66, R68 ;  /* 0x000000428040723c */ /* 0x040ff00000001844 */
        /* <DEDUP_REMOVED lines=22> */
[----:B--2---:R-:W2:Y:S04]  /*5700*/  LDL.64 R24, [R1+0x28] ;  /* 0x0000280001187983 */ /* 0x004ea80000100a00 */
[----:B------:R-:W3:Y:S04]  /*5710*/  LDL R26, [R1+0x38] ;  /* 0x00003800011a7983 */ /* 0x000ee80000100800 */
[----:B------:R-:W4:Y:S04]  /*5720*/  LDL.LU R0, [R1+0x4] ;  /* 0x0000040001007983 */ /* 0x000f280000300800 */
[----:B------:R-:W1:Y:S01]  /*5730*/  S2R R27, SR_TID.X ;  /* 0x00000000001b7919 */ /* 0x000e620000002100 */
[----:B------:R-:W-:-:S02]  /*5740*/  LOP3.LUT P0, RZ, R247, 0x2, RZ, 0xc0, !PT ;  /* 0x00000002f7ff7812 */ /* 0x000fc4000780c0ff */
[----:B-1----:R-:W-:Y:S02]  /*5750*/  ISETP.GT.AND P2, PT, R27, 0x7f, PT ;  /* 0x0000007f1b00780c */ /* 0x002fe40003f44270 */
[----:B------:R-:W-:Y:S02]  /*5760*/  ISETP.GE.AND P6, PT, R251, c[0x0][0x1d4], PT ;  /* 0x00007500fb007a0c */ /* 0x000fe40003fc6270 */
[----:B----4-:R-:W-:-:S07]  /*5770*/  LOP3.LUT R0, R0, 0xffffffef, RZ, 0xc0, !PT ;  /* 0xffffffef00007812 */ /* 0x010fce00078ec0ff */
[----:B------:R-:W-:Y:S02]  /*5780*/  @P0 LOP3.LUT R0, R0, 0x10, RZ, 0xfc, !PT ;  /* 0x0000001000000812 */ /* 0x000fe400078efcff */
[----:B---3--:R-:W-:Y:S02]  /*5790*/  ISETP.GE.AND P1, PT, R26, c[0x0][0x1d4], PT ;  /* 0x000075001a007a0c */ /* 0x008fe40003f26270 */
[----:B------:R-:W-:-:S04]  /*57a0*/  LOP3.LUT R0, R0, 0xfffffffb, RZ, 0xc0, !PT ;  /* 0xfffffffb00007812 */ /* 0x000fc800078ec0ff */
[----:B------:R-:W-:Y:S02]  /*57b0*/  @P2 LOP3.LUT R0, R0, 0x4, RZ, 0xfc, !PT ;  /* 0x0000000400002812 */ /* 0x000fe400078efcff */
[----:B------:R-:W-:Y:S02]  /*57c0*/  ISETP.GE.AND P0, PT, R252, c[0x0][0x1d4], PT ;  /* 0x00007500fc007a0c */ /* 0x000fe40003f06270 */
[----:B------:R-:W-:-:S04]  /*57d0*/  LOP3.LUT R0, R0, 0xfffffffd, RZ, 0xc0, !PT ;  /* 0xfffffffd00007812 */ /* 0x000fc800078ec0ff */
[----:B------:R-:W-:-:S04]  /*57e0*/  @P1 LOP3.LUT R0, R0, 0x2, RZ, 0xfc, !PT ;  /* 0x0000000200001812 */ /* 0x000fc800078efcff */
[----:B------:R-:W-:-:S04]  /*57f0*/  LOP3.LUT R0, R0, 0xfffffffe, RZ, 0xc0, !PT ;  /* 0xfffffffe00007812 */ /* 0x000fc800078ec0ff */
[----:B------:R-:W-:Y:S02]  /*5800*/  @P0 LOP3.LUT R0, R0, 0x1, RZ, 0xfc, !PT ;  /* 0x0000000100000812 */ /* 0x000fe400078efcff */
[----:B------:R-:W-:Y:S02]  /*5810*/  LOP3.LUT P0, RZ, R247, 0x4, RZ, 0xc0, !PT ;  /* 0x00000004f7ff7812 */ /* 0x000fe4000780c0ff */
[----:B------:R-:W-:-:S11]  /*5820*/  LOP3.LUT R0, R0, 0xfffffff7, RZ, 0xc0, !PT ;  /* 0xfffffff700007812 */ /* 0x000fd600078ec0ff */
[----:B------:R-:W-:-:S05]  /*5830*/  @P0 LOP3.LUT R0, R0, 0x8, RZ, 0xfc, !PT ;  /* 0x0000000800000812 */ /* 0x000fca00078efcff */
[----:B------:R1:W-:Y:S01]  /*5840*/  STL [R1+0x4], R0 ;  /* 0x0000040001007387 */ /* 0x0003e20000100800 */
[----:B--2---:R-:W-:-:S03]  /*5850*/  ISETP.GE.AND P5, PT, R24, c[0x0][0x1d4], PT ;  /* 0x0000750018007a0c */ /* 0x004fc60003fa6270 */
.L_x_2617:
[----:B------:R-:W2:Y:S01]  /*5860*/  LDL.64 R10, [R1+0x20] ;  /* 0x00002000010a7983 */ /* 0x000ea20000100a00 */
[----:B-1----:R-:W-:Y:S01]  /*5870*/  SHF.R.S32.HI R0, RZ, 0x1f, R249 ;  /* 0x0000001fff007819 */ /* 0x002fe200000114f9 */
[C---:B------:R-:W-:Y:S01]  /*5880*/  IMAD.WIDE.U32 R2, R249.reuse, c[0x0][0x208], RZ ;  /* 0x00008200f9027a25 */ /* 0x040fe200078e00ff */
[----:B------:R-:W-:Y:S04]  /*5890*/  DEPBAR.LE SB0, 0x0 ;  /* 0x000080000000791a */ /* 0x000fe80000000000 */
[----:B------:R-:W3:Y:S01]  /*58a0*/  LDL.64 R8, [R1+0x10] ;  /* 0x0000100001087983 */ /* 0x000ee20000100a00 */
[----:B------:R-:W-:Y:S01]  /*58b0*/  IMAD R0, R0, c[0x0][0x208], RZ ;  /* 0x0000820000007a24 */ /* 0x000fe200078e02ff */
[----:B------:R-:W-:Y:S01]  /*58c0*/  WARPSYNC 0xffffffff ;  /* 0xffffffff00007948 */ /* 0x000fe20003800000 */
[----:B------:R-:W-:Y:S01]  /*58d0*/  IMAD.MOV.U32 R4, RZ, RZ, c[0x0][0x208] ;  /* 0x00008200ff047624 */ /* 0x000fe200078e00ff */
[----:B------:R-:W-:Y:S01]  /*58e0*/  BSSY B0, `(.L_x_2615) ;  /* 0x00000ef000007945 */ /* 0x000fe20003800000 */
[----:B------:R-:W4:Y:S01]  /*58f0*/  LDL R251, [R1+0x4] ;  /* 0x0000040001fb7983 */ /* 0x000f220000100800 */
[----:B------:R-:W-:Y:S02]  /*5900*/  IMAD R0, R249, c[0x0][0x20c], R0 ;  /* 0x00008300f9007a24 */ /* 0x000fe400078e0200 */
[----:B------:R-:W-:Y:S02]  /*5910*/  IMAD.MOV.U32 R12, RZ, RZ, c[0x0][0x20c] ;  /* 0x00008300ff0c7624 */ /* 0x000fe400078e00ff */
[----:B------:R-:W1:Y:S01]  /*5920*/  S2R R7, SR_TID.X ;  /* 0x0000000000077919 */ /* 0x000e620000002100 */
[----:B------:R-:W-:Y:S02]  /*5930*/  IMAD.IADD R0, R3, 0x1, R0 ;  /* 0x0000000103007824 */ /* 0x000fe400078e0200 */
[----:B------:R-:W-:Y:S02]  /*5940*/  IMAD.WIDE.U32 R2, R2, 0x30, RZ ;  /* 0x0000003002027825 */ /* 0x000fe400078e00ff */
[----:B------:R-:W-:Y:S02]  /*5950*/  BAR.SYNC.DEFER_BLOCKING 0x0 ;  /* 0x0000000000007b1d */ /* 0x000fe40000010000 */
[----:B------:R-:W-:Y:S04]  /*5960*/  IMAD R0, R0, 0x30, RZ ;  /* 0x0000003000007824 */ /* 0x000fe800078e02ff */
[----:B------:R-:W-:Y:S01]  /*5970*/  IMAD.IADD R0, R3, 0x1, R0 ;  /* 0x0000000103007824 */ /* 0x000fe200078e0200 */
[----:B-----5:R-:W-:Y:S05]  /*5980*/  LDSM.16.M88.4 R16, [R134+0x800] ;  /* 0x000800008610783b */ /* 0x020fea0000000200 */
[----:B------:R-:W-:Y:S01]  /*5990*/  LDSM.16.M88.4 R24, [R134+0x1000] ;  /* 0x001000008618783b */ /* 0x000fe20000000200 */
[----:B----4-:R-:W-:Y:S02]  /*59a0*/  LOP3.LUT P3, RZ, R251, 0x1, RZ, 0xc0, !PT ;  /* 0x00000001fbff7812 */ /* 0x010fe4000786c0ff */
[----:B-1----:R-:W-:Y:S02]  /*59b0*/  ISETP.GT.AND P2, PT, R7, 0x7f, PT ;  /* 0x0000007f0700780c */ /* 0x002fe40003f44270 */
[-C--:B--2---:R-:W-:Y:S02]  /*59c0*/  IADD3 R3, P0, R10, R2.reuse, RZ ;  /* 0x000000020a037210 */ /* 0x084fe40007f1e0ff */
[----:B------:R-:W-:Y:S02]  /*59d0*/  SHF.R.S32.HI R252, RZ, 0x1f, R7 ;  /* 0x0000001ffffc7819 */ /* 0x000fe40000011407 */
[----:B------:R-:W-:Y:S01]  /*59e0*/  LOP3.LUT P1, RZ, R251, 0x2, RZ, 0xc0, !PT ;  /* 0x00000002fbff7812 */ /* 0x000fe2000782c0ff */
[--C-:B---3--:R-:W-:Y:S01]  /*59f0*/  IMAD.X R6, R0, 0x1, R9.reuse, P0 ;  /* 0x0000000100067824 */ /* 0x108fe200000e0609 */
[----:B------:R-:W-:Y:S04]  /*5a00*/  LEA.HI R252, R252, R7, RZ, 0x3 ;  /* 0x00000007fcfc7211 */ /* 0x000fe800078f18ff */
[----:B------:R-:W-:Y:S02]  /*5a10*/  LOP3.LUT R252, R252, 0xfffffff8, RZ, 0xc0, !PT ;  /* 0xfffffff8fcfc7812 */ /* 0x000fe400078ec0ff */
[C---:B------:R-:W-:Y:S03]  /*5a20*/  @!P2 LEA R5, P0, R4.reuse, R2, 0x5 ;  /* 0x000000020405a211 */ /* 0x040fe600078028ff */
[----:B------:R-:W-:Y:S01]  /*5a30*/  IMAD.IADD R252, R7, 0x1, -R252 ;  /* 0x0000000107fc7824 */ /* 0x000fe200078e0afc */
[----:B------:R-:W-:Y:S02]  /*5a40*/  @!P2 LEA.HI.X R4, R4, R0, R12, 0x5, P0 ;  /* 0x000000000404a211 */ /* 0x000fe400000f2c0c */
[C---:B------:R-:W-:Y:S02]  /*5a50*/  LEA R2, P0, R3.reuse, c[0x0][0x1f8], 0x1 ;  /* 0x00007e0003027a11 */ /* 0x040fe400078008ff */
[----:B------:R-:W-:Y:S02]  /*5a60*/  LOP3.LUT P4, RZ, R252, 0x2, RZ, 0xc0, !PT ;  /* 0x00000002fcff7812 */ /* 0x000fe4000788c0ff */
[----:B------:R-:W-:Y:S02]  /*5a70*/  LEA.HI.X R3, R3, c[0x0][0x1fc], R6, 0x1, P0 ;  /* 0x00007f0003037a11 */ /* 0x000fe400000f0c06 */
[----:B------:R-:W-:Y:S05]  /*5a80*/  @!P2 IADD3 R0, P0, R5, R10, RZ ;  /* 0x0000000a0500a210 */ /* 0x000fea0007f1e0ff */
[----:B------:R-:W-:Y:S01]  /*5a90*/  @!P2 IMAD.X R4, R4, 0x1, R9, P0 ;  /* 0x000000010404a824 */ /* 0x000fe200000e0609 */
[C---:B------:R-:W-:Y:S01]  /*5aa0*/  @!P2 LEA R246, P0, R0.reuse, c[0x0][0x1f8], 0x1 ;  /* 0x00007e0000f6aa11 */ /* 0x040fe200078008ff */
[----:B------:R-:W1:Y:S03]  /*5ab0*/  LDSM.16.M88.4 R8, [R134] ;  /* 0x000000008608783b */ /* 0x000e660000000200 */
[----:B------:R-:W-:Y:S02]  /*5ac0*/  @!P2 LEA.HI.X R247, R0, c[0x0][0x1fc], R4, 0x1, P0 ;  /* 0x00007f0000f7aa11 */ /* 0x000fe400000f0c04 */
[C---:B------:R-:W-:Y:S02]  /*5ad0*/  IADD3 R0, R134.reuse, 0x20, RZ ;  /* 0x0000002086007810 */ /* 0x040fe40007ffe0ff */
[C---:B------:R-:W-:Y:S05]  /*5ae0*/  @P4 IADD3 R0, R134.reuse, -0x20, RZ ;  /* 0xffffffe086004810 */ /* 0x040fea0007ffe0ff */
[----:B------:R-:W2:Y:S05]  /*5af0*/  LDSM.16.M88.4 R168, [R0] ;  /* 0x0000000000a8783b */ /* 0x000eaa0000000200 */
[----:B------:R-:W3:Y:S05]  /*5b00*/  LDSM.16.M88.4 R172, [R0+0x800] ;  /* 0x0008000000ac783b */ /* 0x000eea0000000200 */
[----:B------:R4:W2:Y:S05]  /*5b10*/  LDSM.16.M88.4 R176, [R0+0x1000] ;  /* 0x0010000000b0783b */ /* 0x0008aa0000000200 */
[----:B------:R-:W-:Y:S01]  /*5b20*/  @!PT LDS RZ, [RZ] ;  /* 0x00000000fffff984 */ /* 0x000fe20000000800 */
[----:B------:R-:W-:Y:S01]  /*5b30*/  @!PT LDS RZ, [RZ] ;  /* 0x00000000fffff984 */ /* 0x000fe20000000800 */
[----:B------:R-:W-:Y:S01]  /*5b40*/  @!PT LDS RZ, [RZ] ;  /* 0x00000000fffff984 */ /* 0x000fe20000000800 */
[----:B------:R2:W-:Y:S05]  /*5b50*/  LDGSTS.E.BYPASS.LTC128B.128 [R248+0x4080], [R2.64], !P5 ;  /* 0x0408000002f87fae */ /* 0x0005ea000e901d46 */
[----:B------:R2:W-:Y:S05]  /*5b60*/  LDGSTS.E.BYPASS.LTC128B.128 [R248+0x5880], [R2.64+0x80], !P6 ;  /* 0x0588008002f87fae */ /* 0x0005ea000f101d46 */
[----:B------:R2:W-:Y:S01]  /*5b70*/  LDGSTS.E.BYPASS.LTC128B.128 [R248+0x7080], [R2.64+0x100], !P3 ;  /* 0x0708010002f87fae */ /* 0x0005e2000d901d46 */
[C---:B-1----:R-:W-:Y:S04]  /*5b80*/  HMMA.16816.F32 R4, R160.reuse, R8, RZ ;  /* 0x00000008a004723c */ /* 0x042fe800000018ff */
[----:B------:R2:W-:Y:S01]  /*5b90*/  LDGSTS.E.BYPASS.LTC128B.128 [R248+0x8880], [R2.64+0x180], !P1 ;  /* 0x0888018002f87fae */ /* 0x0005e2000c901d46 */
[----:B----4-:R-:W-:Y:S04]  /*5ba0*/  IADD3 R0, R134, 0x40, RZ ;  /* 0x0000004086007810 */ /* 0x010fe80007ffe0ff */
[----:B------:R1:W-:Y:S01]  /*5bb0*/  @!P2 LDGSTS.E.BYPASS.LTC128B.128 [R248+0x5080], [R246.64], !P5 ;  /* 0x05080000f6f8afae */ /* 0x0003e2000e901d46 */
[C---:B------:R-:W-:Y:S04]  /*5bc0*/  HMMA.16816.F32 R8, R160.reuse, R10, RZ ;  /* 0x0000000aa008723c */ /* 0x040fe800000018ff */
[----:B------:R1:W-:Y:S04]  /*5bd0*/  @!P2 LDGSTS.E.BYPASS.LTC128B.128 [R248+0x6880], [R246.64+0x80], !P6 ;  /* 0x06880080f6f8afae */ /* 0x0003e8000f101d46 */
[C---:B------:R-:W-:Y:S01]  /*5be0*/  HMMA.16816.F32 R12, R160.reuse, R16, RZ ;  /* 0x00000010a00c723c */ /* 0x040fe200000018ff */
[----:B------:R1:W-:Y:S05]  /*5bf0*/  @!P2 LDGSTS.E.BYPASS.LTC128B.128 [R248+0x8080], [R246.64+0x100], !P3 ;  /* 0x08080100f6f8afae */ /* 0x0003ea000d901d46 */
[----:B------:R1:W-:Y:S01]  /*5c00*/  @!P2 LDGSTS.E.BYPASS.LTC128B.128 [R248+0x9880], [R246.64+0x180], !P1 ;  /* 0x09880180f6f8afae */ /* 0x0003e2000c901d46 */
[----:B------:R-:W-:Y:S01]  /*5c10*/  LOP3.LUT P1, RZ, R252, 0x4, RZ, 0xc0, !PT ;  /* 0x00000004fcff7812 */ /* 0x000fe2000782c0ff */
[C---:B------:R-:W-:Y:S03]  /*5c20*/  HMMA.16816.F32 R16, R160.reuse, R18, RZ ;  /* 0x00000012a010723c */ /* 0x040fe600000018ff */
[----:B------:R-:W0:Y:S05]  /*5c30*/  LDGDEPBAR ;  /* 0x00000000000079af */ /* 0x000e2a0000000000 */
[C---:B------:R-:W-:Y:S01]  /*5c40*/  HMMA.16816.F32 R20, R160.reuse, R24, RZ ;  /* 0x00000018a014723c */ /* 0x040fe200000018ff */
[----:B--2---:R-:W2:Y:S03]  /*5c50*/  LDL R2, [R1+0x50] ;  /* 0x0000500001027983 */ /* 0x004ea60000100800 */
[----:B------:R-:W-:Y:S04]  /*5c60*/  @P1 IADD3 R0, R134, -0x40, RZ ;  /* 0xffffffc086001810 */ /* 0x000fe80007ffe0ff */
[----:B------:R-:W-:Y:S08]  /*5c70*/  HMMA.16816.F32 R24, R160, R26, RZ ;  /* 0x0000001aa018723c */ /* 0x000ff000000018ff */
[C---:B------:R-:W-:Y:S08]  /*5c80*/  HMMA.16816.F32 R4, R164.reuse, R168, R4 ;  /* 0x000000a8a404723c */ /* 0x040ff00000001804 */
[C---:B------:R-:W-:Y:S01]  /*5c90*/  HMMA.16816.F32 R8, R164.reuse, R170, R8 ;  /* 0x000000aaa408723c */ /* 0x040fe20000001808 */
[----:B------:R-:W4:Y:S07]  /*5ca0*/  LDSM.16.M88.4 R168, [R0] ;  /* 0x0000000000a8783b */ /* 0x000f2e0000000200 */
[C---:B---3--:R-:W-:Y:S08]  /*5cb0*/  HMMA.16816.F32 R12, R164.reuse, R172, R12 ;  /* 0x000000aca40c723c */ /* 0x048ff0000000180c */
[C---:B------:R-:W-:Y:S01]  /*5cc0*/  HMMA.16816.F32 R16, R164.reuse, R174, R16 ;  /* 0x000000aea410723c */ /* 0x040fe20000001810 */
[----:B------:R-:W3:Y:S07]  /*5cd0*/  LDSM.16.M88.4 R172, [R0+0x800] ;  /* 0x0008000000ac783b */ /* 0x000eee0000000200 */
[C---:B------:R-:W-:Y:S08]  /*5ce0*/  HMMA.16816.F32 R20, R164.reuse, R176, R20 ;  /* 0x000000b0a414723c */ /* 0x040ff00000001814 */
[----:B------:R-:W-:Y:S08]  /*5cf0*/  HMMA.16816.F32 R24, R164, R178, R24 ;  /* 0x000000b2a418723c */ /* 0x000ff00000001818 */
[C---:B----4-:R-:W-:Y:S08]  /*5d00*/  HMMA.16816.F32 R4, R180.reuse, R168, R4 ;  /* 0x000000a8b404723c */ /* 0x050ff00000001804 */
[C---:B------:R-:W-:Y:S01]  /*5d10*/  HMMA.16816.F32 R8, R180.reuse, R170, R8 ;  /* 0x000000aab408723c */ /* 0x040fe20000001808 */
[----:B------:R-:W4:Y:S07]  /*5d20*/  LDSM.16.M88.4 R168, [R0+0x1000] ;  /* 0x0010000000a8783b */ /* 0x000f2e0000000200 */
[C---:B---3--:R-:W-:Y:S08]  /*5d30*/  HMMA.16816.F32 R12, R180.reuse, R172, R12 ;  /* 0x000000acb40c723c */ /* 0x048ff0000000180c */
[C---:B------:R-:W-:Y:S01]  /*5d40*/  HMMA.16816.F32 R16, R180.reuse, R174, R16 ;  /* 0x000000aeb410723c */ /* 0x040fe20000001810 */
[----:B------:R-:W3:Y:S07]  /*5d50*/  LDSM.16.M88.4 R172, [R135] ;  /* 0x0000000087ac783b */ /* 0x000eee0000000200 */
[C---:B----4-:R-:W-:Y:S08]  /*5d60*/  HMMA.16816.F32 R20, R180.reuse, R168, R20 ;  /* 0x000000a8b414723c */ /* 0x050ff00000001814 */
[----:B------:R-:W-:Y:S01]  /*5d70*/  HMMA.16816.F32 R24, R180, R170, R24 ;  /* 0x000000aab418723c */ /* 0x000fe20000001818 */
[----:B------:R-:W4:Y:S07]  /*5d80*/  LDSM.16.M88.4 R168, [R135+0x800] ;  /* 0x0008000087a8783b */ /* 0x000f2e0000000200 */
[C---:B---3--:R-:W-:Y:S08]  /*5d90*/  HMMA.16816.F32 R4, R184.reuse, R172, R4 ;  /* 0x000000acb804723c */ /* 0x048ff00000001804 */
[C---:B------:R-:W-:Y:S01]  /*5da0*/  HMMA.16816.F32 R8, R184.reuse, R174, R8 ;  /* 0x000000aeb808723c */ /* 0x040fe20000001808 */
[----:B------:R-:W3:Y:S07]  /*5db0*/  LDSM.16.M88.4 R172, [R135+0x1000] ;  /* 0x0010000087ac783b */ /* 0x000eee0000000200 */
[C---:B----4-:R-:W-:Y:S08]  /*5dc0*/  HMMA.16816.F32 R12, R184.reuse, R168, R12 ;  /* 0x000000a8b80c723c */ /* 0x050ff0000000180c */
[C---:B------:R-:W-:Y:S01]  /*5dd0*/  HMMA.16816.F32 R16, R184.reuse, R170, R16 ;  /* 0x000000aab810723c */ /* 0x040fe20000001810 */
[----:B------:R-:W4:Y:S07]  /*5de0*/  LDSM.16.M88.4 R168, [R134+0x1800] ;  /* 0x0018000086a8783b */ /* 0x000f2e0000000200 */
[C---:B---3--:R-:W-:Y:S08]  /*5df0*/  HMMA.16816.F32 R20, R184.reuse, R172, R20 ;  /* 0x000000acb814723c */ /* 0x048ff00000001814 */
[----:B------:R-:W-:Y:S01]  /*5e00*/  HMMA.16816.F32 R24, R184, R174, R24 ;  /* 0x000000aeb818723c */ /* 0x000fe20000001818 */
[----:B------:R-:W3:Y:S07]  /*5e10*/  LDSM.16.M88.4 R172, [R134+0x2000] ;  /* 0x0020000086ac783b */ /* 0x000eee0000000200 */
[C---:B----4-:R-:W-:Y:S08]  /*5e20*/  HMMA.16816.F32 R4, R188.reuse, R168, R4 ;  /* 0x000000a8bc04723c */ /* 0x050ff00000001804 */
[C---:B------:R-:W-:Y:S01]  /*5e30*/  HMMA.16816.F32 R8, R188.reuse, R170, R8 ;  /* 0x000000aabc08723c */ /* 0x040fe20000001808 */
[----:B------:R-:W4:Y:S07]  /*5e40*/  LDSM.16.M88.4 R168, [R134+0x2800] ;  /* 0x0028000086a8783b */ /* 0x000f2e0000000200 */
[C---:B---3--:R-:W-:Y:S08]  /*5e50*/  HMMA.16816.F32 R12, R188.reuse, R172, R12 ;  /* 0x000000acbc0c723c */ /* 0x048ff0000000180c */
[C---:B------:R-:W-:Y:S01]  /*5e60*/  HMMA.16816.F32 R16, R188.reuse, R174, R16 ;  /* 0x000000aebc10723c */ /* 0x040fe20000001810 */
[----:B------:R-:W3:Y:S07]  /*5e70*/  LDSM.16.M88.4 R172, [R240+0x1800] ;  /* 0x00180000f0ac783b */ /* 0x000eee0000000200 */
[C---:B----4-:R-:W-:Y:S08]  /*5e80*/  HMMA.16816.F32 R20, R188.reuse, R168, R20 ;  /* 0x000000a8bc14723c */ /* 0x050ff00000001814 */
[----:B------:R-:W-:Y:S01]  /*5e90*/  HMMA.16816.F32 R24, R188, R170, R24 ;  /* 0x000000aabc18723c */ /* 0x000fe20000001818 */
[----:B------:R-:W4:Y:S07]  /*5ea0*/  LDSM.16.M88.4 R168, [R240+0x2000] ;  /* 0x00200000f0a8783b */ /* 0x000f2e0000000200 */
[C---:B---3--:R-:W-:Y:S08]  /*5eb0*/  HMMA.16816.F32 R4, R192.reuse, R172, R4 ;  /* 0x000000acc004723c */ /* 0x048ff00000001804 */
[C---:B------:R-:W-:Y:S01]  /*5ec0*/  HMMA.16816.F32 R8, R192.reuse, R174, R8 ;  /* 0x000000aec008723c */ /* 0x040fe20000001808 */
[----:B------:R-:W3:Y:S02]  /*5ed0*/  LDSM.16.M88.4 R172, [R240+0x2800] ;  /* 0x00280000f0ac783b */ /* 0x000ee40000000200 */
[----:B--2---:R-:W-:Y:S05]  /*5ee0*/  ISETP.GT.AND P4, PT, R249, R2, PT ;  /* 0x00000002f900720c */ /* 0x004fea0003f84270 */
[C---:B----4-:R-:W-:Y:S08]  /*5ef0*/  HMMA.16816.F32 R12, R192.reuse, R168, R12 ;  /* 0x000000a8c00c723c */ /* 0x050ff0000000180c */
        /* <DEDUP_REMOVED lines=79> */
[----:B------:R2:W4:Y:S07]  /*63f0*/  LDSM.16.M88.4 R168, [R0+0x5800] ;  /* 0x0058000000a8783b */ /* 0x00052e0000000200 */
[C---:B---3--:R-:W-:Y:S08]  /*6400*/  HMMA.16816.F32 R12, R228.reuse, R172, R12 ;  /* 0x000000ace40c723c */ /* 0x048ff0000000180c */
[C---:B------:R-:W-:Y:S01]  /*6410*/  HMMA.16816.F32 R16, R228.reuse, R174, R16 ;  /* 0x000000aee410723c */ /* 0x040fe20000001810 */
[----:B------:R-:W3:Y:S03]  /*6420*/  LDSM.16.M88.4 R172, [R135+0x4800] ;  /* 0x0048000087ac783b */ /* 0x000ee60000000200 */
[----:B--2---:R-:W-:Y:S04]  /*6430*/  IMAD.MOV.U32 R0, RZ, RZ, R133 ;  /* 0x000000ffff007224 */ /* 0x004fe800078e0085 */
[C---:B----4-:R-:W-:Y:S08]  /*6440*/  HMMA.16816.F32 R20, R228.reuse, R168, R20 ;  /* 0x000000a8e414723c */ /* 0x050ff00000001814 */
[----:B------:R-:W-:Y:S01]  /*6450*/  HMMA.16816.F32 R24, R228, R170, R24 ;  /* 0x000000aae418723c */ /* 0x000fe20000001818 */
[----:B------:R-:W2:Y:S07]  /*6460*/  LDSM.16.M88.4 R168, [R135+0x5000] ;  /* 0x0050000087a8783b */ /* 0x000eae0000000200 */
[C---:B---3--:R-:W-:Y:S08]  /*6470*/  HMMA.16816.F32 R4, R232.reuse, R172, R4 ;  /* 0x000000ace804723c */ /* 0x048ff00000001804 */
[C---:B------:R-:W-:Y:S01]  /*6480*/  HMMA.16816.F32 R8, R232.reuse, R174, R8 ;  /* 0x000000aee808723c */ /* 0x040fe20000001808 */
[----:B------:R-:W3:Y:S01]  /*6490*/  LDSM.16.M88.4 R172, [R135+0x5800] ;  /* 0x0058000087ac783b */ /* 0x000ee20000000200 */
[----:B------:R-:W-:Y:S04]  /*64a0*/  DEPBAR.LE SB0, 0x0 ;  /* 0x000080000000791a */ /* 0x000fe80000000000 */
[----:B------:R-:W-:Y:S02]  /*64b0*/  BAR.SYNC.DEFER_BLOCKING 0x0 ;  /* 0x0000000000007b1d */ /* 0x000fe40000010000 */
[C---:B--2---:R-:W-:Y:S08]  /*64c0*/  HMMA.16816.F32 R12, R232.reuse, R168, R12 ;  /* 0x000000a8e80c723c */ /* 0x044ff0000000180c */
[C---:B------:R-:W-:Y:S08]  /*64d0*/  HMMA.16816.F32 R16, R232.reuse, R170, R16 ;  /* 0x000000aae810723c */ /* 0x040ff00000001810 */
[C---:B---3--:R-:W-:Y:S08]  /*64e0*/  HMMA.16816.F32 R20, R232.reuse, R172, R20 ;  /* 0x000000ace814723c */ /* 0x048ff00000001814 */
[----:B------:R-:W-:Y:S01]  /*64f0*/  HMMA.16816.F32 R24, R232, R174, R24 ;  /* 0x000000aee818723c */ /* 0x000fe20000001818 */
[----:B------:R-:W-:Y:S07]  /*6500*/  @!UPT UIADD3 URZ, URZ, URZ, URZ ;  /* 0x0000003f3f3ff290 */ /* 0x000fee000fffe03f */
[----:B------:R-:W-:-:S11]  /*6510*/  @!P4 BRA `(.L_x_2616) ;  /* 0x000002b00000c947 */ /* 0x000fd60003800000 */
[----:B-1----:R-:W2:Y:S04]  /*6520*/  LDL.64 R176, [R1+0x18] ;  /* 0x0000180001b07983 */ /* 0x002ea80000100a00 */
[----:B------:R-:W3:Y:S04]  /*6530*/  LDL.64 R246, [R1+0x8] ;  /* 0x0000080001f67983 */ /* 0x000ee80000100a00 */
[----:B------:R-:W1:Y:S02]  /*6540*/  S2R R2, SR_TID.X ;  /* 0x0000000000027919 */ /* 0x000e640000002100 */
[----:B-1----:R-:W-:Y:S04]  /*6550*/  SHF.R.S32.HI R252, RZ, 0x1f, R2 ;  /* 0x0000001ffffc7819 */ /* 0x002fe80000011402 */
[----:B------:R-:W-:Y:S02]  /*6560*/  LEA.HI R252, R252, R2, RZ, 0x3 ;  /* 0x00000002fcfc7211 */ /* 0x000fe400078f18ff */
[----:B------:R-:W-:Y:S02]  /*6570*/  IADD3 R2, R249, -0x1, RZ ;  /* 0xfffffffff9027810 */ /* 0x000fe40007ffe0ff */
[----:B------:R-:W-:Y:S02]  /*6580*/  SHF.R.S32.HI R252, RZ, 0x3, R252 ;  /* 0x00000003fffc7819 */ /* 0x000fe400000114fc */
[----:B------:R-:W-:Y:S05]  /*6590*/  SHF.R.S32.HI R3, RZ, 0x1f, R2 ;  /* 0x0000001fff037819 */ /* 0x000fea0000011402 */
        /* <DEDUP_REMOVED lines=13> */
[C---:B------:R-:W-:Y:S04]  /*6670*/  @P0 LEA R2, P2, R170.reuse, R2, 0x5 ;  /* 0x00000002aa020211 */ /* 0x040fe800078428ff */
[----:B------:R-:W-:Y:S01]  /*6680*/  @P0 LEA.HI.X R168, R170, R3, R168, 0x5, P2 ;  /* 0x00000003aaa80211 */ /* 0x000fe200010f2ca8 */
[--C-:B---3--:R-:W-:Y:S01]  /*6690*/  @P1 IMAD.X R170, R3, 0x1, R247.reuse, P3 ;  /* 0x0000000103aa1824 */ /* 0x108fe200018e06f7 */
        /* <DEDUP_REMOVED lines=19> */
.L_x_2616:
[----:B-1----:R-:W-:Y:S05]  /*67d0*/  BSYNC B0 ;  /* 0x0000000000007941 */ /* 0x002fea0003800000 */
.L_x_2615:
[----:B------:R-:W-:Y:S01]  /*67e0*/  FMNMX.FTZ R2, R4, R133, !PT ;  /* 0x0000008504027209 */ /* 0x000fe20007810000 */
[----:B------:R-:W2:Y:S01]  /*67f0*/  LDL.LU R169, [R1] ;  /* 0x0000000001a97983 */ /* 0x000ea20000300800 */
[----:B------:R-:W-:Y:S02]  /*6800*/  IADD3 R249, R249, -0x1, RZ ;  /* 0xfffffffff9f97810 */ /* 0x000fe40007ffe0ff */
[----:B------:R-:W-:Y:S01]  /*6810*/  FMNMX.FTZ R2, R5, R2, !PT ;  /* 0x0000000205027209 */ /* 0x000fe20007810000 */
[----:B------:R-:W0:Y:S03]  /*6820*/  LDGDEPBAR ;  /* 0x00000000000079af */ /* 0x000e260000000000 */
        /* <DEDUP_REMOVED lines=29> */
[----:B------:R-:W4:Y:S01]  /*6a00*/  MUFU.EX2 R8, R168 ;  /* 0x000000a800087308 */ /* 0x000f220000000800 */
[----:B-1----:R-:W-:Y:S02]  /*6a10*/  FFMA.FTZ R0, R9, c[0x0][0x2d0], -R2 ;  /* 0x0000b40009007a23 */ /* 0x002fe40000010802 */
[C---:B---3--:R-:W-:Y:S01]  /*6a20*/  FMUL.FTZ R12, R3.reuse, R148 ;  /* 0x00000094030c7220 */ /* 0x048fe20000410000 */
[----:B------:R-:W-:Y:S01]  /*6a30*/  MOV R148, R20 ;  /* 0x0000001400947202 */ /* 0x000fe20000000f00 */
[C---:B------:R-:W-:Y:S02]  /*6a40*/  FMUL.FTZ R13, R3.reuse, R149 ;  /* 0x00000095030d7220 */ /* 0x040fe40000410000 */
[C---:B------:R-:W-:Y:S03]  /*6a50*/  FMUL.FTZ R16, R3.reuse, R144 ;  /* 0x0000009003107220 */ /* 0x040fe60000410000 */
[----:B------:R4:W-:Y:S01]  /*6a60*/  MUFU.EX2 R2, R0 ;  /* 0x0000000000027308 */ /* 0x0009e20000000800 */
        /* <DEDUP_REMOVED lines=11> */
[----:B------:R-:W3:Y:S01]  /*6b20*/  MUFU.EX2 R4, R4 ;  /* 0x0000000400047308 */ /* 0x000ee20000000800 */
[C---:B------:R-:W-:Y:S02]  /*6b30*/  FMUL.FTZ R44, R3.reuse, R44 ;  /* 0x0000002c032c7220 */ /* 0x040fe40000410000 */
[C---:B------:R-:W-:Y:S02]  /*6b40*/  FMUL.FTZ R45, R3.reuse, R45 ;  /* 0x0000002d032d7220 */ /* 0x040fe40000410000 */
[C---:B----4-:R-:W-:Y:S02]  /*6b50*/  FFMA.FTZ R0, R3.reuse, R250, R8 ;  /* 0x000000fa03007223 */ /* 0x050fe40000010008 */
[C---:B------:R-:W-:Y:S02]  /*6b60*/  FMUL.FTZ R48, R3.reuse, R48 ;  /* 0x0000003003307220 */ /* 0x040fe40000410000 */
[C---:B------:R-:W-:Y:S01]  /*6b70*/  FMUL.FTZ R49, R3.reuse, R49 ;  /* 0x0000003103317220 */ /* 0x040fe20000410000 */
[----:B------:R-:W-:Y:S01]  /*6b80*/  MUFU.EX2 R145, R178 ;  /* 0x000000b200917308 */ /* 0x000fe20000000800 */
[C---:B------:R-:W-:Y:S02]  /*6b90*/  FMUL.FTZ R52, R3.reuse, R52 ;  /* 0x0000003403347220 */ /* 0x040fe40000410000 */
[----:B------:R-:W-:Y:S01]  /*6ba0*/  FMUL.FTZ R53, R3, R53 ;  /* 0x0000003503357220 */ /* 0x000fe20000410000 */
[C---:B-1----:R-:W-:Y:S01]  /*6bb0*/  F2FP.PACK_AB R168, R5.reuse, R8 ;  /* 0x0000000805a8723e */ /* 0x042fe200000000ff */
[----:B------:R-:W-:Y:S02]  /*6bc0*/  FADD.FTZ R0, R5, R0 ;  /* 0x0000000005007221 */ /* 0x000fe40000010000 */
[C---:B------:R-:W-:Y:S01]  /*6bd0*/  FMUL.FTZ R5, R3.reuse, R157 ;  /* 0x0000009d03057220 */ /* 0x040fe20000410000 */
[----:B------:R-:W-:Y:S01]  /*6be0*/  MOV R157, R25 ;  /* 0x00000019009d7202 */ /* 0x000fe20000000f00 */
[C---:B------:R-:W-:Y:S01]  /*6bf0*/  FMUL.FTZ R25, R3.reuse, R137 ;  /* 0x0000008903197220 */ /* 0x040fe20000410000 */
[----:B------:R-:W-:Y:S01]  /*6c00*/  MUFU.EX2 R144, R177 ;  /* 0x000000b100907308 */ /* 0x000fe20000000800 */
[C---:B------:R-:W-:Y:S01]  /*6c10*/  FMUL.FTZ R8, R3.reuse, R152 ;  /* 0x0000009803087220 */ /* 0x040fe20000410000 */
[----:B------:R-:W-:Y:S01]  /*6c20*/  MOV R152, R24 ;  /* 0x0000001800987202 */ /* 0x000fe20000000f00 */
[C---:B------:R-:W-:Y:S01]  /*6c30*/  FMUL.FTZ R24, R3.reuse, R136 ;  /* 0x0000008803187220 */ /* 0x040fe20000410000 */
[----:B---3--:R-:W-:Y:S01]  /*6c40*/  F2FP.PACK_AB R170, R2, R4 ;  /* 0x0000000402aa723e */ /* 0x008fe200000000ff */
[----:B------:R-:W-:Y:S02]  /*6c50*/  FADD.FTZ R0, R4, R0 ;  /* 0x0000000004007221 */ /* 0x000fe40000010000 */
[C---:B------:R-:W-:Y:S02]  /*6c60*/  FMUL.FTZ R56, R3.reuse, R56 ;  /* 0x0000003803387220 */ /* 0x040fe40000410000 */
[----:B------:R-:W-:Y:S01]  /*6c70*/  FADD.FTZ R247, R2, R0 ;  /* 0x0000000002f77221 */ /* 0x000fe20000010000 */
        /* <DEDUP_REMOVED lines=49> */
[----:B-1----:R-:W-:Y:S01]  /*6f90*/  FMNMX.FTZ R0, R0, R2, !PT ;  /* 0x0000000200007209 */ /* 0x002fe20007810000 */
[----:B------:R-:W-:Y:S04]  /*6fa0*/  FMUL.FTZ R129, R3, R129 ;  /* 0x0000008103817220 */ /* 0x000fe80000410000 */
        /* <DEDUP_REMOVED lines=19> */
[----:B------:R-:W3:Y:S01]  /*70e0*/  MUFU.EX2 R7, R7 ;  /* 0x0000000700077308 */ /* 0x000ee20000000800 */
[C---:B-1----:R-:W-:Y:S02]  /*70f0*/  FMUL.FTZ R26, R0.reuse, R138 ;  /* 0x0000008a001a7220 */ /* 0x042fe40000410000 */
[C---:B------:R-:W-:Y:S02]  /*7100*/  FMUL.FTZ R27, R0.reuse, R139 ;  /* 0x0000008b001b7220 */ /* 0x040fe40000410000 */
[----:B------:R-:W1:Y:S01]  /*7110*/  LDSM.16.MT88.4 R136, [R236] ;  /* 0x00000000ec88783b */ /* 0x000e620000004200 */
[C---:B------:R-:W-:Y:S04]  /*7120*/  FMUL.FTZ R10, R0.reuse, R154 ;  /* 0x0000009a000a7220 */ /* 0x040fe80000410000 */
[----:B------:R-:W-:Y:S01]  /*7130*/  MUFU.EX2 R178, R173 ;  /* 0x000000ad00b27308 */ /* 0x000fe20000000800 */
[C---:B------:R-:W-:Y:S02]  /*7140*/  FMUL.FTZ R11, R0.reuse, R155 ;  /* 0x0000009b000b7220 */ /* 0x040fe40000410000 */
[C---:B------:R-:W-:Y:S02]  /*7150*/  FMUL.FTZ R18, R0.reuse, R146 ;  /* 0x0000009200127220 */ /* 0x040fe40000410000 */
[C---:B--2---:R-:W-:Y:S02]  /*7160*/  FFMA.FTZ R4, R0.reuse, R169, R6 ;  /* 0x000000a900047223 */ /* 0x044fe40000010006 */
[C---:B------:R-:W-:Y:S02]  /*7170*/  FMUL.FTZ R19, R0.reuse, R147 ;  /* 0x0000009300137220 */ /* 0x040fe40000410000 */
[C---:B------:R-:W-:Y:S01]  /*7180*/  FMUL.FTZ R22, R0.reuse, R142 ;  /* 0x0000008e00167220 */ /* 0x040fe20000410000 */
[----:B------:R-:W-:Y:S01]  /*7190*/  MUFU.EX2 R177, R175 ;  /* 0x000000af00b17308 */ /* 0x000fe20000000800 */
[C---:B------:R-:W-:Y:S02]  /*71a0*/  FMUL.FTZ R23, R0.reuse, R143 ;  /* 0x0000008f00177220 */ /* 0x040fe40000410000 */
[C---:B------:R-:W-:Y:S01]  /*71b0*/  FMUL.FTZ R14, R0.reuse, R150 ;  /* 0x00000096000e7220 */ /* 0x040fe20000410000 */
[C---:B---3--:R-:W-:Y:S01]  /*71c0*/  F2FP.PACK_AB R169, R7.reuse, R6 ;  /* 0x0000000607a9723e */ /* 0x048fe200000000ff */
        /* <DEDUP_REMOVED lines=56> */
[----:B------:R-:W-:Y:S02]  /*7550*/  FADD.FTZ R132, R7, R4 ;  /* 0x0000000407847221 */ /* 0x000fe40000010000 */
[C---:B------:R-:W-:Y:S02]  /*7560*/  FMUL.FTZ R7, R0.reuse, R159 ;  /* 0x0000009f00077220 */ /* 0x040fe40000410000 */
[C---:B------:R-:W-:Y:S02]  /*7570*/  FMUL.FTZ R126, R0.reuse, R126 ;  /* 0x0000007e007e7220 */ /* 0x040fe40000410000 */
[C---:B------:R-:W-:Y:S02]  /*7580*/  FMUL.FTZ R127, R0.reuse, R127 ;  /* 0x0000007f007f7220 */ /* 0x040fe40000410000 */
[C---:B------:R-:W-:Y:S02]  /*7590*/  FMUL.FTZ R130, R0.reuse, R130 ;  /* 0x0000008200827220 */ /* 0x040fe40000410000 */
[----:B------:R-:W-:Y:S02]  /*75a0*/  FMUL.FTZ R131, R0, R131 ;  /* 0x0000008300837220 */ /* 0x000fe40000410000 */
[----:B------:R-:W2:Y:S01]  /*75b0*/  MUFU.EX2 R0, R171 ;  /* 0x000000ab00007308 */ /* 0x000ea20000000800 */
[C---:B------:R-:W-:Y:S01]  /*75c0*/  FMUL.FTZ R4, R3.reuse, R156 ;  /* 0x0000009c03047220 */ /* 0x040fe20000410000 */
[----:B------:R-:W-:Y:S01]  /*75d0*/  MOV R156, R9 ;  /* 0x00000009009c7202 */ /* 0x000fe20000000f00 */
[C---:B------:R-:W-:Y:S01]  /*75e0*/  FMUL.FTZ R9, R3.reuse, R153 ;  /* 0x0000009903097220 */ /* 0x040fe20000410000 */
[----:B------:R-:W-:Y:S01]  /*75f0*/  MOV R153, R21 ;  /* 0x0000001500997202 */ /* 0x000fe20000000f00 */
[----:B------:R-:W-:Y:S02]  /*7600*/  FMUL.FTZ R21, R3, R141 ;  /* 0x0000008d03157220 */ /* 0x000fe40000410000 */
[----:B------:R-:W-:Y:S03]  /*7610*/  LDSM.16.MT88.4 R140, [R236+0x800] ;  /* 0x00080000ec8c783b */ /* 0x000fe60000004200 */
[----:B------:R-:W-:Y:S10]  /*7620*/  MUFU.EX2 R3, R179 ;  /* 0x000000b300037308 */ /* 0x000ff40000000800 */
[----:B------:R-:W-:Y:S01]  /*7630*/  MUFU.EX2 R173, R156 ;  /* 0x0000009c00ad7308 */ /* 0x000fe20000000800 */
[----:B--2---:R-:W-:Y:S01]  /*7640*/  F2FP.PACK_AB R171, R151, R0 ;  /* 0x0000000097ab723e */ /* 0x004fe200000000ff */
[----:B------:R-:W-:Y:S08]  /*7650*/  FADD.FTZ R149, R0, R132 ;  /* 0x0000008400957221 */ /* 0x000ff00000010000 */
[----:B------:R-:W2:Y:S01]  /*7660*/  MUFU.EX2 R132, R246 ;  /* 0x000000f600847308 */ /* 0x000ea20000000800 */
[C---:B-1----:R-:W-:Y:S08]  /*7670*/  HMMA.16816.F32 R4, R168.reuse, R136, R4 ;  /* 0x00000088a804723c */ /* 0x042ff00000001804 */
[C---:B------:R-:W-:Y:S01]  /*7680*/  HMMA.16816.F32 R8, R168.reuse, R138, R8 ;  /* 0x0000008aa808723c */ /* 0x040fe20000001808 */
[----:B------:R-:W1:Y:S03]  /*7690*/  LDSM.16.MT88.4 R136, [R238] ;  /* 0x00000000ee88783b */ /* 0x000e660000004200 */
[----:B--2---:R-:W-:Y:S04]  /*76a0*/  FADD.FTZ R0, R132, R247 ;  /* 0x000000f784007221 */ /* 0x004fe80000010000 */
[----:B------:R-:W-:Y:S04]  /*76b0*/  FADD.FTZ R0, R3, R0 ;  /* 0x0000000003007221 */ /* 0x000fe80000010000 */
[----:B------:R-:W-:Y:S04]  /*76c0*/  FADD.FTZ R0, R145, R0 ;  /* 0x0000000091007221 */ /* 0x000fe80000010000 */
        /* <DEDUP_REMOVED lines=98> */
[C---:B------:R-:W-:Y:S03]  /*7cf0*/  HMMA.16816.F32 R120, R136.reuse, R142, R120 ;  /* 0x0000008e8878723c */ /* 0x040fe60000001878 */
[----:B------:R3:W4:Y:S10]  /*7d00*/  MUFU.EX2 R148, R152 ;  /* 0x0000009800947308 */ /* 0x0007340000000800 */
[----:B------:R-:W5:Y:S01]  /*7d10*/  MUFU.EX2 R141, R157 ;  /* 0x0000009d008d7308 */ /* 0x000f620000000800 */
[----:B--2---:R-:W-:Y:S01]  /*7d20*/  F2FP.PACK_AB R168, R132, R140 ;  /* 0x0000008c84a8723e */ /* 0x004fe200000000ff */
[----:B------:R-:W-:Y:S01]  /*7d30*/  FADD.FTZ R0, R140, R0 ;  /* 0x000000008c007221 */ /* 0x000fe20000010000 */
[C---:B-1----:R-:W-:Y:S03]  /*7d40*/  HMMA.16816.F32 R124, R136.reuse, R144, R124 ;  /* 0x00000090887c723c */ /* 0x042fe6000000187c */
[----:B------:R-:W-:Y:S01]  /*7d50*/  FADD.FTZ R0, R132, R0 ;  /* 0x0000000084007221 */ /* 0x000fe20000010000 */
[----:B------:R-:W-:Y:S01]  /*7d60*/  MOV R132, R2 ;  /* 0x0000000200847202 */ /* 0x000fe20000000f00 */
[----:B---3--:R-:W1:Y:S02]  /*7d70*/  LDSM.16.MT88.4 R152, [R236+0x1000] ;  /* 0x00100000ec98783b */ /* 0x008e640000004200 */
[----:B----4-:R-:W-:Y:S01]  /*7d80*/  FADD.FTZ R0, R148, R0 ;  /* 0x0000000094007221 */ /* 0x010fe20000010000 */
[----:B------:R-:W-:Y:S05]  /*7d90*/  HMMA.16816.F32 R128, R136, R146, R128 ;  /* 0x000000928880723c */ /* 0x000fea0000001880 */
[----:B------:R-:W2:Y:S01]  /*7da0*/  LDSM.16.MT88.4 R144, [R238+0x1000] ;  /* 0x00100000ee90783b */ /* 0x000ea20000004200 */
[C---:B-----5:R-:W-:Y:S01]  /*7db0*/  F2FP.PACK_AB R170, R141.reuse, R148 ;  /* 0x000000948daa723e */ /* 0x060fe200000000ff */
[----:B------:R-:W-:Y:S02]  /*7dc0*/  FADD.FTZ R250, R141, R0 ;  /* 0x000000008dfa7221 */ /* 0x000fe40000010000 */
[----:B------:R-:W-:Y:S04]  /*7dd0*/  FADD.FTZ R0, R150, R3 ;  /* 0x0000000396007221 */ /* 0x000fe80000010000 */
[----:B------:R-:W3:Y:S01]  /*7de0*/  LDSM.16.MT88.4 R136, [R237+0x1000] ;  /* 0x00100000ed88783b */ /* 0x000ee20000004200 */
[----:B------:R-:W-:Y:S04]  /*7df0*/  FADD.FTZ R0, R178, R0 ;  /* 0x00000000b2007221 */ /* 0x000fe80000010000 */
[----:B------:R-:W-:Y:S04]  /*7e00*/  FADD.FTZ R0, R177, R0 ;  /* 0x00000000b1007221 */ /* 0x000fe80000010000 */
[----:B------:R-:W-:Y:S04]  /*7e10*/  FADD.FTZ R0, R176, R0 ;  /* 0x00000000b0007221 */ /* 0x000fe80000010000 */
[----:B------:R-:W-:Y:S04]  /*7e20*/  FADD.FTZ R0, R174, R0 ;  /* 0x00000000ae007221 */ /* 0x000fe80000010000 */
[----:B------:R-:W-:Y:S04]  /*7e30*/  FADD.FTZ R0, R175, R0 ;  /* 0x00000000af007221 */ /* 0x000fe80000010000 */
[----:B------:R-:W-:Y:S01]  /*7e40*/  FADD.FTZ R0, R172, R0 ;  /* 0x00000000ac007221 */ /* 0x000fe20000010000 */
[C---:B-1----:R-:W-:Y:S01]  /*7e50*/  HMMA.16816.F32 R156, R168.reuse, R152, R4 ;  /* 0x00000098a89c723c */ /* 0x042fe20000001804 */
[----:B------:R-:W1:Y:S04]  /*7e60*/  LDSM.16.MT88.4 R4, [R239+0x1000] ;  /* 0x00100000ef04783b */ /* 0x000e680000004200 */
[----:B------:R-:W-:Y:S03]  /*7e70*/  FADD.FTZ R0, R173, R0 ;  /* 0x00000000ad007221 */ /* 0x000fe60000010000 */
[C---:B------:R-:W-:Y:S01]  /*7e80*/  HMMA.16816.F32 R152, R168.reuse, R154, R8 ;  /* 0x0000009aa898723c */ /* 0x040fe20000001808 */
[----:B------:R-:W4:Y:S07]  /*7e90*/  LDSM.16.MT88.4 R8, [R236+0x2800] ;  /* 0x00280000ec08783b */ /* 0x000f2e0000004200 */
[C---:B--2---:R-:W-:Y:S01]  /*7ea0*/  HMMA.16816.F32 R148, R168.reuse, R144, R12 ;  /* 0x00000090a894723c */ /* 0x044fe2000000180c */
[----:B------:R-:W2:Y:S07]  /*7eb0*/  LDSM.16.MT88.4 R12, [R238+0x2800] ;  /* 0x00280000ee0c783b */ /* 0x000eae0000004200 */
[C---:B------:R-:W-:Y:S01]  /*7ec0*/  HMMA.16816.F32 R144, R168.reuse, R146, R16 ;  /* 0x00000092a890723c */ /* 0x040fe20000001810 */
[----:B------:R-:W-:Y:S07]  /*7ed0*/  STL [R1], R0 ;  /* 0x0000000001007387 */ /* 0x000fee0000100800 */
[C---:B---3--:R-:W-:Y:S08]  /*7ee0*/  HMMA.16816.F32 R140, R168.reuse, R136, R20 ;  /* 0x00000088a88c723c */ /* 0x048ff00000001814 */
[C---:B------:R-:W-:Y:S08]  /*7ef0*/  HMMA.16816.F32 R136, R168.reuse, R138, R24 ;  /* 0x0000008aa888723c */ /* 0x040ff00000001818 */
[C---:B-1----:R-:W-:Y:S08]  /*7f00*/  HMMA.16816.F32 R28, R168.reuse, R4, R28 ;  /* 0x00000004a81c723c */ /* 0x042ff0000000181c */
[C---:B------:R-:W-:Y:S01]  /*7f10*/  HMMA.16816.F32 R32, R168.reuse, R6, R32 ;  /* 0x00000006a820723c */ /* 0x040fe20000001820 */
[----:B------:R-:W1:Y:S07]  /*7f20*/  LDSM.16.MT88.4 R4, [R237+0x2800] ;  /* 0x00280000ed04783b */ /* 0x000e6e0000004200 */
[C---:B----4-:R-:W-:Y:S08]  /*7f30*/  HMMA.16816.F32 R36, R168.reuse, R8, R36 ;  /* 0x00000008a824723c */ /* 0x050ff00000001824 */
        /* <DEDUP_REMOVED lines=33> */
.L_x_2614:
[----:B------:R-:W-:Y:S11]  /*8150*/  @!UPT UIADD3 URZ, URZ, URZ, URZ ;  /* 0x0000003f3f3ff290 */ /* 0x000ff6000fffe03f */
[----:B--2---:R-:W-:Y:S05]  /*8160*/  BRA.DIV ~URZ, `(.L_x_2618) ;  /* 0x00005c127f007947 */ /* 0x004fea000b800000 */
[----:B------:R-:W2:Y:S04]  /*8170*/  LDL.LU R6, [R1] ;  /* 0x0000000001067983 */ /* 0x000ea80000300800 */
[----:B------:R-:W1:Y:S02]  /*8180*/  SHFL.BFLY PT, R0, R250, 0x2, 0x1f ;  /* 0x0c401f00fa007f89 */ /* 0x000e6400000e0000 */
[----:B-1----:R-:W-:-:S05]  /*8190*/  FADD.FTZ R0, R0, R250 ;  /* 0x000000fa00007221 */ /* 0x002fca0000010000 */
[----:B------:R-:W1:Y:S02]  /*81a0*/  SHFL.BFLY PT, R5, R0, 0x1, 0x1f ;  /* 0x0c201f0000057f89 */ /* 0x000e6400000e0000 */
[----:B-1----:R-:W-:Y:S02]  /*81b0*/  FADD.FTZ R0, R0, R5 ;  /* 0x0000000500007221 */ /* 0x002fe40000010000 */
[----:B--2---:R-:W1:Y:S02]  /*81c0*/  SHFL.BFLY PT, R2, R6, 0x2, 0x1f ;  /* 0x0c401f0006027f89 */ /* 0x004e6400000e0000 */
[----:B-1----:R-:W-:-:S05]  /*81d0*/  FADD.FTZ R4, R2, R6 ;  /* 0x0000000602047221 */ /* 0x002fca0000010000 */
[----:B------:R1:W2:Y:S02]  /*81e0*/  SHFL.BFLY PT, R3, R4, 0x1, 0x1f ;  /* 0x0c201f0004037f89 */ /* 0x0002a400000e0000 */
.L_x_2681:
        /* <DEDUP_REMOVED lines=26> */
[C---:B-----5:R-:W-:Y:S02]  /*8390*/  FMUL.FTZ R160, R2.reuse, R28 ;  /* 0x0000001c02a07220 */ /* 0x060fe40000410000 */
        /* <DEDUP_REMOVED lines=122> */
.L_x_2611:
        /* <DEDUP_REMOVED lines=19> */
.L_x_2620:
[----:B--2---:R-:W-:Y:S05]  /*8c70*/  BSYNC B0 ;  /* 0x0000000000007941 */ /* 0x004fea0003800000 */
.L_x_2619:
        /* <DEDUP_REMOVED lines=166> */
.L_x_2623:
        /* <DEDUP_REMOVED lines=130> */
.L_x_2682:
[----:B------:R-:W-:Y:S05]  /*9f00*/  BRA.DIV ~URZ, `(.L_x_2626) ;  /* 0x000040627f007947 */ /* 0x000fea000b800000 */
[----:B------:R4:W2:Y:S02]  /*9f10*/  SHFL.IDX PT, R0, R14, RZ, 0x181f ;  /* 0x00181fff0e007589 */ /* 0x0008a400000e0000 */
.L_x_2683:
        /* <DEDUP_REMOVED lines=26> */
.L_x_2628:
[----:B------:R-:W-:Y:S05]  /*a0c0*/  BSYNC B0 ;  /* 0x0000000000007941 */ /* 0x000fea0003800000 */
.L_x_2627:
[----:B------:R-:W-:Y:S05]  /*a0d0*/  BRA.DIV ~URZ, `(.L_x_2629) ;  /* 0x00003ef27f007947 */ /* 0x000fea000b800000 */
[----:B---3--:R3:W4:Y:S04]  /*a0e0*/  SHFL.IDX PT, R10, R12, 0x1, 0x181f ;  /* 0x00381f000c0a7f89 */ /* 0x00872800000e0000 */
[----:B--2---:R3:W2:Y:S02]  /*a0f0*/  SHFL.IDX PT, R0, R14, 0x1, 0x181f ;  /* 0x00381f000e007f89 */ /* 0x0046a400000e0000 */
.L_x_2684:
        /* <DEDUP_REMOVED lines=27> */
.L_x_2631:
[----:B------:R-:W-:Y:S05]  /*a2b0*/  BSYNC B0 ;  /* 0x0000000000007941 */ /* 0x000fea0003800000 */
.L_x_2630:
[----:B------:R-:W-:Y:S05]  /*a2c0*/  BRA.DIV ~URZ, `(.L_x_2632) ;  /* 0x00003dc27f007947 */ /* 0x000fea000b800000 */
[----:B----4-:R4:W3:Y:S02]  /*a2d0*/  SHFL.IDX PT, R10, R12, 0x2, 0x181f ;  /* 0x00581f000c0a7f89 */ /* 0x0108e400000e0000 */
.L_x_2685:
[----:B------:R-:W-:Y:S05]  /*a2e0*/  BRA.DIV ~URZ, `(.L_x_2633) ;  /* 0x00003e127f007947 */ /* 0x000fea000b800000 */
[----:B--2---:R2:W4:Y:S02]  /*a2f0*/  SHFL.IDX PT, R0, R14, 0x2, 0x181f ;  /* 0x00581f000e007f89 */ /* 0x00452400000e0000 */
.L_x_2686:
        /* <DEDUP_REMOVED lines=27> */
.L_x_2635:
[----:B------:R-:W-:Y:S05]  /*a4b0*/  BSYNC B0 ;  /* 0x0000000000007941 */ /* 0x000fea0003800000 */
.L_x_2634:
[----:B------:R-:W-:Y:S05]  /*a4c0*/  BRA.DIV ~URZ, `(.L_x_2636) ;  /* 0x00003c927f007947 */ /* 0x000fea000b800000 */
[----:B-1----:R1:W2:Y:S04]  /*a4d0*/  SHFL.IDX PT, R8, R12, 0x3, 0x181f ;  /* 0x00781f000c087f89 */ /* 0x0022a800000e0000 */
[----:B----4-:R1:W4:Y:S02]  /*a4e0*/  SHFL.IDX PT, R0, R14, 0x3, 0x181f ;  /* 0x00781f000e007f89 */ /* 0x01032400000e0000 */
.L_x_2687:
        /* <DEDUP_REMOVED lines=28> */
.L_x_2624:
        /* <DEDUP_REMOVED lines=34> */
.L_x_2688:
[----:B------:R-:W-:Y:S05]  /*a8d0*/  BRA.DIV ~URZ, `(.L_x_2639) ;  /* 0x000039b27f007947 */ /* 0x000fea000b800000 */
[----:B------:R3:W4:Y:S02]  /*a8e0*/  SHFL.IDX PT, R0, R14, RZ, 0x1c1f ;  /* 0x001c1fff0e007589 */ /* 0x00072400000e0000 */
.L_x_2689:
        /* <DEDUP_REMOVED lines=194> */
.L_x_2641:
[----:B------:R-:W-:Y:S05]  /*b510*/  BSYNC B0 ;  /* 0x0000000000007941 */ /* 0x000fea0003800000 */
.L_x_2640:
[----:B------:R-:W-:Y:S05]  /*b520*/  BRA.DIV ~URZ, `(.L_x_2642) ;  /* 0x00002dc27f007947 */ /* 0x000fea000b800000 */
[----:B--2---:R2:W1:Y:S04]  /*b530*/  SHFL.IDX PT, R4, R12, 0x1, 0x1c1f ;  /* 0x003c1f000c047f89 */ /* 0x00446800000e0000 */
[----:B----4-:R2:W4:Y:S02]  /*b540*/  SHFL.IDX PT, R0, R14, 0x1, 0x1c1f ;  /* 0x003c1f000e007f89 */ /* 0x01052400000e0000 */
.L_x_2690:
        /* <DEDUP_REMOVED lines=136> */
.L_x_2622:
        /* <DEDUP_REMOVED lines=22> */
.L_x_2643:
        /* <DEDUP_REMOVED lines=57> */
.L_x_2645:
[----:B------:R-:W-:Y:S05]  /*c2c0*/  BSYNC B0 ;  /* 0x0000000000007941 */ /* 0x000fea0003800000 */
.L_x_2644:
        /* <DEDUP_REMOVED lines=47> */
.L_x_2691:
[----:B------:R-:W-:Y:S05]  /*c5c0*/  BRA.DIV ~URZ, `(.L_x_2647) ;  /* 0x00001e527f007947 */ /* 0x000fea000b800000 */
[----:B------:R3:W4:Y:S02]  /*c5d0*/  SHFL.IDX PT, R0, R14, RZ, 0x181f ;  /* 0x00181fff0e007589 */ /* 0x00072400000e0000 */
.L_x_2692:
        /* <DEDUP_REMOVED lines=27> */
.L_x_2649:
[----:B------:R-:W-:Y:S05]  /*c790*/  BSYNC B0 ;  /* 0x0000000000007941 */ /* 0x000fea0003800000 */
.L_x_2648:
[----:B------:R-:W-:Y:S05]  /*c7a0*/  BRA.DIV ~URZ, `(.L_x_2650) ;  /* 0x00001cd27f007947 */ /* 0x000fea000b800000 */
[----:B--2---:R2:W1:Y:S04]  /*c7b0*/  SHFL.IDX PT, R10, R11, 0x1, 0x181f ;  /* 0x00381f000b0a7f89 */ /* 0x00446800000e0000 */
[----:B----4-:R2:W4:Y:S02]  /*c7c0*/  SHFL.IDX PT, R0, R14, 0x1, 0x181f ;  /* 0x00381f000e007f89 */ /* 0x01052400000e0000 */
.L_x_2693:
        /* <DEDUP_REMOVED lines=27> */
.L_x_2652:
[----:B------:R-:W-:Y:S05]  /*c980*/  BSYNC B0 ;  /* 0x0000000000007941 */ /* 0x000fea0003800000 */
.L_x_2651:
[----:B------:R-:W-:Y:S05]  /*c990*/  BRA.DIV ~URZ, `(.L_x_2653) ;  /* 0x00001ba27f007947 */ /* 0x000fea000b800000 */
[----:B-1----:R1:W2:Y:S02]  /*c9a0*/  SHFL.IDX PT, R10, R11, 0x2, 0x181f ;  /* 0x00581f000b0a7f89 */ /* 0x0022a400000e0000 */
.L_x_2694:
[----:B------:R-:W-:Y:S05]  /*c9b0*/  BRA.DIV ~URZ, `(.L_x_2654) ;  /* 0x00001bf27f007947 */ /* 0x000fea000b800000 */
[----:B----4-:R4:W1:Y:S02]  /*c9c0*/  SHFL.IDX PT, R0, R14, 0x2, 0x181f ;  /* 0x00581f000e007f89 */ /* 0x01086400000e0000 */
.L_x_2695:
        /* <DEDUP_REMOVED lines=27> */
.L_x_2656:
[----:B------:R-:W-:Y:S05]  /*cb80*/  BSYNC B0 ;  /* 0x0000000000007941 */ /* 0x000fea0003800000 */
.L_x_2655:
[----:B------:R-:W-:Y:S05]  /*cb90*/  BRA.DIV ~URZ, `(.L_x_2657) ;  /* 0x00001a727f007947 */ /* 0x000fea000b800000 */
[----:B--2---:R2:W3:Y:S04]  /*cba0*/  SHFL.IDX PT, R10, R11, 0x3, 0x181f ;  /* 0x00781f000b0a7f89 */ /* 0x0044e800000e0000 */
[----:B-1----:R2:W1:Y:S02]  /*cbb0*/  SHFL.IDX PT, R0, R14, 0x3, 0x181f ;  /* 0x00781f000e007f89 */ /* 0x00246400000e0000 */
.L_x_2696:
        /* <DEDUP_REMOVED lines=26> */
.L_x_2637:
[----:B------:R-:W-:Y:S05]  /*cd60*/  BSYNC B1 ;  /* 0x0000000000017941 */ /* 0x000fea0003800000 */
.L_x_2621:
        /* <DEDUP_REMOVED lines=15> */
.L_x_2697:
[----:B------:R-:W-:Y:S05]  /*ce60*/  BRA.DIV ~URZ, `(.L_x_2660) ;  /* 0x000018d27f007947 */ /* 0x000fea000b800000 */
[----:B--2---:R2:W1:Y:S02]  /*ce70*/  SHFL.IDX PT, R8, R131, 0x1, 0x1f ;  /* 0x00201f0083087f89 */ /* 0x00446400000e0000 */
.L_x_2698:
        /* <DEDUP_REMOVED lines=19> */
.L_x_2699:
        /* <DEDUP_REMOVED lines=16> */
.L_x_2700:
[----:B----4-:R-:W-:Y:S01]  /*d0b0*/  IMAD R0, R0, c[0x0][0x538], RZ ;  /* 0x00014e0000007a24 */ /* 0x010fe200078e02ff */
[----:B------:R-:W-:Y:S04]  /*d0c0*/  BSSY B1, `(.L_x_2663) ;  /* 0x0000083000017945 */ /* 0x000fe80003800000 */
[----:B-1----:R-:W-:-:S04]  /*d0d0*/  IADD3 R8, R0, R8, RZ ;  /* 0x0000000800087210 */ /* 0x002fc80007ffe0ff */
[----:B------:R-:W-:-:S13]  /*d0e0*/  ISETP.GT.AND P0, PT, R8, R9, PT ;  /* 0x000000090800720c */ /* 0x000fda0003f04270 */
[----:B------:R-:W-:Y:S05]  /*d0f0*/  @P0 BRA `(.L_x_2664) ;  /* 0x0000025000000947 */ /* 0x000fea0003800000 */
.L_x_2668:
        /* <DEDUP_REMOVED lines=17> */
.L_x_2701:
        /* <DEDUP_REMOVED lines=16> */
.L_x_2702:
[----:B--2---:R-:W-:-:S05]  /*d310*/  IMAD R0, R0, c[0x0][0x538], RZ ;  /* 0x00014e0000007a24 */ /* 0x004fca00078e02ff */
[----:B------:R-:W-:-:S04]  /*d320*/  IADD3 R8, R0, R8, RZ ;  /* 0x0000000800087210 */ /* 0x000fc80007ffe0ff */
[----:B------:R-:W-:-:S13]  /*d330*/  ISETP.GT.AND P0, PT, R8, R9, PT ;  /* 0x000000090800720c */ /* 0x000fda0003f04270 */
[----:B-1-3--:R-:W-:Y:S05]  /*d340*/  @!P0 BRA `(.L_x_2668) ;  /* 0xfffffdb000008947 */ /* 0x00afea000383ffff */
.L_x_2664:
[----:B---3--:R-:W-:-:S05]  /*d350*/  IADD3 R10, -R0, R8, RZ ;  /* 0x00000008000a7210 */ /* 0x008fca0007ffe1ff */
[----:B------:R-:W-:-:S05]  /*d360*/  IMAD R0, R4, c[0x0][0x538], R10 ;  /* 0x00014e0004007a24 */ /* 0x000fca00078e020a */
[----:B------:R-:W-:Y:S01]  /*d370*/  ISETP.GT.AND P0, PT, R0, R9, PT ;  /* 0x000000090000720c */ /* 0x000fe20003f04270 */
[----:B------:R-:W-:-:S12]  /*d380*/  BRA.DIV ~URZ, `(.L_x_2669) ;  /* 0x000017f27f007947 */ /* 0x000fd8000b800000 */
[----:B------:R-:W-:-:S04]  /*d390*/  VOTE.ANY R8, PT, !P0 ;  /* 0x0000000000087806 */ /* 0x000fc800040e0100 */
.L_x_2703:
[----:B------:R1:W3:Y:S01]  /*d3a0*/  POPC R12, R8 ;  /* 0x00000008000c7309 */ /* 0x0002e20000000000 */
[----:B------:R-:W-:Y:S05]  /*d3b0*/  BRA.DIV ~URZ, `(.L_x_2670) ;  /* 0x000018127f007947 */ /* 0x000fea000b800000 */
[----:B---3--:R3:W4:Y:S04]  /*d3c0*/  SHFL.IDX PT, R6, R6, R12, 0x1f ;  /* 0x00001f0c06067589 */ /* 0x00872800000e0000 */
[----:B------:R3:W1:Y:S02]  /*d3d0*/  SHFL.IDX PT, R7, R7, R12, 0x1f ;  /* 0x00001f0c07077589 */ /* 0x00066400000e0000 */
.L_x_2704:
[----:B------:R-:W-:Y:S01]  /*d3e0*/  ISETP.NE.AND P0, PT, R8, RZ, PT ;  /* 0x000000ff0800720c */ /* 0x000fe20003f05270 */
[----:B------:R-:W-:-:S12]  /*d3f0*/  BSSY B0, `(.L_x_2671) ;  /* 0x0000005000007945 */ /* 0x000fd80003800000 */
[----:B------:R-:W-:Y:S05]  /*d400*/  @!P0 BRA `(.L_x_2672) ;  /* 0x0000003000008947 */ /* 0x000fea0003800000 */
[----:B------:R-:W-:Y:S01]  /*d410*/  IADD3 R3, R12, -0x1, RZ ;  /* 0xffffffff0c037810 */ /* 0x000fe20007ffe0ff */
[----:B------:R-:W-:Y:S05]  /*d420*/  BRA.DIV ~URZ, `(.L_x_2673) ;  /* 0x000018727f007947 */ /* 0x000fea000b800000 */
[----:B------:R2:W3:Y:S02]  /*d430*/  SHFL.IDX PT, R11, R4, R3, 0x1f ;  /* 0x00001f03040b7589 */ /* 0x0004e400000e0000 */
.L_x_2672:
[----:B------:R-:W-:Y:S05]  /*d440*/  BSYNC B0 ;  /* 0x0000000000007941 */ /* 0x000fea0003800000 */
.L_x_2671:
        /* <DEDUP_REMOVED lines=69> */
.L_x_2665:
[----:B------:R-:W-:Y:S01]  /*d8a0*/  MOV R0, c[0x0][0x53c] ;  /* 0x00014f0000007a02 */ /* 0x000fe20000000f00 */
[----:B------:R1:W-:Y:S04]  /*d8b0*/  STL [R1+0x48], R9 ;  /* 0x0000480901007387 */ /* 0x0003e80000100800 */
[----:B------:R1:W-:Y:S04]  /*d8c0*/  STL [R1+0x4c], RZ ;  /* 0x00004cff01007387 */ /* 0x0003e80000100800 */
[----:B------:R1:W-:Y:S04]  /*d8d0*/  STL [R1+0x50], RZ ;  /* 0x000050ff01007387 */ /* 0x0003e80000100800 */
[----:B------:R1:W-:Y:S02]  /*d8e0*/  STL [R1+0x54], R0 ;  /* 0x0000540001007387 */ /* 0x0003e40000100800 */
.L_x_2674:
[----:B------:R-:W-:Y:S05]  /*d8f0*/  BSYNC B1 ;  /* 0x0000000000017941 */ /* 0x000fea0003800000 */
.L_x_2663:
        /* <DEDUP_REMOVED lines=9> */
.L_x_2658:
[----:B-1----:R-:W4:Y:S02]  /*d990*/  LDL R0, [R1+0x54] ;  /* 0x0000540001007983 */ /* 0x002f240000100800 */
[----:B----4-:R-:W-:-:S13]  /*d9a0*/  ISETP.GE.AND P0, PT, R0, c[0x0][0x53c], PT ;  /* 0x00014f0000007a0c */ /* 0x010fda0003f06270 */
[----:B--23--:R-:W-:Y:S01]  /*d9b0*/  @P0 CALL.REL.NOINC `(.L_x_2675) ;  /* 0x0000001000000944 */ /* 0x00cfe20003c00000 */
[----:B------:R-:W-:Y:S05]  /*d9c0*/  BRA `(.L_x_2676) ;  /* 0xffff3a9000007947 */ /* 0x000fea000383ffff */
.L_x_2675:
[----:B------:R-:W-:Y:S05]  /*d9d0*/  EXIT ;  /* 0x000000000000794d */ /* 0x000fea0003800000 */
.L_x_2597:
[----:B------:R-:W-:Y:S01]  /*d9e0*/  IMAD.MOV.U32 R0, RZ, RZ, R5 ;  /* 0x000000ffff007224 */ /* 0x000fe200078e0005 */
[----:B------:R-:W-:Y:S02]  /*d9f0*/  MOV R2, 0x1 ;  /* 0x0000000100027802 */ /* 0x000fe40000000f00 */
[----:B------:R-:W-:Y:S02]  /*da00*/  MOV R3, 0xda20 ;  /* 0x0000da2000037802 */ /* 0x000fe40000000f00 */
[----:B------:R-:W-:Y:S05]  /*da10*/  CALL.REL.NOINC `($__internal_54_$__cuda_sm70_shflsync_up_p) ;  /* 0x0000138000007944 */ /* 0x000fea0003c00000 */
[----:B------:R-:W-:Y:S01]  /*da20*/  MOV R0, R4 ;  /* 0x0000000400007202 */ /* 0x000fe20000000f00 */
[----:B------:R-:W-:Y:S05]  /*da30*/  BRA `(.L_x_2677) ;  /* 0xffff2a3000007947 */ /* 0x000fea000383ffff */
.L_x_2598:
[----:B------:R-:W-:Y:S01]  /*da40*/  IMAD.MOV.U32 R0, RZ, RZ, R5 ;  /* 0x000000ffff007224 */ /* 0x000fe200078e0005 */
[----:B------:R-:W-:Y:S02]  /*da50*/  MOV R2, 0x2 ;  /* 0x0000000200027802 */ /* 0x000fe40000000f00 */
[----:B------:R-:W-:Y:S02]  /*da60*/  MOV R3, 0xda80 ;  /* 0x0000da8000037802 */ /* 0x000fe40000000f00 */
[----:B------:R-:W-:Y:S05]  /*da70*/  CALL.REL.NOINC `($__internal_54_$__cuda_sm70_shflsync_up_p) ;  /* 0x0000132000007944 */ /* 0x000fea0003c00000 */
[----:B------:R-:W-:Y:S01]  /*da80*/  SEL R0, R4, RZ, P4 ;  /* 0x000000ff04007207 */ /* 0x000fe20002000000 */
[----:B------:R-:W-:Y:S01]  /*da90*/  IMAD.MOV.U32 R2, RZ, RZ, 0x4 ;  /* 0x00000004ff027424 */ /* 0x000fe200078e00ff */
[----:B------:R-:W-:-:S03]  /*daa0*/  MOV R3, 0xdad0 ;  /* 0x0000dad000037802 */ /* 0x000fc60000000f00 */
[----:B------:R-:W-:Y:S02]  /*dab0*/  IMAD.IADD R0, R5, 0x1, R0 ;  /* 0x0000000105007824 */ /* 0x000fe400078e0200 */
        /* <DEDUP_REMOVED lines=14> */
[----:B------:R-:W-:Y:S01]  /*dba0*/  IMAD.IADD R4, R0, 0x1, R4 ;  /* 0x0000000100047824 */ /* 0x000fe200078e0204 */
[----:B------:R-:W-:-:S03]  /*dbb0*/  MOV R0, 0x1f ;  /* 0x0000001f00007802 */ /* 0x000fc60000000f00 */
[----:B------:R-:W-:Y:S02]  /*dbc0*/  IMAD.MOV.U32 R5, RZ, RZ, R4 ;  /* 0x000000ffff057224 */ /* 0x000fe400078e0004 */
[----:B------:R-:W-:Y:S05]  /*dbd0*/  CALL.REL.NOINC `($__internal_53_$__cuda_sm70_shflsync_idx_p) ;  /* 0x0000117000007944 */ /* 0x000fea0003c00000 */
[----:B------:R-:W-:Y:S05]  /*dbe0*/  BRA `(.L_x_2678) ;  /* 0xffff298000007947 */ /* 0x000fea000383ffff */
.L_x_2600:
[----:B------:R-:W-:Y:S02]  /*dbf0*/  SEL R0, RZ, 0x1, P0 ;  /* 0x00000001ff007807 */ /* 0x000fe40000000000 */
[----:B------:R-:W-:Y:S02]  /*dc00*/  MOV R2, 0xdc20 ;  /* 0x0000dc2000027802 */ /* 0x000fe40000000f00 */
[----:B------:R-:W-:Y:S05]  /*dc10*/  CALL.REL.NOINC `($__internal_55_$__cuda_sm70_votesync_ballot) ;  /* 0x000011f000007944 */ /* 0x000fea0003c00000 */
[----:B------:R-:W-:Y:S01]  /*dc20*/  MOV R6, R0 ;  /* 0x0000000000067202 */ /* 0x000fe20000000f00 */
[----:B------:R-:W-:Y:S05]  /*dc30*/  BRA `(.L_x_2679) ;  /* 0xffff29c000007947 */ /* 0x000fea000383ffff */
.L_x_2601:
[----:B------:R-:W-:Y:S01]  /*dc40*/  IMAD.MOV.U32 R5, RZ, RZ, R8 ;  /* 0x000000ffff057224 */ /* 0x000fe200078e0008 */
[----:B--2---:R-:W-:Y:S01]  /*dc50*/  MOV R3, R13 ;  /* 0x0000000d00037202 */ /* 0x004fe20000000f00 */
[----:B------:R-:W-:Y:S01]  /*dc60*/  IMAD.MOV.U32 R0, RZ, RZ, 0x1f ;  /* 0x0000001fff007424 */ /* 0x000fe200078e00ff */
[----:B------:R-:W-:Y:S02]  /*dc70*/  MOV R2, 0xdc90 ;  /* 0x0000dc9000027802 */ /* 0x000fe40000000f00 */
[----:B-1----:R-:W-:Y:S05]  /*dc80*/  CALL.REL.NOINC `($__internal_53_$__cuda_sm70_shflsync_idx_p) ;  /* 0x000010c000007944 */ /* 0x002fea0003c00000 */
[----:B------:R-:W-:Y:S01]  /*dc90*/  IMAD.MOV.U32 R11, RZ, RZ, R0 ;  /* 0x000000ffff0b7224 */ /* 0x000fe200078e0000 */
[----:B------:R-:W-:Y:S01]  /*dca0*/  MOV R5, R7 ;  /* 0x0000000700057202 */ /* 0x000fe20000000f00 */
[----:B------:R-:W-:Y:S01]  /*dcb0*/  IMAD.MOV.U32 R7, RZ, RZ, RZ ;  /* 0x000000ffff077224 */ /* 0x000fe200078e00ff */
[----:B------:R-:W-:Y:S01]  /*dcc0*/  MOV R3, R13 ;  /* 0x0000000d00037202 */ /* 0x000fe20000000f00 */
[----:B------:R-:W-:Y:S01]  /*dcd0*/  IMAD.MOV.U32 R0, RZ, RZ, 0x1f ;  /* 0x0000001fff007424 */ /* 0x000fe200078e00ff */
[----:B------:R-:W-:-:S02]  /*dce0*/  MOV R2, 0xdd00 ;  /* 0x0000dd0000027802 */ /* 0x000fc40000000f00 */
[----:B------:R-:W-:Y:S05]  /*dcf0*/  CALL.REL.NOINC `($__internal_53_$__cuda_sm70_shflsync_idx_p) ;  /* 0x0000105000007944 */ /* 0x000fea0003c00000 */
[----:B------:R-:W-:Y:S01]  /*dd00*/  MOV R10, R0 ;  /* 0x00000000000a7202 */ /* 0x000fe20000000f00 */
[----:B------:R-:W-:Y:S05]  /*dd10*/  BRA `(.L_x_2680) ;  /* 0xffff293000007947 */ /* 0x000fea000383ffff */
.L_x_2604:
[----:B------:R-:W-:Y:S01]  /*dd20*/  IMAD.MOV.U32 R5, RZ, RZ, R4 ;  /* 0x000000ffff057224 */ /* 0x000fe200078e0004 */
[----:B------:R-:W-:-:S02]  /*dd30*/  MOV R0, 0x1f ;  /* 0x0000001f00007802 */ /* 0x000fc40000000f00 */
[----:B------:R-:W-:Y:S02]  /*dd40*/  MOV R2, 0xdd60 ;  /* 0x0000dd6000027802 */ /* 0x000fe40000000f00 */
[----:B-1----:R-:W-:Y:S05]  /*dd50*/  CALL.REL.NOINC `($__internal_53_$__cuda_sm70_shflsync_idx_p) ;  /* 0x00000ff000007944 */ /* 0x002fea0003c00000 */
[----:B------:R-:W-:Y:S01]  /*dd60*/  MOV R7, R0 ;  /* 0x0000000000077202 */ /* 0x000fe20000000f00 */
[----:B------:R-:W-:Y:S05]  /*dd70*/  BRA `(.L_x_2603) ;  /* 0xffff293000007947 */ /* 0x000fea000383ffff */
.L_x_2618:
[----:B------:R-:W-:Y:S01]  /*dd80*/  IMAD.MOV.U32 R2, RZ, RZ, R250 ;  /* 0x000000ffff027224 */ /* 0x000fe200078e00fa */
[----:B------:R-:W-:Y:S01]  /*dd90*/  MOV R7, 0x1f ;  /* 0x0000001f00077802 */ /* 0x000fe20000000f00 */
[----:B------:R-:W-:Y:S01]  /*dda0*/  IMAD.MOV.U32 R5, RZ, RZ, 0x2 ;  /* 0x00000002ff057424 */ /* 0x000fe200078e00ff */
[----:B------:R-:W-:Y:S02]  /*ddb0*/  MOV R6, 0xffffffff ;  /* 0xffffffff00067802 */ /* 0x000fe40000000f00 */
[----:B------:R-:W-:Y:S02]  /*ddc0*/  MOV R3, 0xdde0 ;  /* 0x0000dde000037802 */ /* 0x000fe40000000f00 */
[----:B-----5:R-:W-:Y:S05]  /*ddd0*/  CALL.REL.NOINC `($__internal_52_$__cuda_sm70_shflsync_bfly_p) ;  /* 0x00000f2000007944 */ /* 0x020fea0003c00000 */
[----:B------:R-:W-:Y:S01]  /*dde0*/  FADD.FTZ R0, R250, R5 ;  /* 0x00000005fa007221 */ /* 0x000fe20000010000 */
[----:B------:R-:W-:Y:S02]  /*ddf0*/  MOV R5, 0x1 ;  /* 0x0000000100057802 */ /* 0x000fe40000000f00 */
[----:B------:R-:W-:Y:S02]  /*de00*/  MOV R3, 0xde30 ;  /* 0x0000de3000037802 */ /* 0x000fe40000000f00 */
[----:B------:R-:W-:-:S02]  /*de10*/  MOV R2, R0 ;  /* 0x0000000000027202 */ /* 0x000fc40000000f00 */
[----:B------:R-:W-:Y:S05]  /*de20*/  CALL.REL.NOINC `($__internal_52_$__cuda_sm70_shflsync_bfly_p) ;  /* 0x00000ed000007944 */ /* 0x000fea0003c00000 */
[----:B------:R1:W5:Y:S01]  /*de30*/  LDL R2, [R1] ;  /* 0x0000000001027983 */ /* 0x0003620000100800 */
[----:B------:R-:W-:Y:S01]  /*de40*/  FADD.FTZ R0, R0, R5 ;  /* 0x0000000500007221 */ /* 0x000fe20000010000 */
[----:B------:R-:W-:-:S02]  /*de50*/  MOV R5, 0x2 ;  /* 0x0000000200057802 */ /* 0x000fc40000000f00 */
[----:B------:R-:W-:Y:S02]  /*de60*/  MOV R3, 0xde80 ;  /* 0x0000de8000037802 */ /* 0x000fe40000000f00 */
[----:B-1---5:R-:W-:Y:S05]  /*de70*/  CALL.REL.NOINC `($__internal_52_$__cuda_sm70_shflsync_bfly_p) ;  /* 0x00000e8000007944 */ /* 0x022fea0003c00000 */
[----:B------:R-:W2:Y:S01]  /*de80*/  LDL.LU R2, [R1] ;  /* 0x0000000001027983 */ /* 0x000ea20000300800 */
[----:B------:R-:W-:Y:S01]  /*de90*/  MOV R3, 0xdee0 ;  /* 0x0000dee000037802 */ /* 0x000fe20000000f00 */
[----:B--2---:R-:W-:Y:S01]  /*dea0*/  FADD.FTZ R4, R2, R5 ;  /* 0x0000000502047221 */ /* 0x004fe20000010000 */
[----:B------:R-:W-:-:S04]  /*deb0*/  MOV R5, 0x1 ;  /* 0x0000000100057802 */ /* 0x000fc80000000f00 */
[----:B------:R-:W-:Y:S02]  /*dec0*/  MOV R2, R4 ;  /* 0x0000000400027202 */ /* 0x000fe40000000f00 */
[----:B------:R-:W-:Y:S05]  /*ded0*/  CALL.REL.NOINC `($__internal_52_$__cuda_sm70_shflsync_bfly_p) ;  /* 0x00000e2000007944 */ /* 0x000fea0003c00000 */
[----:B------:R-:W-:Y:S01]  /*dee0*/  MOV R3, R5 ;  /* 0x0000000500037202 */ /* 0x000fe20000000f00 */
[----:B------:R-:W-:Y:S05]  /*def0*/  BRA `(.L_x_2681) ;  /* 0xffffa2f000007947 */ /* 0x000fea000383ffff */
.L_x_2625:
[----:B--234-:R-:W-:Y:S01]  /*df00*/  IMAD.MOV.U32 R5, RZ, RZ, R12 ;  /* 0x000000ffff057224 */ /* 0x01cfe200078e000c */
[----:B------:R-:W-:Y:S01]  /*df10*/  MOV R3, RZ ;  /* 0x000000ff00037202 */ /* 0x000fe20000000f00 */
[----:B------:R-:W-:Y:S01]  /*df20*/  IMAD.MOV.U32 R0, RZ, RZ, 0x181f ;  /* 0x0000181fff007424 */ /* 0x000fe200078e00ff */
[----:B------:R-:W-:Y:S02]  /*df30*/  MOV R2, 0xdf50 ;  /* 0x0000df5000027802 */ /* 0x000fe40000000f00 */
[----:B-1----:R-:W-:Y:S05]  /*df40*/  CALL.REL.NOINC `($__internal_53_$__cuda_sm70_shflsync_idx_p) ;  /* 0x00000e0000007944 */ /* 0x002fea0003c00000 */
[----:B------:R-:W-:Y:S01]  /*df50*/  MOV R10, R0 ;  /* 0x00000000000a7202 */ /* 0x000fe20000000f00 */
[----:B------:R-:W-:Y:S05]  /*df60*/  BRA `(.L_x_2682) ;  /* 0xffffbf9000007947 */ /* 0x000fea000383ffff */
.L_x_2626:
[----:B------:R-:W-:Y:S01]  /*df70*/  IMAD.MOV.U32 R5, RZ, RZ, R14 ;  /* 0x000000ffff057224 */ /* 0x000fe200078e000e */
[----:B------:R-:W-:Y:S01]  /*df80*/  MOV R3, RZ ;  /* 0x000000ff00037202 */ /* 0x000fe20000000f00 */
[----:B------:R-:W-:Y:S01]  /*df90*/  IMAD.MOV.U32 R0, RZ, RZ, 0x181f ;  /* 0x0000181fff007424 */ /* 0x000fe200078e00ff */
[----:B------:R-:W-:Y:S02]  /*dfa0*/  MOV R2, 0xdfc0 ;  /* 0x0000dfc000027802 */ /* 0x000fe40000000f00 */
[----:B-123--:R-:W-:Y:S05]  /*dfb0*/  CALL.REL.NOINC `($__internal_53_$__cuda_sm70_shflsync_idx_p) ;  /* 0x00000d9000007944 */ /* 0x00efea0003c00000 */
[----:B------:R-:W-:Y:S05]  /*dfc0*/  BRA `(.L_x_2683) ;  /* 0xffffbf5000007947 */ /* 0x000fea000383ffff */
.L_x_2629:
[----:B--2---:R-:W-:Y:S01]  /*dfd0*/  IMAD.MOV.U32 R5, RZ, RZ, R12 ;  /* 0x000000ffff057224 */ /* 0x004fe200078e000c */
[----:B------:R-:W-:Y:S01]  /*dfe0*/  MOV R3, 0x1 ;  /* 0x0000000100037802 */ /* 0x000fe20000000f00 */
[----:B------:R-:W-:Y:S01]  /*dff0*/  IMAD.MOV.U32 R0, RZ, RZ, 0x181f ;  /* 0x0000181fff007424 */ /* 0x000fe200078e00ff */
[----:B------:R-:W-:-:S02]  /*e000*/  MOV R2, 0xe020 ;  /* 0x0000e02000027802 */ /* 0x000fc40000000f00 */
[----:B-1-34-:R-:W-:Y:S05]  /*e010*/  CALL.REL.NOINC `($__internal_53_$__cuda_sm70_shflsync_idx_p) ;  /* 0x00000d3000007944 */ /* 0x01afea0003c00000 */
[----:B------:R-:W-:Y:S01]  /*e020*/  IMAD.MOV.U32 R10, RZ, RZ, R0 ;  /* 0x000000ffff0a7224 */ /* 0x000fe200078e0000 */
[----:B------:R-:W-:Y:S01]  /*e030*/  MOV R3, 0x1 ;  /* 0x0000000100037802 */ /* 0x000fe20000000f00 */
[----:B------:R-:W-:Y:S01]  /*e040*/  IMAD.MOV.U32 R5, RZ, RZ, R14 ;  /* 0x000000ffff057224 */ /* 0x000fe200078e000e */
[----:B------:R-:W-:-:S02]  /*e050*/  MOV R0, 0x181f ;  /* 0x0000181f00007802 */ /* 0x000fc40000000f00 */
[----:B------:R-:W-:Y:S02]  /*e060*/  MOV R2, 0xe080 ;  /* 0x0000e08000027802 */ /* 0x000fe40000000f00 */
[----:B------:R-:W-:Y:S05]  /*e070*/  CALL.REL.NOINC `($__internal_53_$__cuda_sm70_shflsync_idx_p) ;  /* 0x00000cd000007944 */ /* 0x000fea0003c00000 */
[----:B------:R-:W-:Y:S05]  /*e080*/  BRA `(.L_x_2684) ;  /* 0xffffc07000007947 */ /* 0x000fea000383ffff */
.L_x_2632:
[----:B-1----:R-:W-:Y:S01]  /*e090*/  IMAD.MOV.U32 R5, RZ, RZ, R12 ;  /* 0x000000ffff057224 */ /* 0x002fe200078e000c */
[----:B------:R-:W-:Y:S01]  /*e0a0*/  MOV R3, 0x2 ;  /* 0x0000000200037802 */ /* 0x000fe20000000f00 */
[----:B--2---:R-:W-:Y:S01]  /*e0b0*/  IMAD.MOV.U32 R0, RZ, RZ, 0x181f ;  /* 0x0000181fff007424 */ /* 0x004fe200078e00ff */
[----:B------:R-:W-:Y:S02]  /*e0c0*/  MOV R2, 0xe0e0 ;  /* 0x0000e0e000027802 */ /* 0x000fe40000000f00 */
[----:B---34-:R-:W-:Y:S05]  /*e0d0*/  CALL.REL.NOINC `($__internal_53_$__cuda_sm70_shflsync_idx_p) ;  /* 0x00000c7000007944 */ /* 0x018fea0003c00000 */
[----:B------:R-:W-:Y:S01]  /*e0e0*/  MOV R10, R0 ;  /* 0x00000000000a7202 */ /* 0x000fe20000000f00 */
[----:B------:R-:W-:Y:S05]  /*e0f0*/  BRA `(.L_x_2685) ;  /* 0xffffc1e000007947 */ /* 0x000fea000383ffff */
.L_x_2633:
[----:B-1----:R-:W-:Y:S01]  /*e100*/  IMAD.MOV.U32 R5, RZ, RZ, R14 ;  /* 0x000000ffff057224 */ /* 0x002fe200078e000e */
[----:B------:R-:W-:Y:S01]  /*e110*/  MOV R3, 0x2 ;  /* 0x0000000200037802 */ /* 0x000fe20000000f00 */
[----:B--2---:R-:W-:Y:S01]  /*e120*/  IMAD.MOV.U32 R0, RZ, RZ, 0x181f ;  /* 0x0000181fff007424 */ /* 0x004fe200078e00ff */
[----:B------:R-:W-:Y:S02]  /*e130*/  MOV R2, 0xe150 ;  /* 0x0000e15000027802 */ /* 0x000fe40000000f00 */
[----:B---34-:R-:W-:Y:S05]  /*e140*/  CALL.REL.NOINC `($__internal_53_$__cuda_sm70_shflsync_idx_p) ;  /* 0x00000c0000007944 */ /* 0x018fea0003c00000 */
[----:B------:R-:W-:Y:S05]  /*e150*/  BRA `(.L_x_2686) ;  /* 0xffffc1a000007947 */ /* 0x000fea000383ffff */
.L_x_2636:
[----:B-1----:R-:W-:Y:S01]  /*e160*/  IMAD.MOV.U32 R5, RZ, RZ, R12 ;  /* 0x000000ffff057224 */ /* 0x002fe200078e000c */
[----:B------:R-:W-:Y:S01]  /*e170*/  MOV R3, 0x3 ;  /* 0x0000000300037802 */ /* 0x000fe20000000f00 */
[----:B----4-:R-:W-:Y:S01]  /*e180*/  IMAD.MOV.U32 R0, RZ, RZ, 0x181f ;  /* 0x0000181fff007424 */ /* 0x010fe200078e00ff */
[----:B------:R-:W-:-:S02]  /*e190*/  MOV R2, 0xe1b0 ;  /* 0x0000e1b000027802 */ /* 0x000fc40000000f00 */
[----:B--23--:R-:W-:Y:S05]  /*e1a0*/  CALL.REL.NOINC `($__internal_53_$__cuda_sm70_shflsync_idx_p) ;  /* 0x00000ba000007944 */ /* 0x00cfea0003c00000 */
[----:B------:R-:W-:Y:S01]  /*e1b0*/  IMAD.MOV.U32 R8, RZ, RZ, R0 ;  /* 0x000000ffff087224 */ /* 0x000fe200078e0000 */
[----:B------:R-:W-:Y:S01]  /*e1c0*/  MOV R3, 0x3 ;  /* 0x0000000300037802 */ /* 0x000fe20000000f00 */
[----:B------:R-:W-:Y:S01]  /*e1d0*/  IMAD.MOV.U32 R5, RZ, RZ, R14 ;  /* 0x000000ffff057224 */ /* 0x000fe200078e000e */
[----:B------:R-:W-:-:S02]  /*e1e0*/  MOV R0, 0x181f ;  /* 0x0000181f00007802 */ /* 0x000fc40000000f00 */
[----:B------:R-:W-:Y:S02]  /*e1f0*/  MOV R2, 0xe210 ;  /* 0x0000e21000027802 */ /* 0x000fe40000000f00 */
[----:B------:R-:W-:Y:S05]  /*e200*/  CALL.REL.NOINC `($__internal_53_$__cuda_sm70_shflsync_idx_p) ;  /* 0x00000b4000007944 */ /* 0x000fea0003c00000 */
[----:B------:R-:W-:Y:S05]  /*e210*/  BRA `(.L_x_2687) ;  /* 0xffffc2d000007947 */ /* 0x000fea000383ffff */
.L_x_2638:
[----:B------:R-:W-:Y:S01]  /*e220*/  IMAD.MOV.U32 R5, RZ, RZ, R12 ;  /* 0x000000ffff057224 */ /* 0x000fe200078e000c */
[----:B------:R-:W-:Y:S01]  /*e230*/  MOV R3, RZ ;  /* 0x000000ff00037202 */ /* 0x000fe20000000f00 */
[----:B------:R-:W-:Y:S01]  /*e240*/  IMAD.MOV.U32 R0, RZ, RZ, 0x1c1f ;  /* 0x00001c1fff007424 */ /* 0x000fe200078e00ff */
[----:B------:R-:W-:Y:S02]  /*e250*/  MOV R2, 0xe270 ;  /* 0x0000e27000027802 */ /* 0x000fe40000000f00 */
[----:B------:R-:W-:Y:S05]  /*e260*/  CALL.REL.NOINC `($__internal_53_$__cuda_sm70_shflsync_idx_p) ;  /* 0x00000ae000007944 */ /* 0x000fea0003c00000 */
[----:B------:R-:W-:Y:S01]  /*e270*/  MOV R4, R0 ;  /* 0x0000000000047202 */ /* 0x000fe20000000f00 */
[----:B------:R-:W-:Y:S05]  /*e280*/  BRA `(.L_x_2688) ;  /* 0xffffc64000007947 */ /* 0x000fea000383ffff */
.L_x_2639:
[----:B------:R-:W-:Y:S01]  /*e290*/  IMAD.MOV.U32 R5, RZ, RZ, R14 ;  /* 0x000000ffff057224 */ /* 0x000fe200078e000e */
[----:B------:R-:W-:Y:S01]  /*e2a0*/  MOV R3, RZ ;  /* 0x000000ff00037202 */ /* 0x000fe20000000f00 */
[----:B------:R-:W-:Y:S01]  /*e2b0*/  IMAD.MOV.U32 R0, RZ, RZ, 0x1c1f ;  /* 0x00001c1fff007424 */ /* 0x000fe200078e00ff */
[----:B------:R-:W-:Y:S02]  /*e2c0*/  MOV R2, 0xe2e0 ;  /* 0x0000e2e000027802 */ /* 0x000fe40000000f00 */
[----:B-12---:R-:W-:Y:S05]  /*e2d0*/  CALL.REL.NOINC `($__internal_53_$__cuda_sm70_shflsync_idx_p) ;  /* 0x00000a7000007944 */ /* 0x006fea0003c00000 */
[----:B------:R-:W-:Y:S05]  /*e2e0*/  BRA `(.L_x_2689) ;  /* 0xffffc60000007947 */ /* 0x000fea000383ffff */
.L_x_2642:
[----:B------:R-:W-:Y:S01]  /*e2f0*/  IMAD.MOV.U32 R5, RZ, RZ, R12 ;  /* 0x000000ffff057224 */ /* 0x000fe200078e000c */
[----:B----4-:R-:W-:Y:S01]  /*e300*/  MOV R3, 0x1 ;  /* 0x0000000100037802 */ /* 0x010fe20000000f00 */
[----:B------:R-:W-:Y:S01]  /*e310*/  IMAD.MOV.U32 R0, RZ, RZ, 0x1c1f ;  /* 0x00001c1fff007424 */ /* 0x000fe200078e00ff */
[----:B------:R-:W-:-:S02]  /*e320*/  MOV R2, 0xe340 ;  /* 0x0000e34000027802 */ /* 0x000fc40000000f00 */
[----:B-123--:R-:W-:Y:S05]  /*e330*/  CALL.REL.NOINC `($__internal_53_$__cuda_sm70_shflsync_idx_p) ;  /* 0x00000a1000007944 */ /* 0x00efea0003c00000 */
[----:B------:R-:W-:Y:S01]  /*e340*/  IMAD.MOV.U32 R4, RZ, RZ, R0 ;  /* 0x000000ffff047224 */ /* 0x000fe200078e0000 */
[----:B------:R-:W-:Y:S01]  /*e350*/  MOV R3, 0x1 ;  /* 0x0000000100037802 */ /* 0x000fe20000000f00 */
[----:B------:R-:W-:Y:S01]  /*e360*/  IMAD.MOV.U32 R5, RZ, RZ, R14 ;  /* 0x000000ffff057224 */ /* 0x000fe200078e000e */
[----:B------:R-:W-:-:S02]  /*e370*/  MOV R0, 0x1c1f ;  /* 0x00001c1f00007802 */ /* 0x000fc40000000f00 */
[----:B------:R-:W-:Y:S02]  /*e380*/  MOV R2, 0xe3a0 ;  /* 0x0000e3a000027802 */ /* 0x000fe40000000f00 */
[----:B------:R-:W-:Y:S05]  /*e390*/  CALL.REL.NOINC `($__internal_53_$__cuda_sm70_shflsync_idx_p) ;  /* 0x000009b000007944 */ /* 0x000fea0003c00000 */
[----:B------:R-:W-:Y:S05]  /*e3a0*/  BRA `(.L_x_2690) ;  /* 0xffffd1a000007947 */ /* 0x000fea000383ffff */
.L_x_2646:
[----:B------:R-:W-:Y:S01]  /*e3b0*/  IMAD.MOV.U32 R5, RZ, RZ, R11 ;  /* 0x000000ffff057224 */ /* 0x000fe200078e000b */
[----:B------:R-:W-:Y:S01]  /*e3c0*/  MOV R3, RZ ;  /* 0x000000ff00037202 */ /* 0x000fe20000000f00 */
[----:B------:R-:W-:Y:S01]  /*e3d0*/  IMAD.MOV.U32 R0, RZ, RZ, 0x181f ;  /* 0x0000181fff007424 */ /* 0x000fe200078e00ff */
[----:B------:R-:W-:Y:S02]  /*e3e0*/  MOV R2, 0xe400 ;  /* 0x0000e40000027802 */ /* 0x000fe40000000f00 */
[----:B------:R-:W-:Y:S05]  /*e3f0*/  CALL.REL.NOINC `($__internal_53_$__cuda_sm70_shflsync_idx_p) ;  /* 0x0000095000007944 */ /* 0x000fea0003c00000 */
[----:B------:R-:W-:Y:S01]  /*e400*/  MOV R10, R0 ;  /* 0x00000000000a7202 */ /* 0x000fe20000000f00 */
[----:B------:R-:W-:Y:S05]  /*e410*/  BRA `(.L_x_2691) ;  /* 0xffffe1a000007947 */ /* 0x000fea000383ffff */
.L_x_2647:
[----:B------:R-:W-:Y:S01]  /*e420*/  IMAD.MOV.U32 R5, RZ, RZ, R14 ;  /* 0x000000ffff057224 */ /* 0x000fe200078e000e */
[----:B------:R-:W-:Y:S01]  /*e430*/  MOV R3, RZ ;  /* 0x000000ff00037202 */ /* 0x000fe20000000f00 */
[----:B------:R-:W-:Y:S01]  /*e440*/  IMAD.MOV.U32 R0, RZ, RZ, 0x181f ;  /* 0x0000181fff007424 */ /* 0x000fe200078e00ff */
[----:B------:R-:W-:Y:S02]  /*e450*/  MOV R2, 0xe470 ;  /* 0x0000e47000027802 */ /* 0x000fe40000000f00 */
[----:B-12---:R-:W-:Y:S05]  /*e460*/  CALL.REL.NOINC `($__internal_53_$__cuda_sm70_shflsync_idx_p) ;  /* 0x000008e000007944 */ /* 0x006fea0003c00000 */
[----:B------:R-:W-:Y:S05]  /*e470*/  BRA `(.L_x_2692) ;  /* 0xffffe16000007947 */ /* 0x000fea000383ffff */
.L_x_2650:
[----:B--2---:R-:W-:Y:S01]  /*e480*/  IMAD.MOV.U32 R5, RZ, RZ, R11 ;  /* 0x000000ffff057224 */ /* 0x004fe200078e000b */
[----:B------:R-:W-:Y:S01]  /*e490*/  MOV R3, 0x1 ;  /* 0x0000000100037802 */ /* 0x000fe20000000f00 */
[----:B----4-:R-:W-:Y:S01]  /*e4a0*/  IMAD.MOV.U32 R0, RZ, RZ, 0x181f ;  /* 0x0000181fff007424 */ /* 0x010fe200078e00ff */
[----:B------:R-:W-:-:S02]  /*e4b0*/  MOV R2, 0xe4d0 ;  /* 0x0000e4d000027802 */ /* 0x000fc40000000f00 */
[----:B-1-3--:R-:W-:Y:S05]  /*e4c0*/  CALL.REL.NOINC `($__internal_53_$__cuda_sm70_shflsync_idx_p) ;  /* 0x0000088000007944 */ /* 0x00afea0003c00000 */
[----:B------:R-:W-:Y:S01]  /*e4d0*/  IMAD.MOV.U32 R10, RZ, RZ, R0 ;  /* 0x000000ffff0a7224 */ /* 0x000fe200078e0000 */
[----:B------:R-:W-:Y:S01]  /*e4e0*/  MOV R3, 0x1 ;  /* 0x0000000100037802 */ /* 0x000fe20000000f00 */
[----:B------:R-:W-:Y:S01]  /*e4f0*/  IMAD.MOV.U32 R5, RZ, RZ, R14 ;  /* 0x000000ffff057224 */ /* 0x000fe200078e000e */
[----:B------:R-:W-:-:S02]  /*e500*/  MOV R0, 0x181f ;  /* 0x0000181f00007802 */ /* 0x000fc40000000f00 */
[----:B------:R-:W-:Y:S02]  /*e510*/  MOV R2, 0xe530 ;  /* 0x0000e53000027802 */ /* 0x000fe40000000f00 */
[----:B------:R-:W-:Y:S05]  /*e520*/  CALL.REL.NOINC `($__internal_53_$__cuda_sm70_shflsync_idx_p) ;  /* 0x0000082000007944 */ /* 0x000fea0003c00000 */
[----:B------:R-:W-:Y:S05]  /*e530*/  BRA `(.L_x_2693) ;  /* 0xffffe29000007947 */ /* 0x000fea000383ffff */
.L_x_2653:
[----:B-1----:R-:W-:Y:S01]  /*e540*/  IMAD.MOV.U32 R5, RZ, RZ, R11 ;  /* 0x000000ffff057224 */ /* 0x002fe200078e000b */
[----:B------:R-:W-:Y:S01]  /*e550*/  MOV R3, 0x2 ;  /* 0x0000000200037802 */ /* 0x000fe20000000f00 */
[----:B----4-:R-:W-:Y:S01]  /*e560*/  IMAD.MOV.U32 R0, RZ, RZ, 0x181f ;  /* 0x0000181fff007424 */ /* 0x010fe200078e00ff */
[----:B------:R-:W-:Y:S02]  /*e570*/  MOV R2, 0xe590 ;  /* 0x0000e59000027802 */ /* 0x000fe40000000f00 */
[----:B--23--:R-:W-:Y:S05]  /*e580*/  CALL.REL.NOINC `($__internal_53_$__cuda_sm70_shflsync_idx_p) ;  /* 0x000007c000007944 */ /* 0x00cfea0003c00000 */
[----:B------:R-:W-:Y:S01]  /*e590*/  MOV R10, R0 ;  /* 0x00000000000a7202 */ /* 0x000fe20000000f00 */
[----:B------:R-:W-:Y:S05]  /*e5a0*/  BRA `(.L_x_2694) ;  /* 0xffffe40000007947 */ /* 0x000fea000383ffff */
.L_x_2654:
[----:B------:R-:W-:Y:S01]  /*e5b0*/  IMAD.MOV.U32 R5, RZ, RZ, R14 ;  /* 0x000000ffff057224 */ /* 0x000fe200078e000e */
[----:B------:R-:W-:Y:S01]  /*e5c0*/  MOV R3, 0x2 ;  /* 0x0000000200037802 */ /* 0x000fe20000000f00 */
[----:B----4-:R-:W-:Y:S01]  /*e5d0*/  IMAD.MOV.U32 R0, RZ, RZ, 0x181f ;  /* 0x0000181fff007424 */ /* 0x010fe200078e00ff */
[----:B------:R-:W-:Y:S02]  /*e5e0*/  MOV R2, 0xe600 ;  /* 0x0000e60000027802 */ /* 0x000fe40000000f00 */
[----:B-123--:R-:W-:Y:S05]  /*e5f0*/  CALL.REL.NOINC `($__internal_53_$__cuda_sm70_shflsync_idx_p) ;  /* 0x0000075000007944 */ /* 0x00efea0003c00000 */
[----:B------:R-:W-:Y:S05]  /*e600*/  BRA `(.L_x_2695) ;  /* 0xffffe3c000007947 */ /* 0x000fea000383ffff */
.L_x_2657:
[----:B-1----:R-:W-:Y:S01]  /*e610*/  IMAD.MOV.U32 R5, RZ, RZ, R11 ;  /* 0x000000ffff057224 */ /* 0x002fe200078e000b */
[----:B------:R-:W-:Y:S01]  /*e620*/  MOV R3, 0x3 ;  /* 0x0000000300037802 */ /* 0x000fe20000000f00 */
[----:B------:R-:W-:Y:S01]  /*e630*/  IMAD.MOV.U32 R0, RZ, RZ, 0x181f ;  /* 0x0000181fff007424 */ /* 0x000fe200078e00ff */
[----:B------:R-:W-:-:S02]  /*e640*/  MOV R2, 0xe660 ;  /* 0x0000e66000027802 */ /* 0x000fc40000000f00 */
[----:B--234-:R-:W-:Y:S05]  /*e650*/  CALL.REL.NOINC `($__internal_53_$__cuda_sm70_shflsync_idx_p) ;  /* 0x000006f000007944 */ /* 0x01cfea0003c00000 */
[----:B------:R-:W-:Y:S01]  /*e660*/  IMAD.MOV.U32 R10, RZ, RZ, R0 ;  /* 0x000000ffff0a7224 */ /* 0x000fe200078e0000 */
[----:B------:R-:W-:Y:S01]  /*e670*/  MOV R3, 0x3 ;  /* 0x0000000300037802 */ /* 0x000fe20000000f00 */
[----:B------:R-:W-:Y:S01]  /*e680*/  IMAD.MOV.U32 R5, RZ, RZ, R14 ;  /* 0x000000ffff057224 */ /* 0x000fe200078e000e */
[----:B------:R-:W-:-:S02]  /*e690*/  MOV R0, 0x181f ;  /* 0x0000181f00007802 */ /* 0x000fc40000000f00 */
[----:B------:R-:W-:Y:S02]  /*e6a0*/  MOV R2, 0xe6c0 ;  /* 0x0000e6c000027802 */ /* 0x000fe40000000f00 */
[----:B------:R-:W-:Y:S05]  /*e6b0*/  CALL.REL.NOINC `($__internal_53_$__cuda_sm70_shflsync_idx_p) ;  /* 0x0000069000007944 */ /* 0x000fea0003c00000 */
[----:B------:R-:W-:Y:S05]  /*e6c0*/  BRA `(.L_x_2696) ;  /* 0xffffe4f000007947 */ /* 0x000fea000383ffff */
.L_x_2659:
[----:B------:R-:W-:Y:S01]  /*e6d0*/  IMAD.MOV.U32 R5, RZ, RZ, R131 ;  /* 0x000000ffff057224 */ /* 0x000fe200078e0083 */
[----:B------:R-:W-:Y:S01]  /*e6e0*/  MOV R3, RZ ;  /* 0x000000ff00037202 */ /* 0x000fe20000000f00 */
[----:B------:R-:W-:Y:S01]  /*e6f0*/  IMAD.MOV.U32 R0, RZ, RZ, 0x1f ;  /* 0x0000001fff007424 */ /* 0x000fe200078e00ff */
[----:B------:R-:W-:Y:S02]  /*e700*/  MOV R2, 0xe720 ;  /* 0x0000e72000027802 */ /* 0x000fe40000000f00 */
[----:B--23--:R-:W-:Y:S05]  /*e710*/  CALL.REL.NOINC `($__internal_53_$__cuda_sm70_shflsync_idx_p) ;  /* 0x0000063000007944 */ /* 0x00cfea0003c00000 */
[----:B------:R-:W-:Y:S01]  /*e720*/  MOV R9, R0 ;  /* 0x0000000000097202 */ /* 0x000fe20000000f00 */
[----:B------:R-:W-:Y:S05]  /*e730*/  BRA `(.L_x_2697) ;  /* 0xffffe72000007947 */ /* 0x000fea000383ffff */
.L_x_2660:
[----:B------:R-:W-:Y:S01]  /*e740*/  IMAD.MOV.U32 R5, RZ, RZ, R131 ;  /* 0x000000ffff057224 */ /* 0x000fe200078e0083 */
[----:B------:R-:W-:Y:S01]  /*e750*/  MOV R3, 0x1 ;  /* 0x0000000100037802 */ /* 0x000fe20000000f00 */
[----:B------:R-:W-:Y:S01]  /*e760*/  IMAD.MOV.U32 R0, RZ, RZ, 0x1f ;  /* 0x0000001fff007424 */ /* 0x000fe200078e00ff */
[----:B------:R-:W-:Y:S02]  /*e770*/  MOV R2, 0xe790 ;  /* 0x0000e79000027802 */ /* 0x000fe40000000f00 */
[----:B-1234-:R-:W-:Y:S05]  /*e780*/  CALL.REL.NOINC `($__internal_53_$__cuda_sm70_shflsync_idx_p) ;  /* 0x000005c000007944 */ /* 0x01efea0003c00000 */
[----:B------:R-:W-:Y:S01]  /*e790*/  MOV R8, R0 ;  /* 0x0000000000087202 */ /* 0x000fe20000000f00 */
[----:B------:R-:W-:Y:S05]  /*e7a0*/  BRA `(.L_x_2698) ;  /* 0xffffe6d000007947 */ /* 0x000fea000383ffff */
.L_x_2661:
[----:B------:R-:W-:Y:S02]  /*e7b0*/  MOV R2, 0x1 ;  /* 0x0000000100027802 */ /* 0x000fe40000000f00 */
[----:B------:R-:W-:-:S02]  /*e7c0*/  MOV R3, 0xe7e0 ;  /* 0x0000e7e000037802 */ /* 0x000fc40000000f00 */
[----:B-1234-:R-:W-:Y:S05]  /*e7d0*/  CALL.REL.NOINC `($__internal_54_$__cuda_sm70_shflsync_up_p) ;  /* 0x000005c000007944 */ /* 0x01efea0003c00000 */
[----:B------:R-:W-:Y:S05]  /*e7e0*/  BRA `(.L_x_2699) ;  /* 0xffffe7c000007947 */ /* 0x000fea000383ffff */
.L_x_2662:
[----:B------:R-:W-:Y:S02]  /*e7f0*/  MOV R2, 0x2 ;  /* 0x0000000200027802 */ /* 0x000fe40000000f00 */
[----:B------:R-:W-:-:S02]  /*e800*/  MOV R3, 0xe820 ;  /* 0x0000e82000037802 */ /* 0x000fc40000000f00 */
[----:B-1-3--:R-:W-:Y:S05]  /*e810*/  CALL.REL.NOINC `($__internal_54_$__cuda_sm70_shflsync_up_p) ;  /* 0x0000058000007944 */ /* 0x00afea0003c00000 */
        /* <DEDUP_REMOVED lines=23> */
.L_x_2666:
[----:B------:R-:W-:Y:S02]  /*e990*/  MOV R2, 0x1 ;  /* 0x0000000100027802 */ /* 0x000fe40000000f00 */
[----:B------:R-:W-:Y:S02]  /*e9a0*/  MOV R3, 0xe9c0 ;  /* 0x0000e9c000037802 */ /* 0x000fe40000000f00 */
[----:B---3--:R-:W-:Y:S05]  /*e9b0*/  CALL.REL.NOINC `($__internal_54_$__cuda_sm70_shflsync_up_p) ;  /* 0x000003e000007944 */ /* 0x008fea0003c00000 */
[----:B------:R-:W-:Y:S01]  /*e9c0*/  MOV R2, R4 ;  /* 0x0000000400027202 */ /* 0x000fe20000000f00 */
[----:B------:R-:W-:Y:S05]  /*e9d0*/  BRA `(.L_x_2701) ;  /* 0xffffe83000007947 */ /* 0x000fea000383ffff */
.L_x_2667:
[----:B------:R-:W-:Y:S02]  /*e9e0*/  MOV R2, 0x2 ;  /* 0x0000000200027802 */ /* 0x000fe40000000f00 */
[----:B------:R-:W-:Y:S02]  /*e9f0*/  MOV R3, 0xea10 ;  /* 0x0000ea1000037802 */ /* 0x000fe40000000f00 */
[----:B---3--:R-:W-:Y:S05]  /*ea00*/  CALL.REL.NOINC `($__internal_54_$__cuda_sm70_shflsync_up_p) ;  /* 0x0000039000007944 */ /* 0x008fea0003c00000 */
        /* <DEDUP_REMOVED lines=23> */
.L_x_2669:
[----:B------:R-:W-:Y:S02]  /*eb80*/  SEL R0, RZ, 0x1, P0 ;  /* 0x00000001ff007807 */ /* 0x000fe40000000000 */
[----:B------:R-:W-:Y:S02]  /*eb90*/  MOV R2, 0xebb0 ;  /* 0x0000ebb000027802 */ /* 0x000fe40000000f00 */
[----:B--2---:R-:W-:Y:S05]  /*eba0*/  CALL.REL.NOINC `($__internal_55_$__cuda_sm70_votesync_ballot) ;  /* 0x0000026000007944 */ /* 0x004fea0003c00000 */
[----:B------:R-:W-:Y:S01]  /*ebb0*/  MOV R8, R0 ;  /* 0x0000000000087202 */ /* 0x000fe20000000f00 */
[----:B------:R-:W-:Y:S05]  /*ebc0*/  BRA `(.L_x_2703) ;  /* 0xffffe7d000007947 */ /* 0x000fea000383ffff */
.L_x_2670:
[----:B------:R-:W-:Y:S01]  /*ebd0*/  IMAD.MOV.U32 R5, RZ, RZ, R6 ;  /* 0x000000ffff057224 */ /* 0x000fe200078e0006 */
[----:B---3--:R-:W-:Y:S01]  /*ebe0*/  MOV R3, R12 ;  /* 0x0000000c00037202 */ /* 0x008fe20000000f00 */
[----:B------:R-:W-:Y:S01]  /*ebf0*/  IMAD.MOV.U32 R0, RZ, RZ, 0x1f ;  /* 0x0000001fff007424 */ /* 0x000fe200078e00ff */
[----:B------:R-:W-:Y:S02]  /*ec00*/  MOV R2, 0xec20 ;  /* 0x0000ec2000027802 */ /* 0x000fe40000000f00 */
[----:B-12---:R-:W-:Y:S05]  /*ec10*/  CALL.REL.NOINC `($__internal_53_$__cuda_sm70_shflsync_idx_p) ;  /* 0x0000013000007944 */ /* 0x006fea0003c00000 */
[----:B------:R-:W-:Y:S01]  /*ec20*/  IMAD.MOV.U32 R6, RZ, RZ, R0 ;  /* 0x000000ffff067224 */ /* 0x000fe200078e0000 */
[----:B------:R-:W-:Y:S01]  /*ec30*/  MOV R3, R12 ;  /* 0x0000000c00037202 */ /* 0x000fe20000000f00 */
[----:B------:R-:W-:Y:S01]  /*ec40*/  IMAD.MOV.U32 R5, RZ, RZ, R7 ;  /* 0x000000ffff057224 */ /* 0x000fe200078e0007 */
[----:B------:R-:W-:Y:S02]  /*ec50*/  MOV R0, 0x1f ;  /* 0x0000001f00007802 */ /* 0x000fe40000000f00 */
[----:B------:R-:W-:-:S02]  /*ec60*/  MOV R2, 0xec80 ;  /* 0x0000ec8000027802 */ /* 0x000fc40000000f00 */
[----:B------:R-:W-:Y:S05]  /*ec70*/  CALL.REL.NOINC `($__internal_53_$__cuda_sm70_shflsync_idx_p) ;  /* 0x000000d000007944 */ /* 0x000fea0003c00000 */
[----:B------:R-:W-:Y:S01]  /*ec80*/  MOV R7, R0 ;  /* 0x0000000000077202 */ /* 0x000fe20000000f00 */
[----:B------:R-:W-:Y:S05]  /*ec90*/  BRA `(.L_x_2704) ;  /* 0xffffe74000007947 */ /* 0x000fea000383ffff */
.L_x_2673:
[----:B------:R-:W-:Y:S01]  /*eca0*/  IMAD.MOV.U32 R5, RZ, RZ, R4 ;  /* 0x000000ffff057224 */ /* 0x000fe200078e0004 */
[----:B------:R-:W-:-:S02]  /*ecb0*/  MOV R0, 0x1f ;  /* 0x0000001f00007802 */ /* 0x000fc40000000f00 */
[----:B------:R-:W-:Y:S02]  /*ecc0*/  MOV R2, 0xece0 ;  /* 0x0000ece000027802 */ /* 0x000fe40000000f00 */
[----:B-1234-:R-:W-:Y:S05]  /*ecd0*/  CALL.REL.NOINC `($__internal_53_$__cuda_sm70_shflsync_idx_p) ;  /* 0x0000007000007944 */ /* 0x01efea0003c00000 */
[----:B------:R-:W-:Y:S01]  /*ece0*/  MOV R11, R0 ;  /* 0x00000000000b7202 */ /* 0x000fe20000000f00 */
[----:B------:R-:W-:Y:S05]  /*ecf0*/  BRA `(.L_x_2672) ;  /* 0xffffe74000007947 */ /* 0x000fea000383ffff */
        .weak           $__internal_52_$__cuda_sm70_shflsync_bfly_p
        .type           $__internal_52_$__cuda_sm70_shflsync_bfly_p,@function
        .size           $__internal_52_$__cuda_sm70_shflsync_bfly_p,($__internal_53_$__cuda_sm70_shflsync_idx_p - $__internal_52_$__cuda_sm70_shflsync_bfly_p)
$__internal_52_$__cuda_sm70_shflsync_bfly_p:
[----:B------:R-:W-:Y:S04]  /*ed00*/  WARPSYNC R6 ;  /* 0x0000000600007348 */ /* 0x000fe80003800000 */
[----:B------:R1:W2:Y:S02]  /*ed10*/  SHFL.BFLY PT, R5, R2, R5, R7 ;  /* 0x0c00000502057389 */ /* 0x0002a400000e0007 */
[----:B-1----:R-:W-:Y:S02]  /*ed20*/  MOV R2, R3 ;  /* 0x0000000300027202 */ /* 0x002fe40000000f00 */
[----:B------:R-:W-:-:S04]  /*ed30*/  MOV R3, 0x0 ;  /* 0x0000000000037802 */ /* 0x000fc80000000f00 */
[----:B--2---:R-:W-:Y:S05]  /*ed40*/  RET.REL.NODEC R2 `(_ZN7cutlass13device_kernelIN5flash19enable_sm80_to_sm89INS1_16FlashAttnFwdSm80INS1_25CollectiveMainloopFwdSm80ILi8ELi1ELb1EN4cute5tupleIJNS5_1CILi128EEENS7_ILi48EEENS7_ILi256EEEEEELi256ENS_6half_tEfNS_4arch4Sm80ELb0ELb0ELb0ELb1ELb0ELb0ELb1ELb1EEENS1_21CollectiveEpilogueFwdINS6_IJS8_SA_S9_EEENS6_IJNS7_ILi1EEESI_SI_EEESC_SE_Li256ELb1ELb1ELb1ELb0EEENS1_36VarlenDynamicPersistentTileSchedulerILi128ELi48ELi256ELi256ELb1ELb1ELb0ELb0ELb1ELb1EEEEEEEEEvNT_6ParamsE) ;  /* 0xffff12b002007950 */ /* 0x004fea0003c3ffff */
        .weak           $__internal_53_$__cuda_sm70_shflsync_idx_p
        .type           $__internal_53_$__cuda_sm70_shflsync_idx_p,@function
        .size           $__internal_53_$__cuda_sm70_shflsync_idx_p,($__internal_54_$__cuda_sm70_shflsync_up_p - $__internal_53_$__cuda_sm70_shflsync_idx_p)
$__internal_53_$__cuda_sm70_shflsync_idx_p:
[----:B------:R-:W-:-:S04]  /*ed50*/  MOV R132, 0xffffffff ;  /* 0xffffffff00847802 */ /* 0x000fc80000000f00 */
[----:B------:R-:W-:Y:S04]  /*ed60*/  WARPSYNC R132 ;  /* 0x0000008400007348 */ /* 0x000fe80003800000 */
[----:B------:R1:W2:Y:S02]  /*ed70*/  SHFL.IDX PT, R0, R5, R3, R0 ;  /* 0x0000000305007389 */ /* 0x0002a400000e0000 */
[----:B-1----:R-:W-:-:S04]  /*ed80*/  MOV R3, 0x0 ;  /* 0x0000000000037802 */ /* 0x002fc80000000f00 */
[----:B--2---:R-:W-:Y:S05]  /*ed90*/  RET.REL.NODEC R2 `(_ZN7cutlass13device_kernelIN5flash19enable_sm80_to_sm89INS1_16FlashAttnFwdSm80INS1_25CollectiveMainloopFwdSm80ILi8ELi1ELb1EN4cute5tupleIJNS5_1CILi128EEENS7_ILi48EEENS7_ILi256EEEEEELi256ENS_6half_tEfNS_4arch4Sm80ELb0ELb0ELb0ELb1ELb0ELb0ELb1ELb1EEENS1_21CollectiveEpilogueFwdINS6_IJS8_SA_S9_EEENS6_IJNS7_ILi1EEESI_SI_EEESC_SE_Li256ELb1ELb1ELb1ELb0EEENS1_36VarlenDynamicPersistentTileSchedulerILi128ELi48ELi256ELi256ELb1ELb1ELb0ELb0ELb1ELb1EEEEEEEEEvNT_6ParamsE) ;  /* 0xffff126002007950 */ /* 0x004fea0003c3ffff */
        .weak           $__internal_54_$__cuda_sm70_shflsync_up_p
        .type           $__internal_54_$__cuda_sm70_shflsync_up_p,@function
        .size           $__internal_54_$__cuda_sm70_shflsync_up_p,($__internal_55_$__cuda_sm70_votesync_ballot - $__internal_54_$__cuda_sm70_shflsync_up_p)
$__internal_54_$__cuda_sm70_shflsync_up_p:
[----:B------:R-:W-:Y:S02]  /*eda0*/  IMAD.MOV.U32 R4, RZ, RZ, RZ ;  /* 0x000000ffff047224 */ /* 0x000fe400078e00ff */
[----:B------:R-:W-:-:S04]  /*edb0*/  IMAD.MOV.U32 R10, RZ, RZ, -0x1 ;  /* 0xffffffffff0a7424 */ /* 0x000fc800078e00ff */
[----:B------:R-:W-:Y:S04]  /*edc0*/  WARPSYNC R10 ;  /* 0x0000000a00007348 */ /* 0x000fe80003800000 */
[----:B------:R1:W2:Y:S02]  /*edd0*/  SHFL.UP PT, R4, R0, R2, R4 ;  /* 0x0400000200047389 */ /* 0x0002a400000e0004 */
[----:B-1----:R-:W-:Y:S02]  /*ede0*/  MOV R2, R3 ;  /* 0x0000000300027202 */ /* 0x002fe40000000f00 */
[----:B------:R-:W-:-:S04]  /*edf0*/  MOV R3, 0x0 ;  /* 0x0000000000037802 */ /* 0x000fc80000000f00 */
[----:B--2---:R-:W-:Y:S05]  /*ee00*/  RET.REL.NODEC R2 `(_ZN7cutlass13device_kernelIN5flash19enable_sm80_to_sm89INS1_16FlashAttnFwdSm80INS1_25CollectiveMainloopFwdSm80ILi8ELi1ELb1EN4cute5tupleIJNS5_1CILi128EEENS7_ILi48EEENS7_ILi256EEEEEELi256ENS_6half_tEfNS_4arch4Sm80ELb0ELb0ELb0ELb1ELb0ELb0ELb1ELb1EEENS1_21CollectiveEpilogueFwdINS6_IJS8_SA_S9_EEENS6_IJNS7_ILi1EEESI_SI_EEESC_SE_Li256ELb1ELb1ELb1ELb0EEENS1_36VarlenDynamicPersistentTileSchedulerILi128ELi48ELi256ELi256ELb1ELb1ELb0ELb0ELb1ELb1EEEEEEEEEvNT_6ParamsE) ;  /* 0xffff11f002007950 */ /* 0x004fea0003c3ffff */
        .weak           $__internal_55_$__cuda_sm70_votesync_ballot
        .type           $__internal_55_$__cuda_sm70_votesync_ballot,@function
        .size           $__internal_55_$__cuda_sm70_votesync_ballot,(.L_x_5213 - $__internal_55_$__cuda_sm70_votesync_ballot)
$__internal_55_$__cuda_sm70_votesync_ballot:
[----:B------:R-:W-:Y:S01]  /*ee10*/  ISETP.NE.U32.AND P0, PT, R0, 0x1, PT ;  /* 0x000000010000780c */ /* 0x000fe20003f05070 */
[----:B------:R-:W-:-:S04]  /*ee20*/  IMAD.MOV.U32 R3, RZ, RZ, -0x1 ;  /* 0xffffffffff037424 */ /* 0x000fc800078e00ff */
[----:B------:R-:W-:Y:S08]  /*ee30*/  WARPSYNC R3 ;  /* 0x0000000300007348 */ /* 0x000ff00003800000 */
[----:B------:R-:W-:-:S04]  /*ee40*/  VOTE.ANY R0, PT, !P0 ;  /* 0x0000000000007806 */ /* 0x000fc800040e0100 */
[----:B------:R-:W-:Y:S01]  /*ee50*/  LOP3.LUT R0, R0, R3, RZ, 0xc0, !PT ;  /* 0x0000000300007212 */ /* 0x000fe200078ec0ff */
[----:B------:R-:W-:-:S04]  /*ee60*/  IMAD.MOV.U32 R3, RZ, RZ, 0x0 ;  /* 0x00000000ff037424 */ /* 0x000fc800078e00ff */
[----:B------:R-:W-:Y:S05]  /*ee70*/  RET.REL.NODEC R2 `(_ZN7cutlass13device_kernelIN5flash19enable_sm80_to_sm89INS1_16FlashAttnFwdSm80INS1_25CollectiveMainloopFwdSm80ILi8ELi1ELb1EN4cute5tupleIJNS5_1CILi128EEENS7_ILi48EEENS7_ILi256EEEEEELi256ENS_6half_tEfNS_4arch4Sm80ELb0ELb0ELb0ELb1ELb0ELb0ELb1ELb1EEENS1_21CollectiveEpilogueFwdINS6_IJS8_SA_S9_EEENS6_IJNS7_ILi1EEESI_SI_EEESC_SE_Li256ELb1ELb1ELb1ELb0EEENS1_36VarlenDynamicPersistentTileSchedulerILi128ELi48ELi256ELi256ELb1ELb1ELb0ELb0ELb1ELb1EEEEEEEEEvNT_6ParamsE) ;  /* 0xffff118002007950 */ /* 0x000fea0003c3ffff */
.L_x_2705:
        /* <DEDUP_REMOVED lines=16> */
.L_x_5213:


//--------------------- .text._ZN7cutlass13device_kernelIN5flash19enable_sm80_to_sm89INS1_16FlashAttnFwdSm80INS1_25CollectiveMainloopFwdSm80ILi8ELi1ELb0EN4cute5tupleIJNS5_1CILi128EEENS7_ILi32EEENS7_ILi256EEEEEELi256ENS_6half_tEfNS_4arch4Sm80ELb0ELb0ELb0ELb1ELb0ELb1ELb1ELb1EEENS1_21CollectiveEpilogueFwdINS6_IJS8_SA_S9_EEENS6_IJNS7_ILi1EEESI_SI_EEESC_SE_Li256ELb1ELb1ELb1ELb0EEENS1_36VarlenDynamicPersistentTileSchedulerILi128ELi32ELi256ELi256ELb1ELb1ELb0ELb0ELb1ELb1EEEEEEEEEvNT_6ParamsE --------------------------
	.section	.text._ZN7cutlass13device_kernelIN5flash19enable_sm80_to_sm89INS1_16FlashAttnFwdSm80INS1_25CollectiveMainloopFwdSm80ILi8ELi1ELb0EN4cute5tupleIJNS5_1CILi128EEENS7_ILi32EEENS7_ILi256EEEEEELi256ENS_6half_tEfNS_4arch4Sm80ELb0ELb0ELb0ELb1ELb0ELb1ELb1ELb1EEENS1_21CollectiveEpilogueFwdINS6_IJS8_SA_S9_EEENS6_IJNS7_ILi1EEESI_SI_EEESC_SE_Li256ELb1ELb1ELb1ELb0EEENS1_36VarlenDynamicPersistentTileSchedulerILi128ELi32ELi256ELi256ELb1ELb1ELb0ELb0ELb1ELb1EEEEEEEEEvNT_6ParamsE,"ax",@progbits
	.sectioninfo	@"SHI_REGISTERS=255"
	.align	128
.text._ZN7cutlass13device_kernelIN5flash19enable_sm80_to_sm89INS1_16FlashAttnFwdSm80INS1_25CollectiveMainloopFwdSm80ILi8ELi1ELb0EN4cute5tupleIJNS5_1CILi128EEENS7_ILi32EEENS7_ILi256EEEEEELi256ENS_6half_tEfNS_4arch4Sm80ELb0ELb0ELb0ELb1ELb0ELb1ELb1ELb1EEENS1_21CollectiveEpilogueFwdINS6_IJS8_SA_S9_EEENS6_IJNS7_ILi1EEESI_SI_EEESC_SE_Li256ELb1ELb1ELb1ELb0EEENS1_36VarlenDynamicPersistentTileSchedulerILi128ELi32ELi256ELi256ELb1ELb1ELb0ELb0ELb1ELb1EEEEEEEEEvNT_6ParamsE:
        .type           _ZN7cutlass13device_kernelIN5flash19enable_sm80_to_sm89INS1_16FlashAttnFwdSm80INS1_25CollectiveMainloopFwdSm80ILi8ELi1ELb0EN4cute5tupleIJNS5_1CILi128EEENS7_ILi32EEENS7_ILi256EEEEEELi256ENS_6half_tEfNS_4arch4Sm80ELb0ELb0ELb0ELb1ELb0ELb1ELb1ELb1EEENS1_21CollectiveEpilogueFwdINS6_IJS8_SA_S9_EEENS6_IJNS7_ILi1EEESI_SI_EEESC_SE_Li256ELb1ELb1ELb1ELb0EEENS1_36VarlenDynamicPersistentTileSchedulerILi128ELi32ELi256ELi256ELb1ELb1ELb0ELb0ELb1ELb1EEEEEEEEEvNT_6ParamsE,@function
        .size           _ZN7cutlass13device_kernelIN5flash19enable_sm80_to_sm89INS1_16FlashAttnFwdSm80INS1_25CollectiveMainloopFwdSm80ILi8ELi1ELb0EN4cute5tupleIJNS5_1CILi128EEENS7_ILi32EEENS7_ILi256EEEEEELi256ENS_6half_tEfNS_4arch4Sm80ELb0ELb0ELb0ELb1ELb0ELb1ELb1ELb1EEENS1_21CollectiveEpilogueFwdINS6_IJS8_SA_S9_EEENS6_IJNS7_ILi1EEESI_SI_EEESC_SE_Li256ELb1ELb1ELb1ELb0EEENS1_36VarlenDynamicPersistentTileSchedulerILi128ELi32ELi256ELi256ELb1ELb1ELb0ELb0ELb1ELb1EEEEEEEEEvNT_6ParamsE,(.L_x_5218 - _ZN7cutlass13device_kernelIN5flash19enable_sm80_to_sm89INS1_16FlashAttnFwdSm80INS1_25CollectiveMainloopFwdSm80ILi8ELi1ELb0EN4cute5tupleIJNS5_1CILi128EEENS7_ILi32EEENS7_ILi256EEEEEELi256ENS_6half_tEfNS_4arch4Sm80ELb0ELb0ELb0ELb1ELb0ELb1ELb1ELb1EEENS1_21CollectiveEpilogueFwdINS6_IJS8_SA_S9_EEENS6_IJNS7_ILi1EEESI_SI_EEESC_SE_Li256ELb1ELb1ELb1ELb0EEENS1_36VarlenDynamicPersistentTileSchedulerILi128ELi32ELi256ELi256ELb1ELb1ELb0ELb0ELb1ELb1EEEEEEEEEvNT_6ParamsE)
        .other          _ZN7cutlass13device_kernelIN5flash19enable_sm80_to_sm89INS1_16FlashAttnFwdSm80INS1_25CollectiveMainloopFwdSm80ILi8ELi1ELb0EN4cute5tupleIJNS5_1CILi128EEENS7_ILi32EEENS7_ILi256EEEEEELi256ENS_6half_tEfNS_4arch4Sm80ELb0ELb0ELb0ELb1ELb0ELb1ELb1ELb1EEENS1_21CollectiveEpilogueFwdINS6_IJS8_SA_S9_EEENS6_IJNS7_ILi1EEESI_SI_EEESC_SE_Li256ELb1ELb1ELb1ELb0EEENS1_36VarlenDynamicPersistentTileSchedulerILi128ELi32ELi256ELi256ELb1ELb1ELb0ELb0ELb1ELb1EEEEEEEEEvNT_6ParamsE,@"STO_CUDA_ENTRY STV_DEFAULT"
_ZN7cutlass13device_kernelIN5flash19enable_sm80_to_sm89INS1_16FlashAttnFwdSm80INS1_25CollectiveMainloopFwdSm80ILi8ELi1ELb0EN4cute5tupleIJNS5_1CILi128EEENS7_ILi32EEENS7_ILi256EEEEEELi256ENS_6half_tEfNS_4arch4Sm80ELb0ELb0ELb0ELb1ELb0ELb1ELb1ELb1EEENS1_21CollectiveEpilogueFwdINS6_IJS8_SA_S9_EEENS6_IJNS7_ILi1EEESI_SI_EEESC_SE_Li256ELb1ELb1ELb1ELb0EEENS1_36VarlenDynamicPersistentTileSchedulerILi128ELi32ELi256ELi256ELb1ELb1ELb0ELb0ELb1ELb1EEEEEEEEEvNT_6ParamsE:
        /* <DEDUP_REMOVED lines=52> */
.L_x_2711:
        /* <DEDUP_REMOVED lines=17> */
.L_x_2873:
        /* <DEDUP_REMOVED lines=16> */
.L_x_2874:
[----:B---3--:R-:W-:-:S05]  /*0550*/  IMAD R0, R0, c[0x0][0x538], RZ ;  /* 0x00014e0000007a24 */ /* 0x008fca00078e02ff */
[----:B------:R-:W-:-:S04]  /*0560*/  IADD3 R6, R0, R6, RZ ;  /* 0x0000000600067210 */ /* 0x000fc80007ffe0ff */
[----:B------:R-:W-:-:S13]  /*0570*/  ISETP.GT.AND P0, PT, R6, UR4, PT ;  /* 0x0000000406007c0c */ /* 0x000fda000bf04270 */
[----:B-12---:R-:W-:Y:S05]  /*0580*/  @!P0 BRA `(.L_x_2711) ;  /* 0xfffffdb000008947 */ /* 0x006fea000383ffff */
.L_x_2707:
[----:B--2---:R-:W-:-:S05]  /*0590*/  IADD3 R212, -R0, R6, RZ ;  /* 0x0000000600d47210 */ /* 0x004fca0007ffe1ff */
[----:B------:R-:W-:-:S05]  /*05a0*/  IMAD R0, R4, c[0x0][0x538], R212 ;  /* 0x00014e0004007a24 */ /* 0x000fca00078e02d4 */
[----:B------:R-:W-:Y:S01]  /*05b0*/  ISETP.GT.AND P0, PT, R0, UR4, PT ;  /* 0x0000000400007c0c */ /* 0x000fe2000bf04270 */
[----:B------:R-:W-:-:S12]  /*05c0*/  BRA.DIV ~URZ, `(.L_x_2712) ;  /* 0x00015a627f007947 */ /* 0x000fd8000b800000 */
[----:B------:R-:W-:-:S04]  /*05d0*/  VOTE.ANY R6, PT, !P0 ;  /* 0x0000000000067806 */ /* 0x000fc800040e0100 */
.L_x_2875:
[----:B------:R1:W2:Y:S01]  /*05e0*/  POPC R215, R6 ;  /* 0x0000000600d77309 */ /* 0x0002a20000000000 */
[----:B------:R-:W-:Y:S05]  /*05f0*/  BRA.DIV ~URZ, `(.L_x_2713) ;  /* 0x00015a827f007947 */ /* 0x000fea000b800000 */
[----:B--2---:R-:W2:Y:S04]  /*0600*/  SHFL.IDX PT, R11, R8, R215, 0x1f ;  /* 0x00001fd7080b7589 */ /* 0x004ea800000e0000 */
[----:B------:R3:W4:Y:S02]  /*0610*/  SHFL.IDX PT, R10, R7, R215, 0x1f ;  /* 0x00001fd7070a7589 */ /* 0x00072400000e0000 */
[----:B---3--:R-:W-:Y:S02]  /*0620*/  MOV R7, RZ ;  /* 0x000000ff00077202 */ /* 0x008fe40000000f00 */
.L_x_2876:
[----:B--2-4-:R-:W-:Y:S01]  /*0630*/  ISETP.NE.AND P0, PT, R6, RZ, PT ;  /* 0x000000ff0600720c */ /* 0x014fe20003f05270 */
[----:B------:R-:W-:-:S12]  /*0640*/  BSSY B0, `(.L_x_2714) ;  /* 0x0000005000007945 */ /* 0x000fd80003800000 */
[----:B------:R-:W-:Y:S05]  /*0650*/  @!P0 BRA `(.L_x_2715) ;  /* 0x0000003000008947 */ /* 0x000fea0003800000 */
[----:B------:R-:W-:Y:S01]  /*0660*/  IADD3 R3, R215, -0x1, RZ ;  /* 0xffffffffd7037810 */ /* 0x000fe20007ffe0ff */
[----:B------:R-:W-:Y:S05]  /*0670*/  BRA.DIV ~URZ, `(.L_x_2716) ;  /* 0x00015ae27f007947 */ /* 0x000fea000b800000 */
[----:B------:R2:W3:Y:S02]  /*0680*/  SHFL.IDX PT, R7, R4, R3, 0x1f ;  /* 0x00001f0304077589 */ /* 0x0004e400000e0000 */
.L_x_2715:
[----:B------:R-:W-:Y:S05]  /*0690*/  BSYNC B0 ;  /* 0x0000000000007941 */ /* 0x000fea0003800000 */
.L_x_2714:
        /* <DEDUP_REMOVED lines=65> */
.L_x_2708:
[----:B--2---:R-:W-:Y:S01]  /*0ab0*/  IMAD.MOV.U32 R213, RZ, RZ, RZ ;  /* 0x000000ffffd57224 */ /* 0x004fe200078e00ff */
[----:B------:R-:W-:Y:S01]  /*0ac0*/  MOV R214, RZ ;  /* 0x000000ff00d67202 */ /* 0x000fe20000000f00 */
[----:B------:R-:W-:Y:S01]  /*0ad0*/  IMAD.U32 R212, RZ, RZ, UR4 ;  /* 0x00000004ffd47e24 */ /* 0x000fe2000f8e00ff */
[----:B------:R-:W-:Y:S02]  /*0ae0*/  MOV R215, c[0x0][0x53c] ;  /* 0x00014f0000d77a02 */ /* 0x000fe40000000f00 */
.L_x_2717:
[----:B------:R-:W-:Y:S01]  /*0af0*/  ISETP.NE.AND P0, PT, R12, RZ, PT ;  /* 0x000000ff0c00720c */ /* 0x000fe20003f05270 */
[----:B------:R-:W-:-:S12]  /*0b00*/  WARPSYNC 0xffffffff ;  /* 0xffffffff00007948 */ /* 0x000fd80003800000 */
[----:B------:R1:W-:Y:S04]  /*0b10*/  @!P0 STS.128 [0x20080], R212 ;  /* 0x020080d4ff008388 */ /* 0x0003e80000000c00 */
[----:B------:R-:W-:Y:S06]  /*0b20*/  BAR.ARV 0x5, 0x100 ;  /* 0x0144000000007b1d */ /* 0x000fec0000002000 */
.L_x_2706:
        /* <DEDUP_REMOVED lines=30> */
[C---:B------:R-:W-:Y:S01]  /*0d10*/  IMAD.SHL.U32 R4, R219.reuse, 0x40, RZ ;  /* 0x00000040db047824 */ /* 0x040fe200078e00ff */
        /* <DEDUP_REMOVED lines=74> */
[----:B------:R-:W-:Y:S01]  /*11c0*/  IADD3 R5, R226, 0x80, RZ ;  /* 0x00000080e2057810 */ /* 0x000fe20007ffe0ff */
        /* <DEDUP_REMOVED lines=15> */
[----:B------:R-:W-:Y:S01]  /*12c0*/  IADD3 R244, R194, 0x8, RZ ;  /* 0x00000008c2f47810 */ /* 0x000fe20007ffe0ff */
[----:B------:R-:W-:Y:S01]  /*12d0*/  IMAD.IADD R178, R2, 0x1, R177 ;  /* 0x0000000102b27824 */ /* 0x000fe200078e02b1 */
[----:B------:R-:W-:-:S02]  /*12e0*/  SEL R6, R10, 0xffffffc0, !P2 ;  /* 0xffffffc00a067807 */ /* 0x000fc40005000000 */
[----:B------:R-:W-:Y:S02]  /*12f0*/  SEL R0, R10, 0xffffffc0, !P3 ;  /* 0xffffffc00a007807 */ /* 0x000fe40005800000 */
[----:B------:R-:W-:Y:S01]  /*1300*/  IADD3 R243, R194, 0x10, RZ ;  /* 0x00000010c2f37810 */ /* 0x000fe20007ffe0ff */
        /* <DEDUP_REMOVED lines=15> */
[----:B------:R-:W-:-:S02]  /*1400*/  SHF.R.S32.HI R8, RZ, 0x1f, R244 ;  /* 0x0000001fff087819 */ /* 0x000fc400000114f4 */
[----:B-1----:R-:W-:Y:S02]  /*1410*/  SHF.R.S32.HI R11, RZ, 0x1f, R243 ;  /* 0x0000001fff0b7819 */ /* 0x002fe400000114f3 */
[----:B------:R-:W-:Y:S02]  /*1420*/  SHF.R.S32.HI R10, RZ, 0x1f, R242 ;  /* 0x0000001fff0a7819 */ /* 0x000fe400000114f2 */
[----:B------:R-:W-:Y:S02]  /*1430*/  SHF.R.S32.HI R8, RZ, 0x1f, R241 ;  /* 0x0000001fff087819 */ /* 0x000fe400000114f1 */
[C---:B------:R-:W-:Y:S02]  /*1440*/  IADD3 R142, R138.reuse, 0x20, RZ ;  /* 0x000000208a8e7810 */ /* 0x040fe40007ffe0ff */
[----:B------:R-:W-:Y:S02]  /*1450*/  IADD3 R141, R138, 0x60, RZ ;  /* 0x000000608a8d7810 */ /* 0x000fe40007ffe0ff */
[----:B------:R-:W-:-:S02]  /*1460*/  IADD3 R191, R132, 0x80, RZ ;  /* 0x0000008084bf7810 */ /* 0x000fc40007ffe0ff */
[----:B------:R-:W-:Y:S02]  /*1470*/  IADD3 R192, R132, 0xc0, RZ ;  /* 0x000000c084c07810 */ /* 0x000fe40007ffe0ff */
[----:B------:R-:W-:Y:S02]  /*1480*/  IADD3 R234, R194, 0x50, RZ ;  /* 0x00000050c2ea7810 */ /* 0x000fe40007ffe0ff */
[----:B------:R-:W-:Y:S02]  /*1490*/  SHF.R.S32.HI R11, RZ, 0x1f, R240 ;  /* 0x0000001fff0b7819 */ /* 0x000fe400000114f0 */
[----:B------:R-:W-:Y:S02]  /*14a0*/  SHF.R.S32.HI R10, RZ, 0x1f, R239 ;  /* 0x0000001fff0a7819 */ /* 0x000fe400000114ef */
[----:B------:R-:W-:Y:S02]  /*14b0*/  SHF.R.S32.HI R8, RZ, 0x1f, R238 ;  /* 0x0000001fff087819 */ /* 0x000fe400000114ee */
[----:B------:R-:W-:-:S02]  /*14c0*/  SHF.R.S32.HI R252, RZ, 0x1f, R237 ;  /* 0x0000001ffffc7819 */ /* 0x000fc400000114ed */
[----:B------:R-:W-:Y:S02]  /*14d0*/  SHF.R.S32.HI R251, RZ, 0x1f, R236 ;  /* 0x0000001ffffb7819 */ /* 0x000fe400000114ec */
[----:B------:R-:W-:Y:S02]  /*14e0*/  LEA R250, R9, 0x10080, 0x1 ;  /* 0x0001008009fa7811 */ /* 0x000fe400078e08ff */
[----:B------:R-:W-:Y:S02]  /*14f0*/  LEA R249, R7, 0x10080, 0x1 ;  /* 0x0001008007f97811 */ /* 0x000fe400078e08ff */
.L_x_2872:
        /* <DEDUP_REMOVED lines=41> */
.L_x_2718:
[----:B------:R-:W-:-:S04]  /*1790*/  ISETP.NE.U32.AND P0, PT, RZ, c[0x0][0x368], PT ;  /* 0x0000da00ff007a0c */ /* 0x000fc80003f05070 */
[----:B------:R-:W-:-:S13]  /*17a0*/  ISETP.NE.AND.EX P0, PT, RZ, c[0x0][0x36c], PT, P0 ;  /* 0x0000db00ff007a0c */ /* 0x000fda0003f05300 */
[----:B------:R-:W-:Y:S05]  /*17b0*/  @!P0 BRA `(.L_x_2719) ;  /* 0x0000004000008947 */ /* 0x000fea0003800000 */
[----:B---3--:R-:W-:-:S04]  /*17c0*/  LEA R4, P0, R209, c[0x0][0x368], 0x2 ;  /* 0x0000da00d1047a11 */ /* 0x008fc800078010ff */
[----:B------:R-:W-:-:S05]  /*17d0*/  LEA.HI.X R5, R209, c[0x0][0x36c], R224, 0x2, P0 ;  /* 0x0000db00d1057a11 */ /* 0x000fca00000f14e0 */
[----:B------:R1:W5:Y:S01]  /*17e0*/  LDG.E R9, [R4.64] ;  /* 0x0000000604097981 */ /* 0x000362000c1e1900 */
[----:B------:R-:W-:Y:S05]  /*17f0*/  BRA `(.L_x_2720) ;  /* 0x0000005000007947 */ /* 0x000fea0003800000 */
.L_x_2719:
[----:B------:R-:W-:Y:S01]  /*1800*/  MOV R9, c[0x0][0x1d0] ;  /* 0x0000740000097a02 */ /* 0x000fe20000000f00 */
[----:B------:R-:W-:Y:S05]  /*1810*/  @!P6 BRA `(.L_x_2720) ;  /* 0x000000300000e947 */ /* 0x000fea0003800000 */
[----:B---3--:R-:W2:Y:S04]  /*1820*/  LDG.E R6, [R4.64] ;  /* 0x0000000604067981 */ /* 0x008ea8000c1e1900 */
[----:B------:R-:W2:Y:S02]  /*1830*/  LDG.E R0, [R4.64+0x4] ;  /* 0x0000040604007981 */ /* 0x000ea4000c1e1900 */
[----:B--2---:R-:W-:Y:S02]  /*1840*/  IADD3 R9, -R6, R0, RZ ;  /* 0x0000000006097210 */ /* 0x004fe40007ffe1ff */
.L_x_2720:
        /* <DEDUP_REMOVED lines=57> */
.L_x_2722:
[----:B------:R-:W-:Y:S05]  /*1be0*/  BSYNC B0 ;  /* 0x0000000000007941 */ /* 0x000fea0003800000 */
.L_x_2721:
        /* <DEDUP_REMOVED lines=107> */
[----:B------:R-:W-:Y:S01]  /*22a0*/  IADD3 R17, -R4, c[0x0][0x1d4], RZ ;  /* 0x0000750004117a10 */ /* 0x000fe20007ffe1ff */
[----:B------:R-:W-:Y:S01]  /*22b0*/  IMAD.WIDE.U32 R2, R220, c[0x0][0x260], R132 ;  /* 0x00009800dc027a25 */ /* 0x000fe200078e0084 */
[----:B------:R-:W-:Y:S01]  /*22c0*/  SEL R15, RZ, c[0x0][0x27c], !P1 ;  /* 0x00009f00ff0f7a07 */ /* 0x000fe20004800000 */
[----:B------:R-:W-:Y:S01]  /*22d0*/  BAR.SYNC.DEFER_BLOCKING 0x0 ;  /* 0x0000000000007b1d */ /* 0x000fe20000010000 */
[-C--:B------:R-:W-:Y:S01]  /*22e0*/  SEL R16, R4, R17.reuse, !P1 ;  /* 0x0000001104107207 */ /* 0x080fe20004800000 */
[C---:B------:R-:W-:Y:S01]  /*22f0*/  IMAD.X R109, R13.reuse, 0x1, R11, P0 ;  /* 0x000000010d6d7824 */ /* 0x040fe200000e060b */
        /* <DEDUP_REMOVED lines=109> */
.L_x_2742:
        /* <DEDUP_REMOVED lines=70> */
.L_x_2728:
[----:B------:R-:W-:Y:S05]  /*2e30*/  BSYNC B0 ;  /* 0x0000000000007941 */ /* 0x000fea0003800000 */
.L_x_2727:
        /* <DEDUP_REMOVED lines=77> */
.L_x_2731:
[----:B------:R-:W-:Y:S05]  /*3310*/  BSYNC B0 ;  /* 0x0000000000007941 */ /* 0x000fea0003800000 */
.L_x_2730:
        /* <DEDUP_REMOVED lines=56> */
.L_x_2733:
[----:B------:R-:W-:Y:S05]  /*36a0*/  BSYNC B0 ;  /* 0x0000000000007941 */ /* 0x000fea0003800000 */
.L_x_2732:
        /* <DEDUP_REMOVED lines=56> */
.L_x_2735:
[----:B------:R-:W-:Y:S05]  /*3a30*/  BSYNC B0 ;  /* 0x0000000000007941 */ /* 0x000fea0003800000 */
.L_x_2734:
        /* <DEDUP_REMOVED lines=56> */
.L_x_2726:
        /* <DEDUP_REMOVED lines=31> */
.L_x_2737:
[----:B------:R-:W-:Y:S05]  /*3fb0*/  BSYNC B0 ;  /* 0x0000000000007941 */ /* 0x000fea0003800000 */
.L_x_2736:
        /* <DEDUP_REMOVED lines=137> */
.L_x_2739:
[----:B------:R-:W-:Y:S05]  /*4850*/  BSYNC B0 ;  /* 0x0000000000007941 */ /* 0x000fea0003800000 */
.L_x_2738:
        /* <DEDUP_REMOVED lines=117> */
.L_x_2725:
        /* <DEDUP_REMOVED lines=21> */
.L_x_2729:
[----:B------:R-:W-:Y:S05]  /*5100*/  BSYNC B1 ;  /* 0x0000000000017941 */ /* 0x000fea0003800000 */
.L_x_2724:
        /* <DEDUP_REMOVED lines=55> */
.L_x_2741:
[----:B-1----:R-:W-:Y:S05]  /*5480*/  BSYNC B0 ;  /* 0x0000000000007941 */ /* 0x002fea0003800000 */
.L_x_2740:
        /* <DEDUP_REMOVED lines=22> */
.L_x_2723:
        /* <DEDUP_REMOVED lines=34> */
.L_x_2744:
[----:B------:R-:W-:Y:S05]  /*5810*/  BSYNC B0 ;  /* 0x0000000000007941 */ /* 0x000fea0003800000 */
.L_x_2743:
        /* <DEDUP_REMOVED lines=125> */
[----:B------:R-:W-:Y:S01]  /*5ff0*/  IMAD R18, R4, c[0x0][0x1e4], R5 ;  /* 0x0000790004127a24 */ /* 0x000fe200078e0205 */
        /* <DEDUP_REMOVED lines=48> */
.L_x_2877:
[----:B------:R-:W-:Y:S05]  /*6300*/  BRA.DIV ~URZ, `(.L_x_2747) ;  /* 0x0000ff227f007947 */ /* 0x000fea000b800000 */
[----:B------:R3:W4:Y:S02]  /*6310*/  SHFL.IDX PT, R0, R21, RZ, 0x181f ;  /* 0x00181fff15007589 */ /* 0x00072400000e0000 */
.L_x_2878:
        /* <DEDUP_REMOVED lines=25> */
.L_x_2749:
[----:B------:R-:W-:Y:S05]  /*64b0*/  BSYNC B0 ;  /* 0x0000000000007941 */ /* 0x000fea0003800000 */
.L_x_2748:
[----:B------:R-:W-:Y:S05]  /*64c0*/  BRA.DIV ~URZ, `(.L_x_2750) ;  /* 0x0000fdc27f007947 */ /* 0x000fea000b800000 */
[----:B--2---:R2:W1:Y:S04]  /*64d0*/  SHFL.IDX PT, R6, R19, 0x1, 0x181f ;  /* 0x00381f0013067f89 */ /* 0x00446800000e0000 */
[----:B----4-:R2:W4:Y:S02]  /*64e0*/  SHFL.IDX PT, R0, R21, 0x1, 0x181f ;  /* 0x00381f0015007f89 */ /* 0x01052400000e0000 */
.L_x_2879:
        /* <DEDUP_REMOVED lines=21> */
.L_x_2752:
[----:B------:R-:W-:Y:S05]  /*6640*/  BSYNC B0 ;  /* 0x0000000000007941 */ /* 0x000fea0003800000 */
.L_x_2751:
[----:B------:R-:W-:Y:S05]  /*6650*/  BRA.DIV ~URZ, `(.L_x_2753) ;  /* 0x0000fcf27f007947 */ /* 0x000fea000b800000 */
[----:B-1----:R1:W2:Y:S02]  /*6660*/  SHFL.IDX PT, R6, R19, 0x2, 0x181f ;  /* 0x00581f0013067f89 */ /* 0x0022a400000e0000 */
.L_x_2880:
[----:B------:R-:W-:Y:S05]  /*6670*/  BRA.DIV ~URZ, `(.L_x_2754) ;  /* 0x0000fd427f007947 */ /* 0x000fea000b800000 */
[----:B----4-:R4:W1:Y:S02]  /*6680*/  SHFL.IDX PT, R0, R21, 0x2, 0x181f ;  /* 0x00581f0015007f89 */ /* 0x01086400000e0000 */
.L_x_2881:
        /* <DEDUP_REMOVED lines=19> */
.L_x_2756:
[----:B------:R-:W-:Y:S05]  /*67c0*/  BSYNC B0 ;  /* 0x0000000000007941 */ /* 0x000fea0003800000 */
.L_x_2755:
[----:B------:R-:W-:Y:S05]  /*67d0*/  BRA.DIV ~URZ, `(.L_x_2757) ;  /* 0x0000fc427f007947 */ /* 0x000fea000b800000 */
[----:B--2---:R2:W3:Y:S04]  /*67e0*/  SHFL.IDX PT, R6, R19, 0x3, 0x181f ;  /* 0x00781f0013067f89 */ /* 0x0044e800000e0000 */
[----:B-1----:R2:W1:Y:S02]  /*67f0*/  SHFL.IDX PT, R0, R21, 0x3, 0x181f ;  /* 0x00781f0015007f89 */ /* 0x00246400000e0000 */
.L_x_2882:
        /* <DEDUP_REMOVED lines=29> */
[C---:B------:R-:W-:Y:S01]  /*69d0*/  LOP3.LUT P2, RZ, R222.reuse, 0x8, RZ, 0xc0, !PT ;  /* 0x00000008deff7812 */ /* 0x040fe2000784c0ff */
        /* <DEDUP_REMOVED lines=15> */
.L_x_2759:
[----:B------:R-:W-:Y:S05]  /*6ad0*/  BSYNC B0 ;  /* 0x0000000000007941 */ /* 0x000fea0003800000 */
.L_x_2758:
[----:B------:R-:W-:Y:S01]  /*6ae0*/  ISETP.LT.AND P0, PT, RZ, c[0x0][0x27c], PT ;  /* 0x00009f00ff007a0c */ /* 0x000fe20003f01270 */
[----:B------:R-:W0:-:S12]  /*6af0*/  LDGDEPBAR ;  /* 0x00000000000079af */ /* 0x000e180000000000 */
[----:B------:R-:W-:Y:S05]  /*6b00*/  @P0 BRA `(.L_x_2760) ;  /* 0x0000002000000947 */ /* 0x000fea0003800000 */
[----:B------:R-:W-:-:S04]  /*6b10*/  DEPBAR.LE SB0, 0x1 ;  /* 0x000080400000791a */ /* 0x000fc80000000000 */
[----:B------:R-:W-:Y:S05]  /*6b20*/  BRA `(.L_x_2761) ;  /* 0x000068c000007947 */ /* 0x000fea0003800000 */
.L_x_2760:
        /* <DEDUP_REMOVED lines=74> */
.L_x_2764:
[----:B-123--:R-:W-:Y:S05]  /*6fd0*/  BSYNC B0 ;  /* 0x0000000000007941 */ /* 0x00efea0003800000 */
.L_x_2763:
        /* <DEDUP_REMOVED lines=103> */
.L_x_2768:
[----:B------:R-:W-:Y:S05]  /*7650*/  BSYNC B0 ;  /* 0x0000000000007941 */ /* 0x000fea0003800000 */
.L_x_2767:
        /* <DEDUP_REMOVED lines=41> */
.L_x_2770:
[----:B------:R-:W-:Y:S05]  /*78f0*/  BSYNC B0 ;  /* 0x0000000000007941 */ /* 0x000fea0003800000 */
.L_x_2769:
        /* <DEDUP_REMOVED lines=41> */
.L_x_2772:
[----:B------:R-:W-:Y:S05]  /*7b90*/  BSYNC B0 ;  /* 0x0000000000007941 */ /* 0x000fea0003800000 */
.L_x_2771:
        /* <DEDUP_REMOVED lines=40> */
.L_x_2766:
[----:B------:R-:W-:Y:S05]  /*7e20*/  BSYNC B1 ;  /* 0x0000000000017941 */ /* 0x000fea0003800000 */
.L_x_2765:
        /* <DEDUP_REMOVED lines=45> */
.L_x_2776:
[----:B------:R-:W-:Y:S05]  /*8100*/  BSYNC B0 ;  /* 0x0000000000007941 */ /* 0x000fea0003800000 */
.L_x_2775:
        /* <DEDUP_REMOVED lines=41> */
.L_x_2778:
[----:B------:R-:W-:Y:S05]  /*83a0*/  BSYNC B0 ;  /* 0x0000000000007941 */ /* 0x000fea0003800000 */
.L_x_2777:
        /* <DEDUP_REMOVED lines=41> */
.L_x_2780:
[----:B------:R-:W-:Y:S05]  /*8640*/  BSYNC B0 ;  /* 0x0000000000007941 */ /* 0x000fea0003800000 */
.L_x_2779:
        /* <DEDUP_REMOVED lines=40> */
.L_x_2774:
[----:B------:R-:W-:Y:S05]  /*88d0*/  BSYNC B1 ;  /* 0x0000000000017941 */ /* 0x000fea0003800000 */
.L_x_2773:
        /* <DEDUP_REMOVED lines=45> */
.L_x_2784:
[----:B------:R-:W-:Y:S05]  /*8bb0*/  BSYNC B0 ;  /* 0x0000000000007941 */ /* 0x000fea0003800000 */
.L_x_2783:
        /* <DEDUP_REMOVED lines=41> */
.L_x_2786:
[----:B------:R-:W-:Y:S05]  /*8e50*/  BSYNC B0 ;  /* 0x0000000000007941 */ /* 0x000fea0003800000 */
.L_x_2785:
        /* <DEDUP_REMOVED lines=41> */
.L_x_2788:
[----:B------:R-:W-:Y:S05]  /*90f0*/  BSYNC B0 ;  /* 0x0000000000007941 */ /* 0x000fea0003800000 */
.L_x_2787:
        /* <DEDUP_REMOVED lines=40> */
.L_x_2782:
[----:B------:R-:W-:Y:S05]  /*9380*/  BSYNC B1 ;  /* 0x0000000000017941 */ /* 0x000fea0003800000 */
.L_x_2781:
        /* <DEDUP_REMOVED lines=44> */
.L_x_2791:
[----:B------:R-:W-:Y:S05]  /*9650*/  BSYNC B0 ;  /* 0x0000000000007941 */ /* 0x000fea0003800000 */
.L_x_2790:
        /* <DEDUP_REMOVED lines=41> */
.L_x_2793:
[----:B------:R-:W-:Y:S05]  /*98f0*/  BSYNC B0 ;  /* 0x0000000000007941 */ /* 0x000fea0003800000 */
.L_x_2792:
        /* <DEDUP_REMOVED lines=41> */
.L_x_2795:
[----:B------:R-:W-:Y:S05]  /*9b90*/  BSYNC B0 ;  /* 0x0000000000007941 */ /* 0x000fea0003800000 */
.L_x_2794:
        /* <DEDUP_REMOVED lines=41> */
.L_x_2762:
        /* <DEDUP_REMOVED lines=36> */
.L_x_2797:
[----:B-123--:R-:W-:Y:S05]  /*a070*/  BSYNC B0 ;  /* 0x0000000000007941 */ /* 0x00efea0003800000 */
.L_x_2796:
        /* <DEDUP_REMOVED lines=146> */
.L_x_2801:
[----:B------:R-:W-:Y:S05]  /*a9a0*/  BSYNC B0 ;  /* 0x0000000000007941 */ /* 0x000fea0003800000 */
.L_x_2800:
        /* <DEDUP_REMOVED lines=96> */
.L_x_2799:
[----:B------:R-:W-:Y:S05]  /*afb0*/  BSYNC B1 ;  /* 0x0000000000017941 */ /* 0x000fea0003800000 */
.L_x_2798:
        /* <DEDUP_REMOVED lines=104> */
.L_x_2805:
[----:B------:R-:W-:Y:S05]  /*b640*/  BSYNC B0 ;  /* 0x0000000000007941 */ /* 0x000fea0003800000 */
.L_x_2804:
        /* <DEDUP_REMOVED lines=96> */
.L_x_2803:
[----:B------:R-:W-:Y:S05]  /*bc50*/  BSYNC B1 ;  /* 0x0000000000017941 */ /* 0x000fea0003800000 */
.L_x_2802:
        /* <DEDUP_REMOVED lines=98> */
.L_x_2809:
[----:B------:R-:W-:Y:S05]  /*c280*/  BSYNC B0 ;  /* 0x0000000000007941 */ /* 0x000fea0003800000 */
.L_x_2808:
        /* <DEDUP_REMOVED lines=89> */
.L_x_2807:
[----:B------:R-:W-:Y:S05]  /*c820*/  BSYNC B1 ;  /* 0x0000000000017941 */ /* 0x000fea0003800000 */
.L_x_2806:
        /* <DEDUP_REMOVED lines=97> */
.L_x_2811:
[----:B------:R-:W-:Y:S05]  /*ce40*/  BSYNC B0 ;  /* 0x0000000000007941 */ /* 0x000fea0003800000 */
.L_x_2810:
        /* <DEDUP_REMOVED lines=89> */
.L_x_2789:
[----:B------:R-:W-:Y:S05]  /*d3e0*/  BSYNC B2 ;  /* 0x0000000000027941 */ /* 0x000fea0003800000 */
.L_x_2761:
        /* <DEDUP_REMOVED lines=17> */
[----:B------:R-:W1:Y:S01]  /*d500*/  LDSM.16.M88.4 R28, [R143] ;  /* 0x000000008f1c783b */ /* 0x000e620000000200 */
[----:B------:R-:W-:Y:S02]  /*d510*/  ISETP.GT.AND P0, PT, R60, R193, PT ;  /* 0x000000c13c00720c */ /* 0x000fe40003f04270 */
[----:B------:R-:W-:Y:S01]  /*d520*/  LOP3.LUT P3, RZ, R62, 0x2, RZ, 0xc0, !PT ;  /* 0x000000023eff7812 */ /* 0x000fe2000786c0ff */
[----:B--2-4-:R-:W2:Y:S01]  /*d530*/  LDSM.16.M88.4 R20, [R143+0x800] ;  /* 0x000800008f14783b */ /* 0x014ea20000000200 */
[----:B------:R-:W-:-:S02]  /*d540*/  ISETP.NE.U32.OR P0, PT, R0, 0x1, !P0 ;  /* 0x000000010000780c */ /* 0x000fc40004705470 */
[C---:B------:R-:W-:Y:S01]  /*d550*/  IADD3 R0, R143.reuse, 0x20, RZ ;  /* 0x000000208f007810 */ /* 0x040fe20007ffe0ff */
[----:B------:R-:W-:Y:S01]  /*d560*/  LDSM.16.M88.4 R12, [R182] ;  /* 0x00000000b60c783b */ /* 0x000fe20000000200 */
[C---:B------:R-:W-:Y:S02]  /*d570*/  @P1 IADD3 R0, R143.reuse, -0x20, RZ ;  /* 0xffffffe08f001810 */ /* 0x040fe40007ffe0ff */
        /* <DEDUP_REMOVED lines=20> */
[----:B------:R-:W1:Y:S04]  /*d6c0*/  LDSM.16.M88.4 R48, [R3] ;  /* 0x000000000330783b */ /* 0x000e680000000200 */
[----:B------:R-:W1:Y:S01]  /*d6d0*/  LDSM.16.M88.4 R44, [R3+0x800] ;  /* 0x00080000032c783b */ /* 0x000e620000000200 */
[C---:B--2---:R-:W-:Y:S03]  /*d6e0*/  HMMA.16816.F32 R36, R8.reuse, R20, RZ ;  /* 0x000000140824723c */ /* 0x044fe600000018ff */
[----:B------:R-:W-:Y:S04]  /*d6f0*/  LDSM.16.M88.4 R56, [R176] ;  /* 0x00000000b038783b */ /* 0x000fe80000000200 */
[----:B------:R-:W-:Y:S01]  /*d700*/  LDSM.16.M88.4 R52, [R143+0x1000] ;  /* 0x001000008f34783b */ /* 0x000fe20000000200 */
[----:B------:R-:W-:Y:S03]  /*d710*/  HMMA.16816.F32 R8, R8, R22, RZ ;  /* 0x000000160808723c */ /* 0x000fe600000018ff */
[----:B------:R-:W0:Y:S04]  /*d720*/  LDGDEPBAR ;  /* 0x00000000000079af */ /* 0x000e280000000000 */
[----:B---3--:R-:W2:Y:S01]  /*d730*/  LDSM.16.M88.4 R4, [R183] ;  /* 0x00000000b704783b */ /* 0x008ea20000000200 */
[C---:B------:R-:W-:Y:S08]  /*d740*/  HMMA.16816.F32 R20, R12.reuse, R32, R24 ;  /* 0x000000200c14723c */ /* 0x040ff00000001818 */
[C---:B------:R-:W-:Y:S01]  /*d750*/  HMMA.16816.F32 R24, R12.reuse, R34, R28 ;  /* 0x000000220c18723c */ /* 0x040fe2000000181c */
[----:B------:R-:W3:Y:S07]  /*d760*/  LDSM.16.M88.4 R32, [R176+0x800] ;  /* 0x00080000b020783b */ /* 0x000eee0000000200 */
[C---:B----4-:R-:W-:Y:S01]  /*d770*/  HMMA.16816.F32 R28, R12.reuse, R40, R36 ;  /* 0x000000280c1c723c */ /* 0x050fe20000001824 */
[----:B------:R-:W-:Y:S07]  /*d780*/  LDSM.16.M88.4 R36, [R143+0x1800] ;  /* 0x001800008f24783b */ /* 0x000fee0000000200 */
[----:B------:R-:W-:Y:S01]  /*d790*/  HMMA.16816.F32 R12, R12, R42, R8 ;  /* 0x0000002a0c0c723c */ /* 0x000fe20000001808 */
[----:B------:R-:W4:Y:S04]  /*d7a0*/  LDSM.16.M88.4 R8, [R181+0x4000] ;  /* 0x00400000b508783b */ /* 0x000f280000000200 */
[----:B------:R-:W-:Y:S03]  /*d7b0*/  LDSM.16.M88.4 R40, [R0+0x1000] ;  /* 0x001000000028783b */ /* 0x000fe60000000200 */
[C---:B-1----:R-:W-:Y:S08]  /*d7c0*/  HMMA.16816.F32 R20, R16.reuse, R48, R20 ;  /* 0x000000301014723c */ /* 0x042ff00000001814 */
[C---:B------:R-:W-:Y:S01]  /*d7d0*/  HMMA.16816.F32 R24, R16.reuse, R50, R24 ;  /* 0x000000321018723c */ /* 0x040fe20000001818 */
[----:B------:R-:W-:Y:S07]  /*d7e0*/  LDSM.16.M88.4 R48, [R3+0x1000] ;  /* 0x001000000330783b */ /* 0x000fee0000000200 */
[C---:B------:R-:W-:Y:S08]  /*d7f0*/  HMMA.16816.F32 R28, R16.reuse, R44, R28 ;  /* 0x0000002c101c723c */ /* 0x040ff0000000181c */
[----:B------:R-:W-:Y:S01]  /*d800*/  HMMA.16816.F32 R12, R16, R46, R12 ;  /* 0x0000002e100c723c */ /* 0x000fe2000000180c */
[----:B------:R-:W1:Y:S04]  /*d810*/  LDSM.16.M88.4 R16, [R182+0x4000] ;  /* 0x00400000b610783b */ /* 0x000e680000000200 */
[----:B------:R-:W-:Y:S03]  /*d820*/  LDSM.16.M88.4 R44, [R176+0x1000] ;  /* 0x00100000b02c783b */ /* 0x000fe60000000200 */
[C---:B--2---:R-:W-:Y:S08]  /*d830*/  HMMA.16816.F32 R20, R4.reuse, R56, R20 ;  /* 0x000000380414723c */ /* 0x044ff00000001814 */
[C---:B------:R-:W-:Y:S08]  /*d840*/  HMMA.16816.F32 R24, R4.reuse, R58, R24 ;  /* 0x0000003a0418723c */ /* 0x040ff00000001818 */
[C---:B---3--:R-:W-:Y:S08]  /*d850*/  HMMA.16816.F32 R28, R4.reuse, R32, R28 ;  /* 0x00000020041c723c */ /* 0x048ff0000000181c */
[----:B------:R-:W-:Y:S01]  /*d860*/  HMMA.16816.F32 R12, R4, R34, R12 ;  /* 0x00000022040c723c */ /* 0x000fe2000000180c */
[----:B------:R-:W2:Y:S04]  /*d870*/  LDSM.16.M88.4 R32, [R0+0x1800] ;  /* 0x001800000020783b */ /* 0x000ea80000000200 */
[----:B------:R-:W3:Y:S03]  /*d880*/  LDSM.16.M88.4 R4, [R184+0x4000] ;  /* 0x00400000b804783b */ /* 0x000ee60000000200 */
[C---:B----4-:R-:W-:Y:S08]  /*d890*/  HMMA.16816.F32 R20, R8.reuse, R52, R20 ;  /* 0x000000340814723c */ /* 0x050ff00000001814 */
[C---:B------:R-:W-:Y:S01]  /*d8a0*/  HMMA.16816.F32 R24, R8.reuse, R54, R24 ;  /* 0x000000360818723c */ /* 0x040fe20000001818 */
[----:B------:R-:W-:Y:S07]  /*d8b0*/  LDSM.16.M88.4 R52, [R0+0x2000] ;  /* 0x002000000034783b */ /* 0x000fee0000000200 */
[C---:B------:R-:W-:Y:S08]  /*d8c0*/  HMMA.16816.F32 R28, R8.reuse, R36, R28 ;  /* 0x00000024081c723c */ /* 0x040ff0000000181c */
[----:B------:R-:W-:Y:S01]  /*d8d0*/  HMMA.16816.F32 R8, R8, R38, R12 ;  /* 0x000000260808723c */ /* 0x000fe2000000180c */
[----:B------:R-:W4:Y:S04]  /*d8e0*/  LDSM.16.M88.4 R36, [R3+0x1800] ;  /* 0x001800000324783b */ /* 0x000f280000000200 */
[----:B------:R-:W4:Y:S03]  /*d8f0*/  LDSM.16.M88.4 R12, [R183+0x4000] ;  /* 0x00400000b70c783b */ /* 0x000f260000000200 */
[C---:B-1----:R-:W-:Y:S08]  /*d900*/  HMMA.16816.F32 R20, R16.reuse, R40, R20 ;  /* 0x000000281014723c */ /* 0x042ff00000001814 */
[C---:B------:R-:W-:Y:S01]  /*d910*/  HMMA.16816.F32 R24, R16.reuse, R42, R24 ;  /* 0x0000002a1018723c */ /* 0x040fe20000001818 */
[----:B------:R-:W-:Y:S07]  /*d920*/  LDSM.16.M88.4 R40, [R143+0x2000] ;  /* 0x002000008f28783b */ /* 0x000fee0000000200 */
[C---:B--2---:R-:W-:Y:S08]  /*d930*/  HMMA.16816.F32 R28, R16.reuse, R32, R28 ;  /* 0x00000020101c723c */ /* 0x044ff0000000181c */
[----:B------:R-:W-:Y:S01]  /*d940*/  HMMA.16816.F32 R8, R16, R34, R8 ;  /* 0x000000221008723c */ /* 0x000fe20000001808 */
[----:B------:R-:W1:Y:S04]  /*d950*/  LDSM.16.M88.4 R32, [R176+0x1800] ;  /* 0x00180000b020783b */ /* 0x000e680000000200 */
[----:B------:R-:W2:Y:S03]  /*d960*/  LDSM.16.M88.4 R16, [R181+0x8000] ;  /* 0x00800000b510783b */ /* 0x000ea60000000200 */
[C---:B---3--:R-:W-:Y:S08]  /*d970*/  HMMA.16816.F32 R20, R4.reuse, R48, R20 ;  /* 0x000000300414723c */ /* 0x048ff00000001814 */
[C---:B------:R-:W-:Y:S01]  /*d980*/  HMMA.16816.F32 R24, R4.reuse, R50, R24 ;  /* 0x000000320418723c */ /* 0x040fe20000001818 */
[----:B------:R-:W-:Y:S07]  /*d990*/  LDSM.16.M88.4 R48, [R3+0x2000] ;  /* 0x002000000330783b */ /* 0x000fee0000000200 */
[C---:B----4-:R-:W-:Y:S08]  /*d9a0*/  HMMA.16816.F32 R28, R4.reuse, R36, R28 ;  /* 0x00000024041c723c */ /* 0x050ff0000000181c */
[----:B------:R-:W-:Y:S01]  /*d9b0*/  HMMA.16816.F32 R4, R4, R38, R8 ;  /* 0x000000260404723c */ /* 0x000fe20000001808 */
[----:B------:R-:W3:Y:S04]  /*d9c0*/  LDSM.16.M88.4 R36, [R143+0x2800] ;  /* 0x002800008f24783b */ /* 0x000ee80000000200 */
[----:B------:R-:W4:Y:S03]  /*d9d0*/  LDSM.16.M88.4 R8, [R182+0x8000] ;  /* 0x00800000b608783b */ /* 0x000f260000000200 */
[C---:B------:R-:W-:Y:S08]  /*d9e0*/  HMMA.16816.F32 R20, R12.reuse, R44, R20 ;  /* 0x0000002c0c14723c */ /* 0x040ff00000001814 */
[C---:B------:R-:W-:Y:S01]  /*d9f0*/  HMMA.16816.F32 R24, R12.reuse, R46, R24 ;  /* 0x0000002e0c18723c */ /* 0x040fe20000001818 */
[----:B------:R-:W-:Y:S07]  /*da00*/  LDSM.16.M88.4 R44, [R176+0x2000] ;  /* 0x00200000b02c783b */ /* 0x000fee0000000200 */
[C---:B-1----:R-:W-:Y:S08]  /*da10*/  HMMA.16816.F32 R28, R12.reuse, R32, R28 ;  /* 0x000000200c1c723c */ /* 0x042ff0000000181c */
[----:B------:R-:W-:Y:S01]  /*da20*/  HMMA.16816.F32 R12, R12, R34, R4 ;  /* 0x000000220c0c723c */ /* 0x000fe20000001804 */
[----:B------:R-:W1:Y:S04]  /*da30*/  LDSM.16.M88.4 R32, [R0+0x2800] ;  /* 0x002800000020783b */ /* 0x000e680000000200 */
[----:B------:R-:W1:Y:S03]  /*da40*/  LDSM.16.M88.4 R4, [R184+0x8000] ;  /* 0x00800000b804783b */ /* 0x000e660000000200 */
[C---:B--2---:R-:W-:Y:S08]  /*da50*/  HMMA.16816.F32 R20, R16.reuse, R40, R20 ;  /* 0x000000281014723c */ /* 0x044ff00000001814 */
[C---:B------:R-:W-:Y:S01]  /*da60*/  HMMA.16816.F32 R24, R16.reuse, R42, R24 ;  /* 0x0000002a1018723c */ /* 0x040fe20000001818 */
[----:B------:R-:W2:Y:S07]  /*da70*/  LDSM.16.M88.4 R40, [R3+0x2800] ;  /* 0x002800000328783b */ /* 0x000eae0000000200 */
[C---:B---3--:R-:W-:Y:S08]  /*da80*/  HMMA.16816.F32 R28, R16.reuse, R36, R28 ;  /* 0x00000024101c723c */ /* 0x048ff0000000181c */
[----:B------:R-:W-:Y:S01]  /*da90*/  HMMA.16816.F32 R12, R16, R38, R12 ;  /* 0x00000026100c723c */ /* 0x000fe2000000180c */
[----:B------:R-:W3:Y:S04]  /*daa0*/  LDSM.16.M88.4 R16, [R183+0x8000] ;  /* 0x00800000b710783b */ /* 0x000ee80000000200 */
[----:B------:R-:W2:Y:S03]  /*dab0*/  LDSM.16.M88.4 R36, [R176+0x2800] ;  /* 0x00280000b024783b */ /* 0x000ea60000000200 */
[C---:B----4-:R-:W-:Y:S08]  /*dac0*/  HMMA.16816.F32 R20, R8.reuse, R52, R20 ;  /* 0x000000340814723c */ /* 0x050ff00000001814 */
[C---:B------:R-:W-:Y:S01]  /*dad0*/  HMMA.16816.F32 R24, R8.reuse, R54, R24 ;  /* 0x000000360818723c */ /* 0x040fe20000001818 */
[----:B------:R-:W-:Y:S07]  /*dae0*/  LDSM.16.M88.4 R52, [R143+0x3000] ;  /* 0x003000008f34783b */ /* 0x000fee0000000200 */
[C---:B-1----:R-:W-:Y:S08]  /*daf0*/  HMMA.16816.F32 R28, R8.reuse, R32, R28 ;  /* 0x00000020081c723c */ /* 0x042ff0000000181c */
[----:B------:R-:W-:Y:S01]  /*db00*/  HMMA.16816.F32 R12, R8, R34, R12 ;  /* 0x00000022080c723c */ /* 0x000fe2000000180c */
[----:B------:R-:W1:Y:S04]  /*db10*/  LDSM.16.M88.4 R8, [R181+0xc000] ;  /* 0x00c00000b508783b */ /* 0x000e680000000200 */
[----:B------:R-:W4:Y:S03]  /*db20*/  LDSM.16.M88.4 R32, [R143+0x3800] ;  /* 0x003800008f20783b */ /* 0x000f260000000200 */
[C---:B------:R-:W-:Y:S08]  /*db30*/  HMMA.16816.F32 R20, R4.reuse, R48, R20 ;  /* 0x000000300414723c */ /* 0x040ff00000001814 */
[C---:B------:R-:W-:Y:S01]  /*db40*/  HMMA.16816.F32 R24, R4.reuse, R50, R24 ;  /* 0x000000320418723c */ /* 0x040fe20000001818 */
[----:B------:R-:W-:Y:S07]  /*db50*/  LDSM.16.M88.4 R48, [R3+0x3000] ;  /* 0x003000000330783b */ /* 0x000fee0000000200 */
[C---:B--2---:R-:W-:Y:S08]  /*db60*/  HMMA.16816.F32 R28, R4.reuse, R40, R28 ;  /* 0x00000028041c723c */ /* 0x044ff0000000181c */
[----:B------:R-:W-:Y:S01]  /*db70*/  HMMA.16816.F32 R4, R4, R42, R12 ;  /* 0x0000002a0404723c */ /* 0x000fe2000000180c */
[----:B------:R-:W-:Y:S04]  /*db80*/  LDSM.16.M88.4 R12, [R182+0xc000] ;  /* 0x00c00000b60c783b */ /* 0x000fe80000000200 */
[----:B------:R-:W2:Y:S03]  /*db90*/  LDSM.16.M88.4 R40, [R0+0x3000] ;  /* 0x003000000028783b */ /* 0x000ea60000000200 */
[C---:B---3--:R-:W-:Y:S08]  /*dba0*/  HMMA.16816.F32 R20, R16.reuse, R44, R20 ;  /* 0x0000002c1014723c */ /* 0x048ff00000001814 */
[C---:B------:R-:W-:Y:S01]  /*dbb0*/  HMMA.16816.F32 R24, R16.reuse, R46, R24 ;  /* 0x0000002e1018723c */ /* 0x040fe20000001818 */
[----:B------:R3:W2:Y:S07]  /*dbc0*/  LDSM.16.M88.4 R44, [R0+0x3800] ;  /* 0x00380000002c783b */ /* 0x0006ae0000000200 */
[C---:B------:R-:W-:Y:S08]  /*dbd0*/  HMMA.16816.F32 R28, R16.reuse, R36, R28 ;  /* 0x00000024101c723c */ /* 0x040ff0000000181c */
[----:B------:R-:W-:Y:S01]  /*dbe0*/  HMMA.16816.F32 R16, R16, R38, R4 ;  /* 0x000000261010723c */ /* 0x000fe20000001804 */
[----:B------:R-:W2:Y:S04]  /*dbf0*/  LDSM.16.M88.4 R4, [R184+0xc000] ;  /* 0x00c00000b804783b */ /* 0x000ea80000000200 */
[----:B------:R-:W2:Y:S03]  /*dc00*/  LDSM.16.M88.4 R36, [R3+0x3800] ;  /* 0x003800000324783b */ /* 0x000ea60000000200 */
[----:B-1----:R-:W-:Y:S01]  /*dc10*/  HMMA.16816.F32 R20, R8, R52, R20 ;  /* 0x000000340814723c */ /* 0x002fe20000001814 */
[----:B---3--:R-:W-:-:S05]  /*dc20*/  IMAD.IADD R0, R60, 0x1, -R194 ;  /* 0x000000013c007824 */ /* 0x008fca00078e0ac2 */
[C---:B------:R-:W-:Y:S02]  /*dc30*/  ISETP.GT.AND P0, PT, R0.reuse, RZ, PT ;  /* 0x000000ff0000720c */ /* 0x040fe40003f04270 */
[----:B------:R-:W-:Y:S01]  /*dc40*/  HMMA.16816.F32 R24, R8, R54, R24 ;  /* 0x000000360818723c */ /* 0x000fe20000001818 */
[C---:B------:R-:W-:Y:S02]  /*dc50*/  ISETP.GT.AND P1, PT, R0.reuse, 0x1, PT ;  /* 0x000000010000780c */ /* 0x040fe40003f24270 */
[C---:B------:R-:W-:Y:S02]  /*dc60*/  ISETP.GT.AND P3, PT, R0.reuse, 0x8, PT ;  /* 0x000000080000780c */ /* 0x040fe40003f64270 */
[----:B------:R-:W-:-:S03]  /*dc70*/  ISETP.GT.AND P2, PT, R0, 0x10, PT ;  /* 0x000000100000780c */ /* 0x000fc60003f44270 */
[C---:B----4-:R-:W-:Y:S08]  /*dc80*/  HMMA.16816.F32 R28, R8.reuse, R32, R28 ;  /* 0x00000020081c723c */ /* 0x050ff0000000181c */
[----:B------:R-:W-:Y:S01]  /*dc90*/  HMMA.16816.F32 R16, R8, R34, R16 ;  /* 0x000000220810723c */ /* 0x000fe20000001810 */
[----:B------:R-:W-:Y:S04]  /*dca0*/  LDSM.16.M88.4 R8, [R183+0xc000] ;  /* 0x00c00000b708783b */ /* 0x000fe80000000200 */
[----:B------:R-:W-:Y:S03]  /*dcb0*/  LDSM.16.M88.4 R32, [R176+0x3800] ;  /* 0x00380000b020783b */ /* 0x000fe60000000200 */
[C---:B--2---:R-:W-:Y:S08]  /*dcc0*/  HMMA.16816.F32 R20, R12.reuse, R40, R20 ;  /* 0x000000280c14723c */ /* 0x044ff00000001814 */
[----:B------:R-:W-:Y:S01]  /*dcd0*/  HMMA.16816.F32 R24, R12, R42, R24 ;  /* 0x0000002a0c18723c */ /* 0x000fe20000001818 */
[----:B------:R-:W1:Y:S01]  /*dce0*/  LDSM.16.M88.4 R40, [R176+0x3000] ;  /* 0x00300000b028783b */ /* 0x000e620000000200 */
[----:B------:R-:W-:-:S06]  /*dcf0*/  DEPBAR.LE SB0, 0x0 ;  /* 0x000080000000791a */ /* 0x000fcc0000000000 */
[C---:B------:R-:W-:Y:S08]  /*dd00*/  HMMA.16816.F32 R28, R12.reuse, R44, R28 ;  /* 0x0000002c0c1c723c */ /* 0x040ff0000000181c */
[----:B------:R-:W-:Y:S08]  /*dd10*/  HMMA.16816.F32 R12, R12, R46, R16 ;  /* 0x0000002e0c0c723c */ /* 0x000ff00000001810 */
[C---:B------:R-:W-:Y:S08]  /*dd20*/  HMMA.16816.F32 R16, R4.reuse, R48, R20 ;  /* 0x000000300410723c */ /* 0x040ff00000001814 */
[C---:B------:R-:W-:Y:S08]  /*dd30*/  HMMA.16816.F32 R20, R4.reuse, R50, R24 ;  /* 0x000000320414723c */ /* 0x040ff00000001818 */
[C---:B------:R-:W-:Y:S08]  /*dd40*/  HMMA.16816.F32 R24, R4.reuse, R36, R28 ;  /* 0x000000240418723c */ /* 0x040ff0000000181c */
[----:B------:R-:W-:Y:S08]  /*dd50*/  HMMA.16816.F32 R4, R4, R38, R12 ;  /* 0x000000260404723c */ /* 0x000ff0000000180c */
[C---:B-1----:R-:W-:Y:S08]  /*dd60*/  HMMA.16816.F32 R12, R8.reuse, R40, R16 ;  /* 0x00000028080c723c */ /* 0x042ff00000001810 */
[C---:B------:R-:W-:Y:S08]  /*dd70*/  HMMA.16816.F32 R16, R8.reuse, R42, R20 ;  /* 0x0000002a0810723c */ /* 0x040ff00000001814 */
[C---:B------:R-:W-:Y:S08]  /*dd80*/  HMMA.16816.F32 R24, R8.reuse, R32, R24 ;  /* 0x000000200818723c */ /* 0x040ff00000001818 */
[----:B------:R-:W-:Y:S01]  /*dd90*/  HMMA.16816.F32 R20, R8, R34, R4 ;  /* 0x000000220814723c */ /* 0x000fe20000001804 */
[----:B------:R-:W-:-:S06]  /*dda0*/  FSEL R14, R14, -INF , P0 ;  /* 0xff8000000e0e7808 */ /* 0x000fcc0000000000 */
[----:B------:R-:W-:Y:S02]  /*ddb0*/  FSEL R5, R12, -INF , P0 ;  /* 0xff8000000c057808 */ /* 0x000fe40000000000 */
[----:B------:R-:W-:Y:S01]  /*ddc0*/  FSEL R6, R13, -INF , P1 ;  /* 0xff8000000d067808 */ /* 0x000fe20000800000 */
[----:B------:R-:W-:Y:S01]  /*ddd0*/  BAR.SYNC.DEFER_BLOCKING 0x0 ;  /* 0x0000000000007b1d */ /* 0x000fe20000010000 */
[----:B------:R-:W-:Y:S02]  /*dde0*/  ISETP.GT.AND P0, PT, R0, 0x9, PT ;  /* 0x000000090000780c */ /* 0x000fe40003f04270 */
[----:B------:R-:W-:Y:S02]  /*ddf0*/  FSEL R7, R16, -INF , P3 ;  /* 0xff80000010077808 */ /* 0x000fe40001800000 */
[----:B------:R-:W-:Y:S02]  /*de00*/  FMNMX.FTZ R2, R5, R6, !PT ;  /* 0x0000000605027209 */ /* 0x000fe40007810000 */
        /* <DEDUP_REMOVED lines=11> */
[----:B------:R-:W-:Y:S02]  /*dec0*/  ISETP.GT.AND P0, PT, R0, 0x19, PT ;  /* 0x000000190000780c */ /* 0x000fe40003f04270 */
[----:B------:R-:W-:-:S02]  /*ded0*/  FSEL R12, R20, -INF , P1 ;  /* 0xff800000140c7808 */ /* 0x000fc40000800000 */
[----:B------:R-:W-:Y:S02]  /*dee0*/  FMNMX.FTZ R0, R11, R2, !PT ;  /* 0x000000020b007209 */ /* 0x000fe40007810000 */
[----:B------:R-:W-:Y:S02]  /*def0*/  FSEL R21, R21, -INF , P0 ;  /* 0xff80000015157808 */ /* 0x000fe40000000000 */
[----:B------:R-:W-:Y:S02]  /*df00*/  FMNMX.FTZ R0, R12, R0, !PT ;  /* 0x000000000c007209 */ /* 0x000fe40007810000 */
[----:B------:R-:W-:Y:S02]  /*df10*/  FMNMX.FTZ R3, R14, R16, !PT ;  /* 0x000000100e037209 */ /* 0x000fe40007810000 */
[----:B------:R-:W-:Y:S02]  /*df20*/  FMNMX.FTZ R0, R21, R0, !PT ;  /* 0x0000000015007209 */ /* 0x000fe40007810000 */
[----:B------:R-:W-:-:S02]  /*df30*/  FMNMX.FTZ R3, R18, R3, !PT ;  /* 0x0000000312037209 */ /* 0x000fc40007810000 */
[----:B------:R-:W-:Y:S01]  /*df40*/  FSEL R26, R26, -INF , P2 ;  /* 0xff8000001a1a7808 */ /* 0x000fe20001000000 */
[----:B------:R-:W1:Y:S01]  /*df50*/  SHFL.BFLY PT, R2, R0, 0x2, 0x1f ;  /* 0x0c401f0000027f89 */ /* 0x000e6200000e0000 */
[----:B------:R-:W-:Y:S02]  /*df60*/  FMNMX.FTZ R3, R24, R3, !PT ;  /* 0x0000000318037209 */ /* 0x000fe40007810000 */
[----:B------:R-:W-:Y:S02]  /*df70*/  FSEL R20, R27, -INF , P3 ;  /* 0xff8000001b147808 */ /* 0x000fe40001800000 */
[----:B------:R-:W-:Y:S02]  /*df80*/  FMNMX.FTZ R3, R26, R3, !PT ;  /* 0x000000031a037209 */ /* 0x000fe40007810000 */
[----:B------:R-:W-:Y:S02]  /*df90*/  FSEL R22, R22, -INF , P1 ;  /* 0xff80000016167808 */ /* 0x000fe40000800000 */
[----:B------:R-:W-:-:S02]  /*dfa0*/  FMNMX.FTZ R3, R20, R3, !PT ;  /* 0x0000000314037209 */ /* 0x000fc40007810000 */
[----:B------:R-:W-:Y:S02]  /*dfb0*/  FSEL R23, R23, -INF , P0 ;  /* 0xff80000017177808 */ /* 0x000fe40000000000 */
[----:B------:R-:W-:Y:S02]  /*dfc0*/  FMNMX.FTZ R3, R22, R3, !PT ;  /* 0x0000000316037209 */ /* 0x000fe40007810000 */
[----:B------:R-:W-:Y:S02]  /*dfd0*/  LOP3.LUT P2, RZ, R222, 0x8, RZ, 0xc0, !PT ;  /* 0x00000008deff7812 */ /* 0x000fe4000784c0ff */
[----:B------:R-:W-:-:S05]  /*dfe0*/  FMNMX.FTZ R3, R23, R3, !PT ;  /* 0x0000000317037209 */ /* 0x000fca0007810000 */
[----:B------:R-:W-:Y:S01]  /*dff0*/  SHFL.BFLY PT, R4, R3, 0x2, 0x1f ;  /* 0x0c401f0003047f89 */ /* 0x000fe200000e0000 */
[----:B-1----:R-:W-:-:S05]  /*e000*/  FMNMX.FTZ R0, R0, R2, !PT ;  /* 0x0000000200007209 */ /* 0x002fca0007810000 */
[----:B------:R-:W1:Y:S02]  /*e010*/  SHFL.BFLY PT, R2, R0, 0x1, 0x1f ;  /* 0x0c201f0000027f89 */ /* 0x000e6400000e0000 */
[----:B-1----:R-:W-:-:S04]  /*e020*/  FMNMX.FTZ R135, R0, R2, !PT ;  /* 0x0000000200877209 */ /* 0x002fc80007810000 */
[C---:B------:R-:W-:Y:S01]  /*e030*/  FSETP.NEU.FTZ.AND P0, PT, R135.reuse, -INF , PT ;  /* 0xff8000008700780b */ /* 0x040fe20003f1d000 */
[----:B------:R-:W-:-:S05]  /*e040*/  FMUL.FTZ R2, R135, c[0x0][0x2d0] ;  /* 0x0000b40087027a20 */ /* 0x000fca0000410000 */
[----:B------:R-:W-:Y:S02]  /*e050*/  FSEL R2, R2, RZ, P0 ;  /* 0x000000ff02027208 */ /* 0x000fe40000000000 */
[----:B------:R-:W-:-:S03]  /*e060*/  ISETP.GT.AND P0, PT, R61, R214, PT ;  /* 0x000000d63d00720c */ /* 0x000fc60003f04270 */
[----:B------:R-:W-:-:S04]  /*e070*/  FFMA.FTZ R0, R5, c[0x0][0x2d0], -R2 ;  /* 0x0000b40005007a23 */ /* 0x000fc80000010802 */
[----:B------:R1:W-:Y:S02]  /*e080*/  MUFU.EX2 R208, R0 ;  /* 0x0000000000d07308 */ /* 0x0003e40000000800 */
[----:B-1----:R-:W-:Y:S01]  /*e090*/  FMNMX.FTZ R0, R3, R4, !PT ;  /* 0x0000000403007209 */ /* 0x002fe20007810000 */
[----:B------:R-:W-:-:S03]  /*e0a0*/  FFMA.FTZ R3, R6, c[0x0][0x2d0], -R2 ;  /* 0x0000b40006037a23 */ /* 0x000fc60000010802 */
[----:B------:R-:W-:Y:S01]  /*e0b0*/  @P0 SHF.R.S32.HI R6, RZ, 0x1f, R223 ;  /* 0x0000001fff060819 */ /* 0x000fe200000114df */
[----:B------:R-:W-:Y:S01]  /*e0c0*/  @P0 IMAD.WIDE.U32 R4, R223, c[0x0][0x1e0], RZ ;  /* 0x00007800df040a25 */ /* 0x000fe200078e00ff */
[----:B------:R-:W1:Y:S01]  /*e0d0*/  SHFL.BFLY PT, R9, R0, 0x1, 0x1f ;  /* 0x0c201f0000097f89 */ /* 0x000e6200000e0000 */
[----:B------:R2:W-:Y:S02]  /*e0e0*/  MUFU.EX2 R205, R3 ;  /* 0x0000000300cd7308 */ /* 0x0005e40000000800 */
[----:B------:R-:W-:-:S04]  /*e0f0*/  @P0 IMAD R6, R6, c[0x0][0x1e0], RZ ;  /* 0x0000780006060a24 */ /* 0x000fc800078e02ff */
[----:B------:R-:W-:-:S04]  /*e100*/  @P0 IMAD R6, R223, c[0x0][0x1e4], R6 ;  /* 0x00007900df060a24 */ /* 0x000fc800078e0206 */
[----:B------:R-:W-:Y:S02]  /*e110*/  @P0 IMAD.IADD R5, R5, 0x1, R6 ;  /* 0x0000000105050824 */ /* 0x000fe400078e0206 */
[--C-:B--2---:R-:W-:Y:S02]  /*e120*/  FFMA.FTZ R3, R7, c[0x0][0x2d0], -R2.reuse ;  /* 0x0000b40007037a23 */ /* 0x104fe40000010802 */
[--C-:B------:R-:W-:Y:S02]  /*e130*/  FFMA.FTZ R7, R10, c[0x0][0x2d0], -R2.reuse ;  /* 0x0000b4000a077a23 */ /* 0x100fe40000010802 */
[----:B------:R2:W-:Y:S08]  /*e140*/  MUFU.EX2 R204, R3 ;  /* 0x0000000300cc7308 */ /* 0x0005f00000000800 */
[----:B------:R-:W-:Y:S01]  /*e150*/  MUFU.EX2 R206, R7 ;  /* 0x0000000700ce7308 */ /* 0x000fe20000000800 */
[--C-:B--2---:R-:W-:Y:S01]  /*e160*/  FFMA.FTZ R3, R8, c[0x0][0x2d0], -R2.reuse ;  /* 0x0000b40008037a23 */ /* 0x104fe20000010802 */
[----:B-1----:R-:W-:Y:S01]  /*e170*/  FMNMX.FTZ R8, R0, R9, !PT ;  /* 0x0000000900087209 */ /* 0x002fe20007810000 */
[----:B------:R-:W-:-:S05]  /*e180*/  FFMA.FTZ R0, R11, c[0x0][0x2d0], -R2 ;  /* 0x0000b4000b007a23 */ /* 0x000fca0000010802 */
[----:B------:R1:W2:Y:S08]  /*e190*/  MUFU.EX2 R207, R3 ;  /* 0x0000000300cf7308 */ /* 0x0002b00000000800 */
[----:B------:R3:W4:Y:S01]  /*e1a0*/  MUFU.EX2 R195, R0 ;  /* 0x0000000000c37308 */ /* 0x0007220000000800 */
[----:B-1----:R-:W-:Y:S02]  /*e1b0*/  @P0 LEA R3, P1, R4, R210, 0x5 ;  /* 0x000000d204030211 */ /* 0x002fe400078228ff */
[----:B--2---:R-:W-:-:S02]  /*e1c0*/  F2FP.PACK_AB R6, R207, R204 ;  /* 0x000000cccf06723e */ /* 0x004fc400000000ff */
[----:B------:R-:W-:Y:S02]  /*e1d0*/  @P0 LEA.HI.X R5, R4, R218, R5, 0x5, P1 ;  /* 0x000000da04050211 */ /* 0x000fe400008f2c05 */
[----:B------:R-:W-:Y:S01]  /*e1e0*/  @P0 LEA R4, P1, R3, c[0x0][0x1c8], 0x1 ;  /* 0x0000720003040a11 */ /* 0x000fe200078208ff */
[----:B---3--:R-:W-:Y:S01]  /*e1f0*/  FMUL.FTZ R0, R8, c[0x0][0x2d0] ;  /* 0x0000b40008007a20 */ /* 0x008fe20000410000 */
[----:B----4-:R-:W-:Y:S02]  /*e200*/  F2FP.PACK_AB R156, R195, R206 ;  /* 0x000000cec39c723e */ /* 0x010fe400000000ff */
        /* <DEDUP_REMOVED lines=13> */
[----:B------:R-:W-:Y:S02]  /*e2e0*/  LDSM.16.MT88.4 R12, [R177] ;  /* 0x00000000b10c783b */ /* 0x000fe40000004200 */
[----:B------:R1:W-:Y:S02]  /*e2f0*/  MUFU.EX2 R188, R3 ;  /* 0x0000000300bc7308 */ /* 0x0003e40000000800 */
[----:B------:R-:W-:Y:S01]  /*e300*/  LDSM.16.MT88.4 R32, [R180] ;  /* 0x00000000b420783b */ /* 0x000fe20000004200 */
[--C-:B---3--:R-:W-:Y:S01]  /*e310*/  FFMA.FTZ R2, R26, c[0x0][0x2d0], -R0.reuse ;  /* 0x0000b4001a027a23 */ /* 0x108fe20000010800 */
[----:B----4-:R-:W-:Y:S02]  /*e320*/  F2FP.PACK_AB R158, R190, R189 ;  /* 0x000000bdbe9e723e */ /* 0x010fe400000000ff */
[----:B------:R-:W-:Y:S02]  /*e330*/  LDSM.16.MT88.4 R148, [R177+0x800] ;  /* 0x00080000b194783b */ /* 0x000fe40000004200 */
[----:B------:R3:W-:Y:S02]  /*e340*/  MUFU.EX2 R186, R2 ;  /* 0x0000000200ba7308 */ /* 0x0007e40000000800 */
[----:B------:R-:W-:Y:S04]  /*e350*/  LDSM.16.MT88.4 R40, [R180+0x800] ;  /* 0x00080000b428783b */ /* 0x000fe80000004200 */
[----:B------:R-:W-:Y:S01]  /*e360*/  LDSM.16.MT88.4 R44, [R179] ;  /* 0x00000000b32c783b */ /* 0x000fe20000004200 */
[----:B-1----:R-:W-:-:S03]  /*e370*/  FFMA.FTZ R3, R16, c[0x0][0x2d0], -R0 ;  /* 0x0000b40010037a23 */ /* 0x002fc60000010800 */
[----:B------:R-:W-:Y:S01]  /*e380*/  LDSM.16.MT88.4 R48, [R177+0x1000] ;  /* 0x00100000b130783b */ /* 0x000fe20000004200 */
[----:B------:R1:W4:Y:S01]  /*e390*/  MUFU.EX2 R137, R3 ;  /* 0x0000000300897308 */ /* 0x0003220000000800 */
[----:B--2---:R-:W-:Y:S02]  /*e3a0*/  F2FP.PACK_AB R4, R205, R208 ;  /* 0x000000d0cd04723e */ /* 0x004fe400000000ff */
[----:B------:R-:W-:Y:S01]  /*e3b0*/  LDSM.16.MT88.4 R56, [R178+0x1000] ;  /* 0x00100000b238783b */ /* 0x000fe20000004200 */
[----:B---3--:R-:W-:-:S03]  /*e3c0*/  FFMA.FTZ R2, R20, c[0x0][0x2d0], -R0 ;  /* 0x0000b40014027a23 */ /* 0x008fc60000010800 */
[----:B------:R-:W-:Y:S01]  /*e3d0*/  LDSM.16.MT88.4 R64, [R180+0x1000] ;  /* 0x00100000b440783b */ /* 0x000fe20000004200 */
[----:B------:R2:W3:Y:S03]  /*e3e0*/  MUFU.EX2 R11, R2 ;  /* 0x00000002000b7308 */ /* 0x0004e60000000800 */
[----:B------:R-:W-:Y:S04]  /*e3f0*/  LDSM.16.MT88.4 R72, [R179+0x800] ;  /* 0x00080000b348783b */ /* 0x000fe80000004200 */
[----:B------:R-:W-:Y:S01]  /*e400*/  LDSM.16.MT88.4 R68, [R180+0x1800] ;  /* 0x00180000b444783b */ /* 0x000fe20000004200 */
[----:B-1----:R-:W-:Y:S01]  /*e410*/  FFMA.FTZ R3, R18, c[0x0][0x2d0], -R0 ;  /* 0x0000b40012037a23 */ /* 0x002fe20000010800 */
[----:B----4-:R-:W-:-:S02]  /*e420*/  F2FP.PACK_AB R5, R137, R188 ;  /* 0x000000bc8905723e */ /* 0x010fc400000000ff */
[----:B------:R-:W1:Y:S01]  /*e430*/  LDSM.16.MT88.4 R16, [R178] ;  /* 0x00000000b210783b */ /* 0x000e620000004200 */
[----:B------:R4:W-:Y:S03]  /*e440*/  MUFU.EX2 R136, R3 ;  /* 0x0000000300887308 */ /* 0x0009e60000000800 */
[----:B------:R-:W-:Y:S01]  /*e450*/  LDSM.16.MT88.4 R76, [R179+0x1000] ;  /* 0x00100000b34c783b */ /* 0x000fe20000004200 */
[--C-:B--2---:R-:W-:Y:S01]  /*e460*/  FFMA.FTZ R2, R22, c[0x0][0x2d0], -R0.reuse ;  /* 0x0000b40016027a23 */ /* 0x104fe20000010800 */
[----:B---3--:R-:W-:Y:S02]  /*e470*/  F2FP.PACK_AB R157, R11, R186 ;  /* 0x000000ba0b9d723e */ /* 0x008fe400000000ff */
[----:B------:R-:W-:Y:S01]  /*e480*/  LDSM.16.MT88.4 R88, [R178+0x2000] ;  /* 0x00200000b258783b */ /* 0x000fe20000004200 */
[----:B------:R2:W-:Y:S03]  /*e490*/  MUFU.EX2 R10, R2 ;  /* 0x00000002000a7308 */ /* 0x0005e60000000800 */
[----:B------:R-:W-:Y:S04]  /*e4a0*/  LDSM.16.MT88.4 R80, [R177+0x2000] ;  /* 0x00200000b150783b */ /* 0x000fe80000004200 */
[----:B------:R-:W-:Y:S01]  /*e4b0*/  LDSM.16.MT88.4 R92, [R179+0x1800] ;  /* 0x00180000b35c783b */ /* 0x000fe20000004200 */
[----:B----4-:R-:W-:-:S03]  /*e4c0*/  FFMA.FTZ R3, R24, c[0x0][0x2d0], -R0 ;  /* 0x0000b40018037a23 */ /* 0x010fc60000010800 */
[----:B------:R-:W3:Y:S01]  /*e4d0*/  LDSM.16.MT88.4 R24, [R178+0x800] ;  /* 0x00080000b218783b */ /* 0x000ee20000004200 */
[----:B------:R-:W-:Y:S01]  /*e4e0*/  FFMA.FTZ R0, R23, c[0x0][0x2d0], -R0 ;  /* 0x0000b40017007a23 */ /* 0x000fe20000010800 */
[----:B------:R-:W4:Y:S02]  /*e4f0*/  MUFU.EX2 R187, R3 ;  /* 0x0000000300bb7308 */ /* 0x000f240000000800 */
[----:B------:R-:W-:Y:S01]  /*e500*/  LDSM.16.MT88.4 R120, [R178+0x3000] ;  /* 0x00300000b278783b */ /* 0x000fe20000004200 */
[----:B--2---:R-:W-:-:S03]  /*e510*/  FADD.FTZ R2, R208, R205 ;  /* 0x000000cdd0027221 */ /* 0x004fc60000010000 */
[----:B------:R-:W-:Y:S02]  /*e520*/  LDSM.16.MT88.4 R96, [R180+0x2000] ;  /* 0x00200000b460783b */ /* 0x000fe40000004200 */
[----:B------:R-:W2:Y:S02]  /*e530*/  MUFU.EX2 R9, R0 ;  /* 0x0000000000097308 */ /* 0x000ea40000000800 */
[----:B------:R-:W-:Y:S04]  /*e540*/  LDSM.16.MT88.4 R104, [R179+0x2000] ;  /* 0x00200000b368783b */ /* 0x000fe80000004200 */
[----:B------:R-:W-:Y:S01]  /*e550*/  LDSM.16.MT88.4 R124, [R177+0x3000] ;  /* 0x00300000b17c783b */ /* 0x000fe20000004200 */
[----:B----4-:R-:W-:Y:S01]  /*e560*/  F2FP.PACK_AB R7, R187, R136 ;  /* 0x00000088bb07723e */ /* 0x010fe200000000ff */
[----:B------:R-:W-:-:S02]  /*e570*/  FADD.FTZ R3, R204, R2 ;  /* 0x00000002cc037221 */ /* 0x000fc40000010000 */
[----:B------:R-:W-:Y:S04]  /*e580*/  LDSM.16.MT88.4 R116, [R180+0x3000] ;  /* 0x00300000b474783b */ /* 0x000fe80000004200 */
[----:B-----5:R-:W-:Y:S01]  /*e590*/  LDSM.16.MT88.4 R112, [R179+0x3000] ;  /* 0x00300000b370783b */ /* 0x020fe20000004200 */
[C---:B-1----:R-:W-:Y:S01]  /*e5a0*/  HMMA.16816.F32 R20, R4.reuse, R16, RZ ;  /* 0x000000100414723c */ /* 0x042fe200000018ff */
[----:B--2---:R-:W-:Y:S01]  /*e5b0*/  F2FP.PACK_AB R159, R9, R10 ;  /* 0x0000000a099f723e */ /* 0x004fe200000000ff */
[----:B------:R-:W-:Y:S01]  /*e5c0*/  FADD.FTZ R0, R188, R137 ;  /* 0x00000089bc007221 */ /* 0x000fe20000010000 */
[----:B------:R-:W-:Y:S03]  /*e5d0*/  LDSM.16.MT88.4 R160, [R180+0x2800] ;  /* 0x00280000b4a0783b */ /* 0x000fe60000004200 */
[----:B------:R-:W-:Y:S01]  /*e5e0*/  FADD.FTZ R2, R136, R0 ;  /* 0x0000000088027221 */ /* 0x000fe20000010000 */
[----:B------:R-:W-:Y:S01]  /*e5f0*/  LDSM.16.MT88.4 R196, [R179+0x2800] ;  /* 0x00280000b3c4783b */ /* 0x000fe20000004200 */
[----:B------:R-:W-:Y:S01]  /*e600*/  HMMA.16816.F32 R144, R4, R12, RZ ;  /* 0x0000000c0490723c */ /* 0x000fe200000018ff */
[----:B------:R-:W-:-:S02]  /*e610*/  FADD.FTZ R0, R207, R3 ;  /* 0x00000003cf007221 */ /* 0x000fc40000010000 */
[----:B------:R-:W-:Y:S01]  /*e620*/  LDSM.16.MT88.4 R200, [R177+0x3800] ;  /* 0x00380000b1c8783b */ /* 0x000fe20000004200 */
[----:B------:R-:W-:Y:S02]  /*e630*/  FADD.FTZ R2, R187, R2 ;  /* 0x00000002bb027221 */ /* 0x000fe40000010000 */
[----:B------:R-:W-:Y:S01]  /*e640*/  FADD.FTZ R0, R206, R0 ;  /* 0x00000000ce007221 */ /* 0x000fe20000010000 */
[----:B------:R-:W0:Y:S01]  /*e650*/  LDGDEPBAR ;  /* 0x00000000000079af */ /* 0x000e220000000000 */
[----:B------:R-:W-:Y:S01]  /*e660*/  HMMA.16816.F32 R16, R4, R18, RZ ;  /* 0x000000120410723c */ /* 0x000fe200000018ff */
[----:B------:R-:W-:Y:S02]  /*e670*/  FADD.FTZ R2, R186, R2 ;  /* 0x00000002ba027221 */ /* 0x000fe40000010000 */
[----:B------:R-:W-:Y:S02]  /*e680*/  FADD.FTZ R0, R195, R0 ;  /* 0x00000000c3007221 */ /* 0x000fe40000010000 */
[----:B------:R-:W-:-:S02]  /*e690*/  FADD.FTZ R2, R11, R2 ;  /* 0x000000020b027221 */ /* 0x000fc40000010000 */
[----:B------:R-:W-:Y:S01]  /*e6a0*/  FADD.FTZ R0, R189, R0 ;  /* 0x00000000bd007221 */ /* 0x000fe20000010000 */
[----:B------:R-:W-:Y:S01]  /*e6b0*/  HMMA.16816.F32 R12, R4, R14, RZ ;  /* 0x0000000e040c723c */ /* 0x000fe200000018ff */
[----:B------:R-:W-:Y:S02]  /*e6c0*/  FADD.FTZ R2, R10, R2 ;  /* 0x000000020a027221 */ /* 0x000fe40000010000 */
[----:B------:R-:W-:Y:S02]  /*e6d0*/  FADD.FTZ R190, R190, R0 ;  /* 0x00000000bebe7221 */ /* 0x000fe40000010000 */
[----:B------:R-:W-:-:S03]  /*e6e0*/  FADD.FTZ R189, R9, R2 ;  /* 0x0000000209bd7221 */ /* 0x000fc60000010000 */
[C---:B------:R-:W-:Y:S08]  /*e6f0*/  HMMA.16816.F32 R28, R4.reuse, R32, RZ ;  /* 0x00000020041c723c */ /* 0x040ff000000018ff */
[----:B------:R-:W-:Y:S08]  /*e700*/  HMMA.16816.F32 R32, R4, R34, RZ ;  /* 0x000000220420723c */ /* 0x000ff000000018ff */
[C---:B---3--:R-:W-:Y:S08]  /*e710*/  HMMA.16816.F32 R20, R156.reuse, R24, R20 ;  /* 0x000000189c14723c */ /* 0x048ff00000001814 */
[C---:B------:R-:W-:Y:S08]  /*e720*/  HMMA.16816.F32 R144, R156.reuse, R148, R144 ;  /* 0x000000949c90723c */ /* 0x040ff00000001890 */
[C---:B------:R-:W-:Y:S01]  /*e730*/  HMMA.16816.F32 R24, R156.reuse, R26, R16 ;  /* 0x0000001a9c18723c */ /* 0x040fe20000001810 */
[----:B------:R-:W1:Y:S07]  /*e740*/  LDSM.16.MT88.4 R16, [R177+0x1800] ;  /* 0x00180000b110783b */ /* 0x000e6e0000004200 */
[C---:B------:R-:W-:Y:S01]  /*e750*/  HMMA.16816.F32 R148, R156.reuse, R150, R12 ;  /* 0x000000969c94723c */ /* 0x040fe2000000180c */
[----:B------:R-:W2:Y:S07]  /*e760*/  LDSM.16.MT88.4 R12, [R178+0x1800] ;  /* 0x00180000b20c783b */ /* 0x000eae0000004200 */
        /* <DEDUP_REMOVED lines=10> */
[C---:B-1----:R-:W-:Y:S08]  /*e810*/  HMMA.16816.F32 R44, R156.reuse, R16, R44 ;  /* 0x000000109c2c723c */ /* 0x042ff0000000182c */
[C---:B------:R-:W-:Y:S01]  /*e820*/  HMMA.16816.F32 R48, R156.reuse, R18, R48 ;  /* 0x000000129c30723c */ /* 0x040fe20000001830 */
[----:B------:R-:W1:Y:S07]  /*e830*/  LDSM.16.MT88.4 R16, [R178+0x2800] ;  /* 0x00280000b210783b */ /* 0x000e6e0000004200 */
[C---:B--2---:R-:W-:Y:S08]  /*e840*/  HMMA.16816.F32 R52, R156.reuse, R12, R52 ;  /* 0x0000000c9c34723c */ /* 0x044ff00000001834 */
[C---:B------:R-:W-:Y:S01]  /*e850*/  HMMA.16816.F32 R56, R156.reuse, R14, R56 ;  /* 0x0000000e9c38723c */ /* 0x040fe20000001838 */
[----:B------:R-:W2:Y:S07]  /*e860*/  LDSM.16.MT88.4 R12, [R177+0x2800] ;  /* 0x00280000b10c783b */ /* 0x000eae0000004200 */
[C---:B------:R-:W-:Y:S08]  /*e870*/  HMMA.16816.F32 R36, R156.reuse, R72, R36 ;  /* 0x000000489c24723c */ /* 0x040ff00000001824 */
[C---:B------:R-:W-:Y:S08]  /*e880*/  HMMA.16816.F32 R40, R156.reuse, R74, R40 ;  /* 0x0000004a9c28723c */ /* 0x040ff00000001828 */
[C---:B------:R-:W-:Y:S08]  /*e890*/  HMMA.16816.F32 R60, R156.reuse, R68, R60 ;  /* 0x000000449c3c723c */ /* 0x040ff0000000183c */
[----:B------:R-:W-:Y:S08]  /*e8a0*/  HMMA.16816.F32 R64, R156, R70, R64 ;  /* 0x000000469c40723c */ /* 0x000ff00000001840 */
[C---:B------:R-:W-:Y:S08]  /*e8b0*/  HMMA.16816.F32 R68, R4.reuse, R76, RZ ;  /* 0x0000004c0444723c */ /* 0x040ff000000018ff */
[C---:B------:R-:W-:Y:S08]  /*e8c0*/  HMMA.16816.F32 R72, R4.reuse, R78, RZ ;  /* 0x0000004e0448723c */ /* 0x040ff000000018ff */
[C---:B------:R-:W-:Y:S08]  /*e8d0*/  HMMA.16816.F32 R84, R4.reuse, R88, RZ ;  /* 0x000000580454723c */ /* 0x040ff000000018ff */
[C---:B------:R-:W-:Y:S08]  /*e8e0*/  HMMA.16816.F32 R76, R4.reuse, R80, RZ ;  /* 0x00000050044c723c */ /* 0x040ff000000018ff */
[C---:B------:R-:W-:Y:S08]  /*e8f0*/  HMMA.16816.F32 R88, R4.reuse, R90, RZ ;  /* 0x0000005a0458723c */ /* 0x040ff000000018ff */
[----:B------:R-:W-:Y:S08]  /*e900*/  HMMA.16816.F32 R80, R4, R82, RZ ;  /* 0x000000520450723c */ /* 0x000ff000000018ff */
[C---:B-1----:R-:W-:Y:S08]  /*e910*/  HMMA.16816.F32 R84, R156.reuse, R16, R84 ;  /* 0x000000109c54723c */ /* 0x042ff00000001854 */
[C---:B------:R-:W-:Y:S08]  /*e920*/  HMMA.16816.F32 R88, R156.reuse, R18, R88 ;  /* 0x000000129c58723c */ /* 0x040ff00000001858 */
[C---:B------:R-:W-:Y:S08]  /*e930*/  HMMA.16816.F32 R68, R156.reuse, R92, R68 ;  /* 0x0000005c9c44723c */ /* 0x040ff00000001844 */
[C---:B------:R-:W-:Y:S08]  /*e940*/  HMMA.16816.F32 R72, R156.reuse, R94, R72 ;  /* 0x0000005e9c48723c */ /* 0x040ff00000001848 */
[C---:B--2---:R-:W-:Y:S08]  /*e950*/  HMMA.16816.F32 R76, R156.reuse, R12, R76 ;  /* 0x0000000c9c4c723c */ /* 0x044ff0000000184c */
[----:B------:R-:W-:Y:S08]  /*e960*/  HMMA.16816.F32 R80, R156, R14, R80 ;  /* 0x0000000e9c50723c */ /* 0x000ff00000001850 */
[C---:B------:R-:W-:Y:S08]  /*e970*/  HMMA.16816.F32 R16, R4.reuse, R120, RZ ;  /* 0x000000780410723c */ /* 0x040ff000000018ff */
[C---:B------:R-:W-:Y:S01]  /*e980*/  HMMA.16816.F32 R128, R4.reuse, R122, RZ ;  /* 0x0000007a0480723c */ /* 0x040fe200000018ff */
[----:B------:R-:W1:Y:S07]  /*e990*/  LDSM.16.MT88.4 R120, [R178+0x3800] ;  /* 0x00380000b278783b */ /* 0x000e6e0000004200 */
[C---:B------:R-:W-:Y:S08]  /*e9a0*/  HMMA.16816.F32 R92, R4.reuse, R96, RZ ;  /* 0x00000060045c723c */ /* 0x040ff000000018ff */
[C---:B------:R-:W-:Y:S08]  /*e9b0*/  HMMA.16816.F32 R100, R4.reuse, R104, RZ ;  /* 0x000000680464723c */ /* 0x040ff000000018ff */
[C---:B------:R-:W-:Y:S08]  /*e9c0*/  HMMA.16816.F32 R108, R4.reuse, R124, RZ ;  /* 0x0000007c046c723c */ /* 0x040ff000000018ff */
[C---:B------:R-:W-:Y:S01]  /*e9d0*/  HMMA.16816.F32 R12, R4.reuse, R126, RZ ;  /* 0x0000007e040c723c */ /* 0x040fe200000018ff */
[----:B------:R-:W2:Y:S07]  /*e9e0*/  LDSM.16.MT88.4 R124, [R180+0x3800] ;  /* 0x00380000b47c783b */ /* 0x000eae0000004200 */
[C---:B------:R-:W-:Y:S08]  /*e9f0*/  HMMA.16816.F32 R96, R4.reuse, R98, RZ ;  /* 0x000000620460723c */ /* 0x040ff000000018ff */
        /* <DEDUP_REMOVED lines=17> */
[----:B------:R-:W-:Y:S01]  /*eb10*/  HMMA.16816.F32 R156, R156, R6, R172 ;  /* 0x000000069c9c723c */ /* 0x000fe200000018ac */
[----:B------:R-:W-:Y:S07]  /*eb20*/  @!UPT UIADD3 URZ, URZ, URZ, URZ ;  /* 0x0000003f3f3ff290 */ /* 0x000fee000fffe03f */
[----:B------:R-:W-:Y:S11]  /*eb30*/  @!P0 BRA `(.L_x_2812) ;  /* 0x00001de000008947 */ /* 0x000ff60003800000 */
[----:B------:R-:W-:Y:S02]  /*eb40*/  MOV R188, R223 ;  /* 0x000000df00bc7202 */ /* 0x000fe40000000f00 */
[----:B------:R-:W-:-:S02]  /*eb50*/  MOV R137, R8 ;  /* 0x0000000800897202 */ /* 0x000fc40000000f00 */
[----:B------:R-:W-:Y:S02]  /*eb60*/  MOV R136, R135 ;  /* 0x0000008700887202 */ /* 0x000fe40000000f00 */
.L_x_2813:
        /* <DEDUP_REMOVED lines=13> */
[----:B------:R-:W-:Y:S07]  /*ec40*/  LDSM.16.M88.4 R16, [R181] ;  /* 0x00000000b510783b */ /* 0x000fee0000000200 */
[----:B------:R-:W1:Y:S07]  /*ec50*/  LDSM.16.M88.4 R8, [R143] ;  /* 0x000000008f08783b */ /* 0x000e6e0000000200 */
[----:B------:R-:W2:Y:S07]  /*ec60*/  LDSM.16.M88.4 R160, [R143+0x800] ;  /* 0x000800008fa0783b */ /* 0x000eae0000000200 */
[----:B------:R-:W-:Y:S07]  /*ec70*/  LDSM.16.M88.4 R164, [R182] ;  /* 0x00000000b6a4783b */ /* 0x000fee0000000200 */
[----:B------:R-:W3:Y:S07]  /*ec80*/  LDSM.16.M88.4 R168, [R0] ;  /* 0x0000000000a8783b */ /* 0x000eee0000000200 */
        /* <DEDUP_REMOVED lines=23> */
[----:B------:R1:W-:Y:S07]  /*ee00*/  LDGSTS.E.BYPASS.LTC128B.128 [R185+0x9080], [R186.64+0x80], !P4 ;  /* 0x09080080bab97fae */ /* 0x0003ee000e101d46 */
[----:B------:R1:W-:Y:S07]  /*ee10*/  LDGSTS.E.BYPASS.LTC128B.128 [R185+0xa080], [R186.64+0x100], !P5 ;  /* 0x0a080100bab97fae */ /* 0x0003ee000e901d46 */
[----:B------:R1:W-:Y:S07]  /*ee20*/  LDGSTS.E.BYPASS.LTC128B.128 [R185+0xb080], [R186.64+0x180], !P6 ;  /* 0x0b080180bab97fae */ /* 0x0003ee000f101d46 */
[----:B------:R-:W-:Y:S07]  /*ee30*/  LDSM.16.M88.4 R160, [R184] ;  /* 0x00000000b8a0783b */ /* 0x000fee0000000200 */
[----:B------:R-:W2:Y:S07]  /*ee40*/  LDSM.16.M88.4 R168, [R2] ;  /* 0x0000000002a8783b */ /* 0x000eae0000000200 */
[----:B------:R-:W3:Y:S07]  /*ee50*/  LDSM.16.M88.4 R164, [R2+0x800] ;  /* 0x0008000002a4783b */ /* 0x000eee0000000200 */
[----:B------:R-:W0:Y:S07]  /*ee60*/  LDGDEPBAR ;  /* 0x00000000000079af */ /* 0x000e2e0000000000 */
[----:B------:R-:W-:Y:S01]  /*ee70*/  LDSM.16.M88.4 R172, [R176] ;  /* 0x00000000b0ac783b */ /* 0x000fe20000000200 */
[C---:B--2---:R-:W-:Y:S08]  /*ee80*/  HMMA.16816.F32 R4, R160.reuse, R168, R4 ;  /* 0x000000a8a004723c */ /* 0x044ff00000001804 */
[C---:B------:R-:W-:Y:S01]  /*ee90*/  HMMA.16816.F32 R8, R160.reuse, R170, R8 ;  /* 0x000000aaa008723c */ /* 0x040fe20000001808 */
[----:B------:R-:W2:Y:S07]  /*eea0*/  LDSM.16.M88.4 R168, [R183] ;  /* 0x00000000b7a8783b */ /* 0x000eae0000000200 */
[C---:B---3--:R-:W-:Y:S08]  /*eeb0*/  HMMA.16816.F32 R12, R160.reuse, R164, R12 ;  /* 0x000000a4a00c723c */ /* 0x048ff0000000180c */
[----:B------:R-:W-:Y:S01]  /*eec0*/  HMMA.16816.F32 R16, R160, R166, R16 ;  /* 0x000000a6a010723c */ /* 0x000fe20000001810 */
[----:B------:R-:W3:Y:S07]  /*eed0*/  LDSM.16.M88.4 R160, [R176+0x800] ;  /* 0x00080000b0a0783b */ /* 0x000eee0000000200 */
[----:B------:R-:W-:Y:S01]  /*eee0*/  LDSM.16.M88.4 R164, [R181+0x4000] ;  /* 0x00400000b5a4783b */ /* 0x000fe20000000200 */
[C---:B--2---:R-:W-:Y:S08]  /*eef0*/  HMMA.16816.F32 R4, R168.reuse, R172, R4 ;  /* 0x000000aca804723c */ /* 0x044ff00000001804 */
[C---:B------:R-:W-:Y:S01]  /*ef00*/  HMMA.16816.F32 R8, R168.reuse, R174, R8 ;  /* 0x000000aea808723c */ /* 0x040fe20000001808 */
[----:B------:R-:W2:Y:S07]  /*ef10*/  LDSM.16.M88.4 R172, [R143+0x1000] ;  /* 0x001000008fac783b */ /* 0x000eae0000000200 */
        /* <DEDUP_REMOVED lines=79> */
[----:B------:R-:W3:Y:S01]  /*f410*/  LDSM.16.M88.4 R160, [R176+0x3800] ;  /* 0x00380000b0a0783b */ /* 0x000ee20000000200 */
[----:B------:R-:W-:Y:S06]  /*f420*/  DEPBAR.LE SB0, 0x0 ;  /* 0x000080000000791a */ /* 0x000fec0000000000 */
[----:B------:R-:W-:Y:S01]  /*f430*/  BAR.SYNC.DEFER_BLOCKING 0x0 ;  /* 0x0000000000007b1d */ /* 0x000fe20000010000 */
[C---:B--2---:R-:W-:Y:S08]  /*f440*/  HMMA.16816.F32 R4, R168.reuse, R172, R4 ;  /* 0x000000aca804723c */ /* 0x044ff00000001804 */
[C---:B------:R-:W-:Y:S08]  /*f450*/  HMMA.16816.F32 R8, R168.reuse, R174, R8 ;  /* 0x000000aea808723c */ /* 0x040ff00000001808 */
[C---:B---3--:R-:W-:Y:S08]  /*f460*/  HMMA.16816.F32 R12, R168.reuse, R160, R12 ;  /* 0x000000a0a80c723c */ /* 0x048ff0000000180c */
[----:B------:R-:W-:Y:S04]  /*f470*/  HMMA.16816.F32 R16, R168, R162, R16 ;  /* 0x000000a2a810723c */ /* 0x000fe80000001810 */
[----:B------:R-:W-:Y:S02]  /*f480*/  FMNMX.FTZ R0, R4, R136, !PT ;  /* 0x0000008804007209 */ /* 0x000fe40007810000 */
[----:B------:R-:W-:Y:S02]  /*f490*/  FMNMX.FTZ R2, R6, R137, !PT ;  /* 0x0000008906027209 */ /* 0x000fe40007810000 */
[----:B------:R-:W-:Y:S04]  /*f4a0*/  FMNMX.FTZ R0, R5, R0, !PT ;  /* 0x0000000005007209 */ /* 0x000fe80007810000 */
        /* <DEDUP_REMOVED lines=13> */
[----:B------:R-:W-:Y:S06]  /*f580*/  FMNMX.FTZ R0, R19, R0, !PT ;  /* 0x0000000013007209 */ /* 0x000fec0007810000 */
[----:B------:R-:W3:Y:S01]  /*f590*/  SHFL.BFLY PT, R2, R0, 0x2, 0x1f ;  /* 0x0c401f0000027f89 */ /* 0x000ee200000e0000 */
[----:B--2---:R-:W-:Y:S06]  /*f5a0*/  FMNMX.FTZ R135, R3, R135, !PT ;  /* 0x0000008703877209 */ /* 0x004fec0007810000 */
[----:B------:R-:W2:Y:S01]  /*f5b0*/  SHFL.BFLY PT, R160, R135, 0x1, 0x1f ;  /* 0x0c201f0087a07f89 */ /* 0x000ea200000e0000 */
[----:B---3--:R-:W-:Y:S06]  /*f5c0*/  FMNMX.FTZ R0, R0, R2, !PT ;  /* 0x0000000200007209 */ /* 0x008fec0007810000 */
[----:B------:R-:W3:Y:S01]  /*f5d0*/  SHFL.BFLY PT, R3, R0, 0x1, 0x1f ;  /* 0x0c201f0000037f89 */ /* 0x000ee200000e0000 */
[----:B--2---:R-:W-:Y:S05]  /*f5e0*/  FMNMX.FTZ R135, R135, R160, !PT ;  /* 0x000000a087877209 */ /* 0x004fea0007810000 */
[----:B------:R-:W-:Y:S01]  /*f5f0*/  FADD.FTZ R2, -R135, R136 ;  /* 0x0000008887027221 */ /* 0x000fe20000010100 */
[----:B---3--:R-:W-:Y:S03]  /*f600*/  FMNMX.FTZ R3, R0, R3, !PT ;  /* 0x0000000300037209 */ /* 0x008fe60007810000 */
[----:B------:R-:W-:Y:S04]  /*f610*/  FMUL.FTZ R0, R2, c[0x0][0x2d0] ;  /* 0x0000b40002007a20 */ /* 0x000fe80000410000 */
[----:B------:R2:W3:Y:S02]  /*f620*/  MUFU.EX2 R2, R0 ;  /* 0x0000000000027308 */ /* 0x0004e40000000800 */
[----:B--2---:R-:W-:Y:S02]  /*f630*/  FADD.FTZ R0, -R3, R137 ;  /* 0x0000008903007221 */ /* 0x004fe40000010100 */
[----:B------:R-:W-:Y:S02]  /*f640*/  FMUL.FTZ R137, R135, c[0x0][0x2d0] ;  /* 0x0000b40087897a20 */ /* 0x000fe40000410000 */
[----:B------:R-:W-:Y:S02]  /*f650*/  FMUL.FTZ R0, R0, c[0x0][0x2d0] ;  /* 0x0000b40000007a20 */ /* 0x000fe40000410000 */
[--C-:B------:R-:W-:Y:S02]  /*f660*/  FFMA.FTZ R5, R5, c[0x0][0x2d0], -R137.reuse ;  /* 0x0000b40005057a23 */ /* 0x100fe40000010889 */
[--C-:B------:R-:W-:Y:S02]  /*f670*/  FFMA.FTZ R4, R4, c[0x0][0x2d0], -R137.reuse ;  /* 0x0000b40004047a23 */ /* 0x100fe40000010889 */
[----:B-1----:R1:W-:Y:S01]  /*f680*/  MUFU.EX2 R186, R5 ;  /* 0x0000000500ba7308 */ /* 0x0023e20000000800 */
[--C-:B------:R-:W-:Y:S02]  /*f690*/  FFMA.FTZ R9, R9, c[0x0][0x2d0], -R137.reuse ;  /* 0x0000b40009097a23 */ /* 0x100fe40000010889 */
[C---:B---3--:R-:W-:Y:S02]  /*f6a0*/  FMUL.FTZ R20, R2.reuse, R20 ;  /* 0x0000001402147220 */ /* 0x048fe40000410000 */
        /* <DEDUP_REMOVED lines=8> */
[C---:B------:R-:W-:Y:S01]  /*f730*/  FMUL.FTZ R36, R2.reuse, R36 ;  /* 0x0000002402247220 */ /* 0x040fe20000410000 */
[----:B------:R-:W3:Y:S01]  /*f740*/  MUFU.EX2 R0, R0 ;  /* 0x0000000000007308 */ /* 0x000ee20000000800 */
[C---:B------:R-:W-:Y:S02]  /*f750*/  FMUL.FTZ R37, R2.reuse, R37 ;  /* 0x0000002502257220 */ /* 0x040fe40000410000 */
[----:B------:R-:W-:Y:S02]  /*f760*/  FMUL.FTZ R40, R2, R40 ;  /* 0x0000002802287220 */ /* 0x000fe40000410000 */
[----:B-1----:R-:W-:Y:S02]  /*f770*/  FFMA.FTZ R5, R8, c[0x0][0x2d0], -R137 ;  /* 0x0000b40008057a23 */ /* 0x002fe40000010889 */
[C---:B------:R-:W-:Y:S02]  /*f780*/  FMUL.FTZ R41, R2.reuse, R41 ;  /* 0x0000002902297220 */ /* 0x040fe40000410000 */
[C---:B------:R-:W-:Y:S01]  /*f790*/  FMUL.FTZ R44, R2.reuse, R44 ;  /* 0x0000002c022c7220 */ /* 0x040fe20000410000 */
[----:B------:R1:W-:Y:S01]  /*f7a0*/  MUFU.EX2 R175, R5 ;  /* 0x0000000500af7308 */ /* 0x0003e20000000800 */
[C---:B------:R-:W-:Y:S02]  /*f7b0*/  FMUL.FTZ R45, R2.reuse, R45 ;  /* 0x0000002d022d7220 */ /* 0x040fe40000410000 */
[C---:B------:R-:W-:Y:S01]  /*f7c0*/  FMUL.FTZ R48, R2.reuse, R48 ;  /* 0x0000003002307220 */ /* 0x040fe20000410000 */
[----:B--2---:R-:W-:Y:S01]  /*f7d0*/  @P0 SHF.R.S32.HI R4, RZ, 0x1f, R188 ;  /* 0x0000001fff040819 */ /* 0x004fe200000114bc */
[C---:B------:R-:W-:Y:S02]  /*f7e0*/  FMUL.FTZ R49, R2.reuse, R49 ;  /* 0x0000003102317220 */ /* 0x040fe40000410000 */
[----:B------:R-:W-:Y:S02]  /*f7f0*/  FMUL.FTZ R52, R2, R52 ;  /* 0x0000003402347220 */ /* 0x000fe40000410000 */
[----:B------:R-:W-:Y:S01]  /*f800*/  @P0 IMAD R8, R4, c[0x0][0x1e0], RZ ;  /* 0x0000780004080a24 */ /* 0x000fe200078e02ff */
[----:B------:R2:W-:Y:S01]  /*f810*/  MUFU.EX2 R174, R9 ;  /* 0x0000000900ae7308 */ /* 0x0005e20000000800 */
[----:B------:R-:W-:Y:S02]  /*f820*/  FMUL.FTZ R53, R2, R53 ;  /* 0x0000003502357220 */ /* 0x000fe40000410000 */
[----:B------:R-:W-:Y:S02]  /*f830*/  @P0 IMAD R136, R188, c[0x0][0x1e4], R8 ;  /* 0x00007900bc880a24 */ /* 0x000fe400078e0208 */
[C---:B---3--:R-:W-:Y:S02]  /*f840*/  FMUL.FTZ R22, R0.reuse, R22 ;  /* 0x0000001600167220 */ /* 0x048fe40000410000 */
[C---:B------:R-:W-:Y:S02]  /*f850*/  FMUL.FTZ R23, R0.reuse, R23 ;  /* 0x0000001700177220 */ /* 0x040fe40000410000 */
[C---:B------:R-:W-:Y:S02]  /*f860*/  FMUL.FTZ R26, R0.reuse, R26 ;  /* 0x0000001a001a7220 */ /* 0x040fe40000410000 */
[C---:B------:R-:W-:Y:S02]  /*f870*/  FMUL.FTZ R27, R0.reuse, R27 ;  /* 0x0000001b001b7220 */ /* 0x040fe40000410000 */
[----:B------:R-:W-:Y:S02]  /*f880*/  FMUL.FTZ R30, R0, R30 ;  /* 0x0000001e001e7220 */ /* 0x000fe40000410000 */
[----:B-1----:R-:W-:Y:S04]  /*f890*/  @P0 IMAD.WIDE.U32 R4, R188, c[0x0][0x1e0], RZ ;  /* 0x00007800bc040a25 */ /* 0x002fe800078e00ff */
[----:B------:R-:W-:Y:S01]  /*f8a0*/  FMUL.FTZ R31, R0, R31 ;  /* 0x0000001f001f7220 */ /* 0x000fe20000410000 */
[----:B------:R-:W-:Y:S01]  /*f8b0*/  @P0 LEA R8, P1, R4, R210, 0x5 ;  /* 0x000000d204080211 */ /* 0x000fe200078228ff */
[----:B------:R-:W-:Y:S01]  /*f8c0*/  FMUL.FTZ R34, R0, R34 ;  /* 0x0000002200227220 */ /* 0x000fe20000410000 */
[----:B------:R-:W-:Y:S01]  /*f8d0*/  @P0 IADD3 R5, R5, R136, RZ ;  /* 0x0000008805050210 */ /* 0x000fe20007ffe0ff */
[----:B------:R-:W-:Y:S02]  /*f8e0*/  FMUL.FTZ R136, R3, c[0x0][0x2d0] ;  /* 0x0000b40003887a20 */ /* 0x000fe40000410000 */
[----:B--2---:R-:W-:Y:S01]  /*f8f0*/  FMUL.FTZ R9, R2, R149 ;  /* 0x0000009502097220 */ /* 0x004fe20000410000 */
[----:B------:R-:W-:Y:S01]  /*f900*/  @P0 LEA.HI.X R5, R4, R218, R5, 0x5, P1 ;  /* 0x000000da04050211 */ /* 0x000fe200008f2c05 */
[--C-:B------:R-:W-:Y:S01]  /*f910*/  FFMA.FTZ R6, R6, c[0x0][0x2d0], -R136.reuse ;  /* 0x0000b40006067a23 */ /* 0x100fe20000010888 */
[C---:B------:R-:W-:Y:S01]  /*f920*/  @P0 LEA R4, P1, R8.reuse, c[0x0][0x1c8], 0x1 ;  /* 0x0000720008040a11 */ /* 0x040fe200078208ff */
[--C-:B------:R-:W-:Y:S02]  /*f930*/  FFMA.FTZ R7, R7, c[0x0][0x2d0], -R136.reuse ;  /* 0x0000b40007077a23 */ /* 0x100fe40000010888 */
[----:B------:R1:W-:Y:S01]  /*f940*/  MUFU.EX2 R171, R6 ;  /* 0x0000000600ab7308 */ /* 0x0003e20000000800 */
[----:B------:R-:W-:Y:S01]  /*f950*/  @P0 LEA.HI.X R5, R8, c[0x0][0x1cc], R5, 0x1, P1 ;  /* 0x0000730008050a11 */ /* 0x000fe200008f0c05 */
[----:B------:R-:W-:Y:S02]  /*f960*/  FMUL.FTZ R8, R2, R148 ;  /* 0x0000009402087220 */ /* 0x000fe40000410000 */
[C---:B------:R-:W-:Y:S02]  /*f970*/  FMUL.FTZ R35, R0.reuse, R35 ;  /* 0x0000002300237220 */ /* 0x040fe40000410000 */
[----:B------:R2:W-:Y:S01]  /*f980*/  @P0 LDGSTS.E.BYPASS.LTC128B.128 [R185+0xc080], [R4.64], !P3 ;  /* 0x0c08000004b90fae */ /* 0x0005e2000d901d46 */
[C---:B------:R-:W-:Y:S02]  /*f990*/  FMUL.FTZ R38, R0.reuse, R38 ;  /* 0x0000002600267220 */ /* 0x040fe40000410000 */
[C---:B------:R-:W-:Y:S01]  /*f9a0*/  FMUL.FTZ R39, R0.reuse, R39 ;  /* 0x0000002700277220 */ /* 0x040fe20000410000 */
[----:B------:R3:W4:Y:S01]  /*f9b0*/  MUFU.EX2 R170, R7 ;  /* 0x0000000700aa7308 */ /* 0x0007220000000800 */
[C---:B------:R-:W-:Y:S02]  /*f9c0*/  FMUL.FTZ R42, R0.reuse, R42 ;  /* 0x0000002a002a7220 */ /* 0x040fe40000410000 */
[----:B------:R2:W-:Y:S01]  /*f9d0*/  @P0 LDGSTS.E.BYPASS.LTC128B.128 [R185+0xd080], [R4.64+0x80], !P4 ;  /* 0x0d08008004b90fae */ /* 0x0005e2000e101d46 */
[C---:B------:R-:W-:Y:S02]  /*f9e0*/  FMUL.FTZ R43, R0.reuse, R43 ;  /* 0x0000002b002b7220 */ /* 0x040fe40000410000 */
[C---:B------:R-:W-:Y:S02]  /*f9f0*/  FMUL.FTZ R46, R0.reuse, R46 ;  /* 0x0000002e002e7220 */ /* 0x040fe40000410000 */
[C---:B------:R-:W-:Y:S02]  /*fa00*/  FMUL.FTZ R47, R0.reuse, R47 ;  /* 0x0000002f002f7220 */ /* 0x040fe40000410000 */
[----:B------:R2:W-:Y:S01]  /*fa10*/  @P0 LDGSTS.E.BYPASS.LTC128B.128 [R185+0xe080], [R4.64+0x100], !P5 ;  /* 0x0e08010004b90fae */ /* 0x0005e2000e901d46 */
[C---:B------:R-:W-:Y:S02]  /*fa20*/  FMUL.FTZ R50, R0.reuse, R50 ;  /* 0x0000003200327220 */ /* 0x040fe40000410000 */
[----:B------:R-:W-:Y:S02]  /*fa30*/  FMUL.FTZ R51, R0, R51 ;  /* 0x0000003300337220 */ /* 0x000fe40000410000 */
[--C-:B-1----:R-:W-:Y:S02]  /*fa40*/  FFMA.FTZ R6, R10, c[0x0][0x2d0], -R136.reuse ;  /* 0x0000b4000a067a23 */ /* 0x102fe40000010888 */
[----:B------:R2:W-:Y:S01]  /*fa50*/  @P0 LDGSTS.E.BYPASS.LTC128B.128 [R185+0xf080], [R4.64+0x180], !P6 ;  /* 0x0f08018004b90fae */ /* 0x0005e2000f101d46 */
[C---:B------:R-:W-:Y:S01]  /*fa60*/  FMUL.FTZ R10, R0.reuse, R150 ;  /* 0x00000096000a7220 */ /* 0x040fe20000410000 */
[----:B------:R1:W-:Y:S01]  /*fa70*/  MUFU.EX2 R169, R6 ;  /* 0x0000000600a97308 */ /* 0x0003e20000000800 */
[C---:B------:R-:W-:Y:S02]  /*fa80*/  FMUL.FTZ R54, R0.reuse, R54 ;  /* 0x0000003600367220 */ /* 0x040fe40000410000 */
[C---:B------:R-:W-:Y:S02]  /*fa90*/  FMUL.FTZ R55, R0.reuse, R55 ;  /* 0x0000003700377220 */ /* 0x040fe40000410000 */
[----:B------:R-:W5:Y:S01]  /*faa0*/  LDSM.16.MT88.4 R160, [R177] ;  /* 0x00000000b1a0783b */ /* 0x000f620000004200 */
[----:B---3--:R-:W-:Y:S02]  /*fab0*/  FMUL.FTZ R7, R0, R147 ;  /* 0x0000009300077220 */ /* 0x008fe40000410000 */
[C---:B------:R-:W-:Y:S02]  /*fac0*/  FMUL.FTZ R56, R2.reuse, R56 ;  /* 0x0000003802387220 */ /* 0x040fe40000410000 */
[----:B------:R-:W-:Y:S02]  /*fad0*/  FMUL.FTZ R57, R2, R57 ;  /* 0x0000003902397220 */ /* 0x000fe40000410000 */
[----:B------:R-:W3:Y:S01]  /*fae0*/  LDSM.16.MT88.4 R164, [R178] ;  /* 0x00000000b2a4783b */ /* 0x000ee20000004200 */
[C---:B------:R-:W-:Y:S02]  /*faf0*/  FMUL.FTZ R58, R0.reuse, R58 ;  /* 0x0000003a003a7220 */ /* 0x040fe40000410000 */
[----:B------:R-:W-:Y:S02]  /*fb00*/  FMUL.FTZ R59, R0, R59 ;  /* 0x0000003b003b7220 */ /* 0x000fe40000410000 */
[C---:B------:R-:W-:Y:S02]  /*fb10*/  FMUL.FTZ R60, R2.reuse, R60 ;  /* 0x0000003c023c7220 */ /* 0x040fe40000410000 */
[----:B------:R-:W-:Y:S01]  /*fb20*/  FMUL.FTZ R61, R2, R61 ;  /* 0x0000003d023d7220 */ /* 0x000fe20000410000 */
[----:B------:R-:W0:Y:S01]  /*fb30*/  LDGDEPBAR ;  /* 0x00000000000079af */ /* 0x000e220000000000 */
[C---:B------:R-:W-:Y:S02]  /*fb40*/  FMUL.FTZ R62, R0.reuse, R62 ;  /* 0x0000003e003e7220 */ /* 0x040fe40000410000 */
[C---:B------:R-:W-:Y:S02]  /*fb50*/  FMUL.FTZ R63, R0.reuse, R63 ;  /* 0x0000003f003f7220 */ /* 0x040fe40000410000 */
[--C-:B--2---:R-:W-:Y:S02]  /*fb60*/  FFMA.FTZ R4, R11, c[0x0][0x2d0], -R136.reuse ;  /* 0x0000b4000b047a23 */ /* 0x104fe40000010888 */
[----:B------:R-:W-:Y:S02]  /*fb70*/  FMUL.FTZ R11, R0, R151 ;  /* 0x00000097000b7220 */ /* 0x000fe40000410000 */
[----:B------:R2:W2:Y:S01]  /*fb80*/  MUFU.EX2 R168, R4 ;  /* 0x0000000400a87308 */ /* 0x0004a20000000800 */
[----:B------:R-:W3:Y:S01]  /*fb90*/  LDSM.16.MT88.4 R148, [R180] ;  /* 0x00000000b494783b */ /* 0x000ee20000004200 */
[----:B------:R-:W-:Y:S01]  /*fba0*/  FMUL.FTZ R5, R2, R145 ;  /* 0x0000009102057220 */ /* 0x000fe20000410000 */
[----:B----4-:R-:W-:Y:S01]  /*fbb0*/  F2FP.PACK_AB R145, R170, R171 ;  /* 0x000000abaa91723e */ /* 0x010fe200000000ff */
[----:B-1----:R-:W-:Y:S01]  /*fbc0*/  FMUL.FTZ R6, R0, R146 ;  /* 0x0000009200067220 */ /* 0x002fe20000410000 */
        /* <DEDUP_REMOVED lines=10> */
[----:B--2---:R-:W-:Y:S01]  /*fc70*/  FMUL.FTZ R4, R2, R144 ;  /* 0x0000009002047220 */ /* 0x004fe20000410000 */
[----:B------:R-:W-:Y:S01]  /*fc80*/  F2FP.PACK_AB R144, R186, R187 ;  /* 0x000000bbba90723e */ /* 0x000fe200000000ff */
[----:B------:R-:W-:Y:S01]  /*fc90*/  FMUL.FTZ R73, R2, R73 ;  /* 0x0000004902497220 */ /* 0x000fe20000410000 */
[----:B------:R-:W-:Y:S01]  /*fca0*/  F2FP.PACK_AB R147, R168, R169 ;  /* 0x000000a9a893723e */ /* 0x000fe200000000ff */
[C---:B------:R-:W-:Y:S02]  /*fcb0*/  FMUL.FTZ R74, R0.reuse, R74 ;  /* 0x0000004a004a7220 */ /* 0x040fe40000410000 */
[----:B------:R-:W-:Y:S02]  /*fcc0*/  FMUL.FTZ R75, R0, R75 ;  /* 0x0000004b004b7220 */ /* 0x000fe40000410000 */
[C---:B------:R-:W-:Y:S02]  /*fcd0*/  FMUL.FTZ R76, R2.reuse, R76 ;  /* 0x0000004c024c7220 */ /* 0x040fe40000410000 */
[C---:B-----5:R-:W-:Y:S05]  /*fce0*/  HMMA.16816.F32 R4, R144.reuse, R160, R4 ;  /* 0x000000a09004723c */ /* 0x060fea0000001804 */
[----:B------:R-:W-:Y:S02]  /*fcf0*/  FMUL.FTZ R77, R2, R77 ;  /* 0x0000004d024d7220 */ /* 0x000fe40000410000 */
[C---:B------:R-:W-:Y:S01]  /*fd00*/  FMUL.FTZ R78, R0.reuse, R78 ;  /* 0x0000004e004e7220 */ /* 0x040fe20000410000 */
[C---:B------:R-:W-:Y:S01]  /*fd10*/  HMMA.16816.F32 R8, R144.reuse, R162, R8 ;  /* 0x000000a29008723c */ /* 0x040fe20000001808 */
[----:B------:R-:W1:Y:S03]  /*fd20*/  LDSM.16.MT88.4 R160, [R179] ;  /* 0x00000000b3a0783b */ /* 0x000e660000004200 */
[----:B------:R-:W-:Y:S02]  /*fd30*/  FMUL.FTZ R79, R0, R79 ;  /* 0x0000004f004f7220 */ /* 0x000fe40000410000 */
[C---:B------:R-:W-:Y:S02]  /*fd40*/  FMUL.FTZ R80, R2.reuse, R80 ;  /* 0x0000005002507220 */ /* 0x040fe40000410000 */
[C---:B---3--:R-:W-:Y:S04]  /*fd50*/  HMMA.16816.F32 R20, R144.reuse, R164, R20 ;  /* 0x000000a49014723c */ /* 0x048fe80000001814 */
[----:B------:R-:W-:Y:S02]  /*fd60*/  FMUL.FTZ R81, R2, R81 ;  /* 0x0000005102517220 */ /* 0x000fe40000410000 */
[C---:B------:R-:W-:Y:S02]  /*fd70*/  FMUL.FTZ R82, R0.reuse, R82 ;  /* 0x0000005200527220 */ /* 0x040fe40000410000 */
[C---:B------:R-:W-:Y:S04]  /*fd80*/  HMMA.16816.F32 R24, R144.reuse, R166, R24 ;  /* 0x000000a69018723c */ /* 0x040fe80000001818 */
        /* <DEDUP_REMOVED lines=45> */
[--C-:B------:R-:W-:Y:S02]  /*10060*/  FFMA.FTZ R13, R13, c[0x0][0x2d0], -R137.reuse ;  /* 0x0000b4000d0d7a23 */ /* 0x100fe40000010889 */
[--C-:B------:R-:W-:Y:S02]  /*10070*/  FFMA.FTZ R14, R14, c[0x0][0x2d0], -R136.reuse ;  /* 0x0000b4000e0e7a23 */ /* 0x100fe40000010888 */
[--C-:B------:R-:W-:Y:S01]  /*10080*/  FFMA.FTZ R15, R15, c[0x0][0x2d0], -R136.reuse ;  /* 0x0000b4000f0f7a23 */ /* 0x100fe20000010888 */
[----:B------:R3:W-:Y:S01]  /*10090*/  MUFU.EX2 R172, R13 ;  /* 0x0000000d00ac7308 */ /* 0x0007e20000000800 */
[C---:B------:R-:W-:Y:S01]  /*100a0*/  FMUL.FTZ R116, R2.reuse, R116 ;  /* 0x0000007402747220 */ /* 0x040fe20000410000 */
[C---:B--2---:R-:W-:Y:S03]  /*100b0*/  HMMA.16816.F32 R60, R144.reuse, R148, R60 ;  /* 0x00000094903c723c */ /* 0x044fe6000000183c */
[----:B------:R-:W-:Y:S02]  /*100c0*/  FMUL.FTZ R117, R2, R117 ;  /* 0x0000007502757220 */ /* 0x000fe40000410000 */
[C---:B------:R-:W-:Y:S03]  /*100d0*/  FMUL.FTZ R118, R0.reuse, R118 ;  /* 0x0000007600767220 */ /* 0x040fe60000410000 */
[----:B------:R2:W-:Y:S01]  /*100e0*/  MUFU.EX2 R165, R14 ;  /* 0x0000000e00a57308 */ /* 0x0005e20000000800 */
[C---:B------:R-:W-:Y:S01]  /*100f0*/  HMMA.16816.F32 R64, R144.reuse, R150, R64 ;  /* 0x000000969040723c */ /* 0x040fe20000001840 */
[----:B------:R-:W4:Y:S02]  /*10100*/  LDSM.16.MT88.4 R148, [R177+0x2000] ;  /* 0x00200000b194783b */ /* 0x000f240000004200 */
[----:B------:R-:W-:Y:S02]  /*10110*/  FMUL.FTZ R119, R0, R119 ;  /* 0x0000007700777220 */ /* 0x000fe40000410000 */
[C---:B------:R-:W-:Y:S02]  /*10120*/  FMUL.FTZ R120, R2.reuse, R120 ;  /* 0x0000007802787220 */ /* 0x040fe40000410000 */
[----:B------:R-:W-:Y:S01]  /*10130*/  FMUL.FTZ R121, R2, R121 ;  /* 0x0000007902797220 */ /* 0x000fe20000410000 */
[C---:B-1----:R-:W-:Y:S01]  /*10140*/  HMMA.16816.F32 R68, R144.reuse, R160, R68 ;  /* 0x000000a09044723c */ /* 0x042fe20000001844 */
[----:B------:R1:W-:Y:S03]  /*10150*/  MUFU.EX2 R164, R15 ;  /* 0x0000000f00a47308 */ /* 0x0003e60000000800 */
[----:B------:R-:W-:Y:S02]  /*10160*/  FMUL.FTZ R122, R0, R122 ;  /* 0x0000007a007a7220 */ /* 0x000fe40000410000 */
[----:B---3--:R-:W-:Y:S02]  /*10170*/  FMUL.FTZ R13, R2, R153 ;  /* 0x00000099020d7220 */ /* 0x008fe40000410000 */
[----:B------:R-:W-:Y:S01]  /*10180*/  FMUL.FTZ R123, R0, R123 ;  /* 0x0000007b007b7220 */ /* 0x000fe20000410000 */
[C---:B------:R-:W-:Y:S01]  /*10190*/  HMMA.16816.F32 R72, R144.reuse, R162, R72 ;  /* 0x000000a29048723c */ /* 0x040fe20000001848 */
[----:B------:R-:W3:Y:S02]  /*101a0*/  LDSM.16.MT88.4 R160, [R178+0x2000] ;  /* 0x00200000b2a0783b */ /* 0x000ee40000004200 */
[----:B------:R-:W-:Y:S02]  /*101b0*/  FMUL.FTZ R124, R2, R124 ;  /* 0x0000007c027c7220 */ /* 0x000fe40000410000 */
[----:B--2---:R-:W-:Y:S02]  /*101c0*/  FMUL.FTZ R14, R0, R154 ;  /* 0x0000009a000e7220 */ /* 0x004fe40000410000 */
[----:B------:R-:W-:Y:S02]  /*101d0*/  FMUL.FTZ R125, R2, R125 ;  /* 0x0000007d027d7220 */ /* 0x000fe40000410000 */
[C---:B------:R-:W-:Y:S03]  /*101e0*/  FMUL.FTZ R126, R0.reuse, R126 ;  /* 0x0000007e007e7220 */ /* 0x040fe60000410000 */
[----:B------:R-:W-:Y:S02]  /*101f0*/  FMUL.FTZ R127, R0, R127 ;  /* 0x0000007f007f7220 */ /* 0x000fe40000410000 */
[--C-:B------:R-:W-:Y:S02]  /*10200*/  FFMA.FTZ R12, R12, c[0x0][0x2d0], -R137.reuse ;  /* 0x0000b4000c0c7a23 */ /* 0x100fe40000010889 */
[----:B-1----:R-:W-:Y:S02]  /*10210*/  FMUL.FTZ R15, R0, R155 ;  /* 0x0000009b000f7220 */ /* 0x002fe40000410000 */
[----:B------:R1:W2:Y:S01]  /*10220*/  MUFU.EX2 R173, R12 ;  /* 0x0000000c00ad7308 */ /* 0x0002a20000000800 */
[C---:B------:R-:W-:Y:S02]  /*10230*/  FMUL.FTZ R128, R2.reuse, R128 ;  /* 0x0000008002807220 */ /* 0x040fe40000410000 */
[----:B------:R-:W-:Y:S01]  /*10240*/  FMUL.FTZ R129, R2, R129 ;  /* 0x0000008102817220 */ /* 0x000fe20000410000 */
[C---:B----4-:R-:W-:Y:S03]  /*10250*/  HMMA.16816.F32 R76, R144.reuse, R148, R76 ;  /* 0x00000094904c723c */ /* 0x050fe6000000184c */
[C---:B------:R-:W-:Y:S02]  /*10260*/  FMUL.FTZ R130, R0.reuse, R130 ;  /* 0x0000008200827220 */ /* 0x040fe40000410000 */
[----:B------:R-:W-:Y:S02]  /*10270*/  FMUL.FTZ R131, R0, R131 ;  /* 0x0000008300837220 */ /* 0x000fe40000410000 */
[--C-:B------:R-:W-:Y:S01]  /*10280*/  FFMA.FTZ R17, R17, c[0x0][0x2d0], -R137.reuse ;  /* 0x0000b40011117a23 */ /* 0x100fe20000010889 */
[C---:B------:R-:W-:Y:S01]  /*10290*/  HMMA.16816.F32 R80, R144.reuse, R150, R80 ;  /* 0x000000969050723c */ /* 0x040fe20000001850 */
[----:B------:R-:W4:Y:S02]  /*102a0*/  LDSM.16.MT88.4 R148, [R180+0x2000] ;  /* 0x00200000b494783b */ /* 0x000f240000004200 */
[----:B------:R5:W-:Y:S01]  /*102b0*/  MUFU.EX2 R166, R17 ;  /* 0x0000001100a67308 */ /* 0x000be20000000800 */
[--C-:B------:R-:W-:Y:S02]  /*102c0*/  FFMA.FTZ R18, R18, c[0x0][0x2d0], -R136.reuse ;  /* 0x0000b40012127a23 */ /* 0x100fe40000010888 */
[----:B------:R-:W-:Y:S02]  /*102d0*/  FFMA.FTZ R136, R19, c[0x0][0x2d0], -R136 ;  /* 0x0000b40013887a23 */ /* 0x000fe40000010888 */
[----:B------:R-:W-:Y:S01]  /*102e0*/  FMUL.FTZ R19, R0, R159 ;  /* 0x0000009f00137220 */ /* 0x000fe20000410000 */
[C---:B---3--:R-:W-:Y:S03]  /*102f0*/  HMMA.16816.F32 R84, R144.reuse, R160, R84 ;  /* 0x000000a09054723c */ /* 0x048fe60000001854 */
[----:B-1----:R-:W-:Y:S01]  /*10300*/  FFMA.FTZ R12, R16, c[0x0][0x2d0], -R137 ;  /* 0x0000b400100c7a23 */ /* 0x002fe20000010889 */
[----:B------:R-:W-:Y:S01]  /*10310*/  MUFU.EX2 R136, R136 ;  /* 0x0000008800887308 */ /* 0x000fe20000000800 */
[----:B------:R-:W-:Y:S01]  /*10320*/  FMUL.FTZ R16, R2, R156 ;  /* 0x0000009c02107220 */ /* 0x000fe20000410000 */
[----:B--2---:R-:W-:Y:S02]  /*10330*/  F2FP.PACK_AB R156, R172, R173 ;  /* 0x000000adac9c723e */ /* 0x004fe400000000ff */
[C---:B------:R-:W-:Y:S01]  /*10340*/  HMMA.16816.F32 R88, R144.reuse, R162, R88 ;  /* 0x000000a29058723c */ /* 0x040fe20000001858 */
[----:B------:R-:W1:Y:S05]  /*10350*/  LDSM.16.MT88.4 R160, [R179+0x2000] ;  /* 0x00200000b3a0783b */ /* 0x000e6a0000004200 */
[----:B------:R2:W-:Y:S01]  /*10360*/  MUFU.EX2 R167, R12 ;  /* 0x0000000c00a77308 */ /* 0x0005e20000000800 */
[----:B-----5:R-:W-:Y:S01]  /*10370*/  FMUL.FTZ R17, R2, R157 ;  /* 0x0000009d02117220 */ /* 0x020fe20000410000 */
[----:B------:R-:W-:Y:S08]  /*10380*/  F2FP.PACK_AB R157, R164, R165 ;  /* 0x000000a5a49d723e */ /* 0x000ff000000000ff */
[----:B------:R-:W3:Y:S01]  /*10390*/  MUFU.EX2 R137, R18 ;  /* 0x0000001200897308 */ /* 0x000ee20000000800 */
[C---:B----4-:R-:W-:Y:S03]  /*103a0*/  HMMA.16816.F32 R92, R144.reuse, R148, R92 ;  /* 0x00000094905c723c */ /* 0x050fe6000000185c */
[C---:B--2---:R-:W-:Y:S05]  /*103b0*/  FMUL.FTZ R12, R2.reuse, R152 ;  /* 0x00000098020c7220 */ /* 0x044fea0000410000 */
[C---:B------:R-:W-:Y:S01]  /*103c0*/  HMMA.16816.F32 R96, R144.reuse, R150, R96 ;  /* 0x000000969060723c */ /* 0x040fe20000001860 */
[----:B------:R-:W2:Y:S03]  /*103d0*/  LDSM.16.MT88.4 R148, [R177+0x3000] ;  /* 0x00300000b194783b */ /* 0x000ea60000004200 */
[----:B------:R-:W-:Y:S04]  /*103e0*/  FFMA.FTZ R2, R2, R190, R187 ;  /* 0x000000be02027223 */ /* 0x000fe800000100bb */
[----:B------:R-:W-:Y:S01]  /*103f0*/  LDSM.16.MT88.4 R152, [R178+0x800] ;  /* 0x00080000b298783b */ /* 0x000fe20000004200 */
[C---:B-1----:R-:W-:Y:S03]  /*10400*/  HMMA.16816.F32 R100, R144.reuse, R160, R100 ;  /* 0x000000a09064723c */ /* 0x042fe60000001864 */
[----:B---3--:R-:W-:Y:S01]  /*10410*/  F2FP.PACK_AB R159, R136, R137 ;  /* 0x00000089889f723e */ /* 0x008fe200000000ff */
[----:B------:R-:W-:Y:S01]  /*10420*/  FMUL.FTZ R18, R0, R158 ;  /* 0x0000009e00127220 */ /* 0x000fe20000410000 */
[----:B------:R-:W-:Y:S01]  /*10430*/  F2FP.PACK_AB R158, R166, R167 ;  /* 0x000000a7a69e723e */ /* 0x000fe200000000ff */
[----:B------:R-:W-:Y:S02]  /*10440*/  FFMA.FTZ R0, R0, R189, R171 ;  /* 0x000000bd00007223 */ /* 0x000fe400000100ab */
[C---:B------:R-:W-:Y:S01]  /*10450*/  HMMA.16816.F32 R104, R144.reuse, R162, R104 ;  /* 0x000000a29068723c */ /* 0x040fe20000001868 */
[----:B------:R-:W1:Y:S03]  /*10460*/  LDSM.16.MT88.4 R160, [R178+0x3000] ;  /* 0x00300000b2a0783b */ /* 0x000e660000004200 */
[----:B------:R-:W-:Y:S02]  /*10470*/  FADD.FTZ R2, R186, R2 ;  /* 0x00000002ba027221 */ /* 0x000fe40000010000 */
[----:B------:R-:W-:Y:S02]  /*10480*/  FADD.FTZ R0, R170, R0 ;  /* 0x00000000aa007221 */ /* 0x000fe40000010000 */
[----:B------:R-:W-:Y:S04]  /*10490*/  FADD.FTZ R2, R175, R2 ;  /* 0x00000002af027221 */ /* 0x000fe80000010000 */
[----:B------:R-:W-:Y:S01]  /*104a0*/  FADD.FTZ R0, R169, R0 ;  /* 0x00000000a9007221 */ /* 0x000fe20000010000 */
        /* <DEDUP_REMOVED lines=10> */
[----:B------:R-:W-:Y:S08]  /*10550*/  HMMA.16816.F32 R16, R144, R162, R16 ;  /* 0x000000a29010723c */ /* 0x000ff00000001810 */
[C---:B--2---:R-:W-:Y:S01]  /*10560*/  HMMA.16816.F32 R144, R156.reuse, R148, R4 ;  /* 0x000000949c90723c */ /* 0x044fe20000001804 */
[----:B------:R-:W1:Y:S07]  /*10570*/  LDSM.16.MT88.4 R4, [R180+0x800] ;  /* 0x00080000b404783b */ /* 0x000e6e0000004200 */
        /* <DEDUP_REMOVED lines=58> */
.L_x_2812:
        /* <DEDUP_REMOVED lines=9> */
.L_x_2883:
        /* <DEDUP_REMOVED lines=86> */
[----:B------:R-:W-:Y:S02]  /*10f10*/  @P1 FMUL.FTZ R5, R5, 0.69314718246459960938 ;  /* 0x3f31721805051820 */ /* 0x000fe40000410000 */
        /* <DEDUP_REMOVED lines=21> */
[C---:B------:R-:W-:Y:S02]  /*11070*/  FMUL.FTZ R75, R0.reuse, R79 ;  /* 0x0000004f004b7220 */ /* 0x040fe40000410000 */
[----:B------:R-:W-:-:S02]  /*11080*/  FMUL.FTZ R70, R0, R82 ;  /* 0x0000005200467220 */ /* 0x000fc40000410000 */
[C---:B------:R-:W-:Y:S02]  /*11090*/  FMUL.FTZ R71, R0.reuse, R83 ;  /* 0x0000005300477220 */ /* 0x040fe40000410000 */
[C---:B------:R-:W-:Y:S02]  /*110a0*/  FMUL.FTZ R78, R0.reuse, R90 ;  /* 0x0000005a004e7220 */ /* 0x040fe40000410000 */
[----:B------:R-:W-:Y:S02]  /*110b0*/  FMUL.FTZ R79, R0, R91 ;  /* 0x0000005b004f7220 */ /* 0x000fe40000410000 */
[----:B---3--:R-:W-:Y:S02]  /*110c0*/  @P0 FMUL.FTZ R2, R2, 0.69314718246459960938 ;  /* 0x3f31721802020820 */ /* 0x008fe40000410000 */
        /* <DEDUP_REMOVED lines=35> */
.L_x_2745:
        /* <DEDUP_REMOVED lines=17> */
.L_x_2816:
[----:B------:R-:W-:Y:S05]  /*11410*/  BSYNC B0 ;  /* 0x0000000000007941 */ /* 0x000fea0003800000 */
.L_x_2815:
        /* <DEDUP_REMOVED lines=155> */
.L_x_2819:
        /* <DEDUP_REMOVED lines=121> */
.L_x_2884:
[----:B------:R-:W-:Y:S05]  /*12560*/  BRA.DIV ~URZ, `(.L_x_2822) ;  /* 0x000041527f007947 */ /* 0x000fea000b800000 */
[----:B------:R4:W2:Y:S02]  /*12570*/  SHFL.IDX PT, R0, R16, RZ, 0x181f ;  /* 0x00181fff10007589 */ /* 0x0008a400000e0000 */
.L_x_2885:
        /* <DEDUP_REMOVED lines=26> */
.L_x_2824:
[----:B------:R-:W-:Y:S05]  /*12720*/  BSYNC B0 ;  /* 0x0000000000007941 */ /* 0x000fea0003800000 */
.L_x_2823:
[----:B------:R-:W-:Y:S05]  /*12730*/  BRA.DIV ~URZ, `(.L_x_2825) ;  /* 0x00003fe27f007947 */ /* 0x000fea000b800000 */
[----:B---3--:R3:W4:Y:S04]  /*12740*/  SHFL.IDX PT, R12, R15, 0x1, 0x181f ;  /* 0x00381f000f0c7f89 */ /* 0x00872800000e0000 */
[----:B--2---:R3:W2:Y:S02]  /*12750*/  SHFL.IDX PT, R0, R16, 0x1, 0x181f ;  /* 0x00381f0010007f89 */ /* 0x0046a400000e0000 */
.L_x_2886:
        /* <DEDUP_REMOVED lines=20> */
.L_x_2827:
[----:B------:R-:W-:Y:S05]  /*128a0*/  BSYNC B0 ;  /* 0x0000000000007941 */ /* 0x000fea0003800000 */
.L_x_2826:
[----:B------:R-:W-:Y:S05]  /*128b0*/  BRA.DIV ~URZ, `(.L_x_2828) ;  /* 0x00003f227f007947 */ /* 0x000fea000b800000 */
[----:B----4-:R4:W3:Y:S02]  /*128c0*/  SHFL.IDX PT, R12, R15, 0x2, 0x181f ;  /* 0x00581f000f0c7f89 */ /* 0x0108e400000e0000 */
.L_x_2887:
[----:B------:R-:W-:Y:S05]  /*128d0*/  BRA.DIV ~URZ, `(.L_x_2829) ;  /* 0x00003f727f007947 */ /* 0x000fea000b800000 */
[----:B--2---:R2:W4:Y:S02]  /*128e0*/  SHFL.IDX PT, R0, R16, 0x2, 0x181f ;  /* 0x00581f0010007f89 */ /* 0x00452400000e0000 */
.L_x_2888:
        /* <DEDUP_REMOVED lines=20> */
.L_x_2831:
[----:B------:R-:W-:Y:S05]  /*12a30*/  BSYNC B0 ;  /* 0x0000000000007941 */ /* 0x000fea0003800000 */
.L_x_2830:
[----:B------:R-:W-:Y:S05]  /*12a40*/  BRA.DIV ~URZ, `(.L_x_2832) ;  /* 0x00003e627f007947 */ /* 0x000fea000b800000 */
[----:B---3--:R3:W2:Y:S04]  /*12a50*/  SHFL.IDX PT, R10, R15, 0x3, 0x181f ;  /* 0x00781f000f0a7f89 */ /* 0x0086a800000e0000 */
[----:B----4-:R3:W4:Y:S02]  /*12a60*/  SHFL.IDX PT, R0, R16, 0x3, 0x181f ;  /* 0x00781f0010007f89 */ /* 0x01072400000e0000 */
.L_x_2889:
        /* <DEDUP_REMOVED lines=21> */
.L_x_2820:
        /* <DEDUP_REMOVED lines=33> */
.L_x_2890:
[----:B------:R-:W-:Y:S05]  /*12dd0*/  BRA.DIV ~URZ, `(.L_x_2835) ;  /* 0x00003c027f007947 */ /* 0x000fea000b800000 */
[----:B------:R3:W4:Y:S02]  /*12de0*/  SHFL.IDX PT, R0, R17, RZ, 0x1c1f ;  /* 0x001c1fff11007589 */ /* 0x00072400000e0000 */
.L_x_2891:
        /* <DEDUP_REMOVED lines=28> */
[----:B------:R-:W-:Y:S01]  /*12fb0*/  SHF.R.S32.HI R10, RZ, 0x1f, R240 ;  /* 0x0000001fff0a7819 */ /* 0x000fe200000114f0 */
[----:B------:R4:W-:Y:S01]  /*12fc0*/  @!P6 ST.E.64 [R2.64], R24 ;  /* 0x000000180200e985 */ /* 0x0009e2000c101b06 */
[----:B------:R-:W-:Y:S02]  /*12fd0*/  SHF.R.S32.HI R5, RZ, 0x1f, R239 ;  /* 0x0000001fff057819 */ /* 0x000fe400000114ef */
[----:B------:R-:W-:Y:S01]  /*12fe0*/  ISETP.GE.AND P1, PT, R237, c[0x0][0x3c8], PT ;  /* 0x0000f200ed007a0c */ /* 0x000fe20003f26270 */
[----:B------:R5:W-:Y:S01]  /*12ff0*/  @!P5 ST.E.64 [R8.64], R28 ;  /* 0x0000001c0800d985 */ /* 0x000be2000c101b06 */
[----:B------:R-:W-:Y:S02]  /*13000*/  ISETP.GE.AND P6, PT, R234, c[0x0][0x3c8], PT ;  /* 0x0000f200ea007a0c */ /* 0x000fe40003fc6270 */
[----:B--2---:R-:W-:-:S04]  /*13010*/  @!P4 LEA R6, P0, R240, R0, 0x2 ;  /* 0x00000000f006c211 */ /* 0x004fc800078010ff */
[----:B------:R-:W-:Y:S02]  /*13020*/  @!P4 LEA.HI.X R7, R240, R4, R10, 0x2, P0 ;  /* 0x00000004f007c211 */ /* 0x000fe400000f140a */
[----:B------:R-:W-:-:S03]  /*13030*/  ISETP.GE.AND P0, PT, R236, c[0x0][0x3c8], PT ;  /* 0x0000f200ec007a0c */ /* 0x000fc60003f06270 */
[----:B------:R2:W-:Y:S01]  /*13040*/  @!P4 ST.E.64 [R6.64], R32 ;  /* 0x000000200600c985 */ /* 0x0005e2000c101b06 */
[CC--:B----4-:R-:W-:Y:S02]  /*13050*/  @!P3 LEA R2, P5, R239.reuse, R0.reuse, 0x2 ;  /* 0x00000000ef02b211 */ /* 0x0d0fe400078a10ff */
[----:B------:R-:W-:Y:S02]  /*13060*/  @!P2 LEA R10, P4, R238, R0, 0x2 ;  /* 0x00000000ee0aa211 */ /* 0x000fe400078810ff */
[----:B------:R-:W-:Y:S02]  /*13070*/  @!P3 LEA.HI.X R3, R239, R4, R5, 0x2, P5 ;  /* 0x00000004ef03b211 */ /* 0x000fe400028f1405 */
[----:B------:R-:W-:-:S03]  /*13080*/  SHF.R.S32.HI R5, RZ, 0x1f, R238 ;  /* 0x0000001fff057819 */ /* 0x000fc600000114ee */
[----:B------:R4:W-:Y:S01]  /*13090*/  @!P3 ST.E.64 [R2.64], R36 ;  /* 0x000000240200b985 */ /* 0x0009e2000c101b06 */
[----:B------:R-:W-:Y:S02]  /*130a0*/  @!P2 LEA.HI.X R11, R238, R4, R5, 0x2, P4 ;  /* 0x00000004ee0ba211 */ /* 0x000fe400020f1405 */
[----:B-----5:R-:W-:Y:S02]  /*130b0*/  @!P0 LEA R8, P4, R236, R0, 0x2 ;  /* 0x00000000ec088211 */ /* 0x020fe400078810ff */
[----:B------:R-:W-:Y:S01]  /*130c0*/  IADD3 R5, R194, 0x70, RZ ;  /* 0x00000070c2057810 */ /* 0x000fe20007ffe0ff */
        /* <DEDUP_REMOVED lines=36> */
[----:B------:R-:W-:Y:S01]  /*13310*/  SHF.R.S32.HI R7, RZ, 0x1f, R3 ;  /* 0x0000001fff077819 */ /* 0x000fe20000011403 */
[----:B------:R2:W-:Y:S01]  /*13320*/  @!P3 ST.E.64 [R8.64], R56 ;  /* 0x000000380800b985 */ /* 0x0005e2000c101b06 */
[----:B------:R-:W-:Y:S02]  /*13330*/  IADD3 R5, R194, 0x90, RZ ;  /* 0x00000090c2057810 */ /* 0x000fe40007ffe0ff */
[----:B------:R-:W-:Y:S01]  /*13340*/  ISETP.GE.AND P3, PT, R6, c[0x0][0x3c8], PT ;  /* 0x0000f20006007a0c */ /* 0x000fe20003f66270 */
[----:B------:R4:W-:Y:S01]  /*13350*/  @!P4 ST.E.64 [R10.64], R68 ;  /* 0x000000440a00c985 */ /* 0x0009e2000c101b06 */
[----:B------:R-:W-:Y:S02]  /*13360*/  ISETP.GE.AND P6, PT, R5, c[0x0][0x3c8], PT ;  /* 0x0000f20005007a0c */ /* 0x000fe40003fc6270 */
[----:B------:R-:W-:-:S02]  /*13370*/  ISETP.GE.AND P4, PT, R2, c[0x0][0x3c8], PT ;  /* 0x0000f20002007a0c */ /* 0x000fc40003f86270 */
[----:B-----5:R-:W-:Y:S02]  /*13380*/  SHF.R.S32.HI R13, RZ, 0x1f, R2 ;  /* 0x0000001fff0d7819 */ /* 0x020fe40000011402 */
[----:B------:R-:W-:-:S04]  /*13390*/  @!P5 LEA R12, P0, R2, R0, 0x2 ;  /* 0x00000000020cd211 */ /* 0x000fc800078010ff */
[----:B------:R-:W-:Y:S02]  /*133a0*/  @!P5 LEA.HI.X R13, R2, R4, R13, 0x2, P0 ;  /* 0x00000004020dd211 */ /* 0x000fe400000f140d */
[----:B------:R-:W-:Y:S02]  /*133b0*/  IADD3 R2, R194, 0xb0, RZ ;  /* 0x000000b0c2027810 */ /* 0x000fe40007ffe0ff */
[-C--:B------:R-:W-:Y:S02]  /*133c0*/  @!P6 LEA R14, P0, R5, R0.reuse, 0x2 ;  /* 0x00000000050ee211 */ /* 0x080fe400078010ff */
[----:B--2---:R-:W-:-:S04]  /*133d0*/  @!P2 LEA R8, P1, R3, R0, 0x2 ;  /* 0x000000000308a211 */ /* 0x004fc800078210ff */
[----:B------:R-:W-:Y:S02]  /*133e0*/  @!P2 LEA.HI.X R9, R3, R4, R7, 0x2, P1 ;  /* 0x000000040309a211 */ /* 0x000fe400008f1407 */
[----:B------:R-:W-:Y:S02]  /*133f0*/  IADD3 R7, R194, 0x98, RZ ;  /* 0x00000098c2077810 */ /* 0x000fe40007ffe0ff */
[----:B----4-:R-:W-:Y:S01]  /*13400*/  @!P3 LEA R10, P1, R6, R0, 0x2 ;  /* 0x00000000060ab211 */ /* 0x010fe200078210ff */
[----:B------:R2:W-:Y:S01]  /*13410*/  @!P2 ST.E.64 [R8.64], R64 ;  /* 0x000000400800a985 */ /* 0x0005e2000c101b06 */
[----:B------:R-:W-:Y:S02]  /*13420*/  ISETP.GE.AND P2, PT, R7, c[0x0][0x3c8], PT ;  /* 0x0000f20007007a0c */ /* 0x000fe40003f46270 */
[----:B------:R-:W-:Y:S01]  /*13430*/  SHF.R.S32.HI R3, RZ, 0x1f, R5 ;  /* 0x0000001fff037819 */ /* 0x000fe20000011405 */
[----:B------:R4:W-:Y:S03]  /*13440*/  @!P4 ST.E.64 [R12.64], R76 ;  /* 0x0000004c0c00c985 */ /* 0x0009e6000c101b06 */
[----:B------:R-:W-:-:S02]  /*13450*/  @!P6 LEA.HI.X R15, R5, R4, R3, 0x2, P0 ;  /* 0x00000004050fe211 */ /* 0x000fc400000f1403 */
[C---:B------:R-:W-:Y:S02]  /*13460*/  IADD3 R3, R194.reuse, 0xa8, RZ ;  /* 0x000000a8c2037810 */ /* 0x040fe40007ffe0ff */
[----:B------:R-:W-:Y:S02]  /*13470*/  SHF.R.S32.HI R5, RZ, 0x1f, R7 ;  /* 0x0000001fff057819 */ /* 0x000fe40000011407 */
[----:B--2---:R-:W-:Y:S02]  /*13480*/  SHF.R.S32.HI R9, RZ, 0x1f, R6 ;  /* 0x0000001fff097819 */ /* 0x004fe40000011406 */
[----:B------:R-:W-:Y:S02]  /*13490*/  IADD3 R8, R194, 0xa0, RZ ;  /* 0x000000a0c2087810 */ /* 0x000fe40007ffe0ff */
[----:B------:R-:W-:Y:S02]  /*134a0*/  @!P3 LEA.HI.X R11, R6, R4, R9, 0x2, P1 ;  /* 0x00000004060bb211 */ /* 0x000fe400008f1409 */
[----:B------:R-:W-:-:S02]  /*134b0*/  ISETP.GE.AND P5, PT, R8, c[0x0][0x3c8], PT ;  /* 0x0000f20008007a0c */ /* 0x000fc40003fa6270 */
[----:B------:R-:W-:Y:S01]  /*134c0*/  @!P2 LEA R6, P1, R7, R0, 0x2 ;  /* 0x000000000706a211 */ /* 0x000fe200078210ff */
[----:B------:R2:W-:Y:S01]  /*134d0*/  @!P3 ST.E.64 [R10.64], R72 ;  /* 0x000000480a00b985 */ /* 0x0005e2000c101b06 */
[----:B------:R-:W-:Y:S02]  /*134e0*/  ISETP.GE.AND P3, PT, R3, c[0x0][0x3c8], PT ;  /* 0x0000f20003007a0c */ /* 0x000fe40003f66270 */
[----:B------:R-:W-:Y:S01]  /*134f0*/  @!P2 LEA.HI.X R7, R7, R4, R5, 0x2, P1 ;  /* 0x000000040707a211 */ /* 0x000fe200008f1405 */
[----:B------:R-:W-:Y:S01]  /*13500*/  @!P6 ST.E.64 [R14.64], R84 ;  /* 0x000000540e00e985 */ /* 0x000fe2000c101b06 */
[----:B------:R-:W-:Y:S02]  /*13510*/  ISETP.GE.AND P6, PT, R2, c[0x0][0x3c8], PT ;  /* 0x0000f20002007a0c */ /* 0x000fe40003fc6270 */
[----:B------:R-:W-:Y:S01]  /*13520*/  IADD3 R5, R194, 0xc0, RZ ;  /* 0x000000c0c2057810 */ /* 0x000fe20007ffe0ff */
[----:B------:R5:W-:Y:S01]  /*13530*/  @!P2 ST.E.64 [R6.64], R80 ;  /* 0x000000500600a985 */ /* 0x000be2000c101b06 */
[----:B------:R-:W-:-:S02]  /*13540*/  SHF.R.S32.HI R9, RZ, 0x1f, R8 ;  /* 0x0000001fff097819 */ /* 0x000fc40000011408 */
[C---:B----4-:R-:W-:Y:S02]  /*13550*/  @!P5 LEA R12, P0, R8.reuse, R0, 0x2 ;  /* 0x00000000080cd211 */ /* 0x050fe400078010ff */
[----:B------:R-:W-:Y:S02]  /*13560*/  ISETP.GE.AND P4, PT, R5, c[0x0][0x3c8], PT ;  /* 0x0000f20005007a0c */ /* 0x000fe40003f86270 */
[----:B------:R-:W-:Y:S02]  /*13570*/  @!P5 LEA.HI.X R13, R8, R4, R9, 0x2, P0 ;  /* 0x00000004080dd211 */ /* 0x000fe400000f1409 */
[----:B------:R-:W-:Y:S02]  /*13580*/  SHF.R.S32.HI R9, RZ, 0x1f, R3 ;  /* 0x0000001fff097819 */ /* 0x000fe40000011403 */
[C---:B------:R-:W-:Y:S01]  /*13590*/  @!P3 LEA R8, P1, R3.reuse, R0, 0x2 ;  /* 0x000000000308b211 */ /* 0x040fe200078210ff */
[----:B------:R4:W-:Y:S03]  /*135a0*/  @!P5 ST.E.64 [R12.64], R92 ;  /* 0x0000005c0c00d985 */ /* 0x0009e6000c101b06 */
[----:B------:R-:W-:-:S02]  /*135b0*/  @!P3 LEA.HI.X R9, R3, R4, R9, 0x2, P1 ;  /* 0x000000040309b211 */ /* 0x000fc400008f1409 */
[----:B------:R-:W-:-:S03]  /*135c0*/  IADD3 R3, R194, 0xc8, RZ ;  /* 0x000000c8c2037810 */ /* 0x000fc60007ffe0ff */
[----:B------:R1:W-:Y:S01]  /*135d0*/  @!P3 ST.E.64 [R8.64], R88 ;  /* 0x000000580800b985 */ /* 0x0003e2000c101b06 */
[----:B--2---:R-:W-:Y:S02]  /*135e0*/  @!P6 LEA R10, P0, R2, R0, 0x2 ;  /* 0x00000000020ae211 */ /* 0x004fe400078010ff */
[----:B------:R-:W-:Y:S02]  /*135f0*/  ISETP.GE.AND P1, PT, R3, c[0x0][0x3c8], PT ;  /* 0x0000f20003007a0c */ /* 0x000fe40003f26270 */
[----:B-----5:R-:W-:Y:S02]  /*13600*/  IADD3 R6, R194, 0xb8, RZ ;  /* 0x000000b8c2067810 */ /* 0x020fe40007ffe0ff */
[----:B------:R-:W-:Y:S02]  /*13610*/  SHF.R.S32.HI R7, RZ, 0x1f, R2 ;  /* 0x0000001fff077819 */ /* 0x000fe40000011402 */
[----:B------:R-:W-:Y:S02]  /*13620*/  ISETP.GE.AND P2, PT, R6, c[0x0][0x3c8], PT ;  /* 0x0000f20006007a0c */ /* 0x000fe40003f46270 */
[----:B------:R-:W-:-:S02]  /*13630*/  @!P6 LEA.HI.X R11, R2, R4, R7, 0x2, P0 ;  /* 0x00000004020be211 */ /* 0x000fc400000f1407 */
[----:B------:R-:W-:Y:S02]  /*13640*/  IADD3 R2, R194, 0xd0, RZ ;  /* 0x000000d0c2027810 */ /* 0x000fe40007ffe0ff */
[----:B------:R-:W-:Y:S01]  /*13650*/  SHF.R.S32.HI R7, RZ, 0x1f, R5 ;  /* 0x0000001fff077819 */ /* 0x000fe20000011405 */
[----:B------:R2:W-:Y:S01]  /*13660*/  @!P6 ST.E.64 [R10.64], R100 ;  /* 0x000000640a00e985 */ /* 0x0005e2000c101b06 */
[C---:B----4-:R-:W-:Y:S02]  /*13670*/  @!P4 LEA R12, P0, R5.reuse, R0, 0x2 ;  /* 0x00000000050cc211 */ /* 0x050fe400078010ff */
[----:B------:R-:W-:Y:S02]  /*13680*/  ISETP.GE.AND P5, PT, R2, c[0x0][0x3c8], PT ;  /* 0x0000f20002007a0c */ /* 0x000fe40003fa6270 */
[----:B------:R-:W-:Y:S02]  /*13690*/  @!P4 LEA.HI.X R13, R5, R4, R7, 0x2, P0 ;  /* 0x00000004050dc211 */ /* 0x000fe400000f1407 */
[----:B------:R-:W-:-:S02]  /*136a0*/  IADD3 R7, R194, 0xe0, RZ ;  /* 0x000000e0c2077810 */ /* 0x000fc40007ffe0ff */
[----:B-1----:R-:W-:Y:S02]  /*136b0*/  SHF.R.S32.HI R9, RZ, 0x1f, R6 ;  /* 0x0000001fff097819 */ /* 0x002fe40000011406 */
[C---:B------:R-:W-:Y:S02]  /*136c0*/  @!P2 LEA R8, P3, R6.reuse, R0, 0x2 ;  /* 0x000000000608a211 */ /* 0x040fe400078610ff */
[----:B------:R-:W-:Y:S02]  /*136d0*/  SHF.R.S32.HI R5, RZ, 0x1f, R2 ;  /* 0x0000001fff057819 */ /* 0x000fe40000011402 */
[----:B------:R-:W-:Y:S02]  /*136e0*/  @!P2 LEA.HI.X R9, R6, R4, R9, 0x2, P3 ;  /* 0x000000040609a211 */ /* 0x000fe400018f1409 */
[----:B------:R-:W-:Y:S02]  /*136f0*/  IADD3 R6, R194, 0xd8, RZ ;  /* 0x000000d8c2067810 */ /* 0x000fe40007ffe0ff */
[----:B------:R-:W-:Y:S01]  /*13700*/  ISETP.GE.AND P6, PT, R7, c[0x0][0x3c8], PT ;  /* 0x0000f20007007a0c */ /* 0x000fe20003fc6270 */
[----:B------:R1:W-:Y:S04]  /*13710*/  @!P2 ST.E.64 [R8.64], R96 ;  /* 0x000000600800a985 */ /* 0x0003e8000c101b06 */
[----:B------:R4:W-:Y:S01]  /*13720*/  @!P4 ST.E.64 [R12.64], R108 ;  /* 0x0000006c0c00c985 */ /* 0x0009e2000c101b06 */
[----:B------:R-:W-:-:S02]  /*13730*/  ISETP.GE.AND P4, PT, R6, c[0x0][0x3c8], PT ;  /* 0x0000f20006007a0c */ /* 0x000fc40003f86270 */
[----:B--2---:R-:W-:-:S04]  /*13740*/  @!P5 LEA R10, P0, R2, R0, 0x2 ;  /* 0x00000000020ad211 */ /* 0x004fc800078010ff */
[----:B------:R-:W-:Y:S02]  /*13750*/  @!P5 LEA.HI.X R11, R2, R4, R5, 0x2, P0 ;  /* 0x00000004020bd211 */ /* 0x000fe400000f1405 */
[----:B------:R-:W-:Y:S02]  /*13760*/  IADD3 R5, R194, 0xe8, RZ ;  /* 0x000000e8c2057810 */ /* 0x000fe40007ffe0ff */
[----:B------:R-:W-:Y:S02]  /*13770*/  SHF.R.S32.HI R2, RZ, 0x1f, R6 ;  /* 0x0000001fff027819 */ /* 0x000fe40000011406 */
[----:B------:R-:W-:Y:S02]  /*13780*/  ISETP.GE.AND P3, PT, R5, c[0x0][0x3c8], PT ;  /* 0x0000f20005007a0c */ /* 0x000fe40003f66270 */
[----:B-1----:R-:W-:Y:S02]  /*13790*/  SHF.R.S32.HI R9, RZ, 0x1f, R3 ;  /* 0x0000001fff097819 */ /* 0x002fe40000011403 */
[----:B------:R-:W-:-:S02]  /*137a0*/  @!P1 LEA R8, P2, R3, R0, 0x2 ;  /* 0x0000000003089211 */ /* 0x000fc400078410ff */
[----:B----4-:R-:W-:Y:S02]  /*137b0*/  @!P6 LEA R12, P0, R7, R0, 0x2 ;  /* 0x00000000070ce211 */ /* 0x010fe400078010ff */
        /* <DEDUP_REMOVED lines=25> */
.L_x_2837:
[----:B------:R-:W-:Y:S05]  /*13950*/  BSYNC B0 ;  /* 0x0000000000007941 */ /* 0x000fea0003800000 */
.L_x_2836:
[----:B------:R-:W-:Y:S05]  /*13960*/  BRA.DIV ~URZ, `(.L_x_2838) ;  /* 0x000030d27f007947 */ /* 0x000fea000b800000 */
[----:B--2---:R2:W1:Y:S04]  /*13970*/  SHFL.IDX PT, R4, R16, 0x1, 0x1c1f ;  /* 0x003c1f0010047f89 */ /* 0x00446800000e0000 */
[----:B----4-:R2:W4:Y:S02]  /*13980*/  SHFL.IDX PT, R0, R17, 0x1, 0x1c1f ;  /* 0x003c1f0011007f89 */ /* 0x01052400000e0000 */
.L_x_2892:
        /* <DEDUP_REMOVED lines=8> */
[----:B------:R-:W-:Y:S01]  /*13a10*/  SHF.R.S32.HI R10, RZ, 0x1f, R243 ;  /* 0x0000001fff0a7819 */ /* 0x000fe200000114f3 */
[----:B----4-:R-:W-:Y:S01]  /*13a20*/  @!P2 IMAD.MOV.U32 R2, RZ, RZ, R0 ;  /* 0x000000ffff02a224 */ /* 0x010fe200078e0000 */
[----:B------:R-:W-:Y:S01]  /*13a30*/  SHF.R.S32.HI R12, RZ, 0x1f, R240 ;  /* 0x0000001fff0c7819 */ /* 0x000fe200000114f0 */
[----:B-1----:R-:W-:Y:S01]  /*13a40*/  @!P2 IMAD.MOV.U32 R3, RZ, RZ, R4 ;  /* 0x000000ffff03a224 */ /* 0x002fe200078e0004 */
        /* <DEDUP_REMOVED lines=15> */
[----:B----4-:R-:W-:Y:S01]  /*13b40*/  @!P4 LEA R8, P1, R240, R0, 0x2 ;  /* 0x00000000f008c211 */ /* 0x010fe200078210ff */
[----:B------:R1:W-:Y:S01]  /*13b50*/  @!P3 ST.E.64 [R2.64], R26 ;  /* 0x0000001a0200b985 */ /* 0x0003e2000c101b06 */
[----:B------:R-:W-:Y:S02]  /*13b60*/  @!P5 LEA.HI.X R11, R241, R4, R5, 0x2, P0 ;  /* 0x00000004f10bd211 */ /* 0x000fe400000f1405 */
[----:B-----5:R-:W-:Y:S02]  /*13b70*/  @!P2 LEA R6, P0, R239, R0, 0x2 ;  /* 0x00000000ef06a211 */ /* 0x020fe400078010ff */
[----:B------:R-:W-:Y:S01]  /*13b80*/  SHF.R.S32.HI R5, RZ, 0x1f, R239 ;  /* 0x0000001fff057819 */ /* 0x000fe200000114ef */
[----:B------:R4:W-:Y:S01]  /*13b90*/  @!P5 ST.E.64 [R10.64], R156 ;  /* 0x0000009c0a00d985 */ /* 0x0009e2000c101b06 */
[----:B------:R-:W-:-:S02]  /*13ba0*/  ISETP.GE.AND P5, PT, R238, c[0x0][0x3c8], PT ;  /* 0x0000f200ee007a0c */ /* 0x000fc40003fa6270 */
[-C--:B------:R-:W-:Y:S02]  /*13bb0*/  @!P4 LEA.HI.X R9, R240, R4.reuse, R12, 0x2, P1 ;  /* 0x00000004f009c211 */ /* 0x080fe400008f140c */
[----:B------:R-:W-:Y:S02]  /*13bc0*/  @!P2 LEA.HI.X R7, R239, R4, R5, 0x2, P0 ;  /* 0x00000004ef07a211 */ /* 0x000fe400000f1405 */
[----:B------:R-:W-:Y:S01]  /*13bd0*/  ISETP.GE.AND P6, PT, R237, c[0x0][0x3c8], PT ;  /* 0x0000f200ed007a0c */ /* 0x000fe20003fc6270 */
[----:B------:R5:W-:Y:S01]  /*13be0*/  @!P4 ST.E.64 [R8.64], R30 ;  /* 0x0000001e0800c985 */ /* 0x000be2000c101b06 */
[----:B------:R-:W-:Y:S02]  /*13bf0*/  SHF.R.S32.HI R5, RZ, 0x1f, R238 ;  /* 0x0000001fff057819 */ /* 0x000fe400000114ee */
[----:B------:R-:W-:Y:S01]  /*13c00*/  ISETP.GE.AND P0, PT, R236, c[0x0][0x3c8], PT ;  /* 0x0000f200ec007a0c */ /* 0x000fe20003f06270 */
[----:B------:R2:W-:Y:S01]  /*13c10*/  @!P2 ST.E.64 [R6.64], R22 ;  /* 0x000000160600a985 */ /* 0x0005e2000c101b06 */
[----:B------:R-:W-:-:S02]  /*13c20*/  ISETP.GE.AND P4, PT, R234, c[0x0][0x3c8], PT ;  /* 0x0000f200ea007a0c */ /* 0x000fc40003f86270 */
[----:B------:R-:W-:-:S04]  /*13c30*/  @!P5 LEA R12, P1, R238, R0, 0x2 ;  /* 0x00000000ee0cd211 */ /* 0x000fc800078210ff */
[----:B------:R-:W-:Y:S02]  /*13c40*/  @!P5 LEA.HI.X R13, R238, R4, R5, 0x2, P1 ;  /* 0x00000004ee0dd211 */ /* 0x000fe400008f1405 */
[C---:B------:R-:W-:Y:S02]  /*13c50*/  IADD3 R5, R194.reuse, 0x68, RZ ;  /* 0x00000068c2057810 */ /* 0x040fe40007ffe0ff */
[----:B-1----:R-:W-:Y:S01]  /*13c60*/  IADD3 R2, R194, 0x58, RZ ;  /* 0x00000058c2027810 */ /* 0x002fe20007ffe0ff */
[----:B------:R-:W-:Y:S03]  /*13c70*/  @!P5 ST.E.64 [R12.64], R42 ;  /* 0x0000002a0c00d985 */ /* 0x000fe6000c101b06 */
[----:B------:R-:W-:Y:S02]  /*13c80*/  ISETP.GE.AND P3, PT, R2, c[0x0][0x3c8], PT ;  /* 0x0000f20002007a0c */ /* 0x000fe40003f66270 */
[----:B------:R-:W-:-:S02]  /*13c90*/  SHF.R.S32.HI R3, RZ, 0x1f, R2 ;  /* 0x0000001fff037819 */ /* 0x000fc40000011402 */
[----:B----4-:R-:W-:-:S04]  /*13ca0*/  @!P6 LEA R10, P2, R237, R0, 0x2 ;  /* 0x00000000ed0ae211 */ /* 0x010fc800078410ff */
[----:B------:R-:W-:Y:S02]  /*13cb0*/  @!P6 LEA.HI.X R11, R237, R4, R252, 0x2, P2 ;  /* 0x00000004ed0be211 */ /* 0x000fe400010f14fc */
[----:B-----5:R-:W-:-:S03]  /*13cc0*/  @!P0 LEA R8, P2, R236, R0, 0x2 ;  /* 0x00000000ec088211 */ /* 0x020fc600078410ff */
[----:B------:R-:W-:Y:S01]  /*13cd0*/  @!P3 LEA R14, P1, R2, R0, 0x2 ;  /* 0x00000000020eb211 */ /* 0x000fe200078210ff */
[----:B------:R1:W-:Y:S01]  /*13ce0*/  @!P6 ST.E.64 [R10.64], R38 ;  /* 0x000000260a00e985 */ /* 0x0003e2000c101b06 */
[----:B--2---:R-:W-:Y:S02]  /*13cf0*/  IADD3 R6, R194, 0x60, RZ ;  /* 0x00000060c2067810 */ /* 0x004fe40007ffe0ff */
[-C--:B------:R-:W-:Y:S02]  /*13d00*/  @!P3 LEA.HI.X R15, R2, R4.reuse, R3, 0x2, P1 ;  /* 0x00000004020fb211 */ /* 0x080fe400008f1403 */
[----:B------:R-:W-:Y:S02]  /*13d10*/  ISETP.GE.AND P3, PT, R6, c[0x0][0x3c8], PT ;  /* 0x0000f20006007a0c */ /* 0x000fe40003f66270 */
[----:B------:R-:W-:Y:S02]  /*13d20*/  @!P0 LEA.HI.X R9, R236, R4, R251, 0x2, P2 ;  /* 0x00000004ec098211 */ /* 0x000fe400010f14fb */
[----:B------:R-:W-:-:S02]  /*13d30*/  ISETP.GE.AND P2, PT, R5, c[0x0][0x3c8], PT ;  /* 0x0000f20005007a0c */ /* 0x000fc40003f46270 */
[C---:B------:R-:W-:Y:S01]  /*13d40*/  IADD3 R3, R194.reuse, 0x70, RZ ;  /* 0x00000070c2037810 */ /* 0x040fe20007ffe0ff */
[----:B------:R2:W-:Y:S01]  /*13d50*/  @!P0 ST.E.64 [R8.64], R34 ;  /* 0x0000002208008985 */ /* 0x0005e2000c101b06 */
[----:B------:R-:W-:Y:S02]  /*13d60*/  IADD3 R7, R194, 0x78, RZ ;  /* 0x00000078c2077810 */ /* 0x000fe40007ffe0ff */
[----:B------:R-:W-:Y:S02]  /*13d70*/  ISETP.GE.AND P6, PT, R3, c[0x0][0x3c8], PT ;  /* 0x0000f20003007a0c */ /* 0x000fe40003fc6270 */
[----:B------:R-:W-:Y:S02]  /*13d80*/  ISETP.GE.AND P5, PT, R7, c[0x0][0x3c8], PT ;  /* 0x0000f20007007a0c */ /* 0x000fe40003fa6270 */
[----:B------:R-:W-:Y:S02]  /*13d90*/  @!P3 LEA R16, P1, R6, R0, 0x2 ;  /* 0x000000000610b211 */ /* 0x000fe400078210ff */
[----:B-1----:R-:W-:-:S02]  /*13da0*/  SHF.R.S32.HI R11, RZ, 0x1f, R6 ;  /* 0x0000001fff0b7819 */ /* 0x002fc40000011406 */
[----:B------:R-:W-:Y:S02]  /*13db0*/  SHF.R.S32.HI R10, RZ, 0x1f, R5 ;  /* 0x0000001fff0a7819 */ /* 0x000fe40000011405 */
[----:B---3--:R-:W-:Y:S02]  /*13dc0*/  @!P3 LEA.HI.X R17, R6, R4, R11, 0x2, P1 ;  /* 0x000000040611b211 */ /* 0x008fe400008f140b */
[----:B------:R-:W-:Y:S02]  /*13dd0*/  ISETP.GE.AND P1, PT, R2, c[0x0][0x3c8], PT ;  /* 0x0000f20002007a0c */ /* 0x000fe40003f26270 */
[----:B------:R-:W-:Y:S02]  /*13de0*/  IADD3 R2, R194, 0x80, RZ ;  /* 0x00000080c2027810 */ /* 0x000fe40007ffe0ff */
[----:B------:R-:W-:Y:S02]  /*13df0*/  SHF.R.S32.HI R6, RZ, 0x1f, R7 ;  /* 0x0000001fff067819 */ /* 0x000fe40000011407 */
[----:B--2---:R-:W-:-:S02]  /*13e00*/  SHF.R.S32.HI R9, RZ, 0x1f, R234 ;  /* 0x0000001fff097819 */ /* 0x004fc400000114ea */
[----:B------:R-:W-:-:S04]  /*13e10*/  @!P4 LEA R8, P0, R234, R0, 0x2 ;  /* 0x00000000ea08c211 */ /* 0x000fc800078010ff */
[----:B------:R-:W-:Y:S02]  /*13e20*/  @!P4 LEA.HI.X R9, R234, R4, R9, 0x2, P0 ;  /* 0x00000004ea09c211 */ /* 0x000fe400000f1409 */
[----:B------:R-:W-:-:S03]  /*13e30*/  @!P2 LEA R12, P0, R5, R0, 0x2 ;  /* 0x00000000050ca211 */ /* 0x000fc600078010ff */
[----:B------:R1:W-:Y:S01]  /*13e40*/  @!P4 ST.E.64 [R8.64], R50 ;  /* 0x000000320800c985 */ /* 0x0003e2000c101b06 */
[----:B------:R-:W-:Y:S02]  /*13e50*/  @!P2 LEA.HI.X R13, R5, R4, R10, 0x2, P0 ;  /* 0x00000004050da211 */ /* 0x000fe400000f140a */
        /* <DEDUP_REMOVED lines=17> */
[-C--:B------:R-:W-:Y:S02]  /*13f70*/  @!P3 LEA R14, P1, R2, R0.reuse, 0x2 ;  /* 0x00000000020eb211 */ /* 0x080fe400078210ff */
[----:B------:R-:W-:Y:S02]  /*13f80*/  SHF.R.S32.HI R16, RZ, 0x1f, R5 ;  /* 0x0000001fff107819 */ /* 0x000fe40000011405 */
[----:B------:R-:W-:-:S02]  /*13f90*/  @!P6 LEA R12, P0, R5, R0, 0x2 ;  /* 0x00000000050ce211 */ /* 0x000fc400078010ff */
[-C--:B------:R-:W-:Y:S02]  /*13fa0*/  @!P3 LEA.HI.X R15, R2, R4.reuse, R13, 0x2, P1 ;  /* 0x00000004020fb211 */ /* 0x080fe400008f140d */
[C---:B------:R-:W-:Y:S02]  /*13fb0*/  IADD3 R7, R194.reuse, 0x98, RZ ;  /* 0x00000098c2077810 */ /* 0x040fe40007ffe0ff */
[----:B------:R-:W-:Y:S02]  /*13fc0*/  @!P6 LEA.HI.X R13, R5, R4, R16, 0x2, P0 ;  /* 0x00000004050de211 */ /* 0x000fe400000f1410 */
[----:B------:R-:W-:Y:S02]  /*13fd0*/  ISETP.GE.AND P3, PT, R7, c[0x0][0x3c8], PT ;  /* 0x0000f20007007a0c */ /* 0x000fe40003f66270 */
[C---:B------:R-:W-:Y:S02]  /*13fe0*/  IADD3 R5, R194.reuse, 0xa0, RZ ;  /* 0x000000a0c2057810 */ /* 0x040fe40007ffe0ff */
[----:B------:R-:W-:-:S02]  /*13ff0*/  IADD3 R3, R194, 0xa8, RZ ;  /* 0x000000a8c2037810 */ /* 0x000fc40007ffe0ff */
[----:B------:R-:W-:Y:S02]  /*14000*/  ISETP.GE.AND P2, PT, R5, c[0x0][0x3c8], PT ;  /* 0x0000f20005007a0c */ /* 0x000fe40003f46270 */
[----:B------:R-:W-:Y:S02]  /*14010*/  ISETP.GE.AND P1, PT, R3, c[0x0][0x3c8], PT ;  /* 0x0000f20003007a0c */ /* 0x000fe40003f26270 */
[----:B-1----:R-:W-:Y:S02]  /*14020*/  SHF.R.S32.HI R11, RZ, 0x1f, R6 ;  /* 0x0000001fff0b7819 */ /* 0x002fe40000011406 */
[C---:B------:R-:W-:Y:S02]  /*14030*/  @!P4 LEA R10, P0, R6.reuse, R0, 0x2 ;  /* 0x00000000060ac211 */ /* 0x040fe400078010ff */
[----:B--2---:R-:W-:Y:S02]  /*14040*/  SHF.R.S32.HI R9, RZ, 0x1f, R7 ;  /* 0x0000001fff097819 */ /* 0x004fe40000011407 */
[----:B------:R-:W-:-:S02]  /*14050*/  @!P4 LEA.HI.X R11, R6, R4, R11, 0x2, P0 ;  /* 0x00000004060bc211 */ /* 0x000fc400000f140b */
[----:B------:R-:W-:Y:S02]  /*14060*/  ISETP.GE.AND P0, PT, R2, c[0x0][0x3c8], PT ;  /* 0x0000f20002007a0c */ /* 0x000fe40003f06270 */
[C---:B------:R-:W-:Y:S02]  /*14070*/  @!P3 LEA R8, P5, R7.reuse, R0, 0x2 ;  /* 0x000000000708b211 */ /* 0x040fe400078a10ff */
[C---:B------:R-:W-:Y:S02]  /*14080*/  IADD3 R6, R194.reuse, 0xb0, RZ ;  /* 0x000000b0c2067810 */ /* 0x040fe40007ffe0ff */
[----:B------:R-:W-:Y:S02]  /*14090*/  @!P3 LEA.HI.X R9, R7, R4, R9, 0x2, P5 ;  /* 0x000000040709b211 */ /* 0x000fe400028f1409 */
[----:B------:R-:W-:Y:S02]  /*140a0*/  IADD3 R7, R194, 0xb8, RZ ;  /* 0x000000b8c2077810 */ /* 0x000fe40007ffe0ff */
[----:B------:R-:W-:-:S02]  /*140b0*/  ISETP.GE.AND P5, PT, R6, c[0x0][0x3c8], PT ;  /* 0x0000f20006007a0c */ /* 0x000fc40003fa6270 */
        /* <DEDUP_REMOVED lines=19> */
[----:B------:R-:W-:Y:S02]  /*141f0*/  @!P0 LEA R8, P3, R7, R0, 0x2 ;  /* 0x0000000007088211 */ /* 0x000fe400078610ff */
        /* <DEDUP_REMOVED lines=53> */
.L_x_2818:
        /* <DEDUP_REMOVED lines=19> */
.L_x_2839:
        /* <DEDUP_REMOVED lines=54> */
.L_x_2841:
[----:B------:R-:W-:Y:S05]  /*149e0*/  BSYNC B0 ;  /* 0x0000000000007941 */ /* 0x000fea0003800000 */
.L_x_2840:
[----:B------:R-:W-:-:S13]  /*149f0*/  ISETP.GT.AND P0, PT, R18, 0x1, PT ;  /* 0x000000011200780c */ /* 0x000fda0003f04270 */
[----:B------:R-:W-:Y:S05]  /*14a00*/  @P0 BRA `(.L_x_2833) ;  /* 0x0000087000000947 */ /* 0x000fea0003800000 */
[----:B------:R-:W-:Y:S01]  /*14a10*/  MOV R2, c[0x0][0x4e8] ;  /* 0x00013a0000027a02 */ /* 0x000fe20000000f00 */
[----:B-1----:R-:W-:Y:S01]  /*14a20*/  IMAD R0, R17, c[0x0][0x3a0], RZ ;  /* 0x0000e80011007a24 */ /* 0x002fe200078e02ff */
[-C--:B------:R-:W-:Y:S01]  /*14a30*/  LEA R4, R219, R193.reuse, 0x5 ;  /* 0x000000c1db047211 */ /* 0x080fe200078e28ff */
        /* <DEDUP_REMOVED lines=31> */
.L_x_2893:
[----:B------:R-:W-:Y:S05]  /*14c30*/  BRA.DIV ~URZ, `(.L_x_2843) ;  /* 0x00001f327f007947 */ /* 0x000fea000b800000 */
[----:B------:R3:W4:Y:S02]  /*14c40*/  SHFL.IDX PT, R0, R16, RZ, 0x181f ;  /* 0x00181fff10007589 */ /* 0x00072400000e0000 */
.L_x_2894:
        /* <DEDUP_REMOVED lines=27> */
.L_x_2845:
[----:B------:R-:W-:Y:S05]  /*14e00*/  BSYNC B0 ;  /* 0x0000000000007941 */ /* 0x000fea0003800000 */
.L_x_2844:
[----:B------:R-:W-:Y:S05]  /*14e10*/  BRA.DIV ~URZ, `(.L_x_2846) ;  /* 0x00001db27f007947 */ /* 0x000fea000b800000 */
[----:B--2---:R2:W1:Y:S04]  /*14e20*/  SHFL.IDX PT, R12, R13, 0x1, 0x181f ;  /* 0x00381f000d0c7f89 */ /* 0x00446800000e0000 */
[----:B----4-:R2:W4:Y:S02]  /*14e30*/  SHFL.IDX PT, R0, R16, 0x1, 0x181f ;  /* 0x00381f0010007f89 */ /* 0x01052400000e0000 */
.L_x_2895:
        /* <DEDUP_REMOVED lines=20> */
.L_x_2848:
[----:B------:R-:W-:Y:S05]  /*14f80*/  BSYNC B0 ;  /* 0x0000000000007941 */ /* 0x000fea0003800000 */
.L_x_2847:
[----:B------:R-:W-:Y:S05]  /*14f90*/  BRA.DIV ~URZ, `(.L_x_2849) ;  /* 0x00001cf27f007947 */ /* 0x000fea000b800000 */
[----:B-1----:R1:W2:Y:S02]  /*14fa0*/  SHFL.IDX PT, R12, R13, 0x2, 0x181f ;  /* 0x00581f000d0c7f89 */ /* 0x0022a400000e0000 */
.L_x_2896:
[----:B------:R-:W-:Y:S05]  /*14fb0*/  BRA.DIV ~URZ, `(.L_x_2850) ;  /* 0x00001d427f007947 */ /* 0x000fea000b800000 */
[----:B----4-:R4:W1:Y:S02]  /*14fc0*/  SHFL.IDX PT, R0, R16, 0x2, 0x181f ;  /* 0x00581f0010007f89 */ /* 0x01086400000e0000 */
.L_x_2897:
        /* <DEDUP_REMOVED lines=20> */
.L_x_2852:
[----:B------:R-:W-:Y:S05]  /*15110*/  BSYNC B0 ;  /* 0x0000000000007941 */ /* 0x000fea0003800000 */
.L_x_2851:
[----:B------:R-:W-:Y:S05]  /*15120*/  BRA.DIV ~URZ, `(.L_x_2853) ;  /* 0x00001c327f007947 */ /* 0x000fea000b800000 */
[----:B--2---:R2:W3:Y:S04]  /*15130*/  SHFL.IDX PT, R12, R13, 0x3, 0x181f ;  /* 0x00781f000d0c7f89 */ /* 0x0044e800000e0000 */
[----:B-1----:R2:W1:Y:S02]  /*15140*/  SHFL.IDX PT, R0, R16, 0x3, 0x181f ;  /* 0x00781f0010007f89 */ /* 0x00246400000e0000 */
.L_x_2898:
        /* <DEDUP_REMOVED lines=19> */
.L_x_2833:
[----:B------:R-:W-:Y:S05]  /*15280*/  BSYNC B1 ;  /* 0x0000000000017941 */ /* 0x000fea0003800000 */
.L_x_2817:
        /* <DEDUP_REMOVED lines=13> */
.L_x_2899:
[----:B------:R-:W-:Y:S05]  /*15360*/  BRA.DIV ~URZ, `(.L_x_2856) ;  /* 0x00001b227f007947 */ /* 0x000fea000b800000 */
[----:B------:R2:W4:Y:S02]  /*15370*/  SHFL.IDX PT, R8, R21, 0x1, 0x1f ;  /* 0x00201f0015087f89 */ /* 0x00052400000e0000 */
.L_x_2900:
        /* <DEDUP_REMOVED lines=18> */
.L_x_2901:
        /* <DEDUP_REMOVED lines=16> */
.L_x_2902:
[----:B---3--:R-:W-:Y:S01]  /*155a0*/  IMAD R0, R0, c[0x0][0x538], RZ ;  /* 0x00014e0000007a24 */ /* 0x008fe200078e02ff */
[----:B------:R-:W-:Y:S04]  /*155b0*/  BSSY B1, `(.L_x_2859) ;  /* 0x000007d000017945 */ /* 0x000fe80003800000 */
[----:B----4-:R-:W-:-:S04]  /*155c0*/  IADD3 R8, R0, R8, RZ ;  /* 0x0000000800087210 */ /* 0x010fc80007ffe0ff */
[----:B------:R-:W-:-:S13]  /*155d0*/  ISETP.GT.AND P0, PT, R8, R9, PT ;  /* 0x000000090800720c */ /* 0x000fda0003f04270 */
[----:B------:R-:W-:Y:S05]  /*155e0*/  @P0 BRA `(.L_x_2860) ;  /* 0x0000024000000947 */ /* 0x000fea0003800000 */
.L_x_2864:
        /* <DEDUP_REMOVED lines=16> */
.L_x_2903:
        /* <DEDUP_REMOVED lines=16> */
.L_x_2904:
[----:B---3--:R-:W-:-:S05]  /*157f0*/  IMAD R0, R0, c[0x0][0x538], RZ ;  /* 0x00014e0000007a24 */ /* 0x008fca00078e02ff */
[----:B------:R-:W-:-:S04]  /*15800*/  IADD3 R8, R0, R8, RZ ;  /* 0x0000000800087210 */ /* 0x000fc80007ffe0ff */
[----:B------:R-:W-:-:S13]  /*15810*/  ISETP.GT.AND P0, PT, R8, R9, PT ;  /* 0x000000090800720c */ /* 0x000fda0003f04270 */
[----:B-12---:R-:W-:Y:S05]  /*15820*/  @!P0 BRA `(.L_x_2864) ;  /* 0xfffffdc000008947 */ /* 0x006fea000383ffff */
.L_x_2860:
[----:B------:R-:W-:-:S05]  /*15830*/  IADD3 R10, -R0, R8, RZ ;  /* 0x00000008000a7210 */ /* 0x000fca0007ffe1ff */
[----:B------:R-:W-:-:S05]  /*15840*/  IMAD R0, R4, c[0x0][0x538], R10 ;  /* 0x00014e0004007a24 */ /* 0x000fca00078e020a */
[----:B------:R-:W-:Y:S01]  /*15850*/  ISETP.GT.AND P0, PT, R0, R9, PT ;  /* 0x000000090000720c */ /* 0x000fe20003f04270 */
[----:B------:R-:W-:-:S12]  /*15860*/  BRA.DIV ~URZ, `(.L_x_2865) ;  /* 0x00001a627f007947 */ /* 0x000fd8000b800000 */
[----:B------:R-:W-:-:S04]  /*15870*/  VOTE.ANY R8, PT, !P0 ;  /* 0x0000000000087806 */ /* 0x000fc800040e0100 */
.L_x_2905:
[----:B------:R3:W4:Y:S01]  /*15880*/  POPC R11, R8 ;  /* 0x00000008000b7309 */ /* 0x0007220000000000 */
[----:B------:R-:W-:Y:S05]  /*15890*/  BRA.DIV ~URZ, `(.L_x_2866) ;  /* 0x00001a827f007947 */ /* 0x000fea000b800000 */
[----:B----4-:R4:W1:Y:S04]  /*158a0*/  SHFL.IDX PT, R6, R6, R11, 0x1f ;  /* 0x00001f0b06067589 */ /* 0x01086800000e0000 */
[----:B------:R4:W2:Y:S02]  /*158b0*/  SHFL.IDX PT, R7, R7, R11, 0x1f ;  /* 0x00001f0b07077589 */ /* 0x0008a400000e0000 */
.L_x_2906:
[----:B------:R-:W-:Y:S01]  /*158c0*/  ISETP.NE.AND P0, PT, R8, RZ, PT ;  /* 0x000000ff0800720c */ /* 0x000fe20003f05270 */
[----:B------:R-:W-:-:S12]  /*158d0*/  BSSY B0, `(.L_x_2867) ;  /* 0x0000005000007945 */ /* 0x000fd80003800000 */
[----:B------:R-:W-:Y:S05]  /*158e0*/  @!P0 BRA `(.L_x_2868) ;  /* 0x0000003000008947 */ /* 0x000fea0003800000 */
[----:B------:R-:W-:Y:S01]  /*158f0*/  IADD3 R3, R11, -0x1, RZ ;  /* 0xffffffff0b037810 */ /* 0x000fe20007ffe0ff */
[----:B------:R-:W-:Y:S05]  /*15900*/  BRA.DIV ~URZ, `(.L_x_2869) ;  /* 0x00001ae27f007947 */ /* 0x000fea000b800000 */
[----:B------:R3:W4:Y:S02]  /*15910*/  SHFL.IDX PT, R12, R4, R3, 0x1f ;  /* 0x00001f03040c7589 */ /* 0x00072400000e0000 */
.L_x_2868:
[----:B------:R-:W-:Y:S05]  /*15920*/  BSYNC B0 ;  /* 0x0000000000007941 */ /* 0x000fea0003800000 */
.L_x_2867:
        /* <DEDUP_REMOVED lines=65> */
.L_x_2861:
[----:B------:R-:W-:Y:S01]  /*15d40*/  IMAD.MOV.U32 R212, RZ, RZ, R9 ;  /* 0x000000ffffd47224 */ /* 0x000fe200078e0009 */
[----:B------:R-:W-:Y:S01]  /*15d50*/  MOV R214, RZ ;  /* 0x000000ff00d67202 */ /* 0x000fe20000000f00 */
[----:B------:R-:W-:Y:S01]  /*15d60*/  IMAD.MOV.U32 R213, RZ, RZ, RZ ;  /* 0x000000ffffd57224 */ /* 0x000fe200078e00ff */
[----:B------:R-:W-:Y:S02]  /*15d70*/  MOV R215, c[0x0][0x53c] ;  /* 0x00014f0000d77a02 */ /* 0x000fe40000000f00 */
.L_x_2870:
[----:B------:R-:W-:Y:S05]  /*15d80*/  BSYNC B1 ;  /* 0x0000000000017941 */ /* 0x000fea0003800000 */
.L_x_2859:
[----:B------:R-:W-:Y:S01]  /*15d90*/  WARPSYNC 0xffffffff ;  /* 0xffffffff00007948 */ /* 0x000fe20003800000 */
[----:B------:R-:W-:Y:S01]  /*15da0*/  BAR.SYNC.DEFER_BLOCKING 0x4, 0x100 ;  /* 0x0104000000007b1d */ /* 0x000fe20000010000 */
[----:B------:R-:W-:-:S13]  /*15db0*/  ISETP.NE.AND P0, PT, R13, RZ, PT ;  /* 0x000000ff0d00720c */ /* 0x000fda0003f05270 */
[----:B------:R3:W-:Y:S04]  /*15dc0*/  @!P0 STS.128 [0x20080], R212 ;  /* 0x020080d4ff008388 */ /* 0x0007e80000000c00 */
[----:B------:R-:W-:Y:S06]  /*15dd0*/  BAR.ARV 0x5, 0x100 ;  /* 0x0144000000007b1d */ /* 0x000fec0000002000 */
.L_x_2854:
[----:B-1----:R-:W-:-:S13]  /*15de0*/  ISETP.GE.AND P0, PT, R215, c[0x0][0x53c], PT ;  /* 0x00014f00d7007a0c */ /* 0x002fda0003f06270 */
[----:B--23--:R-:W-:Y:S01]  /*15df0*/  @P0 CALL.REL.NOINC `(.L_x_2871) ;  /* 0x0000001000000944 */ /* 0x00cfe20003c00000 */
[----:B------:R-:W-:Y:S05]  /*15e00*/  BRA `(.L_x_2872) ;  /* 0xfffeb6f000007947 */ /* 0x000fea000383ffff */
.L_x_2871:
[----:B------:R-:W-:Y:S05]  /*15e10*/  EXIT ;  /* 0x000000000000794d */ /* 0x000fea0003800000 */
.L_x_2709:
[----:B------:R-:W-:Y:S01]  /*15e20*/  IMAD.MOV.U32 R0, RZ, RZ, R5 ;  /* 0x000000ffff007224 */ /* 0x000fe200078e0005 */
[----:B------:R-:W-:Y:S02]  /*15e30*/  MOV R2, 0x1 ;  /* 0x0000000100027802 */ /* 0x000fe40000000f00 */
[----:B------:R-:W-:Y:S02]  /*15e40*/  MOV R3, 0x15e60 ;  /* 0x00015e6000037802 */ /* 0x000fe40000000f00 */
[----:B--2---:R-:W-:Y:S05]  /*15e50*/  CALL.REL.NOINC `($__internal_58_$__cuda_sm70_shflsync_up_p) ;  /* 0x0000169000007944 */ /* 0x004fea0003c00000 */
[----:B------:R-:W-:Y:S01]  /*15e60*/  MOV R0, R4 ;  /* 0x0000000400007202 */ /* 0x000fe20000000f00 */
[----:B------:R-:W-:Y:S05]  /*15e70*/  BRA `(.L_x_2873) ;  /* 0xfffea5d000007947 */ /* 0x000fea000383ffff */
.L_x_2710:
[----:B------:R-:W-:Y:S01]  /*15e80*/  IMAD.MOV.U32 R0, RZ, RZ, R5 ;  /* 0x000000ffff007224 */ /* 0x000fe200078e0005 */
[----:B------:R-:W-:Y:S02]  /*15e90*/  MOV R2, 0x2 ;  /* 0x0000000200027802 */ /* 0x000fe40000000f00 */
[----:B------:R-:W-:Y:S02]  /*15ea0*/  MOV R3, 0x15ec0 ;  /* 0x00015ec000037802 */ /* 0x000fe40000000f00 */
[----:B--2---:R-:W-:Y:S05]  /*15eb0*/  CALL.REL.NOINC `($__internal_58_$__cuda_sm70_shflsync_up_p) ;  /* 0x0000163000007944 */ /* 0x004fea0003c00000 */
[----:B------:R-:W-:Y:S01]  /*15ec0*/  SEL R0, R4, RZ, P4 ;  /* 0x000000ff04007207 */ /* 0x000fe20002000000 */
[----:B------:R-:W-:Y:S01]  /*15ed0*/  IMAD.MOV.U32 R2, RZ, RZ, 0x4 ;  /* 0x00000004ff027424 */ /* 0x000fe200078e00ff */
[----:B------:R-:W-:-:S03]  /*15ee0*/  MOV R3, 0x15f10 ;  /* 0x00015f1000037802 */ /* 0x000fc60000000f00 */
[----:B------:R-:W-:Y:S02]  /*15ef0*/  IMAD.IADD R0, R5, 0x1, R0 ;  /* 0x0000000105007824 */ /* 0x000fe400078e0200 */
[----:B------:R-:W-:Y:S05]  /*15f00*/  CALL.REL.NOINC `($__internal_58_$__cuda_sm70_shflsync_up_p) ;  /* 0x000015e000007944 */ /* 0x000fea0003c00000 */
        /* <DEDUP_REMOVED lines=13> */
[----:B------:R-:W-:Y:S01]  /*15fe0*/  IMAD.IADD R4, R0, 0x1, R4 ;  /* 0x0000000100047824 */ /* 0x000fe200078e0204 */
[----:B------:R-:W-:-:S03]  /*15ff0*/  MOV R0, 0x1f ;  /* 0x0000001f00007802 */ /* 0x000fc60000000f00 */
[----:B------:R-:W-:Y:S02]  /*16000*/  IMAD.MOV.U32 R5, RZ, RZ, R4 ;  /* 0x000000ffff057224 */ /* 0x000fe400078e0004 */
[----:B------:R-:W-:Y:S05]  /*16010*/  CALL.REL.NOINC `($__internal_57_$__cuda_sm70_shflsync_idx_p) ;  /* 0x0000148000007944 */ /* 0x000fea0003c00000 */
[----:B------:R-:W-:Y:S05]  /*16020*/  BRA `(.L_x_2874) ;  /* 0xfffea52000007947 */ /* 0x000fea000383ffff */
.L_x_2712:
[----:B------:R-:W-:Y:S02]  /*16030*/  SEL R0, RZ, 0x1, P0 ;  /* 0x00000001ff007807 */ /* 0x000fe40000000000 */
[----:B------:R-:W-:Y:S02]  /*16040*/  MOV R2, 0x16060 ;  /* 0x0001606000027802 */ /* 0x000fe40000000f00 */
[----:B------:R-:W-:Y:S05]  /*16050*/  CALL.REL.NOINC `($__internal_59_$__cuda_sm70_votesync_ballot) ;  /* 0x0000150000007944 */ /* 0x000fea0003c00000 */
[----:B------:R-:W-:Y:S01]  /*16060*/  MOV R6, R0 ;  /* 0x0000000000067202 */ /* 0x000fe20000000f00 */
[----:B------:R-:W-:Y:S05]  /*16070*/  BRA `(.L_x_2875) ;  /* 0xfffea56000007947 */ /* 0x000fea000383ffff */
.L_x_2713:
[----:B------:R-:W-:Y:S01]  /*16080*/  IMAD.MOV.U32 R5, RZ, RZ, R8 ;  /* 0x000000ffff057224 */ /* 0x000fe200078e0008 */
[----:B--2---:R-:W-:Y:S01]  /*16090*/  MOV R3, R215 ;  /* 0x000000d700037202 */ /* 0x004fe20000000f00 */
[----:B------:R-:W-:Y:S01]  /*160a0*/  IMAD.MOV.U32 R0, RZ, RZ, 0x1f ;  /* 0x0000001fff007424 */ /* 0x000fe200078e00ff */
[----:B------:R-:W-:Y:S02]  /*160b0*/  MOV R2, 0x160d0 ;  /* 0x000160d000027802 */ /* 0x000fe40000000f00 */
[----:B-1----:R-:W-:Y:S05]  /*160c0*/  CALL.REL.NOINC `($__internal_57_$__cuda_sm70_shflsync_idx_p) ;  /* 0x000013d000007944 */ /* 0x002fea0003c00000 */
[----:B------:R-:W-:Y:S01]  /*160d0*/  IMAD.MOV.U32 R11, RZ, RZ, R0 ;  /* 0x000000ffff0b7224 */ /* 0x000fe200078e0000 */
[----:B------:R-:W-:Y:S01]  /*160e0*/  MOV R5, R7 ;  /* 0x0000000700057202 */ /* 0x000fe20000000f00 */
[----:B------:R-:W-:Y:S01]  /*160f0*/  IMAD.MOV.U32 R7, RZ, RZ, RZ ;  /* 0x000000ffff077224 */ /* 0x000fe200078e00ff */
[----:B------:R-:W-:Y:S01]  /*16100*/  MOV R3, R215 ;  /* 0x000000d700037202 */ /* 0x000fe20000000f00 */
[----:B------:R-:W-:Y:S01]  /*16110*/  IMAD.MOV.U32 R0, RZ, RZ, 0x1f ;  /* 0x0000001fff007424 */ /* 0x000fe200078e00ff */
[----:B------:R-:W-:-:S02]  /*16120*/  MOV R2, 0x16140 ;  /* 0x0001614000027802 */ /* 0x000fc40000000f00 */
[----:B------:R-:W-:Y:S05]  /*16130*/  CALL.REL.NOINC `($__internal_57_$__cuda_sm70_shflsync_idx_p) ;  /* 0x0000136000007944 */ /* 0x000fea0003c00000 */
[----:B------:R-:W-:Y:S01]  /*16140*/  MOV R10, R0 ;  /* 0x00000000000a7202 */ /* 0x000fe20000000f00 */
[----:B------:R-:W-:Y:S05]  /*16150*/  BRA `(.L_x_2876) ;  /* 0xfffea4d000007947 */ /* 0x000fea000383ffff */
.L_x_2716:
[----:B------:R-:W-:Y:S01]  /*16160*/  IMAD.MOV.U32 R5, RZ, RZ, R4 ;  /* 0x000000ffff057224 */ /* 0x000fe200078e0004 */
[----:B------:R-:W-:-:S02]  /*16170*/  MOV R0, 0x1f ;  /* 0x0000001f00007802 */ /* 0x000fc40000000f00 */
[----:B------:R-:W-:Y:S02]  /*16180*/  MOV R2, 0x161a0 ;  /* 0x000161a000027802 */ /* 0x000fe40000000f00 */
[----:B-1----:R-:W-:Y:S05]  /*16190*/  CALL.REL.NOINC `($__internal_57_$__cuda_sm70_shflsync_idx_p) ;  /* 0x0000130000007944 */ /* 0x002fea0003c00000 */
[----:B------:R-:W-:Y:S01]  /*161a0*/  MOV R7, R0 ;  /* 0x0000000000077202 */ /* 0x000fe20000000f00 */
[----:B------:R-:W-:Y:S05]  /*161b0*/  BRA `(.L_x_2715) ;  /* 0xfffea4d000007947 */ /* 0x000fea000383ffff */
.L_x_2746:
[----:B------:R-:W-:Y:S01]  /*161c0*/  IMAD.MOV.U32 R5, RZ, RZ, R19 ;  /* 0x000000ffff057224 */ /* 0x000fe200078e0013 */
[----:B------:R-:W-:Y:S01]  /*161d0*/  MOV R3, RZ ;  /* 0x000000ff00037202 */ /* 0x000fe20000000f00 */
[----:B------:R-:W-:Y:S01]  /*161e0*/  IMAD.MOV.U32 R0, RZ, RZ, 0x181f ;  /* 0x0000181fff007424 */ /* 0x000fe200078e00ff */
[----:B------:R-:W-:Y:S02]  /*161f0*/  MOV R2, 0x16210 ;  /* 0x0001621000027802 */ /* 0x000fe40000000f00 */
[----:B-----5:R-:W-:Y:S05]  /*16200*/  CALL.REL.NOINC `($__internal_57_$__cuda_sm70_shflsync_idx_p) ;  /* 0x0000129000007944 */ /* 0x020fea0003c00000 */
[----:B------:R-:W-:Y:S01]  /*16210*/  MOV R4, R0 ;  /* 0x0000000000047202 */ /* 0x000fe20000000f00 */
[----:B------:R-:W-:Y:S05]  /*16220*/  BRA `(.L_x_2877) ;  /* 0xffff00d000007947 */ /* 0x000fea000383ffff */
.L_x_2747:
[----:B------:R-:W-:Y:S01]  /*16230*/  IMAD.MOV.U32 R5, RZ, RZ, R21 ;  /* 0x000000ffff057224 */ /* 0x000fe200078e0015 */
[----:B------:R-:W-:Y:S01]  /*16240*/  MOV R3, RZ ;  /* 0x000000ff00037202 */ /* 0x000fe20000000f00 */
[----:B------:R-:W-:Y:S01]  /*16250*/  IMAD.MOV.U32 R0, RZ, RZ, 0x181f ;  /* 0x0000181fff007424 */ /* 0x000fe200078e00ff */
[----:B------:R-:W-:Y:S02]  /*16260*/  MOV R2, 0x16280 ;  /* 0x0001628000027802 */ /* 0x000fe40000000f00 */
[----:B-12--5:R-:W-:Y:S05]  /*16270*/  CALL.REL.NOINC `($__internal_57_$__cuda_sm70_shflsync_idx_p) ;  /* 0x0000122000007944 */ /* 0x026fea0003c00000 */
[----:B------:R-:W-:Y:S05]  /*16280*/  BRA `(.L_x_2878) ;  /* 0xffff009000007947 */ /* 0x000fea000383ffff */
.L_x_2750:
[----:B------:R-:W-:Y:S01]  /*16290*/  IMAD.MOV.U32 R5, RZ, RZ, R19 ;  /* 0x000000ffff057224 */ /* 0x000fe200078e0013 */
[----:B--2---:R-:W-:Y:S01]  /*162a0*/  MOV R3, 0x1 ;  /* 0x0000000100037802 */ /* 0x004fe20000000f00 */
[----:B----4-:R-:W-:Y:S01]  /*162b0*/  IMAD.MOV.U32 R0, RZ, RZ, 0x181f ;  /* 0x0000181fff007424 */ /* 0x010fe200078e00ff */
[----:B------:R-:W-:-:S02]  /*162c0*/  MOV R2, 0x162e0 ;  /* 0x000162e000027802 */ /* 0x000fc40000000f00 */
[----:B-1-3-5:R-:W-:Y:S05]  /*162d0*/  CALL.REL.NOINC `($__internal_57_$__cuda_sm70_shflsync_idx_p) ;  /* 0x000011c000007944 */ /* 0x02afea0003c00000 */
[----:B------:R-:W-:Y:S01]  /*162e0*/  IMAD.MOV.U32 R6, RZ, RZ, R0 ;  /* 0x000000ffff067224 */ /* 0x000fe200078e0000 */
[----:B------:R-:W-:Y:S01]  /*162f0*/  MOV R3, 0x1 ;  /* 0x0000000100037802 */ /* 0x000fe20000000f00 */
[----:B------:R-:W-:Y:S01]  /*16300*/  IMAD.MOV.U32 R5, RZ, RZ, R21 ;  /* 0x000000ffff057224 */ /* 0x000fe200078e0015 */
[----:B------:R-:W-:-:S02]  /*16310*/  MOV R0, 0x181f ;  /* 0x0000181f00007802 */ /* 0x000fc40000000f00 */
[----:B------:R-:W-:Y:S02]  /*16320*/  MOV R2, 0x16340 ;  /* 0x0001634000027802 */ /* 0x000fe40000000f00 */
[----:B------:R-:W-:Y:S05]  /*16330*/  CALL.REL.NOINC `($__internal_57_$__cuda_sm70_shflsync_idx_p) ;  /* 0x0000116000007944 */ /* 0x000fea0003c00000 */
[----:B------:R-:W-:Y:S05]  /*16340*/  BRA `(.L_x_2879) ;  /* 0xffff01a000007947 */ /* 0x000fea000383ffff */
.L_x_2753:
[----:B------:R-:W-:Y:S01]  /*16350*/  IMAD.MOV.U32 R5, RZ, RZ, R19 ;  /* 0x000000ffff057224 */ /* 0x000fe200078e0013 */
[----:B-1----:R-:W-:Y:S01]  /*16360*/  MOV R3, 0x2 ;  /* 0x0000000200037802 */ /* 0x002fe20000000f00 */
[----:B----4-:R-:W-:Y:S01]  /*16370*/  IMAD.MOV.U32 R0, RZ, RZ, 0x181f ;  /* 0x0000181fff007424 */ /* 0x010fe200078e00ff */
[----:B------:R-:W-:Y:S02]  /*16380*/  MOV R2, 0x163a0 ;  /* 0x000163a000027802 */ /* 0x000fe40000000f00 */
[----:B--23-5:R-:W-:Y:S05]  /*16390*/  CALL.REL.NOINC `($__internal_57_$__cuda_sm70_shflsync_idx_p) ;  /* 0x0000110000007944 */ /* 0x02cfea0003c00000 */
[----:B------:R-:W-:Y:S01]  /*163a0*/  MOV R6, R0 ;  /* 0x0000000000067202 */ /* 0x000fe20000000f00 */
[----:B------:R-:W-:Y:S05]  /*163b0*/  BRA `(.L_x_2880) ;  /* 0xffff02b000007947 */ /* 0x000fea000383ffff */
.L_x_2754:
[----:B------:R-:W-:Y:S01]  /*163c0*/  IMAD.MOV.U32 R5, RZ, RZ, R21 ;  /* 0x000000ffff057224 */ /* 0x000fe200078e0015 */
[----:B------:R-:W-:Y:S01]  /*163d0*/  MOV R3, 0x2 ;  /* 0x0000000200037802 */ /* 0x000fe20000000f00 */
[----:B----4-:R-:W-:Y:S01]  /*163e0*/  IMAD.MOV.U32 R0, RZ, RZ, 0x181f ;  /* 0x0000181fff007424 */ /* 0x010fe200078e00ff */
[----:B------:R-:W-:Y:S02]  /*163f0*/  MOV R2, 0x16410 ;  /* 0x0001641000027802 */ /* 0x000fe40000000f00 */
[----:B-123-5:R-:W-:Y:S05]  /*16400*/  CALL.REL.NOINC `($__internal_57_$__cuda_sm70_shflsync_idx_p) ;  /* 0x0000109000007944 */ /* 0x02efea0003c00000 */
[----:B------:R-:W-:Y:S05]  /*16410*/  BRA `(.L_x_2881) ;  /* 0xffff027000007947 */ /* 0x000fea000383ffff */
.L_x_2757:
[----:B------:R-:W-:Y:S01]  /*16420*/  IMAD.MOV.U32 R5, RZ, RZ, R19 ;  /* 0x000000ffff057224 */ /* 0x000fe200078e0013 */
[----:B-1----:R-:W-:Y:S01]  /*16430*/  MOV R3, 0x3 ;  /* 0x0000000300037802 */ /* 0x002fe20000000f00 */
[----:B------:R-:W-:Y:S01]  /*16440*/  IMAD.MOV.U32 R0, RZ, RZ, 0x181f ;  /* 0x0000181fff007424 */ /* 0x000fe200078e00ff */
[----:B------:R-:W-:-:S02]  /*16450*/  MOV R2, 0x16470 ;  /* 0x0001647000027802 */ /* 0x000fc40000000f00 */
[----:B--2345:R-:W-:Y:S05]  /*16460*/  CALL.REL.NOINC `($__internal_57_$__cuda_sm70_shflsync_idx_p) ;  /* 0x0000103000007944 */ /* 0x03cfea0003c00000 */
[----:B------:R-:W-:Y:S01]  /*16470*/  IMAD.MOV.U32 R6, RZ, RZ, R0 ;  /* 0x000000ffff067224 */ /* 0x000fe200078e0000 */
[----:B------:R-:W-:Y:S01]  /*16480*/  MOV R3, 0x3 ;  /* 0x0000000300037802 */ /* 0x000fe20000000f00 */
[----:B------:R-:W-:Y:S01]  /*16490*/  IMAD.MOV.U32 R5, RZ, RZ, R21 ;  /* 0x000000ffff057224 */ /* 0x000fe200078e0015 */
[----:B------:R-:W-:-:S02]  /*164a0*/  MOV R0, 0x181f ;  /* 0x0000181f00007802 */ /* 0x000fc40000000f00 */
[----:B------:R-:W-:Y:S02]  /*164b0*/  MOV R2, 0x164d0 ;  /* 0x000164d000027802 */ /* 0x000fe40000000f00 */
[----:B------:R-:W-:Y:S05]  /*164c0*/  CALL.REL.NOINC `($__internal_57_$__cuda_sm70_shflsync_idx_p) ;  /* 0x00000fd000007944 */ /* 0x000fea0003c00000 */
[----:B------:R-:W-:Y:S05]  /*164d0*/  BRA `(.L_x_2882) ;  /* 0xffff032000007947 */ /* 0x000fea000383ffff */
.L_x_2814:
[----:B------:R-:W-:Y:S01]  /*164e0*/  IMAD.MOV.U32 R2, RZ, RZ, R190 ;  /* 0x000000ffff027224 */ /* 0x000fe200078e00be */
[----:B------:R-:W-:Y:S01]  /*164f0*/  MOV R7, 0x1f ;  /* 0x0000001f00077802 */ /* 0x000fe20000000f00 */
[----:B------:R-:W-:Y:S01]  /*16500*/  IMAD.MOV.U32 R5, RZ, RZ, 0x2 ;  /* 0x00000002ff057424 */ /* 0x000fe200078e00ff */
[----:B------:R-:W-:Y:S02]  /*16510*/  MOV R6, 0xffffffff ;  /* 0xffffffff00067802 */ /* 0x000fe40000000f00 */
[----:B------:R-:W-:Y:S02]  /*16520*/  MOV R3, 0x16540 ;  /* 0x0001654000037802 */ /* 0x000fe40000000f00 */
[----:B------:R-:W-:Y:S05]  /*16530*/  CALL.REL.NOINC `($__internal_56_$__cuda_sm70_shflsync_bfly_p) ;  /* 0x00000f1000007944 */ /* 0x000fea0003c00000 */
[----:B------:R-:W-:Y:S01]  /*16540*/  FADD.FTZ R0, R190, R5 ;  /* 0x00000005be007221 */ /* 0x000fe20000010000 */
[----:B------:R-:W-:Y:S02]  /*16550*/  MOV R5, 0x1 ;  /* 0x0000000100057802 */ /* 0x000fe40000000f00 */
[----:B------:R-:W-:Y:S02]  /*16560*/  MOV R3, 0x16590 ;  /* 0x0001659000037802 */ /* 0x000fe40000000f00 */
[----:B------:R-:W-:-:S02]  /*16570*/  MOV R2, R0 ;  /* 0x0000000000027202 */ /* 0x000fc40000000f00 */
[----:B------:R-:W-:Y:S05]  /*16580*/  CALL.REL.NOINC `($__internal_56_$__cuda_sm70_shflsync_bfly_p) ;  /* 0x00000ec000007944 */ /* 0x000fea0003c00000 */
[----:B------:R-:W-:Y:S01]  /*16590*/  FADD.FTZ R0, R0, R5 ;  /* 0x0000000500007221 */ /* 0x000fe20000010000 */
[----:B------:R-:W-:-:S02]  /*165a0*/  MOV R2, R189 ;  /* 0x000000bd00027202 */ /* 0x000fc40000000f00 */
[----:B------:R-:W-:Y:S02]  /*165b0*/  MOV R5, 0x2 ;  /* 0x0000000200057802 */ /* 0x000fe40000000f00 */
[----:B------:R-:W-:Y:S02]  /*165c0*/  MOV R3, 0x165e0 ;  /* 0x000165e000037802 */ /* 0x000fe40000000f00 */
[----:B------:R-:W-:Y:S05]  /*165d0*/  CALL.REL.NOINC `($__internal_56_$__cuda_sm70_shflsync_bfly_p) ;  /* 0x00000e7000007944 */ /* 0x000fea0003c00000 */
[----:B------:R-:W-:Y:S01]  /*165e0*/  FADD.FTZ R4, R189, R5 ;  /* 0x00000005bd047221 */ /* 0x000fe20000010000 */
[----:B------:R-:W-:Y:S02]  /*165f0*/  MOV R5, 0x1 ;  /* 0x0000000100057802 */ /* 0x000fe40000000f00 */
[----:B------:R-:W-:Y:S02]  /*16600*/  MOV R3, 0x16630 ;  /* 0x0001663000037802 */ /* 0x000fe40000000f00 */
[----:B------:R-:W-:Y:S02]  /*16610*/  MOV R2, R4 ;  /* 0x0000000400027202 */ /* 0x000fe40000000f00 */
[----:B------:R-:W-:Y:S05]  /*16620*/  CALL.REL.NOINC `($__internal_56_$__cuda_sm70_shflsync_bfly_p) ;  /* 0x00000e2000007944 */ /* 0x000fea0003c00000 */
[----:B------:R-:W-:Y:S01]  /*16630*/  MOV R3, R5 ;  /* 0x0000000500037202 */ /* 0x000fe20000000f00 */
[----:B------:R-:W-:Y:S05]  /*16640*/  BRA `(.L_x_2883) ;  /* 0xffffa36000007947 */ /* 0x000fea000383ffff */
.L_x_2821:
[----:B--234-:R-:W-:Y:S01]  /*16650*/  IMAD.MOV.U32 R5, RZ, RZ, R15 ;  /* 0x000000ffff057224 */ /* 0x01cfe200078e000f */
[----:B------:R-:W-:Y:S01]  /*16660*/  MOV R3, RZ ;  /* 0x000000ff00037202 */ /* 0x000fe20000000f00 */
[----:B------:R-:W-:Y:S01]  /*16670*/  IMAD.MOV.U32 R0, RZ, RZ, 0x181f ;  /* 0x0000181fff007424 */ /* 0x000fe200078e00ff */
[----:B------:R-:W-:-:S02]  /*16680*/  MOV R2, 0x166a0 ;  /* 0x000166a000027802 */ /* 0x000fc40000000f00 */
[----:B-1----:R-:W-:Y:S05]  /*16690*/  CALL.REL.NOINC `($__internal_57_$__cuda_sm70_shflsync_idx_p) ;  /* 0x00000e0000007944 */ /* 0x002fea0003c00000 */
[----:B------:R-:W-:Y:S01]  /*166a0*/  MOV R12, R0 ;  /* 0x00000000000c7202 */ /* 0x000fe20000000f00 */
[----:B------:R-:W-:Y:S05]  /*166b0*/  BRA `(.L_x_2884) ;  /* 0xffffbea000007947 */ /* 0x000fea000383ffff */
.L_x_2822:
[----:B------:R-:W-:Y:S01]  /*166c0*/  IMAD.MOV.U32 R5, RZ, RZ, R16 ;  /* 0x000000ffff057224 */ /* 0x000fe200078e0010 */
[----:B------:R-:W-:Y:S01]  /*166d0*/  MOV R3, RZ ;  /* 0x000000ff00037202 */ /* 0x000fe20000000f00 */
[----:B------:R-:W-:Y:S01]  /*166e0*/  IMAD.MOV.U32 R0, RZ, RZ, 0x181f ;  /* 0x0000181fff007424 */ /* 0x000fe200078e00ff */
[----:B------:R-:W-:-:S02]  /*166f0*/  MOV R2, 0x16710 ;  /* 0x0001671000027802 */ /* 0x000fc40000000f00 */
[----:B-123--:R-:W-:Y:S05]  /*16700*/  CALL.REL.NOINC `($__internal_57_$__cuda_sm70_shflsync_idx_p) ;  /* 0x00000d9000007944 */ /* 0x00efea0003c00000 */
[----:B------:R-:W-:Y:S05]  /*16710*/  BRA `(.L_x_2885) ;  /* 0xffffbe6000007947 */ /* 0x000fea000383ffff */
.L_x_2825:
[----:B------:R-:W-:Y:S01]  /*16720*/  IMAD.MOV.U32 R5, RZ, RZ, R15 ;  /* 0x000000ffff057224 */ /* 0x000fe200078e000f */
[----:B--2---:R-:W-:Y:S01]  /*16730*/  MOV R3, 0x1 ;  /* 0x0000000100037802 */ /* 0x004fe20000000f00 */
[----:B------:R-:W-:Y:S01]  /*16740*/  IMAD.MOV.U32 R0, RZ, RZ, 0x181f ;  /* 0x0000181fff007424 */ /* 0x000fe200078e00ff */
[----:B------:R-:W-:-:S02]  /*16750*/  MOV R2, 0x16770 ;  /* 0x0001677000027802 */ /* 0x000fc40000000f00 */
[----:B-1-34-:R-:W-:Y:S05]  /*16760*/  CALL.REL.NOINC `($__internal_57_$__cuda_sm70_shflsync_idx_p) ;  /* 0x00000d3000007944 */ /* 0x01afea0003c00000 */
[----:B------:R-:W-:Y:S01]  /*16770*/  IMAD.MOV.U32 R12, RZ, RZ, R0 ;  /* 0x000000ffff0c7224 */ /* 0x000fe200078e0000 */
[----:B------:R-:W-:Y:S01]  /*16780*/  MOV R3, 0x1 ;  /* 0x0000000100037802 */ /* 0x000fe20000000f00 */
[----:B------:R-:W-:Y:S01]  /*16790*/  IMAD.MOV.U32 R5, RZ, RZ, R16 ;  /* 0x000000ffff057224 */ /* 0x000fe200078e0010 */
[----:B------:R-:W-:-:S02]  /*167a0*/  MOV R0, 0x181f ;  /* 0x0000181f00007802 */ /* 0x000fc40000000f00 */
[----:B------:R-:W-:Y:S02]  /*167b0*/  MOV R2, 0x167d0 ;  /* 0x000167d000027802 */ /* 0x000fe40000000f00 */
[----:B------:R-:W-:Y:S05]  /*167c0*/  CALL.REL.NOINC `($__internal_57_$__cuda_sm70_shflsync_idx_p) ;  /* 0x00000cd000007944 */ /* 0x000fea0003c00000 */
[----:B------:R-:W-:Y:S05]  /*167d0*/  BRA `(.L_x_2886) ;  /* 0xffffbf8000007947 */ /* 0x000fea000383ffff */
.L_x_2828:
[----:B------:R-:W-:Y:S01]  /*167e0*/  IMAD.MOV.U32 R5, RZ, RZ, R15 ;  /* 0x000000ffff057224 */ /* 0x000fe200078e000f */
[----:B--2---:R-:W-:Y:S01]  /*167f0*/  MOV R3, 0x2 ;  /* 0x0000000200037802 */ /* 0x004fe20000000f00 */
[----:B------:R-:W-:Y:S01]  /*16800*/  IMAD.MOV.U32 R0, RZ, RZ, 0x181f ;  /* 0x0000181fff007424 */ /* 0x000fe200078e00ff */
[----:B------:R-:W-:Y:S02]  /*16810*/  MOV R2, 0x16830 ;  /* 0x0001683000027802 */ /* 0x000fe40000000f00 */
[----:B-1-34-:R-:W-:Y:S05]  /*16820*/  CALL.REL.NOINC `($__internal_57_$__cuda_sm70_shflsync_idx_p) ;  /* 0x00000c7000007944 */ /* 0x01afea0003c00000 */
[----:B------:R-:W-:Y:S01]  /*16830*/  MOV R12, R0 ;  /* 0x00000000000c7202 */ /* 0x000fe20000000f00 */
[----:B------:R-:W-:Y:S05]  /*16840*/  BRA `(.L_x_2887) ;  /* 0xffffc08000007947 */ /* 0x000fea000383ffff */
.L_x_2829:
[----:B------:R-:W-:Y:S01]  /*16850*/  IMAD.MOV.U32 R5, RZ, RZ, R16 ;  /* 0x000000ffff057224 */ /* 0x000fe200078e0010 */
[----:B--2---:R-:W-:Y:S01]  /*16860*/  MOV R3, 0x2 ;  /* 0x0000000200037802 */ /* 0x004fe20000000f00 */
[----:B------:R-:W-:Y:S01]  /*16870*/  IMAD.MOV.U32 R0, RZ, RZ, 0x181f ;  /* 0x0000181fff007424 */ /* 0x000fe200078e00ff */
[----:B------:R-:W-:Y:S02]  /*16880*/  MOV R2, 0x168a0 ;  /* 0x000168a000027802 */ /* 0x000fe40000000f00 */
[----:B-1-34-:R-:W-:Y:S05]  /*16890*/  CALL.REL.NOINC `($__internal_57_$__cuda_sm70_shflsync_idx_p) ;  /* 0x00000c0000007944 */ /* 0x01afea0003c00000 */
[----:B------:R-:W-:Y:S05]  /*168a0*/  BRA `(.L_x_2888) ;  /* 0xffffc04000007947 */ /* 0x000fea000383ffff */
.L_x_2832:
[----:B------:R-:W-:Y:S01]  /*168b0*/  IMAD.MOV.U32 R5, RZ, RZ, R15 ;  /* 0x000000ffff057224 */ /* 0x000fe200078e000f */
[----:B---3--:R-:W-:Y:S01]  /*168c0*/  MOV R3, 0x3 ;  /* 0x0000000300037802 */ /* 0x008fe20000000f00 */
[----:B----4-:R-:W-:Y:S01]  /*168d0*/  IMAD.MOV.U32 R0, RZ, RZ, 0x181f ;  /* 0x0000181fff007424 */ /* 0x010fe200078e00ff */
[----:B------:R-:W-:-:S02]  /*168e0*/  MOV R2, 0x16900 ;  /* 0x0001690000027802 */ /* 0x000fc40000000f00 */
[----:B-12---:R-:W-:Y:S05]  /*168f0*/  CALL.REL.NOINC `($__internal_57_$__cuda_sm70_shflsync_idx_p) ;  /* 0x00000ba000007944 */ /* 0x006fea0003c00000 */
[----:B------:R-:W-:Y:S01]  /*16900*/  IMAD.MOV.U32 R10, RZ, RZ, R0 ;  /* 0x000000ffff0a7224 */ /* 0x000fe200078e0000 */
[----:B------:R-:W-:Y:S01]  /*16910*/  MOV R3, 0x3 ;  /* 0x0000000300037802 */ /* 0x000fe20000000f00 */
[----:B------:R-:W-:Y:S01]  /*16920*/  IMAD.MOV.U32 R5, RZ, RZ, R16 ;  /* 0x000000ffff057224 */ /* 0x000fe200078e0010 */
[----:B------:R-:W-:-:S02]  /*16930*/  MOV R0, 0x181f ;  /* 0x0000181f00007802 */ /* 0x000fc40000000f00 */
[----:B------:R-:W-:Y:S02]  /*16940*/  MOV R2, 0x16960 ;  /* 0x0001696000027802 */ /* 0x000fe40000000f00 */
[----:B------:R-:W-:Y:S05]  /*16950*/  CALL.REL.NOINC `($__internal_57_$__cuda_sm70_shflsync_idx_p) ;  /* 0x00000b4000007944 */ /* 0x000fea0003c00000 */
[----:B------:R-:W-:Y:S05]  /*16960*/  BRA `(.L_x_2889) ;  /* 0xffffc10000007947 */ /* 0x000fea000383ffff */
.L_x_2834:
[----:B------:R-:W-:Y:S01]  /*16970*/  IMAD.MOV.U32 R5, RZ, RZ, R16 ;  /* 0x000000ffff057224 */ /* 0x000fe200078e0010 */
[----:B------:R-:W-:Y:S01]  /*16980*/  MOV R3, RZ ;  /* 0x000000ff00037202 */ /* 0x000fe20000000f00 */
[----:B------:R-:W-:Y:S01]  /*16990*/  IMAD.MOV.U32 R0, RZ, RZ, 0x1c1f ;  /* 0x00001c1fff007424 */ /* 0x000fe200078e00ff */
[----:B------:R-:W-:Y:S02]  /*169a0*/  MOV R2, 0x169c0 ;  /* 0x000169c000027802 */ /* 0x000fe40000000f00 */
[----:B------:R-:W-:Y:S05]  /*169b0*/  CALL.REL.NOINC `($__internal_57_$__cuda_sm70_shflsync_idx_p) ;  /* 0x00000ae000007944 */ /* 0x000fea0003c00000 */
[----:B------:R-:W-:Y:S01]  /*169c0*/  MOV R4, R0 ;  /* 0x0000000000047202 */ /* 0x000fe20000000f00 */
[----:B------:R-:W-:Y:S05]  /*169d0*/  BRA `(.L_x_2890) ;  /* 0xffffc3f000007947 */ /* 0x000fea000383ffff */
.L_x_2835:
[----:B------:R-:W-:Y:S01]  /*169e0*/  IMAD.MOV.U32 R5, RZ, RZ, R17 ;  /* 0x000000ffff057224 */ /* 0x000fe200078e0011 */
[----:B------:R-:W-:Y:S01]  /*169f0*/  MOV R3, RZ ;  /* 0x000000ff00037202 */ /* 0x000fe20000000f00 */
[----:B------:R-:W-:Y:S01]  /*16a00*/  IMAD.MOV.U32 R0, RZ, RZ, 0x1c1f ;  /* 0x00001c1fff007424 */ /* 0x000fe200078e00ff */
[----:B------:R-:W-:Y:S02]  /*16a10*/  MOV R2, 0x16a30 ;  /* 0x00016a3000027802 */ /* 0x000fe40000000f00 */
[----:B-12---:R-:W-:Y:S05]  /*16a20*/  CALL.REL.NOINC `($__internal_57_$__cuda_sm70_shflsync_idx_p) ;  /* 0x00000a7000007944 */ /* 0x006fea0003c00000 */
[----:B------:R-:W-:Y:S05]  /*16a30*/  BRA `(.L_x_2891) ;  /* 0xffffc3b000007947 */ /* 0x000fea000383ffff */
.L_x_2838:
[----:B------:R-:W-:Y:S01]  /*16a40*/  IMAD.MOV.U32 R5, RZ, RZ, R16 ;  /* 0x000000ffff057224 */ /* 0x000fe200078e0010 */
[----:B------:R-:W-:Y:S01]  /*16a50*/  MOV R3, 0x1 ;  /* 0x0000000100037802 */ /* 0x000fe20000000f00 */
[----:B----4-:R-:W-:Y:S01]  /*16a60*/  IMAD.MOV.U32 R0, RZ, RZ, 0x1c1f ;  /* 0x00001c1fff007424 */ /* 0x010fe200078e00ff */
[----:B------:R-:W-:-:S02]  /*16a70*/  MOV R2, 0x16a90 ;  /* 0x00016a9000027802 */ /* 0x000fc40000000f00 */
[----:B-123--:R-:W-:Y:S05]  /*16a80*/  CALL.REL.NOINC `($__internal_57_$__cuda_sm70_shflsync_idx_p) ;  /* 0x00000a1000007944 */ /* 0x00efea0003c00000 */
[----:B------:R-:W-:Y:S01]  /*16a90*/  IMAD.MOV.U32 R4, RZ, RZ, R0 ;  /* 0x000000ffff047224 */ /* 0x000fe200078e0000 */
[----:B------:R-:W-:Y:S01]  /*16aa0*/  MOV R3, 0x1 ;  /* 0x0000000100037802 */ /* 0x000fe20000000f00 */
[----:B------:R-:W-:Y:S01]  /*16ab0*/  IMAD.MOV.U32 R5, RZ, RZ, R17 ;  /* 0x000000ffff057224 */ /* 0x000fe200078e0011 */
[----:B------:R-:W-:-:S02]  /*16ac0*/  MOV R0, 0x1c1f ;  /* 0x00001c1f00007802 */ /* 0x000fc40000000f00 */
[----:B------:R-:W-:Y:S02]  /*16ad0*/  MOV R2, 0x16af0 ;  /* 0x00016af000027802 */ /* 0x000fe40000000f00 */
[----:B------:R-:W-:Y:S05]  /*16ae0*/  CALL.REL.NOINC `($__internal_57_$__cuda_sm70_shflsync_idx_p) ;  /* 0x000009b000007944 */ /* 0x000fea0003c00000 */
[----:B------:R-:W-:Y:S05]  /*16af0*/  BRA `(.L_x_2892) ;  /* 0xffffce9000007947 */ /* 0x000fea000383ffff */
.L_x_2842:
[----:B------:R-:W-:Y:S01]  /*16b00*/  IMAD.MOV.U32 R5, RZ, RZ, R13 ;  /* 0x000000ffff057224 */ /* 0x000fe200078e000d */
[----:B------:R-:W-:Y:S01]  /*16b10*/  MOV R3, RZ ;  /* 0x000000ff00037202 */ /* 0x000fe20000000f00 */
[----:B------:R-:W-:Y:S01]  /*16b20*/  IMAD.MOV.U32 R0, RZ, RZ, 0x181f ;  /* 0x0000181fff007424 */ /* 0x000fe200078e00ff */
[----:B------:R-:W-:Y:S02]  /*16b30*/  MOV R2, 0x16b50 ;  /* 0x00016b5000027802 */ /* 0x000fe40000000f00 */
[----:B------:R-:W-:Y:S05]  /*16b40*/  CALL.REL.NOINC `($__internal_57_$__cuda_sm70_shflsync_idx_p) ;  /* 0x0000095000007944 */ /* 0x000fea0003c00000 */
[----:B------:R-:W-:Y:S01]  /*16b50*/  MOV R12, R0 ;  /* 0x00000000000c7202 */ /* 0x000fe20000000f00 */
[----:B------:R-:W-:Y:S05]  /*16b60*/  BRA `(.L_x_2893) ;  /* 0xffffe0c000007947 */ /* 0x000fea000383ffff */
.L_x_2843:
[----:B------:R-:W-:Y:S01]  /*16b70*/  IMAD.MOV.U32 R5, RZ, RZ, R16 ;  /* 0x000000ffff057224 */ /* 0x000fe200078e0010 */
[----:B------:R-:W-:Y:S01]  /*16b80*/  MOV R3, RZ ;  /* 0x000000ff00037202 */ /* 0x000fe20000000f00 */
[----:B------:R-:W-:Y:S01]  /*16b90*/  IMAD.MOV.U32 R0, RZ, RZ, 0x181f ;  /* 0x0000181fff007424 */ /* 0x000fe200078e00ff */
[----:B------:R-:W-:Y:S02]  /*16ba0*/  MOV R2, 0x16bc0 ;  /* 0x00016bc000027802 */ /* 0x000fe40000000f00 */
[----:B-12---:R-:W-:Y:S05]  /*16bb0*/  CALL.REL.NOINC `($__internal_57_$__cuda_sm70_shflsync_idx_p) ;  /* 0x000008e000007944 */ /* 0x006fea0003c00000 */
[----:B------:R-:W-:Y:S05]  /*16bc0*/  BRA `(.L_x_2894) ;  /* 0xffffe08000007947 */ /* 0x000fea000383ffff */
.L_x_2846:
[----:B------:R-:W-:Y:S01]  /*16bd0*/  IMAD.MOV.U32 R5, RZ, RZ, R13 ;  /* 0x000000ffff057224 */ /* 0x000fe200078e000d */
[----:B--2---:R-:W-:Y:S01]  /*16be0*/  MOV R3, 0x1 ;  /* 0x0000000100037802 */ /* 0x004fe20000000f00 */
[----:B----4-:R-:W-:Y:S01]  /*16bf0*/  IMAD.MOV.U32 R0, RZ, RZ, 0x181f ;  /* 0x0000181fff007424 */ /* 0x010fe200078e00ff */
[----:B------:R-:W-:-:S02]  /*16c00*/  MOV R2, 0x16c20 ;  /* 0x00016c2000027802 */ /* 0x000fc40000000f00 */
[----:B-1-3--:R-:W-:Y:S05]  /*16c10*/  CALL.REL.NOINC `($__internal_57_$__cuda_sm70_shflsync_idx_p) ;  /* 0x0000088000007944 */ /* 0x00afea0003c00000 */
[----:B------:R-:W-:Y:S01]  /*16c20*/  IMAD.MOV.U32 R12, RZ, RZ, R0 ;  /* 0x000000ffff0c7224 */ /* 0x000fe200078e0000 */
[----:B------:R-:W-:Y:S01]  /*16c30*/  MOV R3, 0x1 ;  /* 0x0000000100037802 */ /* 0x000fe20000000f00 */
[----:B------:R-:W-:Y:S01]  /*16c40*/  IMAD.MOV.U32 R5, RZ, RZ, R16 ;  /* 0x000000ffff057224 */ /* 0x000fe200078e0010 */
[----:B------:R-:W-:-:S02]  /*16c50*/  MOV R0, 0x181f ;  /* 0x0000181f00007802 */ /* 0x000fc40000000f00 */
[----:B------:R-:W-:Y:S02]  /*16c60*/  MOV R2, 0x16c80 ;  /* 0x00016c8000027802 */ /* 0x000fe40000000f00 */
[----:B------:R-:W-:Y:S05]  /*16c70*/  CALL.REL.NOINC `($__internal_57_$__cuda_sm70_shflsync_idx_p) ;  /* 0x0000082000007944 */ /* 0x000fea0003c00000 */
[----:B------:R-:W-:Y:S05]  /*16c80*/  BRA `(.L_x_2895) ;  /* 0xffffe1b000007947 */ /* 0x000fea000383ffff */
.L_x_2849:
[----:B------:R-:W-:Y:S01]  /*16c90*/  IMAD.MOV.U32 R5, RZ, RZ, R13 ;  /* 0x000000ffff057224 */ /* 0x000fe200078e000d */
[----:B-1----:R-:W-:Y:S01]  /*16ca0*/  MOV R3, 0x2 ;  /* 0x0000000200037802 */ /* 0x002fe20000000f00 */
[----:B----4-:R-:W-:Y:S01]  /*16cb0*/  IMAD.MOV.U32 R0, RZ, RZ, 0x181f ;  /* 0x0000181fff007424 */ /* 0x010fe200078e00ff */
[----:B------:R-:W-:Y:S02]  /*16cc0*/  MOV R2, 0x16ce0 ;  /* 0x00016ce000027802 */ /* 0x000fe40000000f00 */
[----:B--23--:R-:W-:Y:S05]  /*16cd0*/  CALL.REL.NOINC `($__internal_57_$__cuda_sm70_shflsync_idx_p) ;  /* 0x000007c000007944 */ /* 0x00cfea0003c00000 */
[----:B------:R-:W-:Y:S01]  /*16ce0*/  MOV R12, R0 ;  /* 0x00000000000c7202 */ /* 0x000fe20000000f00 */
[----:B------:R-:W-:Y:S05]  /*16cf0*/  BRA `(.L_x_2896) ;  /* 0xffffe2b000007947 */ /* 0x000fea000383ffff */
.L_x_2850:
[----:B------:R-:W-:Y:S01]  /*16d00*/  IMAD.MOV.U32 R5, RZ, RZ, R16 ;  /* 0x000000ffff057224 */ /* 0x000fe200078e0010 */
[----:B------:R-:W-:Y:S01]  /*16d10*/  MOV R3, 0x2 ;  /* 0x0000000200037802 */ /* 0x000fe20000000f00 */
[----:B----4-:R-:W-:Y:S01]  /*16d20*/  IMAD.MOV.U32 R0, RZ, RZ, 0x181f ;  /* 0x0000181fff007424 */ /* 0x010fe200078e00ff */
[----:B------:R-:W-:Y:S02]  /*16d30*/  MOV R2, 0x16d50 ;  /* 0x00016d5000027802 */ /* 0x000fe40000000f00 */
[----:B-123--:R-:W-:Y:S05]  /*16d40*/  CALL.REL.NOINC `($__internal_57_$__cuda_sm70_shflsync_idx_p) ;  /* 0x0000075000007944 */ /* 0x00efea0003c00000 */
[----:B------:R-:W-:Y:S05]  /*16d50*/  BRA `(.L_x_2897) ;  /* 0xffffe27000007947 */ /* 0x000fea000383ffff */
.L_x_2853:
[----:B------:R-:W-:Y:S01]  /*16d60*/  IMAD.MOV.U32 R5, RZ, RZ, R13 ;  /* 0x000000ffff057224 */ /* 0x000fe200078e000d */
[----:B-1----:R-:W-:Y:S01]  /*16d70*/  MOV R3, 0x3 ;  /* 0x0000000300037802 */ /* 0x002fe20000000f00 */
[----:B------:R-:W-:Y:S01]  /*16d80*/  IMAD.MOV.U32 R0, RZ, RZ, 0x181f ;  /* 0x0000181fff007424 */ /* 0x000fe200078e00ff */
[----:B------:R-:W-:-:S02]  /*16d90*/  MOV R2, 0x16db0 ;  /* 0x00016db000027802 */ /* 0x000fc40000000f00 */
[----:B--234-:R-:W-:Y:S05]  /*16da0*/  CALL.REL.NOINC `($__internal_57_$__cuda_sm70_shflsync_idx_p) ;  /* 0x000006f000007944 */ /* 0x01cfea0003c00000 */
[----:B------:R-:W-:Y:S01]  /*16db0*/  IMAD.MOV.U32 R12, RZ, RZ, R0 ;  /* 0x000000ffff0c7224 */ /* 0x000fe200078e0000 */
[----:B------:R-:W-:Y:S01]  /*16dc0*/  MOV R3, 0x3 ;  /* 0x0000000300037802 */ /* 0x000fe20000000f00 */
[----:B------:R-:W-:Y:S01]  /*16dd0*/  IMAD.MOV.U32 R5, RZ, RZ, R16 ;  /* 0x000000ffff057224 */ /* 0x000fe200078e0010 */
[----:B------:R-:W-:-:S02]  /*16de0*/  MOV R0, 0x181f ;  /* 0x0000181f00007802 */ /* 0x000fc40000000f00 */
[----:B------:R-:W-:Y:S02]  /*16df0*/  MOV R2, 0x16e10 ;  /* 0x00016e1000027802 */ /* 0x000fe40000000f00 */
[----:B------:R-:W-:Y:S05]  /*16e00*/  CALL.REL.NOINC `($__internal_57_$__cuda_sm70_shflsync_idx_p) ;  /* 0x0000069000007944 */ /* 0x000fea0003c00000 */
[----:B------:R-:W-:Y:S05]  /*16e10*/  BRA `(.L_x_2898) ;  /* 0xffffe33000007947 */ /* 0x000fea000383ffff */
.L_x_2855:
[----:B------:R-:W-:Y:S01]  /*16e20*/  IMAD.MOV.U32 R5, RZ, RZ, R21 ;  /* 0x000000ffff057224 */ /* 0x000fe200078e0015 */
[----:B------:R-:W-:Y:S01]  /*16e30*/  MOV R3, RZ ;  /* 0x000000ff00037202 */ /* 0x000fe20000000f00 */
[----:B------:R-:W-:Y:S01]  /*16e40*/  IMAD.MOV.U32 R0, RZ, RZ, 0x1f ;  /* 0x0000001fff007424 */ /* 0x000fe200078e00ff */
[----:B------:R-:W-:Y:S02]  /*16e50*/  MOV R2, 0x16e70 ;  /* 0x00016e7000027802 */ /* 0x000fe40000000f00 */
[----:B-1-3--:R-:W-:Y:S05]  /*16e60*/  CALL.REL.NOINC `($__internal_57_$__cuda_sm70_shflsync_idx_p) ;  /* 0x0000063000007944 */ /* 0x00afea0003c00000 */
[----:B------:R-:W-:Y:S01]  /*16e70*/  MOV R9, R0 ;  /* 0x0000000000097202 */ /* 0x000fe20000000f00 */
[----:B------:R-:W-:Y:S05]  /*16e80*/  BRA `(.L_x_2899) ;  /* 0xffffe4d000007947 */ /* 0x000fea000383ffff */
.L_x_2856:
[----:B------:R-:W-:Y:S01]  /*16e90*/  IMAD.MOV.U32 R5, RZ, RZ, R21 ;  /* 0x000000ffff057224 */ /* 0x000fe200078e0015 */
[----:B------:R-:W-:Y:S01]  /*16ea0*/  MOV R3, 0x1 ;  /* 0x0000000100037802 */ /* 0x000fe20000000f00 */
[----:B------:R-:W-:Y:S01]  /*16eb0*/  IMAD.MOV.U32 R0, RZ, RZ, 0x1f ;  /* 0x0000001fff007424 */ /* 0x000fe200078e00ff */
[----:B------:R-:W-:Y:S02]  /*16ec0*/  MOV R2, 0x16ee0 ;  /* 0x00016ee000027802 */ /* 0x000fe40000000f00 */
[----:B-1234-:R-:W-:Y:S05]  /*16ed0*/  CALL.REL.NOINC `($__internal_57_$__cuda_sm70_shflsync_idx_p) ;  /* 0x000005c000007944 */ /* 0x01efea0003c00000 */
[----:B------:R-:W-:Y:S01]  /*16ee0*/  MOV R8, R0 ;  /* 0x0000000000087202 */ /* 0x000fe20000000f00 */
[----:B------:R-:W-:Y:S05]  /*16ef0*/  BRA `(.L_x_2900) ;  /* 0xffffe48000007947 */ /* 0x000fea000383ffff */
.L_x_2857:
[----:B------:R-:W-:Y:S02]  /*16f00*/  MOV R2, 0x1 ;  /* 0x0000000100027802 */ /* 0x000fe40000000f00 */
[----:B------:R-:W-:-:S02]  /*16f10*/  MOV R3, 0x16f30 ;  /* 0x00016f3000037802 */ /* 0x000fc40000000f00 */
[----:B--2-4-:R-:W-:Y:S05]  /*16f20*/  CALL.REL.NOINC `($__internal_58_$__cuda_sm70_shflsync_up_p) ;  /* 0x000005c000007944 */ /* 0x014fea0003c00000 */
[----:B------:R-:W-:Y:S05]  /*16f30*/  BRA `(.L_x_2901) ;  /* 0xffffe56000007947 */ /* 0x000fea000383ffff */
.L_x_2858:
[----:B------:R-:W-:Y:S02]  /*16f40*/  MOV R2, 0x2 ;  /* 0x0000000200027802 */ /* 0x000fe40000000f00 */
[----:B------:R-:W-:-:S02]  /*16f50*/  MOV R3, 0x16f70 ;  /* 0x00016f7000037802 */ /* 0x000fc40000000f00 */
[----:B--2-4-:R-:W-:Y:S05]  /*16f60*/  CALL.REL.NOINC `($__internal_58_$__cuda_sm70_shflsync_up_p) ;  /* 0x0000058000007944 */ /* 0x014fea0003c00000 */
        /* <DEDUP_REMOVED lines=23> */
.L_x_2862:
[----:B------:R-:W-:Y:S02]  /*170e0*/  MOV R2, 0x1 ;  /* 0x0000000100027802 */ /* 0x000fe40000000f00 */
[----:B------:R-:W-:Y:S02]  /*170f0*/  MOV R3, 0x17110 ;  /* 0x0001711000037802 */ /* 0x000fe40000000f00 */
[----:B--2---:R-:W-:Y:S05]  /*17100*/  CALL.REL.NOINC `($__internal_58_$__cuda_sm70_shflsync_up_p) ;  /* 0x000003e000007944 */ /* 0x004fea0003c00000 */
[----:B------:R-:W-:Y:S01]  /*17110*/  MOV R2, R4 ;  /* 0x0000000400027202 */ /* 0x000fe20000000f00 */
[----:B------:R-:W-:Y:S05]  /*17120*/  BRA `(.L_x_2903) ;  /* 0xffffe5c000007947 */ /* 0x000fea000383ffff */
.L_x_2863:
        /* <DEDUP_REMOVED lines=26> */
.L_x_2865:
[----:B------:R-:W-:Y:S02]  /*172d0*/  SEL R0, RZ, 0x1, P0 ;  /* 0x00000001ff007807 */ /* 0x000fe40000000000 */
[----:B------:R-:W-:Y:S02]  /*172e0*/  MOV R2, 0x17300 ;  /* 0x0001730000027802 */ /* 0x000fe40000000f00 */
[----:B-12---:R-:W-:Y:S05]  /*172f0*/  CALL.REL.NOINC `($__internal_59_$__cuda_sm70_votesync_ballot) ;  /* 0x0000026000007944 */ /* 0x006fea0003c00000 */
[----:B------:R-:W-:Y:S01]  /*17300*/  MOV R8, R0 ;  /* 0x0000000000087202 */ /* 0x000fe20000000f00 */
[----:B------:R-:W-:Y:S05]  /*17310*/  BRA `(.L_x_2905) ;  /* 0xffffe56000007947 */ /* 0x000fea000383ffff */
.L_x_2866:
[----:B------:R-:W-:Y:S01]  /*17320*/  IMAD.MOV.U32 R5, RZ, RZ, R6 ;  /* 0x000000ffff057224 */ /* 0x000fe200078e0006 */
[----:B----4-:R-:W-:Y:S01]  /*17330*/  MOV R3, R11 ;  /* 0x0000000b00037202 */ /* 0x010fe20000000f00 */
[----:B------:R-:W-:Y:S01]  /*17340*/  IMAD.MOV.U32 R0, RZ, RZ, 0x1f ;  /* 0x0000001fff007424 */ /* 0x000fe200078e00ff */
[----:B------:R-:W-:Y:S02]  /*17350*/  MOV R2, 0x17370 ;  /* 0x0001737000027802 */ /* 0x000fe40000000f00 */
[----:B-123--:R-:W-:Y:S05]  /*17360*/  CALL.REL.NOINC `($__internal_57_$__cuda_sm70_shflsync_idx_p) ;  /* 0x0000013000007944 */ /* 0x00efea0003c00000 */
[----:B------:R-:W-:Y:S01]  /*17370*/  IMAD.MOV.U32 R6, RZ, RZ, R0 ;  /* 0x000000ffff067224 */ /* 0x000fe200078e0000 */
[----:B------:R-:W-:Y:S01]  /*17380*/  MOV R3, R11 ;  /* 0x0000000b00037202 */ /* 0x000fe20000000f00 */
[----:B------:R-:W-:Y:S01]  /*17390*/  IMAD.MOV.U32 R5, RZ, RZ, R7 ;  /* 0x000000ffff057224 */ /* 0x000fe200078e0007 */
[----:B------:R-:W-:Y:S02]  /*173a0*/  MOV R0, 0x1f ;  /* 0x0000001f00007802 */ /* 0x000fe40000000f00 */
[----:B------:R-:W-:-:S02]  /*173b0*/  MOV R2, 0x173d0 ;  /* 0x000173d000027802 */ /* 0x000fc40000000f00 */
[----:B------:R-:W-:Y:S05]  /*173c0*/  CALL.REL.NOINC `($__internal_57_$__cuda_sm70_shflsync_idx_p) ;  /* 0x000000d000007944 */ /* 0x000fea0003c00000 */
[----:B------:R-:W-:Y:S01]  /*173d0*/  MOV R7, R0 ;  /* 0x0000000000077202 */ /* 0x000fe20000000f00 */
[----:B------:R-:W-:Y:S05]  /*173e0*/  BRA `(.L_x_2906) ;  /* 0xffffe4d000007947 */ /* 0x000fea000383ffff */
.L_x_2869:
[----:B------:R-:W-:Y:S01]  /*173f0*/  IMAD.MOV.U32 R5, RZ, RZ, R4 ;  /* 0x000000ffff057224 */ /* 0x000fe200078e0004 */
[----:B------:R-:W-:-:S02]  /*17400*/  MOV R0, 0x1f ;  /* 0x0000001f00007802 */ /* 0x000fc40000000f00 */
[----:B------:R-:W-:Y:S02]  /*17410*/  MOV R2, 0x17430 ;  /* 0x0001743000027802 */ /* 0x000fe40000000f00 */
[----:B-1234-:R-:W-:Y:S05]  /*17420*/  CALL.REL.NOINC `($__internal_57_$__cuda_sm70_shflsync_idx_p) ;  /* 0x0000007000007944 */ /* 0x01efea0003c00000 */
[----:B------:R-:W-:Y:S01]  /*17430*/  MOV R12, R0 ;  /* 0x00000000000c7202 */ /* 0x000fe20000000f00 */
[----:B------:R-:W-:Y:S05]  /*17440*/  BRA `(.L_x_2868) ;  /* 0xffffe4d000007947 */ /* 0x000fea000383ffff */
        .weak           $__internal_56_$__cuda_sm70_shflsync_bfly_p
        .type           $__internal_56_$__cuda_sm70_shflsync_bfly_p,@function
        .size           $__internal_56_$__cuda_sm70_shflsync_bfly_p,($__internal_57_$__cuda_sm70_shflsync_idx_p - $__internal_56_$__cuda_sm70_shflsync_bfly_p)
$__internal_56_$__cuda_sm70_shflsync_bfly_p:
[----:B------:R-:W-:Y:S04]  /*17450*/  WARPSYNC R6 ;  /* 0x0000000600007348 */ /* 0x000fe80003800000 */
[----:B------:R1:W2:Y:S02]  /*17460*/  SHFL.BFLY PT, R5, R2, R5, R7 ;  /* 0x0c00000502057389 */ /* 0x0002a400000e0007 */
[----:B-1----:R-:W-:Y:S02]  /*17470*/  MOV R2, R3 ;  /* 0x0000000300027202 */ /* 0x002fe40000000f00 */
[----:B------:R-:W-:-:S04]  /*17480*/  MOV R3, 0x0 ;  /* 0x0000000000037802 */ /* 0x000fc80000000f00 */
[----:B--2---:R-:W-:Y:S05]  /*17490*/  RET.REL.NODEC R2 `(_ZN7cutlass13device_kernelIN5flash19enable_sm80_to_sm89INS1_16FlashAttnFwdSm80INS1_25CollectiveMainloopFwdSm80ILi8ELi1ELb0EN4cute5tupleIJNS5_1CILi128EEENS7_ILi32EEENS7_ILi256EEEEEELi256ENS_6half_tEfNS_4arch4Sm80ELb0ELb0ELb0ELb1ELb0ELb1ELb1ELb1EEENS1_21CollectiveEpilogueFwdINS6_IJS8_SA_S9_EEENS6_IJNS7_ILi1EEESI_SI_EEESC_SE_Li256ELb1ELb1ELb1ELb0EEENS1_36VarlenDynamicPersistentTileSchedulerILi128ELi32ELi256ELi256ELb1ELb1ELb0ELb0ELb1ELb1EEEEEEEEEvNT_6ParamsE) ;  /* 0xfffe8b6002007950 */ /* 0x004fea0003c3ffff */
        .weak           $__internal_57_$__cuda_sm70_shflsync_idx_p
        .type           $__internal_57_$__cuda_sm70_shflsync_idx_p,@function
        .size           $__internal_57_$__cuda_sm70_shflsync_idx_p,($__internal_58_$__cuda_sm70_shflsync_up_p - $__internal_57_$__cuda_sm70_shflsync_idx_p)
$__internal_57_$__cuda_sm70_shflsync_idx_p:
[----:B------:R-:W-:-:S04]  /*174a0*/  MOV R126, 0xffffffff ;  /* 0xffffffff007e7802 */ /* 0x000fc80000000f00 */
[----:B------:R-:W-:Y:S04]  /*174b0*/  WARPSYNC R126 ;  /* 0x0000007e00007348 */ /* 0x000fe80003800000 */
[----:B------:R1:W2:Y:S02]  /*174c0*/  SHFL.IDX PT, R0, R5, R3, R0 ;  /* 0x0000000305007389 */ /* 0x0002a400000e0000 */
[----:B-1----:R-:W-:-:S04]  /*174d0*/  MOV R3, 0x0 ;  /* 0x0000000000037802 */ /* 0x002fc80000000f00 */
[----:B--2---:R-:W-:Y:S05]  /*174e0*/  RET.REL.NODEC R2 `(_ZN7cutlass13device_kernelIN5flash19enable_sm80_to_sm89INS1_16FlashAttnFwdSm80INS1_25CollectiveMainloopFwdSm80ILi8ELi1ELb0EN4cute5tupleIJNS5_1CILi128EEENS7_ILi32EEENS7_ILi256EEEEEELi256ENS_6half_tEfNS_4arch4Sm80ELb0ELb0ELb0ELb1ELb0ELb1ELb1ELb1EEENS1_21CollectiveEpilogueFwdINS6_IJS8_SA_S9_EEENS6_IJNS7_ILi1EEESI_SI_EEESC_SE_Li256ELb1ELb1ELb1ELb0EEENS1_36VarlenDynamicPersistentTileSchedulerILi128ELi32ELi256ELi256ELb1ELb1ELb0ELb0ELb1ELb1EEEEEEEEEvNT_6ParamsE) ;  /* 0xfffe8b1002007950 */ /* 0x004fea0003c3ffff */
        .weak           $__internal_58_$__cuda_sm70_shflsync_up_p
        .type           $__internal_58_$__cuda_sm70_shflsync_up_p,@function
        .size           $__internal_58_$__cuda_sm70_shflsync_up_p,($__internal_59_$__cuda_sm70_votesync_ballot - $__internal_58_$__cuda_sm70_shflsync_up_p)
$__internal_58_$__cuda_sm70_shflsync_up_p:
[----:B------:R-:W-:Y:S02]  /*174f0*/  IMAD.MOV.U32 R4, RZ, RZ, RZ ;  /* 0x000000ffff047224 */ /* 0x000fe400078e00ff */
[----:B------:R-:W-:-:S04]  /*17500*/  IMAD.MOV.U32 R10, RZ, RZ, -0x1 ;  /* 0xffffffffff0a7424 */ /* 0x000fc800078e00ff */
[----:B------:R-:W-:Y:S04]  /*17510*/  WARPSYNC R10 ;  /* 0x0000000a00007348 */ /* 0x000fe80003800000 */
[----:B------:R1:W2:Y:S02]  /*17520*/  SHFL.UP PT, R4, R0, R2, R4 ;  /* 0x0400000200047389 */ /* 0x0002a400000e0004 */
[----:B-1----:R-:W-:Y:S02]  /*17530*/  MOV R2, R3 ;  /* 0x0000000300027202 */ /* 0x002fe40000000f00 */
[----:B------:R-:W-:-:S04]  /*17540*/  MOV R3, 0x0 ;  /* 0x0000000000037802 */ /* 0x000fc80000000f00 */
[----:B--2---:R-:W-:Y:S05]  /*17550*/  RET.REL.NODEC R2 `(_ZN7cutlass13device_kernelIN5flash19enable_sm80_to_sm89INS1_16FlashAttnFwdSm80INS1_25CollectiveMainloopFwdSm80ILi8ELi1ELb0EN4cute5tupleIJNS5_1CILi128EEENS7_ILi32EEENS7_ILi256EEEEEELi256ENS_6half_tEfNS_4arch4Sm80ELb0ELb0ELb0ELb1ELb0ELb1ELb1ELb1EEENS1_21CollectiveEpilogueFwdINS6_IJS8_SA_S9_EEENS6_IJNS7_ILi1EEESI_SI_EEESC_SE_Li256ELb1ELb1ELb1ELb0EEENS1_36VarlenDynamicPersistentTileSchedulerILi128ELi32ELi256ELi256ELb1ELb1ELb0ELb0ELb1ELb1EEEEEEEEEvNT_6ParamsE) ;  /* 0xfffe8aa002007950 */ /* 0x004fea0003c3ffff */
        .weak           $__internal_59_$__cuda_sm70_votesync_ballot
        .type           $__internal_59_$__cuda_sm70_votesync_ballot,@function
        .size           $__internal_59_$__cuda_sm70_votesync_ballot,(.L_x_5218 - $__internal_59_$__cuda_sm70_votesync_ballot)
$__internal_59_$__cuda_sm70_votesync_ballot:
[----:B------:R-:W-:Y:S01]  /*17560*/  ISETP.NE.U32.AND P0, PT, R0, 0x1, PT ;  /* 0x000000010000780c */ /* 0x000fe20003f05070 */
[----:B------:R-:W-:-:S04]  /*17570*/  IMAD.MOV.U32 R3, RZ, RZ, -0x1 ;  /* 0xffffffffff037424 */ /* 0x000fc800078e00ff */
[----:B------:R-:W-:Y:S08]  /*17580*/  WARPSYNC R3 ;  /* 0x0000000300007348 */ /* 0x000ff00003800000 */
[----:B------:R-:W-:-:S04]  /*17590*/  VOTE.ANY R0, PT, !P0 ;  /* 0x0000000000007806 */ /* 0x000fc800040e0100 */
[----:B------:R-:W-:Y:S01]  /*175a0*/  LOP3.LUT R0, R0, R3, RZ, 0xc0, !PT ;  /* 0x0000000300007212 */ /* 0x000fe200078ec0ff */
[----:B------:R-:W-:-:S04]  /*175b0*/  IMAD.MOV.U32 R3, RZ, RZ, 0x0 ;  /* 0x00000000ff037424 */ /* 0x000fc800078e00ff */
[----:B------:R-:W-:Y:S05]  /*175c0*/  RET.REL.NODEC R2 `(_ZN7cutlass13device_kernelIN5flash19enable_sm80_to_sm89INS1_16FlashAttnFwdSm80INS1_25CollectiveMainloopFwdSm80ILi8ELi1ELb0EN4cute5tupleIJNS5_1CILi128EEENS7_ILi32EEENS7_ILi256EEEEEELi256ENS_6half_tEfNS_4arch4Sm80ELb0ELb0ELb0ELb1ELb0ELb1ELb1ELb1EEENS1_21CollectiveEpilogueFwdINS6_IJS8_SA_S9_EEENS6_IJNS7_ILi1EEESI_SI_EEESC_SE_Li256ELb1ELb1ELb1ELb0EEENS1_36VarlenDynamicPersistentTileSchedulerILi128ELi32ELi256ELi256ELb1ELb1ELb0ELb0ELb1ELb1EEEEEEEEEvNT_6ParamsE) ;  /* 0xfffe8a3002007950 */ /* 0x000fea0003c3ffff */
.L_x_2907:
        /* <DEDUP_REMOVED lines=11> */
.L_x_5218:


//--------------------- .text._ZN7cutlass13device_kernelIN5flash19enable_sm80_to_sm89INS1_16FlashAttnFwdSm80INS1_25CollectiveMainloopFwdSm80ILi8ELi1ELb1EN4cute5tupleIJNS5_1CILi128EEENS7_ILi48EEENS7_ILi256EEEEEELi256ENS_6half_tEfNS_4arch4Sm80ELb0ELb1ELb0ELb0ELb0ELb0ELb1ELb1EEENS1_21CollectiveEpilogueFwdINS6_IJS8_SA_S9_EEENS6_IJNS7_ILi1EEESI_SI_EEESC_SE_Li256ELb0ELb1ELb1ELb0EEENS1_19SingleTileSchedulerILb0ELb1ELb1ELi128EEEEEEEEEvNT_6ParamsE --------------------------
	.section	.text._ZN7cutlass13device_kernelIN5flash19enable_sm80_to_sm89INS1_16FlashAttnFwdSm80INS1_25CollectiveMainloopFwdSm80ILi8ELi1ELb1EN4cute5tupleIJNS5_1CILi128EEENS7_ILi48EEENS7_ILi256EEEEEELi256ENS_6half_tEfNS_4arch4Sm80ELb0ELb1ELb0ELb0ELb0ELb0ELb1ELb1EEENS1_21CollectiveEpilogueFwdINS6_IJS8_SA_S9_EEENS6_IJNS7_ILi1EEESI_SI_EEESC_SE_Li256ELb0ELb1ELb1ELb0EEENS1_19SingleTileSchedulerILb0ELb1ELb1ELi128EEEEEEEEEvNT_6ParamsE,"ax",@progbits
	.sectioninfo	@"SHI_REGISTERS=255"
	.align	128
.text._ZN7cutlass13device_kernelIN5flash19enable_sm80_to_sm89INS1_16FlashAttnFwdSm80INS1_25CollectiveMainloopFwdSm80ILi8ELi1ELb1EN4cute5tupleIJNS5_1CILi128EEENS7_ILi48EEENS7_ILi256EEEEEELi256ENS_6half_tEfNS_4arch4Sm80ELb0ELb1ELb0ELb0ELb0ELb0ELb1ELb1EEENS1_21CollectiveEpilogueFwdINS6_IJS8_SA_S9_EEENS6_IJNS7_ILi1EEESI_SI_EEESC_SE_Li256ELb0ELb1ELb1ELb0EEENS1_19SingleTileSchedulerILb0ELb1ELb1ELi128EEEEEEEEEvNT_6ParamsE:
        .type           _ZN7cutlass13device_kernelIN5flash19enable_sm80_to_sm89INS1_16FlashAttnFwdSm80INS1_25CollectiveMainloopFwdSm80ILi8ELi1ELb1EN4cute5tupleIJNS5_1CILi128EEENS7_ILi48EEENS7_ILi256EEEEEELi256ENS_6half_tEfNS_4arch4Sm80ELb0ELb1ELb0ELb0ELb0ELb0ELb1ELb1EEENS1_21CollectiveEpilogueFwdINS6_IJS8_SA_S9_EEENS6_IJNS7_ILi1EEESI_SI_EEESC_SE_Li256ELb0ELb1ELb1ELb0EEENS1_19SingleTileSchedulerILb0ELb1ELb1ELi128EEEEEEEEEvNT_6ParamsE,@function
        .size           _ZN7cutlass13device_kernelIN5flash19enable_sm80_to_sm89INS1_16FlashAttnFwdSm80INS1_25CollectiveMainloopFwdSm80ILi8ELi1ELb1EN4cute5tupleIJNS5_1CILi128EEENS7_ILi48EEENS7_ILi256EEEEEELi256ENS_6half_tEfNS_4arch4Sm80ELb0ELb1ELb0ELb0ELb0ELb0ELb1ELb1EEENS1_21CollectiveEpilogueFwdINS6_IJS8_SA_S9_EEENS6_IJNS7_ILi1EEESI_SI_EEESC_SE_Li256ELb0ELb1ELb1ELb0EEENS1_19SingleTileSchedulerILb0ELb1ELb1ELi128EEEEEEEEEvNT_6ParamsE,(.L_x_5223 - _ZN7cutlass13device_kernelIN5flash19enable_sm80_to_sm89INS1_16FlashAttnFwdSm80INS1_25CollectiveMainloopFwdSm80ILi8ELi1ELb1EN4cute5tupleIJNS5_1CILi128EEENS7_ILi48EEENS7_ILi256EEEEEELi256ENS_6half_tEfNS_4arch4Sm80ELb0ELb1ELb0ELb0ELb0ELb0ELb1ELb1EEENS1_21CollectiveEpilogueFwdINS6_IJS8_SA_S9_EEENS6_IJNS7_ILi1EEESI_SI_EEESC_SE_Li256ELb0ELb1ELb1ELb0EEENS1_19SingleTileSchedulerILb0ELb1ELb1ELi128EEEEEEEEEvNT_6ParamsE)
        .other          _ZN7cutlass13device_kernelIN5flash19enable_sm80_to_sm89INS1_16FlashAttnFwdSm80INS1_25CollectiveMainloopFwdSm80ILi8ELi1ELb1EN4cute5tupleIJNS5_1CILi128EEENS7_ILi48EEENS7_ILi256EEEEEELi256ENS_6half_tEfNS_4arch4Sm80ELb0ELb1ELb0ELb0ELb0ELb0ELb1ELb1EEENS1_21CollectiveEpilogueFwdINS6_IJS8_SA_S9_EEENS6_IJNS7_ILi1EEESI_SI_EEESC_SE_Li256ELb0ELb1ELb1ELb0EEENS1_19SingleTileSchedulerILb0ELb1ELb1ELi128EEEEEEEEEvNT_6ParamsE,@"STO_CUDA_ENTRY STV_DEFAULT"
_ZN7cutlass13device_kernelIN5flash19enable_sm80_to_sm89INS1_16FlashAttnFwdSm80INS1_25CollectiveMainloopFwdSm80ILi8ELi1ELb1EN4cute5tupleIJNS5_1CILi128EEENS7_ILi48EEENS7_ILi256EEEEEELi256ENS_6half_tEfNS_4arch4Sm80ELb0ELb1ELb0ELb0ELb0ELb0ELb1ELb1EEENS1_21CollectiveEpilogueFwdINS6_IJS8_SA_S9_EEENS6_IJNS7_ILi1EEESI_SI_EEESC_SE_Li256ELb0ELb1ELb1ELb0EEENS1_19SingleTileSchedulerILb0ELb1ELb1ELi128EEEEEEEEEvNT_6ParamsE:
        /* <DEDUP_REMOVED lines=18> */
.L_x_2908:
[----:B---3--:R-:W-:Y:S02]  /*0120*/  ULDC.64 UR4, c[0x0][0x550] ;  /* 0x0001540000047ab9 */ /* 0x008fe40000000a00 */
[----:B------:R-:W-:Y:S02]  /*0130*/  UISETP.NE.AND UP0, UPT, UR4, 0x1, UPT ;  /* 0x000000010400788c */ /* 0x000fe4000bf05270 */
[----:B------:R-:W-:-:S02]  /*0140*/  UIMAD.WIDE.U32 UR8, UR6, UR5, URZ ;  /* 0x00000005060872a5 */ /* 0x000fc4000f8e003f */
[----:B------:R-:W-:Y:S02]  /*0150*/  ULDC UR4, c[0x0][0x558] ;  /* 0x0001560000047ab9 */ /* 0x000fe40000000800 */
[----:B------:R-:W-:-:S05]  /*0160*/  UMOV UR12, UR6 ;  /* 0x00000006000c7c82 */ /* 0x000fca0008000000 */
[----:B------:R-:W-:-:S03]  /*0170*/  @UP0 USHF.R.U32.HI UR12, URZ, UR4, UR9 ;  /* 0x000000043f0c0299 */ /* 0x000fc60008011609 */
.L_x_2909:
        /* <DEDUP_REMOVED lines=37> */
.L_x_2911:
[----:B------:R-:W-:Y:S02]  /*03d0*/  ULDC UR4, c[0x0][0x32c] ;  /* 0x0000cb0000047ab9 */ /* 0x000fe40000000800 */
[----:B------:R-:W-:-:S03]  /*03e0*/  UISETP.NE.AND UP0, UPT, UR10, UR4, UPT ;  /* 0x000000040a00728c */ /* 0x000fc6000bf05270 */
[----:B------:R-:W-:Y:S02]  /*03f0*/  ULDC.64 UR4, c[0x0][0x330] ;  /* 0x0000cc0000047ab9 */ /* 0x000fe40000000a00 */
[----:B------:R-:W-:-:S06]  /*0400*/  UIMAD.WIDE.U32 UR16, UR9, UR4, URZ ;  /* 0x00000004091072a5 */ /* 0x000fcc000f8e003f */
[----:B------:R-:W-:Y:S02]  /*0410*/  @UP0 USHF.R.U32.HI UR9, URZ, UR5, UR17 ;  /* 0x000000053f090299 */ /* 0x000fe40008011611 */
.L_x_2912:
[----:B------:R-:W-:Y:S02]  /*0420*/  ULDC UR4, c[0x0][0x32c] ;  /* 0x0000cb0000047ab9 */ /* 0x000fe40000000800 */
[----:B------:R-:W-:-:S04]  /*0430*/  UIMAD UR4, UR9, UR4, UR4 ;  /* 0x00000004090472a4 */ /* 0x000fc8000f8e0204 */
[----:B------:R-:W-:-:S04]  /*0440*/  UISETP.LT.AND UP0, UPT, UR8, UR4, UPT ;  /* 0x000000040800728c */ /* 0x000fc8000bf01270 */
[----:B------:R-:W-:Y:S02]  /*0450*/  USEL UR8, UR8, UR4, UP0 ;  /* 0x0000000408087287 */ /* 0x000fe40008000000 */
.L_x_2910:
        /* <DEDUP_REMOVED lines=39> */
.L_x_2914:
[----:B------:R-:W-:Y:S02]  /*06d0*/  ULDC UR4, c[0x0][0x32c] ;  /* 0x0000cb0000047ab9 */ /* 0x000fe40000000800 */
[----:B------:R-:W-:-:S03]  /*06e0*/  UISETP.NE.AND UP0, UPT, UR4, 0x1, UPT ;  /* 0x000000010400788c */ /* 0x000fc6000bf05270 */
[----:B------:R-:W-:Y:S02]  /*06f0*/  ULDC.64 UR4, c[0x0][0x330] ;  /* 0x0000cc0000047ab9 */ /* 0x000fe40000000a00 */
[----:B------:R-:W-:-:S06]  /*0700*/  UIMAD.WIDE.U32 UR16, UR15, UR4, URZ ;  /* 0x000000040f1072a5 */ /* 0x000fcc000f8e003f */
[----:B------:R-:W-:Y:S02]  /*0710*/  @UP0 USHF.R.U32.HI UR15, URZ, UR5, UR17 ;  /* 0x000000053f0f0299 */ /* 0x000fe40008011611 */
.L_x_2915:
[----:B------:R-:W-:Y:S02]  /*0720*/  ULDC UR4, c[0x0][0x32c] ;  /* 0x0000cb0000047ab9 */ /* 0x000fe40000000800 */
[----:B------:R-:W-:-:S04]  /*0730*/  UIMAD UR4, UR15, UR4, URZ ;  /* 0x000000040f0472a4 */ /* 0x000fc8000f8e023f */
[----:B------:R-:W-:-:S04]  /*0740*/  UISETP.LT.AND UP0, UPT, UR9, UR4, UPT ;  /* 0x000000040900728c */ /* 0x000fc8000bf01270 */
[----:B------:R-:W-:-:S04]  /*0750*/  USEL UR9, UR9, UR4, !UP0 ;  /* 0x0000000409097287 */ /* 0x000fc8000c000000 */
.L_x_2913:
        /* <DEDUP_REMOVED lines=46> */
.L_x_2916:
        /* <DEDUP_REMOVED lines=110> */
[----:B------:R-:W-:Y:S02]  /*1120*/  ULDC UR18, c[0x0][0x1d0] ;  /* 0x0000740000127ab9 */ /* 0x000fe40000000800 */
        /* <DEDUP_REMOVED lines=175> */
[----:B------:R-:W-:Y:S01]  /*1c20*/  IMAD.U32 R5, RZ, RZ, UR27 ;  /* 0x0000001bff057e24 */ /* 0x000fe2000f8e00ff */
[----:B------:R-:W-:Y:S01]  /*1c30*/  USHF.L.U32 UR15, UR6, 0x5, URZ ;  /* 0x00000005060f7899 */ /* 0x000fe2000800063f */
[----:B------:R-:W-:Y:S01]  /*1c40*/  IMAD.WIDE.U32 R26, R8, c[0x0][0x218], R2 ;  /* 0x00008600081a7a25 */ /* 0x000fe200078e0002 */
[----:B------:R-:W-:Y:S01]  /*1c50*/  UIMAD UR4, UR20, UR5, UR4 ;  /* 0x00000005140472a4 */ /* 0x000fe2000f8e0204 */
[----:B------:R-:W-:Y:S02]  /*1c60*/  STL.64 [R1+0x30], R72 ;  /* 0x0000304801007387 */ /* 0x000fe40000100a00 */
        /* <DEDUP_REMOVED lines=34> */
[----:B-1----:R-:W-:Y:S01]  /*1e90*/  LEA.HI R10, R67, R132, RZ, 0x4 ;  /* 0x00000084430a7211 */ /* 0x002fe200078f20ff */
[----:B------:R4:W-:Y:S01]  /*1ea0*/  @P2 LDGSTS.E.BYPASS.LTC128B.128 [R68+0x13100], [R2.64+0x100], !P5 ;  /* 0x1310010002442fae */ /* 0x0009e2000e901d50 */
[----:B------:R-:W-:Y:S02]  /*1eb0*/  @P1 LEA.HI.X R9, R4, c[0x0][0x1cc], R0, 0x1, P0 ;  /* 0x0000730004091a11 */ /* 0x000fe400000f0c00 */
[----:B------:R-:W-:Y:S01]  /*1ec0*/  IADD3 R0, R7, UR4, RZ ;  /* 0x0000000407007c10 */ /* 0x000fe2000fffe0ff */
[----:B------:R4:W-:Y:S01]  /*1ed0*/  @P2 LDGSTS.E.BYPASS.LTC128B.128 [R68+0x14900], [R2.64+0x180], !P4 ;  /* 0x1490018002442fae */ /* 0x0009e2000e101d50 */
[----:B------:R-:W-:-:S02]  /*1ee0*/  LEA R12, P0, R6, c[0x0][0x1f8], 0x1 ;  /* 0x00007e00060c7a11 */ /* 0x000fc400078008ff */
[----:B------:R-:W-:Y:S01]  /*1ef0*/  LOP3.LUT P2, RZ, R133, 0x1, RZ, 0xc0, !PT ;  /* 0x0000000185ff7812 */ /* 0x000fe2000784c0ff */
[----:B------:R1:W-:Y:S01]  /*1f00*/  @P1 LDGSTS.E.BYPASS.LTC128B.128 [R68+0x11100], [R8.64], !P6 ;  /* 0x1110000008441fae */ /* 0x0003e2000f101d50 */
[----:B------:R-:W-:Y:S01]  /*1f10*/  LEA.HI.X R13, R6, c[0x0][0x1fc], R0, 0x1, P0 ;  /* 0x00007f00060d7a11 */ /* 0x000fe200000f0c00 */
[----:B------:R-:W-:Y:S02]  /*1f20*/  IMAD.SHL.U32 R6, R69, 0x8, RZ ;  /* 0x0000000845067824 */ /* 0x000fe400078e00ff */
[----:B------:R-:W-:Y:S02]  /*1f30*/  @!P3 IMAD.MOV.U32 R7, RZ, RZ, c[0x0][0x208] ;  /* 0x00008200ff07b624 */ /* 0x000fe400078e00ff */
[----:B------:R-:W-:-:S03]  /*1f40*/  @!P3 IMAD.MOV.U32 R11, RZ, RZ, c[0x0][0x20c] ;  /* 0x00008300ff0bb624 */ /* 0x000fc600078e00ff */
[----:B--2---:R-:W-:-:S03]  /*1f50*/  @!P3 LEA R14, P0, R7, R12, 0x6 ;  /* 0x0000000c070eb211 */ /* 0x004fc600078030ff */
[----:B------:R1:W-:Y:S01]  /*1f60*/  @P1 LDGSTS.E.BYPASS.LTC128B.128 [R68+0x12900], [R8.64+0x80], !P2 ;  /* 0x1290008008441fae */ /* 0x0003e2000d101d50 */
[----:B------:R-:W-:Y:S02]  /*1f70*/  @!P3 LEA.HI.X R15, R7, R13, R11, 0x6, P0 ;  /* 0x0000000d070fb211 */ /* 0x000fe400000f340b */
[----:B------:R-:W-:Y:S01]  /*1f80*/  LOP3.LUT P0, RZ, R21, 0x2, RZ, 0xc0, !PT ;  /* 0x0000000215ff7812 */ /* 0x000fe2000780c0ff */
[----:B------:R1:W-:Y:S01]  /*1f90*/  @P1 LDGSTS.E.BYPASS.LTC128B.128 [R68+0x14100], [R8.64+0x100], !P5 ;  /* 0x1410010008441fae */ /* 0x0003e2000e901d50 */
[----:B------:R-:W-:Y:S02]  /*1fa0*/  SEL R7, RZ, 0x1, P6 ;  /* 0x00000001ff077807 */ /* 0x000fe40003000000 */
[----:B------:R-:W-:Y:S01]  /*1fb0*/  P2R R11, PR, RZ, 0x8 ;  /* 0x00000008ff0b7803 */ /* 0x000fe20000000000 */
[----:B------:R1:W-:Y:S01]  /*1fc0*/  @P1 LDGSTS.E.BYPASS.LTC128B.128 [R68+0x15900], [R8.64+0x180], !P4 ;  /* 0x1590018008441fae */ /* 0x0003e2000e101d50 */
[----:B----4-:R-:W-:-:S03]  /*1fd0*/  LOP3.LUT R2, R10, 0xfffffff0, RZ, 0xc0, !PT ;  /* 0xfffffff00a027812 */ /* 0x010fc600078ec0ff */
[----:B------:R-:W0:Y:S01]  /*1fe0*/  LDGDEPBAR ;  /* 0x00000000000079af */ /* 0x000e220000000000 */
[----:B------:R-:W-:Y:S01]  /*1ff0*/  SHF.R.S32.HI R3, RZ, 0x4, R10 ;  /* 0x00000004ff037819 */ /* 0x000fe2000001140a */
[----:B------:R-:W-:-:S03]  /*2000*/  IMAD.IADD R0, R132, 0x1, -R2 ;  /* 0x0000000184007824 */ /* 0x000fc600078e0a02 */
[----:B------:R-:W-:Y:S01]  /*2010*/  LEA.HI R4, R10, R3, RZ, 0x1 ;  /* 0x000000030a047211 */ /* 0x000fe200078f08ff */
[----:B------:R-:W-:Y:S01]  /*2020*/  IMAD.SHL.U32 R2, R21, 0x40, RZ ;  /* 0x0000004015027824 */ /* 0x000fe200078e00ff */
[----:B------:R-:W-:-:S04]  /*2030*/  SHF.R.S32.HI R5, RZ, 0x1f, R0 ;  /* 0x0000001fff057819 */ /* 0x000fc80000011400 */
[----:B------:R-:W-:Y:S02]  /*2040*/  LOP3.LUT R2, R2, 0x1c0, RZ, 0xc0, !PT ;  /* 0x000001c002027812 */ /* 0x000fe400078ec0ff */
[----:B------:R-:W-:Y:S02]  /*2050*/  LEA.HI R10, R5, R0, RZ, 0x3 ;  /* 0x00000000050a7211 */ /* 0x000fe400078f18ff */
[----:B------:R-:W-:Y:S02]  /*2060*/  LOP3.LUT R4, R4, 0xfffffffe, RZ, 0xc0, !PT ;  /* 0xfffffffe04047812 */ /* 0x000fe400078ec0ff */
[----:B------:R-:W-:Y:S02]  /*2070*/  LOP3.LUT R5, R10, 0xfffffff8, RZ, 0xc0, !PT ;  /* 0xfffffff80a057812 */ /* 0x000fe400078ec0ff */
[----:B------:R-:W-:Y:S01]  /*2080*/  LOP3.LUT R6, R2, 0x8, R6, 0xf8, !PT ;  /* 0x0000000802067812 */ /* 0x000fe200078ef806 */
[----:B------:R-:W-:Y:S01]  /*2090*/  IMAD.IADD R3, R3, 0x1, -R4 ;  /* 0x0000000103037824 */ /* 0x000fe200078e0a04 */
[----:B------:R-:W-:Y:S01]  /*20a0*/  SHF.R.U32.HI R2, RZ, 0x3, R2 ;  /* 0x00000003ff027819 */ /* 0x000fe20000011602 */
[----:B------:R-:W-:Y:S01]  /*20b0*/  IMAD.IADD R4, R0, 0x1, -R5 ;  /* 0x0000000100047824 */ /* 0x000fe200078e0a05 */
[----:B------:R-:W-:Y:S01]  /*20c0*/  SEL R5, RZ, 0x4, P5 ;  /* 0x00000004ff057807 */ /* 0x000fe20002800000 */
[----:B------:R-:W-:-:S04]  /*20d0*/  DEPBAR.LE SB0, 0x1 ;  /* 0x000080400000791a */ /* 0x000fc80000000000 */
        /* <DEDUP_REMOVED lines=67> */
[----:B---3--:R-:W-:Y:S04]  /*2510*/  LDSM.16.M88.4 R16, [R135+0x10100] ;  /* 0x010100008710783b */ /* 0x008fe80000000200 */
[----:B------:R-:W2:Y:S04]  /*2520*/  LDSM.16.M88.4 R24, [R135+0x10900] ;  /* 0x010900008718783b */ /* 0x000ea80000000200 */
[----:B------:R-:W3:Y:S04]  /*2530*/  LDSM.16.M88.4 R28, [R135+0x11100] ;  /* 0x01110000871c783b */ /* 0x000ee80000000200 */
[----:B------:R-:W-:Y:S04]  /*2540*/  LDSM.16.M88.4 R36, [R242] ;  /* 0x00000000f224783b */ /* 0x000fe80000000200 */
[----:B------:R-:W4:Y:S04]  /*2550*/  LDSM.16.M88.4 R44, [R242+0x800] ;  /* 0x00080000f22c783b */ /* 0x000f280000000200 */
[----:B------:R-:W5:Y:S04]  /*2560*/  LDSM.16.M88.4 R52, [R242+0x1000] ;  /* 0x00100000f234783b */ /* 0x000f680000000200 */
        /* <DEDUP_REMOVED lines=8> */
[C---:B------:R-:W-:Y:S01]  /*25f0*/  IMAD.IADD R238, R242.reuse, 0x1, R2 ;  /* 0x00000001f2ee7824 */ /* 0x040fe200078e0202 */
[----:B------:R-:W-:-:S05]  /*2600*/  IADD3 R2, R242, 0x800, RZ ;  /* 0x00000800f2027810 */ /* 0x000fca0007ffe0ff */
[----:B------:R-:W-:Y:S01]  /*2610*/  STL [R1], R2 ;  /* 0x0000000201007387 */ /* 0x000fe20000100800 */
[----:B--2---:R-:W-:Y:S03]  /*2620*/  HMMA.16816.F32 R20, R160, R24, RZ ;  /* 0x00000018a014723c */ /* 0x004fe600000018ff */
[----:B------:R2:W-:Y:S01]  /*2630*/  LDGSTS.E.BYPASS.LTC128B.128 [R68+0x1900], [R12.64+0x80], !P0 ;  /* 0x019000800c447fae */ /* 0x0005e2000c101d50 */
[----:B------:R-:W-:-:S04]  /*2640*/  ISETP.LT.OR P0, PT, R5, 0x1, !P1 ;  /* 0x000000010500780c */ /* 0x000fc80004f01670 */
[C---:B------:R-:W-:Y:S09]  /*2650*/  HMMA.16816.F32 R24, R160.reuse, R26, RZ ;  /* 0x0000001aa018723c */ /* 0x040ff200000018ff */
[----:B------:R2:W-:Y:S01]  /*2660*/  LDGSTS.E.BYPASS.LTC128B.128 [R68+0x3100], [R12.64+0x100], !P0 ;  /* 0x031001000c447fae */ /* 0x0005e2000c101d50 */
[----:B------:R-:W-:Y:S01]  /*2670*/  LOP3.LUT P0, RZ, R6, 0x8, RZ, 0xc0, !PT ;  /* 0x0000000806ff7812 */ /* 0x000fe2000780c0ff */
[----:B---3--:R-:W-:Y:S03]  /*2680*/  HMMA.16816.F32 R32, R160, R28, RZ ;  /* 0x0000001ca020723c */ /* 0x008fe600000018ff */
[----:B------:R-:W-:-:S05]  /*2690*/  ISETP.LT.OR P3, PT, R5, 0x1, !P0 ;  /* 0x000000010500780c */ /* 0x000fca0004761670 */
[----:B------:R-:W-:Y:S08]  /*26a0*/  HMMA.16816.F32 R40, R160, R30, RZ ;  /* 0x0000001ea028723c */ /* 0x000ff000000018ff */
[----:B------:R2:W-:Y:S01]  /*26b0*/  LDGSTS.E.BYPASS.LTC128B.128 [R68+0x4900], [R12.64+0x180], !P3 ;  /* 0x049001800c447fae */ /* 0x0005e2000d901d50 */
[----:B------:R-:W-:Y:S01]  /*26c0*/  ISETP.NE.AND P3, PT, R11, RZ, PT ;  /* 0x000000ff0b00720c */ /* 0x000fe20003f65270 */
[----:B----4-:R-:W-:Y:S08]  /*26d0*/  HMMA.16816.F32 R20, R164, R44, R20 ;  /* 0x0000002ca414723c */ /* 0x010ff00000001814 */
[----:B-1----:R-:W-:Y:S04]  /*26e0*/  HMMA.16816.F32 R8, R160, R16, RZ ;  /* 0x00000010a008723c */ /* 0x002fe800000018ff */
[----:B------:R-:W-:-:S02]  /*26f0*/  @!P3 ISETP.LT.OR P6, PT, R5, 0x21, !P6 ;  /* 0x000000210500b80c */ /* 0x000fc400077c1670 */
[C---:B------:R-:W-:Y:S02]  /*2700*/  @!P3 ISETP.LT.OR P2, PT, R5.reuse, 0x21, !P2 ;  /* 0x000000210500b80c */ /* 0x040fe40005741670 */
[C---:B------:R-:W-:Y:S01]  /*2710*/  @!P3 ISETP.LT.OR P1, PT, R5.reuse, 0x21, !P1 ;  /* 0x000000210500b80c */ /* 0x040fe20004f21670 */
[----:B------:R-:W-:Y:S01]  /*2720*/  HMMA.16816.F32 R16, R160, R18, RZ ;  /* 0x00000012a010723c */ /* 0x000fe200000018ff */
[----:B------:R-:W-:-:S07]  /*2730*/  @!P3 ISETP.LT.OR P0, PT, R5, 0x21, !P0 ;  /* 0x000000210500b80c */ /* 0x000fce0004701670 */
[----:B------:R2:W-:Y:S01]  /*2740*/  @!P3 LDGSTS.E.BYPASS.LTC128B.128 [R68+0x1100], [R14.64], !P6 ;  /* 0x011000000e44bfae */ /* 0x0005e2000f101d50 */
[C---:B------:R-:W-:Y:S01]  /*2750*/  HMMA.16816.F32 R24, R164.reuse, R46, R24 ;  /* 0x0000002ea418723c */ /* 0x040fe20000001818 */
[----:B------:R-:W-:Y:S02]  /*2760*/  ISETP.NE.AND P6, PT, R7, RZ, PT ;  /* 0x000000ff0700720c */ /* 0x000fe40003fc5270 */
[----:B------:R2:W-:Y:S04]  /*2770*/  @!P3 LDGSTS.E.BYPASS.LTC128B.128 [R68+0x2900], [R14.64+0x80], !P2 ;  /* 0x029000800e44bfae */ /* 0x0005e8000d101d50 */
[----:B------:R2:W-:Y:S01]  /*2780*/  @!P3 LDGSTS.E.BYPASS.LTC128B.128 [R68+0x4100], [R14.64+0x100], !P1 ;  /* 0x041001000e44bfae */ /* 0x0005e2000c901d50 */
[----:B------:R-:W-:Y:S03]  /*2790*/  HMMA.16816.F32 R8, R164, R36, R8 ;  /* 0x00000024a408723c */ /* 0x000fe60000001808 */
[----:B------:R2:W-:Y:S01]  /*27a0*/  @!P3 LDGSTS.E.BYPASS.LTC128B.128 [R68+0x5900], [R14.64+0x180], !P0 ;  /* 0x059001800e44bfae */ /* 0x0005e2000c101d50 */
[----:B------:R-:W-:-:S03]  /*27b0*/  PLOP3.LUT P0, PT, PT, PT, UP0, 0x40, 0x0 ;  /* 0x000000000000781c */ /* 0x000fc60003f0e808 */
[----:B------:R-:W1:Y:S01]  /*27c0*/  LDSM.16.M88.4 R48, [R241+0x10100] ;  /* 0x01010000f130783b */ /* 0x000e620000000200 */
[C---:B------:R-:W-:Y:S03]  /*27d0*/  HMMA.16816.F32 R16, R164.reuse, R38, R16 ;  /* 0x00000026a410723c */ /* 0x040fe60000001810 */
[----:B------:R-:W3:Y:S04]  /*27e0*/  LDSM.16.M88.4 R56, [R241+0x10900] ;  /* 0x01090000f138783b */ /* 0x000ee80000000200 */
[----:B------:R-:W4:Y:S01]  /*27f0*/  LDSM.16.M88.4 R60, [R241+0x11100] ;  /* 0x01110000f13c783b */ /* 0x000f220000000200 */
[C---:B-----5:R-:W-:Y:S03]  /*2800*/  HMMA.16816.F32 R28, R164.reuse, R52, R32 ;  /* 0x00000034a41c723c */ /* 0x060fe60000001820 */
[----:B------:R-:W-:Y:S04]  /*2810*/  LDSM.16.M88.4 R36, [R135+0x11900] ;  /* 0x011900008724783b */ /* 0x000fe80000000200 */
[----:B------:R-:W-:Y:S01]  /*2820*/  LDSM.16.M88.4 R44, [R135+0x12100] ;  /* 0x01210000872c783b */ /* 0x000fe20000000200 */
[----:B------:R-:W-:Y:S03]  /*2830*/  HMMA.16816.F32 R32, R164, R54, R40 ;  /* 0x00000036a420723c */ /* 0x000fe60000001828 */
[----:B------:R-:W-:Y:S04]  /*2840*/  LDSM.16.M88.4 R40, [R238+0x800] ;  /* 0x00080000ee28783b */ /* 0x000fe80000000200 */
[----:B--2---:R-:W2:Y:S04]  /*2850*/  LDSM.16.M88.4 R12, [R238] ;  /* 0x00000000ee0c783b */ /* 0x004ea80000000200 */
[----:B------:R-:W5:Y:S04]  /*2860*/  LDSM.16.M88.4 R52, [R238+0x1000] ;  /* 0x00100000ee34783b */ /* 0x000f680000000200 */
[----:B------:R-:W0:Y:S01]  /*2870*/  LDGDEPBAR ;  /* 0x00000000000079af */ /* 0x000e220000000000 */
[C---:B-1----:R-:W-:Y:S08]  /*2880*/  HMMA.16816.F32 R8, R180.reuse, R48, R8 ;  /* 0x00000030b408723c */ /* 0x042ff00000001808 */
[C---:B------:R-:W-:Y:S01]  /*2890*/  HMMA.16816.F32 R16, R180.reuse, R50, R16 ;  /* 0x00000032b410723c */ /* 0x040fe20000001810 */
[----:B------:R-:W-:Y:S07]  /*28a0*/  LDSM.16.M88.4 R48, [R242+0x2800] ;  /* 0x00280000f230783b */ /* 0x000fee0000000200 */
[C---:B---3--:R-:W-:Y:S08]  /*28b0*/  HMMA.16816.F32 R20, R180.reuse, R56, R20 ;  /* 0x00000038b414723c */ /* 0x048ff00000001814 */
[C---:B------:R-:W-:Y:S01]  /*28c0*/  HMMA.16816.F32 R24, R180.reuse, R58, R24 ;  /* 0x0000003ab418723c */ /* 0x040fe20000001818 */
[----:B------:R-:W1:Y:S07]  /*28d0*/  LDSM.16.M88.4 R56, [R135+0x12900] ;  /* 0x012900008738783b */ /* 0x000e6e0000000200 */
[C---:B----4-:R-:W-:Y:S08]  /*28e0*/  HMMA.16816.F32 R28, R180.reuse, R60, R28 ;  /* 0x0000003cb41c723c */ /* 0x050ff0000000181c */
[----:B------:R-:W-:Y:S01]  /*28f0*/  HMMA.16816.F32 R32, R180, R62, R32 ;  /* 0x0000003eb420723c */ /* 0x000fe20000001820 */
[----:B------:R-:W-:Y:S07]  /*2900*/  LDSM.16.M88.4 R60, [R135+0x15900] ;  /* 0x01590000873c783b */ /* 0x000fee0000000200 */
[C---:B--2---:R-:W-:Y:S08]  /*2910*/  HMMA.16816.F32 R8, R184.reuse, R12, R8 ;  /* 0x0000000cb808723c */ /* 0x044ff00000001808 */
[C---:B------:R-:W-:Y:S01]  /*2920*/  HMMA.16816.F32 R16, R184.reuse, R14, R16 ;  /* 0x0000000eb810723c */ /* 0x040fe20000001810 */
[----:B------:R-:W2:Y:S07]  /*2930*/  LDSM.16.M88.4 R12, [R242+0x1800] ;  /* 0x00180000f20c783b */ /* 0x000eae0000000200 */
[C---:B------:R-:W-:Y:S08]  /*2940*/  HMMA.16816.F32 R20, R184.reuse, R40, R20 ;  /* 0x00000028b814723c */ /* 0x040ff00000001814 */
[C---:B------:R-:W-:Y:S01]  /*2950*/  HMMA.16816.F32 R24, R184.reuse, R42, R24 ;  /* 0x0000002ab818723c */ /* 0x040fe20000001818 */
[----:B------:R-:W3:Y:S07]  /*2960*/  LDSM.16.M88.4 R40, [R242+0x2000] ;  /* 0x00200000f228783b */ /* 0x000eee0000000200 */
[C---:B-----5:R-:W-:Y:S08]  /*2970*/  HMMA.16816.F32 R28, R184.reuse, R52, R28 ;  /* 0x00000034b81c723c */ /* 0x060ff0000000181c */
[----:B------:R-:W-:Y:S01]  /*2980*/  HMMA.16816.F32 R32, R184, R54, R32 ;  /* 0x00000036b820723c */ /* 0x000fe20000001820 */
[----:B------:R-:W-:Y:S07]  /*2990*/  LDSM.16.M88.4 R52, [R238+0x2800] ;  /* 0x00280000ee34783b */ /* 0x000fee0000000200 */
[C---:B------:R-:W-:Y:S08]  /*29a0*/  HMMA.16816.F32 R8, R188.reuse, R36, R8 ;  /* 0x00000024bc08723c */ /* 0x040ff00000001808 */
[C---:B------:R-:W-:Y:S01]  /*29b0*/  HMMA.16816.F32 R16, R188.reuse, R38, R16 ;  /* 0x00000026bc10723c */ /* 0x040fe20000001810 */
[----:B------:R-:W4:Y:S07]  /*29c0*/  LDSM.16.M88.4 R36, [R241+0x11900] ;  /* 0x01190000f124783b */ /* 0x000f2e0000000200 */
[C---:B------:R-:W-:Y:S08]  /*29d0*/  HMMA.16816.F32 R20, R188.reuse, R44, R20 ;  /* 0x0000002cbc14723c */ /* 0x040ff00000001814 */
[C---:B------:R-:W-:Y:S01]  /*29e0*/  HMMA.16816.F32 R24, R188.reuse, R46, R24 ;  /* 0x0000002ebc18723c */ /* 0x040fe20000001818 */
[----:B------:R-:W5:Y:S07]  /*29f0*/  LDSM.16.M88.4 R44, [R241+0x12100] ;  /* 0x01210000f12c783b */ /* 0x000f6e0000000200 */
        /* <DEDUP_REMOVED lines=9> */
[C---:B------:R-:W-:Y:S08]  /*2a90*/  HMMA.16816.F32 R28, R192.reuse, R48, R28 ;  /* 0x00000030c01c723c */ /* 0x040ff0000000181c */
[----:B------:R-:W-:Y:S01]  /*2aa0*/  HMMA.16816.F32 R32, R192, R50, R32 ;  /* 0x00000032c020723c */ /* 0x000fe20000001820 */
[----:B------:R-:W-:Y:S07]  /*2ab0*/  LDSM.16.M88.4 R48, [R135+0x13900] ;  /* 0x013900008730783b */ /* 0x000fee0000000200 */
[C---:B----4-:R-:W-:Y:S08]  /*2ac0*/  HMMA.16816.F32 R8, R196.reuse, R36, R8 ;  /* 0x00000024c408723c */ /* 0x050ff00000001808 */
[C---:B------:R-:W-:Y:S01]  /*2ad0*/  HMMA.16816.F32 R16, R196.reuse, R38, R16 ;  /* 0x00000026c410723c */ /* 0x040fe20000001810 */
[----:B------:R-:W4:Y:S07]  /*2ae0*/  LDSM.16.M88.4 R36, [R135+0x13100] ;  /* 0x013100008724783b */ /* 0x000f2e0000000200 */
[C---:B-----5:R-:W-:Y:S08]  /*2af0*/  HMMA.16816.F32 R20, R196.reuse, R44, R20 ;  /* 0x0000002cc414723c */ /* 0x060ff00000001814 */
[C---:B------:R-:W-:Y:S01]  /*2b00*/  HMMA.16816.F32 R24, R196.reuse, R46, R24 ;  /* 0x0000002ec418723c */ /* 0x040fe20000001818 */
[----:B------:R-:W-:Y:S07]  /*2b10*/  LDSM.16.M88.4 R44, [R242+0x3800] ;  /* 0x00380000f22c783b */ /* 0x000fee0000000200 */
        /* <DEDUP_REMOVED lines=8> */
[----:B------:R-:W-:Y:S07]  /*2ba0*/  LDSM.16.M88.4 R40, [R241+0x13100] ;  /* 0x01310000f128783b */ /* 0x000fee0000000200 */
[C---:B------:R-:W-:Y:S08]  /*2bb0*/  HMMA.16816.F32 R28, R200.reuse, R52, R28 ;  /* 0x00000034c81c723c */ /* 0x040ff0000000181c */
[----:B------:R-:W-:Y:S01]  /*2bc0*/  HMMA.16816.F32 R32, R200, R54, R32 ;  /* 0x00000036c820723c */ /* 0x000fe20000001820 */
[----:B------:R-:W3:Y:S07]  /*2bd0*/  LDSM.16.M88.4 R52, [R242+0x4000] ;  /* 0x00400000f234783b */ /* 0x000eee0000000200 */
[C---:B----4-:R-:W-:Y:S08]  /*2be0*/  HMMA.16816.F32 R8, R204.reuse, R36, R8 ;  /* 0x00000024cc08723c */ /* 0x050ff00000001808 */
[C---:B------:R-:W-:Y:S01]  /*2bf0*/  HMMA.16816.F32 R16, R204.reuse, R38, R16 ;  /* 0x00000026cc10723c */ /* 0x040fe20000001810 */
[----:B------:R-:W-:Y:S07]  /*2c00*/  LDSM.16.M88.4 R36, [R238+0x3000] ;  /* 0x00300000ee24783b */ /* 0x000fee0000000200 */
[C---:B------:R-:W-:Y:S08]  /*2c10*/  HMMA.16816.F32 R20, R204.reuse, R48, R20 ;  /* 0x00000030cc14723c */ /* 0x040ff00000001814 */
[C---:B------:R-:W-:Y:S01]  /*2c20*/  HMMA.16816.F32 R24, R204.reuse, R50, R24 ;  /* 0x00000032cc18723c */ /* 0x040fe20000001818 */
[----:B------:R-:W4:Y:S07]  /*2c30*/  LDSM.16.M88.4 R48, [R241+0x13900] ;  /* 0x01390000f130783b */ /* 0x000f2e0000000200 */
[C---:B-1----:R-:W-:Y:S08]  /*2c40*/  HMMA.16816.F32 R28, R204.reuse, R56, R28 ;  /* 0x00000038cc1c723c */ /* 0x042ff0000000181c */
[----:B------:R-:W-:Y:S01]  /*2c50*/  HMMA.16816.F32 R32, R204, R58, R32 ;  /* 0x0000003acc20723c */ /* 0x000fe20000001820 */
[----:B------:R-:W1:Y:S07]  /*2c60*/  LDSM.16.M88.4 R56, [R241+0x14100] ;  /* 0x01410000f138783b */ /* 0x000e6e0000000200 */
[C---:B--2---:R-:W-:Y:S08]  /*2c70*/  HMMA.16816.F32 R8, R208.reuse, R12, R8 ;  /* 0x0000000cd008723c */ /* 0x044ff00000001808 */
[C---:B------:R-:W-:Y:S08]  /*2c80*/  HMMA.16816.F32 R16, R208.reuse, R14, R16 ;  /* 0x0000000ed010723c */ /* 0x040ff00000001810 */
[C---:B------:R-:W-:Y:S08]  /*2c90*/  HMMA.16816.F32 R20, R208.reuse, R44, R20 ;  /* 0x0000002cd014723c */ /* 0x040ff00000001814 */
[C---:B------:R-:W-:Y:S01]  /*2ca0*/  HMMA.16816.F32 R24, R208.reuse, R46, R24 ;  /* 0x0000002ed018723c */ /* 0x040fe20000001818 */
[----:B------:R-:W2:Y:S07]  /*2cb0*/  LDSM.16.M88.4 R44, [R238+0x3800] ;  /* 0x00380000ee2c783b */ /* 0x000eae0000000200 */
[C---:B---3--:R-:W-:Y:S08]  /*2cc0*/  HMMA.16816.F32 R28, R208.reuse, R52, R28 ;  /* 0x00000034d01c723c */ /* 0x048ff0000000181c */
[----:B------:R-:W-:Y:S01]  /*2cd0*/  HMMA.16816.F32 R32, R208, R54, R32 ;  /* 0x00000036d020723c */ /* 0x000fe20000001820 */
[----:B------:R-:W3:Y:S07]  /*2ce0*/  LDSM.16.M88.4 R52, [R238+0x4000] ;  /* 0x00400000ee34783b */ /* 0x000eee0000000200 */
[C---:B------:R-:W-:Y:S08]  /*2cf0*/  HMMA.16816.F32 R12, R212.reuse, R40, R8 ;  /* 0x00000028d40c723c */ /* 0x040ff00000001808 */
[C---:B------:R-:W-:Y:S01]  /*2d00*/  HMMA.16816.F32 R8, R212.reuse, R42, R16 ;  /* 0x0000002ad408723c */ /* 0x040fe20000001810 */
[----:B------:R-:W5:Y:S07]  /*2d10*/  LDSM.16.M88.4 R40, [R135+0x14900] ;  /* 0x014900008728783b */ /* 0x000f6e0000000200 */
[C---:B----4-:R-:W-:Y:S08]  /*2d20*/  HMMA.16816.F32 R20, R212.reuse, R48, R20 ;  /* 0x00000030d414723c */ /* 0x050ff00000001814 */
[C---:B------:R-:W-:Y:S01]  /*2d30*/  HMMA.16816.F32 R24, R212.reuse, R50, R24 ;  /* 0x00000032d418723c */ /* 0x040fe20000001818 */
[----:B------:R-:W4:Y:S07]  /*2d40*/  LDSM.16.M88.4 R48, [R135+0x15100] ;  /* 0x015100008730783b */ /* 0x000f2e0000000200 */
[C---:B-1----:R-:W-:Y:S08]  /*2d50*/  HMMA.16816.F32 R28, R212.reuse, R56, R28 ;  /* 0x00000038d41c723c */ /* 0x042ff0000000181c */
[----:B------:R-:W-:Y:S01]  /*2d60*/  HMMA.16816.F32 R32, R212, R58, R32 ;  /* 0x0000003ad420723c */ /* 0x000fe20000001820 */
[----:B------:R-:W-:Y:S07]  /*2d70*/  LDSM.16.M88.4 R56, [R242+0x5800] ;  /* 0x00580000f238783b */ /* 0x000fee0000000200 */
[C---:B------:R-:W-:Y:S08]  /*2d80*/  HMMA.16816.F32 R16, R216.reuse, R36, R12 ;  /* 0x00000024d810723c */ /* 0x040ff0000000180c */
[C---:B------:R-:W-:Y:S01]  /*2d90*/  HMMA.16816.F32 R12, R216.reuse, R38, R8 ;  /* 0x00000026d80c723c */ /* 0x040fe20000001808 */
[----:B------:R-:W1:Y:S07]  /*2da0*/  LDSM.16.M88.4 R36, [R242+0x4800] ;  /* 0x00480000f224783b */ /* 0x000e6e0000000200 */
[C---:B--2---:R-:W-:Y:S08]  /*2db0*/  HMMA.16816.F32 R8, R216.reuse, R44, R20 ;  /* 0x0000002cd808723c */ /* 0x044ff00000001814 */
[C---:B------:R-:W-:Y:S01]  /*2dc0*/  HMMA.16816.F32 R24, R216.reuse, R46, R24 ;  /* 0x0000002ed818723c */ /* 0x040fe20000001818 */
[----:B------:R-:W2:Y:S07]  /*2dd0*/  LDSM.16.M88.4 R44, [R242+0x5000] ;  /* 0x00500000f22c783b */ /* 0x000eae0000000200 */
[C---:B---3--:R-:W-:Y:S08]  /*2de0*/  HMMA.16816.F32 R28, R216.reuse, R52, R28 ;  /* 0x00000034d81c723c */ /* 0x048ff0000000181c */
[----:B------:R-:W-:Y:S01]  /*2df0*/  HMMA.16816.F32 R32, R216, R54, R32 ;  /* 0x00000036d820723c */ /* 0x000fe20000001820 */
[----:B------:R-:W-:Y:S07]  /*2e00*/  LDSM.16.M88.4 R52, [R241+0x15100] ;  /* 0x01510000f134783b */ /* 0x000fee0000000200 */
[C---:B-----5:R-:W-:Y:S08]  /*2e10*/  HMMA.16816.F32 R20, R220.reuse, R40, R16 ;  /* 0x00000028dc14723c */ /* 0x060ff00000001810 */
[C---:B------:R-:W-:Y:S01]  /*2e20*/  HMMA.16816.F32 R16, R220.reuse, R42, R12 ;  /* 0x0000002adc10723c */ /* 0x040fe2000000180c */
[----:B------:R-:W-:Y:S07]  /*2e30*/  LDSM.16.M88.4 R40, [R238+0x5000] ;  /* 0x00500000ee28783b */ /* 0x000fee0000000200 */
[C---:B----4-:R-:W-:Y:S08]  /*2e40*/  HMMA.16816.F32 R12, R220.reuse, R48, R8 ;  /* 0x00000030dc0c723c */ /* 0x050ff00000001808 */
[C---:B------:R-:W-:Y:S01]  /*2e50*/  HMMA.16816.F32 R8, R220.reuse, R50, R24 ;  /* 0x00000032dc08723c */ /* 0x040fe20000001818 */
[----:B------:R-:W3:Y:S07]  /*2e60*/  LDSM.16.M88.4 R48, [R241+0x14900] ;  /* 0x01490000f130783b */ /* 0x000eee0000000200 */
[C---:B------:R-:W-:Y:S08]  /*2e70*/  HMMA.16816.F32 R28, R220.reuse, R60, R28 ;  /* 0x0000003cdc1c723c */ /* 0x040ff0000000181c */
[----:B------:R-:W-:Y:S01]  /*2e80*/  HMMA.16816.F32 R32, R220, R62, R32 ;  /* 0x0000003edc20723c */ /* 0x000fe20000001820 */
[----:B------:R-:W4:Y:S07]  /*2e90*/  LDSM.16.M88.4 R60, [R241+0x15900] ;  /* 0x01590000f13c783b */ /* 0x000f2e0000000200 */
[C---:B-1----:R-:W-:Y:S08]  /*2ea0*/  HMMA.16816.F32 R24, R224.reuse, R36, R20 ;  /* 0x00000024e018723c */ /* 0x042ff00000001814 */
[C---:B------:R-:W-:Y:S01]  /*2eb0*/  HMMA.16816.F32 R20, R224.reuse, R38, R16 ;  /* 0x00000026e014723c */ /* 0x040fe20000001810 */
[----:B------:R-:W-:Y:S07]  /*2ec0*/  LDSM.16.M88.4 R36, [R238+0x5800] ;  /* 0x00580000ee24783b */ /* 0x000fee0000000200 */
[C---:B--2---:R-:W-:Y:S08]  /*2ed0*/  HMMA.16816.F32 R16, R224.reuse, R44, R12 ;  /* 0x0000002ce010723c */ /* 0x044ff0000000180c */
[----:B------:R-:W-:Y:S01]  /*2ee0*/  HMMA.16816.F32 R12, R224, R46, R8 ;  /* 0x0000002ee00c723c */ /* 0x000fe20000001808 */
[----:B------:R-:W1:Y:S01]  /*2ef0*/  LDSM.16.M88.4 R44, [R238+0x4800] ;  /* 0x00480000ee2c783b */ /* 0x000e620000000200 */
[----:B------:R-:W-:-:S06]  /*2f00*/  DEPBAR.LE SB0, 0x0 ;  /* 0x000080000000791a */ /* 0x000fcc0000000000 */
[C---:B------:R-:W-:Y:S08]  /*2f10*/  HMMA.16816.F32 R8, R224.reuse, R56, R28 ;  /* 0x00000038e008723c */ /* 0x040ff0000000181c */
[----:B------:R-:W-:Y:S08]  /*2f20*/  HMMA.16816.F32 R32, R224, R58, R32 ;  /* 0x0000003ae020723c */ /* 0x000ff00000001820 */
[C---:B---3--:R-:W-:Y:S08]  /*2f30*/  HMMA.16816.F32 R28, R228.reuse, R48, R24 ;  /* 0x00000030e41c723c */ /* 0x048ff00000001818 */
[C---:B------:R-:W-:Y:S08]  /*2f40*/  HMMA.16816.F32 R24, R228.reuse, R50, R20 ;  /* 0x00000032e418723c */ /* 0x040ff00000001814 */
[C---:B------:R-:W-:Y:S08]  /*2f50*/  HMMA.16816.F32 R20, R228.reuse, R52, R16 ;  /* 0x00000034e414723c */ /* 0x040ff00000001810 */
[C---:B------:R-:W-:Y:S08]  /*2f60*/  HMMA.16816.F32 R16, R228.reuse, R54, R12 ;  /* 0x00000036e410723c */ /* 0x040ff0000000180c */
[C---:B----4-:R-:W-:Y:S08]  /*2f70*/  HMMA.16816.F32 R12, R228.reuse, R60, R8 ;  /* 0x0000003ce40c723c */ /* 0x050ff00000001808 */
[----:B------:R-:W-:Y:S08]  /*2f80*/  HMMA.16816.F32 R8, R228, R62, R32 ;  /* 0x0000003ee408723c */ /* 0x000ff00000001820 */
[C---:B-1----:R-:W-:Y:S08]  /*2f90*/  HMMA.16816.F32 R32, R232.reuse, R44, R28 ;  /* 0x0000002ce820723c */ /* 0x042ff0000000181c */
[C---:B------:R-:W-:Y:S08]  /*2fa0*/  HMMA.16816.F32 R44, R232.reuse, R46, R24 ;  /* 0x0000002ee82c723c */ /* 0x040ff00000001818 */
[C---:B------:R-:W-:Y:S08]  /*2fb0*/  HMMA.16816.F32 R28, R232.reuse, R40, R20 ;  /* 0x00000028e81c723c */ /* 0x040ff00000001814 */
[C---:B------:R-:W-:Y:S08]  /*2fc0*/  HMMA.16816.F32 R24, R232.reuse, R36, R12 ;  /* 0x00000024e818723c */ /* 0x040ff0000000180c */
[C---:B------:R-:W-:Y:S08]  /*2fd0*/  HMMA.16816.F32 R40, R232.reuse, R42, R16 ;  /* 0x0000002ae828723c */ /* 0x040ff00000001810 */
[----:B------:R-:W-:Y:S01]  /*2fe0*/  HMMA.16816.F32 R36, R232, R38, R8 ;  /* 0x00000026e824723c */ /* 0x000fe20000001808 */
[----:B------:R-:W-:Y:S06]  /*2ff0*/  BAR.SYNC.DEFER_BLOCKING 0x0 ;  /* 0x0000000000007b1d */ /* 0x000fec0000010000 */
[----:B------:R-:W-:Y:S05]  /*3000*/  @P0 BRA `(.L_x_2918) ;  /* 0x000001f000000947 */ /* 0x000fea0003800000 */
[----:B------:R-:W-:Y:S01]  /*3010*/  IADD3 R2, -R69, 0x30, RZ ;  /* 0x0000003045027810 */ /* 0x000fe20007ffe1ff */
[----:B------:R-:W-:Y:S01]  /*3020*/  UIADD3 UR5, UR8, -0x2, URZ ;  /* 0xfffffffe08057890 */ /* 0x000fe2000fffe03f */
[----:B------:R-:W-:-:S02]  /*3030*/  IMAD.U32 R5, RZ, RZ, UR15 ;  /* 0x0000000fff057e24 */ /* 0x000fc4000f8e00ff */
[----:B------:R-:W-:Y:S01]  /*3040*/  ISETP.GE.AND P0, PT, R2, 0x21, PT ;  /* 0x000000210200780c */ /* 0x000fe20003f06270 */
[----:B------:R-:W-:Y:S01]  /*3050*/  USHF.R.S32.HI UR4, URZ, 0x1f, UR5 ;  /* 0x0000001f3f047899 */ /* 0x000fe20008011405 */
[----:B------:R-:W-:Y:S01]  /*3060*/  IMAD.U32 R7, RZ, RZ, UR6 ;  /* 0x00000006ff077e24 */ /* 0x000fe2000f8e00ff */
[----:B------:R-:W-:Y:S02]  /*3070*/  UIMAD UR21, UR21, UR5, URZ ;  /* 0x00000005151572a4 */ /* 0x000fe4000f8e023f */
        /* <DEDUP_REMOVED lines=24> */
.L_x_2918:
[----:B------:R-:W-:Y:S01]  /*3200*/  LOP3.LUT R2, R66, 0xffffffe0, RZ, 0xc0, !PT ;  /* 0xffffffe042027812 */ /* 0x000fe200078ec0ff */
[----:B------:R-:W-:Y:S01]  /*3210*/  UISETP.NE.AND UP1, UPT, UR14, URZ, UPT ;  /* 0x0000003f0e00728c */ /* 0x000fe2000bf25270 */
[----:B------:R-:W-:Y:S01]  /*3220*/  LEA.HI R5, R67, R132, RZ, 0x2 ;  /* 0x0000008443057211 */ /* 0x000fe200078f10ff */
[----:B------:R-:W-:Y:S01]  /*3230*/  UISETP.NE.AND UP0, UPT, UR13, URZ, UPT ;  /* 0x0000003f0d00728c */ /* 0x000fe2000bf05270 */
[----:B-1----:R-:W-:Y:S01]  /*3240*/  SHF.R.S32.HI R7, RZ, 0x1f, R65 ;  /* 0x0000001fff077819 */ /* 0x002fe20000011441 */
[C---:B------:R-:W-:Y:S01]  /*3250*/  IMAD.IADD R2, R132.reuse, 0x1, -R2 ;  /* 0x0000000184027824 */ /* 0x040fe200078e0a02 */
[----:B------:R-:W-:Y:S01]  /*3260*/  LOP3.LUT R5, R5, 0xfffffffc, RZ, 0xc0, !PT ;  /* 0xfffffffc05057812 */ /* 0x000fe200078ec0ff */
[----:B------:R-:W-:Y:S01]  /*3270*/  ULDC UR7, c[0x0][0x324] ;  /* 0x0000c90000077ab9 */ /* 0x000fe20000000800 */
[----:B------:R-:W-:Y:S01]  /*3280*/  LEA.HI R7, R7, R65, RZ, 0x3 ;  /* 0x0000004107077211 */ /* 0x000fe200078f18ff */
[----:B------:R-:W-:Y:S01]  /*3290*/  ULOP3.LUT UR7, URZ, UR7, URZ, 0x33, !UPT ;  /* 0x000000073f077292 */ /* 0x000fe2000f8e333f */
[----:B------:R-:W-:Y:S01]  /*32a0*/  SHF.R.S32.HI R6, RZ, 0x1f, R2 ;  /* 0x0000001fff067819 */ /* 0x000fe20000011402 */
[----:B------:R-:W-:Y:S01]  /*32b0*/  IMAD.IADD R5, R132, 0x1, -R5 ;  /* 0x0000000184057824 */ /* 0x000fe200078e0a05 */
[----:B------:R-:W-:Y:S01]  /*32c0*/  LOP3.LUT R7, R7, 0xffffff8, RZ, 0xc0, !PT ;  /* 0x0ffffff807077812 */ /* 0x000fe200078ec0ff */
[----:B------:R-:W0:Y:S01]  /*32d0*/  LDGDEPBAR ;  /* 0x00000000000079af */ /* 0x000e220000000000 */
[----:B------:R-:W-:-:S02]  /*32e0*/  LEA.HI R6, R6, R2, RZ, 0x2 ;  /* 0x0000000206067211 */ /* 0x000fc400078f10ff */
[----:B------:R-:W-:Y:S01]  /*32f0*/  LEA.HI R8, R5, R5, RZ, 0x1 ;  /* 0x0000000505087211 */ /* 0x000fe200078f08ff */
[----:B------:R-:W-:Y:S01]  /*3300*/  IMAD.IADD R9, R65, 0x1, -R7 ;  /* 0x0000000141097824 */ /* 0x000fe200078e0a07 */
[----:B------:R-:W-:Y:S02]  /*3310*/  PLOP3.LUT P1, PT, PT, PT, UP1, 0x80, 0x0 ;  /* 0x000000000000781c */ /* 0x000fe40003f2f018 */
[----:B------:R-:W-:Y:S02]  /*3320*/  LEA.HI.SX32 R7, R6, UR11, 0x1e ;  /* 0x0000000b06077c11 */ /* 0x000fe4000f8ff2ff */
[----:B------:R-:W-:Y:S02]  /*3330*/  LOP3.LUT R8, R8, 0x1ffffffe, RZ, 0xc0, !PT ;  /* 0x1ffffffe08087812 */ /* 0x000fe400078ec0ff */
[----:B------:R-:W-:Y:S01]  /*3340*/  PLOP3.LUT P0, PT, PT, PT, UP1, 0x80, 0x0 ;  /* 0x000000000000781c */ /* 0x000fe20003f0f018 */
[----:B------:R-:W-:Y:S02]  /*3350*/  IMAD R7, R9, 0x10, R7 ;  /* 0x0000001009077824 */ /* 0x000fe400078e0207 */
[----:B------:R-:W-:-:S04]  /*3360*/  IMAD.IADD R5, R5, 0x1, -R8 ;  /* 0x0000000105057824 */ /* 0x000fc800078e0a08 */
[----:B------:R-:W-:-:S04]  /*3370*/  IMAD R10, R5, 0x8, R7 ;  /* 0x00000008050a7824 */ /* 0x000fc800078e0207 */
[----:B------:R-:W-:Y:S01]  /*3380*/  @P1 IMAD.HI.U32 R5, R10, c[0x0][0x2c8], RZ ;  /* 0x0000b2000a051a27 */ /* 0x000fe200078e00ff */
[----:B------:R1:W-:Y:S03]  /*3390*/  STL [R1+0x78], R10 ;  /* 0x0000780a01007387 */ /* 0x0003e60000100800 */
[----:B------:R-:W-:Y:S01]  /*33a0*/  IMAD.MOV.U32 R7, RZ, RZ, R10 ;  /* 0x000000ffff077224 */ /* 0x000fe200078e000a */
[----:B------:R-:W-:Y:S02]  /*33b0*/  @P0 SHF.R.U32.HI R7, RZ, c[0x0][0x2cc], R5 ;  /* 0x0000b300ff070a19 */ /* 0x000fe40000011605 */
[----:B------:R-:W-:Y:S02]  /*33c0*/  LOP3.LUT R5, R6, 0x7ffffffc, RZ, 0xc0, !PT ;  /* 0x7ffffffc06057812 */ /* 0x000fe400078ec0ff */
[----:B------:R-:W-:Y:S01]  /*33d0*/  PLOP3.LUT P0, PT, PT, PT, UP0, 0x40, 0x0 ;  /* 0x000000000000781c */ /* 0x000fe20003f0e808 */
[----:B------:R-:W2:Y:S02]  /*33e0*/  SHFL.IDX PT, R6, R7, RZ, 0x1c1f ;  /* 0x001c1fff07067589 */ /* 0x000ea400000e0000 */
[----:B------:R-:W-:-:S02]  /*33f0*/  IMAD.IADD R5, R2, 0x1, -R5 ;  /* 0x0000000102057824 */ /* 0x000fc400078e0a05 */
[----:B------:R-:W-:Y:S02]  /*3400*/  IMAD.U32 R2, RZ, RZ, UR18 ;  /* 0x00000012ff027e24 */ /* 0x000fe4000f8e00ff */
[----:B------:R-:W-:-:S05]  /*3410*/  IMAD.SHL.U32 R11, R5, 0x2, RZ ;  /* 0x00000002050b7824 */ /* 0x000fca00078e00ff */
[C---:B------:R-:W-:Y:S01]  /*3420*/  IADD3 R2, -R11.reuse, 0x1, R2 ;  /* 0x000000010b027810 */ /* 0x040fe20007ffe102 */
[----:B------:R3:W-:Y:S01]  /*3430*/  STL [R1+0x74], R11 ;  /* 0x0000740b01007387 */ /* 0x0007e20000100800 */
[----:B------:R-:W-:Y:S02]  /*3440*/  IADD3 R9, -R11, c[0x0][0x1d0], R64 ;  /* 0x000074000b097a10 */ /* 0x000fe40007ffe140 */
[----:B------:R-:W-:-:S04]  /*3450*/  IADD3 R2, R2, -c[0x0][0x168], RZ ;  /* 0x80005a0002027a10 */ /* 0x000fc80007ffe0ff */
[C---:B------:R-:W-:Y:S02]  /*3460*/  IADD3 R8, R2.reuse, c[0x0][0x328], RZ ;  /* 0x0000ca0002087a10 */ /* 0x040fe40007ffe0ff */
[----:B-1----:R-:W-:-:S03]  /*3470*/  IADD3 R10, R2, UR7, RZ ;  /* 0x00000007020a7c10 */ /* 0x002fc6000fffe0ff */
[--C-:B--2---:R-:W-:Y:S02]  /*3480*/  IMAD.IADD R5, R8, 0x1, R6.reuse ;  /* 0x0000000108057824 */ /* 0x104fe400078e0206 */
[----:B------:R-:W-:-:S03]  /*3490*/  IMAD.IADD R2, R10, 0x1, R6 ;  /* 0x000000010a027824 */ /* 0x000fc600078e0206 */
[----:B------:R-:W-:Y:S02]  /*34a0*/  IMNMX R5, R5, R9, PT ;  /* 0x0000000905057217 */ /* 0x000fe40003800200 */
[----:B---3--:R-:W-:Y:S01]  /*34b0*/  IADD3 R11, -R11, UR19, RZ ;  /* 0x000000130b0b7c10 */ /* 0x008fe2000fffe1ff */
[----:B------:R-:W-:Y:S05]  /*34c0*/  @P0 BRA `(.L_x_2919) ;  /* 0x0000015000000947 */ /* 0x000fea0003800000 */
[----:B------:R-:W-:Y:S01]  /*34d0*/  IADD3 R6, R6, c[0x0][0x1d0], RZ ;  /* 0x0000740006067a10 */ /* 0x000fe20007ffe0ff */
        /* <DEDUP_REMOVED lines=11> */
.L_x_2921:
[----:B------:R-:W-:-:S04]  /*3590*/  MOV R12, c[0x0][0x32c] ;  /* 0x0000cb00000c7a02 */ /* 0x000fc80000000f00 */
[----:B------:R-:W-:-:S13]  /*35a0*/  ISETP.NE.AND P0, PT, R12, 0x1, PT ;  /* 0x000000010c00780c */ /* 0x000fda0003f05270 */
[----:B------:R-:W-:-:S05]  /*35b0*/  @P0 IMAD.HI.U32 R12, R6, c[0x0][0x330], RZ ;  /* 0x0000cc00060c0a27 */ /* 0x000fca00078e00ff */
[----:B------:R-:W-:Y:S02]  /*35c0*/  @P0 SHF.R.U32.HI R6, RZ, c[0x0][0x334], R12 ;  /* 0x0000cd00ff060a19 */ /* 0x000fe4000001160c */
.L_x_2922:
[----:B------:R-:W-:Y:S05]  /*35d0*/  BSYNC B0 ;  /* 0x0000000000007941 */ /* 0x000fea0003800000 */
.L_x_2920:
[----:B------:R-:W-:-:S05]  /*35e0*/  IMAD R6, R6, c[0x0][0x32c], R11 ;  /* 0x0000cb0006067a24 */ /* 0x000fca00078e020b */
[----:B------:R-:W-:Y:S02]  /*35f0*/  IADD3 R12, R6, c[0x0][0x32c], RZ ;  /* 0x0000cb00060c7a10 */ /* 0x000fe40007ffe0ff */
[----:B------:R-:W-:Y:S02]  /*3600*/  IMNMX R2, R2, R6, !PT ;  /* 0x0000000602027217 */ /* 0x000fe40007800200 */
[----:B------:R-:W-:Y:S02]  /*3610*/  IMNMX R5, R5, R12, PT ;  /* 0x0000000c05057217 */ /* 0x000fe40003800200 */
.L_x_2919:
        /* <DEDUP_REMOVED lines=32> */
[----:B------:R-:W-:-:S02]  /*3820*/  FSEL R20, R44, -INF , !P1 ;  /* 0xff8000002c147808 */ /* 0x000fc40004800000 */
[----:B------:R-:W-:Y:S01]  /*3830*/  PLOP3.LUT P1, PT, PT, PT, UP0, 0x40, 0x0 ;  /* 0x000000000000781c */ /* 0x000fe20003f2e808 */
[----:B------:R-:W-:Y:S01]  /*3840*/  UISETP.GE.AND UP0, UPT, UR19, 0x2a, UPT ;  /* 0x0000002a1300788c */ /* 0x000fe2000bf06270 */
[----:B------:R-:W-:Y:S02]  /*3850*/  FSEL R19, R45, -INF , !P0 ;  /* 0xff8000002d137808 */ /* 0x000fe40004000000 */
[----:B------:R-:W-:Y:S01]  /*3860*/  PLOP3.LUT P0, PT, PT, PT, UP6, 0x40, 0x0 ;  /* 0x000000000000781c */ /* 0x000fe20003f0e868 */
[----:B------:R-:W-:Y:S01]  /*3870*/  UISETP.NE.AND UP6, UPT, UR13, URZ, UPT ;  /* 0x0000003f0d00728c */ /* 0x000fe2000bfc5270 */
[C---:B------:R-:W-:Y:S02]  /*3880*/  ISETP.GT.AND P1, PT, R2.reuse, 0x10, P1 ;  /* 0x000000100200780c */ /* 0x040fe40000f24270 */
[----:B------:R-:W-:Y:S02]  /*3890*/  ISETP.GT.AND P0, PT, R2, 0x11, P0 ;  /* 0x000000110200780c */ /* 0x000fe40000704270 */
[----:B------:R-:W-:-:S02]  /*38a0*/  ISETP.LT.OR P1, PT, R5, 0x11, P1 ;  /* 0x000000110500780c */ /* 0x000fc40000f21670 */
[----:B------:R-:W-:Y:S02]  /*38b0*/  ISETP.LT.OR P0, PT, R5, 0x12, P0 ;  /* 0x000000120500780c */ /* 0x000fe40000701670 */
[----:B------:R-:W-:Y:S02]  /*38c0*/  FSEL R18, R28, -INF , !P1 ;  /* 0xff8000001c127808 */ /* 0x000fe40004800000 */
[----:B------:R-:W-:Y:S02]  /*38d0*/  PLOP3.LUT P1, PT, PT, PT, UP5, 0x40, 0x0 ;  /* 0x000000000000781c */ /* 0x000fe40003f2e858 */
[----:B------:R-:W-:Y:S02]  /*38e0*/  FSEL R17, R29, -INF , !P0 ;  /* 0xff8000001d117808 */ /* 0x000fe40004000000 */
[----:B------:R-:W-:Y:S02]  /*38f0*/  PLOP3.LUT P0, PT, PT, PT, UP4, 0x40, 0x0 ;  /* 0x000000000000781c */ /* 0x000fe40003f0e848 */
[----:B------:R-:W-:-:S02]  /*3900*/  ISETP.GT.AND P1, PT, R2, 0x18, P1 ;  /* 0x000000180200780c */ /* 0x000fc40000f24270 */
[----:B------:R-:W-:Y:S02]  /*3910*/  ISETP.GT.AND P0, PT, R2, 0x19, P0 ;  /* 0x000000190200780c */ /* 0x000fe40000704270 */
[C---:B------:R-:W-:Y:S02]  /*3920*/  ISETP.LT.OR P1, PT, R5.reuse, 0x19, P1 ;  /* 0x000000190500780c */ /* 0x040fe40000f21670 */
[----:B------:R-:W-:Y:S02]  /*3930*/  ISETP.LT.OR P0, PT, R5, 0x1a, P0 ;  /* 0x0000001a0500780c */ /* 0x000fe40000701670 */
[----:B------:R-:W-:Y:S02]  /*3940*/  FSEL R22, R40, -INF , !P1 ;  /* 0xff80000028167808 */ /* 0x000fe40004800000 */
[----:B------:R-:W-:Y:S02]  /*3950*/  PLOP3.LUT P1, PT, PT, PT, UP3, 0x40, 0x0 ;  /* 0x000000000000781c */ /* 0x000fe40003f2e838 */
[----:B------:R-:W-:-:S02]  /*3960*/  FSEL R21, R41, -INF , !P0 ;  /* 0xff80000029157808 */ /* 0x000fc40004000000 */
[----:B------:R-:W-:Y:S02]  /*3970*/  PLOP3.LUT P0, PT, PT, PT, UP2, 0x40, 0x0 ;  /* 0x000000000000781c */ /* 0x000fe40003f0e828 */
[C---:B------:R-:W-:Y:S02]  /*3980*/  ISETP.GT.AND P1, PT, R2.reuse, 0x20, P1 ;  /* 0x000000200200780c */ /* 0x040fe40000f24270 */
[----:B------:R-:W-:Y:S02]  /*3990*/  ISETP.GT.AND P0, PT, R2, 0x21, P0 ;  /* 0x000000210200780c */ /* 0x000fe40000704270 */
[C---:B------:R-:W-:Y:S02]  /*39a0*/  ISETP.LT.OR P1, PT, R5.reuse, 0x21, P1 ;  /* 0x000000210500780c */ /* 0x040fe40000f21670 */
[----:B------:R-:W-:Y:S02]  /*39b0*/  ISETP.LT.OR P0, PT, R5, 0x22, P0 ;  /* 0x000000220500780c */ /* 0x000fe40000701670 */
[----:B------:R-:W-:-:S02]  /*39c0*/  FSEL R96, R24, -INF , !P1 ;  /* 0xff80000018607808 */ /* 0x000fc40004800000 */
[----:B------:R-:W-:Y:S02]  /*39d0*/  PLOP3.LUT P1, PT, PT, PT, UP1, 0x40, 0x0 ;  /* 0x000000000000781c */ /* 0x000fe40003f2e818 */
[----:B------:R-:W-:Y:S02]  /*39e0*/  FSEL R95, R25, -INF , !P0 ;  /* 0xff800000195f7808 */ /* 0x000fe40004000000 */
[----:B------:R-:W-:Y:S02]  /*39f0*/  PLOP3.LUT P0, PT, PT, PT, UP0, 0x40, 0x0 ;  /* 0x000000000000781c */ /* 0x000fe40003f0e808 */
[C---:B------:R-:W-:Y:S02]  /*3a00*/  ISETP.GT.AND P1, PT, R2.reuse, 0x28, P1 ;  /* 0x000000280200780c */ /* 0x040fe40000f24270 */
[----:B------:R-:W-:Y:S01]  /*3a10*/  ISETP.GT.AND P0, PT, R2, 0x29, P0 ;  /* 0x000000290200780c */ /* 0x000fe20000704270 */
[----:B-1----:R-:W-:Y:S01]  /*3a20*/  IMAD.IADD R2, R10, 0x1, R6 ;  /* 0x000000010a027824 */ /* 0x002fe200078e0206 */
[----:B------:R-:W-:-:S02]  /*3a30*/  ISETP.LT.OR P2, PT, R5, 0x29, P1 ;  /* 0x000000290500780c */ /* 0x000fc40000f41670 */
[----:B------:R-:W-:Y:S01]  /*3a40*/  ISETP.LT.OR P1, PT, R5, 0x2a, P0 ;  /* 0x0000002a0500780c */ /* 0x000fe20000721670 */
[----:B------:R-:W-:Y:S01]  /*3a50*/  IMAD.IADD R5, R8, 0x1, R6 ;  /* 0x0000000108057824 */ /* 0x000fe200078e0206 */
[----:B------:R-:W-:Y:S01]  /*3a60*/  PLOP3.LUT P0, PT, PT, PT, UP6, 0x40, 0x0 ;  /* 0x000000000000781c */ /* 0x000fe20003f0e868 */
[----:B------:R-:W-:Y:S01]  /*3a70*/  UISETP.NE.AND UP6, UPT, UR22, URZ, UPT ;  /* 0x0000003f1600728c */ /* 0x000fe2000bfc5270 */
[----:B------:R-:W-:Y:S02]  /*3a80*/  FSEL R94, R36, -INF , !P2 ;  /* 0xff800000245e7808 */ /* 0x000fe40005000000 */
[----:B------:R-:W-:Y:S02]  /*3a90*/  IMNMX R5, R5, R9, PT ;  /* 0x0000000905057217 */ /* 0x000fe40003800200 */
[----:B------:R-:W-:-:S07]  /*3aa0*/  FSEL R93, R37, -INF , !P1 ;  /* 0xff800000255d7808 */ /* 0x000fce0004800000 */
        /* <DEDUP_REMOVED lines=13> */
.L_x_2925:
[----:B------:R-:W-:-:S04]  /*3b80*/  MOV R7, c[0x0][0x32c] ;  /* 0x0000cb0000077a02 */ /* 0x000fc80000000f00 */
[----:B------:R-:W-:-:S13]  /*3b90*/  ISETP.NE.AND P0, PT, R7, 0x1, PT ;  /* 0x000000010700780c */ /* 0x000fda0003f05270 */
[----:B------:R-:W-:-:S05]  /*3ba0*/  @P0 IMAD.HI.U32 R7, R6, c[0x0][0x330], RZ ;  /* 0x0000cc0006070a27 */ /* 0x000fca00078e00ff */
[----:B------:R-:W-:Y:S02]  /*3bb0*/  @P0 SHF.R.U32.HI R6, RZ, c[0x0][0x334], R7 ;  /* 0x0000cd00ff060a19 */ /* 0x000fe40000011607 */
.L_x_2926:
[----:B------:R-:W-:Y:S05]  /*3bc0*/  BSYNC B0 ;  /* 0x0000000000007941 */ /* 0x000fea0003800000 */
.L_x_2924:
[----:B------:R-:W-:-:S05]  /*3bd0*/  IMAD R6, R6, c[0x0][0x32c], R11 ;  /* 0x0000cb0006067a24 */ /* 0x000fca00078e020b */
[----:B------:R-:W-:Y:S02]  /*3be0*/  IADD3 R7, R6, c[0x0][0x32c], RZ ;  /* 0x0000cb0006077a10 */ /* 0x000fe40007ffe0ff */
[----:B------:R-:W-:Y:S02]  /*3bf0*/  IMNMX R2, R2, R6, !PT ;  /* 0x0000000602027217 */ /* 0x000fe40007800200 */
[----:B------:R-:W-:Y:S02]  /*3c00*/  IMNMX R5, R5, R7, PT ;  /* 0x0000000705057217 */ /* 0x000fe40003800200 */
.L_x_2923:
[----:B------:R-:W-:Y:S01]  /*3c10*/  UP2UR UR19, UPR, URZ, 0x10 ;  /* 0x000000103f137883 */ /* 0x000fe20008000000 */
        /* <DEDUP_REMOVED lines=11> */
[----:B------:R-:W-:Y:S01]  /*3cd0*/  ISETP.GT.AND P0, PT, R2, RZ, P0 ;  /* 0x000000ff0200720c */ /* 0x000fe20000704270 */
[----:B------:R-:W-:Y:S01]  /*3ce0*/  UP2UR UR18, UPR, URZ, 0x2 ;  /* 0x000000023f127883 */ /* 0x000fe20008000000 */
[----:B------:R-:W-:Y:S01]  /*3cf0*/  PLOP3.LUT P2, PT, PT, PT, UP3, 0x40, 0x0 ;  /* 0x000000000000781c */ /* 0x000fe20003f4e838 */
[----:B------:R-:W-:Y:S01]  /*3d00*/  UISETP.NE.AND UP1, UPT, UR5, URZ, UPT ;  /* 0x0000003f0500728c */ /* 0x000fe2000bf25270 */
[C---:B------:R-:W-:Y:S01]  /*3d10*/  ISETP.LT.OR P0, PT, R5.reuse, 0x1, P0 ;  /* 0x000000010500780c */ /* 0x040fe20000701670 */
        /* <DEDUP_REMOVED lines=18> */
[----:B------:R-:W-:Y:S01]  /*3e40*/  ISETP.LT.OR P0, PT, R5, 0x9, P0 ;  /* 0x000000090500780c */ /* 0x000fe20000701670 */
[----:B------:R-:W-:Y:S01]  /*3e50*/  LDSM.16.MT88.4 R68, [R240+0x1900] ;  /* 0x00190000f044783b */ /* 0x000fe20000004200 */
[----:B------:R-:W-:Y:S01]  /*3e60*/  FMNMX.FTZ R7, R17, R7, !PT ;  /* 0x0000000711077209 */ /* 0x000fe20007810000 */
[----:B------:R-:W-:Y:S01]  /*3e70*/  ULDC.64 UR4, c[0x0][0x2c8] ;  /* 0x0000b20000047ab9 */ /* 0x000fe20000000a00 */
[----:B------:R-:W-:Y:S01]  /*3e80*/  FSEL R10, R46, -INF , !P0 ;  /* 0xff8000002e0a7808 */ /* 0x000fe20004000000 */
[----:B------:R-:W-:Y:S01]  /*3e90*/  LDSM.16.MT88.4 R60, [R236+0x2100] ;  /* 0x00210000ec3c783b */ /* 0x000fe20000004200 */
[----:B------:R-:W-:Y:S02]  /*3ea0*/  ISETP.GT.AND P0, PT, R2, 0x9, P2 ;  /* 0x000000090200780c */ /* 0x000fe40001704270 */
[----:B------:R-:W-:Y:S01]  /*3eb0*/  FMNMX.FTZ R7, R22, R7, !PT ;  /* 0x0000000716077209 */ /* 0x000fe20007810000 */
[----:B------:R-:W-:Y:S01]  /*3ec0*/  LDSM.16.MT88.4 R64, [R237+0x1900] ;  /* 0x00190000ed40783b */ /* 0x000fe20000004200 */
[----:B------:R-:W-:-:S02]  /*3ed0*/  ISETP.LT.OR P0, PT, R5, 0xa, P0 ;  /* 0x0000000a0500780c */ /* 0x000fc40000701670 */
[----:B------:R-:W-:Y:S01]  /*3ee0*/  FMNMX.FTZ R7, R21, R7, !PT ;  /* 0x0000000715077209 */ /* 0x000fe20007810000 */
[----:B------:R-:W-:Y:S01]  /*3ef0*/  LDSM.16.MT88.4 R56, [R237+0x2100] ;  /* 0x00210000ed38783b */ /* 0x000fe20000004200 */
[----:B------:R-:W-:Y:S02]  /*3f00*/  FSEL R9, R47, -INF , !P0 ;  /* 0xff8000002f097808 */ /* 0x000fe40004000000 */
[----:B------:R-:W-:Y:S01]  /*3f10*/  ISETP.GT.AND P0, PT, R2, 0x10, P1 ;  /* 0x000000100200780c */ /* 0x000fe20000f04270 */
[----:B------:R-:W-:Y:S01]  /*3f20*/  LDSM.16.MT88.4 R44, [R240+0x100] ;  /* 0x00010000f02c783b */ /* 0x000fe20000004200 */
[----:B------:R-:W-:Y:S01]  /*3f30*/  PLOP3.LUT P2, PT, PT, PT, UP6, 0x40, 0x0 ;  /* 0x000000000000781c */ /* 0x000fe20003f4e868 */
[----:B------:R-:W-:Y:S01]  /*3f40*/  UISETP.NE.AND UP6, UPT, UR13, URZ, UPT ;  /* 0x0000003f0d00728c */ /* 0x000fe2000bfc5270 */
[----:B------:R-:W-:Y:S01]  /*3f50*/  ISETP.LT.OR P0, PT, R5, 0x11, P0 ;  /* 0x000000110500780c */ /* 0x000fe20000701670 */
[----:B------:R-:W-:Y:S01]  /*3f60*/  STL [R1+0x90], R163 ;  /* 0x000090a301007387 */ /* 0x000fe20000100800 */
[----:B------:R-:W-:-:S02]  /*3f70*/  FMNMX.FTZ R7, R96, R7, !PT ;  /* 0x0000000760077209 */ /* 0x000fc40007810000 */
[----:B------:R-:W-:Y:S01]  /*3f80*/  FSEL R8, R30, -INF , !P0 ;  /* 0xff8000001e087808 */ /* 0x000fe20004000000 */
[----:B------:R-:W-:Y:S01]  /*3f90*/  STL [R1+0x8c], R162 ;  /* 0x00008ca201007387 */ /* 0x000fe20000100800 */
[----:B------:R-:W-:Y:S02]  /*3fa0*/  ISETP.GT.AND P0, PT, R2, 0x11, P2 ;  /* 0x000000110200780c */ /* 0x000fe40001704270 */
[----:B------:R-:W-:Y:S01]  /*3fb0*/  FMNMX.FTZ R7, R95, R7, !PT ;  /* 0x000000075f077209 */ /* 0x000fe20007810000 */
[----:B------:R-:W-:Y:S01]  /*3fc0*/  STL [R1+0x88], R161 ;  /* 0x000088a101007387 */ /* 0x000fe20000100800 */
[----:B------:R-:W-:Y:S02]  /*3fd0*/  ISETP.LT.OR P0, PT, R5, 0x12, P0 ;  /* 0x000000120500780c */ /* 0x000fe40000701670 */
[----:B------:R-:W-:Y:S01]  /*3fe0*/  PLOP3.LUT P1, PT, PT, PT, UP5, 0x40, 0x0 ;  /* 0x000000000000781c */ /* 0x000fe20003f2e858 */
[----:B------:R-:W-:Y:S01]  /*3ff0*/  STL [R1+0x84], R160 ;  /* 0x000084a001007387 */ /* 0x000fe20000100800 */
[----:B------:R-:W-:Y:S01]  /*4000*/  FMNMX.FTZ R133, R94, R7, !PT ;  /* 0x000000075e857209 */ /* 0x000fe20007810000 */
[----:B------:R-:W-:Y:S01]  /*4010*/  UISETP.NE.AND UP5, UPT, UR14, URZ, UPT ;  /* 0x0000003f0e00728c */ /* 0x000fe2000bfa5270 */
[----:B------:R-:W-:Y:S01]  /*4020*/  FSEL R7, R31, -INF , !P0 ;  /* 0xff8000001f077808 */ /* 0x000fe20004000000 */
[----:B------:R-:W-:Y:S01]  /*4030*/  STL [R1+0x80], R135 ;  /* 0x0000808701007387 */ /* 0x000fe20000100800 */
[----:B------:R-:W-:-:S02]  /*4040*/  PLOP3.LUT P0, PT, PT, PT, UP4, 0x40, 0x0 ;  /* 0x000000000000781c */ /* 0x000fc40003f0e848 */
[----:B------:R-:W-:Y:S01]  /*4050*/  ISETP.GT.AND P1, PT, R2, 0x18, P1 ;  /* 0x000000180200780c */ /* 0x000fe20000f24270 */
[----:B------:R-:W-:Y:S01]  /*4060*/  LDSM.16.MT88.4 R28, [R237+0x100] ;  /* 0x00010000ed1c783b */ /* 0x000fe20000004200 */
[----:B------:R-:W-:Y:S02]  /*4070*/  FMNMX.FTZ R23, R6, R11, !PT ;  /* 0x0000000b06177209 */ /* 0x000fe40007810000 */
[----:B------:R-:W-:Y:S02]  /*4080*/  ISETP.GT.AND P0, PT, R2, 0x19, P0 ;  /* 0x000000190200780c */ /* 0x000fe40000704270 */
[C---:B------:R-:W-:Y:S02]  /*4090*/  ISETP.LT.OR P1, PT, R5.reuse, 0x19, P1 ;  /* 0x000000190500780c */ /* 0x040fe40000f21670 */
[----:B------:R-:W-:Y:S02]  /*40a0*/  FMNMX.FTZ R23, R10, R23, !PT ;  /* 0x000000170a177209 */ /* 0x000fe40007810000 */
[----:B------:R-:W-:-:S02]  /*40b0*/  ISETP.LT.OR P0, PT, R5, 0x1a, P0 ;  /* 0x0000001a0500780c */ /* 0x000fc40000701670 */
[----:B------:R-:W-:Y:S02]  /*40c0*/  FSEL R13, R42, -INF , !P1 ;  /* 0xff8000002a0d7808 */ /* 0x000fe40004800000 */
[----:B------:R-:W-:Y:S02]  /*40d0*/  PLOP3.LUT P1, PT, PT, PT, UP3, 0x40, 0x0 ;  /* 0x000000000000781c */ /* 0x000fe40003f2e838 */
[----:B------:R-:W-:Y:S02]  /*40e0*/  FMNMX.FTZ R23, R9, R23, !PT ;  /* 0x0000001709177209 */ /* 0x000fe40007810000 */
[----:B------:R-:W-:Y:S02]  /*40f0*/  FSEL R15, R43, -INF , !P0 ;  /* 0xff8000002b0f7808 */ /* 0x000fe40004000000 */
[----:B------:R-:W-:Y:S01]  /*4100*/  PLOP3.LUT P0, PT, PT, PT, UP2, 0x40, 0x0 ;  /* 0x000000000000781c */ /* 0x000fe20003f0e828 */
[----:B------:R-:W-:Y:S01]  /*4110*/  LDSM.16.MT88.4 R40, [R240+0x900] ;  /* 0x00090000f028783b */ /* 0x000fe20000004200 */
[----:B------:R-:W-:-:S02]  /*4120*/  ISETP.GT.AND P1, PT, R2, 0x20, P1 ;  /* 0x000000200200780c */ /* 0x000fc40000f24270 */
[----:B------:R-:W-:Y:S02]  /*4130*/  FMNMX.FTZ R23, R8, R23, !PT ;  /* 0x0000001708177209 */ /* 0x000fe40007810000 */
[----:B------:R-:W-:Y:S02]  /*4140*/  ISETP.GT.AND P0, PT, R2, 0x21, P0 ;  /* 0x000000210200780c */ /* 0x000fe40000704270 */
[----:B------:R-:W-:Y:S02]  /*4150*/  ISETP.LT.OR P1, PT, R5, 0x21, P1 ;  /* 0x000000210500780c */ /* 0x000fe40000f21670 */
[----:B------:R-:W-:Y:S02]  /*4160*/  FMNMX.FTZ R23, R7, R23, !PT ;  /* 0x0000001707177209 */ /* 0x000fe40007810000 */
[----:B------:R-:W-:Y:S02]  /*4170*/  ISETP.LT.OR P0, PT, R5, 0x22, P0 ;  /* 0x000000220500780c */ /* 0x000fe40000701670 */
[----:B------:R-:W-:-:S02]  /*4180*/  FSEL R91, R26, -INF , !P1 ;  /* 0xff8000001a5b7808 */ /* 0x000fc40004800000 */
[----:B------:R-:W-:Y:S02]  /*4190*/  PLOP3.LUT P1, PT, PT, PT, UP1, 0x40, 0x0 ;  /* 0x000000000000781c */ /* 0x000fe40003f2e818 */
[----:B------:R-:W-:Y:S02]  /*41a0*/  FMNMX.FTZ R23, R13, R23, !PT ;  /* 0x000000170d177209 */ /* 0x000fe40007810000 */
[----:B------:R-:W-:Y:S02]  /*41b0*/  FSEL R92, R27, -INF , !P0 ;  /* 0xff8000001b5c7808 */ /* 0x000fe40004000000 */
[----:B------:R-:W-:Y:S01]  /*41c0*/  PLOP3.LUT P0, PT, PT, PT, UP0, 0x40, 0x0 ;  /* 0x000000000000781c */ /* 0x000fe20003f0e808 */
[----:B------:R-:W-:Y:S01]  /*41d0*/  LDSM.16.MT88.4 R24, [R236+0x900] ;  /* 0x00090000ec18783b */ /* 0x000fe20000004200 */
[----:B------:R-:W-:Y:S02]  /*41e0*/  ISETP.GT.AND P1, PT, R2, 0x28, P1 ;  /* 0x000000280200780c */ /* 0x000fe40000f24270 */
        /* <DEDUP_REMOVED lines=10> */
[----:B------:R-:W-:Y:S02]  /*4290*/  FMNMX.FTZ R132, R90, R132, !PT ;  /* 0x000000845a847209 */ /* 0x000fe40007810000 */
        /* <DEDUP_REMOVED lines=222> */
[----:B------:R-:W-:Y:S02]  /*5080*/  IMAD.MOV.U32 R43, RZ, RZ, R155 ;  /* 0x000000ffff2b7224 */ /* 0x000fe400078e009b */
[----:B------:R-:W-:-:S05]  /*5090*/  IMAD.MOV.U32 R94, RZ, RZ, R39 ;  /* 0x000000ffff5e7224 */ /* 0x000fca00078e0027 */
        /* <DEDUP_REMOVED lines=11> */
[----:B------:R-:W-:Y:S01]  /*5150*/  MOV R28, R154 ;  /* 0x0000009a001c7202 */ /* 0x000fe20000000f00 */
[----:B------:R-:W-:Y:S11]  /*5160*/  MUFU.EX2 R21, R21 ;  /* 0x0000001500157308 */ /* 0x000ff60000000800 */
[----:B------:R-:W-:Y:S06]  /*5170*/  @!UPT UIADD3 URZ, URZ, URZ, URZ ;  /* 0x0000003f3f3ff290 */ /* 0x000fec000fffe03f */
        /* <DEDUP_REMOVED lines=28> */
[----:B------:R1:W-:Y:S01]  /*5340*/  MUFU.EX2 R6, R0 ;  /* 0x0000000000067308 */ /* 0x0003e20000000800 */
[----:B------:R-:W-:Y:S01]  /*5350*/  F2FP.PACK_AB R128, R20, R21 ;  /* 0x000000151480723e */ /* 0x000fe200000000ff */
[----:B------:R-:W-:Y:S02]  /*5360*/  IMAD.MOV.U32 R8, RZ, RZ, R35 ;  /* 0x000000ffff087224 */ /* 0x000fe400078e0023 */
[----:B------:R-:W-:-:S04]  /*5370*/  IMAD.MOV.U32 R92, RZ, RZ, R41 ;  /* 0x000000ffff5c7224 */ /* 0x000fc800078e0029 */
[----:B------:R2:W3:Y:S01]  /*5380*/  MUFU.EX2 R3, R2 ;  /* 0x0000000200037308 */ /* 0x0004e20000000800 */
[----:B------:R-:W-:Y:S02]  /*5390*/  IMAD.MOV.U32 R40, RZ, RZ, R161 ;  /* 0x000000ffff287224 */ /* 0x000fe400078e00a1 */
[----:B------:R-:W-:Y:S02]  /*53a0*/  IMAD.MOV.U32 R42, RZ, RZ, R135 ;  /* 0x000000ffff2a7224 */ /* 0x000fe400078e0087 */
[----:B------:R-:W-:Y:S01]  /*53b0*/  IMAD.MOV.U32 R51, RZ, RZ, R162 ;  /* 0x000000ffff337224 */ /* 0x000fe200078e00a2 */
[----:B------:R-:W-:Y:S01]  /*53c0*/  MOV R41, R160 ;  /* 0x000000a000297202 */ /* 0x000fe20000000f00 */
[----:B------:R-:W-:Y:S01]  /*53d0*/  IMAD.MOV.U32 R9, RZ, RZ, R67 ;  /* 0x000000ffff097224 */ /* 0x000fe200078e0043 */
[----:B------:R-:W-:Y:S01]  /*53e0*/  MOV R10, R66 ;  /* 0x00000042000a7202 */ /* 0x000fe20000000f00 */
[----:B-1----:R-:W-:Y:S01]  /*53f0*/  FADD.FTZ R0, R86, R84 ;  /* 0x0000005456007221 */ /* 0x002fe20000010000 */
[----:B------:R4:W5:Y:S01]  /*5400*/  LDL.LU R162, [R1+0x8c] ;  /* 0x00008c0001a27983 */ /* 0x0009620000300800 */
[----:B--2---:R-:W-:Y:S01]  /*5410*/  FADD.FTZ R2, R130, R4 ;  /* 0x0000000482027221 */ /* 0x004fe20000010000 */
[----:B------:R-:W-:-:S02]  /*5420*/  F2FP.PACK_AB R130, R22, R23 ;  /* 0x000000171682723e */ /* 0x000fc400000000ff */
        /* <DEDUP_REMOVED lines=95> */
.L_x_2928:
[----:B------:R-:W-:Y:S02]  /*5a20*/  UISETP.NE.AND UP0, UPT, UR10, 0x1, UPT ;  /* 0x000000010a00788c */ /* 0x000fe4000bf05270 */
[----:B------:R-:W-:Y:S02]  /*5a30*/  ULDC.64 UR4, c[0x0][0x330] ;  /* 0x0000cc0000047ab9 */ /* 0x000fe40000000a00 */
[----:B------:R-:W-:-:S07]  /*5a40*/  UIMAD.WIDE.U32 UR20, UR18, UR4, URZ ;  /* 0x00000004121472a5 */ /* 0x000fce000f8e003f */
[----:B------:R-:W-:Y:S02]  /*5a50*/  @UP0 UMOV UR19, UR21 ;  /* 0x0000001500130c82 */ /* 0x000fe40008000000 */
[----:B------:R-:W-:Y:S02]  /*5a60*/  @UP0 USHF.R.U32.HI UR18, URZ, UR5, UR19 ;  /* 0x000000053f120299 */ /* 0x000fe40008011613 */
.L_x_2929:
[----:B------:R-:W-:Y:S02]  /*5a70*/  ULDC UR4, c[0x0][0x32c] ;  /* 0x0000cb0000047ab9 */ /* 0x000fe40000000800 */
[----:B------:R-:W-:-:S04]  /*5a80*/  UIMAD UR4, UR18, UR10, UR4 ;  /* 0x0000000a120472a4 */ /* 0x000fc8000f8e0204 */
[----:B------:R-:W-:-:S04]  /*5a90*/  UISETP.LT.AND UP0, UPT, UR11, UR4, UPT ;  /* 0x000000040b00728c */ /* 0x000fc8000bf01270 */
[----:B------:R-:W-:-:S04]  /*5aa0*/  USEL UR11, UR11, UR4, UP0 ;  /* 0x000000040b0b7287 */ /* 0x000fc80008000000 */
.L_x_2927:
        /* <DEDUP_REMOVED lines=38> */
.L_x_2941:
        /* <DEDUP_REMOVED lines=79> */
.L_x_2931:
        /* <DEDUP_REMOVED lines=136> */
[----:B------:R-:W2:Y:S01]  /*6a80*/  LDSM.16.M88.4 R172, [R238+0x5800] ;  /* 0x00580000eeac783b */ /* 0x000ea20000000200 */
[----:B------:R-:W-:Y:S06]  /*6a90*/  DEPBAR.LE SB0, 0x0 ;  /* 0x000080000000791a */ /* 0x000fec0000000000 */
[----:B------:R-:W-:Y:S01]  /*6aa0*/  BAR.SYNC.DEFER_BLOCKING 0x0 ;  /* 0x0000000000007b1d */ /* 0x000fe20000010000 */
[C---:B-1----:R-:W-:Y:S08]  /*6ab0*/  HMMA.16816.F32 R12, R232.reuse, R168, R12 ;  /* 0x000000a8e80c723c */ /* 0x042ff0000000180c */
[C---:B------:R-:W-:Y:S08]  /*6ac0*/  HMMA.16816.F32 R16, R232.reuse, R170, R16 ;  /* 0x000000aae810723c */ /* 0x040ff00000001810 */
[C---:B--2---:R-:W-:Y:S08]  /*6ad0*/  HMMA.16816.F32 R20, R232.reuse, R172, R20 ;  /* 0x000000ace814723c */ /* 0x044ff00000001814 */
[----:B------:R-:W-:Y:S01]  /*6ae0*/  HMMA.16816.F32 R24, R232, R174, R24 ;  /* 0x000000aee818723c */ /* 0x000fe20000001818 */
[----:B------:R-:W-:-:S07]  /*6af0*/  @P0 BRA `(.L_x_2932) ;  /* 0x000004e000000947 */ /* 0x000fce0003800000 */
[----:B------:R-:W2:Y:S01]  /*6b00*/  LDL.64 R174, [R1+0x30] ;  /* 0x0000300001ae7983 */ /* 0x000ea20000100a00 */
[----:B------:R-:W-:Y:S02]  /*6b10*/  UIADD3 UR18, UR8, -0x1, URZ ;  /* 0xffffffff08127890 */ /* 0x000fe4000fffe03f */
[----:B------:R-:W-:Y:S01]  /*6b20*/  ULDC.64 UR4, c[0x0][0x1e0] ;  /* 0x0000780000047ab9 */ /* 0x000fe20000000a00 */
[----:B------:R-:W3:Y:S01]  /*6b30*/  LDL.64 R178, [R1+0x28] ;  /* 0x0000280001b27983 */ /* 0x000ee20000100a00 */
[----:B------:R-:W-:Y:S02]  /*6b40*/  USHF.R.S32.HI UR11, URZ, 0x1f, UR18 ;  /* 0x0000001f3f0b7899 */ /* 0x000fe40008011412 */
[----:B------:R-:W-:Y:S01]  /*6b50*/  UIMAD.WIDE.U32 UR20, UR18, UR4, URZ ;  /* 0x00000004121472a5 */ /* 0x000fe2000f8e003f */
[----:B------:R-:W4:Y:S01]  /*6b60*/  LDL R177, [R1+0x4] ;  /* 0x0000040001b17983 */ /* 0x000f220000100800 */
[----:B------:R-:W-:Y:S03]  /*6b70*/  UIMAD UR11, UR11, UR4, URZ ;  /* 0x000000040b0b72a4 */ /* 0x000fe6000f8e023f */
[----:B------:R-:W5:Y:S01]  /*6b80*/  LDL R173, [R1+0x50] ;  /* 0x0000500001ad7983 */ /* 0x000f620000100800 */
        /* <DEDUP_REMOVED lines=69> */
.L_x_2932:
[----:B------:R-:W2:Y:S01]  /*6fe0*/  LDL R3, [R1+0x78] ;  /* 0x0000780001037983 */ /* 0x000ea20000100800 */
        /* <DEDUP_REMOVED lines=35> */
.L_x_2935:
[----:B------:R-:W-:Y:S04]  /*7220*/  MOV R170, c[0x0][0x32c] ;  /* 0x0000cb0000aa7a02 */ /* 0x000fe80000000f00 */
[----:B------:R-:W-:Y:S11]  /*7230*/  ISETP.NE.AND P0, PT, R170, 0x1, PT ;  /* 0x00000001aa00780c */ /* 0x000ff60003f05270 */
[----:B------:R-:W-:Y:S02]  /*7240*/  @!UPT UIADD3 URZ, URZ, URZ, URZ ;  /* 0x0000003f3f3ff290 */ /* 0x000fe4000fffe03f */
[----:B------:R-:W-:Y:S05]  /*7250*/  @P0 IMAD.HI.U32 R170, R132, c[0x0][0x330], RZ ;  /* 0x0000cc0084aa0a27 */ /* 0x000fea00078e00ff */
[----:B------:R-:W-:Y:S02]  /*7260*/  @P0 SHF.R.U32.HI R132, RZ, c[0x0][0x334], R170 ;  /* 0x0000cd00ff840a19 */ /* 0x000fe400000116aa */
.L_x_2936:
[----:B------:R-:W-:Y:S05]  /*7270*/  BSYNC B0 ;  /* 0x0000000000007941 */ /* 0x000fea0003800000 */
.L_x_2934:
[----:B------:R-:W-:Y:S05]  /*7280*/  IADD3 R170, -R171, UR4, RZ ;  /* 0x00000004abaa7c10 */ /* 0x000fea000fffe1ff */
[----:B------:R-:W-:Y:S05]  /*7290*/  IMAD R132, R132, c[0x0][0x32c], R170 ;  /* 0x0000cb0084847a24 */ /* 0x000fea00078e02aa */
[----:B------:R-:W-:Y:S02]  /*72a0*/  IMNMX R0, R0, R132, !PT ;  /* 0x0000008400007217 */ /* 0x000fe40007800200 */
[----:B------:R-:W-:Y:S04]  /*72b0*/  IADD3 R132, R132, c[0x0][0x32c], RZ ;  /* 0x0000cb0084847a10 */ /* 0x000fe80007ffe0ff */
[----:B------:R-:W-:Y:S02]  /*72c0*/  IMNMX R3, R3, R132, PT ;  /* 0x0000008403037217 */ /* 0x000fe40003800200 */
.L_x_2933:
[----:B------:R-:W-:Y:S02]  /*72d0*/  UISETP.GE.AND UP1, UPT, UR4, 0x1, UPT ;  /* 0x000000010400788c */ /* 0x000fe4000bf26270 */
        /* <DEDUP_REMOVED lines=29> */
[----:B------:R-:W1:Y:S01]  /*74b0*/  SHFL.IDX PT, R5, R133, 0x1, 0x1c1f ;  /* 0x003c1f0085057f89 */ /* 0x000e6200000e0000 */
[----:B------:R-:W-:Y:S01]  /*74c0*/  FSEL R8, R8, -INF , !P1 ;  /* 0xff80000008087808 */ /* 0x000fe20004800000 */
[----:B------:R-:W-:Y:S01]  /*74d0*/  UP2UR UR21, UPR, URZ, 0x40 ;  /* 0x000000403f157883 */ /* 0x000fe20008000000 */
        /* <DEDUP_REMOVED lines=12> */
[----:B------:R-:W-:Y:S01]  /*75a0*/  PLOP3.LUT P0, PT, PT, PT, UP4, 0x40, 0x0 ;  /* 0x000000000000781c */ /* 0x000fe20003f0e848 */
[--C-:B-1----:R-:W-:Y:S01]  /*75b0*/  IMAD.IADD R4, R169, 0x1, R5.reuse ;  /* 0x00000001a9047824 */ /* 0x102fe200078e0205 */
        /* <DEDUP_REMOVED lines=40> */
.L_x_2939:
[----:B------:R-:W-:Y:S04]  /*7840*/  MOV R5, c[0x0][0x32c] ;  /* 0x0000cb0000057a02 */ /* 0x000fe80000000f00 */
[----:B------:R-:W-:Y:S11]  /*7850*/  ISETP.NE.AND P0, PT, R5, 0x1, PT ;  /* 0x000000010500780c */ /* 0x000ff60003f05270 */
[----:B------:R-:W-:Y:S02]  /*7860*/  @!UPT UIADD3 URZ, URZ, URZ, URZ ;  /* 0x0000003f3f3ff290 */ /* 0x000fe4000fffe03f */
[----:B------:R-:W-:Y:S05]  /*7870*/  @P0 IMAD.HI.U32 R5, R0, c[0x0][0x330], RZ ;  /* 0x0000cc0000050a27 */ /* 0x000fea00078e00ff */
[----:B------:R-:W-:Y:S02]  /*7880*/  @P0 SHF.R.U32.HI R0, RZ, c[0x0][0x334], R5 ;  /* 0x0000cd00ff000a19 */ /* 0x000fe40000011605 */
.L_x_2940:
[----:B------:R-:W-:Y:S05]  /*7890*/  BSYNC B0 ;  /* 0x0000000000007941 */ /* 0x000fea0003800000 */
.L_x_2938:
[----:B------:R-:W-:Y:S05]  /*78a0*/  IADD3 R5, -R171, UR4, RZ ;  /* 0x00000004ab057c10 */ /* 0x000fea000fffe1ff */
[----:B------:R-:W-:Y:S05]  /*78b0*/  IMAD R0, R0, c[0x0][0x32c], R5 ;  /* 0x0000cb0000007a24 */ /* 0x000fea00078e0205 */
[----:B------:R-:W-:Y:S02]  /*78c0*/  IMNMX R3, R3, R0, !PT ;  /* 0x0000000003037217 */ /* 0x000fe40007800200 */
[----:B------:R-:W-:Y:S04]  /*78d0*/  IADD3 R0, R0, c[0x0][0x32c], RZ ;  /* 0x0000cb0000007a10 */ /* 0x000fe80007ffe0ff */
[----:B------:R-:W-:Y:S02]  /*78e0*/  IMNMX R4, R4, R0, PT ;  /* 0x0000000004047217 */ /* 0x000fe40003800200 */
.L_x_2937:
        /* <DEDUP_REMOVED lines=40> */
[----:B------:R-:W2:Y:S01]  /*7b70*/  LDL.LU R12, [R1+0x14] ;  /* 0x00001400010c7983 */ /* 0x000ea20000300800 */
[--C-:B------:R-:W-:Y:S02]  /*7b80*/  FFMA.FTZ R132, R132, c[0x0][0x2d0], -R2.reuse ;  /* 0x0000b40084847a23 */ /* 0x100fe40000010802 */
        /* <DEDUP_REMOVED lines=16> */
[--C-:B------:R-:W-:Y:S01]  /*7c90*/  FFMA.FTZ R17, R17, c[0x0][0x2d0], -R2.reuse ;  /* 0x0000b40011117a23 */ /* 0x100fe20000010802 */
[----:B------:R-:W-:Y:S01]  /*7ca0*/  PLOP3.LUT P1, PT, PT, PT, UP0, 0x40, 0x0 ;  /* 0x000000000000781c */ /* 0x000fe20003f2e808 */
[----:B------:R-:W-:Y:S01]  /*7cb0*/  FFMA.FTZ R169, R20, c[0x0][0x2d0], -R2 ;  /* 0x0000b40014a97a23 */ /* 0x000fe20000010802 */
[----:B------:R-:W-:Y:S01]  /*7cc0*/  ISETP.LT.OR P0, PT, R4, 0x9, P0 ;  /* 0x000000090400780c */ /* 0x000fe20000701670 */
[----:B------:R-:W-:Y:S01]  /*7cd0*/  UISETP.NE.AND UP1, UPT, UR18, URZ, UPT ;  /* 0x0000003f1200728c */ /* 0x000fe2000bf25270 */
[----:B------:R-:W1:Y:S01]  /*7ce0*/  MUFU.EX2 R2, R0 ;  /* 0x0000000000027308 */ /* 0x000e620000000800 */
[----:B------:R-:W-:Y:S01]  /*7cf0*/  UISETP.NE.AND UP0, UPT, UR11, URZ, UPT ;  /* 0x0000003f0b00728c */ /* 0x000fe2000bf05270 */
[----:B------:R-:W-:Y:S02]  /*7d00*/  FSEL R10, R10, -INF , !P0 ;  /* 0xff8000000a0a7808 */ /* 0x000fe40004000000 */
[----:B------:R-:W-:Y:S02]  /*7d10*/  ISETP.GT.AND P0, PT, R3, 0x9, P2 ;  /* 0x000000090300780c */ /* 0x000fe40001704270 */
[----:B------:R-:W-:Y:S02]  /*7d20*/  PLOP3.LUT P2, PT, PT, PT, UP6, 0x40, 0x0 ;  /* 0x000000000000781c */ /* 0x000fe40003f4e868 */
[C---:B------:R-:W-:Y:S02]  /*7d30*/  ISETP.LT.OR P0, PT, R4.reuse, 0xa, P0 ;  /* 0x0000000a0400780c */ /* 0x040fe40000701670 */
[----:B------:R-:W-:Y:S02]  /*7d40*/  MUFU.EX2 R168, R170 ;  /* 0x000000aa00a87308 */ /* 0x000fe40000000800 */
[----:B------:R-:W-:Y:S02]  /*7d50*/  FSEL R171, R11, -INF , !P0 ;  /* 0xff8000000bab7808 */ /* 0x000fe40004000000 */
[C---:B------:R-:W-:Y:S02]  /*7d60*/  ISETP.GT.AND P0, PT, R3.reuse, 0x10, P1 ;  /* 0x000000100300780c */ /* 0x040fe40000f04270 */
[----:B------:R-:W-:Y:S02]  /*7d70*/  PLOP3.LUT P1, PT, PT, PT, UP5, 0x40, 0x0 ;  /* 0x000000000000781c */ /* 0x000fe40003f2e858 */
[----:B------:R-:W-:Y:S02]  /*7d80*/  ISETP.LT.OR P0, PT, R4, 0x11, P0 ;  /* 0x000000110400780c */ /* 0x000fe40000701670 */
[C---:B------:R-:W-:Y:S01]  /*7d90*/  ISETP.GT.AND P1, PT, R3.reuse, 0x18, P1 ;  /* 0x000000180300780c */ /* 0x040fe20000f24270 */
[----:B------:R-:W-:Y:S01]  /*7da0*/  MUFU.EX2 R8, R8 ;  /* 0x0000000800087308 */ /* 0x000fe20000000800 */
[----:B------:R-:W-:Y:S02]  /*7db0*/  FSEL R173, R14, -INF , !P0 ;  /* 0xff8000000ead7808 */ /* 0x000fe40004000000 */
[----:B------:R-:W-:Y:S01]  /*7dc0*/  ISETP.GT.AND P0, PT, R3, 0x11, P2 ;  /* 0x000000110300780c */ /* 0x000fe20001704270 */
[----:B-1----:R-:W-:Y:S01]  /*7dd0*/  FMUL.FTZ R16, R2, R144 ;  /* 0x0000009002107220 */ /* 0x002fe20000410000 */
[----:B------:R-:W-:Y:S01]  /*7de0*/  ISETP.LT.OR P1, PT, R4, 0x19, P1 ;  /* 0x000000190400780c */ /* 0x000fe20000f21670 */
[----:B------:R-:W-:Y:S01]  /*7df0*/  FMUL.FTZ R13, R2, R149 ;  /* 0x00000095020d7220 */ /* 0x000fe20000410000 */
[----:B------:R-:W-:Y:S01]  /*7e00*/  ISETP.LT.OR P0, PT, R4, 0x12, P0 ;  /* 0x000000120400780c */ /* 0x000fe20000701670 */
[----:B------:R-:W-:Y:S01]  /*7e10*/  FMUL.FTZ R20, R2, R140 ;  /* 0x0000008c02147220 */ /* 0x000fe20000410000 */
[----:B------:R-:W-:Y:S01]  /*7e20*/  FSEL R174, R18, -INF , !P1 ;  /* 0xff80000012ae7808 */ /* 0x000fe20004800000 */
[----:B------:R-:W1:Y:S01]  /*7e30*/  MUFU.EX2 R9, R9 ;  /* 0x0000000900097308 */ /* 0x000e620000000800 */
[----:B------:R-:W-:Y:S01]  /*7e40*/  FSEL R172, R15, -INF , !P0 ;  /* 0xff8000000fac7808 */ /* 0x000fe20004000000 */
[C---:B------:R-:W-:Y:S01]  /*7e50*/  FMUL.FTZ R28, R2.reuse, R28 ;  /* 0x0000001c021c7220 */ /* 0x040fe20000410000 */
[----:B------:R-:W-:Y:S01]  /*7e60*/  PLOP3.LUT P0, PT, PT, PT, UP4, 0x40, 0x0 ;  /* 0x000000000000781c */ /* 0x000fe20003f0e848 */
[C---:B------:R-:W-:Y:S01]  /*7e70*/  FMUL.FTZ R29, R2.reuse, R29 ;  /* 0x0000001d021d7220 */ /* 0x040fe20000410000 */
[----:B------:R-:W-:Y:S01]  /*7e80*/  PLOP3.LUT P1, PT, PT, PT, UP3, 0x40, 0x0 ;  /* 0x000000000000781c */ /* 0x000fe20003f2e838 */
[C---:B------:R-:W-:Y:S01]  /*7e90*/  FMUL.FTZ R32, R2.reuse, R32 ;  /* 0x0000002002207220 */ /* 0x040fe20000410000 */
[C---:B------:R-:W-:Y:S01]  /*7ea0*/  ISETP.GT.AND P0, PT, R3.reuse, 0x19, P0 ;  /* 0x000000190300780c */ /* 0x040fe20000704270 */
[C---:B------:R-:W-:Y:S01]  /*7eb0*/  FMUL.FTZ R33, R2.reuse, R33 ;  /* 0x0000002102217220 */ /* 0x040fe20000410000 */
[----:B------:R-:W-:Y:S01]  /*7ec0*/  ISETP.GT.AND P1, PT, R3, 0x20, P1 ;  /* 0x000000200300780c */ /* 0x000fe20000f24270 */
[----:B------:R-:W-:Y:S01]  /*7ed0*/  FMUL.FTZ R36, R2, R36 ;  /* 0x0000002402247220 */ /* 0x000fe20000410000 */
[----:B------:R-:W-:Y:S01]  /*7ee0*/  ISETP.LT.OR P0, PT, R4, 0x1a, P0 ;  /* 0x0000001a0400780c */ /* 0x000fe20000701670 */
[----:B------:R-:W-:Y:S01]  /*7ef0*/  FMUL.FTZ R37, R2, R37 ;  /* 0x0000002502257220 */ /* 0x000fe20000410000 */
[----:B------:R-:W-:Y:S01]  /*7f00*/  ISETP.LT.OR P1, PT, R4, 0x21, P1 ;  /* 0x000000210400780c */ /* 0x000fe20000f21670 */
[C---:B------:R-:W-:Y:S01]  /*7f10*/  FMUL.FTZ R40, R2.reuse, R40 ;  /* 0x0000002802287220 */ /* 0x040fe20000410000 */
        /* <DEDUP_REMOVED lines=15> */
[C---:B------:R-:W-:Y:S01]  /*8010*/  FMUL.FTZ R56, R2.reuse, R56 ;  /* 0x0000003802387220 */ /* 0x040fe20000410000 */
[----:B------:R-:W-:Y:S01]  /*8020*/  PLOP3.LUT P0, PT, PT, PT, UP0, 0x40, 0x0 ;  /* 0x000000000000781c */ /* 0x000fe20003f0e808 */
[----:B------:R-:W-:Y:S01]  /*8030*/  FMUL.FTZ R57, R2, R57 ;  /* 0x0000003902397220 */ /* 0x000fe20000410000 */
[----:B------:R-:W-:Y:S01]  /*8040*/  ISETP.LT.OR P1, PT, R4, 0x29, P1 ;  /* 0x000000290400780c */ /* 0x000fe20000f21670 */
[C---:B------:R-:W-:Y:S01]  /*8050*/  FMUL.FTZ R60, R2.reuse, R60 ;  /* 0x0000003c023c7220 */ /* 0x040fe20000410000 */
[----:B------:R-:W-:Y:S01]  /*8060*/  ISETP.GT.AND P0, PT, R3, 0x29, P0 ;  /* 0x000000290300780c */ /* 0x000fe20000704270 */
[C---:B------:R-:W-:Y:S01]  /*8070*/  FMUL.FTZ R61, R2.reuse, R61 ;  /* 0x0000003d023d7220 */ /* 0x040fe20000410000 */
[----:B------:R-:W-:Y:S01]  /*8080*/  MOV R15, R176 ;  /* 0x000000b0000f7202 */ /* 0x000fe20000000f00 */
[----:B------:R-:W-:Y:S01]  /*8090*/  FMUL.FTZ R64, R2, R64 ;  /* 0x0000004002407220 */ /* 0x000fe20000410000 */
[----:B------:R-:W-:Y:S01]  /*80a0*/  ISETP.LT.OR P0, PT, R4, 0x2a, P0 ;  /* 0x0000002a0400780c */ /* 0x000fe20000701670 */
[----:B------:R-:W-:Y:S01]  /*80b0*/  FMUL.FTZ R65, R2, R65 ;  /* 0x0000004102417220 */ /* 0x000fe20000410000 */
[----:B------:R-:W-:Y:S01]  /*80c0*/  FSEL R176, R26, -INF , !P1 ;  /* 0xff8000001ab07808 */ /* 0x000fe20004800000 */
[C---:B------:R-:W-:Y:S01]  /*80d0*/  FMUL.FTZ R68, R2.reuse, R68 ;  /* 0x0000004402447220 */ /* 0x040fe20000410000 */
[----:B-1----:R-:W-:Y:S01]  /*80e0*/  F2FP.PACK_AB R170, R9, R8 ;  /* 0x0000000809aa723e */ /* 0x002fe200000000ff */
        /* <DEDUP_REMOVED lines=48> */
[----:B------:R-:W-:Y:S01]  /*83f0*/  FADD.FTZ R4, R168, R0 ;  /* 0x00000000a8047221 */ /* 0x000fe20000010000 */
[----:B------:R-:W-:Y:S02]  /*8400*/  FMNMX.FTZ R0, R6, R134, !PT ;  /* 0x0000008606007209 */ /* 0x000fe40007810000 */
[----:B------:R-:W-:Y:S02]  /*8410*/  F2FP.PACK_AB R168, R168, R132 ;  /* 0x00000084a8a8723e */ /* 0x000fe400000000ff */
[----:B------:R-:W-:Y:S02]  /*8420*/  FMNMX.FTZ R0, R7, R0, !PT ;  /* 0x0000000007007209 */ /* 0x000fe40007810000 */
[----:B------:R-:W-:Y:S02]  /*8430*/  FSEL R132, R27, -INF , !P0 ;  /* 0xff8000001b847808 */ /* 0x000fe40004000000 */
        /* <DEDUP_REMOVED lines=16> */
[----:B------:R-:W-:Y:S01]  /*8540*/  MOV R152, R21 ;  /* 0x0000001500987202 */ /* 0x000fe20000000f00 */
[C---:B------:R-:W-:Y:S01]  /*8550*/  FMUL.FTZ R21, R2.reuse, R141 ;  /* 0x0000008d02157220 */ /* 0x040fe20000410000 */
[----:B------:R-:W-:Y:S01]  /*8560*/  FSETP.NEU.FTZ.AND P0, PT, R3, -INF , PT ;  /* 0xff8000000300780b */ /* 0x000fe20003f1d000 */
[----:B------:R-:W2:Y:S01]  /*8570*/  LDL.LU R141, [R1+0x18] ;  /* 0x00001800018d7983 */ /* 0x000ea20000300800 */
[----:B------:R-:W-:Y:S02]  /*8580*/  FADD.FTZ R179, R9, R0 ;  /* 0x0000000009b37221 */ /* 0x000fe40000010000 */
[C---:B------:R-:W-:Y:S01]  /*8590*/  FSEL R0, R3.reuse, RZ, P0 ;  /* 0x000000ff03007208 */ /* 0x040fe20000000000 */
[C---:B------:R-:W-:Y:S01]  /*85a0*/  FMUL.FTZ R9, R2.reuse, R153 ;  /* 0x0000009902097220 */ /* 0x040fe20000410000 */
[----:B------:R-:W-:Y:S01]  /*85b0*/  MOV R153, R24 ;  /* 0x0000001800997202 */ /* 0x000fe20000000f00 */
[----:B------:R-:W-:Y:S01]  /*85c0*/  FMUL.FTZ R24, R2, R136 ;  /* 0x0000008802187220 */ /* 0x000fe20000410000 */
[----:B------:R-:W-:Y:S01]  /*85d0*/  MUFU.EX2 R152, R152 ;  /* 0x0000009800987308 */ /* 0x000fe20000000800 */
[----:B------:R-:W-:Y:S02]  /*85e0*/  FADD.FTZ R0, -R0, R134 ;  /* 0x0000008600007221 */ /* 0x000fe40000010100 */
[----:B------:R-:W-:Y:S02]  /*85f0*/  FMUL.FTZ R134, R3, c[0x0][0x2d0] ;  /* 0x0000b40003867a20 */ /* 0x000fe40000410000 */
[----:B------:R-:W-:Y:S02]  /*8600*/  FMUL.FTZ R0, R0, c[0x0][0x2d0] ;  /* 0x0000b40000007a20 */ /* 0x000fe40000410000 */
[----:B------:R-:W-:Y:S01]  /*8610*/  FMUL.FTZ R4, R2, R156 ;  /* 0x0000009c02047220 */ /* 0x000fe20000410000 */
[----:B------:R-:W-:Y:S02]  /*8620*/  FSEL R134, R134, RZ, P0 ;  /* 0x000000ff86867208 */ /* 0x000fe40000000000 */
[----:B------:R-:W-:Y:S01]  /*8630*/  MOV R156, R14 ;  /* 0x0000000e009c7202 */ /* 0x000fe20000000f00 */
[----:B------:R-:W1:Y:S01]  /*8640*/  MUFU.EX2 R0, R0 ;  /* 0x0000000000007308 */ /* 0x000e620000000800 */
[----:B------:R-:W-:Y:S01]  /*8650*/  PLOP3.LUT P0, PT, PT, PT, UP0, 0x80, 0x0 ;  /* 0x000000000000781c */ /* 0x000fe20003f0f008 */
[--C-:B------:R-:W-:Y:S02]  /*8660*/  FFMA.FTZ R169, R6, c[0x0][0x2d0], -R134.reuse ;  /* 0x0000b40006a97a23 */ /* 0x100fe40000010886 */
[--C-:B------:R-:W-:Y:S02]  /*8670*/  FFMA.FTZ R7, R7, c[0x0][0x2d0], -R134.reuse ;  /* 0x0000b40007077a23 */ /* 0x100fe40000010886 */
[--C-:B------:R-:W-:Y:S04]  /*8680*/  FFMA.FTZ R2, R10, c[0x0][0x2d0], -R134.reuse ;  /* 0x0000b4000a027a23 */ /* 0x100fe80000010886 */
[----:B------:R-:W2:Y:S10]  /*8690*/  MUFU.EX2 R169, R169 ;  /* 0x000000a900a97308 */ /* 0x000eb40000000800 */
[----:B------:R3:W4:Y:S01]  /*86a0*/  MUFU.EX2 R144, R7 ;  /* 0x0000000700907308 */ /* 0x0007220000000800 */
[C---:B-1----:R-:W-:Y:S02]  /*86b0*/  FMUL.FTZ R26, R0.reuse, R138 ;  /* 0x0000008a001a7220 */ /* 0x042fe40000410000 */
[C---:B------:R-:W-:Y:S02]  /*86c0*/  FMUL.FTZ R27, R0.reuse, R139 ;  /* 0x0000008b001b7220 */ /* 0x040fe40000410000 */
[----:B------:R-:W1:Y:S01]  /*86d0*/  LDSM.16.MT88.4 R136, [R236+0x100] ;  /* 0x00010000ec88783b */ /* 0x000e620000004200 */
[C---:B------:R-:W-:Y:S04]  /*86e0*/  FMUL.FTZ R11, R0.reuse, R155 ;  /* 0x0000009b000b7220 */ /* 0x040fe80000410000 */
[----:B------:R-:W-:Y:S01]  /*86f0*/  MUFU.EX2 R156, R156 ;  /* 0x0000009c009c7308 */ /* 0x000fe20000000800 */
        /* <DEDUP_REMOVED lines=9> */
[C---:B---3--:R-:W-:Y:S01]  /*8790*/  FMUL.FTZ R7, R0.reuse, R159 ;  /* 0x0000009f00077220 */ /* 0x048fe20000410000 */
        /* <DEDUP_REMOVED lines=58> */
[C---:B----4-:R-:W-:Y:S01]  /*8b40*/  F2FP.PACK_AB R169, R144.reuse, R169 ;  /* 0x000000a990a9723e */ /* 0x050fe200000000ff */
[--C-:B------:R-:W-:Y:S01]  /*8b50*/  FFMA.FTZ R0, R171, c[0x0][0x2d0], -R134.reuse ;  /* 0x0000b400ab007a23 */ /* 0x100fe20000010886 */
[----:B---3--:R-:W-:Y:S01]  /*8b60*/  LDSM.16.MT88.4 R140, [R236+0x900] ;  /* 0x00090000ec8c783b */ /* 0x008fe20000004200 */
        /* <DEDUP_REMOVED lines=197> */
.L_x_2930:
        /* <DEDUP_REMOVED lines=26> */
.L_x_2943:
[----:B------:R-:W-:Y:S02]  /*9960*/  ULDC UR4, c[0x0][0x32c] ;  /* 0x0000cb0000047ab9 */ /* 0x000fe40000000800 */
[----:B------:R-:W-:-:S03]  /*9970*/  UISETP.NE.AND UP0, UPT, UR4, 0x1, UPT ;  /* 0x000000010400788c */ /* 0x000fc6000bf05270 */
[----:B------:R-:W-:Y:S02]  /*9980*/  ULDC.64 UR4, c[0x0][0x330] ;  /* 0x0000cc0000047ab9 */ /* 0x000fe40000000a00 */
[----:B------:R-:W-:-:S06]  /*9990*/  UIMAD.WIDE.U32 UR18, UR11, UR4, URZ ;  /* 0x000000040b1272a5 */ /* 0x000fcc000f8e003f */
[----:B------:R-:W-:Y:S02]  /*99a0*/  @UP0 USHF.R.U32.HI UR11, URZ, UR5, UR19 ;  /* 0x000000053f0b0299 */ /* 0x000fe40008011613 */
.L_x_2944:
[----:B------:R-:W-:Y:S02]  /*99b0*/  ULDC UR4, c[0x0][0x32c] ;  /* 0x0000cb0000047ab9 */ /* 0x000fe40000000800 */
[----:B------:R-:W-:-:S04]  /*99c0*/  UIMAD UR4, UR11, UR4, URZ ;  /* 0x000000040b0472a4 */ /* 0x000fc8000f8e023f */
[----:B------:R-:W-:-:S04]  /*99d0*/  UISETP.LT.AND UP0, UPT, UR10, UR4, UPT ;  /* 0x000000040a00728c */ /* 0x000fc8000bf01270 */
[----:B------:R-:W-:-:S04]  /*99e0*/  USEL UR10, UR10, UR4, !UP0 ;  /* 0x000000040a0a7287 */ /* 0x000fc8000c000000 */
.L_x_2942:
        /* <DEDUP_REMOVED lines=37> */
.L_x_2948:
[----:B--2---:R-:W2:Y:S01]  /*9c40*/  LDL R0, [R1] ;  /* 0x0000000001007983 */ /* 0x004ea20000100800 */
[----:B------:R-:W-:Y:S04]  /*9c50*/  DEPBAR.LE SB0, 0x0 ;  /* 0x000080000000791a */ /* 0x000fe80000000000 */
[----:B------:R-:W-:Y:S01]  /*9c60*/  BAR.SYNC.DEFER_BLOCKING 0x0 ;  /* 0x0000000000007b1d */ /* 0x000fe20000010000 */
[----:B------:R-:W-:Y:S06]  /*9c70*/  UISETP.GT.AND UP0, UPT, UR9, UR8, UPT ;  /* 0x000000080900728c */ /* 0x000fec000bf04270 */
[----:B------:R-:W-:Y:S01]  /*9c80*/  PLOP3.LUT P0, PT, PT, PT, UP0, 0x80, 0x0 ;  /* 0x000000000000781c */ /* 0x000fe20003f0f008 */
[----:B-----5:R-:W1:Y:S04]  /*9c90*/  LDSM.16.M88.4 R8, [R135+0x10100] ;  /* 0x010100008708783b */ /* 0x020e680000000200 */
[----:B------:R-:W3:Y:S04]  /*9ca0*/  LDSM.16.M88.4 R16, [R135+0x10900] ;  /* 0x010900008710783b */ /* 0x000ee80000000200 */
[----:B------:R-:W4:Y:S04]  /*9cb0*/  LDSM.16.M88.4 R24, [R135+0x11100] ;  /* 0x011100008718783b */ /* 0x000f280000000200 */
[----:B------:R-:W1:Y:S04]  /*9cc0*/  LDSM.16.M88.4 R168, [R242] ;  /* 0x00000000f2a8783b */ /* 0x000e680000000200 */
[----:B------:R-:W1:Y:S04]  /*9cd0*/  LDSM.16.M88.4 R176, [R252] ;  /* 0x00000000fcb0783b */ /* 0x000e680000000200 */
[----:B--2---:R2:W1:Y:S02]  /*9ce0*/  LDSM.16.M88.4 R172, [R0] ;  /* 0x0000000000ac783b */ /* 0x0044640000000200 */
[----:B--2---:R-:W-:Y:S01]  /*9cf0*/  MOV R0, R133 ;  /* 0x0000008500007202 */ /* 0x004fe20000000f00 */
[----:B------:R-:W-:-:S05]  /*9d00*/  @P0 BRA `(.L_x_2946) ;  /* 0x0000045000000947 */ /* 0x000fca0003800000 */
[----:B---34-:R-:W2:Y:S01]  /*9d10*/  LDL R2, [R1+0x1c] ;  /* 0x00001c0001027983 */ /* 0x018ea20000100800 */
[----:B------:R-:W-:Y:S02]  /*9d20*/  ULDC.64 UR4, c[0x0][0x208] ;  /* 0x0000820000047ab9 */ /* 0x000fe40000000a00 */
[----:B------:R-:W-:Y:S01]  /*9d30*/  UIMAD.WIDE.U32 UR18, UR8, UR4, URZ ;  /* 0x00000004081272a5 */ /* 0x000fe2000f8e003f */
[----:B-1----:R1:W-:Y:S01]  /*9d40*/  STL.64 [R1+0x80], R8 ;  /* 0x0000800801007387 */ /* 0x0023e20000100a00 */
[----:B------:R-:W-:Y:S03]  /*9d50*/  USHF.R.S32.HI UR11, URZ, 0x1f, UR8 ;  /* 0x0000001f3f0b7899 */ /* 0x000fe60008011408 */
[----:B------:R-:W3:Y:S01]  /*9d60*/  LDL.64 R22, [R1+0x38] ;  /* 0x0000380001167983 */ /* 0x000ee20000100a00 */
[----:B------:R-:W-:Y:S03]  /*9d70*/  UIMAD UR11, UR11, UR4, URZ ;  /* 0x000000040b0b72a4 */ /* 0x000fe6000f8e023f */
[----:B------:R-:W4:Y:S01]  /*9d80*/  LDL R7, [R1+0x4] ;  /* 0x0000040001077983 */ /* 0x000f220000100800 */
        /* <DEDUP_REMOVED lines=9> */
[----:B-1----:R-:W3:Y:S04]  /*9e20*/  LDL.64 R8, [R1+0x40] ;  /* 0x0000400001087983 */ /* 0x002ee80000100a00 */
[----:B------:R-:W4:Y:S04]  /*9e30*/  LDL R13, [R1+0x5c] ;  /* 0x00005c00010d7983 */ /* 0x000f280000100800 */
[----:B------:R-:W4:Y:S01]  /*9e40*/  LDL R12, [R1+0x58] ;  /* 0x00005800010c7983 */ /* 0x000f220000100800 */
[----:B--2---:R-:W-:Y:S02]  /*9e50*/  LOP3.LUT P2, RZ, R2, 0x1, RZ, 0xc0, !PT ;  /* 0x0000000102ff7812 */ /* 0x004fe4000784c0ff */
[----:B---3--:R-:W-:Y:S04]  /*9e60*/  IADD3 R3, P1, R8, UR18, RZ ;  /* 0x0000001208037c10 */ /* 0x008fe8000ff3e0ff */
[----:B------:R-:W-:Y:S02]  /*9e70*/  LEA R2, P0, R3, c[0x0][0x1f8], 0x1 ;  /* 0x00007e0003027a11 */ /* 0x000fe400078008ff */
[----:B------:R-:W-:Y:S04]  /*9e80*/  IADD3.X R4, R23, UR4, RZ, P1, !PT ;  /* 0x0000000417047c10 */ /* 0x000fe80008ffe4ff */
[----:B------:R-:W-:Y:S05]  /*9e90*/  LEA.HI.X R3, R3, c[0x0][0x1fc], R4, 0x1, P0 ;  /* 0x00007f0003037a11 */ /* 0x000fea00000f0c04 */
[----:B------:R-:W-:Y:S01]  /*9ea0*/  @!PT LDS RZ, [RZ] ;  /* 0x00000000fffff984 */ /* 0x000fe20000000800 */
[----:B------:R-:W-:Y:S01]  /*9eb0*/  @!PT LDS RZ, [RZ] ;  /* 0x00000000fffff984 */ /* 0x000fe20000000800 */
[----:B------:R-:W-:Y:S01]  /*9ec0*/  @!PT LDS RZ, [RZ] ;  /* 0x00000000fffff984 */ /* 0x000fe20000000800 */
[----:B----4-:R1:W-:Y:S02]  /*9ed0*/  LDGSTS.E.BYPASS.LTC128B.128 [R7+0x100], [R2.64], !P6 ;  /* 0x0010000002077fae */ /* 0x0103e4000f101d50 */
        /* <DEDUP_REMOVED lines=13> */
[----:B------:R-:W-:Y:S01]  /*9fb0*/  LEA.HI.X R3, R3, c[0x0][0x1fc], R4, 0x1, P0 ;  /* 0x00007f0003037a11 */ /* 0x000fe200000f0c04 */
[----:B------:R-:W-:Y:S04]  /*9fc0*/  @!P3 IMAD.MOV.U32 R4, RZ, RZ, c[0x0][0x20c] ;  /* 0x00008300ff04b624 */ /* 0x000fe800078e00ff */
[----:B------:R1:W-:Y:S02]  /*9fd0*/  LDGSTS.E.BYPASS.LTC128B.128 [R7+0x4900], [R2.64], !P4 ;  /* 0x0490000002077fae */ /* 0x0003e4000e101d50 */
[----:B-1----:R-:W-:Y:S05]  /*9fe0*/  @!P3 IMAD.MOV.U32 R2, RZ, RZ, c[0x0][0x208] ;  /* 0x00008200ff02b624 */ /* 0x002fea00078e00ff */
[C---:B------:R-:W-:Y:S04]  /*9ff0*/  @!P3 LEA R3, P0, R2.reuse, UR18, 0x5 ;  /* 0x000000120203bc11 */ /* 0x040fe8000f8028ff */
[----:B------:R-:W-:Y:S02]  /*a000*/  @!P3 IADD3 R5, P1, R3, R8, RZ ;  /* 0x000000080305b210 */ /* 0x000fe40007f3e0ff */
[----:B------:R-:W-:Y:S01]  /*a010*/  @!P3 LEA.HI.X R2, R2, UR4, R4, 0x5, P0 ;  /* 0x000000040202bc11 */ /* 0x000fe200080f2c04 */
[----:B------:R1:W5:Y:S01]  /*a020*/  LDL.LU.64 R8, [R1+0x80] ;  /* 0x0000800001087983 */ /* 0x0003620000300a00 */
[C---:B------:R-:W-:Y:S03]  /*a030*/  @!P3 LEA R4, P0, R5.reuse, c[0x0][0x1f8], 0x1 ;  /* 0x00007e000504ba11 */ /* 0x040fe600078008ff */
[C---:B------:R-:W-:Y:S05]  /*a040*/  @!P3 IMAD.X R6, R2.reuse, 0x1, R23, P1 ;  /* 0x000000010206b824 */ /* 0x040fea00008e0617 */
[----:B------:R-:W-:Y:S05]  /*a050*/  @!P3 LEA.HI.X R5, R5, c[0x0][0x1fc], R6, 0x1, P0 ;  /* 0x00007f000505ba11 */ /* 0x000fea00000f0c06 */
[----:B------:R2:W-:Y:S02]  /*a060*/  @!P3 LDGSTS.E.BYPASS.LTC128B.128 [R7+0x1100], [R4.64], !P6 ;  /* 0x011000000407bfae */ /* 0x0005e4000f101d50 */
[----:B--2---:R-:W-:Y:S04]  /*a070*/  @!P3 IADD3 R5, P1, R3, R21, RZ ;  /* 0x000000150305b210 */ /* 0x004fe80007f3e0ff */
[C---:B------:R-:W-:Y:S01]  /*a080*/  @!P3 LEA R4, P0, R5.reuse, c[0x0][0x1f8], 0x1 ;  /* 0x00007e000504ba11 */ /* 0x040fe200078008ff */
[C---:B------:R-:W-:Y:S05]  /*a090*/  @!P3 IMAD.X R6, R2.reuse, 0x1, R20, P1 ;  /* 0x000000010206b824 */ /* 0x040fea00008e0614 */
        /* <DEDUP_REMOVED lines=12> */
.L_x_2946:
[C---:B-1-345:R-:W-:Y:S01]  /*a160*/  HMMA.16816.F32 R4, R160.reuse, R8, RZ ;  /* 0x00000008a004723c */ /* 0x07afe200000018ff */
[----:B------:R-:W0:Y:S01]  /*a170*/  LDGDEPBAR ;  /* 0x00000000000079af */ /* 0x000e220000000000 */
[----:B------:R-:W-:Y:S06]  /*a180*/  UISETP.GT.AND UP0, UPT, UR8, UR9, UPT ;  /* 0x000000090800728c */ /* 0x000fec000bf04270 */
[C---:B------:R-:W-:Y:S01]  /*a190*/  HMMA.16816.F32 R8, R160.reuse, R10, RZ ;  /* 0x0000000aa008723c */ /* 0x040fe200000018ff */
[----:B------:R-:W-:Y:S07]  /*a1a0*/  PLOP3.LUT P0, PT, PT, PT, UP0, 0x80, 0x0 ;  /* 0x000000000000781c */ /* 0x000fee0003f0f008 */
[C---:B------:R-:W-:Y:S08]  /*a1b0*/  HMMA.16816.F32 R12, R160.reuse, R16, RZ ;  /* 0x00000010a00c723c */ /* 0x040ff000000018ff */
[C---:B------:R-:W-:Y:S08]  /*a1c0*/  HMMA.16816.F32 R16, R160.reuse, R18, RZ ;  /* 0x00000012a010723c */ /* 0x040ff000000018ff */
[C---:B------:R-:W-:Y:S08]  /*a1d0*/  HMMA.16816.F32 R20, R160.reuse, R24, RZ ;  /* 0x00000018a014723c */ /* 0x040ff000000018ff */
        /* <DEDUP_REMOVED lines=135> */
[----:B------:R-:W-:-:S07]  /*aa50*/  @!P0 BRA `(.L_x_2947) ;  /* 0x000004e000008947 */ /* 0x000fce0003800000 */
        /* <DEDUP_REMOVED lines=19> */
[----:B------:R-:W5:Y:S04]  /*ab90*/  LDL R168, [R1+0x10] ;  /* 0x0000100001a87983 */ /* 0x000f680000100800 */
        /* <DEDUP_REMOVED lines=13> */
[----:B------:R-:W-:Y:S05]  /*ac70*/  @P1 LEA.HI.X R3, R3, c[0x0][0x1cc], R134, 0x1, P2 ;  /* 0x0000730003031a11 */ /* 0x000fea00010f0c86 */
[----:B------:R-:W-:Y:S01]  /*ac80*/  @!PT LDS RZ, [RZ] ;  /* 0x00000000fffff984 */ /* 0x000fe20000000800 */
[----:B------:R-:W-:Y:S01]  /*ac90*/  @!PT LDS RZ, [RZ] ;  /* 0x00000000fffff984 */ /* 0x000fe20000000800 */
[----:B------:R-:W-:Y:S01]  /*aca0*/  @!PT LDS RZ, [RZ] ;  /* 0x00000000fffff984 */ /* 0x000fe20000000800 */
[----:B----4-:R5:W-:Y:S02]  /*acb0*/  @P1 LDGSTS.E.BYPASS.LTC128B.128 [R177+0x10100], [R2.64], !P6 ;  /* 0x1010000002b11fae */ /* 0x010be4000f101d50 */
[----:B-----5:R-:W-:Y:S04]  /*acc0*/  @P1 IADD3 R3, P2, R173, UR20, RZ ;  /* 0x00000014ad031c10 */ /* 0x020fe8000ff5e0ff */
[----:B------:R-:W-:Y:S02]  /*acd0*/  @P1 IADD3.X R134, R172, UR4, RZ, P2, !PT ;  /* 0x00000004ac861c10 */ /* 0x000fe400097fe4ff */
[C---:B------:R-:W-:Y:S04]  /*ace0*/  @P1 LEA R2, P2, R3.reuse, c[0x0][0x1c8], 0x1 ;  /* 0x0000720003021a11 */ /* 0x040fe800078408ff */
[----:B------:R-:W-:Y:S02]  /*acf0*/  @P1 LEA.HI.X R3, R3, c[0x0][0x1cc], R134, 0x1, P2 ;  /* 0x0000730003031a11 */ /* 0x000fe400010f0c86 */
[----:B------:R-:W-:Y:S11]  /*ad00*/  LOP3.LUT P2, RZ, R176, 0x1, RZ, 0xc0, !PT ;  /* 0x00000001b0ff7812 */ /* 0x000ff6000784c0ff */
[----:B------:R-:W-:Y:S02]  /*ad10*/  @!UPT UIADD3 URZ, URZ, URZ, URZ ;  /* 0x0000003f3f3ff290 */ /* 0x000fe4000fffe03f */
[----:B------:R1:W-:Y:S02]  /*ad20*/  @P1 LDGSTS.E.BYPASS.LTC128B.128 [R177+0x11900], [R2.64], !P2 ;  /* 0x1190000002b11fae */ /* 0x0003e4000d101d50 */
[----:B-1----:R-:W-:Y:S04]  /*ad30*/  @P1 IADD3 R3, P2, R171, UR20, RZ ;  /* 0x00000014ab031c10 */ /* 0x002fe8000ff5e0ff */
[----:B------:R-:W-:Y:S02]  /*ad40*/  @P1 IADD3.X R134, R170, UR4, RZ, P2, !PT ;  /* 0x00000004aa861c10 */ /* 0x000fe400097fe4ff */
[C---:B------:R-:W-:Y:S04]  /*ad50*/  @P1 LEA R2, P2, R3.reuse, c[0x0][0x1c8], 0x1 ;  /* 0x0000720003021a11 */ /* 0x040fe800078408ff */
[----:B------:R-:W-:Y:S05]  /*ad60*/  @P1 LEA.HI.X R3, R3, c[0x0][0x1cc], R134, 0x1, P2 ;  /* 0x0000730003031a11 */ /* 0x000fea00010f0c86 */
[----:B------:R1:W-:Y:S02]  /*ad70*/  @P1 LDGSTS.E.BYPASS.LTC128B.128 [R177+0x13100], [R2.64], !P5 ;  /* 0x1310000002b11fae */ /* 0x0003e4000e901d50 */
[----:B-1----:R-:W-:Y:S01]  /*ad80*/  @P1 IADD3 R3, P2, R169, UR20, RZ ;  /* 0x00000014a9031c10 */ /* 0x002fe2000ff5e0ff */
[----:B------:R-:W-:Y:S03]  /*ad90*/  @UP0 UIADD3 UR20, UP1, UR15, UR20, URZ ;  /* 0x000000140f140290 */ /* 0x000fe6000ff3e03f */
[----:B------:R-:W-:Y:S01]  /*ada0*/  @P1 IADD3.X R134, R168, UR4, RZ, P2, !PT ;  /* 0x00000004a8861c10 */ /* 0x000fe200097fe4ff */
[----:B------:R-:W-:Y:S01]  /*adb0*/  @UP0 UIADD3.X UR4, UR6, UR4, URZ, UP1, !UPT ;  /* 0x0000000406040290 */ /* 0x000fe20008ffe43f */
[C---:B------:R-:W-:Y:S04]  /*adc0*/  @P1 LEA R2, P2, R3.reuse, c[0x0][0x1c8], 0x1 ;  /* 0x0000720003021a11 */ /* 0x040fe800078408ff */
[----:B------:R-:W-:Y:S02]  /*add0*/  @P1 LEA.HI.X R3, R3, c[0x0][0x1cc], R134, 0x1, P2 ;  /* 0x0000730003031a11 */ /* 0x000fe400010f0c86 */
[----:B------:R-:W-:Y:S03]  /*ade0*/  LOP3.LUT P2, RZ, R176, 0x1, RZ, 0xc0, !PT ;  /* 0x00000001b0ff7812 */ /* 0x000fe6000784c0ff */
[----:B------:R1:W-:Y:S02]  /*adf0*/  @P1 LDGSTS.E.BYPASS.LTC128B.128 [R177+0x14900], [R2.64], !P4 ;  /* 0x1490000002b11fae */ /* 0x0003e4000e101d50 */
[----:B-1----:R-:W-:Y:S04]  /*ae00*/  @P0 IADD3 R3, P1, R174, UR20, RZ ;  /* 0x00000014ae030c10 */ /* 0x002fe8000ff3e0ff */
[----:B------:R-:W-:Y:S02]  /*ae10*/  @P0 IADD3.X R134, R179, UR4, RZ, P1, !PT ;  /* 0x00000004b3860c10 */ /* 0x000fe40008ffe4ff */
[C---:B------:R-:W-:Y:S04]  /*ae20*/  @P0 LEA R2, P1, R3.reuse, c[0x0][0x1c8], 0x1 ;  /* 0x0000720003020a11 */ /* 0x040fe800078208ff */
[----:B------:R-:W-:Y:S05]  /*ae30*/  @P0 LEA.HI.X R3, R3, c[0x0][0x1cc], R134, 0x1, P1 ;  /* 0x0000730003030a11 */ /* 0x000fea00008f0c86 */
        /* <DEDUP_REMOVED lines=15> */
[----:B------:R1:W-:Y:S04]  /*af30*/  @P0 LDGSTS.E.BYPASS.LTC128B.128 [R177+0x15900], [R2.64], !P4 ;  /* 0x1590000002b10fae */ /* 0x0003e8000e101d50 */
.L_x_2947:
[----:B------:R-:W2:Y:S01]  /*af40*/  LDL.LU R168, [R1+0x14] ;  /* 0x0000140001a87983 */ /* 0x000ea20000300800 */
        /* <DEDUP_REMOVED lines=16> */
[----:B-1----:R-:W1:Y:S02]  /*b050*/  SHFL.BFLY PT, R2, R133, 0x2, 0x1f ;  /* 0x0c401f0085027f89 */ /* 0x002e6400000e0000 */
[----:B-1----:R-:W-:Y:S06]  /*b060*/  FMNMX.FTZ R133, R133, R2, !PT ;  /* 0x0000000285857209 */ /* 0x002fec0007810000 */
[----:B------:R-:W1:Y:S02]  /*b070*/  SHFL.BFLY PT, R2, R133, 0x1, 0x1f ;  /* 0x0c201f0085027f89 */ /* 0x000e6400000e0000 */
[----:B-1----:R-:W-:Y:S05]  /*b080*/  FMNMX.FTZ R133, R133, R2, !PT ;  /* 0x0000000285857209 */ /* 0x002fea0007810000 */
[C---:B------:R-:W-:Y:S02]  /*b090*/  FMUL.FTZ R2, R133.reuse, c[0x0][0x2d0] ;  /* 0x0000b40085027a20 */ /* 0x040fe40000410000 */
[----:B------:R-:W-:Y:S02]  /*b0a0*/  FADD.FTZ R0, -R133, R0 ;  /* 0x0000000085007221 */ /* 0x000fe40000010100 */
[--C-:B------:R-:W-:Y:S02]  /*b0b0*/  FFMA.FTZ R179, R12, c[0x0][0x2d0], -R2.reuse ;  /* 0x0000b4000cb37a23 */ /* 0x100fe40000010802 */
[----:B------:R-:W3:Y:S01]  /*b0c0*/  LDL.LU R12, [R1+0x18] ;  /* 0x00001800010c7983 */ /* 0x000ee20000300800 */
[--C-:B------:R-:W-:Y:S02]  /*b0d0*/  FFMA.FTZ R4, R4, c[0x0][0x2d0], -R2.reuse ;  /* 0x0000b40004047a23 */ /* 0x100fe40000010802 */
[----:B------:R-:W-:Y:S02]  /*b0e0*/  FMUL.FTZ R0, R0, c[0x0][0x2d0] ;  /* 0x0000b40000007a20 */ /* 0x000fe40000410000 */
[--C-:B------:R-:W-:Y:S02]  /*b0f0*/  FFMA.FTZ R5, R5, c[0x0][0x2d0], -R2.reuse ;  /* 0x0000b40005057a23 */ /* 0x100fe40000010802 */
[----:B------:R-:W1:Y:S01]  /*b100*/  MUFU.EX2 R3, R0 ;  /* 0x0000000000037308 */ /* 0x000e620000000800 */
        /* <DEDUP_REMOVED lines=9> */
[----:B------:R-:W-:Y:S03]  /*b1a0*/  FFMA.FTZ R176, R17, c[0x0][0x2d0], -R2 ;  /* 0x0000b40011b07a23 */ /* 0x000fe60000010802 */
[----:B------:R-:W-:Y:S01]  /*b1b0*/  MUFU.EX2 R5, R5 ;  /* 0x0000000500057308 */ /* 0x000fe20000000800 */
[C---:B-1----:R-:W-:Y:S02]  /*b1c0*/  FMUL.FTZ R17, R3.reuse, R145 ;  /* 0x0000009103117220 */ /* 0x042fe40000410000 */
[C---:B------:R-:W-:Y:S02]  /*b1d0*/  FMUL.FTZ R13, R3.reuse, R149 ;  /* 0x00000095030d7220 */ /* 0x040fe40000410000 */
        /* <DEDUP_REMOVED lines=58> */
[C---:B------:R-:W-:Y:S03]  /*b580*/  F2FP.PACK_AB R168, R5.reuse, R4 ;  /* 0x0000000405a8723e */ /* 0x040fe600000000ff */
[----:B------:R-:W-:Y:S02]  /*b590*/  FADD.FTZ R0, R5, R0 ;  /* 0x0000000005007221 */ /* 0x000fe40000010000 */
[C---:B------:R-:W-:Y:S02]  /*b5a0*/  FMUL.FTZ R5, R3.reuse, R157 ;  /* 0x0000009d03057220 */ /* 0x040fe40000410000 */
[----:B------:R-:W-:Y:S02]  /*b5b0*/  FADD.FTZ R0, R8, R0 ;  /* 0x0000000008007221 */ /* 0x000fe40000010000 */
[----:B------:R-:W-:Y:S02]  /*b5c0*/  FMUL.FTZ R8, R3, R152 ;  /* 0x0000009803087220 */ /* 0x000fe40000410000 */
[----:B------:R-:W-:Y:S01]  /*b5d0*/  FADD.FTZ R20, R9, R0 ;  /* 0x0000000009147221 */ /* 0x000fe20000010000 */
[----:B------:R-:W-:Y:S01]  /*b5e0*/  FMNMX.FTZ R0, R6, R132, !PT ;  /* 0x0000008406007209 */ /* 0x000fe20007810000 */
[----:B------:R-:W-:Y:S03]  /*b5f0*/  FMUL.FTZ R9, R3, R153 ;  /* 0x0000009903097220 */ /* 0x000fe60000410000 */
        /* <DEDUP_REMOVED lines=20> */
[----:B------:R-:W-:Y:S01]  /*b740*/  MUFU.EX2 R6, R6 ;  /* 0x0000000600067308 */ /* 0x000fe20000000800 */
[--C-:B------:R-:W-:Y:S02]  /*b750*/  FFMA.FTZ R26, R26, c[0x0][0x2d0], -R4.reuse ;  /* 0x0000b4001a1a7a23 */ /* 0x100fe40000010804 */
[--C-:B------:R-:W-:Y:S02]  /*b760*/  FFMA.FTZ R27, R27, c[0x0][0x2d0], -R4.reuse ;  /* 0x0000b4001b1b7a23 */ /* 0x100fe40000010804 */
[--C-:B------:R-:W-:Y:S01]  /*b770*/  FFMA.FTZ R174, R18, c[0x0][0x2d0], -R4.reuse ;  /* 0x0000b40012ae7a23 */ /* 0x100fe20000010804 */
[----:B------:R-:W-:Y:S01]  /*b780*/  MOV R157, R26 ;  /* 0x0000001a009d7202 */ /* 0x000fe20000000f00 */
[--C-:B------:R-:W-:Y:S01]  /*b790*/  FFMA.FTZ R175, R19, c[0x0][0x2d0], -R4.reuse ;  /* 0x0000b40013af7a23 */ /* 0x100fe20000010804 */
[----:B------:R-:W-:Y:S01]  /*b7a0*/  MOV R18, R21 ;  /* 0x0000001500127202 */ /* 0x000fe20000000f00 */
[--C-:B------:R-:W-:Y:S01]  /*b7b0*/  FFMA.FTZ R22, R22, c[0x0][0x2d0], -R4.reuse ;  /* 0x0000b40016167a23 */ /* 0x100fe20000010804 */
[----:B------:R-:W3:Y:S01]  /*b7c0*/  MUFU.EX2 R0, R0 ;  /* 0x0000000000007308 */ /* 0x000ee20000000800 */
[--C-:B------:R-:W-:Y:S02]  /*b7d0*/  FFMA.FTZ R23, R23, c[0x0][0x2d0], -R4.reuse ;  /* 0x0000b40017177a23 */ /* 0x100fe40000010804 */
[--C-:B------:R-:W-:Y:S01]  /*b7e0*/  FFMA.FTZ R171, R10, c[0x0][0x2d0], -R4.reuse ;  /* 0x0000b4000aab7a23 */ /* 0x100fe20000010804 */
[----:B------:R-:W-:Y:S01]  /*b7f0*/  MOV R10, R134 ;  /* 0x00000086000a7202 */ /* 0x000fe20000000f00 */
[--C-:B------:R-:W-:Y:S01]  /*b800*/  FFMA.FTZ R134, R11, c[0x0][0x2d0], -R4.reuse ;  /* 0x0000b4000b867a23 */ /* 0x100fe20000010804 */
[----:B------:R-:W-:Y:S01]  /*b810*/  MOV R11, R25 ;  /* 0x00000019000b7202 */ /* 0x000fe20000000f00 */
[--C-:B------:R-:W-:Y:S01]  /*b820*/  FFMA.FTZ R173, R14, c[0x0][0x2d0], -R4.reuse ;  /* 0x0000b4000ead7a23 */ /* 0x100fe20000010804 */
[----:B------:R-:W-:Y:S01]  /*b830*/  MOV R14, R20 ;  /* 0x00000014000e7202 */ /* 0x000fe20000000f00 */
[----:B------:R-:W-:Y:S01]  /*b840*/  FFMA.FTZ R172, R15, c[0x0][0x2d0], -R4 ;  /* 0x0000b4000fac7a23 */ /* 0x000fe20000010804 */
[----:B------:R-:W1:Y:S01]  /*b850*/  MUFU.EX2 R7, R7 ;  /* 0x0000000700077308 */ /* 0x000e620000000800 */
[C---:B------:R-:W-:Y:S01]  /*b860*/  FMUL.FTZ R25, R3.reuse, R137 ;  /* 0x0000008903197220 */ /* 0x040fe20000410000 */
[----:B------:R-:W-:Y:S01]  /*b870*/  MOV R15, R24 ;  /* 0x00000018000f7202 */ /* 0x000fe20000000f00 */
[C---:B------:R-:W-:Y:S01]  /*b880*/  FMUL.FTZ R24, R3.reuse, R136 ;  /* 0x0000008803187220 */ /* 0x040fe20000410000 */
[----:B------:R-:W-:Y:S01]  /*b890*/  MOV R145, R10 ;  /* 0x0000000a00917202 */ /* 0x000fe20000000f00 */
[C---:B------:R-:W-:Y:S01]  /*b8a0*/  FMUL.FTZ R20, R3.reuse, R140 ;  /* 0x0000008c03147220 */ /* 0x040fe20000410000 */
[----:B------:R-:W-:Y:S01]  /*b8b0*/  MOV R153, R22 ;  /* 0x0000001600997202 */ /* 0x000fe20000000f00 */
[C---:B------:R-:W-:Y:S01]  /*b8c0*/  FMUL.FTZ R21, R3.reuse, R141 ;  /* 0x0000008d03157220 */ /* 0x040fe20000410000 */
[----:B------:R-:W-:Y:S02]  /*b8d0*/  MOV R152, R23 ;  /* 0x0000001700987202 */ /* 0x000fe40000000f00 */
[----:B------:R-:W2:Y:S01]  /*b8e0*/  MUFU.EX2 R171, R171 ;  /* 0x000000ab00ab7308 */ /* 0x000ea20000000800 */
[C---:B---3--:R-:W-:Y:S02]  /*b8f0*/  FFMA.FTZ R4, R0.reuse, R12, R6 ;  /* 0x0000000c00047223 */ /* 0x048fe40000010006 */
[C---:B------:R-:W-:Y:S02]  /*b900*/  FMUL.FTZ R26, R0.reuse, R138 ;  /* 0x0000008a001a7220 */ /* 0x040fe40000410000 */
[----:B------:R-:W-:Y:S02]  /*b910*/  FMUL.FTZ R12, R3, R148 ;  /* 0x00000094030c7220 */ /* 0x000fe40000410000 */
[C---:B------:R-:W-:Y:S01]  /*b920*/  FMUL.FTZ R10, R0.reuse, R154 ;  /* 0x0000009a000a7220 */ /* 0x040fe20000410000 */
[----:B------:R-:W-:Y:S01]  /*b930*/  MOV R154, R18 ;  /* 0x00000012009a7202 */ /* 0x000fe20000000f00 */
[C---:B------:R-:W-:Y:S01]  /*b940*/  FMUL.FTZ R18, R0.reuse, R146 ;  /* 0x0000009200127220 */ /* 0x040fe20000410000 */
[----:B------:R-:W-:Y:S01]  /*b950*/  MUFU.EX2 R149, R173 ;  /* 0x000000ad00957308 */ /* 0x000fe20000000800 */
[C---:B-1----:R-:W-:Y:S01]  /*b960*/  FADD.FTZ R132, R7.reuse, R4 ;  /* 0x0000000407847221 */ /* 0x042fe20000010000 */
[----:B------:R-:W-:Y:S01]  /*b970*/  F2FP.PACK_AB R169, R7, R6 ;  /* 0x0000000607a9723e */ /* 0x000fe200000000ff */
[----:B------:R-:W-:Y:S01]  /*b980*/  FMUL.FTZ R4, R3, R156 ;  /* 0x0000009c03047220 */ /* 0x000fe20000410000 */
[----:B------:R-:W-:Y:S01]  /*b990*/  MOV R156, R27 ;  /* 0x0000001b009c7202 */ /* 0x000fe20000000f00 */
[C---:B------:R-:W-:Y:S02]  /*b9a0*/  FMUL.FTZ R27, R0.reuse, R139 ;  /* 0x0000008b001b7220 */ /* 0x040fe40000410000 */
[----:B------:R-:W1:Y:S01]  /*b9b0*/  LDSM.16.MT88.4 R136, [R236+0x100] ;  /* 0x00010000ec88783b */ /* 0x000e620000004200 */
[C---:B------:R-:W-:Y:S01]  /*b9c0*/  FMUL.FTZ R6, R0.reuse, R158 ;  /* 0x0000009e00067220 */ /* 0x040fe20000410000 */
[----:B------:R-:W-:Y:S01]  /*b9d0*/  MOV R158, R11 ;  /* 0x0000000b009e7202 */ /* 0x000fe20000000f00 */
[C---:B------:R-:W-:Y:S01]  /*b9e0*/  FMUL.FTZ R11, R0.reuse, R155 ;  /* 0x0000009b000b7220 */ /* 0x040fe20000410000 */
[----:B------:R-:W-:Y:S01]  /*b9f0*/  MOV R155, R14 ;  /* 0x0000000e009b7202 */ /* 0x000fe20000000f00 */
[C---:B------:R-:W-:Y:S01]  /*ba00*/  FMUL.FTZ R14, R0.reuse, R150 ;  /* 0x00000096000e7220 */ /* 0x040fe20000410000 */
[----:B------:R-:W-:Y:S01]  /*ba10*/  MUFU.EX2 R3, R178 ;  /* 0x000000b200037308 */ /* 0x000fe20000000800 */
[C---:B------:R-:W-:Y:S01]  /*ba20*/  FMUL.FTZ R7, R0.reuse, R159 ;  /* 0x0000009f00077220 */ /* 0x040fe20000410000 */
[----:B------:R-:W-:Y:S01]  /*ba30*/  MOV R159, R15 ;  /* 0x0000000f009f7202 */ /* 0x000fe20000000f00 */
[----:B--2---:R-:W-:Y:S02]  /*ba40*/  FADD.FTZ R148, R171, R132 ;  /* 0x00000084ab947221 */ /* 0x004fe40000010000 */
[C---:B------:R-:W-:Y:S02]  /*ba50*/  FMUL.FTZ R15, R0.reuse, R151 ;  /* 0x00000097000f7220 */ /* 0x040fe40000410000 */
[C---:B------:R-:W-:Y:S02]  /*ba60*/  FMUL.FTZ R19, R0.reuse, R147 ;  /* 0x0000009300137220 */ /* 0x040fe40000410000 */
[C---:B------:R-:W-:Y:S01]  /*ba70*/  FMUL.FTZ R22, R0.reuse, R142 ;  /* 0x0000008e00167220 */ /* 0x040fe20000410000 */
[----:B------:R-:W2:Y:S01]  /*ba80*/  MUFU.EX2 R150, R134 ;  /* 0x0000008600967308 */ /* 0x000ea20000000800 */
[C---:B------:R-:W-:Y:S02]  /*ba90*/  FMUL.FTZ R23, R0.reuse, R143 ;  /* 0x0000008f00177220 */ /* 0x040fe40000410000 */
[C---:B------:R-:W-:Y:S01]  /*baa0*/  FMUL.FTZ R30, R0.reuse, R30 ;  /* 0x0000001e001e7220 */ /* 0x040fe20000410000 */
[----:B------:R-:W-:Y:S01]  /*bab0*/  LDSM.16.MT88.4 R140, [R236+0x900] ;  /* 0x00090000ec8c783b */ /* 0x000fe20000004200 */
[C---:B------:R-:W-:Y:S02]  /*bac0*/  FMUL.FTZ R31, R0.reuse, R31 ;  /* 0x0000001f001f7220 */ /* 0x040fe40000410000 */
[C---:B------:R-:W-:Y:S02]  /*bad0*/  FMUL.FTZ R34, R0.reuse, R34 ;  /* 0x0000002200227220 */ /* 0x040fe40000410000 */
[C---:B------:R-:W-:Y:S01]  /*bae0*/  FMUL.FTZ R35, R0.reuse, R35 ;  /* 0x0000002300237220 */ /* 0x040fe20000410000 */
[----:B------:R-:W3:Y:S01]  /*baf0*/  MUFU.EX2 R132, R179 ;  /* 0x000000b300847308 */ /* 0x000ee20000000800 */
[C---:B------:R-:W-:Y:S02]  /*bb00*/  FMUL.FTZ R38, R0.reuse, R38 ;  /* 0x0000002600267220 */ /* 0x040fe40000410000 */
[C---:B------:R-:W-:Y:S02]  /*bb10*/  FMUL.FTZ R39, R0.reuse, R39 ;  /* 0x0000002700277220 */ /* 0x040fe40000410000 */
[C---:B------:R-:W-:Y:S02]  /*bb20*/  FMUL.FTZ R42, R0.reuse, R42 ;  /* 0x0000002a002a7220 */ /* 0x040fe40000410000 */
[C---:B------:R-:W-:Y:S02]  /*bb30*/  FMUL.FTZ R43, R0.reuse, R43 ;  /* 0x0000002b002b7220 */ /* 0x040fe40000410000 */
[C---:B------:R-:W-:Y:S01]  /*bb40*/  FMUL.FTZ R46, R0.reuse, R46 ;  /* 0x0000002e002e7220 */ /* 0x040fe20000410000 */
[----:B------:R-:W4:Y:S01]  /*bb50*/  MUFU.EX2 R134, R176 ;  /* 0x000000b000867308 */ /* 0x000f220000000800 */
[C---:B------:R-:W-:Y:S02]  /*bb60*/  FMUL.FTZ R47, R0.reuse, R47 ;  /* 0x0000002f002f7220 */ /* 0x040fe40000410000 */
[----:B------:R-:W-:Y:S01]  /*bb70*/  FMUL.FTZ R50, R0, R50 ;  /* 0x0000003200327220 */ /* 0x000fe20000410000 */
[----:B--2---:R-:W-:Y:S01]  /*bb80*/  F2FP.PACK_AB R171, R150, R171 ;  /* 0x000000ab96ab723e */ /* 0x004fe200000000ff */
[C---:B------:R-:W-:Y:S02]  /*bb90*/  FMUL.FTZ R51, R0.reuse, R51 ;  /* 0x0000003300337220 */ /* 0x040fe40000410000 */
[C---:B------:R-:W-:Y:S02]  /*bba0*/  FMUL.FTZ R54, R0.reuse, R54 ;  /* 0x0000003600367220 */ /* 0x040fe40000410000 */
[C---:B------:R-:W-:Y:S01]  /*bbb0*/  FMUL.FTZ R55, R0.reuse, R55 ;  /* 0x0000003700377220 */ /* 0x040fe20000410000 */
[----:B------:R-:W2:Y:S01]  /*bbc0*/  MUFU.EX2 R178, R172 ;  /* 0x000000ac00b27308 */ /* 0x000ea20000000800 */
[C---:B-1----:R-:W-:Y:S05]  /*bbd0*/  HMMA.16816.F32 R4, R168.reuse, R136, R4 ;  /* 0x00000088a804723c */ /* 0x042fea0000001804 */
[C---:B------:R-:W-:Y:S02]  /*bbe0*/  FMUL.FTZ R58, R0.reuse, R58 ;  /* 0x0000003a003a7220 */ /* 0x040fe40000410000 */
[C---:B------:R-:W-:Y:S01]  /*bbf0*/  FMUL.FTZ R59, R0.reuse, R59 ;  /* 0x0000003b003b7220 */ /* 0x040fe20000410000 */
[C---:B------:R-:W-:Y:S01]  /*bc00*/  HMMA.16816.F32 R8, R168.reuse, R138, R8 ;  /* 0x0000008aa808723c */ /* 0x040fe20000001808 */
[----:B------:R-:W1:Y:S01]  /*bc10*/  LDSM.16.MT88.4 R136, [R237+0x100] ;  /* 0x00010000ed88783b */ /* 0x000e620000004200 */
[----:B------:R-:W-:Y:S02]  /*bc20*/  MUFU.EX2 R177, R174 ;  /* 0x000000ae00b17308 */ /* 0x000fe40000000800 */
[C---:B------:R-:W-:Y:S02]  /*bc30*/  FMUL.FTZ R62, R0.reuse, R62 ;  /* 0x0000003e003e7220 */ /* 0x040fe40000410000 */
[C---:B------:R-:W-:Y:S02]  /*bc40*/  FMUL.FTZ R63, R0.reuse, R63 ;  /* 0x0000003f003f7220 */ /* 0x040fe40000410000 */
[C---:B------:R-:W-:Y:S04]  /*bc50*/  FMUL.FTZ R66, R0.reuse, R66 ;  /* 0x0000004200427220 */ /* 0x040fe80000410000 */
[----:B------:R-:W-:Y:S01]  /*bc60*/  MUFU.EX2 R174, R153 ;  /* 0x0000009900ae7308 */ /* 0x000fe20000000800 */
        /* <DEDUP_REMOVED lines=11> */
[----:B------:R-:W2:Y:S01]  /*bd20*/  MUFU.EX2 R175, R152 ;  /* 0x0000009800af7308 */ /* 0x000ea20000000800 */
[C---:B------:R-:W-:Y:S02]  /*bd30*/  FMUL.FTZ R87, R0.reuse, R87 ;  /* 0x0000005700577220 */ /* 0x040fe40000410000 */
[C---:B------:R-:W-:Y:S02]  /*bd40*/  FMUL.FTZ R90, R0.reuse, R90 ;  /* 0x0000005a005a7220 */ /* 0x040fe40000410000 */
[C---:B------:R-:W-:Y:S02]  /*bd50*/  FMUL.FTZ R91, R0.reuse, R91 ;  /* 0x0000005b005b7220 */ /* 0x040fe40000410000 */
[C---:B------:R-:W-:Y:S01]  /*bd60*/  FMUL.FTZ R94, R0.reuse, R94 ;  /* 0x0000005e005e7220 */ /* 0x040fe20000410000 */
[C---:B-1----:R-:W-:Y:S02]  /*bd70*/  HMMA.16816.F32 R12, R168.reuse, R136, R12 ;  /* 0x00000088a80c723c */ /* 0x042fe4000000180c */
[----:B------:R-:W-:Y:S01]  /*bd80*/  MUFU.EX2 R172, R157 ;  /* 0x0000009d00ac7308 */ /* 0x000fe20000000800 */
[C---:B------:R-:W-:Y:S02]  /*bd90*/  FMUL.FTZ R95, R0.reuse, R95 ;  /* 0x0000005f005f7220 */ /* 0x040fe40000410000 */
[C---:B------:R-:W-:Y:S02]  /*bda0*/  FMUL.FTZ R98, R0.reuse, R98 ;  /* 0x0000006200627220 */ /* 0x040fe40000410000 */
[C---:B------:R-:W-:Y:S01]  /*bdb0*/  FMUL.FTZ R99, R0.reuse, R99 ;  /* 0x0000006300637220 */ /* 0x040fe20000410000 */
[C---:B------:R-:W-:Y:S01]  /*bdc0*/  HMMA.16816.F32 R16, R168.reuse, R138, R16 ;  /* 0x0000008aa810723c */ /* 0x040fe20000001810 */
[----:B------:R-:W1:Y:S03]  /*bdd0*/  LDSM.16.MT88.4 R136, [R240+0x100] ;  /* 0x00010000f088783b */ /* 0x000e660000004200 */
[----:B------:R-:W1:Y:S01]  /*bde0*/  MUFU.EX2 R173, R156 ;  /* 0x0000009c00ad7308 */ /* 0x000e620000000800 */
[C---:B------:R-:W-:Y:S02]  /*bdf0*/  FMUL.FTZ R102, R0.reuse, R102 ;  /* 0x0000006600667220 */ /* 0x040fe40000410000 */
[C---:B------:R-:W-:Y:S02]  /*be00*/  FMUL.FTZ R103, R0.reuse, R103 ;  /* 0x0000006700677220 */ /* 0x040fe40000410000 */
[C---:B------:R-:W-:Y:S03]  /*be10*/  FMUL.FTZ R106, R0.reuse, R106 ;  /* 0x0000006a006a7220 */ /* 0x040fe60000410000 */
        /* <DEDUP_REMOVED lines=13> */
[----:B---3--:R-:W-:Y:S01]  /*bef0*/  FADD.FTZ R0, R132, R155 ;  /* 0x0000009b84007221 */ /* 0x008fe20000010000 */
[----:B------:R-:W-:Y:S01]  /*bf00*/  MOV R155, R145 ;  /* 0x00000091009b7202 */ /* 0x000fe20000000f00 */
[C---:B-1----:R-:W-:Y:S03]  /*bf10*/  HMMA.16816.F32 R20, R168.reuse, R136, R20 ;  /* 0x00000088a814723c */ /* 0x042fe60000001814 */
[C---:B------:R-:W-:Y:S04]  /*bf20*/  FADD.FTZ R0, R3.reuse, R0 ;  /* 0x0000000003007221 */ /* 0x040fe80000010000 */
[----:B------:R-:W-:Y:S01]  /*bf30*/  FADD.FTZ R0, R144, R0 ;  /* 0x0000000090007221 */ /* 0x000fe20000010000 */
[C---:B------:R-:W-:Y:S01]  /*bf40*/  HMMA.16816.F32 R24, R168.reuse, R138, R24 ;  /* 0x0000008aa818723c */ /* 0x040fe20000001818 */
[----:B------:R-:W1:Y:S03]  /*bf50*/  LDSM.16.MT88.4 R136, [R239+0x100] ;  /* 0x00010000ef88783b */ /* 0x000e660000004200 */
[----:B----4-:R-:W-:Y:S04]  /*bf60*/  FADD.FTZ R0, R134, R0 ;  /* 0x0000000086007221 */ /* 0x010fe80000010000 */
        /* <DEDUP_REMOVED lines=39> */
[----:B------:R-:W1:Y:S03]  /*c1e0*/  MUFU.EX2 R132, R155 ;  /* 0x0000009b00847308 */ /* 0x000e660000000800 */
[----:B--2---:R-:W-:Y:S01]  /*c1f0*/  F2FP.PACK_AB R137, R178, R149 ;  /* 0x00000095b289723e */ /* 0x004fe200000000ff */
[----:B------:R-:W-:Y:S02]  /*c200*/  FADD.FTZ R3, R150, R148 ;  /* 0x0000009496037221 */ /* 0x000fe40000010000 */
[----:B------:R-:W-:Y:S02]  /*c210*/  F2FP.PACK_AB R138, R134, R144 ;  /* 0x00000090868a723e */ /* 0x000fe400000000ff */
[----:B------:R-:W2:Y:S02]  /*c220*/  LDSM.16.MT88.4 R144, [R237+0x900] ;  /* 0x00090000ed90783b */ /* 0x000ea40000004200 */
[----:B------:R-:W3:Y:S01]  /*c230*/  MUFU.EX2 R168, R154 ;  /* 0x0000009a00a87308 */ /* 0x000ee20000000800 */
[----:B-----5:R-:W-:Y:S02]  /*c240*/  F2FP.PACK_AB R139, R176, R177 ;  /* 0x000000b1b08b723e */ /* 0x020fe400000000ff */
[----:B------:R-:W-:Y:S02]  /*c250*/  F2FP.PACK_AB R169, R175, R174 ;  /* 0x000000aeafa9723e */ /* 0x000fe400000000ff */
[----:B------:R-:W-:Y:S03]  /*c260*/  F2FP.PACK_AB R171, R173, R172 ;  /* 0x000000acadab723e */ /* 0x000fe600000000ff */
[C---:B------:R-:W-:Y:S02]  /*c270*/  HMMA.16816.F32 R4, R136.reuse, R140, R4 ;  /* 0x0000008c8804723c */ /* 0x040fe40000001804 */
[----:B------:R-:W4:Y:S03]  /*c280*/  MUFU.EX2 R134, R159 ;  /* 0x0000009f00867308 */ /* 0x000f260000000800 */
[----:B-1----:R-:W-:Y:S03]  /*c290*/  FADD.FTZ R0, R132, R0 ;  /* 0x0000000084007221 */ /* 0x002fe60000010000 */
[C---:B------:R-:W-:Y:S01]  /*c2a0*/  HMMA.16816.F32 R8, R136.reuse, R142, R8 ;  /* 0x0000008e8808723c */ /* 0x040fe20000001808 */
[----:B------:R-:W1:Y:S03]  /*c2b0*/  LDSM.16.MT88.4 R140, [R240+0x900] ;  /* 0x00090000f08c783b */ /* 0x000e660000004200 */
[----:B------:R-:W5:Y:S01]  /*c2c0*/  MUFU.EX2 R170, R158 ;  /* 0x0000009e00aa7308 */ /* 0x000f620000000800 */
[C---:B---3--:R-:W-:Y:S04]  /*c2d0*/  FADD.FTZ R0, R168.reuse, R0 ;  /* 0x00000000a8007221 */ /* 0x048fe80000010000 */
[----:B------:R-:W-:Y:S03]  /*c2e0*/  LDSM.16.MT88.4 R152, [R236+0x1100] ;  /* 0x00110000ec98783b */ /* 0x000fe60000004200 */
[----:B------:R-:W-:Y:S01]  /*c2f0*/  F2FP.PACK_AB R168, R168, R132 ;  /* 0x00000084a8a8723e */ /* 0x000fe200000000ff */
[----:B----4-:R-:W-:Y:S01]  /*c300*/  FADD.FTZ R0, R134, R0 ;  /* 0x0000000086007221 */ /* 0x010fe20000010000 */
[C---:B--2---:R-:W-:Y:S03]  /*c310*/  HMMA.16816.F32 R12, R136.reuse, R144, R12 ;  /* 0x00000090880c723c */ /* 0x044fe6000000180c */
[C---:B-----5:R-:W-:Y:S01]  /*c320*/  FADD.FTZ R132, R170.reuse, R0 ;  /* 0x00000000aa847221 */ /* 0x060fe20000010000 */
[----:B------:R-:W-:Y:S04]  /*c330*/  F2FP.PACK_AB R170, R170, R134 ;  /* 0x00000086aaaa723e */ /* 0x000fe800000000ff */
[C---:B------:R-:W-:Y:S01]  /*c340*/  HMMA.16816.F32 R16, R136.reuse, R146, R16 ;  /* 0x000000928810723c */ /* 0x040fe20000001810 */
[----:B------:R-:W2:Y:S03]  /*c350*/  LDSM.16.MT88.4 R144, [R239+0x900] ;  /* 0x00090000ef90783b */ /* 0x000ea60000004200 */
[----:B------:R-:W-:Y:S04]  /*c360*/  FADD.FTZ R0, R149, R3 ;  /* 0x0000000395007221 */ /* 0x000fe80000010000 */
[----:B------:R-:W-:Y:S01]  /*c370*/  FADD.FTZ R0, R178, R0 ;  /* 0x00000000b2007221 */ /* 0x000fe20000010000 */
[----:B------:R3:W-:Y:S01]  /*c380*/  STL [R1+0x14], R132 ;  /* 0x0000148401007387 */ /* 0x0007e20000100800 */
[C---:B-1----:R-:W-:Y:S03]  /*c390*/  HMMA.16816.F32 R20, R136.reuse, R140, R20 ;  /* 0x0000008c8814723c */ /* 0x042fe60000001814 */
[----:B------:R-:W-:Y:S04]  /*c3a0*/  FADD.FTZ R0, R177, R0 ;  /* 0x00000000b1007221 */ /* 0x000fe80000010000 */
[----:B------:R-:W-:Y:S01]  /*c3b0*/  FADD.FTZ R0, R176, R0 ;  /* 0x00000000b0007221 */ /* 0x000fe20000010000 */
[C---:B------:R-:W-:Y:S01]  /*c3c0*/  HMMA.16816.F32 R24, R136.reuse, R142, R24 ;  /* 0x0000008e8818723c */ /* 0x040fe20000001818 */
[----:B------:R-:W1:Y:S03]  /*c3d0*/  LDSM.16.MT88.4 R140, [R236+0x2100] ;  /* 0x00210000ec8c783b */ /* 0x000e660000004200 */
[----:B------:R-:W-:Y:S04]  /*c3e0*/  FADD.FTZ R0, R174, R0 ;  /* 0x00000000ae007221 */ /* 0x000fe80000010000 */
[----:B------:R-:W-:Y:S04]  /*c3f0*/  FADD.FTZ R0, R175, R0 ;  /* 0x00000000af007221 */ /* 0x000fe80000010000 */
[----:B------:R-:W-:Y:S01]  /*c400*/  FADD.FTZ R0, R172, R0 ;  /* 0x00000000ac007221 */ /* 0x000fe20000010000 */
[----:B---3--:R-:W-:Y:S03]  /*c410*/  MOV R132, R2 ;  /* 0x0000000200847202 */ /* 0x008fe60000000f00 */
[----:B------:R-:W-:Y:S05]  /*c420*/  FADD.FTZ R0, R173, R0 ;  /* 0x00000000ad007221 */ /* 0x000fea0000010000 */
[----:B------:R-:W-:Y:S01]  /*c430*/  STL [R1+0x18], R0 ;  /* 0x0000180001007387 */ /* 0x000fe20000100800 */
        /* <DEDUP_REMOVED lines=85> */
.L_x_2945:
        /* <DEDUP_REMOVED lines=44> */
.L_x_2959:
[----:B------:R-:W2:Y:S01]  /*cc50*/  LDL.64 R26, [R1+0x40] ;  /* 0x00004000011a7983 */ /* 0x000ea20000100a00 */
[----:B------:R-:W-:Y:S01]  /*cc60*/  USHF.R.S32.HI UR5, URZ, 0x1f, UR8 ;  /* 0x0000001f3f057899 */ /* 0x000fe20008011408 */
[----:B------:R-:W-:Y:S01]  /*cc70*/  IMAD.MOV.U32 R133, RZ, RZ, c[0x0][0x208] ;  /* 0x00008200ff857624 */ /* 0x000fe200078e00ff */
[----:B------:R-:W-:Y:S01]  /*cc80*/  UIMAD UR4, UR10, UR8, URZ ;  /* 0x000000080a0472a4 */ /* 0x000fe2000f8e023f */
[----:B------:R-:W3:Y:S01]  /*cc90*/  LDL.64 R22, [R1+0x38] ;  /* 0x0000380001167983 */ /* 0x000ee20000100a00 */
[----:B------:R-:W-:Y:S01]  /*cca0*/  UIMAD.WIDE.U32 UR20, UR18, UR8, URZ ;  /* 0x00000008121472a5 */ /* 0x000fe2000f8e003f */
[----:B------:R-:W-:Y:S01]  /*ccb0*/  IMAD.MOV.U32 R172, RZ, RZ, c[0x0][0x20c] ;  /* 0x00008300ffac7624 */ /* 0x000fe200078e00ff */
[----:B------:R-:W-:Y:S01]  /*ccc0*/  UIMAD UR4, UR5, UR18, UR4 ;  /* 0x00000012050472a4 */ /* 0x000fe2000f8e0204 */
[----:B------:R-:W4:Y:S01]  /*ccd0*/  LDL R24, [R1+0x70] ;  /* 0x0000700001187983 */ /* 0x000f220000100800 */
[----:B------:R-:W-:Y:S04]  /*cce0*/  DEPBAR.LE SB0, 0x0 ;  /* 0x000080000000791a */ /* 0x000fe80000000000 */
[----:B------:R-:W4:Y:S01]  /*ccf0*/  LDL R132, [R1+0x6c] ;  /* 0x00006c0001847983 */ /* 0x000f220000100800 */
[----:B------:R-:W-:Y:S02]  /*cd00*/  UIADD3 UR4, UR21, UR4, URZ ;  /* 0x0000000415047290 */ /* 0x000fe4000fffe03f */
[----:B------:R-:W-:Y:S01]  /*cd10*/  UISETP.GT.AND UP0, UPT, UR8, UR9, UPT ;  /* 0x000000090800728c */ /* 0x000fe2000bf04270 */
[----:B------:R-:W4:Y:S04]  /*cd20*/  LDL R171, [R1+0x68] ;  /* 0x0000680001ab7983 */ /* 0x000f280000100800 */
[----:B------:R-:W4:Y:S04]  /*cd30*/  LDL R170, [R1+0x60] ;  /* 0x0000600001aa7983 */ /* 0x000f280000100800 */
[----:B------:R-:W4:Y:S04]  /*cd40*/  LDL R169, [R1+0x64] ;  /* 0x0000640001a97983 */ /* 0x000f280000100800 */
[----:B------:R-:W4:Y:S04]  /*cd50*/  LDL R168, [R1+0x5c] ;  /* 0x00005c0001a87983 */ /* 0x000f280000100800 */
[----:B------:R-:W4:Y:S04]  /*cd60*/  LDL R25, [R1+0x1c] ;  /* 0x00001c0001197983 */ /* 0x000f280000100800 */
[----:B-1----:R1:W-:Y:S04]  /*cd70*/  STL.64 [R1+0x88], R30 ;  /* 0x0000881e01007387 */ /* 0x0023e80000100a00 */
[----:B------:R1:W-:Y:S04]  /*cd80*/  STL.64 [R1+0x80], R28 ;  /* 0x0000801c01007387 */ /* 0x0003e80000100a00 */
[----:B------:R-:W-:Y:S06]  /*cd90*/  BAR.SYNC.DEFER_BLOCKING 0x0 ;  /* 0x0000000000007b1d */ /* 0x000fec0000010000 */
[----:B-----5:R-:W1:Y:S04]  /*cda0*/  LDSM.16.M88.4 R8, [R135+0x10100] ;  /* 0x010100008708783b */ /* 0x020e680000000200 */
[----:B------:R-:W1:Y:S04]  /*cdb0*/  LDSM.16.M88.4 R16, [R135+0x10900] ;  /* 0x010900008710783b */ /* 0x000e680000000200 */
[----:B------:R-:W-:Y:S01]  /*cdc0*/  LDSM.16.M88.4 R176, [R252] ;  /* 0x00000000fcb0783b */ /* 0x000fe20000000200 */
[----:B-12---:R-:W-:Y:S04]  /*cdd0*/  IADD3 R0, P1, R26, UR20, RZ ;  /* 0x000000141a007c10 */ /* 0x006fe8000ff3e0ff */
[----:B---3--:R-:W-:Y:S02]  /*cde0*/  IADD3.X R4, R23, UR4, RZ, P1, !PT ;  /* 0x0000000417047c10 */ /* 0x008fe40008ffe4ff */
[----:B------:R-:W-:Y:S02]  /*cdf0*/  LEA R14, P1, R0, c[0x0][0x1f8], 0x1 ;  /* 0x00007e00000e7a11 */ /* 0x000fe400078208ff */
[----:B----4-:R-:W-:Y:S02]  /*ce00*/  IADD3 R3, P0, R24, UR20, RZ ;  /* 0x0000001418037c10 */ /* 0x010fe4000ff1e0ff */
[----:B------:R-:W-:Y:S02]  /*ce10*/  LEA.HI.X R15, R0, c[0x0][0x1fc], R4, 0x1, P1 ;  /* 0x00007f00000f7a11 */ /* 0x000fe400008f0c04 */
[----:B------:R-:W-:Y:S02]  /*ce20*/  IADD3.X R5, R132, UR4, RZ, P0, !PT ;  /* 0x0000000484057c10 */ /* 0x000fe400087fe4ff */
[----:B------:R-:W-:Y:S02]  /*ce30*/  LEA R12, P0, R3, c[0x0][0x1f8], 0x1 ;  /* 0x00007e00030c7a11 */ /* 0x000fe400078008ff */
[----:B------:R-:W-:Y:S02]  /*ce40*/  IADD3 R0, P1, R171, UR20, RZ ;  /* 0x00000014ab007c10 */ /* 0x000fe4000ff3e0ff */
[----:B------:R-:W-:Y:S02]  /*ce50*/  LEA.HI.X R13, R3, c[0x0][0x1fc], R5, 0x1, P0 ;  /* 0x00007f00030d7a11 */ /* 0x000fe400000f0c05 */
[----:B------:R-:W-:Y:S02]  /*ce60*/  LEA R6, P0, R0, c[0x0][0x1f8], 0x1 ;  /* 0x00007e0000067a11 */ /* 0x000fe400078008ff */
[----:B------:R-:W-:Y:S02]  /*ce70*/  IADD3.X R3, R169, UR4, RZ, P1, !PT ;  /* 0x00000004a9037c10 */ /* 0x000fe40008ffe4ff */
[----:B------:R-:W-:Y:S02]  /*ce80*/  IADD3 R4, P1, R170, UR20, RZ ;  /* 0x00000014aa047c10 */ /* 0x000fe4000ff3e0ff */
[----:B------:R-:W-:Y:S02]  /*ce90*/  LEA.HI.X R7, R0, c[0x0][0x1fc], R3, 0x1, P0 ;  /* 0x00007f0000077a11 */ /* 0x000fe400000f0c03 */
[----:B------:R-:W-:Y:S02]  /*cea0*/  IADD3.X R21, R168, UR4, RZ, P1, !PT ;  /* 0x00000004a8157c10 */ /* 0x000fe40008ffe4ff */
[C---:B------:R-:W-:Y:S02]  /*ceb0*/  LEA R20, P2, R4.reuse, c[0x0][0x1f8], 0x1 ;  /* 0x00007e0004147a11 */ /* 0x040fe400078408ff */
[C---:B------:R-:W-:Y:S02]  /*cec0*/  @!P3 LEA R3, P0, R133.reuse, UR20, 0x5 ;  /* 0x000000148503bc11 */ /* 0x040fe4000f8028ff */
[----:B------:R-:W-:Y:S02]  /*ced0*/  LEA.HI.X R21, R4, c[0x0][0x1fc], R21, 0x1, P2 ;  /* 0x00007f0004157a11 */ /* 0x000fe400010f0c15 */
[----:B------:R-:W-:Y:S02]  /*cee0*/  @!P3 LEA.HI.X R0, R133, UR4, R172, 0x5, P0 ;  /* 0x000000048500bc11 */ /* 0x000fe400080f2cac */
[C---:B------:R-:W-:Y:S01]  /*cef0*/  @!P3 IADD3 R5, P1, R3.reuse, R26, RZ ;  /* 0x0000001a0305b210 */ /* 0x040fe20007f3e0ff */
[----:B------:R-:W2:Y:S01]  /*cf00*/  LDL R172, [R1] ;  /* 0x0000000001ac7983 */ /* 0x000ea20000100800 */
[----:B------:R-:W-:Y:S02]  /*cf10*/  @!P3 IADD3 R4, P0, R3, R24, RZ ;  /* 0x000000180304b210 */ /* 0x000fe40007f1e0ff */
[----:B------:R-:W-:Y:S01]  /*cf20*/  LOP3.LUT P2, RZ, R25, 0x1, RZ, 0xc0, !PT ;  /* 0x0000000119ff7812 */ /* 0x000fe2000784c0ff */
[C---:B------:R-:W-:Y:S01]  /*cf30*/  @!P3 IMAD.X R23, R0.reuse, 0x1, R23, P1 ;  /* 0x000000010017b824 */ /* 0x040fe200008e0617 */
[C---:B------:R-:W-:Y:S01]  /*cf40*/  @!P3 LEA R22, P1, R5.reuse, c[0x0][0x1f8], 0x1 ;  /* 0x00007e000516ba11 */ /* 0x040fe200078208ff */
[----:B------:R-:W-:Y:S01]  /*cf50*/  @!P3 IMAD.X R133, R0, 0x1, R132, P0 ;  /* 0x000000010085b824 */ /* 0x000fe200000e0684 */
[C---:B------:R-:W-:Y:S01]  /*cf60*/  @!P3 LEA R132, P0, R4.reuse, c[0x0][0x1f8], 0x1 ;  /* 0x00007e000484ba11 */ /* 0x040fe200078008ff */
[----:B------:R-:W1:Y:S01]  /*cf70*/  LDSM.16.M88.4 R24, [R135+0x11100] ;  /* 0x011100008718783b */ /* 0x000e620000000200 */
[----:B------:R-:W-:Y:S02]  /*cf80*/  @!P3 LEA.HI.X R23, R5, c[0x0][0x1fc], R23, 0x1, P1 ;  /* 0x00007f000517ba11 */ /* 0x000fe400008f0c17 */
[C---:B------:R-:W-:Y:S02]  /*cf90*/  @!P3 IADD3 R5, P1, R3.reuse, R171, RZ ;  /* 0x000000ab0305b210 */ /* 0x040fe40007f3e0ff */
[----:B------:R-:W-:Y:S02]  /*cfa0*/  @!P3 LEA.HI.X R133, R4, c[0x0][0x1fc], R133, 0x1, P0 ;  /* 0x00007f000485ba11 */ /* 0x000fe400000f0c85 */
[----:B------:R-:W-:Y:S01]  /*cfb0*/  @!P3 IADD3 R3, P0, R3, R170, RZ ;  /* 0x000000aa0303b210 */ /* 0x000fe20007f1e0ff */
[C---:B------:R-:W-:Y:S01]  /*cfc0*/  @!P3 IMAD.X R4, R0.reuse, 0x1, R169, P1 ;  /* 0x000000010004b824 */ /* 0x040fe200008e06a9 */
[----:B------:R-:W-:Y:S03]  /*cfd0*/  @!P3 LEA R30, P1, R5, c[0x0][0x1f8], 0x1 ;  /* 0x00007e00051eba11 */ /* 0x000fe600078208ff */
[----:B------:R-:W-:Y:S01]  /*cfe0*/  @!P3 IMAD.X R0, R0, 0x1, R168, P0 ;  /* 0x000000010000b824 */ /* 0x000fe200000e06a8 */
[----:B------:R-:W-:Y:S01]  /*cff0*/  @!P3 LEA R28, P0, R3, c[0x0][0x1f8], 0x1 ;  /* 0x00007e00031cba11 */ /* 0x000fe200078008ff */
[----:B------:R-:W3:Y:S01]  /*d000*/  LDSM.16.M88.4 R168, [R242] ;  /* 0x00000000f2a8783b */ /* 0x000ee20000000200 */
[----:B------:R-:W-:Y:S02]  /*d010*/  @!P3 LEA.HI.X R31, R5, c[0x0][0x1fc], R4, 0x1, P1 ;  /* 0x00007f00051fba11 */ /* 0x000fe400008f0c04 */
[----:B------:R-:W-:Y:S02]  /*d020*/  @!P3 LEA.HI.X R29, R3, c[0x0][0x1fc], R0, 0x1, P0 ;  /* 0x00007f00031dba11 */ /* 0x000fe400000f0c00 */
[----:B------:R-:W4:Y:S01]  /*d030*/  LDL R0, [R1+0x4] ;  /* 0x0000040001007983 */ /* 0x000f220000100800 */
[----:B------:R-:W-:Y:S03]  /*d040*/  PLOP3.LUT P0, PT, PT, PT, UP0, 0x40, 0x0 ;  /* 0x000000000000781c */ /* 0x000fe60003f0e808 */
[----:B--2---:R-:W2:Y:S04]  /*d050*/  LDSM.16.M88.4 R172, [R172] ;  /* 0x00000000acac783b */ /* 0x004ea80000000200 */
[----:B------:R-:W-:Y:S01]  /*d060*/  @!PT LDS RZ, [RZ] ;  /* 0x00000000fffff984 */ /* 0x000fe20000000800 */
[----:B------:R-:W-:Y:S01]  /*d070*/  @!PT LDS RZ, [RZ] ;  /* 0x00000000fffff984 */ /* 0x000fe20000000800 */
[----:B------:R-:W-:Y:S01]  /*d080*/  @!PT LDS RZ, [RZ] ;  /* 0x00000000fffff984 */ /* 0x000fe20000000800 */
[----:B----4-:R4:W-:Y:S04]  /*d090*/  LDGSTS.E.BYPASS.LTC128B.128 [R0+0x100], [R14.64], !P6 ;  /* 0x001000000e007fae */ /* 0x0109e8000f101d50 */
[----:B------:R4:W-:Y:S04]  /*d0a0*/  LDGSTS.E.BYPASS.LTC128B.128 [R0+0x1900], [R12.64], !P2 ;  /* 0x019000000c007fae */ /* 0x0009e8000d101d50 */
[----:B------:R1:W-:Y:S04]  /*d0b0*/  LDGSTS.E.BYPASS.LTC128B.128 [R0+0x3100], [R6.64], !P5 ;  /* 0x0310000006007fae */ /* 0x0003e8000e901d50 */
[----:B------:R2:W-:Y:S04]  /*d0c0*/  LDGSTS.E.BYPASS.LTC128B.128 [R0+0x4900], [R20.64], !P4 ;  /* 0x0490000014007fae */ /* 0x0005e8000e101d50 */
[----:B------:R2:W-:Y:S04]  /*d0d0*/  @!P3 LDGSTS.E.BYPASS.LTC128B.128 [R0+0x1100], [R22.64], !P6 ;  /* 0x011000001600bfae */ /* 0x0005e8000f101d50 */
[----:B------:R2:W-:Y:S04]  /*d0e0*/  @!P3 LDGSTS.E.BYPASS.LTC128B.128 [R0+0x2900], [R132.64], !P2 ;  /* 0x029000008400bfae */ /* 0x0005e8000d101d50 */
[----:B------:R2:W-:Y:S04]  /*d0f0*/  @!P3 LDGSTS.E.BYPASS.LTC128B.128 [R0+0x4100], [R30.64], !P5 ;  /* 0x041000001e00bfae */ /* 0x0005e8000e901d50 */
[----:B------:R3:W-:Y:S04]  /*d100*/  @!P3 LDGSTS.E.BYPASS.LTC128B.128 [R0+0x5900], [R28.64], !P4 ;  /* 0x059000001c00bfae */ /* 0x0007e8000e101d50 */
[----:B------:R-:W0:Y:S01]  /*d110*/  LDGDEPBAR ;  /* 0x00000000000079af */ /* 0x000e220000000000 */
[C---:B-1----:R-:W-:Y:S08]  /*d120*/  HMMA.16816.F32 R4, R160.reuse, R8, RZ ;  /* 0x00000008a004723c */ /* 0x042ff000000018ff */
[C---:B------:R-:W-:Y:S08]  /*d130*/  HMMA.16816.F32 R8, R160.reuse, R10, RZ ;  /* 0x0000000aa008723c */ /* 0x040ff000000018ff */
[C---:B----4-:R-:W-:Y:S01]  /*d140*/  HMMA.16816.F32 R12, R160.reuse, R16, RZ ;  /* 0x00000010a00c723c */ /* 0x050fe200000018ff */
[----:B--2---:R1:W5:Y:S04]  /*d150*/  LDL.LU.64 R30, [R1+0x88] ;  /* 0x00008800011e7983 */ /* 0x0043680000300a00 */
[----:B---3--:R1:W5:Y:S03]  /*d160*/  LDL.LU.64 R28, [R1+0x80] ;  /* 0x00008000011c7983 */ /* 0x0083660000300a00 */
[C---:B------:R-:W-:Y:S08]  /*d170*/  HMMA.16816.F32 R16, R160.reuse, R18, RZ ;  /* 0x00000012a010723c */ /* 0x040ff000000018ff */
[C---:B------:R-:W-:Y:S08]  /*d180*/  HMMA.16816.F32 R20, R160.reuse, R24, RZ ;  /* 0x00000018a014723c */ /* 0x040ff000000018ff */
[----:B------:R-:W-:Y:S08]  /*d190*/  HMMA.16816.F32 R24, R160, R26, RZ ;  /* 0x0000001aa018723c */ /* 0x000ff000000018ff */
[C---:B------:R-:W-:Y:S08]  /*d1a0*/  HMMA.16816.F32 R4, R164.reuse, R168, R4 ;  /* 0x000000a8a404723c */ /* 0x040ff00000001804 */
[C---:B------:R-:W-:Y:S01]  /*d1b0*/  HMMA.16816.F32 R8, R164.reuse, R170, R8 ;  /* 0x000000aaa408723c */ /* 0x040fe20000001808 */
[----:B------:R-:W2:Y:S07]  /*d1c0*/  LDSM.16.M88.4 R168, [R241+0x10100] ;  /* 0x01010000f1a8783b */ /* 0x000eae0000000200 */
[C---:B------:R-:W-:Y:S08]  /*d1d0*/  HMMA.16816.F32 R12, R164.reuse, R172, R12 ;  /* 0x000000aca40c723c */ /* 0x040ff0000000180c */
        /* <DEDUP_REMOVED lines=121> */
[----:B------:R-:W4:Y:S01]  /*d970*/  LDSM.16.M88.4 R176, [R238+0x5800] ;  /* 0x00580000eeb0783b */ /* 0x000f220000000200 */
[----:B------:R-:W-:Y:S04]  /*d980*/  DEPBAR.LE SB0, 0x0 ;  /* 0x000080000000791a */ /* 0x000fe80000000000 */
[----:B------:R-:W-:Y:S02]  /*d990*/  BAR.SYNC.DEFER_BLOCKING 0x0 ;  /* 0x0000000000007b1d */ /* 0x000fe40000010000 */
[C---:B--2---:R-:W-:Y:S08]  /*d9a0*/  HMMA.16816.F32 R4, R232.reuse, R168, R4 ;  /* 0x000000a8e804723c */ /* 0x044ff00000001804 */
[C---:B------:R-:W-:Y:S08]  /*d9b0*/  HMMA.16816.F32 R8, R232.reuse, R170, R8 ;  /* 0x000000aae808723c */ /* 0x040ff00000001808 */
[C---:B---3--:R-:W-:Y:S08]  /*d9c0*/  HMMA.16816.F32 R12, R232.reuse, R172, R12 ;  /* 0x000000ace80c723c */ /* 0x048ff0000000180c */
[C---:B------:R-:W-:Y:S08]  /*d9d0*/  HMMA.16816.F32 R16, R232.reuse, R174, R16 ;  /* 0x000000aee810723c */ /* 0x040ff00000001810 */
[C---:B----4-:R-:W-:Y:S08]  /*d9e0*/  HMMA.16816.F32 R20, R232.reuse, R176, R20 ;  /* 0x000000b0e814723c */ /* 0x050ff00000001814 */
[----:B------:R-:W-:Y:S01]  /*d9f0*/  HMMA.16816.F32 R24, R232, R178, R24 ;  /* 0x000000b2e818723c */ /* 0x000fe20000001818 */
[----:B------:R-:W-:-:S07]  /*da00*/  @P0 BRA `(.L_x_2950) ;  /* 0x0000046000000947 */ /* 0x000fce0003800000 */
[----:B-1----:R-:W2:Y:S01]  /*da10*/  LDL R174, [R1+0x8] ;  /* 0x0000080001ae7983 */ /* 0x002ea20000100800 */
        /* <DEDUP_REMOVED lines=18> */
[----:B------:R-:W4:Y:S01]  /*db40*/  LDL R168, [R1+0x20] ;  /* 0x0000200001a87983 */ /* 0x000f220000100800 */
        /* <DEDUP_REMOVED lines=50> */
.L_x_2950:
[----:B-1----:R-:W2:Y:S01]  /*de70*/  LDL R132, [R1+0x78] ;  /* 0x0000780001847983 */ /* 0x002ea20000100800 */
        /* <DEDUP_REMOVED lines=36> */
.L_x_2953:
[----:B------:R-:W-:Y:S04]  /*e0c0*/  MOV R171, c[0x0][0x32c] ;  /* 0x0000cb0000ab7a02 */ /* 0x000fe80000000f00 */
[----:B------:R-:W-:Y:S11]  /*e0d0*/  ISETP.NE.AND P0, PT, R171, 0x1, PT ;  /* 0x00000001ab00780c */ /* 0x000ff60003f05270 */
[----:B------:R-:W-:Y:S02]  /*e0e0*/  @!UPT UIADD3 URZ, URZ, URZ, URZ ;  /* 0x0000003f3f3ff290 */ /* 0x000fe4000fffe03f */
[----:B------:R-:W-:Y:S05]  /*e0f0*/  @P0 IMAD.HI.U32 R171, R132, c[0x0][0x330], RZ ;  /* 0x0000cc0084ab0a27 */ /* 0x000fea00078e00ff */
[----:B------:R-:W-:Y:S02]  /*e100*/  @P0 SHF.R.U32.HI R132, RZ, c[0x0][0x334], R171 ;  /* 0x0000cd00ff840a19 */ /* 0x000fe400000116ab */
.L_x_2954:
[----:B------:R-:W-:Y:S05]  /*e110*/  BSYNC B0 ;  /* 0x0000000000007941 */ /* 0x000fea0003800000 */
.L_x_2952:
[----:B------:R-:W-:Y:S05]  /*e120*/  IMAD R132, R132, c[0x0][0x32c], R170 ;  /* 0x0000cb0084847a24 */ /* 0x000fea00078e02aa */
[----:B------:R-:W-:Y:S02]  /*e130*/  IMNMX R0, R0, R132, !PT ;  /* 0x0000008400007217 */ /* 0x000fe40007800200 */
[----:B------:R-:W-:Y:S04]  /*e140*/  IADD3 R132, R132, c[0x0][0x32c], RZ ;  /* 0x0000cb0084847a10 */ /* 0x000fe80007ffe0ff */
[----:B------:R-:W-:Y:S02]  /*e150*/  IMNMX R3, R3, R132, PT ;  /* 0x0000008403037217 */ /* 0x000fe40003800200 */
.L_x_2951:
        /* <DEDUP_REMOVED lines=87> */
.L_x_2957:
[----:B------:R-:W-:Y:S04]  /*e6d0*/  MOV R5, c[0x0][0x32c] ;  /* 0x0000cb0000057a02 */ /* 0x000fe80000000f00 */
[----:B------:R-:W-:Y:S11]  /*e6e0*/  ISETP.NE.AND P0, PT, R5, 0x1, PT ;  /* 0x000000010500780c */ /* 0x000ff60003f05270 */
[----:B------:R-:W-:Y:S02]  /*e6f0*/  @!UPT UIADD3 URZ, URZ, URZ, URZ ;  /* 0x0000003f3f3ff290 */ /* 0x000fe4000fffe03f */
[----:B------:R-:W-:Y:S05]  /*e700*/  @P0 IMAD.HI.U32 R5, R0, c[0x0][0x330], RZ ;  /* 0x0000cc0000050a27 */ /* 0x000fea00078e00ff */
[----:B------:R-:W-:Y:S02]  /*e710*/  @P0 SHF.R.U32.HI R0, RZ, c[0x0][0x334], R5 ;  /* 0x0000cd00ff000a19 */ /* 0x000fe40000011605 */
.L_x_2958:
[----:B------:R-:W-:Y:S05]  /*e720*/  BSYNC B0 ;  /* 0x0000000000007941 */ /* 0x000fea0003800000 */
.L_x_2956:
[----:B------:R-:W-:Y:S05]  /*e730*/  IMAD R0, R0, c[0x0][0x32c], R170 ;  /* 0x0000cb0000007a24 */ /* 0x000fea00078e02aa */
[----:B------:R-:W-:Y:S02]  /*e740*/  IMNMX R3, R3, R0, !PT ;  /* 0x0000000003037217 */ /* 0x000fe40007800200 */
[----:B------:R-:W-:Y:S04]  /*e750*/  IADD3 R0, R0, c[0x0][0x32c], RZ ;  /* 0x0000cb0000007a10 */ /* 0x000fe80007ffe0ff */
[----:B------:R-:W-:Y:S02]  /*e760*/  IMNMX R4, R4, R0, PT ;  /* 0x0000000004047217 */ /* 0x000fe40003800200 */
.L_x_2955:
        /* <DEDUP_REMOVED lines=63> */
[----:B------:R-:W-:Y:S01]  /*eb60*/  ISETP.LT.OR P0, PT, R4, 0x9, P0 ;  /* 0x000000090400780c */ /* 0x000fe20000701670 */
[----:B------:R-:W-:Y:S01]  /*eb70*/  UISETP.NE.AND UP0, UPT, UR11, URZ, UPT ;  /* 0x0000003f0b00728c */ /* 0x000fe2000bf05270 */
[----:B------:R-:W1:Y:S02]  /*eb80*/  MUFU.EX2 R2, R0 ;  /* 0x0000000000027308 */ /* 0x000e640000000800 */
        /* <DEDUP_REMOVED lines=10> */
[----:B------:R-:W3:Y:S01]  /*ec30*/  MUFU.EX2 R9, R9 ;  /* 0x0000000900097308 */ /* 0x000ee20000000800 */
[----:B------:R-:W-:Y:S02]  /*ec40*/  FSEL R174, R14, -INF , !P0 ;  /* 0xff8000000eae7808 */ /* 0x000fe40004000000 */
[----:B------:R-:W-:Y:S01]  /*ec50*/  ISETP.GT.AND P0, PT, R3, 0x11, P2 ;  /* 0x000000110300780c */ /* 0x000fe20001704270 */
[----:B-1----:R-:W-:Y:S01]  /*ec60*/  FMUL.FTZ R20, R2, R140 ;  /* 0x0000008c02147220 */ /* 0x002fe20000410000 */
[----:B------:R-:W-:Y:S01]  /*ec70*/  ISETP.LT.OR P1, PT, R4, 0x19, P1 ;  /* 0x000000190400780c */ /* 0x000fe20000f21670 */
[----:B------:R-:W-:Y:S01]  /*ec80*/  FMUL.FTZ R12, R2, R148 ;  /* 0x00000094020c7220 */ /* 0x000fe20000410000 */
[----:B------:R-:W-:Y:S01]  /*ec90*/  ISETP.LT.OR P0, PT, R4, 0x12, P0 ;  /* 0x000000120400780c */ /* 0x000fe20000701670 */
[----:B-----5:R-:W-:Y:S01]  /*eca0*/  FMUL.FTZ R28, R2, R28 ;  /* 0x0000001c021c7220 */ /* 0x020fe20000410000 */
[----:B------:R-:W-:Y:S01]  /*ecb0*/  FSEL R175, R18, -INF , !P1 ;  /* 0xff80000012af7808 */ /* 0x000fe20004800000 */
[C---:B------:R-:W-:Y:S01]  /*ecc0*/  FMUL.FTZ R29, R2.reuse, R29 ;  /* 0x0000001d021d7220 */ /* 0x040fe20000410000 */
        /* <DEDUP_REMOVED lines=83> */
[----:B---3--:R-:W-:Y:S03]  /*f200*/  F2FP.PACK_AB R170, R9, R8 ;  /* 0x0000000809aa723e */ /* 0x008fe600000000ff */
        /* <DEDUP_REMOVED lines=30> */
[----:B------:R-:W-:Y:S01]  /*f3f0*/  MOV R149, R11 ;  /* 0x0000000b00957202 */ /* 0x000fe20000000f00 */
[----:B------:R-:W-:Y:S01]  /*f400*/  FADD.FTZ R0, -R0, R134 ;  /* 0x0000008600007221 */ /* 0x000fe20000010100 */
[----:B------:R-:W-:Y:S01]  /*f410*/  MUFU.EX2 R152, R152 ;  /* 0x0000009800987308 */ /* 0x000fe20000000800 */
[----:B------:R-:W-:Y:S02]  /*f420*/  FMUL.FTZ R134, R3, c[0x0][0x2d0] ;  /* 0x0000b40003867a20 */ /* 0x000fe40000410000 */
[----:B------:R-:W-:Y:S02]  /*f430*/  FMUL.FTZ R0, R0, c[0x0][0x2d0] ;  /* 0x0000b40000007a20 */ /* 0x000fe40000410000 */
[----:B------:R-:W-:Y:S01]  /*f440*/  FMUL.FTZ R9, R2, R153 ;  /* 0x0000009902097220 */ /* 0x000fe20000410000 */
[----:B------:R-:W-:Y:S02]  /*f450*/  FSEL R134, R134, RZ, P0 ;  /* 0x000000ff86867208 */ /* 0x000fe40000000000 */
[----:B------:R-:W-:Y:S01]  /*f460*/  MOV R153, R24 ;  /* 0x0000001800997202 */ /* 0x000fe20000000f00 */
[----:B------:R-:W-:Y:S01]  /*f470*/  FMUL.FTZ R24, R2, R136 ;  /* 0x0000008802187220 */ /* 0x000fe20000410000 */
[----:B------:R-:W1:Y:S01]  /*f480*/  MUFU.EX2 R0, R0 ;  /* 0x0000000000007308 */ /* 0x000e620000000800 */
[--C-:B------:R-:W-:Y:S01]  /*f490*/  FFMA.FTZ R169, R6, c[0x0][0x2d0], -R134.reuse ;  /* 0x0000b40006a97a23 */ /* 0x100fe20000010886 */
[----:B------:R-:W-:Y:S01]  /*f4a0*/  PLOP3.LUT P0, PT, PT, PT, UP0, 0x80, 0x0 ;  /* 0x000000000000781c */ /* 0x000fe20003f0f008 */
[--C-:B------:R-:W-:Y:S02]  /*f4b0*/  FFMA.FTZ R7, R7, c[0x0][0x2d0], -R134.reuse ;  /* 0x0000b40007077a23 */ /* 0x100fe40000010886 */
[--C-:B------:R-:W-:Y:S05]  /*f4c0*/  FFMA.FTZ R2, R10, c[0x0][0x2d0], -R134.reuse ;  /* 0x0000b4000a027a23 */ /* 0x100fea0000010886 */
        /* <DEDUP_REMOVED lines=17> */
[C---:B------:R-:W-:Y:S02]  /*f5e0*/  FMUL.FTZ R18, R0.reuse, R146 ;  /* 0x0000009200127220 */ /* 0x040fe40000410000 */
[C---:B---3--:R-:W-:Y:S01]  /*f5f0*/  FMUL.FTZ R7, R0.reuse, R159 ;  /* 0x0000009f00077220 */ /* 0x048fe20000410000 */
[----:B------:R-:W-:Y:S01]  /*f600*/  MOV R159, R140 ;  /* 0x0000008c009f7202 */ /* 0x000fe20000000f00 */
        /* <DEDUP_REMOVED lines=57> */
[----:B----4-:R-:W-:Y:S01]  /*f9a0*/  F2FP.PACK_AB R169, R144, R169 ;  /* 0x000000a990a9723e */ /* 0x010fe200000000ff */
[--C-:B------:R-:W-:Y:S01]  /*f9b0*/  FFMA.FTZ R0, R172, c[0x0][0x2d0], -R134.reuse ;  /* 0x0000b400ac007a23 */ /* 0x100fe20000010886 */
[----:B------:R-:W-:Y:S01]  /*f9c0*/  LDSM.16.MT88.4 R140, [R236+0x900] ;  /* 0x00090000ec8c783b */ /* 0x000fe20000004200 */
        /* <DEDUP_REMOVED lines=16> */
[----:B------:R-:W-:Y:S10]  /*fad0*/  MUFU.EX2 R176, R159 ;  /* 0x0000009f00b07308 */ /* 0x000ff40000000800 */
        /* <DEDUP_REMOVED lines=181> */
.L_x_2949:
        /* <DEDUP_REMOVED lines=157> */
.L_x_2917:
        /* <DEDUP_REMOVED lines=311> */
.L_x_2962:
[----:B------:R-:W-:Y:S05]  /*12370*/  BSYNC B0 ;  /* 0x0000000000007941 */ /* 0x000fea0003800000 */
.L_x_2961:
        /* <DEDUP_REMOVED lines=195> */
.L_x_2960:
        /* <DEDUP_REMOVED lines=50> */
.L_x_2963:
        /* <DEDUP_REMOVED lines=11> */
.L_x_5223:


//--------------------- .text._ZN7cutlass13device_kernelIN5flash19enable_sm80_to_sm89INS1_16FlashAttnFwdSm80INS1_25CollectiveMainloopFwdSm80ILi8ELi1ELb1EN4cute5tupleIJNS5_1CILi128EEENS7_ILi48EEENS7_ILi256EEEEEELi256ENS_6half_tEfNS_4arch4Sm80ELb0ELb1ELb0ELb1ELb0ELb0ELb1ELb1EEENS1_21CollectiveEpilogueFwdINS6_IJS8_SA_S9_EEENS6_IJNS7_ILi1EEESI_SI_EEESC_SE_Li256ELb1ELb1ELb1ELb0EEENS1_36VarlenDynamicPersistentTileSchedulerILi128ELi48ELi256ELi256ELb1ELb1ELb0ELb1ELb0ELb1EEEEEEEEEvNT_6ParamsE --------------------------
	.section	.text._ZN7cutlass13device_kernelIN5flash19enable_sm80_to_sm89INS1_16FlashAttnFwdSm80INS1_25CollectiveMainloopFwdSm80ILi8ELi1ELb1EN4cute5tupleIJNS5_1CILi128EEENS7_ILi48EEENS7_ILi256EEEEEELi256ENS_6half_tEfNS_4arch4Sm80ELb0ELb1ELb0ELb1ELb0ELb0ELb1ELb1EEENS1_21CollectiveEpilogueFwdINS6_IJS8_SA_S9_EEENS6_IJNS7_ILi1EEESI_SI_EEESC_SE_Li256ELb1ELb1ELb1ELb0EEENS1_36VarlenDynamicPersistentTileSchedulerILi128ELi48ELi256ELi256ELb1ELb1ELb0ELb1ELb0ELb1EEEEEEEEEvNT_6ParamsE,"ax",@progbits
	.sectioninfo	@"SHI_REGISTERS=255"
	.align	128
.text._ZN7cutlass13device_kernelIN5flash19enable_sm80_to_sm89INS1_16FlashAttnFwdSm80INS1_25CollectiveMainloopFwdSm80ILi8ELi1ELb1EN4cute5tupleIJNS5_1CILi128EEENS7_ILi48EEENS7_ILi256EEEEEELi256ENS_6half_tEfNS_4arch4Sm80ELb0ELb1ELb0ELb1ELb0ELb0ELb1ELb1EEENS1_21CollectiveEpilogueFwdINS6_IJS8_SA_S9_EEENS6_IJNS7_ILi1EEESI_SI_EEESC_SE_Li256ELb1ELb1ELb1ELb0EEENS1_36VarlenDynamicPersistentTileSchedulerILi128ELi48ELi256ELi256ELb1ELb1ELb0ELb1ELb0ELb1EEEEEEEEEvNT_6ParamsE:
        .type           _ZN7cutlass13device_kernelIN5flash19enable_sm80_to_sm89INS1_16FlashAttnFwdSm80INS1_25CollectiveMainloopFwdSm80ILi8ELi1ELb1EN4cute5tupleIJNS5_1CILi128EEENS7_ILi48EEENS7_ILi256EEEEEELi256ENS_6half_tEfNS_4arch4Sm80ELb0ELb1ELb0ELb1ELb0ELb0ELb1ELb1EEENS1_21CollectiveEpilogueFwdINS6_IJS8_SA_S9_EEENS6_IJNS7_ILi1EEESI_SI_EEESC_SE_Li256ELb1ELb1ELb1ELb0EEENS1_36VarlenDynamicPersistentTileSchedulerILi128ELi48ELi256ELi256ELb1ELb1ELb0ELb1ELb0ELb1EEEEEEEEEvNT_6ParamsE,@function
        .size           _ZN7cutlass13device_kernelIN5flash19enable_sm80_to_sm89INS1_16FlashAttnFwdSm80INS1_25CollectiveMainloopFwdSm80ILi8ELi1ELb1EN4cute5tupleIJNS5_1CILi128EEENS7_ILi48EEENS7_ILi256EEEEEELi256ENS_6half_tEfNS_4arch4Sm80ELb0ELb1ELb0ELb1ELb0ELb0ELb1ELb1EEENS1_21CollectiveEpilogueFwdINS6_IJS8_SA_S9_EEENS6_IJNS7_ILi1EEESI_SI_EEESC_SE_Li256ELb1ELb1ELb1ELb0EEENS1_36VarlenDynamicPersistentTileSchedulerILi128ELi48ELi256ELi256ELb1ELb1ELb0ELb1ELb0ELb1EEEEEEEEEvNT_6ParamsE,(.L_x_5224 - _ZN7cutlass13device_kernelIN5flash19enable_sm80_to_sm89INS1_16FlashAttnFwdSm80INS1_25CollectiveMainloopFwdSm80ILi8ELi1ELb1EN4cute5tupleIJNS5_1CILi128EEENS7_ILi48EEENS7_ILi256EEEEEELi256ENS_6half_tEfNS_4arch4Sm80ELb0ELb1ELb0ELb1ELb0ELb0ELb1ELb1EEENS1_21CollectiveEpilogueFwdINS6_IJS8_SA_S9_EEENS6_IJNS7_ILi1EEESI_SI_EEESC_SE_Li256ELb1ELb1ELb1ELb0EEENS1_36VarlenDynamicPersistentTileSchedulerILi128ELi48ELi256ELi256ELb1ELb1ELb0ELb1ELb0ELb1EEEEEEEEEvNT_6ParamsE)
        .other          _ZN7cutlass13device_kernelIN5flash19enable_sm80_to_sm89INS1_16FlashAttnFwdSm80INS1_25CollectiveMainloopFwdSm80ILi8ELi1ELb1EN4cute5tupleIJNS5_1CILi128EEENS7_ILi48EEENS7_ILi256EEEEEELi256ENS_6half_tEfNS_4arch4Sm80ELb0ELb1ELb0ELb1ELb0ELb0ELb1ELb1EEENS1_21CollectiveEpilogueFwdINS6_IJS8_SA_S9_EEENS6_IJNS7_ILi1EEESI_SI_EEESC_SE_Li256ELb1ELb1ELb1ELb0EEENS1_36VarlenDynamicPersistentTileSchedulerILi128ELi48ELi256ELi256ELb1ELb1ELb0ELb1ELb0ELb1EEEEEEEEEvNT_6ParamsE,@"STO_CUDA_ENTRY STV_DEFAULT"
_ZN7cutlass13device_kernelIN5flash19enable_sm80_to_sm89INS1_16FlashAttnFwdSm80INS1_25CollectiveMainloopFwdSm80ILi8ELi1ELb1EN4cute5tupleIJNS5_1CILi128EEENS7_ILi48EEENS7_ILi256EEEEEELi256ENS_6half_tEfNS_4arch4Sm80ELb0ELb1ELb0ELb1ELb0ELb0ELb1ELb1EEENS1_21CollectiveEpilogueFwdINS6_IJS8_SA_S9_EEENS6_IJNS7_ILi1EEESI_SI_EEESC_SE_Li256ELb1ELb1ELb1ELb0EEENS1_36VarlenDynamicPersistentTileSchedulerILi128ELi48ELi256ELi256ELb1ELb1ELb0ELb1ELb0ELb1EEEEEEEEEvNT_6ParamsE:
        /* <DEDUP_REMOVED lines=54> */
.L_x_2969:
        /* <DEDUP_REMOVED lines=16> */
.L_x_3106:
        /* <DEDUP_REMOVED lines=16> */
.L_x_3107:
[----:B--2---:R-:W-:-:S05]  /*0560*/  IMAD R0, R0, c[0x0][0x538], RZ ;  /* 0x00014e0000007a24 */ /* 0x004fca00078e02ff */
[----:B------:R-:W-:-:S04]  /*0570*/  IADD3 R6, R0, R6, RZ ;  /* 0x0000000600067210 */ /* 0x000fc80007ffe0ff */
[----:B------:R-:W-:-:S13]  /*0580*/  ISETP.GT.AND P0, PT, R6, UR4, PT ;  /* 0x0000000406007c0c */ /* 0x000fda000bf04270 */
[----:B-1----:R-:W-:Y:S05]  /*0590*/  @!P0 BRA `(.L_x_2969) ;  /* 0xfffffdc000008947 */ /* 0x002fea000383ffff */
.L_x_2965:
[----:B------:R-:W-:-:S05]  /*05a0*/  IADD3 R11, -R0, R6, RZ ;  /* 0x00000006000b7210 */ /* 0x000fca0007ffe1ff */
[----:B------:R-:W-:-:S05]  /*05b0*/  IMAD R0, R4, c[0x0][0x538], R11 ;  /* 0x00014e0004007a24 */ /* 0x000fca00078e020b */
[----:B------:R-:W-:Y:S01]  /*05c0*/  ISETP.GT.AND P0, PT, R0, UR4, PT ;  /* 0x0000000400007c0c */ /* 0x000fe2000bf04270 */
[----:B------:R-:W-:-:S12]  /*05d0*/  BRA.DIV ~URZ, `(.L_x_2970) ;  /* 0x00015ae27f007947 */ /* 0x000fd8000b800000 */
[----:B------:R-:W-:-:S04]  /*05e0*/  VOTE.ANY R10, PT, !P0 ;  /* 0x00000000000a7806 */ /* 0x000fc800040e0100 */
.L_x_3108:
[----:B------:R-:W1:Y:S02]  /*05f0*/  POPC R6, R10 ;  /* 0x0000000a00067309 */ /* 0x000e640000000000 */
[----:B-1----:R-:W-:-:S05]  /*0600*/  IADD3 R0, R6, R7, RZ ;  /* 0x0000000706007210 */ /* 0x002fca0007ffe0ff */
[----:B------:R1:W-:Y:S01]  /*0610*/  STL [R1+0x7c], R0 ;  /* 0x00007c0001007387 */ /* 0x0003e20000100800 */
[----:B------:R-:W-:Y:S05]  /*0620*/  BRA.DIV ~URZ, `(.L_x_2971) ;  /* 0x00015ae27f007947 */ /* 0x000fea000b800000 */
[----:B------:R2:W3:Y:S01]  /*0630*/  SHFL.IDX PT, R12, R9, R6, 0x1f ;  /* 0x00001f06090c7589 */ /* 0x0004e200000e0000 */
[----:B------:R-:W-:-:S03]  /*0640*/  MOV R7, RZ ;  /* 0x000000ff00077202 */ /* 0x000fc60000000f00 */
[----:B------:R2:W4:Y:S04]  /*0650*/  SHFL.IDX PT, R9, R8, R6, 0x1f ;  /* 0x00001f0608097589 */ /* 0x00052800000e0000 */
.L_x_3109:
[----:B------:R-:W-:Y:S01]  /*0660*/  ISETP.NE.AND P0, PT, R10, RZ, PT ;  /* 0x000000ff0a00720c */ /* 0x000fe20003f05270 */
[----:B------:R-:W-:-:S12]  /*0670*/  BSSY B0, `(.L_x_2972) ;  /* 0x0000005000007945 */ /* 0x000fd80003800000 */
[----:B------:R-:W-:Y:S05]  /*0680*/  @!P0 BRA `(.L_x_2973) ;  /* 0x0000003000008947 */ /* 0x000fea0003800000 */
[----:B------:R-:W-:Y:S01]  /*0690*/  IADD3 R3, R6, -0x1, RZ ;  /* 0xffffffff06037810 */ /* 0x000fe20007ffe0ff */
[----:B------:R-:W-:Y:S05]  /*06a0*/  BRA.DIV ~URZ, `(.L_x_2974) ;  /* 0x00015b427f007947 */ /* 0x000fea000b800000 */
[----:B------:R1:W2:Y:S02]  /*06b0*/  SHFL.IDX PT, R7, R4, R3, 0x1f ;  /* 0x00001f0304077589 */ /* 0x0002a400000e0000 */
.L_x_2973:
[----:B------:R-:W-:Y:S05]  /*06c0*/  BSYNC B0 ;  /* 0x0000000000007941 */ /* 0x000fea0003800000 */
.L_x_2972:
        /* <DEDUP_REMOVED lines=69> */
.L_x_2976:
        /* <DEDUP_REMOVED lines=70> */
.L_x_2977:
[----:B------:R-:W-:Y:S05]  /*0f80*/  BSYNC B0 ;  /* 0x0000000000007941 */ /* 0x000fea0003800000 */
.L_x_2975:
[----:B------:R-:W-:-:S04]  /*0f90*/  LOP3.LUT R0, RZ, R0, RZ, 0x33, !PT ;  /* 0x00000000ff007212 */ /* 0x000fc800078e33ff */
[----:B------:R-:W-:-:S05]  /*0fa0*/  IADD3 R0, R0, R12, RZ ;  /* 0x0000000c00007210 */ /* 0x000fca0007ffe0ff */
[----:B------:R2:W-:Y:S01]  /*0fb0*/  STL [R1+0x74], R0 ;  /* 0x0000740001007387 */ /* 0x0005e20000100800 */
[----:B------:R-:W-:Y:S05]  /*0fc0*/  BRA `(.L_x_2978) ;  /* 0x0000006000007947 */ /* 0x000fea0003800000 */
.L_x_2966:
[----:B------:R-:W-:Y:S01]  /*0fd0*/  MOV R0, UR4 ;  /* 0x0000000400007c02 */ /* 0x000fe20008000f00 */
[----:B------:R-:W-:Y:S04]  /*0fe0*/  STL [R1+0x74], RZ ;  /* 0x000074ff01007387 */ /* 0x000fe80000100800 */
[----:B------:R-:W-:Y:S04]  /*0ff0*/  STL [R1+0x78], RZ ;  /* 0x000078ff01007387 */ /* 0x000fe80000100800 */
[----:B------:R1:W-:Y:S02]  /*1000*/  STL [R1+0x70], R0 ;  /* 0x0000700001007387 */ /* 0x0003e40000100800 */
[----:B-1----:R-:W-:-:S05]  /*1010*/  MOV R0, c[0x0][0x53c] ;  /* 0x00014f0000007a02 */ /* 0x002fca0000000f00 */
[----:B------:R1:W-:Y:S02]  /*1020*/  STL [R1+0x7c], R0 ;  /* 0x00007c0001007387 */ /* 0x0003e40000100800 */
.L_x_2978:
        /* <DEDUP_REMOVED lines=8> */
.L_x_2964:
        /* <DEDUP_REMOVED lines=126> */
.L_x_3105:
        /* <DEDUP_REMOVED lines=33> */
.L_x_2979:
[----:B------:R-:W-:-:S04]  /*1aa0*/  ISETP.NE.U32.AND P0, PT, RZ, c[0x0][0x368], PT ;  /* 0x0000da00ff007a0c */ /* 0x000fc80003f05070 */
[----:B------:R-:W-:-:S13]  /*1ab0*/  ISETP.NE.AND.EX P0, PT, RZ, c[0x0][0x36c], PT, P0 ;  /* 0x0000db00ff007a0c */ /* 0x000fda0003f05300 */
[----:B------:R-:W-:Y:S05]  /*1ac0*/  @!P0 BRA `(.L_x_2980) ;  /* 0x0000003000008947 */ /* 0x000fea0003800000 */
[----:B-1----:R-:W-:-:S05]  /*1ad0*/  IMAD.WIDE R2, R16, R14, c[0x0][0x368] ;  /* 0x0000da0010027625 */ /* 0x002fca00078e020e */
[----:B------:R1:W5:Y:S01]  /*1ae0*/  LDG.E R0, [R2.64] ;  /* 0x0000000602007981 */ /* 0x000362000c1e1900 */
[----:B------:R-:W-:Y:S05]  /*1af0*/  BRA `(.L_x_2981) ;  /* 0x0000005000007947 */ /* 0x000fea0003800000 */
.L_x_2980:
[----:B-1----:R-:W-:Y:S01]  /*1b00*/  MOV R0, c[0x0][0x1d0] ;  /* 0x0000740000007a02 */ /* 0x002fe20000000f00 */
[----:B------:R-:W-:Y:S05]  /*1b10*/  @!P4 BRA `(.L_x_2981) ;  /* 0x000000300000c947 */ /* 0x000fea0003800000 */
[----:B------:R-:W2:Y:S04]  /*1b20*/  LDG.E R5, [R2.64] ;  /* 0x0000000602057981 */ /* 0x000ea8000c1e1900 */
[----:B------:R-:W2:Y:S02]  /*1b30*/  LDG.E R0, [R2.64+0x4] ;  /* 0x0000040602007981 */ /* 0x000ea4000c1e1900 */
[----:B--2---:R-:W-:Y:S02]  /*1b40*/  IADD3 R0, -R5, R0, RZ ;  /* 0x0000000005007210 */ /* 0x004fe40007ffe1ff */
.L_x_2981:
        /* <DEDUP_REMOVED lines=36> */
.L_x_2984:
[----:B------:R-:W-:-:S13]  /*1d90*/  ISETP.NE.AND P0, PT, R66, 0x1, PT ;  /* 0x000000014200780c */ /* 0x000fda0003f05270 */
[----:B------:R-:W-:-:S05]  /*1da0*/  @P0 IMAD.HI.U32 R0, R2, c[0x0][0x330], RZ ;  /* 0x0000cc0002000a27 */ /* 0x000fca00078e00ff */
[----:B------:R-:W-:Y:S02]  /*1db0*/  @P0 SHF.R.U32.HI R2, RZ, c[0x0][0x334], R0 ;  /* 0x0000cd00ff020a19 */ /* 0x000fe40000011600 */
.L_x_2985:
[----:B------:R-:W-:Y:S05]  /*1dc0*/  BSYNC B0 ;  /* 0x0000000000007941 */ /* 0x000fea0003800000 */
.L_x_2983:
[----:B------:R-:W-:-:S05]  /*1dd0*/  IMAD R2, R2, R66, c[0x0][0x32c] ;  /* 0x0000cb0002027624 */ /* 0x000fca00078e0242 */
[----:B------:R-:W-:-:S04]  /*1de0*/  IMNMX R3, R3, R2, PT ;  /* 0x0000000203037217 */ /* 0x000fc80003800200 */
.L_x_2982:
        /* <DEDUP_REMOVED lines=25> */
.L_x_2988:
[----:B------:R-:W-:-:S13]  /*1f80*/  ISETP.NE.AND P0, PT, R66, 0x1, PT ;  /* 0x000000014200780c */ /* 0x000fda0003f05270 */
[----:B------:R-:W-:-:S05]  /*1f90*/  @P0 IMAD.HI.U32 R3, R0, c[0x0][0x330], RZ ;  /* 0x0000cc0000030a27 */ /* 0x000fca00078e00ff */
[----:B------:R-:W-:Y:S02]  /*1fa0*/  @P0 SHF.R.U32.HI R0, RZ, c[0x0][0x334], R3 ;  /* 0x0000cd00ff000a19 */ /* 0x000fe40000011603 */
.L_x_2989:
[----:B------:R-:W-:Y:S05]  /*1fb0*/  BSYNC B0 ;  /* 0x0000000000007941 */ /* 0x000fea0003800000 */
.L_x_2987:
[----:B------:R-:W-:-:S05]  /*1fc0*/  IMAD R0, R0, c[0x0][0x32c], RZ ;  /* 0x0000cb0000007a24 */ /* 0x000fca00078e02ff */
[----:B------:R-:W-:-:S05]  /*1fd0*/  IMNMX R2, R2, R0, !PT ;  /* 0x0000000002027217 */ /* 0x000fca0007800200 */
.L_x_2986:
        /* <DEDUP_REMOVED lines=47> */
.L_x_2991:
[----:B------:R-:W-:Y:S05]  /*22d0*/  BSYNC B0 ;  /* 0x0000000000007941 */ /* 0x000fea0003800000 */
.L_x_2990:
        /* <DEDUP_REMOVED lines=83> */
[----:B------:R-:W-:Y:S01]  /*2810*/  IADD3 R65, R134, -0x1, RZ ;  /* 0xffffffff86417810 */ /* 0x000fe20007ffe0ff */
        /* <DEDUP_REMOVED lines=12> */
[----:B------:R-:W-:Y:S02]  /*28e0*/  IMAD.IADD R17, R69, 0x1, R115 ;  /* 0x0000000145117824 */ /* 0x000fe400078e0273 */
        /* <DEDUP_REMOVED lines=27> */
[----:B------:R-:W4:Y:S02]  /*2aa0*/  SHFL.IDX PT, R6, R14, RZ, 0x181f ;  /* 0x00181fff0e067589 */ /* 0x000f2400000e0000 */
        /* <DEDUP_REMOVED lines=171> */
[C---:B------:R-:W-:Y:S02]  /*3560*/  @!P5 LEA R10, P0, R3.reuse, R12, 0x6 ;  /* 0x0000000c030ad211 */ /* 0x040fe400078030ff */
        /* <DEDUP_REMOVED lines=17> */
[----:B------:R-:W-:Y:S01]  /*3680*/  IADD3 R252, R242, 0x800, RZ ;  /* 0x00000800f2fc7810 */ /* 0x000fe20007ffe0ff */
        /* <DEDUP_REMOVED lines=11> */
[----:B------:R-:W-:Y:S01]  /*3740*/  SEL R3, RZ, 0x4, P6 ;  /* 0x00000004ff037807 */ /* 0x000fe20003000000 */
[----:B------:R-:W-:Y:S01]  /*3750*/  STL [R1], R0 ;  /* 0x0000000001007387 */ /* 0x000fe20000100800 */
        /* <DEDUP_REMOVED lines=14> */
[----:B------:R-:W-:-:S02]  /*3840*/  IADD3 R244, R242, 0x2800, RZ ;  /* 0x00002800f2f47810 */ /* 0x000fc40007ffe0ff */
        /* <DEDUP_REMOVED lines=20> */
[----:B--2---:R-:W1:Y:S04]  /*3990*/  LDSM.16.M88.4 R4, [R135] ;  /* 0x000000008704783b */ /* 0x004e680000000200 */
[----:B------:R-:W-:Y:S04]  /*39a0*/  LDSM.16.M88.4 R24, [R135+0x800] ;  /* 0x000800008718783b */ /* 0x000fe80000000200 */
[----:B------:R-:W2:Y:S04]  /*39b0*/  LDSM.16.M88.4 R28, [R135+0x1000] ;  /* 0x00100000871c783b */ /* 0x000ea80000000200 */
[----:B------:R-:W3:Y:S04]  /*39c0*/  LDSM.16.M88.4 R36, [R242] ;  /* 0x00000000f224783b */ /* 0x000ee80000000200 */
[----:B------:R-:W-:Y:S04]  /*39d0*/  LDSM.16.M88.4 R44, [R242+0x800] ;  /* 0x00080000f22c783b */ /* 0x000fe80000000200 */
        /* <DEDUP_REMOVED lines=8> */
[C---:B-1----:R-:W-:Y:S08]  /*3a60*/  HMMA.16816.F32 R16, R160.reuse, R4, RZ ;  /* 0x00000004a010723c */ /* 0x042ff000000018ff */
[----:B------:R-:W-:Y:S04]  /*3a70*/  HMMA.16816.F32 R4, R160, R6, RZ ;  /* 0x00000006a004723c */ /* 0x000fe800000018ff */
[----:B------:R1:W-:Y:S01]  /*3a80*/  LDGSTS.E.BYPASS.LTC128B.128 [R68+0x7080], [R12.64+0x100], !P0 ;  /* 0x070801000c447fae */ /* 0x0003e2000c101d46 */
[----:B------:R-:W-:-:S03]  /*3a90*/  LOP3.LUT P0, RZ, R3, 0x8, RZ, 0xc0, !PT ;  /* 0x0000000803ff7812 */ /* 0x000fc6000780c0ff */
[----:B--2---:R-:W-:Y:S01]  /*3aa0*/  HMMA.16816.F32 R32, R160, R28, RZ ;  /* 0x0000001ca020723c */ /* 0x004fe200000018ff */
[----:B------:R-:W-:-:S07]  /*3ab0*/  ISETP.LT.OR P4, PT, R2, 0x1, !P0 ;  /* 0x000000010200780c */ /* 0x000fce0004781670 */
[----:B------:R-:W-:Y:S06]  /*3ac0*/  HMMA.16816.F32 R40, R160, R30, RZ ;  /* 0x0000001ea028723c */ /* 0x000fec00000018ff */
[----:B------:R1:W-:Y:S01]  /*3ad0*/  LDGSTS.E.BYPASS.LTC128B.128 [R68+0x8880], [R12.64+0x180], !P4 ;  /* 0x088801800c447fae */ /* 0x0003e2000e101d46 */
[----:B------:R-:W-:Y:S01]  /*3ae0*/  ISETP.GT.AND P4, PT, R22, 0x7f, PT ;  /* 0x0000007f1600780c */ /* 0x000fe20003f84270 */
[----:B---3--:R-:W-:Y:S08]  /*3af0*/  HMMA.16816.F32 R4, R164, R38, R4 ;  /* 0x00000026a404723c */ /* 0x008ff00000001804 */
[----:B------:R-:W-:Y:S04]  /*3b00*/  HMMA.16816.F32 R20, R160, R24, RZ ;  /* 0x00000018a014723c */ /* 0x000fe800000018ff */
[----:B------:R-:W-:-:S02]  /*3b10*/  @!P4 ISETP.LT.OR P3, PT, R2, 0x21, !P3 ;  /* 0x000000210200c80c */ /* 0x000fc40005f61670 */
[C---:B------:R-:W-:Y:S02]  /*3b20*/  @!P4 ISETP.LT.OR P2, PT, R2.reuse, 0x21, !P2 ;  /* 0x000000210200c80c */ /* 0x040fe40005741670 */
[C---:B------:R-:W-:Y:S01]  /*3b30*/  @!P4 ISETP.LT.OR P1, PT, R2.reuse, 0x21, !P1 ;  /* 0x000000210200c80c */ /* 0x040fe20004f21670 */
[----:B------:R-:W-:Y:S01]  /*3b40*/  HMMA.16816.F32 R24, R160, R26, RZ ;  /* 0x0000001aa018723c */ /* 0x000fe200000018ff */
[----:B------:R-:W-:-:S07]  /*3b50*/  @!P4 ISETP.LT.OR P0, PT, R2, 0x21, !P0 ;  /* 0x000000210200c80c */ /* 0x000fce0004701670 */
[----:B------:R2:W-:Y:S01]  /*3b60*/  @!P4 LDGSTS.E.BYPASS.LTC128B.128 [R68+0x5080], [R10.64], !P3 ;  /* 0x050800000a44cfae */ /* 0x0005e2000d901d46 */
[C---:B----4-:R-:W-:Y:S03]  /*3b70*/  HMMA.16816.F32 R28, R164.reuse, R52, R32 ;  /* 0x00000034a41c723c */ /* 0x050fe60000001820 */
[----:B------:R2:W-:Y:S04]  /*3b80*/  @!P4 LDGSTS.E.BYPASS.LTC128B.128 [R68+0x6880], [R10.64+0x80], !P2 ;  /* 0x068800800a44cfae */ /* 0x0005e8000d101d46 */
[----:B------:R2:W-:Y:S01]  /*3b90*/  @!P4 LDGSTS.E.BYPASS.LTC128B.128 [R68+0x8080], [R10.64+0x100], !P1 ;  /* 0x080801000a44cfae */ /* 0x0005e2000c901d46 */
[----:B------:R-:W-:Y:S03]  /*3ba0*/  HMMA.16816.F32 R32, R164, R54, R40 ;  /* 0x00000036a420723c */ /* 0x000fe60000001828 */
[----:B------:R2:W-:Y:S01]  /*3bb0*/  @!P4 LDGSTS.E.BYPASS.LTC128B.128 [R68+0x9880], [R10.64+0x180], !P0 ;  /* 0x098801800a44cfae */ /* 0x0005e2000c101d46 */
[----:B------:R-:W-:-:S03]  /*3bc0*/  ISETP.GT.AND P0, PT, R65, R75, PT ;  /* 0x0000004b4100720c */ /* 0x000fc60003f04270 */
[----:B------:R-:W3:Y:S04]  /*3bd0*/  LDSM.16.M88.4 R48, [R237] ;  /* 0x00000000ed30783b */ /* 0x000ee80000000200 */
[----:B------:R-:W4:Y:S04]  /*3be0*/  LDSM.16.M88.4 R56, [R237+0x800] ;  /* 0x00080000ed38783b */ /* 0x000f280000000200 */
[----:B------:R-:W5:Y:S04]  /*3bf0*/  LDSM.16.M88.4 R60, [R237+0x1000] ;  /* 0x00100000ed3c783b */ /* 0x000f680000000200 */
[----:B------:R-:W-:Y:S04]  /*3c00*/  LDSM.16.M88.4 R52, [R236+0x1000] ;  /* 0x00100000ec34783b */ /* 0x000fe80000000200 */
[----:B------:R-:W-:Y:S04]  /*3c10*/  LDSM.16.M88.4 R40, [R135+0x1800] ;  /* 0x001800008728783b */ /* 0x000fe80000000200 */
[----:B------:R-:W0:Y:S01]  /*3c20*/  LDGDEPBAR ;  /* 0x00000000000079af */ /* 0x000e220000000000 */
[C---:B--2---:R-:W-:Y:S03]  /*3c30*/  HMMA.16816.F32 R8, R164.reuse, R36, R16 ;  /* 0x00000024a408723c */ /* 0x044fe60000001810 */
[----:B------:R-:W2:Y:S05]  /*3c40*/  LDSM.16.M88.4 R36, [R236] ;  /* 0x00000000ec24783b */ /* 0x000eaa0000000200 */
[C---:B------:R-:W-:Y:S08]  /*3c50*/  HMMA.16816.F32 R16, R164.reuse, R44, R20 ;  /* 0x0000002ca410723c */ /* 0x040ff00000001814 */
[----:B------:R-:W-:Y:S01]  /*3c60*/  HMMA.16816.F32 R20, R164, R46, R24 ;  /* 0x0000002ea414723c */ /* 0x000fe20000001818 */
[----:B------:R-:W1:Y:S07]  /*3c70*/  LDSM.16.M88.4 R44, [R236+0x800] ;  /* 0x00080000ec2c783b */ /* 0x000e6e0000000200 */
[C---:B---3--:R-:W-:Y:S01]  /*3c80*/  HMMA.16816.F32 R24, R180.reuse, R48, R8 ;  /* 0x00000030b418723c */ /* 0x048fe20000001808 */
[----:B------:R-:W-:Y:S07]  /*3c90*/  LDSM.16.M88.4 R8, [R242+0x1800] ;  /* 0x00180000f208783b */ /* 0x000fee0000000200 */
[C---:B------:R-:W-:Y:S01]  /*3ca0*/  HMMA.16816.F32 R4, R180.reuse, R50, R4 ;  /* 0x00000032b404723c */ /* 0x040fe20000001804 */
[----:B------:R-:W3:Y:S07]  /*3cb0*/  LDSM.16.M88.4 R48, [R135+0x2000] ;  /* 0x002000008730783b */ /* 0x000eee0000000200 */
[C---:B----4-:R-:W-:Y:S08]  /*3cc0*/  HMMA.16816.F32 R16, R180.reuse, R56, R16 ;  /* 0x00000038b410723c */ /* 0x050ff00000001810 */
[C---:B------:R-:W-:Y:S01]  /*3cd0*/  HMMA.16816.F32 R20, R180.reuse, R58, R20 ;  /* 0x0000003ab414723c */ /* 0x040fe20000001814 */
[----:B------:R-:W4:Y:S07]  /*3ce0*/  LDSM.16.M88.4 R56, [R135+0x2800] ;  /* 0x002800008738783b */ /* 0x000f2e0000000200 */
[C---:B-----5:R-:W-:Y:S08]  /*3cf0*/  HMMA.16816.F32 R28, R180.reuse, R60, R28 ;  /* 0x0000003cb41c723c */ /* 0x060ff0000000181c */
[----:B------:R-:W-:Y:S01]  /*3d00*/  HMMA.16816.F32 R32, R180, R62, R32 ;  /* 0x0000003eb420723c */ /* 0x000fe20000001820 */
[----:B------:R-:W-:Y:S07]  /*3d10*/  LDSM.16.M88.4 R60, [R135+0x5800] ;  /* 0x00580000873c783b */ /* 0x000fee0000000200 */
[C---:B--2---:R-:W-:Y:S08]  /*3d20*/  HMMA.16816.F32 R24, R184.reuse, R36, R24 ;  /* 0x00000024b818723c */ /* 0x044ff00000001818 */
[C---:B------:R-:W-:Y:S01]  /*3d30*/  HMMA.16816.F32 R4, R184.reuse, R38, R4 ;  /* 0x00000026b804723c */ /* 0x040fe20000001804 */
[----:B------:R-:W-:Y:S07]  /*3d40*/  LDSM.16.M88.4 R36, [R237+0x1800] ;  /* 0x00180000ed24783b */ /* 0x000fee0000000200 */
[C---:B-1----:R-:W-:Y:S08]  /*3d50*/  HMMA.16816.F32 R16, R184.reuse, R44, R16 ;  /* 0x0000002cb810723c */ /* 0x042ff00000001810 */
[C---:B------:R-:W-:Y:S01]  /*3d60*/  HMMA.16816.F32 R20, R184.reuse, R46, R20 ;  /* 0x0000002eb814723c */ /* 0x040fe20000001814 */
[----:B------:R-:W1:Y:S07]  /*3d70*/  LDSM.16.M88.4 R44, [R242+0x2000] ;  /* 0x00200000f22c783b */ /* 0x000e6e0000000200 */
[C---:B------:R-:W-:Y:S08]  /*3d80*/  HMMA.16816.F32 R28, R184.reuse, R52, R28 ;  /* 0x00000034b81c723c */ /* 0x040ff0000000181c */
        /* <DEDUP_REMOVED lines=8> */
[C---:B----4-:R-:W-:Y:S08]  /*3e10*/  HMMA.16816.F32 R28, R188.reuse, R56, R28 ;  /* 0x00000038bc1c723c */ /* 0x050ff0000000181c */
[----:B------:R-:W-:Y:S01]  /*3e20*/  HMMA.16816.F32 R32, R188, R58, R32 ;  /* 0x0000003abc20723c */ /* 0x000fe20000001820 */
[----:B------:R-:W4:Y:S07]  /*3e30*/  LDSM.16.M88.4 R56, [R237+0x2800] ;  /* 0x00280000ed38783b */ /* 0x000f2e0000000200 */
[C---:B------:R-:W-:Y:S08]  /*3e40*/  HMMA.16816.F32 R24, R192.reuse, R8, R24 ;  /* 0x00000008c018723c */ /* 0x040ff00000001818 */
[C---:B------:R-:W-:Y:S01]  /*3e50*/  HMMA.16816.F32 R4, R192.reuse, R10, R4 ;  /* 0x0000000ac004723c */ /* 0x040fe20000001804 */
[----:B------:R-:W5:Y:S07]  /*3e60*/  LDSM.16.M88.4 R8, [R236+0x1800] ;  /* 0x00180000ec08783b */ /* 0x000f6e0000000200 */
[C---:B-1----:R-:W-:Y:S08]  /*3e70*/  HMMA.16816.F32 R16, R192.reuse, R44, R16 ;  /* 0x0000002cc010723c */ /* 0x042ff00000001810 */
[C---:B------:R-:W-:Y:S01]  /*3e80*/  HMMA.16816.F32 R20, R192.reuse, R46, R20 ;  /* 0x0000002ec014723c */ /* 0x040fe20000001814 */
[----:B------:R-:W-:Y:S07]  /*3e90*/  LDSM.16.M88.4 R44, [R135+0x3800] ;  /* 0x00380000872c783b */ /* 0x000fee0000000200 */
[C---:B--2---:R-:W-:Y:S08]  /*3ea0*/  HMMA.16816.F32 R28, R192.reuse, R52, R28 ;  /* 0x00000034c01c723c */ /* 0x044ff0000000181c */
[----:B------:R-:W-:Y:S01]  /*3eb0*/  HMMA.16816.F32 R32, R192, R54, R32 ;  /* 0x00000036c020723c */ /* 0x000fe20000001820 */
[----:B------:R-:W1:Y:S07]  /*3ec0*/  LDSM.16.M88.4 R52, [R236+0x2800] ;  /* 0x00280000ec34783b */ /* 0x000e6e0000000200 */
[C---:B------:R-:W-:Y:S08]  /*3ed0*/  HMMA.16816.F32 R24, R196.reuse, R36, R24 ;  /* 0x00000024c418723c */ /* 0x040ff00000001818 */
[C---:B------:R-:W-:Y:S01]  /*3ee0*/  HMMA.16816.F32 R4, R196.reuse, R38, R4 ;  /* 0x00000026c404723c */ /* 0x040fe20000001804 */
[----:B------:R-:W2:Y:S07]  /*3ef0*/  LDSM.16.M88.4 R36, [R135+0x3000] ;  /* 0x003000008724783b */ /* 0x000eae0000000200 */
[C---:B---3--:R-:W-:Y:S08]  /*3f00*/  HMMA.16816.F32 R16, R196.reuse, R48, R16 ;  /* 0x00000030c410723c */ /* 0x048ff00000001810 */
[C---:B------:R-:W-:Y:S01]  /*3f10*/  HMMA.16816.F32 R20, R196.reuse, R50, R20 ;  /* 0x00000032c414723c */ /* 0x040fe20000001814 */
[----:B------:R-:W3:Y:S07]  /*3f20*/  LDSM.16.M88.4 R48, [R135+0x4000] ;  /* 0x004000008730783b */ /* 0x000eee0000000200 */
[C---:B----4-:R-:W-:Y:S08]  /*3f30*/  HMMA.16816.F32 R28, R196.reuse, R56, R28 ;  /* 0x00000038c41c723c */ /* 0x050ff0000000181c */
[----:B------:R-:W-:Y:S01]  /*3f40*/  HMMA.16816.F32 R32, R196, R58, R32 ;  /* 0x0000003ac420723c */ /* 0x000fe20000001820 */
[----:B------:R-:W-:Y:S07]  /*3f50*/  LDSM.16.M88.4 R56, [R237+0x4000] ;  /* 0x00400000ed38783b */ /* 0x000fee0000000200 */
[C---:B-----5:R-:W-:Y:S08]  /*3f60*/  HMMA.16816.F32 R24, R200.reuse, R8, R24 ;  /* 0x00000008c818723c */ /* 0x060ff00000001818 */
        /* <DEDUP_REMOVED lines=28> */
[----:B------:R-:W-:Y:S07]  /*4130*/  LDSM.16.M88.4 R36, [R242+0x4800] ;  /* 0x00480000f224783b */ /* 0x000fee0000000200 */
[C---:B---3--:R-:W-:Y:S08]  /*4140*/  HMMA.16816.F32 R16, R212.reuse, R48, R16 ;  /* 0x00000030d410723c */ /* 0x048ff00000001810 */
[C---:B------:R-:W-:Y:S01]  /*4150*/  HMMA.16816.F32 R20, R212.reuse, R50, R20 ;  /* 0x00000032d414723c */ /* 0x040fe20000001814 */
[----:B------:R-:W2:Y:S07]  /*4160*/  LDSM.16.M88.4 R48, [R135+0x5000] ;  /* 0x005000008730783b */ /* 0x000eae0000000200 */
[C---:B------:R-:W-:Y:S08]  /*4170*/  HMMA.16816.F32 R28, R212.reuse, R56, R28 ;  /* 0x00000038d41c723c */ /* 0x040ff0000000181c */
[----:B------:R-:W-:Y:S01]  /*4180*/  HMMA.16816.F32 R32, R212, R58, R32 ;  /* 0x0000003ad420723c */ /* 0x000fe20000001820 */
[----:B------:R-:W-:Y:S07]  /*4190*/  LDSM.16.M88.4 R56, [R242+0x5800] ;  /* 0x00580000f238783b */ /* 0x000fee0000000200 */
[C---:B----4-:R-:W-:Y:S08]  /*41a0*/  HMMA.16816.F32 R24, R216.reuse, R8, R24 ;  /* 0x00000008d818723c */ /* 0x050ff00000001818 */
[C---:B------:R-:W-:Y:S08]  /*41b0*/  HMMA.16816.F32 R8, R216.reuse, R10, R4 ;  /* 0x0000000ad808723c */ /* 0x040ff00000001804 */
[C---:B------:R-:W-:Y:S08]  /*41c0*/  HMMA.16816.F32 R4, R216.reuse, R44, R16 ;  /* 0x0000002cd804723c */ /* 0x040ff00000001810 */
[C---:B------:R-:W-:Y:S01]  /*41d0*/  HMMA.16816.F32 R20, R216.reuse, R46, R20 ;  /* 0x0000002ed814723c */ /* 0x040fe20000001814 */
[----:B------:R-:W3:Y:S07]  /*41e0*/  LDSM.16.M88.4 R44, [R242+0x5000] ;  /* 0x00500000f22c783b */ /* 0x000eee0000000200 */
[C---:B-1----:R-:W-:Y:S08]  /*41f0*/  HMMA.16816.F32 R28, R216.reuse, R52, R28 ;  /* 0x00000034d81c723c */ /* 0x042ff0000000181c */
[----:B------:R-:W-:Y:S01]  /*4200*/  HMMA.16816.F32 R32, R216, R54, R32 ;  /* 0x00000036d820723c */ /* 0x000fe20000001820 */
[----:B------:R-:W-:Y:S07]  /*4210*/  LDSM.16.M88.4 R52, [R237+0x5000] ;  /* 0x00500000ed34783b */ /* 0x000fee0000000200 */
[C---:B------:R-:W-:Y:S08]  /*4220*/  HMMA.16816.F32 R24, R220.reuse, R40, R24 ;  /* 0x00000028dc18723c */ /* 0x040ff00000001818 */
[C---:B------:R-:W-:Y:S01]  /*4230*/  HMMA.16816.F32 R16, R220.reuse, R42, R8 ;  /* 0x0000002adc10723c */ /* 0x040fe20000001808 */
[----:B------:R-:W-:Y:S07]  /*4240*/  LDSM.16.M88.4 R40, [R236+0x5000] ;  /* 0x00500000ec28783b */ /* 0x000fee0000000200 */
[C---:B--2---:R-:W-:Y:S08]  /*4250*/  HMMA.16816.F32 R8, R220.reuse, R48, R4 ;  /* 0x00000030dc08723c */ /* 0x044ff00000001804 */
        /* <DEDUP_REMOVED lines=9> */
[----:B------:R-:W-:Y:S01]  /*42f0*/  HMMA.16816.F32 R8, R224, R46, R4 ;  /* 0x0000002ee008723c */ /* 0x000fe20000001804 */
[----:B------:R-:W3:Y:S01]  /*4300*/  LDSM.16.M88.4 R44, [R236+0x4800] ;  /* 0x00480000ec2c783b */ /* 0x000ee20000000200 */
[----:B------:R-:W-:-:S06]  /*4310*/  DEPBAR.LE SB0, 0x0 ;  /* 0x000080000000791a */ /* 0x000fcc0000000000 */
[C---:B------:R-:W-:Y:S08]  /*4320*/  HMMA.16816.F32 R4, R224.reuse, R56, R28 ;  /* 0x00000038e004723c */ /* 0x040ff0000000181c */
[----:B------:R-:W-:Y:S08]  /*4330*/  HMMA.16816.F32 R32, R224, R58, R32 ;  /* 0x0000003ae020723c */ /* 0x000ff00000001820 */
[C---:B-1----:R-:W-:Y:S08]  /*4340*/  HMMA.16816.F32 R28, R228.reuse, R48, R24 ;  /* 0x00000030e41c723c */ /* 0x042ff00000001818 */
[C---:B------:R-:W-:Y:S08]  /*4350*/  HMMA.16816.F32 R24, R228.reuse, R50, R20 ;  /* 0x00000032e418723c */ /* 0x040ff00000001814 */
[C---:B------:R-:W-:Y:S08]  /*4360*/  HMMA.16816.F32 R20, R228.reuse, R52, R16 ;  /* 0x00000034e414723c */ /* 0x040ff00000001810 */
[C---:B------:R-:W-:Y:S08]  /*4370*/  HMMA.16816.F32 R16, R228.reuse, R54, R8 ;  /* 0x00000036e410723c */ /* 0x040ff00000001808 */
[C---:B--2---:R-:W-:Y:S08]  /*4380*/  HMMA.16816.F32 R8, R228.reuse, R60, R4 ;  /* 0x0000003ce408723c */ /* 0x044ff00000001804 */
[----:B------:R-:W-:Y:S08]  /*4390*/  HMMA.16816.F32 R4, R228, R62, R32 ;  /* 0x0000003ee404723c */ /* 0x000ff00000001820 */
[C---:B---3--:R-:W-:Y:S08]  /*43a0*/  HMMA.16816.F32 R32, R232.reuse, R44, R28 ;  /* 0x0000002ce820723c */ /* 0x048ff0000000181c */
[C---:B------:R-:W-:Y:S08]  /*43b0*/  HMMA.16816.F32 R44, R232.reuse, R46, R24 ;  /* 0x0000002ee82c723c */ /* 0x040ff00000001818 */
[C---:B------:R-:W-:Y:S08]  /*43c0*/  HMMA.16816.F32 R28, R232.reuse, R40, R20 ;  /* 0x00000028e81c723c */ /* 0x040ff00000001814 */
[C---:B------:R-:W-:Y:S08]  /*43d0*/  HMMA.16816.F32 R24, R232.reuse, R36, R8 ;  /* 0x00000024e818723c */ /* 0x040ff00000001808 */
[C---:B------:R-:W-:Y:S08]  /*43e0*/  HMMA.16816.F32 R40, R232.reuse, R42, R16 ;  /* 0x0000002ae828723c */ /* 0x040ff00000001810 */
[----:B------:R-:W-:Y:S01]  /*43f0*/  HMMA.16816.F32 R36, R232, R38, R4 ;  /* 0x00000026e824723c */ /* 0x000fe20000001804 */
[----:B------:R-:W-:Y:S06]  /*4400*/  BAR.SYNC.DEFER_BLOCKING 0x0 ;  /* 0x0000000000007b1d */ /* 0x000fec0000010000 */
[----:B------:R-:W-:Y:S01]  /*4410*/  @!UPT UIADD3 URZ, URZ, URZ, URZ ;  /* 0x0000003f3f3ff290 */ /* 0x000fe2000fffe03f */
[----:B------:R-:W-:Y:S11]  /*4420*/  @!P0 BRA `(.L_x_2994) ;  /* 0x0000025000008947 */ /* 0x000ff60003800000 */
[----:B------:R-:W-:Y:S02]  /*4430*/  IADD3 R4, -R69, 0x30, RZ ;  /* 0x0000003045047810 */ /* 0x000fe40007ffe1ff */
        /* <DEDUP_REMOVED lines=36> */
.L_x_2994:
[----:B------:R-:W-:Y:S05]  /*4680*/  BSYNC B0 ;  /* 0x0000000000007941 */ /* 0x000fea0003800000 */
.L_x_2993:
[----:B------:R-:W2:Y:S04]  /*4690*/  LDL R0, [R1+0x80] ;  /* 0x0000800001007983 */ /* 0x000ea80000100800 */
[----:B------:R-:W3:Y:S01]  /*46a0*/  LDL R8, [R1+0x30] ;  /* 0x0000300001087983 */ /* 0x000ee20000100800 */
[----:B------:R-:W-:Y:S01]  /*46b0*/  ISETP.NE.AND P0, PT, R67, 0x1, PT ;  /* 0x000000014300780c */ /* 0x000fe20003f05270 */
[----:B------:R-:W-:-:S02]  /*46c0*/  ULDC UR4, c[0x0][0x324] ;  /* 0x0000c90000047ab9 */ /* 0x000fc40000000800 */
[----:B------:R-:W-:Y:S01]  /*46d0*/  ULOP3.LUT UR4, URZ, UR4, URZ, 0x33, !UPT ;  /* 0x000000043f047292 */ /* 0x000fe2000f8e333f */
[----:B------:R-:W0:Y:S01]  /*46e0*/  LDGDEPBAR ;  /* 0x00000000000079af */ /* 0x000e220000000000 */
[----:B--2---:R-:W-:-:S08]  /*46f0*/  IMAD.IADD R0, R0, 0x1, R115 ;  /* 0x0000000100007824 */ /* 0x004fd000078e0273 */
[----:B-1----:R-:W-:Y:S01]  /*4700*/  @P0 IMAD.HI.U32 R2, R0, c[0x0][0x2c8], RZ ;  /* 0x0000b20000020a27 */ /* 0x002fe200078e00ff */
        /* <DEDUP_REMOVED lines=24> */
.L_x_2997:
[----:B------:R-:W-:-:S13]  /*4890*/  ISETP.NE.AND P0, PT, R66, 0x1, PT ;  /* 0x000000014200780c */ /* 0x000fda0003f05270 */
[----:B------:R-:W-:-:S05]  /*48a0*/  @P0 IMAD.HI.U32 R9, R3, c[0x0][0x330], RZ ;  /* 0x0000cc0003090a27 */ /* 0x000fca00078e00ff */
[----:B------:R-:W-:Y:S02]  /*48b0*/  @P0 SHF.R.U32.HI R3, RZ, c[0x0][0x334], R9 ;  /* 0x0000cd00ff030a19 */ /* 0x000fe40000011609 */
.L_x_2998:
[----:B------:R-:W-:Y:S05]  /*48c0*/  BSYNC B0 ;  /* 0x0000000000007941 */ /* 0x000fea0003800000 */
.L_x_2996:
[----:B------:R-:W-:-:S05]  /*48d0*/  IMAD R3, R3, c[0x0][0x32c], R8 ;  /* 0x0000cb0003037a24 */ /* 0x000fca00078e0208 */
[----:B------:R-:W-:Y:S02]  /*48e0*/  IADD3 R9, R3, c[0x0][0x32c], RZ ;  /* 0x0000cb0003097a10 */ /* 0x000fe40007ffe0ff */
[----:B------:R-:W-:Y:S02]  /*48f0*/  IMNMX R0, R0, R3, !PT ;  /* 0x0000000300007217 */ /* 0x000fe40007800200 */
[----:B------:R-:W-:Y:S02]  /*4900*/  IMNMX R2, R2, R9, PT ;  /* 0x0000000902027217 */ /* 0x000fe40003800200 */
.L_x_2995:
        /* <DEDUP_REMOVED lines=70> */
.L_x_3001:
[----:B------:R-:W-:-:S13]  /*4d70*/  ISETP.NE.AND P0, PT, R66, 0x1, PT ;  /* 0x000000014200780c */ /* 0x000fda0003f05270 */
[----:B------:R-:W-:-:S05]  /*4d80*/  @P0 IMAD.HI.U32 R4, R3, c[0x0][0x330], RZ ;  /* 0x0000cc0003040a27 */ /* 0x000fca00078e00ff */
[----:B------:R-:W-:Y:S02]  /*4d90*/  @P0 SHF.R.U32.HI R3, RZ, c[0x0][0x334], R4 ;  /* 0x0000cd00ff030a19 */ /* 0x000fe40000011604 */
.L_x_3002:
[----:B------:R-:W-:Y:S05]  /*4da0*/  BSYNC B0 ;  /* 0x0000000000007941 */ /* 0x000fea0003800000 */
.L_x_3000:
[----:B------:R-:W-:-:S05]  /*4db0*/  IMAD R3, R3, c[0x0][0x32c], R8 ;  /* 0x0000cb0003037a24 */ /* 0x000fca00078e0208 */
[----:B------:R-:W-:Y:S02]  /*4dc0*/  IADD3 R4, R3, c[0x0][0x32c], RZ ;  /* 0x0000cb0003047a10 */ /* 0x000fe40007ffe0ff */
[----:B------:R-:W-:Y:S02]  /*4dd0*/  IMNMX R0, R0, R3, !PT ;  /* 0x0000000300007217 */ /* 0x000fe40007800200 */
[----:B------:R-:W-:Y:S02]  /*4de0*/  IMNMX R2, R2, R4, PT ;  /* 0x0000000402027217 */ /* 0x000fe40003800200 */
.L_x_2999:
        /* <DEDUP_REMOVED lines=15> */
[----:B------:R-:W-:Y:S03]  /*4ee0*/  LDSM.16.MT88.4 R32, [R238] ;  /* 0x00000000ee20783b */ /* 0x000fe60000004200 */
[----:B------:R-:W-:Y:S01]  /*4ef0*/  ISETP.GT.AND P0, PT, R0, 0x8, !P0 ;  /* 0x000000080000780c */ /* 0x000fe20004704270 */
[----:B------:R-:W-:Y:S03]  /*4f00*/  LDSM.16.MT88.4 R64, [R239+0x800] ;  /* 0x00080000ef40783b */ /* 0x000fe60000004200 */
[----:B------:R-:W-:Y:S01]  /*4f10*/  ISETP.LT.OR P0, PT, R2, 0x9, P0 ;  /* 0x000000090200780c */ /* 0x000fe20000701670 */
[----:B------:R-:W-:Y:S03]  /*4f20*/  LDSM.16.MT88.4 R72, [R240+0x800] ;  /* 0x00080000f048783b */ /* 0x000fe60000004200 */
[----:B------:R-:W-:Y:S01]  /*4f30*/  FSEL R9, R46, -INF , !P0 ;  /* 0xff8000002e097808 */ /* 0x000fe20004000000 */
[----:B------:R-:W-:Y:S01]  /*4f40*/  LDSM.16.MT88.4 R68, [R241+0x1800] ;  /* 0x00180000f144783b */ /* 0x000fe20000004200 */
        /* <DEDUP_REMOVED lines=30> */
[----:B------:R-:W-:Y:S02]  /*5130*/  ISETP.GT.AND P0, PT, R0, 0x29, !P1 ;  /* 0x000000290000780c */ /* 0x000fe40004f04270 */
[----:B------:R-:W-:Y:S02]  /*5140*/  FMNMX.FTZ R0, R11, R10, !PT ;  /* 0x0000000a0b007209 */ /* 0x000fe40007810000 */
[----:B------:R-:W-:Y:S02]  /*5150*/  ISETP.LT.OR P0, PT, R2, 0x2a, P0 ;  /* 0x0000002a0200780c */ /* 0x000fe40000701670 */
[----:B------:R-:W-:Y:S02]  /*5160*/  FMNMX.FTZ R0, R19, R0, !PT ;  /* 0x0000000013007209 */ /* 0x000fe40007810000 */
[----:B------:R-:W-:-:S02]  /*5170*/  FSEL R88, R39, -INF , !P0 ;  /* 0xff80000027587808 */ /* 0x000fc40004000000 */
[----:B------:R-:W-:-:S04]  /*5180*/  FMNMX.FTZ R0, R18, R0, !PT ;  /* 0x0000000012007209 */ /* 0x000fc80007810000 */
        /* <DEDUP_REMOVED lines=353> */
.L_x_3005:
[----:B------:R-:W-:-:S13]  /*67a0*/  ISETP.NE.AND P0, PT, R27, 0x1, PT ;  /* 0x000000011b00780c */ /* 0x000fda0003f05270 */
[----:B------:R-:W-:-:S05]  /*67b0*/  @P0 IMAD.HI.U32 R0, R2, c[0x0][0x330], RZ ;  /* 0x0000cc0002000a27 */ /* 0x000fca00078e00ff */
[----:B------:R-:W-:Y:S02]  /*67c0*/  @P0 SHF.R.U32.HI R2, RZ, c[0x0][0x334], R0 ;  /* 0x0000cd00ff020a19 */ /* 0x000fe40000011600 */
.L_x_3006:
[----:B------:R-:W-:Y:S05]  /*67d0*/  BSYNC B0 ;  /* 0x0000000000007941 */ /* 0x000fea0003800000 */
.L_x_3004:
[----:B------:R-:W-:-:S05]  /*67e0*/  IMAD R2, R2, R27, c[0x0][0x32c] ;  /* 0x0000cb0002027624 */ /* 0x000fca00078e021b */
[----:B------:R-:W-:-:S04]  /*67f0*/  IMNMX R3, R3, R2, PT ;  /* 0x0000000203037217 */ /* 0x000fc80003800200 */
.L_x_3003:
        /* <DEDUP_REMOVED lines=12> */
.L_x_3020:
[----:B------:R-:W2:Y:S01]  /*68c0*/  LDL R3, [R1] ;  /* 0x0000000001037983 */ /* 0x000ea20000100800 */
[----:B------:R-:W-:Y:S04]  /*68d0*/  DEPBAR.LE SB0, 0x0 ;  /* 0x000080000000791a */ /* 0x000fe80000000000 */
[----:B------:R-:W3:Y:S01]  /*68e0*/  LDL R133, [R1+0x20] ;  /* 0x0000200001857983 */ /* 0x000ee20000100800 */
[----:B------:R-:W-:Y:S01]  /*68f0*/  WARPSYNC 0xffffffff ;  /* 0xffffffff00007948 */ /* 0x000fe20003800000 */
[----:B------:R-:W-:Y:S02]  /*6900*/  BSSY B0, `(.L_x_3008) ;  /* 0x0000034000007945 */ /* 0x000fe40003800000 */
[----:B------:R-:W3:Y:S04]  /*6910*/  LDL R132, [R1+0x34] ;  /* 0x0000340001847983 */ /* 0x000ee80000100800 */
[----:B-1----:R-:W4:Y:S04]  /*6920*/  LDL R0, [R1+0x14] ;  /* 0x0000140001007983 */ /* 0x002f280000100800 */
        /* <DEDUP_REMOVED lines=14> */
[C---:B------:R-:W-:Y:S01]  /*6a10*/  IMAD.WIDE.U32 R4, R133.reuse, c[0x0][0x208], RZ ;  /* 0x0000820085047a25 */ /* 0x040fe200078e00ff */
[----:B------:R-:W-:Y:S01]  /*6a20*/  SHF.R.S32.HI R0, RZ, 0x1f, R133 ;  /* 0x0000001fff007819 */ /* 0x000fe20000011485 */
[----:B------:R-:W5:Y:S04]  /*6a30*/  LDL.64 R14, [R1+0x48] ;  /* 0x00004800010e7983 */ /* 0x000f680000100a00 */
[----:B--2---:R-:W2:Y:S01]  /*6a40*/  LDL R13, [R1+0x18] ;  /* 0x00001800010d7983 */ /* 0x004ea20000100800 */
        /* <DEDUP_REMOVED lines=13> */
[----:B-----5:R-:W-:Y:S01]  /*6b20*/  IMAD.X R3, R3, 0x1, R15, P1 ;  /* 0x0000000103037824 */ /* 0x020fe200008e060f */
[C---:B------:R-:W-:Y:S04]  /*6b30*/  LEA R6, P0, R5.reuse, c[0x0][0x1f8], 0x1 ;  /* 0x00007e0005067a11 */ /* 0x040fe800078008ff */
[----:B------:R-:W-:Y:S02]  /*6b40*/  LEA.HI.X R7, R5, c[0x0][0x1fc], R3, 0x1, P0 ;  /* 0x00007f0005077a11 */ /* 0x000fe400000f0c03 */
[----:B------:R-:W-:Y:S03]  /*6b50*/  @!P2 IADD3 R0, P0, R12, R20, RZ ;  /* 0x000000140c00a210 */ /* 0x000fe60007f1e0ff */
[----:B------:R-:W-:Y:S01]  /*6b60*/  @!PT LDS RZ, [RZ] ;  /* 0x00000000fffff984 */ /* 0x000fe20000000800 */
[----:B------:R-:W-:Y:S01]  /*6b70*/  @!PT LDS RZ, [RZ] ;  /* 0x00000000fffff984 */ /* 0x000fe20000000800 */
[----:B------:R-:W-:Y:S01]  /*6b80*/  @!PT LDS RZ, [RZ] ;  /* 0x00000000fffff984 */ /* 0x000fe20000000800 */
[----:B--2---:R1:W-:Y:S02]  /*6b90*/  LDGSTS.E.BYPASS.LTC128B.128 [R13+0x4080], [R6.64], !P3 ;  /* 0x04080000060d7fae */ /* 0x0043e4000d901d46 */
        /* <DEDUP_REMOVED lines=10> */
.L_x_3009:
[----:B-1----:R-:W-:Y:S05]  /*6c40*/  BSYNC B0 ;  /* 0x0000000000007941 */ /* 0x002fea0003800000 */
.L_x_3008:
[C---:B------:R-:W-:Y:S01]  /*6c50*/  HMMA.16816.F32 R4, R160.reuse, R8, RZ ;  /* 0x00000008a004723c */ /* 0x040fe200000018ff */
[----:B------:R-:W0:Y:S01]  /*6c60*/  LDGDEPBAR ;  /* 0x00000000000079af */ /* 0x000e220000000000 */
[----:B------:R-:W-:Y:S06]  /*6c70*/  BSSY B0, `(.L_x_3010) ;  /* 0x00000bc000007945 */ /* 0x000fec0003800000 */
        /* <DEDUP_REMOVED lines=11> */
[C---:B---3--:R-:W-:Y:S01]  /*6d30*/  HMMA.16816.F32 R20, R164.reuse, R176, R20 ;  /* 0x000000b0a414723c */ /* 0x048fe20000001814 */
[----:B------:R3:W5:Y:S07]  /*6d40*/  LDL R177, [R1+0x14] ;  /* 0x0000140001b17983 */ /* 0x00076e0000100800 */
[----:B------:R-:W-:Y:S07]  /*6d50*/  HMMA.16816.F32 R24, R164, R178, R24 ;  /* 0x000000b2a418723c */ /* 0x000fee0000001818 */
[----:B------:R-:W-:Y:S01]  /*6d60*/  MOV R179, R133 ;  /* 0x0000008500b37202 */ /* 0x000fe20000000f00 */
[C---:B-1----:R-:W-:Y:S05]  /*6d70*/  HMMA.16816.F32 R4, R180.reuse, R168, R4 ;  /* 0x000000a8b404723c */ /* 0x042fea0000001804 */
[----:B------:R-:W-:Y:S03]  /*6d80*/  ISETP.GT.AND P0, PT, R179, R132, PT ;  /* 0x00000084b300720c */ /* 0x000fe60003f04270 */
[C---:B------:R-:W-:Y:S01]  /*6d90*/  HMMA.16816.F32 R8, R180.reuse, R170, R8 ;  /* 0x000000aab408723c */ /* 0x040fe20000001808 */
[----:B------:R-:W1:Y:S07]  /*6da0*/  LDSM.16.M88.4 R168, [R237+0x1000] ;  /* 0x00100000eda8783b */ /* 0x000e6e0000000200 */
[C---:B----4-:R-:W-:Y:S08]  /*6db0*/  HMMA.16816.F32 R12, R180.reuse, R172, R12 ;  /* 0x000000acb40c723c */ /* 0x050ff0000000180c */
[C---:B------:R-:W-:Y:S01]  /*6dc0*/  HMMA.16816.F32 R16, R180.reuse, R174, R16 ;  /* 0x000000aeb410723c */ /* 0x040fe20000001810 */
[----:B------:R-:W4:Y:S07]  /*6dd0*/  LDSM.16.M88.4 R172, [R236] ;  /* 0x00000000ecac783b */ /* 0x000f2e0000000200 */
[C---:B-1----:R-:W-:Y:S08]  /*6de0*/  HMMA.16816.F32 R20, R180.reuse, R168, R20 ;  /* 0x000000a8b414723c */ /* 0x042ff00000001814 */
        /* <DEDUP_REMOVED lines=8> */
[C---:B----4-:R-:W-:Y:S08]  /*6e70*/  HMMA.16816.F32 R20, R184.reuse, R172, R20 ;  /* 0x000000acb814723c */ /* 0x050ff00000001814 */
[----:B------:R-:W-:Y:S01]  /*6e80*/  HMMA.16816.F32 R24, R184, R174, R24 ;  /* 0x000000aeb818723c */ /* 0x000fe20000001818 */
[----:B------:R-:W4:Y:S07]  /*6e90*/  LDSM.16.M88.4 R172, [R135+0x2000] ;  /* 0x0020000087ac783b */ /* 0x000f2e0000000200 */
[C---:B-1----:R-:W-:Y:S08]  /*6ea0*/  HMMA.16816.F32 R4, R188.reuse, R168, R4 ;  /* 0x000000a8bc04723c */ /* 0x042ff00000001804 */
[C---:B------:R-:W-:Y:S01]  /*6eb0*/  HMMA.16816.F32 R8, R188.reuse, R170, R8 ;  /* 0x000000aabc08723c */ /* 0x040fe20000001808 */
[----:B------:R-:W1:Y:S07]  /*6ec0*/  LDSM.16.M88.4 R168, [R135+0x2800] ;  /* 0x0028000087a8783b */ /* 0x000e6e0000000200 */
[C---:B----4-:R-:W-:Y:S08]  /*6ed0*/  HMMA.16816.F32 R12, R188.reuse, R172, R12 ;  /* 0x000000acbc0c723c */ /* 0x050ff0000000180c */
[C---:B------:R-:W-:Y:S01]  /*6ee0*/  HMMA.16816.F32 R16, R188.reuse, R174, R16 ;  /* 0x000000aebc10723c */ /* 0x040fe20000001810 */
[----:B------:R-:W4:Y:S07]  /*6ef0*/  LDSM.16.M88.4 R172, [R245] ;  /* 0x00000000f5ac783b */ /* 0x000f2e0000000200 */
[C---:B-1----:R-:W-:Y:S08]  /*6f00*/  HMMA.16816.F32 R20, R188.reuse, R168, R20 ;  /* 0x000000a8bc14723c */ /* 0x042ff00000001814 */
[----:B------:R-:W-:Y:S01]  /*6f10*/  HMMA.16816.F32 R24, R188, R170, R24 ;  /* 0x000000aabc18723c */ /* 0x000fe20000001818 */
[----:B------:R-:W1:Y:S07]  /*6f20*/  LDSM.16.M88.4 R168, [R243] ;  /* 0x00000000f3a8783b */ /* 0x000e6e0000000200 */
[C---:B----4-:R-:W-:Y:S08]  /*6f30*/  HMMA.16816.F32 R4, R192.reuse, R172, R4 ;  /* 0x000000acc004723c */ /* 0x050ff00000001804 */
[C---:B------:R-:W-:Y:S01]  /*6f40*/  HMMA.16816.F32 R8, R192.reuse, R174, R8 ;  /* 0x000000aec008723c */ /* 0x040fe20000001808 */
[----:B------:R-:W4:Y:S07]  /*6f50*/  LDSM.16.M88.4 R172, [R244] ;  /* 0x00000000f4ac783b */ /* 0x000f2e0000000200 */
        /* <DEDUP_REMOVED lines=11> */
[----:B------:R-:W4:Y:S07]  /*7010*/  LDSM.16.M88.4 R172, [R236+0x1800] ;  /* 0x00180000ecac783b */ /* 0x000f2e0000000200 */
        /* <DEDUP_REMOVED lines=77> */
[----:B------:R-:W4:Y:S01]  /*74f0*/  LDSM.16.M88.4 R172, [R236+0x5800] ;  /* 0x00580000ecac783b */ /* 0x000f220000000200 */
[----:B------:R-:W-:Y:S05]  /*7500*/  DEPBAR.LE SB0, 0x0 ;  /* 0x000080000000791a */ /* 0x000fea0000000000 */
[----:B------:R-:W-:Y:S01]  /*7510*/  BAR.SYNC.DEFER_BLOCKING 0x0 ;  /* 0x0000000000007b1d */ /* 0x000fe20000010000 */
[C---:B-1----:R-:W-:Y:S08]  /*7520*/  HMMA.16816.F32 R12, R232.reuse, R168, R12 ;  /* 0x000000a8e80c723c */ /* 0x042ff0000000180c */
[C---:B------:R-:W-:Y:S08]  /*7530*/  HMMA.16816.F32 R16, R232.reuse, R170, R16 ;  /* 0x000000aae810723c */ /* 0x040ff00000001810 */
[C---:B----4-:R-:W-:Y:S08]  /*7540*/  HMMA.16816.F32 R20, R232.reuse, R172, R20 ;  /* 0x000000ace814723c */ /* 0x050ff00000001814 */
[----:B------:R-:W-:Y:S01]  /*7550*/  HMMA.16816.F32 R24, R232, R174, R24 ;  /* 0x000000aee818723c */ /* 0x000fe20000001818 */
[----:B------:R-:W-:Y:S07]  /*7560*/  @!UPT UIADD3 URZ, URZ, URZ, URZ ;  /* 0x0000003f3f3ff290 */ /* 0x000fee000fffe03f */
[----:B------:R-:W-:-:S11]  /*7570*/  @!P0 BRA `(.L_x_3011) ;  /* 0x000002b000008947 */ /* 0x000fd60003800000 */
[----:B---3--:R-:W3:Y:S04]  /*7580*/  LDL.64 R172, [R1+0x50] ;  /* 0x0000500001ac7983 */ /* 0x008ee80000100a00 */
[----:B------:R-:W4:Y:S04]  /*7590*/  LDL.64 R170, [R1+0x38] ;  /* 0x0000380001aa7983 */ /* 0x000f280000100a00 */
[----:B--2---:R-:W2:Y:S04]  /*75a0*/  LDL R176, [R1+0x18] ;  /* 0x0000180001b07983 */ /* 0x004ea80000100800 */
[----:B------:R-:W1:Y:S02]  /*75b0*/  S2R R0, SR_TID.X ;  /* 0x0000000000007919 */ /* 0x000e640000002100 */
[----:B-1----:R-:W-:Y:S04]  /*75c0*/  SHF.R.S32.HI R132, RZ, 0x1f, R0 ;  /* 0x0000001fff847819 */ /* 0x002fe80000011400 */
[----:B------:R-:W-:Y:S02]  /*75d0*/  LEA.HI R132, R132, R0, RZ, 0x3 ;  /* 0x0000000084847211 */ /* 0x000fe400078f18ff */
[----:B------:R-:W-:Y:S02]  /*75e0*/  IADD3 R0, R179, -0x1, RZ ;  /* 0xffffffffb3007810 */ /* 0x000fe40007ffe0ff */
[----:B------:R-:W-:Y:S02]  /*75f0*/  SHF.R.S32.HI R132, RZ, 0x3, R132 ;  /* 0x00000003ff847819 */ /* 0x000fe40000011484 */
[----:B------:R-:W-:Y:S02]  /*7600*/  SHF.R.S32.HI R3, RZ, 0x1f, R0 ;  /* 0x0000001fff037819 */ /* 0x000fe40000011400 */
[----:B------:R-:W-:Y:S03]  /*7610*/  IADD3 R132, -R132, 0x30, RZ ;  /* 0x0000003084847810 */ /* 0x000fe60007ffe1ff */
[----:B------:R-:W-:Y:S01]  /*7620*/  IMAD R3, R3, c[0x0][0x1e0], RZ ;  /* 0x0000780003037a24 */ /* 0x000fe200078e02ff */
[C---:B------:R-:W-:Y:S02]  /*7630*/  ISETP.GE.AND P0, PT, R132.reuse, 0x21, PT ;  /* 0x000000218400780c */ /* 0x040fe40003f06270 */
[----:B------:R-:W-:Y:S01]  /*7640*/  ISETP.GE.AND P1, PT, R132, 0x1, PT ;  /* 0x000000018400780c */ /* 0x000fe20003f26270 */
[C---:B------:R-:W-:Y:S02]  /*7650*/  IMAD R3, R0.reuse, c[0x0][0x1e4], R3 ;  /* 0x0000790000037a24 */ /* 0x040fe400078e0203 */
        /* <DEDUP_REMOVED lines=29> */
.L_x_3011:
[----:B---3--:R-:W-:Y:S05]  /*7830*/  BSYNC B0 ;  /* 0x0000000000007941 */ /* 0x008fea0003800000 */
.L_x_3010:
[----:B--2---:R-:W2:Y:S01]  /*7840*/  LDL R3, [R1+0x68] ;  /* 0x0000680001037983 */ /* 0x004ea20000100800 */
        /* <DEDUP_REMOVED lines=36> */
.L_x_3014:
[----:B------:R-:W-:Y:S04]  /*7a90*/  MOV R169, c[0x0][0x32c] ;  /* 0x0000cb0000a97a02 */ /* 0x000fe80000000f00 */
[----:B------:R-:W-:Y:S11]  /*7aa0*/  ISETP.NE.AND P0, PT, R169, 0x1, PT ;  /* 0x00000001a900780c */ /* 0x000ff60003f05270 */
[----:B------:R-:W-:Y:S02]  /*7ab0*/  @!UPT UIADD3 URZ, URZ, URZ, URZ ;  /* 0x0000003f3f3ff290 */ /* 0x000fe4000fffe03f */
[----:B------:R-:W-:Y:S05]  /*7ac0*/  @P0 IMAD.HI.U32 R169, R133, c[0x0][0x330], RZ ;  /* 0x0000cc0085a90a27 */ /* 0x000fea00078e00ff */
[----:B------:R-:W-:Y:S02]  /*7ad0*/  @P0 SHF.R.U32.HI R133, RZ, c[0x0][0x334], R169 ;  /* 0x0000cd00ff850a19 */ /* 0x000fe400000116a9 */
.L_x_3015:
[----:B------:R-:W-:Y:S05]  /*7ae0*/  BSYNC B0 ;  /* 0x0000000000007941 */ /* 0x000fea0003800000 */
.L_x_3013:
[----:B------:R-:W-:Y:S04]  /*7af0*/  IMAD.IADD R169, R0, 0x1, -R178 ;  /* 0x0000000100a97824 */ /* 0x000fe800078e0ab2 */
[----:B------:R-:W-:Y:S05]  /*7b00*/  IMAD R133, R133, c[0x0][0x32c], R169 ;  /* 0x0000cb0085857a24 */ /* 0x000fea00078e02a9 */
[----:B------:R-:W-:Y:S02]  /*7b10*/  IMNMX R3, R3, R133, !PT ;  /* 0x0000008503037217 */ /* 0x000fe40007800200 */
[----:B------:R-:W-:Y:S04]  /*7b20*/  IADD3 R133, R133, c[0x0][0x32c], RZ ;  /* 0x0000cb0085857a10 */ /* 0x000fe80007ffe0ff */
[----:B------:R-:W-:Y:S02]  /*7b30*/  IMNMX R132, R132, R133, PT ;  /* 0x0000008584847217 */ /* 0x000fe40003800200 */
.L_x_3012:
[C---:B------:R-:W-:Y:S01]  /*7b40*/  ISETP.GE.AND P0, PT, R0.reuse, 0x1, PT ;  /* 0x000000010000780c */ /* 0x040fe20003f06270 */
[----:B------:R-:W-:Y:S01]  /*7b50*/  IMAD.MOV.U32 R133, RZ, RZ, c[0x0][0x32c] ;  /* 0x0000cb00ff857624 */ /* 0x000fe200078e00ff */
[C---:B------:R-:W-:Y:S02]  /*7b60*/  ISETP.GE.AND P1, PT, R0.reuse, 0x2, PT ;  /* 0x000000020000780c */ /* 0x040fe40003f26270 */
[----:B-----5:R-:W-:Y:S02]  /*7b70*/  LOP3.LUT R177, R177, 0xffffffef, RZ, 0xc0, !PT ;  /* 0xffffffefb1b17812 */ /* 0x020fe400078ec0ff */
[C---:B------:R-:W-:Y:S02]  /*7b80*/  ISETP.GE.AND P6, PT, R0.reuse, 0x12, PT ;  /* 0x000000120000780c */ /* 0x040fe40003fc6270 */
[C---:B------:R-:W-:Y:S02]  /*7b90*/  ISETP.GE.AND P5, PT, R0.reuse, 0x19, PT ;  /* 0x000000190000780c */ /* 0x040fe40003fa6270 */
[C---:B------:R-:W-:Y:S02]  /*7ba0*/  ISETP.GE.AND P4, PT, R0.reuse, 0x1a, PT ;  /* 0x0000001a0000780c */ /* 0x040fe40003f86270 */
[----:B------:R-:W-:Y:S02]  /*7bb0*/  ISETP.GE.AND P3, PT, R0, 0x21, PT ;  /* 0x000000210000780c */ /* 0x000fe40003f66270 */
[----:B------:R-:W-:Y:S02]  /*7bc0*/  @P0 LOP3.LUT R177, R177, 0x10, RZ, 0xfc, !PT ;  /* 0x00000010b1b10812 */ /* 0x000fe400078efcff */
[----:B------:R-:W-:Y:S02]  /*7bd0*/  ISETP.GT.AND P0, PT, R3, RZ, !P0 ;  /* 0x000000ff0300720c */ /* 0x000fe40004704270 */
        /* <DEDUP_REMOVED lines=9> */
[----:B------:R-:W-:Y:S01]  /*7c70*/  ISETP.GT.AND P0, PT, R3, 0x8, !P1 ;  /* 0x000000080300780c */ /* 0x000fe20004f04270 */
[----:B------:R-:W1:Y:S01]  /*7c80*/  SHFL.IDX PT, R5, R168, 0x1, 0x1c1f ;  /* 0x003c1f00a8057f89 */ /* 0x000e6200000e0000 */
        /* <DEDUP_REMOVED lines=10> */
[----:B------:R-:W-:Y:S01]  /*7d30*/  FSEL R174, R9, -INF , !P0 ;  /* 0xff80000009ae7808 */ /* 0x000fe20004000000 */
[--C-:B-1----:R-:W-:Y:S01]  /*7d40*/  IMAD.IADD R4, R172, 0x1, R5.reuse ;  /* 0x00000001ac047824 */ /* 0x102fe200078e0205 */
[----:B------:R-:W-:Y:S02]  /*7d50*/  ISETP.GT.AND P0, PT, R3, 0x10, !P1 ;  /* 0x000000100300780c */ /* 0x000fe40004f04270 */
        /* <DEDUP_REMOVED lines=8> */
[----:B------:R-:W-:Y:S02]  /*7de0*/  ISETP.GT.AND P0, PT, R3, 0x18, !P5 ;  /* 0x000000180300780c */ /* 0x000fe40006f04270 */
        /* <DEDUP_REMOVED lines=15> */
[----:B------:R-:W-:Y:S11]  /*7ee0*/  ISETP.GE.AND P0, PT, R0, 0x2a, PT ;  /* 0x0000002a0000780c */ /* 0x000ff60003f06270 */
[----:B------:R-:W-:Y:S02]  /*7ef0*/  @!UPT UIADD3 URZ, URZ, URZ, URZ ;  /* 0x0000003f3f3ff290 */ /* 0x000fe4000fffe03f */
[----:B------:R-:W-:Y:S02]  /*7f00*/  @P0 LOP3.LUT R177, R177, 0x20, RZ, 0xfc, !PT ;  /* 0x00000020b1b10812 */ /* 0x000fe400078efcff */
[----:B------:R-:W-:Y:S01]  /*7f10*/  ISETP.GT.AND P0, PT, R3, 0x29, !P0 ;  /* 0x000000290300780c */ /* 0x000fe20004704270 */
[----:B------:R-:W-:Y:S02]  /*7f20*/  IMAD.IADD R3, R171, 0x1, R5 ;  /* 0x00000001ab037824 */ /* 0x000fe400078e0205 */
[----:B------:R1:W-:Y:S01]  /*7f30*/  STL [R1+0x14], R177 ;  /* 0x000014b101007387 */ /* 0x0003e20000100800 */
[----:B------:R-:W-:Y:S04]  /*7f40*/  ISETP.LT.OR P0, PT, R132, 0x2a, P0 ;  /* 0x0000002a8400780c */ /* 0x000fe80000701670 */
[----:B------:R-:W-:Y:S02]  /*7f50*/  FSEL R8, R25, -INF , !P0 ;  /* 0xff80000019087808 */ /* 0x000fe40004000000 */
[----:B------:R-:W-:Y:S11]  /*7f60*/  ISETP.GE.AND P0, PT, R133, 0x1, PT ;  /* 0x000000018500780c */ /* 0x000ff60003f06270 */
[----:B------:R-:W-:Y:S02]  /*7f70*/  @!UPT UIADD3 URZ, URZ, URZ, URZ ;  /* 0x0000003f3f3ff290 */ /* 0x000fe4000fffe03f */
[----:B------:R-:W-:-:S05]  /*7f80*/  @!P0 BRA `(.L_x_3016) ;  /* 0x000001a000008947 */ /* 0x000fca0003800000 */
[----:B------:R-:W2:Y:S01]  /*7f90*/  LDL R20, [R1+0x44] ;  /* 0x0000440001147983 */ /* 0x000ea20000100800 */
[----:B------:R-:W-:Y:S03]  /*7fa0*/  BSSY B0, `(.L_x_3017) ;  /* 0x0000013000007945 */ /* 0x000fe60003800000 */
[----:B------:R-:W2:Y:S02]  /*7fb0*/  LDL R133, [R1+0x40] ;  /* 0x0000400001857983 */ /* 0x000ea40000100800 */
        /* <DEDUP_REMOVED lines=12> */
.L_x_3018:
[----:B------:R-:W-:Y:S04]  /*8080*/  MOV R20, c[0x0][0x32c] ;  /* 0x0000cb0000147a02 */ /* 0x000fe80000000f00 */
[----:B------:R-:W-:Y:S11]  /*8090*/  ISETP.NE.AND P0, PT, R20, 0x1, PT ;  /* 0x000000011400780c */ /* 0x000ff60003f05270 */
[----:B------:R-:W-:Y:S02]  /*80a0*/  @!UPT UIADD3 URZ, URZ, URZ, URZ ;  /* 0x0000003f3f3ff290 */ /* 0x000fe4000fffe03f */
[----:B------:R-:W-:Y:S05]  /*80b0*/  @P0 IMAD.HI.U32 R20, R5, c[0x0][0x330], RZ ;  /* 0x0000cc0005140a27 */ /* 0x000fea00078e00ff */
[----:B------:R-:W-:Y:S02]  /*80c0*/  @P0 SHF.R.U32.HI R5, RZ, c[0x0][0x334], R20 ;  /* 0x0000cd00ff050a19 */ /* 0x000fe40000011614 */
.L_x_3019:
[----:B------:R-:W-:Y:S05]  /*80d0*/  BSYNC B0 ;  /* 0x0000000000007941 */ /* 0x000fea0003800000 */
.L_x_3017:
[----:B------:R-:W-:Y:S04]  /*80e0*/  IMAD.IADD R0, R0, 0x1, -R178 ;  /* 0x0000000100007824 */ /* 0x000fe800078e0ab2 */
[----:B------:R-:W-:Y:S05]  /*80f0*/  IMAD R0, R5, c[0x0][0x32c], R0 ;  /* 0x0000cb0005007a24 */ /* 0x000fea00078e0200 */
[----:B------:R-:W-:Y:S02]  /*8100*/  IMNMX R3, R3, R0, !PT ;  /* 0x0000000003037217 */ /* 0x000fe40007800200 */
[----:B------:R-:W-:Y:S04]  /*8110*/  IADD3 R0, R0, c[0x0][0x32c], RZ ;  /* 0x0000cb0000007a10 */ /* 0x000fe80007ffe0ff */
[----:B------:R-:W-:Y:S02]  /*8120*/  IMNMX R4, R4, R0, PT ;  /* 0x0000000004047217 */ /* 0x000fe40003800200 */
.L_x_3016:
        /* <DEDUP_REMOVED lines=12> */
[----:B------:R-:W2:Y:S02]  /*81f0*/  SHFL.BFLY PT, R5, R0, 0x2, 0x1f ;  /* 0x0c401f0000057f89 */ /* 0x000ea400000e0000 */
[----:B--2---:R-:W-:Y:S06]  /*8200*/  FMNMX.FTZ R0, R0, R5, !PT ;  /* 0x0000000500007209 */ /* 0x004fec0007810000 */
[----:B------:R-:W2:Y:S02]  /*8210*/  SHFL.BFLY PT, R5, R0, 0x1, 0x1f ;  /* 0x0c201f0000057f89 */ /* 0x000ea400000e0000 */
[----:B--2---:R-:W-:Y:S04]  /*8220*/  FMNMX.FTZ R133, R0, R5, !PT ;  /* 0x0000000500857209 */ /* 0x004fe80007810000 */
        /* <DEDUP_REMOVED lines=8> */
[----:B------:R-:W-:Y:S01]  /*82b0*/  MOV R170, R179 ;  /* 0x000000b300aa7202 */ /* 0x000fe20000000f00 */
[--C-:B------:R-:W-:Y:S01]  /*82c0*/  FFMA.FTZ R179, R16, c[0x0][0x2d0], -R2.reuse ;  /* 0x0000b40010b37a23 */ /* 0x100fe20000010802 */
[----:B------:R-:W-:Y:S01]  /*82d0*/  ISETP.GT.AND P0, PT, R3, RZ, !P0 ;  /* 0x000000ff0300720c */ /* 0x000fe20004704270 */
[----:B------:R-:W2:Y:S01]  /*82e0*/  LDL.LU R16, [R1+0x28] ;  /* 0x0000280001107983 */ /* 0x000ea20000300800 */
[--C-:B------:R-:W-:Y:S02]  /*82f0*/  FFMA.FTZ R5, R169, c[0x0][0x2d0], -R2.reuse ;  /* 0x0000b400a9057a23 */ /* 0x100fe40000010802 */
[----:B------:R-:W-:Y:S01]  /*8300*/  ISETP.LT.OR P0, PT, R4, 0x1, P0 ;  /* 0x000000010400780c */ /* 0x000fe20000701670 */
[--C-:B------:R-:W-:Y:S02]  /*8310*/  FFMA.FTZ R25, R173, c[0x0][0x2d0], -R2.reuse ;  /* 0x0000b400ad197a23 */ /* 0x100fe40000010802 */
[--C-:B------:R-:W-:Y:S01]  /*8320*/  FFMA.FTZ R24, R174, c[0x0][0x2d0], -R2.reuse ;  /* 0x0000b400ae187a23 */ /* 0x100fe20000010802 */
[----:B------:R-:W-:Y:S01]  /*8330*/  FSEL R6, R6, -INF , !P0 ;  /* 0xff80000006067808 */ /* 0x000fe20004000000 */
[--C-:B------:R-:W-:Y:S01]  /*8340*/  FFMA.FTZ R21, R175, c[0x0][0x2d0], -R2.reuse ;  /* 0x0000b400af157a23 */ /* 0x100fe20000010802 */
[----:B------:R-:W-:Y:S01]  /*8350*/  LOP3.LUT P0, RZ, R177, 0x8, RZ, 0xc0, !PT ;  /* 0x00000008b1ff7812 */ /* 0x000fe2000780c0ff */
[--C-:B------:R-:W-:Y:S01]  /*8360*/  FFMA.FTZ R20, R176, c[0x0][0x2d0], -R2.reuse ;  /* 0x0000b400b0147a23 */ /* 0x100fe20000010802 */
[----:B------:R-:W-:Y:S01]  /*8370*/  MUFU.EX2 R5, R5 ;  /* 0x0000000500057308 */ /* 0x000fe20000000800 */
[--C-:B------:R-:W-:Y:S01]  /*8380*/  FFMA.FTZ R171, R13, c[0x0][0x2d0], -R2.reuse ;  /* 0x0000b4000dab7a23 */ /* 0x100fe20000010802 */
[----:B------:R-:W-:Y:S01]  /*8390*/  ISETP.GT.AND P0, PT, R3, 0x1, !P0 ;  /* 0x000000010300780c */ /* 0x000fe20004704270 */
[--C-:B------:R-:W-:Y:S02]  /*83a0*/  FFMA.FTZ R17, R17, c[0x0][0x2d0], -R2.reuse ;  /* 0x0000b40011117a23 */ /* 0x100fe40000010802 */
[--C-:B------:R-:W-:Y:S01]  /*83b0*/  FFMA.FTZ R12, R12, c[0x0][0x2d0], -R2.reuse ;  /* 0x0000b4000c0c7a23 */ /* 0x100fe20000010802 */
[----:B------:R-:W-:Y:S01]  /*83c0*/  ISETP.LT.OR P0, PT, R4, 0x2, P0 ;  /* 0x000000020400780c */ /* 0x000fe20000701670 */
[--C-:B------:R-:W-:Y:S02]  /*83d0*/  FFMA.FTZ R9, R9, c[0x0][0x2d0], -R2.reuse ;  /* 0x0000b40009097a23 */ /* 0x100fe40000010802 */
[----:B------:R-:W-:Y:S01]  /*83e0*/  FFMA.FTZ R8, R8, c[0x0][0x2d0], -R2 ;  /* 0x0000b40008087a23 */ /* 0x000fe20000010802 */
[----:B------:R-:W-:Y:S01]  /*83f0*/  FSEL R7, R7, -INF , !P0 ;  /* 0xff80000007077808 */ /* 0x000fe20004000000 */
[----:B------:R-:W3:Y:S01]  /*8400*/  MUFU.EX2 R2, R0 ;  /* 0x0000000000027308 */ /* 0x000ee20000000800 */
[----:B------:R-:W-:Y:S04]  /*8410*/  LOP3.LUT P0, RZ, R177, 0x4, RZ, 0xc0, !PT ;  /* 0x00000004b1ff7812 */ /* 0x000fe8000780c0ff */
[----:B------:R-:W-:Y:S04]  /*8420*/  ISETP.GT.AND P0, PT, R3, 0x8, !P0 ;  /* 0x000000080300780c */ /* 0x000fe80004704270 */
[----:B------:R-:W-:Y:S04]  /*8430*/  ISETP.LT.OR P0, PT, R4, 0x9, P0 ;  /* 0x000000090400780c */ /* 0x000fe80000701670 */
[----:B------:R-:W-:Y:S02]  /*8440*/  FSEL R10, R10, -INF , !P0 ;  /* 0xff8000000a0a7808 */ /* 0x000fe40004000000 */
[----:B------:R-:W-:Y:S04]  /*8450*/  LOP3.LUT P0, RZ, R177, 0x2, RZ, 0xc0, !PT ;  /* 0x00000002b1ff7812 */ /* 0x000fe8000780c0ff */
[----:B------:R-:W-:Y:S04]  /*8460*/  ISETP.GT.AND P0, PT, R3, 0x9, !P0 ;  /* 0x000000090300780c */ /* 0x000fe80004704270 */
[----:B------:R-:W-:Y:S01]  /*8470*/  ISETP.LT.OR P0, PT, R4, 0xa, P0 ;  /* 0x0000000a0400780c */ /* 0x000fe20000701670 */
[C---:B---3--:R-:W-:Y:S02]  /*8480*/  FMUL.FTZ R13, R2.reuse, R149 ;  /* 0x00000095020d7220 */ /* 0x048fe40000410000 */
[C---:B------:R-:W-:Y:S01]  /*8490*/  FMUL.FTZ R28, R2.reuse, R28 ;  /* 0x0000001c021c7220 */ /* 0x040fe20000410000 */
[----:B------:R-:W-:Y:S01]  /*84a0*/  FSEL R169, R11, -INF , !P0 ;  /* 0xff8000000ba97808 */ /* 0x000fe20004000000 */
[C---:B------:R-:W-:Y:S01]  /*84b0*/  FMUL.FTZ R29, R2.reuse, R29 ;  /* 0x0000001d021d7220 */ /* 0x040fe20000410000 */
[----:B------:R-:W-:Y:S01]  /*84c0*/  LOP3.LUT P0, RZ, R177, 0x1, RZ, 0xc0, !PT ;  /* 0x00000001b1ff7812 */ /* 0x000fe2000780c0ff */
[C---:B------:R-:W-:Y:S01]  /*84d0*/  FMUL.FTZ R32, R2.reuse, R32 ;  /* 0x0000002002207220 */ /* 0x040fe20000410000 */
[----:B------:R-:W-:Y:S01]  /*84e0*/  MOV R11, R12 ;  /* 0x0000000c000b7202 */ /* 0x000fe20000000f00 */
[C---:B------:R-:W-:Y:S01]  /*84f0*/  FMUL.FTZ R12, R2.reuse, R148 ;  /* 0x00000094020c7220 */ /* 0x040fe20000410000 */
[C---:B------:R-:W-:Y:S01]  /*8500*/  ISETP.GT.AND P0, PT, R3.reuse, 0x10, !P0 ;  /* 0x000000100300780c */ /* 0x040fe20004704270 */
[C---:B------:R-:W-:Y:S01]  /*8510*/  FMUL.FTZ R33, R2.reuse, R33 ;  /* 0x0000002102217220 */ /* 0x040fe20000410000 */
[----:B------:R-:W-:Y:S01]  /*8520*/  MOV R149, R11 ;  /* 0x0000000b00957202 */ /* 0x000fe20000000f00 */
[----:B------:R-:W-:Y:S01]  /*8530*/  FMUL.FTZ R36, R2, R36 ;  /* 0x0000002402247220 */ /* 0x000fe20000410000 */
[----:B------:R-:W-:Y:S01]  /*8540*/  ISETP.LT.OR P0, PT, R4, 0x11, P0 ;  /* 0x000000110400780c */ /* 0x000fe20000701670 */
[C---:B------:R-:W-:Y:S01]  /*8550*/  FMUL.FTZ R37, R2.reuse, R37 ;  /* 0x0000002502257220 */ /* 0x040fe20000410000 */
[----:B------:R-:W-:Y:S01]  /*8560*/  MOV R148, R171 ;  /* 0x000000ab00947202 */ /* 0x000fe20000000f00 */
[----:B------:R-:W-:Y:S01]  /*8570*/  FMUL.FTZ R40, R2, R40 ;  /* 0x0000002802287220 */ /* 0x000fe20000410000 */
[----:B------:R-:W-:Y:S01]  /*8580*/  FSEL R172, R14, -INF , !P0 ;  /* 0xff8000000eac7808 */ /* 0x000fe20004000000 */
[C---:B------:R-:W-:Y:S01]  /*8590*/  FMUL.FTZ R41, R2.reuse, R41 ;  /* 0x0000002902297220 */ /* 0x040fe20000410000 */
[----:B------:R-:W-:Y:S01]  /*85a0*/  ISETP.GT.AND P0, PT, R3, 0x11, !P6 ;  /* 0x000000110300780c */ /* 0x000fe20007704270 */
[C---:B------:R-:W-:Y:S01]  /*85b0*/  FMUL.FTZ R44, R2.reuse, R44 ;  /* 0x0000002c022c7220 */ /* 0x040fe20000410000 */
[----:B------:R-:W-:Y:S01]  /*85c0*/  LOP3.LUT P6, RZ, R177, 0x20, RZ, 0xc0, !PT ;  /* 0x00000020b1ff7812 */ /* 0x000fe200078cc0ff */
[----:B------:R-:W-:Y:S01]  /*85d0*/  FMUL.FTZ R45, R2, R45 ;  /* 0x0000002d022d7220 */ /* 0x000fe20000410000 */
[----:B------:R-:W-:Y:S01]  /*85e0*/  ISETP.LT.OR P0, PT, R4, 0x12, P0 ;  /* 0x000000120400780c */ /* 0x000fe20000701670 */
[C---:B------:R-:W-:Y:S01]  /*85f0*/  FMUL.FTZ R48, R2.reuse, R48 ;  /* 0x0000003002307220 */ /* 0x040fe20000410000 */
[----:B------:R-:W-:Y:S01]  /*8600*/  MOV R14, R9 ;  /* 0x00000009000e7202 */ /* 0x000fe20000000f00 */
[C---:B------:R-:W-:Y:S01]  /*8610*/  FMUL.FTZ R9, R2.reuse, R153 ;  /* 0x0000009902097220 */ /* 0x040fe20000410000 */
[----:B------:R-:W-:Y:S01]  /*8620*/  FSEL R173, R15, -INF , !P0 ;  /* 0xff8000000fad7808 */ /* 0x000fe20004000000 */
[C---:B------:R-:W-:Y:S01]  /*8630*/  FMUL.FTZ R49, R2.reuse, R49 ;  /* 0x0000003102317220 */ /* 0x040fe20000410000 */
[C---:B------:R-:W-:Y:S01]  /*8640*/  ISETP.GT.AND P0, PT, R3.reuse, 0x18, !P5 ;  /* 0x000000180300780c */ /* 0x040fe20006f04270 */
[C---:B------:R-:W-:Y:S01]  /*8650*/  FMUL.FTZ R52, R2.reuse, R52 ;  /* 0x0000003402347220 */ /* 0x040fe20000410000 */
[----:B------:R-:W-:Y:S01]  /*8660*/  MOV R15, R8 ;  /* 0x00000008000f7202 */ /* 0x000fe20000000f00 */
[----:B------:R-:W-:Y:S01]  /*8670*/  FMUL.FTZ R53, R2, R53 ;  /* 0x0000003502357220 */ /* 0x000fe20000410000 */
[----:B------:R-:W-:Y:S01]  /*8680*/  ISETP.LT.OR P0, PT, R4, 0x19, P0 ;  /* 0x000000190400780c */ /* 0x000fe20000701670 */
[----:B------:R3:W-:Y:S01]  /*8690*/  MUFU.EX2 R8, R21 ;  /* 0x0000001500087308 */ /* 0x0007e20000000800 */
[----:B------:R-:W-:Y:S02]  /*86a0*/  FMUL.FTZ R56, R2, R56 ;  /* 0x0000003802387220 */ /* 0x000fe40000410000 */
[----:B------:R-:W-:Y:S01]  /*86b0*/  FSEL R174, R18, -INF , !P0 ;  /* 0xff80000012ae7808 */ /* 0x000fe20004000000 */
[C---:B------:R-:W-:Y:S01]  /*86c0*/  FMUL.FTZ R57, R2.reuse, R57 ;  /* 0x0000003902397220 */ /* 0x040fe20000410000 */
[----:B------:R-:W-:Y:S01]  /*86d0*/  ISETP.GT.AND P0, PT, R3, 0x19, !P4 ;  /* 0x000000190300780c */ /* 0x000fe20006704270 */
[C---:B------:R-:W-:Y:S01]  /*86e0*/  FMUL.FTZ R60, R2.reuse, R60 ;  /* 0x0000003c023c7220 */ /* 0x040fe20000410000 */
[----:B------:R-:W-:Y:S01]  /*86f0*/  MOV R18, R170 ;  /* 0x000000aa00127202 */ /* 0x000fe20000000f00 */
        /* <DEDUP_REMOVED lines=12> */
[C---:B------:R-:W-:Y:S02]  /*87c0*/  FMUL.FTZ R72, R2.reuse, R72 ;  /* 0x0000004802487220 */ /* 0x040fe40000410000 */
[----:B------:R-:W-:Y:S01]  /*87d0*/  FMUL.FTZ R73, R2, R73 ;  /* 0x0000004902497220 */ /* 0x000fe20000410000 */
[----:B------:R-:W-:Y:S01]  /*87e0*/  FSEL R176, R22, -INF , !P0 ;  /* 0xff80000016b07808 */ /* 0x000fe20004000000 */
[C---:B---3--:R-:W-:Y:S01]  /*87f0*/  FMUL.FTZ R21, R2.reuse, R141 ;  /* 0x0000008d02157220 */ /* 0x048fe20000410000 */
        /* <DEDUP_REMOVED lines=8> */
[----:B-1----:R-:W-:Y:S01]  /*8880*/  FSEL R177, R23, -INF , !P0 ;  /* 0xff80000017b17808 */ /* 0x002fe20004000000 */
        /* <DEDUP_REMOVED lines=13> */
[----:B------:R-:W1:Y:S01]  /*8960*/  MUFU.EX2 R3, R20 ;  /* 0x0000001400037308 */ /* 0x000e620000000800 */
[----:B------:R-:W-:Y:S01]  /*8970*/  MOV R26, R25 ;  /* 0x00000019001a7202 */ /* 0x000fe20000000f00 */
[----:B------:R-:W-:Y:S01]  /*8980*/  FMUL.FTZ R25, R2, R137 ;  /* 0x0000008902197220 */ /* 0x000fe20000410000 */
[----:B------:R-:W-:Y:S01]  /*8990*/  ISETP.LT.OR P0, PT, R4, 0x2a, P0 ;  /* 0x0000002a0400780c */ /* 0x000fe20000701670 */
[C---:B------:R-:W-:Y:S02]  /*89a0*/  FMUL.FTZ R97, R2.reuse, R97 ;  /* 0x0000006102617220 */ /* 0x040fe40000410000 */
[C---:B------:R-:W-:Y:S01]  /*89b0*/  FMUL.FTZ R100, R2.reuse, R100 ;  /* 0x0000006402647220 */ /* 0x040fe20000410000 */
[----:B------:R-:W-:Y:S01]  /*89c0*/  FSEL R132, R27, -INF , !P0 ;  /* 0xff8000001b847808 */ /* 0x000fe20004000000 */
        /* <DEDUP_REMOVED lines=8> */
[C---:B------:R-:W-:Y:S01]  /*8a50*/  FMUL.FTZ R116, R2.reuse, R116 ;  /* 0x0000007402747220 */ /* 0x040fe20000410000 */
[C---:B-1----:R-:W-:Y:S01]  /*8a60*/  F2FP.PACK_AB R168, R3.reuse, R5 ;  /* 0x0000000503a8723e */ /* 0x042fe200000000ff */
        /* <DEDUP_REMOVED lines=9> */
[----:B------:R1:W2:Y:S01]  /*8b00*/  MUFU.EX2 R5, R24 ;  /* 0x0000001800057308 */ /* 0x0002a20000000800 */
[----:B------:R-:W-:Y:S02]  /*8b10*/  FMUL.FTZ R16, R2, R144 ;  /* 0x0000009002107220 */ /* 0x000fe40000410000 */
[----:B------:R-:W-:Y:S01]  /*8b20*/  FADD.FTZ R4, R3, R0 ;  /* 0x0000000003047221 */ /* 0x000fe20000010000 */
[----:B------:R-:W-:Y:S03]  /*8b30*/  FMNMX.FTZ R0, R6, R134, !PT ;  /* 0x0000008606007209 */ /* 0x000fe60007810000 */
[----:B------:R-:W-:Y:S01]  /*8b40*/  FADD.FTZ R4, R8, R4 ;  /* 0x0000000408047221 */ /* 0x000fe20000010000 */
[----:B------:R-:W-:Y:S04]  /*8b50*/  FMNMX.FTZ R0, R7, R0, !PT ;  /* 0x0000000007007209 */ /* 0x000fe80007810000 */
[----:B------:R-:W-:Y:S04]  /*8b60*/  FMNMX.FTZ R0, R10, R0, !PT ;  /* 0x000000000a007209 */ /* 0x000fe80007810000 */
[----:B------:R-:W-:Y:S04]  /*8b70*/  FMNMX.FTZ R0, R169, R0, !PT ;  /* 0x00000000a9007209 */ /* 0x000fe80007810000 */
[----:B------:R-:W-:Y:S01]  /*8b80*/  FMNMX.FTZ R0, R172, R0, !PT ;  /* 0x00000000ac007209 */ /* 0x000fe20007810000 */
[C---:B-1----:R-:W-:Y:S03]  /*8b90*/  FMUL.FTZ R24, R2.reuse, R136 ;  /* 0x0000008802187220 */ /* 0x042fe60000410000 */
[----:B------:R-:W-:Y:S01]  /*8ba0*/  FMNMX.FTZ R0, R173, R0, !PT ;  /* 0x00000000ad007209 */ /* 0x000fe20007810000 */
[----:B------:R-:W3:Y:S01]  /*8bb0*/  LDL.LU R136, [R1+0x2c] ;  /* 0x00002c0001887983 */ /* 0x000ee20000300800 */
[C---:B--2---:R-:W-:Y:S01]  /*8bc0*/  FADD.FTZ R179, R5.reuse, R4 ;  /* 0x0000000405b37221 */ /* 0x044fe20000010000 */
[----:B------:R-:W-:Y:S01]  /*8bd0*/  F2FP.PACK_AB R170, R5, R8 ;  /* 0x0000000805aa723e */ /* 0x000fe200000000ff */
[----:B------:R-:W-:Y:S01]  /*8be0*/  FMUL.FTZ R5, R2, R157 ;  /* 0x0000009d02057220 */ /* 0x000fe20000410000 */
[----:B------:R-:W-:Y:S01]  /*8bf0*/  FMNMX.FTZ R0, R174, R0, !PT ;  /* 0x00000000ae007209 */ /* 0x000fe20007810000 */
[----:B------:R-:W-:Y:S01]  /*8c00*/  FMUL.FTZ R8, R2, R152 ;  /* 0x0000009802087220 */ /* 0x000fe20000410000 */
[----:B------:R-:W-:Y:S02]  /*8c10*/  MOV R157, R19 ;  /* 0x00000013009d7202 */ /* 0x000fe40000000f00 */
[----:B------:R-:W-:Y:S04]  /*8c20*/  FMNMX.FTZ R0, R175, R0, !PT ;  /* 0x00000000af007209 */ /* 0x000fe80007810000 */
[----:B------:R-:W-:Y:S01]  /*8c30*/  FMNMX.FTZ R0, R176, R0, !PT ;  /* 0x00000000b0007209 */ /* 0x000fe20007810000 */
[----:B------:R-:W-:Y:S03]  /*8c40*/  MUFU.EX2 R157, R157 ;  /* 0x0000009d009d7308 */ /* 0x000fe60000000800 */
        /* <DEDUP_REMOVED lines=18> */
[----:B------:R-:W-:Y:S09]  /*8d70*/  FFMA.FTZ R7, R7, c[0x0][0x2d0], -R134 ;  /* 0x0000b40007077a23 */ /* 0x000ff20000010886 */
[----:B------:R-:W1:Y:S10]  /*8d80*/  MUFU.EX2 R0, R0 ;  /* 0x0000000000007308 */ /* 0x000e740000000800 */
[----:B------:R2:W3:Y:S10]  /*8d90*/  MUFU.EX2 R140, R6 ;  /* 0x00000006008c7308 */ /* 0x0004f40000000800 */
[----:B------:R4:W3:Y:S01]  /*8da0*/  MUFU.EX2 R152, R7 ;  /* 0x0000000700987308 */ /* 0x0008e20000000800 */
[C---:B-1----:R-:W-:Y:S02]  /*8db0*/  FMUL.FTZ R10, R0.reuse, R154 ;  /* 0x0000009a000a7220 */ /* 0x042fe40000410000 */
[----:B------:R-:W5:Y:S01]  /*8dc0*/  LDL R154, [R1+0x4] ;  /* 0x00000400019a7983 */ /* 0x000f620000100800 */
[C---:B------:R-:W-:Y:S02]  /*8dd0*/  FMUL.FTZ R27, R0.reuse, R139 ;  /* 0x0000008b001b7220 */ /* 0x040fe40000410000 */
[C---:B------:R-:W-:Y:S02]  /*8de0*/  FMUL.FTZ R22, R0.reuse, R142 ;  /* 0x0000008e00167220 */ /* 0x040fe40000410000 */
[C---:B------:R-:W-:Y:S02]  /*8df0*/  FMUL.FTZ R23, R0.reuse, R143 ;  /* 0x0000008f00177220 */ /* 0x040fe40000410000 */
[C---:B------:R-:W-:Y:S01]  /*8e00*/  FMUL.FTZ R11, R0.reuse, R155 ;  /* 0x0000009b000b7220 */ /* 0x040fe20000410000 */
[----:B------:R-:W-:Y:S01]  /*8e10*/  MOV R155, R148 ;  /* 0x00000094009b7202 */ /* 0x000fe20000000f00 */
[C---:B--2---:R-:W-:Y:S01]  /*8e20*/  FMUL.FTZ R6, R0.reuse, R158 ;  /* 0x0000009e00067220 */ /* 0x044fe20000410000 */
[----:B------:R-:W-:Y:S01]  /*8e30*/  MOV R158, R15 ;  /* 0x0000000f009e7202 */ /* 0x000fe20000000f00 */
[C---:B------:R-:W-:Y:S02]  /*8e40*/  FMUL.FTZ R14, R0.reuse, R150 ;  /* 0x00000096000e7220 */ /* 0x040fe40000410000 */
        /* <DEDUP_REMOVED lines=61> */
[----:B---3--:R-:W-:Y:S02]  /*9220*/  FFMA.FTZ R144, R0, R136, R140 ;  /* 0x0000008800907223 */ /* 0x008fe4000001008c */
        /* <DEDUP_REMOVED lines=26> */
[----:B------:R1:W-:Y:S01]  /*93d0*/  MUFU.EX2 R148, R0 ;  /* 0x0000000000947308 */ /* 0x0003e20000000800 */
[C---:B--2---:R-:W-:Y:S08]  /*93e0*/  HMMA.16816.F32 R36, R168.reuse, R136, R36 ;  /* 0x00000088a824723c */ /* 0x044ff00000001824 */
[C---:B------:R-:W-:Y:S01]  /*93f0*/  HMMA.16816.F32 R40, R168.reuse, R138, R40 ;  /* 0x0000008aa828723c */ /* 0x040fe20000001828 */
[----:B------:R-:W2:Y:S03]  /*9400*/  LDSM.16.MT88.4 R136, [R240+0x1800] ;  /* 0x00180000f088783b */ /* 0x000ea60000004200 */
[----:B-1----:R-:W-:Y:S02]  /*9410*/  FFMA.FTZ R0, R175, c[0x0][0x2d0], -R134 ;  /* 0x0000b400af007a23 */ /* 0x002fe40000010886 */
[----:B------:R-:W-:Y:S10]  /*9420*/  MUFU.EX2 R175, R155 ;  /* 0x0000009b00af7308 */ /* 0x000ff40000000800 */
        /* <DEDUP_REMOVED lines=180> */
.L_x_3007:
        /* <DEDUP_REMOVED lines=24> */
.L_x_3023:
[----:B------:R-:W-:-:S04]  /*a0f0*/  MOV R3, c[0x0][0x32c] ;  /* 0x0000cb0000037a02 */ /* 0x000fc80000000f00 */
[----:B------:R-:W-:-:S13]  /*a100*/  ISETP.NE.AND P0, PT, R3, 0x1, PT ;  /* 0x000000010300780c */ /* 0x000fda0003f05270 */
[----:B------:R-:W-:-:S05]  /*a110*/  @P0 IMAD.HI.U32 R3, R0, c[0x0][0x330], RZ ;  /* 0x0000cc0000030a27 */ /* 0x000fca00078e00ff */
[----:B------:R-:W-:Y:S02]  /*a120*/  @P0 SHF.R.U32.HI R0, RZ, c[0x0][0x334], R3 ;  /* 0x0000cd00ff000a19 */ /* 0x000fe40000011603 */
.L_x_3024:
[----:B------:R-:W-:Y:S05]  /*a130*/  BSYNC B0 ;  /* 0x0000000000007941 */ /* 0x000fea0003800000 */
.L_x_3022:
[----:B------:R-:W-:-:S05]  /*a140*/  IMAD R0, R0, c[0x0][0x32c], RZ ;  /* 0x0000cb0000007a24 */ /* 0x000fca00078e02ff */
[----:B------:R-:W-:Y:S02]  /*a150*/  IMNMX R2, R2, R0, !PT ;  /* 0x0000000002027217 */ /* 0x000fe40007800200 */
.L_x_3021:
        /* <DEDUP_REMOVED lines=11> */
.L_x_3030:
        /* <DEDUP_REMOVED lines=22> */
[----:B------:R-:W-:Y:S02]  /*a370*/  LOP3.LUT P3, RZ, R2, 0x200, RZ, 0xc0, !PT ;  /* 0x0000020002ff7812 */ /* 0x000fe4000786c0ff */
[----:B------:R-:W-:Y:S01]  /*a380*/  SHF.R.S32.HI R2, RZ, 0x1f, R7 ;  /* 0x0000001fff027819 */ /* 0x000fe20000011407 */
[----:B------:R-:W4:Y:S04]  /*a390*/  LDL.64 R14, [R1+0x48] ;  /* 0x00004800010e7983 */ /* 0x000f280000100a00 */
[----:B------:R-:W5:Y:S01]  /*a3a0*/  LDL R12, [R1+0x18] ;  /* 0x00001800010c7983 */ /* 0x000f620000100800 */
[----:B-1----:R-:W-:Y:S02]  /*a3b0*/  IMAD R4, R2, c[0x0][0x208], RZ ;  /* 0x0000820002047a24 */ /* 0x002fe400078e02ff */
[C---:B------:R-:W-:Y:S01]  /*a3c0*/  IMAD.WIDE.U32 R2, R7.reuse, c[0x0][0x208], RZ ;  /* 0x0000820007027a25 */ /* 0x040fe200078e00ff */
[----:B------:R-:W1:Y:S03]  /*a3d0*/  S2R R5, SR_TID.X ;  /* 0x0000000000057919 */ /* 0x000e660000002100 */
        /* <DEDUP_REMOVED lines=29> */
.L_x_3027:
[----:B------:R-:W-:Y:S05]  /*a5b0*/  BSYNC B0 ;  /* 0x0000000000007941 */ /* 0x000fea0003800000 */
.L_x_3026:
[----:B-1----:R-:W-:Y:S01]  /*a5c0*/  IMAD.MOV.U32 R2, RZ, RZ, R7 ;  /* 0x000000ffff027224 */ /* 0x002fe200078e0007 */
[----:B------:R-:W0:Y:S01]  /*a5d0*/  LDGDEPBAR ;  /* 0x00000000000079af */ /* 0x000e220000000000 */
[C---:B---3--:R-:W-:Y:S01]  /*a5e0*/  HMMA.16816.F32 R4, R160.reuse, R8, RZ ;  /* 0x00000008a004723c */ /* 0x048fe200000018ff */
        /* <DEDUP_REMOVED lines=138> */
[C---:B--2---:R-:W-:Y:S07]  /*ae90*/  HMMA.16816.F32 R20, R232.reuse, R172, R20 ;  /* 0x000000ace814723c */ /* 0x044fee0000001814 */
[----:B------:R-:W-:Y:S01]  /*aea0*/  MOV R173, R2 ;  /* 0x0000000200ad7202 */ /* 0x000fe20000000f00 */
[----:B------:R-:W-:Y:S03]  /*aeb0*/  HMMA.16816.F32 R24, R232, R174, R24 ;  /* 0x000000aee818723c */ /* 0x000fe60000001818 */
[----:B------:R-:W-:Y:S11]  /*aec0*/  ISETP.GT.AND P0, PT, R173, R134, PT ;  /* 0x00000086ad00720c */ /* 0x000ff60003f04270 */
[----:B------:R-:W-:Y:S02]  /*aed0*/  @!UPT UIADD3 URZ, URZ, URZ, URZ ;  /* 0x0000003f3f3ff290 */ /* 0x000fe4000fffe03f */
[----:B------:R-:W-:-:S05]  /*aee0*/  @!P0 BRA `(.L_x_3029) ;  /* 0x000002c000008947 */ /* 0x000fca0003800000 */
[----:B------:R-:W2:Y:S04]  /*aef0*/  LDL.64 R170, [R1+0x50] ;  /* 0x0000500001aa7983 */ /* 0x000ea80000100a00 */
[----:B------:R-:W3:Y:S04]  /*af00*/  LDL.64 R178, [R1+0x38] ;  /* 0x0000380001b27983 */ /* 0x000ee80000100a00 */
[----:B------:R-:W4:Y:S04]  /*af10*/  LDL R176, [R1+0x14] ;  /* 0x0000140001b07983 */ /* 0x000f280000100800 */
[----:B------:R-:W5:Y:S04]  /*af20*/  LDL R177, [R1+0x18] ;  /* 0x0000180001b17983 */ /* 0x000f680000100800 */
        /* <DEDUP_REMOVED lines=14> */
[----:B------:R-:W-:Y:S02]  /*b010*/  IMAD R134, R134, 0x30, RZ ;  /* 0x0000003086867824 */ /* 0x000fe400078e02ff */
[----:B------:R-:W-:Y:S02]  /*b020*/  @P0 IMAD.MOV.U32 R168, RZ, RZ, c[0x0][0x1e0] ;  /* 0x00007800ffa80624 */ /* 0x000fe400078e00ff */
[----:B------:R-:W-:Y:S02]  /*b030*/  IMAD.IADD R3, R3, 0x1, R134 ;  /* 0x0000000103037824 */ /* 0x000fe400078e0286 */
[----:B------:R-:W-:Y:S01]  /*b040*/  @P0 IMAD.MOV.U32 R169, RZ, RZ, c[0x0][0x1e4] ;  /* 0x00007900ffa90624 */ /* 0x000fe200078e00ff */
[-C--:B--2---:R-:W-:Y:S02]  /*b050*/  @P1 IADD3 R134, P3, R170, R2.reuse, RZ ;  /* 0x00000002aa861210 */ /* 0x084fe40007f7e0ff */
[C---:B------:R-:W-:Y:S04]  /*b060*/  @P0 LEA R2, P2, R168.reuse, R2, 0x5 ;  /* 0x00000002a8020211 */ /* 0x040fe800078428ff */
[----:B------:R-:W-:Y:S01]  /*b070*/  @P0 LEA.HI.X R168, R168, R3, R169, 0x5, P2 ;  /* 0x00000003a8a80211 */ /* 0x000fe200010f2ca9 */
[--C-:B---3--:R-:W-:Y:S01]  /*b080*/  @P1 IMAD.X R169, R3, 0x1, R179.reuse, P3 ;  /* 0x0000000103a91824 */ /* 0x108fe200018e06b3 */
        /* <DEDUP_REMOVED lines=18> */
.L_x_3029:
[----:B------:R-:W-:Y:S05]  /*b1b0*/  BSYNC B0 ;  /* 0x0000000000007941 */ /* 0x000fea0003800000 */
.L_x_3028:
[----:B------:R-:W2:Y:S01]  /*b1c0*/  LDL.LU R171, [R1+0x28] ;  /* 0x0000280001ab7983 */ /* 0x000ea20000300800 */
[----:B-1----:R-:W-:Y:S03]  /*b1d0*/  FMNMX.FTZ R2, R4, R133, !PT ;  /* 0x0000008504027209 */ /* 0x002fe60007810000 */
        /* <DEDUP_REMOVED lines=27> */
[--C-:B------:R-:W-:Y:S01]  /*b390*/  FFMA.FTZ R21, R25, c[0x0][0x2d0], -R2.reuse ;  /* 0x0000b40019157a23 */ /* 0x100fe20000010802 */
[----:B------:R-:W-:Y:S01]  /*b3a0*/  MOV R25, R168 ;  /* 0x000000a800197202 */ /* 0x000fe20000000f00 */
[--C-:B------:R-:W-:Y:S01]  /*b3b0*/  FFMA.FTZ R169, R24, c[0x0][0x2d0], -R2.reuse ;  /* 0x0000b40018a97a23 */ /* 0x100fe20000010802 */
[----:B------:R-:W-:Y:S01]  /*b3c0*/  MOV R24, R170 ;  /* 0x000000aa00187202 */ /* 0x000fe20000000f00 */
[--C-:B------:R-:W-:Y:S02]  /*b3d0*/  FFMA.FTZ R5, R5, c[0x0][0x2d0], -R2.reuse ;  /* 0x0000b40005057a23 */ /* 0x100fe40000010802 */
[--C-:B------:R-:W-:Y:S02]  /*b3e0*/  FFMA.FTZ R4, R8, c[0x0][0x2d0], -R2.reuse ;  /* 0x0000b40008047a23 */ /* 0x100fe40000010802 */
[----:B------:R-:W-:Y:S01]  /*b3f0*/  MUFU.EX2 R8, R134 ;  /* 0x0000008600087308 */ /* 0x000fe20000000800 */
[----:B-1----:R-:W-:Y:S02]  /*b400*/  FFMA.FTZ R0, R9, c[0x0][0x2d0], -R2 ;  /* 0x0000b40009007a23 */ /* 0x002fe40000010802 */
[----:B------:R-:W4:Y:S01]  /*b410*/  LDL.LU R9, [R1+0x2c] ;  /* 0x00002c0001097983 */ /* 0x000f220000300800 */
[C---:B---3--:R-:W-:Y:S02]  /*b420*/  FMUL.FTZ R13, R3.reuse, R149 ;  /* 0x00000095030d7220 */ /* 0x048fe40000410000 */
[C---:B------:R-:W-:Y:S04]  /*b430*/  FMUL.FTZ R28, R3.reuse, R28 ;  /* 0x0000001c031c7220 */ /* 0x040fe80000410000 */
        /* <DEDUP_REMOVED lines=25> */
[C---:B------:R-:W-:Y:S01]  /*b5d0*/  FMUL.FTZ R72, R3.reuse, R72 ;  /* 0x0000004803487220 */ /* 0x040fe20000410000 */
[----:B---3--:R-:W-:Y:S01]  /*b5e0*/  F2FP.PACK_AB R170, R2, R4 ;  /* 0x0000000402aa723e */ /* 0x008fe200000000ff */
        /* <DEDUP_REMOVED lines=30> */
[----:B------:R-:W-:Y:S02]  /*b7d0*/  FMUL.FTZ R8, R3, R152 ;  /* 0x0000009803087220 */ /* 0x000fe40000410000 */
[----:B------:R-:W-:Y:S02]  /*b7e0*/  FADD.FTZ R0, R5, R0 ;  /* 0x0000000005007221 */ /* 0x000fe40000010000 */
[----:B------:R-:W-:Y:S02]  /*b7f0*/  FMUL.FTZ R5, R3, R157 ;  /* 0x0000009d03057220 */ /* 0x000fe40000410000 */
        /* <DEDUP_REMOVED lines=29> */
[----:B------:R-:W4:Y:S01]  /*b9d0*/  MUFU.EX2 R6, R6 ;  /* 0x0000000600067308 */ /* 0x000f220000000800 */
        /* <DEDUP_REMOVED lines=8> */
[----:B------:R-:W-:Y:S01]  /*ba60*/  MOV R152, R20 ;  /* 0x0000001400987202 */ /* 0x000fe20000000f00 */
[C---:B------:R-:W-:Y:S01]  /*ba70*/  FMUL.FTZ R20, R3.reuse, R140 ;  /* 0x0000008c03147220 */ /* 0x040fe20000410000 */
[----:B------:R-:W-:Y:S01]  /*ba80*/  MOV R140, R21 ;  /* 0x00000015008c7202 */ /* 0x000fe20000000f00 */
[C---:B-1----:R-:W-:Y:S01]  /*ba90*/  FMUL.FTZ R26, R0.reuse, R138 ;  /* 0x0000008a001a7220 */ /* 0x042fe20000410000 */
        /* <DEDUP_REMOVED lines=9> */
[C---:B----4-:R-:W-:Y:S02]  /*bb30*/  FFMA.FTZ R4, R0.reuse, R9, R6 ;  /* 0x0000000900047223 */ /* 0x050fe40000010006 */
[C---:B------:R-:W-:Y:S02]  /*bb40*/  FMUL.FTZ R19, R0.reuse, R147 ;  /* 0x0000009300137220 */ /* 0x040fe40000410000 */
[C---:B------:R-:W-:Y:S02]  /*bb50*/  FMUL.FTZ R22, R0.reuse, R142 ;  /* 0x0000008e00167220 */ /* 0x040fe40000410000 */
[C---:B------:R-:W-:Y:S02]  /*bb60*/  FMUL.FTZ R23, R0.reuse, R143 ;  /* 0x0000008f00177220 */ /* 0x040fe40000410000 */
[----:B------:R-:W-:Y:S01]  /*bb70*/  FMUL.FTZ R9, R3, R153 ;  /* 0x0000009903097220 */ /* 0x000fe20000410000 */
[----:B------:R-:W-:Y:S01]  /*bb80*/  MOV R153, R16 ;  /* 0x0000001000997202 */ /* 0x000fe20000000f00 */
[C---:B--2---:R-:W-:Y:S01]  /*bb90*/  FADD.FTZ R132, R7.reuse, R4 ;  /* 0x0000000407847221 */ /* 0x044fe20000010000 */
[----:B------:R-:W-:Y:S01]  /*bba0*/  F2FP.PACK_AB R169, R7, R6 ;  /* 0x0000000607a9723e */ /* 0x000fe200000000ff */
[C---:B------:R-:W-:Y:S02]  /*bbb0*/  FMUL.FTZ R6, R0.reuse, R158 ;  /* 0x0000009e00067220 */ /* 0x040fe40000410000 */
[----:B------:R-:W2:Y:S01]  /*bbc0*/  LDL R158, [R1+0x4] ;  /* 0x00000400019e7983 */ /* 0x000ea20000100800 */
[C---:B------:R-:W-:Y:S01]  /*bbd0*/  FMUL.FTZ R4, R3.reuse, R156 ;  /* 0x0000009c03047220 */ /* 0x040fe20000410000 */
[----:B------:R-:W-:Y:S01]  /*bbe0*/  MOV R156, R11 ;  /* 0x0000000b009c7202 */ /* 0x000fe20000000f00 */
[C---:B------:R-:W-:Y:S01]  /*bbf0*/  FMUL.FTZ R12, R3.reuse, R148 ;  /* 0x00000094030c7220 */ /* 0x040fe20000410000 */
[----:B------:R-:W-:Y:S01]  /*bc00*/  MOV R11, R24 ;  /* 0x00000018000b7202 */ /* 0x000fe20000000f00 */
[C---:B------:R-:W-:Y:S02]  /*bc10*/  FMUL.FTZ R24, R3.reuse, R136 ;  /* 0x0000008803187220 */ /* 0x040fe40000410000 */
[----:B------:R-:W1:Y:S01]  /*bc20*/  LDSM.16.MT88.4 R136, [R238] ;  /* 0x00000000ee88783b */ /* 0x000e620000004200 */
[C---:B------:R-:W-:Y:S01]  /*bc30*/  FMUL.FTZ R16, R3.reuse, R144 ;  /* 0x0000009003107220 */ /* 0x040fe20000410000 */
[----:B------:R-:W-:Y:S01]  /*bc40*/  MOV R144, R17 ;  /* 0x0000001100907202 */ /* 0x000fe20000000f00 */
[----:B------:R-:W-:Y:S01]  /*bc50*/  FMUL.FTZ R17, R3, R145 ;  /* 0x0000009103117220 */ /* 0x000fe20000410000 */
        /* <DEDUP_REMOVED lines=8> */
[----:B------:R-:W-:Y:S01]  /*bce0*/  LDSM.16.MT88.4 R140, [R238+0x800] ;  /* 0x00080000ee8c783b */ /* 0x000fe20000004200 */
[C---:B------:R-:W-:Y:S01]  /*bcf0*/  FMUL.FTZ R15, R0.reuse, R151 ;  /* 0x00000097000f7220 */ /* 0x040fe20000410000 */
[----:B------:R-:W-:Y:S01]  /*bd00*/  MUFU.EX2 R150, R171 ;  /* 0x000000ab00967308 */ /* 0x000fe20000000800 */
[C---:B------:R-:W-:Y:S01]  /*bd10*/  FMUL.FTZ R30, R0.reuse, R30 ;  /* 0x0000001e001e7220 */ /* 0x040fe20000410000 */
[----:B------:R-:W-:Y:S01]  /*bd20*/  MOV R155, R3 ;  /* 0x00000003009b7202 */ /* 0x000fe20000000f00 */
[C---:B------:R-:W-:Y:S01]  /*bd30*/  FMUL.FTZ R31, R0.reuse, R31 ;  /* 0x0000001f001f7220 */ /* 0x040fe20000410000 */
        /* <DEDUP_REMOVED lines=56> */
[----:B------:R-:W3:Y:S10]  /*c0c0*/  MUFU.EX2 R0, R134 ;  /* 0x0000008600007308 */ /* 0x000ef40000000800 */
[----:B------:R-:W-:Y:S10]  /*c0d0*/  MUFU.EX2 R134, R176 ;  /* 0x000000b000867308 */ /* 0x000ff40000000800 */
[----:B------:R-:W-:Y:S01]  /*c0e0*/  MUFU.EX2 R176, R175 ;  /* 0x000000af00b07308 */ /* 0x000fe20000000800 */
[----:B---3--:R-:W-:Y:S01]  /*c0f0*/  F2FP.PACK_AB R171, R150, R0 ;  /* 0x0000000096ab723e */ /* 0x008fe200000000ff */
[----:B------:R-:W-:Y:S08]  /*c100*/  FADD.FTZ R148, R0, R132 ;  /* 0x0000008400947221 */ /* 0x000ff00000010000 */
[----:B------:R3:W4:Y:S01]  /*c110*/  MUFU.EX2 R132, R179 ;  /* 0x000000b300847308 */ /* 0x0007220000000800 */
[C---:B-1----:R-:W-:Y:S08]  /*c120*/  HMMA.16816.F32 R4, R168.reuse, R136, R4 ;  /* 0x00000088a804723c */ /* 0x042ff00000001804 */
[C---:B------:R-:W-:Y:S01]  /*c130*/  HMMA.16816.F32 R8, R168.reuse, R138, R8 ;  /* 0x0000008aa808723c */ /* 0x040fe20000001808 */
[----:B------:R-:W1:Y:S01]  /*c140*/  LDSM.16.MT88.4 R136, [R240] ;  /* 0x00000000f088783b */ /* 0x000e620000004200 */
[----:B------:R-:W-:Y:S07]  /*c150*/  MUFU.EX2 R175, R153 ;  /* 0x0000009900af7308 */ /* 0x000fee0000000800 */
[----:B---3--:R-:W3:Y:S03]  /*c160*/  LDL.LU R179, [R1+0x60] ;  /* 0x0000600001b37983 */ /* 0x008ee60000300800 */
[----:B----4-:R-:W-:Y:S01]  /*c170*/  FADD.FTZ R0, R132, R151 ;  /* 0x0000009784007221 */ /* 0x010fe20000010000 */
[----:B------:R-:W-:Y:S03]  /*c180*/  MOV R151, R145 ;  /* 0x0000009100977202 */ /* 0x000fe60000000f00 */
        /* <DEDUP_REMOVED lines=8> */
[----:B------:R-:W1:Y:S10]  /*c210*/  MUFU.EX2 R144, R177 ;  /* 0x000000b100907308 */ /* 0x000e740000000800 */
[----:B------:R-:W4:Y:S01]  /*c220*/  MUFU.EX2 R177, R174 ;  /* 0x000000ae00b17308 */ /* 0x000f220000000800 */
[C---:B--2---:R-:W-:Y:S09]  /*c230*/  HMMA.16816.F32 R28, R168.reuse, R136, R28 ;  /* 0x00000088a81c723c */ /* 0x044ff2000000181c */
[----:B------:R-:W2:Y:S01]  /*c240*/  MUFU.EX2 R174, R158 ;  /* 0x0000009e00ae7308 */ /* 0x000ea20000000800 */
[C---:B------:R-:W-:Y:S01]  /*c250*/  HMMA.16816.F32 R32, R168.reuse, R138, R32 ;  /* 0x0000008aa820723c */ /* 0x040fe20000001820 */
[----:B------:R-:W5:Y:S02]  /*c260*/  LDSM.16.MT88.4 R136, [R238+0x1800] ;  /* 0x00180000ee88783b */ /* 0x000f640000004200 */
[----:B-1----:R-:W-:Y:S04]  /*c270*/  FADD.FTZ R0, R144, R0 ;  /* 0x0000000090007221 */ /* 0x002fe80000010000 */
[----:B------:R-:W-:Y:S01]  /*c280*/  FADD.FTZ R0, R134, R0 ;  /* 0x0000000086007221 */ /* 0x000fe20000010000 */
[C---:B-----5:R-:W-:Y:S08]  /*c290*/  HMMA.16816.F32 R36, R168.reuse, R136, R36 ;  /* 0x00000088a824723c */ /* 0x060ff00000001824 */
        /* <DEDUP_REMOVED lines=36> */
[----:B------:R-:W-:Y:S03]  /*c4e0*/  F2FP.PACK_AB R137, R178, R149 ;  /* 0x00000095b289723e */ /* 0x000fe600000000ff */
[----:B------:R-:W-:Y:S02]  /*c4f0*/  F2FP.PACK_AB R138, R134, R144 ;  /* 0x00000090868a723e */ /* 0x000fe400000000ff */
[----:B------:R-:W1:Y:S02]  /*c500*/  LDSM.16.MT88.4 R144, [R240+0x800] ;  /* 0x00080000f090783b */ /* 0x000e640000004200 */
[----:B------:R-:W-:Y:S01]  /*c510*/  MUFU.EX2 R134, R159 ;  /* 0x0000009f00867308 */ /* 0x000fe20000000800 */
[----:B----4-:R-:W-:Y:S02]  /*c520*/  F2FP.PACK_AB R139, R176, R177 ;  /* 0x000000b1b08b723e */ /* 0x010fe400000000ff */
[----:B--2---:R-:W-:Y:S02]  /*c530*/  F2FP.PACK_AB R169, R175, R174 ;  /* 0x000000aeafa9723e */ /* 0x004fe400000000ff */
[----:B------:R-:W-:Y:S03]  /*c540*/  F2FP.PACK_AB R171, R173, R172 ;  /* 0x000000acadab723e */ /* 0x000fe600000000ff */
[C---:B------:R-:W-:Y:S02]  /*c550*/  HMMA.16816.F32 R4, R136.reuse, R140, R4 ;  /* 0x0000008c8804723c */ /* 0x040fe40000001804 */
[----:B------:R-:W2:Y:S06]  /*c560*/  MUFU.EX2 R132, R151 ;  /* 0x0000009700847308 */ /* 0x000eac0000000800 */
[C---:B------:R-:W-:Y:S01]  /*c570*/  HMMA.16816.F32 R8, R136.reuse, R142, R8 ;  /* 0x0000008e8808723c */ /* 0x040fe20000001808 */
[----:B------:R-:W4:Y:S03]  /*c580*/  LDSM.16.MT88.4 R140, [R239+0x800] ;  /* 0x00080000ef8c783b */ /* 0x000f260000004200 */
[C---:B--2---:R-:W-:Y:S01]  /*c590*/  F2FP.PACK_AB R168, R3.reuse, R132 ;  /* 0x0000008403a8723e */ /* 0x044fe200000000ff */
[----:B------:R-:W-:Y:S01]  /*c5a0*/  FADD.FTZ R0, R132, R0 ;  /* 0x0000000084007221 */ /* 0x000fe20000010000 */
[----:B------:R-:W-:Y:S02]  /*c5b0*/  MOV R132, R156 ;  /* 0x0000009c00847202 */ /* 0x000fe40000000f00 */
[C---:B-1----:R-:W-:Y:S04]  /*c5c0*/  HMMA.16816.F32 R12, R136.reuse, R144, R12 ;  /* 0x00000090880c723c */ /* 0x042fe8000000180c */
[----:B------:R-:W-:Y:S01]  /*c5d0*/  IADD3 R132, R132, -0x1, RZ ;  /* 0xffffffff84847810 */ /* 0x000fe20007ffe0ff */
[----:B------:R-:W-:Y:S02]  /*c5e0*/  FADD.FTZ R0, R3, R0 ;  /* 0x0000000003007221 */ /* 0x000fe40000010000 */
[----:B------:R-:W-:Y:S01]  /*c5f0*/  FADD.FTZ R3, R150, R148 ;  /* 0x0000009496037221 */ /* 0x000fe20000010000 */
[C---:B------:R-:W-:Y:S01]  /*c600*/  HMMA.16816.F32 R16, R136.reuse, R146, R16 ;  /* 0x000000928810723c */ /* 0x040fe20000001810 */
[----:B------:R-:W1:Y:S07]  /*c610*/  LDSM.16.MT88.4 R144, [R241+0x800] ;  /* 0x00080000f190783b */ /* 0x000e6e0000004200 */
[C---:B----4-:R-:W-:Y:S08]  /*c620*/  HMMA.16816.F32 R20, R136.reuse, R140, R20 ;  /* 0x0000008c8814723c */ /* 0x050ff00000001814 */
        /* <DEDUP_REMOVED lines=39> */
[C---:B------:R-:W-:Y:S01]  /*c8a0*/  F2FP.PACK_AB R170, R134.reuse, R140 ;  /* 0x0000008c86aa723e */ /* 0x040fe200000000ff */
[----:B------:R-:W2:Y:S02]  /*c8b0*/  LDSM.16.MT88.4 R152, [R238+0x1000] ;  /* 0x00100000ee98783b */ /* 0x000ea40000004200 */
[----:B------:R-:W-:Y:S01]  /*c8c0*/  FADD.FTZ R0, R134, R0 ;  /* 0x0000000086007221 */ /* 0x000fe20000010000 */
[C---:B-1----:R-:W-:Y:S05]  /*c8d0*/  HMMA.16816.F32 R124, R136.reuse, R144, R124 ;  /* 0x00000090887c723c */ /* 0x042fea000000187c */
[----:B------:R1:W-:Y:S03]  /*c8e0*/  STL [R1+0x28], R0 ;  /* 0x0000280001007387 */ /* 0x0003e60000100800 */
[----:B------:R-:W-:Y:S01]  /*c8f0*/  HMMA.16816.F32 R128, R136, R146, R128 ;  /* 0x000000928880723c */ /* 0x000fe20000001880 */
[----:B------:R-:W3:Y:S04]  /*c900*/  LDL R134, [R1+0x64] ;  /* 0x0000640001867983 */ /* 0x000ee80000100800 */
[----:B------:R-:W4:Y:S08]  /*c910*/  LDSM.16.MT88.4 R144, [R240+0x1000] ;  /* 0x00100000f090783b */ /* 0x000f300000004200 */
[----:B------:R-:W5:Y:S08]  /*c920*/  LDSM.16.MT88.4 R136, [R239+0x1000] ;  /* 0x00100000ef88783b */ /* 0x000f700000004200 */
[----:B------:R4:W-:Y:S01]  /*c930*/  STL [R1+0x1c], R132 ;  /* 0x00001c8401007387 */ /* 0x0009e20000100800 */
[----:B-1----:R-:W-:Y:S04]  /*c940*/  FADD.FTZ R0, R149, R3 ;  /* 0x0000000395007221 */ /* 0x002fe80000010000 */
[----:B------:R-:W-:Y:S01]  /*c950*/  FADD.FTZ R0, R178, R0 ;  /* 0x00000000b2007221 */ /* 0x000fe20000010000 */
[C---:B--2---:R-:W-:Y:S01]  /*c960*/  HMMA.16816.F32 R156, R168.reuse, R152, R4 ;  /* 0x00000098a89c723c */ /* 0x044fe20000001804 */
[----:B------:R-:W1:Y:S04]  /*c970*/  LDSM.16.MT88.4 R4, [R241+0x1000] ;  /* 0x00100000f104783b */ /* 0x000e680000004200 */
[----:B------:R-:W-:Y:S03]  /*c980*/  FADD.FTZ R0, R177, R0 ;  /* 0x00000000b1007221 */ /* 0x000fe60000010000 */
[C---:B------:R-:W-:Y:S01]  /*c990*/  HMMA.16816.F32 R152, R168.reuse, R154, R8 ;  /* 0x0000009aa898723c */ /* 0x040fe20000001808 */
[----:B------:R-:W2:Y:S03]  /*c9a0*/  LDSM.16.MT88.4 R8, [R238+0x2800] ;  /* 0x00280000ee08783b */ /* 0x000ea60000004200 */
[----:B------:R-:W-:Y:S04]  /*c9b0*/  FADD.FTZ R0, R176, R0 ;  /* 0x00000000b0007221 */ /* 0x000fe80000010000 */
[C---:B----4-:R-:W-:Y:S01]  /*c9c0*/  HMMA.16816.F32 R148, R168.reuse, R144, R12 ;  /* 0x00000090a894723c */ /* 0x050fe2000000180c */
[----:B------:R-:W4:Y:S03]  /*c9d0*/  LDSM.16.MT88.4 R12, [R240+0x2800] ;  /* 0x00280000f00c783b */ /* 0x000f260000004200 */
[----:B------:R-:W-:Y:S01]  /*c9e0*/  FADD.FTZ R0, R174, R0 ;  /* 0x00000000ae007221 */ /* 0x000fe20000010000 */
[----:B------:R-:W-:Y:S03]  /*c9f0*/  MOV R132, R2 ;  /* 0x0000000200847202 */ /* 0x000fe60000000f00 */
[C---:B------:R-:W-:Y:S04]  /*ca00*/  HMMA.16816.F32 R144, R168.reuse, R146, R16 ;  /* 0x00000092a890723c */ /* 0x040fe80000001810 */
[----:B------:R-:W-:Y:S04]  /*ca10*/  FADD.FTZ R0, R175, R0 ;  /* 0x00000000af007221 */ /* 0x000fe80000010000 */
[C---:B-----5:R-:W-:Y:S04]  /*ca20*/  HMMA.16816.F32 R140, R168.reuse, R136, R20 ;  /* 0x00000088a88c723c */ /* 0x060fe80000001814 */
[----:B------:R-:W-:Y:S04]  /*ca30*/  FADD.FTZ R0, R172, R0 ;  /* 0x00000000ac007221 */ /* 0x000fe80000010000 */
[C---:B------:R-:W-:Y:S04]  /*ca40*/  HMMA.16816.F32 R136, R168.reuse, R138, R24 ;  /* 0x0000008aa888723c */ /* 0x040fe80000001818 */
[----:B------:R-:W-:Y:S04]  /*ca50*/  FADD.FTZ R0, R173, R0 ;  /* 0x00000000ad007221 */ /* 0x000fe80000010000 */
[C---:B-1----:R-:W-:Y:S01]  /*ca60*/  HMMA.16816.F32 R28, R168.reuse, R4, R28 ;  /* 0x00000004a81c723c */ /* 0x042fe2000000181c */
[----:B------:R-:W-:Y:S07]  /*ca70*/  STL [R1+0x2c], R0 ;  /* 0x00002c0001007387 */ /* 0x000fee0000100800 */
        /* <DEDUP_REMOVED lines=38> */
.L_x_3025:
[----:B------:R-:W2:Y:S04]  /*cce0*/  LDL R2, [R1+0x34] ;  /* 0x0000340001027983 */ /* 0x000ea80000100800 */
[----:B------:R-:W2:Y:S02]  /*ccf0*/  LDL R0, [R1+0x1c] ;  /* 0x00001c0001007983 */ /* 0x000ea40000100800 */
[----:B--2---:R-:W-:-:S13]  /*cd00*/  ISETP.GE.AND P0, PT, R0, R2, PT ;  /* 0x000000020000720c */ /* 0x004fda0003f06270 */
[----:B------:R-:W-:Y:S05]  /*cd10*/  @!P0 BRA `(.L_x_3031) ;  /* 0x000036d000008947 */ /* 0x000fea0003800000 */
[----:B------:R-:W-:Y:S02]  /*cd20*/  MOV R134, R132 ;  /* 0x0000008400867202 */ /* 0x000fe40000000f00 */
[----:B------:R-:W-:Y:S02]  /*cd30*/  MOV R2, R133 ;  /* 0x0000008500027202 */ /* 0x000fe40000000f00 */
.L_x_3042:
[----:B--2---:R-:W2:Y:S01]  /*cd40*/  LDL R0, [R1+0x14] ;  /* 0x0000140001007983 */ /* 0x004ea20000100800 */
[----:B------:R-:W-:Y:S04]  /*cd50*/  DEPBAR.LE SB0, 0x0 ;  /* 0x000080000000791a */ /* 0x000fe80000000000 */
[----:B------:R-:W3:Y:S01]  /*cd60*/  LDL R7, [R1+0x1c] ;  /* 0x00001c0001077983 */ /* 0x000ee20000100800 */
[----:B------:R-:W-:Y:S01]  /*cd70*/  WARPSYNC 0xffffffff ;  /* 0xffffffff00007948 */ /* 0x000fe20003800000 */
[----:B------:R-:W-:Y:S03]  /*cd80*/  BSSY B0, `(.L_x_3032) ;  /* 0x00000f1000007945 */ /* 0x000fe60003800000 */
[----:B------:R-:W4:Y:S05]  /*cd90*/  LDL.64 R10, [R1+0x58] ;  /* 0x00005800010a7983 */ /* 0x000f2a0000100a00 */
[----:B------:R-:W4:Y:S05]  /*cda0*/  LDL.64 R8, [R1+0x48] ;  /* 0x0000480001087983 */ /* 0x000f2a0000100a00 */
[----:B------:R-:W4:Y:S05]  /*cdb0*/  LDL R14, [R1] ;  /* 0x00000000010e7983 */ /* 0x000f2a0000100800 */
[----:B------:R-:W4:Y:S05]  /*cdc0*/  LDL R20, [R1+0x18] ;  /* 0x0000180001147983 */ /* 0x000f2a0000100800 */
[----:B------:R-:W1:Y:S05]  /*cdd0*/  S2R R3, SR_TID.X ;  /* 0x0000000000037919 */ /* 0x000e6a0000002100 */
[----:B------:R-:W-:Y:S06]  /*cde0*/  BAR.SYNC.DEFER_BLOCKING 0x0 ;  /* 0x0000000000007b1d */ /* 0x000fec0000010000 */
[----:B------:R-:W-:Y:S05]  /*cdf0*/  LDSM.16.M88.4 R16, [R135+0x800] ;  /* 0x000800008710783b */ /* 0x000fea0000000200 */
[----:B------:R-:W-:Y:S05]  /*ce00*/  LDSM.16.M88.4 R24, [R135+0x1000] ;  /* 0x001000008718783b */ /* 0x000fea0000000200 */
[----:B------:R-:W-:Y:S05]  /*ce10*/  LDSM.16.M88.4 R168, [R242] ;  /* 0x00000000f2a8783b */ /* 0x000fea0000000200 */
[----:B------:R-:W-:Y:S01]  /*ce20*/  LDSM.16.M88.4 R172, [R252] ;  /* 0x00000000fcac783b */ /* 0x000fe20000000200 */
[----:B-1----:R-:W-:Y:S11]  /*ce30*/  ISETP.GT.AND P1, PT, R3, 0x7f, PT ;  /* 0x0000007f0300780c */ /* 0x002ff60003f24270 */
[----:B------:R-:W-:Y:S02]  /*ce40*/  @!UPT UIADD3 URZ, URZ, URZ, URZ ;  /* 0x0000003f3f3ff290 */ /* 0x000fe4000fffe03f */
[----:B------:R-:W-:Y:S01]  /*ce50*/  @!P1 IMAD.MOV.U32 R6, RZ, RZ, c[0x0][0x20c] ;  /* 0x00008300ff069624 */ /* 0x000fe200078e00ff */
[C---:B--2---:R-:W-:Y:S02]  /*ce60*/  LOP3.LUT P2, RZ, R0.reuse, 0x200, RZ, 0xc0, !PT ;  /* 0x0000020000ff7812 */ /* 0x044fe4000784c0ff */
[C---:B------:R-:W-:Y:S02]  /*ce70*/  LOP3.LUT P6, RZ, R0.reuse, 0x100, RZ, 0xc0, !PT ;  /* 0x0000010000ff7812 */ /* 0x040fe400078cc0ff */
[C---:B------:R-:W-:Y:S01]  /*ce80*/  LOP3.LUT P5, RZ, R0.reuse, 0x80, RZ, 0xc0, !PT ;  /* 0x0000008000ff7812 */ /* 0x040fe200078ac0ff */
[C---:B---3--:R-:W-:Y:S01]  /*ce90*/  IMAD.WIDE.U32 R4, R7.reuse, c[0x0][0x208], RZ ;  /* 0x0000820007047a25 */ /* 0x048fe200078e00ff */
[----:B------:R-:W-:Y:S02]  /*cea0*/  LOP3.LUT P4, RZ, R0, 0x40, RZ, 0xc0, !PT ;  /* 0x0000004000ff7812 */ /* 0x000fe4000788c0ff */
[----:B------:R-:W-:Y:S05]  /*ceb0*/  SHF.R.S32.HI R0, RZ, 0x1f, R7 ;  /* 0x0000001fff007819 */ /* 0x000fea0000011407 */
[----:B------:R-:W-:Y:S04]  /*cec0*/  IMAD R0, R0, c[0x0][0x208], RZ ;  /* 0x0000820000007a24 */ /* 0x000fe800078e02ff */
[----:B------:R-:W-:Y:S01]  /*ced0*/  IMAD R0, R7, c[0x0][0x20c], R0 ;  /* 0x0000830007007a24 */ /* 0x000fe200078e0200 */
[----:B----4-:R-:W-:Y:S03]  /*cee0*/  LDSM.16.M88.4 R176, [R14] ;  /* 0x000000000eb0783b */ /* 0x010fe60000000200 */
[----:B------:R-:W-:Y:S02]  /*cef0*/  IMAD.IADD R0, R5, 0x1, R0 ;  /* 0x0000000105007824 */ /* 0x000fe400078e0200 */
[----:B------:R-:W-:Y:S04]  /*cf00*/  IMAD.WIDE.U32 R4, R4, 0x30, RZ ;  /* 0x0000003004047825 */ /* 0x000fe800078e00ff */
[----:B------:R-:W-:Y:S02]  /*cf10*/  IMAD R3, R0, 0x30, RZ ;  /* 0x0000003000037824 */ /* 0x000fe400078e02ff */
[----:B------:R-:W-:Y:S02]  /*cf20*/  @!P1 IMAD.MOV.U32 R0, RZ, RZ, c[0x0][0x208] ;  /* 0x00008200ff009624 */ /* 0x000fe400078e00ff */
[----:B------:R-:W-:Y:S03]  /*cf30*/  IMAD.IADD R3, R5, 0x1, R3 ;  /* 0x0000000105037824 */ /* 0x000fe600078e0203 */
[CC--:B------:R-:W-:Y:S04]  /*cf40*/  @!P1 LEA R5, P0, R0.reuse, R4.reuse, 0x5 ;  /* 0x0000000400059211 */ /* 0x0c0fe800078028ff */
[----:B------:R-:W-:Y:S02]  /*cf50*/  @!P1 LEA.HI.X R6, R0, R3, R6, 0x5, P0 ;  /* 0x0000000300069211 */ /* 0x000fe400000f2c06 */
[----:B------:R-:W-:Y:S05]  /*cf60*/  IADD3 R0, P0, R10, R4, RZ ;  /* 0x000000040a007210 */ /* 0x000fea0007f1e0ff */
[----:B------:R-:W-:Y:S01]  /*cf70*/  IMAD.X R3, R3, 0x1, R9, P0 ;  /* 0x0000000103037824 */ /* 0x000fe200000e0609 */
[C---:B------:R-:W-:Y:S04]  /*cf80*/  LEA R12, P0, R0.reuse, c[0x0][0x1f8], 0x1 ;  /* 0x00007e00000c7a11 */ /* 0x040fe800078008ff */
[----:B------:R-:W-:Y:S02]  /*cf90*/  LEA.HI.X R13, R0, c[0x0][0x1fc], R3, 0x1, P0 ;  /* 0x00007f00000d7a11 */ /* 0x000fe400000f0c03 */
[----:B------:R-:W-:Y:S05]  /*cfa0*/  @!P1 IADD3 R0, P0, R5, R10, RZ ;  /* 0x0000000a05009210 */ /* 0x000fea0007f1e0ff */
[----:B------:R-:W-:Y:S01]  /*cfb0*/  @!P1 IMAD.X R3, R6, 0x1, R9, P0 ;  /* 0x0000000106039824 */ /* 0x000fe200000e0609 */
[C---:B------:R-:W-:Y:S01]  /*cfc0*/  @!P1 LEA R132, P0, R0.reuse, c[0x0][0x1f8], 0x1 ;  /* 0x00007e0000849a11 */ /* 0x040fe200078008ff */
[----:B------:R-:W1:Y:S03]  /*cfd0*/  LDSM.16.M88.4 R8, [R135] ;  /* 0x000000008708783b */ /* 0x000e660000000200 */
[----:B------:R-:W-:Y:S01]  /*cfe0*/  @!P1 LEA.HI.X R133, R0, c[0x0][0x1fc], R3, 0x1, P0 ;  /* 0x00007f0000859a11 */ /* 0x000fe200000f0c03 */
[----:B------:R-:W-:Y:S01]  /*cff0*/  IMAD.MOV.U32 R3, RZ, RZ, R7 ;  /* 0x000000ffff037224 */ /* 0x000fe200078e0007 */
[----:B------:R-:W-:Y:S01]  /*d000*/  @!PT LDS RZ, [RZ] ;  /* 0x00000000fffff984 */ /* 0x000fe20000000800 */
[----:B------:R-:W-:Y:S01]  /*d010*/  @!PT LDS RZ, [RZ] ;  /* 0x00000000fffff984 */ /* 0x000fe20000000800 */
[----:B------:R-:W-:Y:S01]  /*d020*/  @!PT LDS RZ, [RZ] ;  /* 0x00000000fffff984 */ /* 0x000fe20000000800 */
[----:B------:R2:W-:Y:S05]  /*d030*/  LDGSTS.E.BYPASS.LTC128B.128 [R20+0x4080], [R12.64], !P2 ;  /* 0x040800000c147fae */ /* 0x0005ea000d101d46 */
[----:B------:R2:W-:Y:S05]  /*d040*/  LDGSTS.E.BYPASS.LTC128B.128 [R20+0x5880], [R12.64+0x80], !P6 ;  /* 0x058800800c147fae */ /* 0x0005ea000f101d46 */
[----:B------:R2:W-:Y:S05]  /*d050*/  LDGSTS.E.BYPASS.LTC128B.128 [R20+0x7080], [R12.64+0x100], !P5 ;  /* 0x070801000c147fae */ /* 0x0005ea000e901d46 */
[----:B------:R2:W-:Y:S05]  /*d060*/  LDGSTS.E.BYPASS.LTC128B.128 [R20+0x8880], [R12.64+0x180], !P4 ;  /* 0x088801800c147fae */ /* 0x0005ea000e101d46 */
[----:B------:R3:W-:Y:S05]  /*d070*/  @!P1 LDGSTS.E.BYPASS.LTC128B.128 [R20+0x5080], [R132.64], !P2 ;  /* 0x0508000084149fae */ /* 0x0007ea000d101d46 */
[----:B------:R3:W-:Y:S05]  /*d080*/  @!P1 LDGSTS.E.BYPASS.LTC128B.128 [R20+0x6880], [R132.64+0x80], !P6 ;  /* 0x0688008084149fae */ /* 0x0007ea000f101d46 */
[----:B------:R3:W-:Y:S01]  /*d090*/  @!P1 LDGSTS.E.BYPASS.LTC128B.128 [R20+0x8080], [R132.64+0x100], !P5 ;  /* 0x0808010084149fae */ /* 0x0007e2000e901d46 */
[C---:B-1----:R-:W-:Y:S04]  /*d0a0*/  HMMA.16816.F32 R4, R160.reuse, R8, RZ ;  /* 0x00000008a004723c */ /* 0x042fe800000018ff */
[----:B------:R3:W-:Y:S05]  /*d0b0*/  @!P1 LDGSTS.E.BYPASS.LTC128B.128 [R20+0x9880], [R132.64+0x180], !P4 ;  /* 0x0988018084149fae */ /* 0x0007ea000e101d46 */
[----:B------:R-:W0:Y:S01]  /*d0c0*/  LDGDEPBAR ;  /* 0x00000000000079af */ /* 0x000e220000000000 */
[C---:B------:R-:W-:Y:S08]  /*d0d0*/  HMMA.16816.F32 R8, R160.reuse, R10, RZ ;  /* 0x0000000aa008723c */ /* 0x040ff000000018ff */
        /* <DEDUP_REMOVED lines=10> */
[C---:B------:R-:W-:Y:S01]  /*d180*/  HMMA.16816.F32 R20, R164.reuse, R176, R20 ;  /* 0x000000b0a414723c */ /* 0x040fe20000001814 */
[----:B------:R3:W5:Y:S07]  /*d190*/  LDL R177, [R1+0x14] ;  /* 0x0000140001b17983 */ /* 0x00076e0000100800 */
[----:B------:R-:W-:Y:S01]  /*d1a0*/  HMMA.16816.F32 R24, R164, R178, R24 ;  /* 0x000000b2a418723c */ /* 0x000fe20000001818 */
[----:B------:R-:W4:Y:S06]  /*d1b0*/  LDL R179, [R1+0x34] ;  /* 0x0000340001b37983 */ /* 0x000f2c0000100800 */
[----:B------:R-:W-:Y:S01]  /*d1c0*/  IMAD.MOV.U32 R178, RZ, RZ, R3 ;  /* 0x000000ffffb27224 */ /* 0x000fe200078e0003 */
        /* <DEDUP_REMOVED lines=35> */
[----:B------:R-:W2:Y:S02]  /*d400*/  LDSM.16.M88.4 R172, [R237+0x2000] ;  /* 0x00200000edac783b */ /* 0x000ea40000000200 */
[----:B----4-:R-:W-:Y:S05]  /*d410*/  ISETP.GT.AND P0, PT, R178, R179, PT ;  /* 0x000000b3b200720c */ /* 0x010fea0003f04270 */
        /* <DEDUP_REMOVED lines=84> */
[----:B------:R-:W-:Y:S04]  /*d960*/  DEPBAR.LE SB0, 0x0 ;  /* 0x000080000000791a */ /* 0x000fe80000000000 */
[----:B------:R-:W-:Y:S02]  /*d970*/  BAR.SYNC.DEFER_BLOCKING 0x0 ;  /* 0x0000000000007b1d */ /* 0x000fe40000010000 */
[C---:B-1----:R-:W-:Y:S08]  /*d980*/  HMMA.16816.F32 R12, R232.reuse, R168, R12 ;  /* 0x000000a8e80c723c */ /* 0x042ff0000000180c */
[C---:B------:R-:W-:Y:S08]  /*d990*/  HMMA.16816.F32 R16, R232.reuse, R170, R16 ;  /* 0x000000aae810723c */ /* 0x040ff00000001810 */
[C---:B--2---:R-:W-:Y:S08]  /*d9a0*/  HMMA.16816.F32 R20, R232.reuse, R172, R20 ;  /* 0x000000ace814723c */ /* 0x044ff00000001814 */
[----:B------:R-:W-:Y:S01]  /*d9b0*/  HMMA.16816.F32 R24, R232, R174, R24 ;  /* 0x000000aee818723c */ /* 0x000fe20000001818 */
[----:B------:R-:W-:Y:S07]  /*d9c0*/  @!UPT UIADD3 URZ, URZ, URZ, URZ ;  /* 0x0000003f3f3ff290 */ /* 0x000fee000fffe03f */
[----:B------:R-:W-:-:S11]  /*d9d0*/  @!P0 BRA `(.L_x_3033) ;  /* 0x000002b000008947 */ /* 0x000fd60003800000 */
[----:B---3--:R-:W2:Y:S04]  /*d9e0*/  LDL.64 R172, [R1+0x50] ;  /* 0x0000500001ac7983 */ /* 0x008ea80000100a00 */
[----:B------:R-:W3:Y:S04]  /*d9f0*/  LDL.64 R170, [R1+0x38] ;  /* 0x0000380001aa7983 */ /* 0x000ee80000100a00 */
[----:B------:R-:W4:Y:S04]  /*da00*/  LDL R176, [R1+0x18] ;  /* 0x0000180001b07983 */ /* 0x000f280000100800 */
        /* <DEDUP_REMOVED lines=40> */
.L_x_3033:
[----:B---3--:R-:W-:Y:S05]  /*dc90*/  BSYNC B0 ;  /* 0x0000000000007941 */ /* 0x008fea0003800000 */
.L_x_3032:
        /* <DEDUP_REMOVED lines=37> */
.L_x_3036:
[----:B------:R-:W-:Y:S04]  /*def0*/  MOV R169, c[0x0][0x32c] ;  /* 0x0000cb0000a97a02 */ /* 0x000fe80000000f00 */
[----:B------:R-:W-:Y:S11]  /*df00*/  ISETP.NE.AND P0, PT, R169, 0x1, PT ;  /* 0x00000001a900780c */ /* 0x000ff60003f05270 */
[----:B------:R-:W-:Y:S02]  /*df10*/  @!UPT UIADD3 URZ, URZ, URZ, URZ ;  /* 0x0000003f3f3ff290 */ /* 0x000fe4000fffe03f */
[----:B------:R-:W-:Y:S05]  /*df20*/  @P0 IMAD.HI.U32 R169, R133, c[0x0][0x330], RZ ;  /* 0x0000cc0085a90a27 */ /* 0x000fea00078e00ff */
[----:B------:R-:W-:Y:S02]  /*df30*/  @P0 SHF.R.U32.HI R133, RZ, c[0x0][0x334], R169 ;  /* 0x0000cd00ff850a19 */ /* 0x000fe400000116a9 */
.L_x_3037:
[----:B------:R-:W-:Y:S05]  /*df40*/  BSYNC B0 ;  /* 0x0000000000007941 */ /* 0x000fea0003800000 */
.L_x_3035:
[----:B------:R-:W-:Y:S04]  /*df50*/  IMAD.IADD R169, R0, 0x1, -R170 ;  /* 0x0000000100a97824 */ /* 0x000fe800078e0aaa */
[----:B------:R-:W-:Y:S05]  /*df60*/  IMAD R133, R133, c[0x0][0x32c], R169 ;  /* 0x0000cb0085857a24 */ /* 0x000fea00078e02a9 */
[----:B------:R-:W-:Y:S02]  /*df70*/  IMNMX R3, R3, R133, !PT ;  /* 0x0000008503037217 */ /* 0x000fe40007800200 */
[----:B------:R-:W-:Y:S04]  /*df80*/  IADD3 R133, R133, c[0x0][0x32c], RZ ;  /* 0x0000cb0085857a10 */ /* 0x000fe80007ffe0ff */
[----:B------:R-:W-:Y:S02]  /*df90*/  IMNMX R132, R132, R133, PT ;  /* 0x0000008584847217 */ /* 0x000fe40003800200 */
.L_x_3034:
        /* <DEDUP_REMOVED lines=84> */
.L_x_3040:
[----:B------:R-:W-:Y:S04]  /*e4e0*/  MOV R20, c[0x0][0x32c] ;  /* 0x0000cb0000147a02 */ /* 0x000fe80000000f00 */
[----:B------:R-:W-:Y:S11]  /*e4f0*/  ISETP.NE.AND P0, PT, R20, 0x1, PT ;  /* 0x000000011400780c */ /* 0x000ff60003f05270 */
[----:B------:R-:W-:Y:S02]  /*e500*/  @!UPT UIADD3 URZ, URZ, URZ, URZ ;  /* 0x0000003f3f3ff290 */ /* 0x000fe4000fffe03f */
[----:B------:R-:W-:Y:S05]  /*e510*/  @P0 IMAD.HI.U32 R20, R5, c[0x0][0x330], RZ ;  /* 0x0000cc0005140a27 */ /* 0x000fea00078e00ff */
[----:B------:R-:W-:Y:S02]  /*e520*/  @P0 SHF.R.U32.HI R5, RZ, c[0x0][0x334], R20 ;  /* 0x0000cd00ff050a19 */ /* 0x000fe40000011614 */
.L_x_3041:
[----:B------:R-:W-:Y:S05]  /*e530*/  BSYNC B0 ;  /* 0x0000000000007941 */ /* 0x000fea0003800000 */
.L_x_3039:
[----:B------:R-:W2:Y:S02]  /*e540*/  LDL R20, [R1+0x30] ;  /* 0x0000300001147983 */ /* 0x000ea40000100800 */
[----:B--2---:R-:W-:Y:S04]  /*e550*/  IMAD.IADD R0, R0, 0x1, -R20 ;  /* 0x0000000100007824 */ /* 0x004fe800078e0a14 */
[----:B------:R-:W-:Y:S05]  /*e560*/  IMAD R0, R5, c[0x0][0x32c], R0 ;  /* 0x0000cb0005007a24 */ /* 0x000fea00078e0200 */
[----:B------:R-:W-:Y:S02]  /*e570*/  IMNMX R3, R3, R0, !PT ;  /* 0x0000000003037217 */ /* 0x000fe40007800200 */
[----:B------:R-:W-:Y:S04]  /*e580*/  IADD3 R0, R0, c[0x0][0x32c], RZ ;  /* 0x0000cb0000007a10 */ /* 0x000fe80007ffe0ff */
[----:B------:R-:W-:Y:S02]  /*e590*/  IMNMX R4, R4, R0, PT ;  /* 0x0000000004047217 */ /* 0x000fe40003800200 */
.L_x_3038:
        /* <DEDUP_REMOVED lines=37> */
[--C-:B------:R-:W-:Y:S01]  /*e7f0*/  FFMA.FTZ R17, R17, c[0x0][0x2d0], -R2.reuse ;  /* 0x0000b40011117a23 */ /* 0x100fe20000010802 */
[----:B------:R-:W-:Y:S01]  /*e800*/  MOV R170, R179 ;  /* 0x000000b300aa7202 */ /* 0x000fe20000000f00 */
[--C-:B------:R-:W-:Y:S01]  /*e810*/  FFMA.FTZ R179, R16, c[0x0][0x2d0], -R2.reuse ;  /* 0x0000b40010b37a23 */ /* 0x100fe20000010802 */
[----:B------:R-:W-:Y:S01]  /*e820*/  ISETP.LT.OR P0, PT, R4, 0x2, P0 ;  /* 0x000000020400780c */ /* 0x000fe20000701670 */
[--C-:B------:R-:W-:Y:S01]  /*e830*/  FFMA.FTZ R12, R12, c[0x0][0x2d0], -R2.reuse ;  /* 0x0000b4000c0c7a23 */ /* 0x100fe20000010802 */
[----:B------:R-:W-:Y:S01]  /*e840*/  MOV R16, R178 ;  /* 0x000000b200107202 */ /* 0x000fe20000000f00 */
[--C-:B------:R-:W-:Y:S01]  /*e850*/  FFMA.FTZ R9, R9, c[0x0][0x2d0], -R2.reuse ;  /* 0x0000b40009097a23 */ /* 0x100fe20000010802 */
[----:B------:R-:W-:Y:S01]  /*e860*/  FSEL R7, R7, -INF , !P0 ;  /* 0xff80000007077808 */ /* 0x000fe20004000000 */
[----:B------:R-:W-:Y:S01]  /*e870*/  FFMA.FTZ R8, R8, c[0x0][0x2d0], -R2 ;  /* 0x0000b40008087a23 */ /* 0x000fe20000010802 */
[----:B------:R-:W-:Y:S01]  /*e880*/  LOP3.LUT P0, RZ, R177, 0x4, RZ, 0xc0, !PT ;  /* 0x00000004b1ff7812 */ /* 0x000fe2000780c0ff */
[----:B------:R-:W3:Y:S03]  /*e890*/  MUFU.EX2 R2, R0 ;  /* 0x0000000000027308 */ /* 0x000ee60000000800 */
[----:B------:R-:W-:Y:S04]  /*e8a0*/  ISETP.GT.AND P0, PT, R3, 0x8, !P0 ;  /* 0x000000080300780c */ /* 0x000fe80004704270 */
[----:B------:R-:W-:Y:S04]  /*e8b0*/  ISETP.LT.OR P0, PT, R4, 0x9, P0 ;  /* 0x000000090400780c */ /* 0x000fe80000701670 */
[----:B------:R-:W-:Y:S02]  /*e8c0*/  FSEL R10, R10, -INF , !P0 ;  /* 0xff8000000a0a7808 */ /* 0x000fe40004000000 */
[----:B------:R-:W-:Y:S04]  /*e8d0*/  LOP3.LUT P0, RZ, R177, 0x2, RZ, 0xc0, !PT ;  /* 0x00000002b1ff7812 */ /* 0x000fe8000780c0ff */
[----:B------:R-:W-:Y:S04]  /*e8e0*/  ISETP.GT.AND P0, PT, R3, 0x9, !P0 ;  /* 0x000000090300780c */ /* 0x000fe80004704270 */
[----:B------:R-:W-:Y:S01]  /*e8f0*/  ISETP.LT.OR P0, PT, R4, 0xa, P0 ;  /* 0x0000000a0400780c */ /* 0x000fe20000701670 */
[C---:B---3--:R-:W-:Y:S03]  /*e900*/  FMUL.FTZ R28, R2.reuse, R28 ;  /* 0x0000001c021c7220 */ /* 0x048fe60000410000 */
        /* <DEDUP_REMOVED lines=39> */
[C---:B------:R-:W-:Y:S02]  /*eb80*/  FMUL.FTZ R61, R2.reuse, R61 ;  /* 0x0000003d023d7220 */ /* 0x040fe40000410000 */
        /* <DEDUP_REMOVED lines=43> */
[----:B------:R-:W-:Y:S01]  /*ee40*/  MOV R27, R25 ;  /* 0x00000019001b7202 */ /* 0x000fe20000000f00 */
        /* <DEDUP_REMOVED lines=20> */
[----:B------:R-:W-:Y:S01]  /*ef90*/  FMUL.FTZ R13, R2, R149 ;  /* 0x00000095020d7220 */ /* 0x000fe20000410000 */
[----:B------:R-:W-:Y:S01]  /*efa0*/  MOV R149, R11 ;  /* 0x0000000b00957202 */ /* 0x000fe20000000f00 */
        /* <DEDUP_REMOVED lines=44> */
[C---:B------:R-:W-:Y:S01]  /*f270*/  FMUL.FTZ R10, R0.reuse, R154 ;  /* 0x0000009a000a7220 */ /* 0x040fe20000410000 */
[----:B------:R-:W-:Y:S01]  /*f280*/  MOV R154, R27 ;  /* 0x0000001b009a7202 */ /* 0x000fe20000000f00 */
[C---:B------:R-:W-:Y:S02]  /*f290*/  FMUL.FTZ R27, R0.reuse, R139 ;  /* 0x0000008b001b7220 */ /* 0x040fe40000410000 */
[C---:B------:R-:W-:Y:S02]  /*f2a0*/  FMUL.FTZ R22, R0.reuse, R142 ;  /* 0x0000008e00167220 */ /* 0x040fe40000410000 */
[C---:B------:R-:W-:Y:S02]  /*f2b0*/  FMUL.FTZ R23, R0.reuse, R143 ;  /* 0x0000008f00177220 */ /* 0x040fe40000410000 */
[C---:B--2---:R-:W-:Y:S01]  /*f2c0*/  FMUL.FTZ R6, R0.reuse, R158 ;  /* 0x0000009e00067220 */ /* 0x044fe20000410000 */
        /* <DEDUP_REMOVED lines=274> */
.L_x_3031:
[----:B------:R-:W-:Y:S02]  /*103f0*/  MOV R7, 0x1f ;  /* 0x0000001f00077802 */ /* 0x000fe40000000f00 */
[----:B------:R-:W-:Y:S01]  /*10400*/  MOV R6, 0xffffffff ;  /* 0xffffffff00067802 */ /* 0x000fe20000000f00 */
[----:B------:R-:W-:Y:S05]  /*10410*/  BRA.DIV ~URZ, `(.L_x_3043) ;  /* 0x00005e327f007947 */ /* 0x000fea000b800000 */
[----:B------:R-:W3:Y:S04]  /*10420*/  LDL R2, [R1+0x28] ;  /* 0x0000280001027983 */ /* 0x000ee80000100800 */
[----:B--23--:R2:W3:Y:S02]  /*10430*/  SHFL.BFLY PT, R0, R2, 0x2, 0x1f ;  /* 0x0c401f0002007f89 */ /* 0x00c4e400000e0000 */
.L_x_3110:
        /* <DEDUP_REMOVED lines=9> */
.L_x_3111:
        /* <DEDUP_REMOVED lines=149> */
.L_x_2992:
        /* <DEDUP_REMOVED lines=19> */
.L_x_3046:
[----:B---3--:R-:W-:Y:S05]  /*10f50*/  BSYNC B0 ;  /* 0x0000000000007941 */ /* 0x008fea0003800000 */
.L_x_3045:
        /* <DEDUP_REMOVED lines=172> */
.L_x_3049:
        /* <DEDUP_REMOVED lines=127> */
.L_x_3112:
[----:B------:R-:W-:Y:S05]  /*12210*/  BRA.DIV ~URZ, `(.L_x_3052) ;  /* 0x000042127f007947 */ /* 0x000fea000b800000 */
[----:B------:R4:W2:Y:S02]  /*12220*/  SHFL.IDX PT, R0, R15, RZ, 0x181f ;  /* 0x00181fff0f007589 */ /* 0x0008a400000e0000 */
.L_x_3113:
        /* <DEDUP_REMOVED lines=23> */
.L_x_3054:
[----:B------:R-:W-:Y:S05]  /*123a0*/  BSYNC B0 ;  /* 0x0000000000007941 */ /* 0x000fea0003800000 */
.L_x_3053:
[----:B------:R-:W-:Y:S05]  /*123b0*/  BRA.DIV ~URZ, `(.L_x_3055) ;  /* 0x000040d27f007947 */ /* 0x000fea000b800000 */
[----:B---3--:R3:W4:Y:S04]  /*123c0*/  SHFL.IDX PT, R10, R14, 0x1, 0x181f ;  /* 0x00381f000e0a7f89 */ /* 0x00872800000e0000 */
[----:B--2---:R3:W2:Y:S02]  /*123d0*/  SHFL.IDX PT, R0, R15, 0x1, 0x181f ;  /* 0x00381f000f007f89 */ /* 0x0046a400000e0000 */
.L_x_3114:
        /* <DEDUP_REMOVED lines=20> */
.L_x_3057:
[----:B------:R-:W-:Y:S05]  /*12520*/  BSYNC B0 ;  /* 0x0000000000007941 */ /* 0x000fea0003800000 */
.L_x_3056:
[----:B------:R-:W-:Y:S05]  /*12530*/  BRA.DIV ~URZ, `(.L_x_3058) ;  /* 0x000040127f007947 */ /* 0x000fea000b800000 */
[----:B----4-:R4:W1:Y:S02]  /*12540*/  SHFL.IDX PT, R10, R14, 0x2, 0x181f ;  /* 0x00581f000e0a7f89 */ /* 0x01086400000e0000 */
.L_x_3115:
[----:B------:R-:W-:Y:S05]  /*12550*/  BRA.DIV ~URZ, `(.L_x_3059) ;  /* 0x000040627f007947 */ /* 0x000fea000b800000 */
[----:B--2---:R2:W3:Y:S02]  /*12560*/  SHFL.IDX PT, R0, R15, 0x2, 0x181f ;  /* 0x00581f000f007f89 */ /* 0x0044e400000e0000 */
.L_x_3116:
        /* <DEDUP_REMOVED lines=20> */
.L_x_3061:
[----:B------:R-:W-:Y:S05]  /*126b0*/  BSYNC B0 ;  /* 0x0000000000007941 */ /* 0x000fea0003800000 */
.L_x_3060:
[----:B------:R-:W-:Y:S05]  /*126c0*/  BRA.DIV ~URZ, `(.L_x_3062) ;  /* 0x00003f527f007947 */ /* 0x000fea000b800000 */
[----:B-1----:R1:W2:Y:S04]  /*126d0*/  SHFL.IDX PT, R8, R14, 0x3, 0x181f ;  /* 0x00781f000e087f89 */ /* 0x0022a800000e0000 */
[----:B---3--:R1:W3:Y:S02]  /*126e0*/  SHFL.IDX PT, R0, R15, 0x3, 0x181f ;  /* 0x00781f000f007f89 */ /* 0x0082e400000e0000 */
.L_x_3117:
        /* <DEDUP_REMOVED lines=21> */
.L_x_3050:
        /* <DEDUP_REMOVED lines=35> */
.L_x_3118:
[----:B------:R-:W-:Y:S05]  /*12a70*/  BRA.DIV ~URZ, `(.L_x_3065) ;  /* 0x00003cd27f007947 */ /* 0x000fea000b800000 */
[----:B------:R3:W4:Y:S02]  /*12a80*/  SHFL.IDX PT, R0, R14, RZ, 0x1c1f ;  /* 0x001c1fff0e007589 */ /* 0x00072400000e0000 */
.L_x_3119:
        /* <DEDUP_REMOVED lines=194> */
.L_x_3067:
[----:B------:R-:W-:Y:S05]  /*136b0*/  BSYNC B0 ;  /* 0x0000000000007941 */ /* 0x000fea0003800000 */
.L_x_3066:
[----:B------:R-:W-:Y:S05]  /*136c0*/  BRA.DIV ~URZ, `(.L_x_3068) ;  /* 0x000030e27f007947 */ /* 0x000fea000b800000 */
[----:B--2---:R2:W1:Y:S04]  /*136d0*/  SHFL.IDX PT, R4, R12, 0x1, 0x1c1f ;  /* 0x003c1f000c047f89 */ /* 0x00446800000e0000 */
[----:B----4-:R2:W4:Y:S02]  /*136e0*/  SHFL.IDX PT, R0, R14, 0x1, 0x1c1f ;  /* 0x003c1f000e007f89 */ /* 0x01052400000e0000 */
.L_x_3120:
        /* <DEDUP_REMOVED lines=136> */
.L_x_3048:
        /* <DEDUP_REMOVED lines=20> */
.L_x_3069:
        /* <DEDUP_REMOVED lines=58> */
.L_x_3071:
[----:B------:R-:W-:Y:S05]  /*14450*/  BSYNC B0 ;  /* 0x0000000000007941 */ /* 0x000fea0003800000 */
.L_x_3070:
        /* <DEDUP_REMOVED lines=47> */
.L_x_3121:
[----:B------:R-:W-:Y:S05]  /*14750*/  BRA.DIV ~URZ, `(.L_x_3073) ;  /* 0x000021827f007947 */ /* 0x000fea000b800000 */
[----:B------:R3:W4:Y:S02]  /*14760*/  SHFL.IDX PT, R0, R15, RZ, 0x181f ;  /* 0x00181fff0f007589 */ /* 0x00072400000e0000 */
.L_x_3122:
        /* <DEDUP_REMOVED lines=24> */
.L_x_3075:
[----:B------:R-:W-:Y:S05]  /*148f0*/  BSYNC B0 ;  /* 0x0000000000007941 */ /* 0x000fea0003800000 */
.L_x_3074:
[----:B------:R-:W-:Y:S05]  /*14900*/  BRA.DIV ~URZ, `(.L_x_3076) ;  /* 0x000020327f007947 */ /* 0x000fea000b800000 */
[----:B--2---:R2:W1:Y:S04]  /*14910*/  SHFL.IDX PT, R10, R12, 0x1, 0x181f ;  /* 0x00381f000c0a7f89 */ /* 0x00446800000e0000 */
[----:B----4-:R2:W4:Y:S02]  /*14920*/  SHFL.IDX PT, R0, R15, 0x1, 0x181f ;  /* 0x00381f000f007f89 */ /* 0x01052400000e0000 */
.L_x_3123:
        /* <DEDUP_REMOVED lines=20> */
.L_x_3078:
[----:B------:R-:W-:Y:S05]  /*14a70*/  BSYNC B0 ;  /* 0x0000000000007941 */ /* 0x000fea0003800000 */
.L_x_3077:
[----:B------:R-:W-:Y:S05]  /*14a80*/  BRA.DIV ~URZ, `(.L_x_3079) ;  /* 0x00001f727f007947 */ /* 0x000fea000b800000 */
[----:B-1----:R1:W2:Y:S02]  /*14a90*/  SHFL.IDX PT, R10, R12, 0x2, 0x181f ;  /* 0x00581f000c0a7f89 */ /* 0x0022a400000e0000 */
.L_x_3124:
[----:B------:R-:W-:Y:S05]  /*14aa0*/  BRA.DIV ~URZ, `(.L_x_3080) ;  /* 0x00001fc27f007947 */ /* 0x000fea000b800000 */
[----:B----4-:R4:W1:Y:S02]  /*14ab0*/  SHFL.IDX PT, R0, R15, 0x2, 0x181f ;  /* 0x00581f000f007f89 */ /* 0x01086400000e0000 */
.L_x_3125:
        /* <DEDUP_REMOVED lines=20> */
.L_x_3082:
[----:B------:R-:W-:Y:S05]  /*14c00*/  BSYNC B0 ;  /* 0x0000000000007941 */ /* 0x000fea0003800000 */
.L_x_3081:
[----:B------:R-:W-:Y:S05]  /*14c10*/  BRA.DIV ~URZ, `(.L_x_3083) ;  /* 0x00001eb27f007947 */ /* 0x000fea000b800000 */
[----:B--2---:R2:W3:Y:S04]  /*14c20*/  SHFL.IDX PT, R10, R12, 0x3, 0x181f ;  /* 0x00781f000c0a7f89 */ /* 0x0044e800000e0000 */
[----:B-1----:R2:W1:Y:S02]  /*14c30*/  SHFL.IDX PT, R0, R15, 0x3, 0x181f ;  /* 0x00781f000f007f89 */ /* 0x00246400000e0000 */
.L_x_3126:
        /* <DEDUP_REMOVED lines=19> */
.L_x_3063:
[----:B------:R-:W-:Y:S05]  /*14d70*/  BSYNC B1 ;  /* 0x0000000000017941 */ /* 0x000fea0003800000 */
.L_x_3047:
        /* <DEDUP_REMOVED lines=15> */
.L_x_3127:
[----:B------:R-:W-:Y:S05]  /*14e70*/  BRA.DIV ~URZ, `(.L_x_3086) ;  /* 0x00001d827f007947 */ /* 0x000fea000b800000 */
[----:B------:R3:W4:Y:S02]  /*14e80*/  SHFL.IDX PT, R8, R111, 0x1, 0x1f ;  /* 0x00201f006f087f89 */ /* 0x00072400000e0000 */
.L_x_3128:
        /* <DEDUP_REMOVED lines=19> */
.L_x_3129:
        /* <DEDUP_REMOVED lines=16> */
.L_x_3130:
[----:B---3--:R-:W-:Y:S01]  /*150c0*/  IMAD R0, R0, c[0x0][0x538], RZ ;  /* 0x00014e0000007a24 */ /* 0x008fe200078e02ff */
[----:B------:R-:W-:Y:S04]  /*150d0*/  BSSY B1, `(.L_x_3089) ;  /* 0x00000cf000017945 */ /* 0x000fe80003800000 */
[----:B----4-:R-:W-:-:S04]  /*150e0*/  IADD3 R8, R0, R8, RZ ;  /* 0x0000000800087210 */ /* 0x010fc80007ffe0ff */
[----:B--2---:R-:W-:-:S13]  /*150f0*/  ISETP.GT.AND P0, PT, R8, R9, PT ;  /* 0x000000090800720c */ /* 0x004fda0003f04270 */
[----:B------:R-:W-:Y:S05]  /*15100*/  @P0 BRA `(.L_x_3090) ;  /* 0x0000025000000947 */ /* 0x000fea0003800000 */
.L_x_3094:
        /* <DEDUP_REMOVED lines=17> */
.L_x_3131:
        /* <DEDUP_REMOVED lines=16> */
.L_x_3132:
[----:B--2---:R-:W-:-:S05]  /*15320*/  IMAD R0, R0, c[0x0][0x538], RZ ;  /* 0x00014e0000007a24 */ /* 0x004fca00078e02ff */
[----:B------:R-:W-:-:S04]  /*15330*/  IADD3 R8, R0, R8, RZ ;  /* 0x0000000800087210 */ /* 0x000fc80007ffe0ff */
[----:B------:R-:W-:-:S13]  /*15340*/  ISETP.GT.AND P0, PT, R8, R9, PT ;  /* 0x000000090800720c */ /* 0x000fda0003f04270 */
[----:B-1----:R-:W-:Y:S05]  /*15350*/  @!P0 BRA `(.L_x_3094) ;  /* 0xfffffdb000008947 */ /* 0x002fea000383ffff */
.L_x_3090:
[----:B------:R-:W-:-:S05]  /*15360*/  IADD3 R11, -R0, R8, RZ ;  /* 0x00000008000b7210 */ /* 0x000fca0007ffe1ff */
[----:B------:R-:W-:-:S05]  /*15370*/  IMAD R0, R4, c[0x0][0x538], R11 ;  /* 0x00014e0004007a24 */ /* 0x000fca00078e020b */
[----:B------:R-:W-:Y:S01]  /*15380*/  ISETP.GT.AND P0, PT, R0, R9, PT ;  /* 0x000000090000720c */ /* 0x000fe20003f04270 */
[----:B------:R-:W-:-:S12]  /*15390*/  BRA.DIV ~URZ, `(.L_x_3095) ;  /* 0x00001ca27f007947 */ /* 0x000fd8000b800000 */
[----:B------:R-:W-:-:S03]  /*153a0*/  VOTE.ANY R10, PT, !P0 ;  /* 0x00000000000a7806 */ /* 0x000fc600040e0100 */
.L_x_3133:
[----:B------:R-:W2:Y:S01]  /*153b0*/  LDL.LU R0, [R1+0x7c] ;  /* 0x00007c0001007983 */ /* 0x000ea20000300800 */
[----:B------:R-:W2:Y:S02]  /*153c0*/  POPC R8, R10 ;  /* 0x0000000a00087309 */ /* 0x000ea40000000000 */
[----:B--2---:R-:W-:-:S05]  /*153d0*/  IADD3 R0, R8, R0, RZ ;  /* 0x0000000008007210 */ /* 0x004fca0007ffe0ff */
[----:B------:R2:W-:Y:S01]  /*153e0*/  STL [R1+0x7c], R0 ;  /* 0x00007c0001007387 */ /* 0x0005e20000100800 */
[----:B------:R-:W-:Y:S05]  /*153f0*/  BRA.DIV ~URZ, `(.L_x_3096) ;  /* 0x00001c927f007947 */ /* 0x000fea000b800000 */
[----:B------:R3:W4:Y:S04]  /*15400*/  SHFL.IDX PT, R12, R6, R8, 0x1f ;  /* 0x00001f08060c7589 */ /* 0x00072800000e0000 */
[----:B------:R3:W1:Y:S02]  /*15410*/  SHFL.IDX PT, R7, R7, R8, 0x1f ;  /* 0x00001f0807077589 */ /* 0x00066400000e0000 */
.L_x_3134:
[----:B------:R-:W-:Y:S01]  /*15420*/  ISETP.NE.AND P0, PT, R10, RZ, PT ;  /* 0x000000ff0a00720c */ /* 0x000fe20003f05270 */
[----:B------:R-:W-:-:S12]  /*15430*/  BSSY B0, `(.L_x_3097) ;  /* 0x0000005000007945 */ /* 0x000fd80003800000 */
[----:B------:R-:W-:Y:S05]  /*15440*/  @!P0 BRA `(.L_x_3098) ;  /* 0x0000003000008947 */ /* 0x000fea0003800000 */
[----:B------:R-:W-:Y:S01]  /*15450*/  IADD3 R3, R8, -0x1, RZ ;  /* 0xffffffff08037810 */ /* 0x000fe20007ffe0ff */
[----:B------:R-:W-:Y:S05]  /*15460*/  BRA.DIV ~URZ, `(.L_x_3099) ;  /* 0x00001cf27f007947 */ /* 0x000fea000b800000 */
[----:B------:R2:W3:Y:S02]  /*15470*/  SHFL.IDX PT, R13, R4, R3, 0x1f ;  /* 0x00001f03040d7589 */ /* 0x0004e400000e0000 */
.L_x_3098:
[----:B------:R-:W-:Y:S05]  /*15480*/  BSYNC B0 ;  /* 0x0000000000007941 */ /* 0x000fea0003800000 */
.L_x_3097:
        /* <DEDUP_REMOVED lines=68> */
.L_x_3101:
        /* <DEDUP_REMOVED lines=69> */
.L_x_3102:
[----:B------:R-:W-:Y:S05]  /*15d20*/  BSYNC B0 ;  /* 0x0000000000007941 */ /* 0x000fea0003800000 */
.L_x_3100:
[----:B------:R-:W-:-:S04]  /*15d30*/  LOP3.LUT R2, RZ, R2, RZ, 0x33, !PT ;  /* 0x00000002ff027212 */ /* 0x000fc800078e33ff */
[----:B-1----:R-:W-:-:S05]  /*15d40*/  IADD3 R0, R2, R12, RZ ;  /* 0x0000000c02007210 */ /* 0x002fca0007ffe0ff */
[----:B------:R1:W-:Y:S01]  /*15d50*/  STL [R1+0x74], R0 ;  /* 0x0000740001007387 */ /* 0x0003e20000100800 */
[----:B------:R-:W-:Y:S05]  /*15d60*/  BRA `(.L_x_3103) ;  /* 0x0000005000007947 */ /* 0x000fea0003800000 */
.L_x_3091:
[----:B------:R-:W-:Y:S01]  /*15d70*/  MOV R0, c[0x0][0x53c] ;  /* 0x00014f0000007a02 */ /* 0x000fe20000000f00 */
[----:B------:R2:W-:Y:S04]  /*15d80*/  STL [R1+0x70], R9 ;  /* 0x0000700901007387 */ /* 0x0005e80000100800 */
[----:B------:R2:W-:Y:S04]  /*15d90*/  STL [R1+0x74], RZ ;  /* 0x000074ff01007387 */ /* 0x0005e80000100800 */
[----:B------:R2:W-:Y:S04]  /*15da0*/  STL [R1+0x78], RZ ;  /* 0x000078ff01007387 */ /* 0x0005e80000100800 */
[----:B------:R2:W-:Y:S02]  /*15db0*/  STL [R1+0x7c], R0 ;  /* 0x00007c0001007387 */ /* 0x0005e40000100800 */
.L_x_3103:
[----:B------:R-:W-:Y:S05]  /*15dc0*/  BSYNC B1 ;  /* 0x0000000000017941 */ /* 0x000fea0003800000 */
.L_x_3089:
        /* <DEDUP_REMOVED lines=9> */
.L_x_3084:
[----:B--2---:R-:W2:Y:S02]  /*15e60*/  LDL R0, [R1+0x7c] ;  /* 0x00007c0001007983 */ /* 0x004ea40000100800 */
[----:B--2---:R-:W-:-:S13]  /*15e70*/  ISETP.GE.AND P0, PT, R0, c[0x0][0x53c], PT ;  /* 0x00014f0000007a0c */ /* 0x004fda0003f06270 */
[----:B-1----:R-:W-:Y:S01]  /*15e80*/  @P0 CALL.REL.NOINC `(.L_x_3104) ;  /* 0x0000001000000944 */ /* 0x002fe20003c00000 */
[----:B------:R-:W-:Y:S05]  /*15e90*/  BRA `(.L_x_3105) ;  /* 0xfffeb9f000007947 */ /* 0x000fea000383ffff */
.L_x_3104:
[----:B------:R-:W-:Y:S05]  /*15ea0*/  EXIT ;  /* 0x000000000000794d */ /* 0x000fea0003800000 */
.L_x_2967:
[----:B------:R-:W-:Y:S01]  /*15eb0*/  IMAD.MOV.U32 R0, RZ, RZ, R5 ;  /* 0x000000ffff007224 */ /* 0x000fe200078e0005 */
[----:B------:R-:W-:Y:S02]  /*15ec0*/  MOV R2, 0x1 ;  /* 0x0000000100027802 */ /* 0x000fe40000000f00 */
[----:B------:R-:W-:Y:S02]  /*15ed0*/  MOV R3, 0x15ef0 ;  /* 0x00015ef000037802 */ /* 0x000fe40000000f00 */
[----:B------:R-:W-:Y:S05]  /*15ee0*/  CALL.REL.NOINC `($__internal_62_$__cuda_sm70_shflsync_up_p) ;  /* 0x0000137000007944 */ /* 0x000fea0003c00000 */
[----:B------:R-:W-:Y:S01]  /*15ef0*/  MOV R0, R4 ;  /* 0x0000000400007202 */ /* 0x000fe20000000f00 */
[----:B------:R-:W-:Y:S05]  /*15f00*/  BRA `(.L_x_3106) ;  /* 0xfffea55000007947 */ /* 0x000fea000383ffff */
.L_x_2968:
[----:B------:R-:W-:Y:S01]  /*15f10*/  IMAD.MOV.U32 R0, RZ, RZ, R5 ;  /* 0x000000ffff007224 */ /* 0x000fe200078e0005 */
[----:B------:R-:W-:Y:S02]  /*15f20*/  MOV R2, 0x2 ;  /* 0x0000000200027802 */ /* 0x000fe40000000f00 */
[----:B------:R-:W-:Y:S02]  /*15f30*/  MOV R3, 0x15f50 ;  /* 0x00015f5000037802 */ /* 0x000fe40000000f00 */
[----:B------:R-:W-:Y:S05]  /*15f40*/  CALL.REL.NOINC `($__internal_62_$__cuda_sm70_shflsync_up_p) ;  /* 0x0000131000007944 */ /* 0x000fea0003c00000 */
[----:B------:R-:W-:Y:S01]  /*15f50*/  SEL R0, R4, RZ, P4 ;  /* 0x000000ff04007207 */ /* 0x000fe20002000000 */
[----:B------:R-:W-:Y:S01]  /*15f60*/  IMAD.MOV.U32 R2, RZ, RZ, 0x4 ;  /* 0x00000004ff027424 */ /* 0x000fe200078e00ff */
[----:B------:R-:W-:-:S03]  /*15f70*/  MOV R3, 0x15fa0 ;  /* 0x00015fa000037802 */ /* 0x000fc60000000f00 */
[----:B------:R-:W-:Y:S02]  /*15f80*/  IMAD.IADD R0, R5, 0x1, R0 ;  /* 0x0000000105007824 */ /* 0x000fe400078e0200 */
        /* <DEDUP_REMOVED lines=14> */
[----:B------:R-:W-:Y:S01]  /*16070*/  IMAD.IADD R4, R0, 0x1, R4 ;  /* 0x0000000100047824 */ /* 0x000fe200078e0204 */
[----:B------:R-:W-:-:S03]  /*16080*/  MOV R0, 0x1f ;  /* 0x0000001f00007802 */ /* 0x000fc60000000f00 */
[----:B------:R-:W-:Y:S02]  /*16090*/  IMAD.MOV.U32 R5, RZ, RZ, R4 ;  /* 0x000000ffff057224 */ /* 0x000fe400078e0004 */
[----:B------:R-:W-:Y:S05]  /*160a0*/  CALL.REL.NOINC `($__internal_61_$__cuda_sm70_shflsync_idx_p) ;  /* 0x0000116000007944 */ /* 0x000fea0003c00000 */
[----:B------:R-:W-:Y:S05]  /*160b0*/  BRA `(.L_x_3107) ;  /* 0xfffea4a000007947 */ /* 0x000fea000383ffff */
.L_x_2970:
[----:B------:R-:W-:Y:S02]  /*160c0*/  SEL R0, RZ, 0x1, P0 ;  /* 0x00000001ff007807 */ /* 0x000fe40000000000 */
[----:B------:R-:W-:Y:S02]  /*160d0*/  MOV R2, 0x160f0 ;  /* 0x000160f000027802 */ /* 0x000fe40000000f00 */
[----:B------:R-:W-:Y:S05]  /*160e0*/  CALL.REL.NOINC `($__internal_63_$__cuda_sm70_votesync_ballot) ;  /* 0x000011e000007944 */ /* 0x000fea0003c00000 */
[----:B------:R-:W-:Y:S01]  /*160f0*/  MOV R10, R0 ;  /* 0x00000000000a7202 */ /* 0x000fe20000000f00 */
[----:B------:R-:W-:Y:S05]  /*16100*/  BRA `(.L_x_3108) ;  /* 0xfffea4e000007947 */ /* 0x000fea000383ffff */
.L_x_2971:
[----:B------:R-:W-:Y:S01]  /*16110*/  IMAD.MOV.U32 R5, RZ, RZ, R9 ;  /* 0x000000ffff057224 */ /* 0x000fe200078e0009 */
[----:B------:R-:W-:Y:S01]  /*16120*/  MOV R3, R6 ;  /* 0x0000000600037202 */ /* 0x000fe20000000f00 */
[----:B-1----:R-:W-:Y:S01]  /*16130*/  IMAD.MOV.U32 R0, RZ, RZ, 0x1f ;  /* 0x0000001fff007424 */ /* 0x002fe200078e00ff */
[----:B------:R-:W-:Y:S02]  /*16140*/  MOV R2, 0x16160 ;  /* 0x0001616000027802 */ /* 0x000fe40000000f00 */
[----:B------:R-:W-:Y:S05]  /*16150*/  CALL.REL.NOINC `($__internal_61_$__cuda_sm70_shflsync_idx_p) ;  /* 0x000010b000007944 */ /* 0x000fea0003c00000 */
[----:B------:R-:W-:Y:S01]  /*16160*/  IMAD.MOV.U32 R12, RZ, RZ, R0 ;  /* 0x000000ffff0c7224 */ /* 0x000fe200078e0000 */
[----:B------:R-:W-:Y:S01]  /*16170*/  MOV R5, R8 ;  /* 0x0000000800057202 */ /* 0x000fe20000000f00 */
[----:B------:R-:W-:Y:S01]  /*16180*/  IMAD.MOV.U32 R7, RZ, RZ, RZ ;  /* 0x000000ffff077224 */ /* 0x000fe200078e00ff */
[----:B------:R-:W-:Y:S01]  /*16190*/  MOV R3, R6 ;  /* 0x0000000600037202 */ /* 0x000fe20000000f00 */
[----:B------:R-:W-:Y:S01]  /*161a0*/  IMAD.MOV.U32 R0, RZ, RZ, 0x1f ;  /* 0x0000001fff007424 */ /* 0x000fe200078e00ff */
[----:B------:R-:W-:-:S02]  /*161b0*/  MOV R2, 0x161d0 ;  /* 0x000161d000027802 */ /* 0x000fc40000000f00 */
[----:B------:R-:W-:Y:S05]  /*161c0*/  CALL.REL.NOINC `($__internal_61_$__cuda_sm70_shflsync_idx_p) ;  /* 0x0000104000007944 */ /* 0x000fea0003c00000 */
[----:B------:R-:W-:Y:S01]  /*161d0*/  MOV R9, R0 ;  /* 0x0000000000097202 */ /* 0x000fe20000000f00 */
[----:B------:R-:W-:Y:S05]  /*161e0*/  BRA `(.L_x_3109) ;  /* 0xfffea47000007947 */ /* 0x000fea000383ffff */
.L_x_2974:
[----:B------:R-:W-:Y:S01]  /*161f0*/  IMAD.MOV.U32 R5, RZ, RZ, R4 ;  /* 0x000000ffff057224 */ /* 0x000fe200078e0004 */
[----:B-1----:R-:W-:-:S02]  /*16200*/  MOV R0, 0x1f ;  /* 0x0000001f00007802 */ /* 0x002fc40000000f00 */
[----:B------:R-:W-:Y:S02]  /*16210*/  MOV R2, 0x16230 ;  /* 0x0001623000027802 */ /* 0x000fe40000000f00 */
[----:B--234-:R-:W-:Y:S05]  /*16220*/  CALL.REL.NOINC `($__internal_61_$__cuda_sm70_shflsync_idx_p) ;  /* 0x00000fe000007944 */ /* 0x01cfea0003c00000 */
[----:B------:R-:W-:Y:S01]  /*16230*/  MOV R7, R0 ;  /* 0x0000000000077202 */ /* 0x000fe20000000f00 */
[----:B------:R-:W-:Y:S05]  /*16240*/  BRA `(.L_x_2973) ;  /* 0xfffea47000007947 */ /* 0x000fea000383ffff */
.L_x_3043:
[----:B------:R3:W5:Y:S01]  /*16250*/  LDL R2, [R1+0x28] ;  /* 0x0000280001027983 */ /* 0x0007620000100800 */
[----:B------:R-:W-:Y:S02]  /*16260*/  MOV R5, 0x2 ;  /* 0x0000000200057802 */ /* 0x000fe40000000f00 */
[----:B------:R-:W-:Y:S02]  /*16270*/  MOV R3, 0x16290 ;  /* 0x0001629000037802 */ /* 0x000fe40000000f00 */
[----:B-123-5:R-:W-:Y:S05]  /*16280*/  CALL.REL.NOINC `($__internal_60_$__cuda_sm70_shflsync_bfly_p) ;  /* 0x00000f3000007944 */ /* 0x02efea0003c00000 */
[----:B------:R-:W-:Y:S01]  /*16290*/  MOV R0, R5 ;  /* 0x0000000500007202 */ /* 0x000fe20000000f00 */
[----:B------:R-:W-:Y:S05]  /*162a0*/  BRA `(.L_x_3110) ;  /* 0xffffa19000007947 */ /* 0x000fea000383ffff */
.L_x_3044:
[----:B------:R-:W-:Y:S01]  /*162b0*/  IMAD.MOV.U32 R2, RZ, RZ, R0 ;  /* 0x000000ffff027224 */ /* 0x000fe200078e0000 */
[----:B------:R-:W-:Y:S02]  /*162c0*/  MOV R5, 0x1 ;  /* 0x0000000100057802 */ /* 0x000fe40000000f00 */
[----:B------:R-:W-:Y:S02]  /*162d0*/  MOV R3, 0x162f0 ;  /* 0x000162f000037802 */ /* 0x000fe40000000f00 */
[----:B-1----:R-:W-:Y:S05]  /*162e0*/  CALL.REL.NOINC `($__internal_60_$__cuda_sm70_shflsync_bfly_p) ;  /* 0x00000ed000007944 */ /* 0x002fea0003c00000 */
[----:B------:R1:W5:Y:S01]  /*162f0*/  LDL R2, [R1+0x2c] ;  /* 0x00002c0001027983 */ /* 0x0003620000100800 */
[----:B------:R-:W-:Y:S01]  /*16300*/  FADD.FTZ R0, R0, R5 ;  /* 0x0000000500007221 */ /* 0x000fe20000010000 */
[----:B------:R-:W-:-:S02]  /*16310*/  MOV R5, 0x2 ;  /* 0x0000000200057802 */ /* 0x000fc40000000f00 */
[----:B------:R-:W-:Y:S02]  /*16320*/  MOV R3, 0x16340 ;  /* 0x0001634000037802 */ /* 0x000fe40000000f00 */
[----:B-1---5:R-:W-:Y:S05]  /*16330*/  CALL.REL.NOINC `($__internal_60_$__cuda_sm70_shflsync_bfly_p) ;  /* 0x00000e8000007944 */ /* 0x022fea0003c00000 */
[----:B------:R-:W2:Y:S01]  /*16340*/  LDL.LU R2, [R1+0x2c] ;  /* 0x00002c0001027983 */ /* 0x000ea20000300800 */
[----:B------:R-:W-:Y:S01]  /*16350*/  MOV R3, 0x163a0 ;  /* 0x000163a000037802 */ /* 0x000fe20000000f00 */
[----:B--2---:R-:W-:Y:S01]  /*16360*/  FADD.FTZ R4, R2, R5 ;  /* 0x0000000502047221 */ /* 0x004fe20000010000 */
[----:B------:R-:W-:-:S04]  /*16370*/  MOV R5, 0x1 ;  /* 0x0000000100057802 */ /* 0x000fc80000000f00 */
[----:B------:R-:W-:Y:S02]  /*16380*/  MOV R2, R4 ;  /* 0x0000000400027202 */ /* 0x000fe40000000f00 */
[----:B------:R-:W-:Y:S05]  /*16390*/  CALL.REL.NOINC `($__internal_60_$__cuda_sm70_shflsync_bfly_p) ;  /* 0x00000e2000007944 */ /* 0x000fea0003c00000 */
[----:B------:R-:W-:Y:S01]  /*163a0*/  MOV R3, R5 ;  /* 0x0000000500037202 */ /* 0x000fe20000000f00 */
[----:B------:R-:W-:Y:S05]  /*163b0*/  BRA `(.L_x_3111) ;  /* 0xffffa11000007947 */ /* 0x000fea000383ffff */
.L_x_3051:
[----:B--234-:R-:W-:Y:S01]  /*163c0*/  IMAD.MOV.U32 R5, RZ, RZ, R14 ;  /* 0x000000ffff057224 */ /* 0x01cfe200078e000e */
[----:B------:R-:W-:Y:S01]  /*163d0*/  MOV R3, RZ ;  /* 0x000000ff00037202 */ /* 0x000fe20000000f00 */
[----:B------:R-:W-:Y:S01]  /*163e0*/  IMAD.MOV.U32 R0, RZ, RZ, 0x181f ;  /* 0x0000181fff007424 */ /* 0x000fe200078e00ff */
[----:B------:R-:W-:Y:S02]  /*163f0*/  MOV R2, 0x16410 ;  /* 0x0001641000027802 */ /* 0x000fe40000000f00 */
[----:B-1----:R-:W-:Y:S05]  /*16400*/  CALL.REL.NOINC `($__internal_61_$__cuda_sm70_shflsync_idx_p) ;  /* 0x00000e0000007944 */ /* 0x002fea0003c00000 */
[----:B------:R-:W-:Y:S01]  /*16410*/  MOV R10, R0 ;  /* 0x00000000000a7202 */ /* 0x000fe20000000f00 */
[----:B------:R-:W-:Y:S05]  /*16420*/  BRA `(.L_x_3112) ;  /* 0xffffbde000007947 */ /* 0x000fea000383ffff */
.L_x_3052:
[----:B------:R-:W-:Y:S01]  /*16430*/  IMAD.MOV.U32 R5, RZ, RZ, R15 ;  /* 0x000000ffff057224 */ /* 0x000fe200078e000f */
[----:B------:R-:W-:Y:S01]  /*16440*/  MOV R3, RZ ;  /* 0x000000ff00037202 */ /* 0x000fe20000000f00 */
[----:B------:R-:W-:Y:S01]  /*16450*/  IMAD.MOV.U32 R0, RZ, RZ, 0x181f ;  /* 0x0000181fff007424 */ /* 0x000fe200078e00ff */
[----:B------:R-:W-:Y:S02]  /*16460*/  MOV R2, 0x16480 ;  /* 0x0001648000027802 */ /* 0x000fe40000000f00 */
[----:B-123--:R-:W-:Y:S05]  /*16470*/  CALL.REL.NOINC `($__internal_61_$__cuda_sm70_shflsync_idx_p) ;  /* 0x00000d9000007944 */ /* 0x00efea0003c00000 */
[----:B------:R-:W-:Y:S05]  /*16480*/  BRA `(.L_x_3113) ;  /* 0xffffbda000007947 */ /* 0x000fea000383ffff */
.L_x_3055:
[----:B-1----:R-:W-:Y:S01]  /*16490*/  IMAD.MOV.U32 R5, RZ, RZ, R14 ;  /* 0x000000ffff057224 */ /* 0x002fe200078e000e */
[----:B------:R-:W-:Y:S01]  /*164a0*/  MOV R3, 0x1 ;  /* 0x0000000100037802 */ /* 0x000fe20000000f00 */
[----:B--2---:R-:W-:Y:S01]  /*164b0*/  IMAD.MOV.U32 R0, RZ, RZ, 0x181f ;  /* 0x0000181fff007424 */ /* 0x004fe200078e00ff */
[----:B------:R-:W-:-:S02]  /*164c0*/  MOV R2, 0x164e0 ;  /* 0x000164e000027802 */ /* 0x000fc40000000f00 */
[----:B---34-:R-:W-:Y:S05]  /*164d0*/  CALL.REL.NOINC `($__internal_61_$__cuda_sm70_shflsync_idx_p) ;  /* 0x00000d3000007944 */ /* 0x018fea0003c00000 */
[----:B------:R-:W-:Y:S01]  /*164e0*/  IMAD.MOV.U32 R10, RZ, RZ, R0 ;  /* 0x000000ffff0a7224 */ /* 0x000fe200078e0000 */
[----:B------:R-:W-:Y:S01]  /*164f0*/  MOV R3, 0x1 ;  /* 0x0000000100037802 */ /* 0x000fe20000000f00 */
[----:B------:R-:W-:Y:S01]  /*16500*/  IMAD.MOV.U32 R5, RZ, RZ, R15 ;  /* 0x000000ffff057224 */ /* 0x000fe200078e000f */
[----:B------:R-:W-:-:S02]  /*16510*/  MOV R0, 0x181f ;  /* 0x0000181f00007802 */ /* 0x000fc40000000f00 */
[----:B------:R-:W-:Y:S02]  /*16520*/  MOV R2, 0x16540 ;  /* 0x0001654000027802 */ /* 0x000fe40000000f00 */
[----:B------:R-:W-:Y:S05]  /*16530*/  CALL.REL.NOINC `($__internal_61_$__cuda_sm70_shflsync_idx_p) ;  /* 0x00000cd000007944 */ /* 0x000fea0003c00000 */
[----:B------:R-:W-:Y:S05]  /*16540*/  BRA `(.L_x_3114) ;  /* 0xffffbe9000007947 */ /* 0x000fea000383ffff */
.L_x_3058:
[----:B-1----:R-:W-:Y:S01]  /*16550*/  IMAD.MOV.U32 R5, RZ, RZ, R14 ;  /* 0x000000ffff057224 */ /* 0x002fe200078e000e */
[----:B------:R-:W-:Y:S01]  /*16560*/  MOV R3, 0x2 ;  /* 0x0000000200037802 */ /* 0x000fe20000000f00 */
[----:B--2---:R-:W-:Y:S01]  /*16570*/  IMAD.MOV.U32 R0, RZ, RZ, 0x181f ;  /* 0x0000181fff007424 */ /* 0x004fe200078e00ff */
[----:B------:R-:W-:Y:S02]  /*16580*/  MOV R2, 0x165a0 ;  /* 0x000165a000027802 */ /* 0x000fe40000000f00 */
[----:B---34-:R-:W-:Y:S05]  /*16590*/  CALL.REL.NOINC `($__internal_61_$__cuda_sm70_shflsync_idx_p) ;  /* 0x00000c7000007944 */ /* 0x018fea0003c00000 */
[----:B------:R-:W-:Y:S01]  /*165a0*/  MOV R10, R0 ;  /* 0x00000000000a7202 */ /* 0x000fe20000000f00 */
[----:B------:R-:W-:Y:S05]  /*165b0*/  BRA `(.L_x_3115) ;  /* 0xffffbf9000007947 */ /* 0x000fea000383ffff */
.L_x_3059:
[----:B-1----:R-:W-:Y:S01]  /*165c0*/  IMAD.MOV.U32 R5, RZ, RZ, R15 ;  /* 0x000000ffff057224 */ /* 0x002fe200078e000f */
[----:B------:R-:W-:Y:S01]  /*165d0*/  MOV R3, 0x2 ;  /* 0x0000000200037802 */ /* 0x000fe20000000f00 */
[----:B--2---:R-:W-:Y:S01]  /*165e0*/  IMAD.MOV.U32 R0, RZ, RZ, 0x181f ;  /* 0x0000181fff007424 */ /* 0x004fe200078e00ff */
[----:B------:R-:W-:Y:S02]  /*165f0*/  MOV R2, 0x16610 ;  /* 0x0001661000027802 */ /* 0x000fe40000000f00 */
[----:B---34-:R-:W-:Y:S05]  /*16600*/  CALL.REL.NOINC `($__internal_61_$__cuda_sm70_shflsync_idx_p) ;  /* 0x00000c0000007944 */ /* 0x018fea0003c00000 */
[----:B------:R-:W-:Y:S05]  /*16610*/  BRA `(.L_x_3116) ;  /* 0xffffbf5000007947 */ /* 0x000fea000383ffff */
.L_x_3062:
[----:B-1----:R-:W-:Y:S01]  /*16620*/  IMAD.MOV.U32 R5, RZ, RZ, R14 ;  /* 0x000000ffff057224 */ /* 0x002fe200078e000e */
[----:B------:R-:W-:Y:S01]  /*16630*/  MOV R3, 0x3 ;  /* 0x0000000300037802 */ /* 0x000fe20000000f00 */
[----:B---3--:R-:W-:Y:S01]  /*16640*/  IMAD.MOV.U32 R0, RZ, RZ, 0x181f ;  /* 0x0000181fff007424 */ /* 0x008fe200078e00ff */
[----:B------:R-:W-:-:S02]  /*16650*/  MOV R2, 0x16670 ;  /* 0x0001667000027802 */ /* 0x000fc40000000f00 */
[----:B--2-4-:R-:W-:Y:S05]  /*16660*/  CALL.REL.NOINC `($__internal_61_$__cuda_sm70_shflsync_idx_p) ;  /* 0x00000ba000007944 */ /* 0x014fea0003c00000 */
[----:B------:R-:W-:Y:S01]  /*16670*/  IMAD.MOV.U32 R8, RZ, RZ, R0 ;  /* 0x000000ffff087224 */ /* 0x000fe200078e0000 */
[----:B------:R-:W-:Y:S01]  /*16680*/  MOV R3, 0x3 ;  /* 0x0000000300037802 */ /* 0x000fe20000000f00 */
[----:B------:R-:W-:Y:S01]  /*16690*/  IMAD.MOV.U32 R5, RZ, RZ, R15 ;  /* 0x000000ffff057224 */ /* 0x000fe200078e000f */
[----:B------:R-:W-:-:S02]  /*166a0*/  MOV R0, 0x181f ;  /* 0x0000181f00007802 */ /* 0x000fc40000000f00 */
[----:B------:R-:W-:Y:S02]  /*166b0*/  MOV R2, 0x166d0 ;  /* 0x000166d000027802 */ /* 0x000fe40000000f00 */
[----:B------:R-:W-:Y:S05]  /*166c0*/  CALL.REL.NOINC `($__internal_61_$__cuda_sm70_shflsync_idx_p) ;  /* 0x00000b4000007944 */ /* 0x000fea0003c00000 */
[----:B------:R-:W-:Y:S05]  /*166d0*/  BRA `(.L_x_3117) ;  /* 0xffffc01000007947 */ /* 0x000fea000383ffff */
.L_x_3064:
[----:B------:R-:W-:Y:S01]  /*166e0*/  IMAD.MOV.U32 R5, RZ, RZ, R12 ;  /* 0x000000ffff057224 */ /* 0x000fe200078e000c */
[----:B------:R-:W-:Y:S01]  /*166f0*/  MOV R3, RZ ;  /* 0x000000ff00037202 */ /* 0x000fe20000000f00 */
[----:B------:R-:W-:Y:S01]  /*16700*/  IMAD.MOV.U32 R0, RZ, RZ, 0x1c1f ;  /* 0x00001c1fff007424 */ /* 0x000fe200078e00ff */
[----:B------:R-:W-:Y:S02]  /*16710*/  MOV R2, 0x16730 ;  /* 0x0001673000027802 */ /* 0x000fe40000000f00 */
[----:B------:R-:W-:Y:S05]  /*16720*/  CALL.REL.NOINC `($__internal_61_$__cuda_sm70_shflsync_idx_p) ;  /* 0x00000ae000007944 */ /* 0x000fea0003c00000 */
[----:B------:R-:W-:Y:S01]  /*16730*/  MOV R4, R0 ;  /* 0x0000000000047202 */ /* 0x000fe20000000f00 */
[----:B------:R-:W-:Y:S05]  /*16740*/  BRA `(.L_x_3118) ;  /* 0xffffc32000007947 */ /* 0x000fea000383ffff */
.L_x_3065:
[----:B------:R-:W-:Y:S01]  /*16750*/  IMAD.MOV.U32 R5, RZ, RZ, R14 ;  /* 0x000000ffff057224 */ /* 0x000fe200078e000e */
[----:B------:R-:W-:Y:S01]  /*16760*/  MOV R3, RZ ;  /* 0x000000ff00037202 */ /* 0x000fe20000000f00 */
[----:B------:R-:W-:Y:S01]  /*16770*/  IMAD.MOV.U32 R0, RZ, RZ, 0x1c1f ;  /* 0x00001c1fff007424 */ /* 0x000fe200078e00ff */
[----:B------:R-:W-:Y:S02]  /*16780*/  MOV R2, 0x167a0 ;  /* 0x000167a000027802 */ /* 0x000fe40000000f00 */
[----:B-12---:R-:W-:Y:S05]  /*16790*/  CALL.REL.NOINC `($__internal_61_$__cuda_sm70_shflsync_idx_p) ;  /* 0x00000a7000007944 */ /* 0x006fea0003c00000 */
[----:B------:R-:W-:Y:S05]  /*167a0*/  BRA `(.L_x_3119) ;  /* 0xffffc2e000007947 */ /* 0x000fea000383ffff */
.L_x_3068:
[----:B------:R-:W-:Y:S01]  /*167b0*/  IMAD.MOV.U32 R5, RZ, RZ, R12 ;  /* 0x000000ffff057224 */ /* 0x000fe200078e000c */
[----:B----4-:R-:W-:Y:S01]  /*167c0*/  MOV R3, 0x1 ;  /* 0x0000000100037802 */ /* 0x010fe20000000f00 */
[----:B------:R-:W-:Y:S01]  /*167d0*/  IMAD.MOV.U32 R0, RZ, RZ, 0x1c1f ;  /* 0x00001c1fff007424 */ /* 0x000fe200078e00ff */
[----:B------:R-:W-:-:S02]  /*167e0*/  MOV R2, 0x16800 ;  /* 0x0001680000027802 */ /* 0x000fc40000000f00 */
[----:B-123--:R-:W-:Y:S05]  /*167f0*/  CALL.REL.NOINC `($__internal_61_$__cuda_sm70_shflsync_idx_p) ;  /* 0x00000a1000007944 */ /* 0x00efea0003c00000 */
[----:B------:R-:W-:Y:S01]  /*16800*/  IMAD.MOV.U32 R4, RZ, RZ, R0 ;  /* 0x000000ffff047224 */ /* 0x000fe200078e0000 */
[----:B------:R-:W-:Y:S01]  /*16810*/  MOV R3, 0x1 ;  /* 0x0000000100037802 */ /* 0x000fe20000000f00 */
[----:B------:R-:W-:Y:S01]  /*16820*/  IMAD.MOV.U32 R5, RZ, RZ, R14 ;  /* 0x000000ffff057224 */ /* 0x000fe200078e000e */
[----:B------:R-:W-:-:S02]  /*16830*/  MOV R0, 0x1c1f ;  /* 0x00001c1f00007802 */ /* 0x000fc40000000f00 */
[----:B------:R-:W-:Y:S02]  /*16840*/  MOV R2, 0x16860 ;  /* 0x0001686000027802 */ /* 0x000fe40000000f00 */
[----:B------:R-:W-:Y:S05]  /*16850*/  CALL.REL.NOINC `($__internal_61_$__cuda_sm70_shflsync_idx_p) ;  /* 0x000009b000007944 */ /* 0x000fea0003c00000 */
[----:B------:R-:W-:Y:S05]  /*16860*/  BRA `(.L_x_3120) ;  /* 0xffffce8000007947 */ /* 0x000fea000383ffff */
.L_x_3072:
[----:B------:R-:W-:Y:S01]  /*16870*/  IMAD.MOV.U32 R5, RZ, RZ, R12 ;  /* 0x000000ffff057224 */ /* 0x000fe200078e000c */
[----:B------:R-:W-:Y:S01]  /*16880*/  MOV R3, RZ ;  /* 0x000000ff00037202 */ /* 0x000fe20000000f00 */
[----:B------:R-:W-:Y:S01]  /*16890*/  IMAD.MOV.U32 R0, RZ, RZ, 0x181f ;  /* 0x0000181fff007424 */ /* 0x000fe200078e00ff */
[----:B------:R-:W-:Y:S02]  /*168a0*/  MOV R2, 0x168c0 ;  /* 0x000168c000027802 */ /* 0x000fe40000000f00 */
[----:B------:R-:W-:Y:S05]  /*168b0*/  CALL.REL.NOINC `($__internal_61_$__cuda_sm70_shflsync_idx_p) ;  /* 0x0000095000007944 */ /* 0x000fea0003c00000 */
[----:B------:R-:W-:Y:S01]  /*168c0*/  MOV R10, R0 ;  /* 0x00000000000a7202 */ /* 0x000fe20000000f00 */
[----:B------:R-:W-:Y:S05]  /*168d0*/  BRA `(.L_x_3121) ;  /* 0xffffde7000007947 */ /* 0x000fea000383ffff */
.L_x_3073:
[----:B------:R-:W-:Y:S01]  /*168e0*/  IMAD.MOV.U32 R5, RZ, RZ, R15 ;  /* 0x000000ffff057224 */ /* 0x000fe200078e000f */
[----:B------:R-:W-:Y:S01]  /*168f0*/  MOV R3, RZ ;  /* 0x000000ff00037202 */ /* 0x000fe20000000f00 */
[----:B------:R-:W-:Y:S01]  /*16900*/  IMAD.MOV.U32 R0, RZ, RZ, 0x181f ;  /* 0x0000181fff007424 */ /* 0x000fe200078e00ff */
[----:B------:R-:W-:Y:S02]  /*16910*/  MOV R2, 0x16930 ;  /* 0x0001693000027802 */ /* 0x000fe40000000f00 */
[----:B-12---:R-:W-:Y:S05]  /*16920*/  CALL.REL.NOINC `($__internal_61_$__cuda_sm70_shflsync_idx_p) ;  /* 0x000008e000007944 */ /* 0x006fea0003c00000 */
[----:B------:R-:W-:Y:S05]  /*16930*/  BRA `(.L_x_3122) ;  /* 0xffffde3000007947 */ /* 0x000fea000383ffff */
.L_x_3076:
[----:B--2---:R-:W-:Y:S01]  /*16940*/  IMAD.MOV.U32 R5, RZ, RZ, R12 ;  /* 0x000000ffff057224 */ /* 0x004fe200078e000c */
[----:B------:R-:W-:Y:S01]  /*16950*/  MOV R3, 0x1 ;  /* 0x0000000100037802 */ /* 0x000fe20000000f00 */
[----:B----4-:R-:W-:Y:S01]  /*16960*/  IMAD.MOV.U32 R0, RZ, RZ, 0x181f ;  /* 0x0000181fff007424 */ /* 0x010fe200078e00ff */
[----:B------:R-:W-:-:S02]  /*16970*/  MOV R2, 0x16990 ;  /* 0x0001699000027802 */ /* 0x000fc40000000f00 */
[----:B-1-3--:R-:W-:Y:S05]  /*16980*/  CALL.REL.NOINC `($__internal_61_$__cuda_sm70_shflsync_idx_p) ;  /* 0x0000088000007944 */ /* 0x00afea0003c00000 */
[----:B------:R-:W-:Y:S01]  /*16990*/  IMAD.MOV.U32 R10, RZ, RZ, R0 ;  /* 0x000000ffff0a7224 */ /* 0x000fe200078e0000 */
[----:B------:R-:W-:Y:S01]  /*169a0*/  MOV R3, 0x1 ;  /* 0x0000000100037802 */ /* 0x000fe20000000f00 */
[----:B------:R-:W-:Y:S01]  /*169b0*/  IMAD.MOV.U32 R5, RZ, RZ, R15 ;  /* 0x000000ffff057224 */ /* 0x000fe200078e000f */
[----:B------:R-:W-:-:S02]  /*169c0*/  MOV R0, 0x181f ;  /* 0x0000181f00007802 */ /* 0x000fc40000000f00 */
[----:B------:R-:W-:Y:S02]  /*169d0*/  MOV R2, 0x169f0 ;  /* 0x000169f000027802 */ /* 0x000fe40000000f00 */
[----:B------:R-:W-:Y:S05]  /*169e0*/  CALL.REL.NOINC `($__internal_61_$__cuda_sm70_shflsync_idx_p) ;  /* 0x0000082000007944 */ /* 0x000fea0003c00000 */
[----:B------:R-:W-:Y:S05]  /*169f0*/  BRA `(.L_x_3123) ;  /* 0xffffdf3000007947 */ /* 0x000fea000383ffff */
.L_x_3079:
[----:B-1----:R-:W-:Y:S01]  /*16a00*/  IMAD.MOV.U32 R5, RZ, RZ, R12 ;  /* 0x000000ffff057224 */ /* 0x002fe200078e000c */
[----:B------:R-:W-:Y:S01]  /*16a10*/  MOV R3, 0x2 ;  /* 0x0000000200037802 */ /* 0x000fe20000000f00 */
[----:B----4-:R-:W-:Y:S01]  /*16a20*/  IMAD.MOV.U32 R0, RZ, RZ, 0x181f ;  /* 0x0000181fff007424 */ /* 0x010fe200078e00ff */
[----:B------:R-:W-:Y:S02]  /*16a30*/  MOV R2, 0x16a50 ;  /* 0x00016a5000027802 */ /* 0x000fe40000000f00 */
[----:B--23--:R-:W-:Y:S05]  /*16a40*/  CALL.REL.NOINC `($__internal_61_$__cuda_sm70_shflsync_idx_p) ;  /* 0x000007c000007944 */ /* 0x00cfea0003c00000 */
[----:B------:R-:W-:Y:S01]  /*16a50*/  MOV R10, R0 ;  /* 0x00000000000a7202 */ /* 0x000fe20000000f00 */
[----:B------:R-:W-:Y:S05]  /*16a60*/  BRA `(.L_x_3124) ;  /* 0xffffe03000007947 */ /* 0x000fea000383ffff */
.L_x_3080:
[----:B------:R-:W-:Y:S01]  /*16a70*/  IMAD.MOV.U32 R5, RZ, RZ, R15 ;  /* 0x000000ffff057224 */ /* 0x000fe200078e000f */
[----:B------:R-:W-:Y:S01]  /*16a80*/  MOV R3, 0x2 ;  /* 0x0000000200037802 */ /* 0x000fe20000000f00 */
[----:B----4-:R-:W-:Y:S01]  /*16a90*/  IMAD.MOV.U32 R0, RZ, RZ, 0x181f ;  /* 0x0000181fff007424 */ /* 0x010fe200078e00ff */
[----:B------:R-:W-:Y:S02]  /*16aa0*/  MOV R2, 0x16ac0 ;  /* 0x00016ac000027802 */ /* 0x000fe40000000f00 */
[----:B-123--:R-:W-:Y:S05]  /*16ab0*/  CALL.REL.NOINC `($__internal_61_$__cuda_sm70_shflsync_idx_p) ;  /* 0x0000075000007944 */ /* 0x00efea0003c00000 */
[----:B------:R-:W-:Y:S05]  /*16ac0*/  BRA `(.L_x_3125) ;  /* 0xffffdff000007947 */ /* 0x000fea000383ffff */
.L_x_3083:
[----:B-1----:R-:W-:Y:S01]  /*16ad0*/  IMAD.MOV.U32 R5, RZ, RZ, R12 ;  /* 0x000000ffff057224 */ /* 0x002fe200078e000c */
[----:B------:R-:W-:Y:S01]  /*16ae0*/  MOV R3, 0x3 ;  /* 0x0000000300037802 */ /* 0x000fe20000000f00 */
[----:B------:R-:W-:Y:S01]  /*16af0*/  IMAD.MOV.U32 R0, RZ, RZ, 0x181f ;  /* 0x0000181fff007424 */ /* 0x000fe200078e00ff */
[----:B------:R-:W-:-:S02]  /*16b00*/  MOV R2, 0x16b20 ;  /* 0x00016b2000027802 */ /* 0x000fc40000000f00 */
[----:B--234-:R-:W-:Y:S05]  /*16b10*/  CALL.REL.NOINC `($__internal_61_$__cuda_sm70_shflsync_idx_p) ;  /* 0x000006f000007944 */ /* 0x01cfea0003c00000 */
[----:B------:R-:W-:Y:S01]  /*16b20*/  IMAD.MOV.U32 R10, RZ, RZ, R0 ;  /* 0x000000ffff0a7224 */ /* 0x000fe200078e0000 */
[----:B------:R-:W-:Y:S01]  /*16b30*/  MOV R3, 0x3 ;  /* 0x0000000300037802 */ /* 0x000fe20000000f00 */
[----:B------:R-:W-:Y:S01]  /*16b40*/  IMAD.MOV.U32 R5, RZ, RZ, R15 ;  /* 0x000000ffff057224 */ /* 0x000fe200078e000f */
[----:B------:R-:W-:-:S02]  /*16b50*/  MOV R0, 0x181f ;  /* 0x0000181f00007802 */ /* 0x000fc40000000f00 */
[----:B------:R-:W-:Y:S02]  /*16b60*/  MOV R2, 0x16b80 ;  /* 0x00016b8000027802 */ /* 0x000fe40000000f00 */
[----:B------:R-:W-:Y:S05]  /*16b70*/  CALL.REL.NOINC `($__internal_61_$__cuda_sm70_shflsync_idx_p) ;  /* 0x0000069000007944 */ /* 0x000fea0003c00000 */
[----:B------:R-:W-:Y:S05]  /*16b80*/  BRA `(.L_x_3126) ;  /* 0xffffe0b000007947 */ /* 0x000fea000383ffff */
.L_x_3085:
[----:B------:R-:W-:Y:S01]  /*16b90*/  IMAD.MOV.U32 R5, RZ, RZ, R111 ;  /* 0x000000ffff057224 */ /* 0x000fe200078e006f */
[----:B------:R-:W-:Y:S01]  /*16ba0*/  MOV R3, RZ ;  /* 0x000000ff00037202 */ /* 0x000fe20000000f00 */
[----:B------:R-:W-:Y:S01]  /*16bb0*/  IMAD.MOV.U32 R0, RZ, RZ, 0x1f ;  /* 0x0000001fff007424 */ /* 0x000fe200078e00ff */
[----:B------:R-:W-:Y:S02]  /*16bc0*/  MOV R2, 0x16be0 ;  /* 0x00016be000027802 */ /* 0x000fe40000000f00 */
[----:B------:R-:W-:Y:S05]  /*16bd0*/  CALL.REL.NOINC `($__internal_61_$__cuda_sm70_shflsync_idx_p) ;  /* 0x0000063000007944 */ /* 0x000fea0003c00000 */
[----:B------:R-:W-:Y:S01]  /*16be0*/  MOV R9, R0 ;  /* 0x0000000000097202 */ /* 0x000fe20000000f00 */
[----:B------:R-:W-:Y:S05]  /*16bf0*/  BRA `(.L_x_3127) ;  /* 0xffffe27000007947 */ /* 0x000fea000383ffff */
.L_x_3086:
[----:B------:R-:W-:Y:S01]  /*16c00*/  IMAD.MOV.U32 R5, RZ, RZ, R111 ;  /* 0x000000ffff057224 */ /* 0x000fe200078e006f */
[----:B------:R-:W-:Y:S01]  /*16c10*/  MOV R3, 0x1 ;  /* 0x0000000100037802 */ /* 0x000fe20000000f00 */
[----:B------:R-:W-:Y:S01]  /*16c20*/  IMAD.MOV.U32 R0, RZ, RZ, 0x1f ;  /* 0x0000001fff007424 */ /* 0x000fe200078e00ff */
[----:B------:R-:W-:Y:S02]  /*16c30*/  MOV R2, 0x16c50 ;  /* 0x00016c5000027802 */ /* 0x000fe40000000f00 */
[----:B-12---:R-:W-:Y:S05]  /*16c40*/  CALL.REL.NOINC `($__internal_61_$__cuda_sm70_shflsync_idx_p) ;  /* 0x000005c000007944 */ /* 0x006fea0003c00000 */
[----:B------:R-:W-:Y:S01]  /*16c50*/  MOV R8, R0 ;  /* 0x0000000000087202 */ /* 0x000fe20000000f00 */
[----:B------:R-:W-:Y:S05]  /*16c60*/  BRA `(.L_x_3128) ;  /* 0xffffe22000007947 */ /* 0x000fea000383ffff */
.L_x_3087:
[----:B------:R-:W-:Y:S02]  /*16c70*/  MOV R2, 0x1 ;  /* 0x0000000100027802 */ /* 0x000fe40000000f00 */
[----:B------:R-:W-:-:S02]  /*16c80*/  MOV R3, 0x16ca0 ;  /* 0x00016ca000037802 */ /* 0x000fc40000000f00 */
[----:B-1234-:R-:W-:Y:S05]  /*16c90*/  CALL.REL.NOINC `($__internal_62_$__cuda_sm70_shflsync_up_p) ;  /* 0x000005c000007944 */ /* 0x01efea0003c00000 */
[----:B------:R-:W-:Y:S05]  /*16ca0*/  BRA `(.L_x_3129) ;  /* 0xffffe31000007947 */ /* 0x000fea000383ffff */
.L_x_3088:
[----:B------:R-:W-:Y:S02]  /*16cb0*/  MOV R2, 0x2 ;  /* 0x0000000200027802 */ /* 0x000fe40000000f00 */
[----:B------:R-:W-:-:S02]  /*16cc0*/  MOV R3, 0x16ce0 ;  /* 0x00016ce000037802 */ /* 0x000fc40000000f00 */
[----:B--2-4-:R-:W-:Y:S05]  /*16cd0*/  CALL.REL.NOINC `($__internal_62_$__cuda_sm70_shflsync_up_p) ;  /* 0x0000058000007944 */ /* 0x014fea0003c00000 */
[----:B------:R-:W-:Y:S01]  /*16ce0*/  SEL R3, R4, RZ, P1 ;  /* 0x000000ff04037207 */ /* 0x000fe20000800000 */
[----:B------:R-:W-:-:S04]  /*16cf0*/  IMAD.MOV.U32 R2, RZ, RZ, 0x4 ;  /* 0x00000004ff027424 */ /* 0x000fc800078e00ff */
[----:B------:R-:W-:Y:S01]  /*16d00*/  IMAD.IADD R0, R0, 0x1, R3 ;  /* 0x0000000100007824 */ /* 0x000fe200078e0203 */
        /* <DEDUP_REMOVED lines=20> */
.L_x_3092:
[----:B------:R-:W-:Y:S02]  /*16e50*/  MOV R2, 0x1 ;  /* 0x0000000100027802 */ /* 0x000fe40000000f00 */
[----:B------:R-:W-:Y:S02]  /*16e60*/  MOV R3, 0x16e80 ;  /* 0x00016e8000037802 */ /* 0x000fe40000000f00 */
[----:B------:R-:W-:Y:S05]  /*16e70*/  CALL.REL.NOINC `($__internal_62_$__cuda_sm70_shflsync_up_p) ;  /* 0x000003e000007944 */ /* 0x000fea0003c00000 */
[----:B------:R-:W-:Y:S01]  /*16e80*/  MOV R2, R4 ;  /* 0x0000000400027202 */ /* 0x000fe20000000f00 */
[----:B------:R-:W-:Y:S05]  /*16e90*/  BRA `(.L_x_3131) ;  /* 0xffffe38000007947 */ /* 0x000fea000383ffff */
.L_x_3093:
        /* <DEDUP_REMOVED lines=26> */
.L_x_3095:
[----:B------:R-:W-:Y:S02]  /*17040*/  SEL R0, RZ, 0x1, P0 ;  /* 0x00000001ff007807 */ /* 0x000fe40000000000 */
[----:B------:R-:W-:Y:S02]  /*17050*/  MOV R2, 0x17070 ;  /* 0x0001707000027802 */ /* 0x000fe40000000f00 */
[----:B-1----:R-:W-:Y:S05]  /*17060*/  CALL.REL.NOINC `($__internal_63_$__cuda_sm70_votesync_ballot) ;  /* 0x0000026000007944 */ /* 0x002fea0003c00000 */
[----:B------:R-:W-:Y:S01]  /*17070*/  MOV R10, R0 ;  /* 0x00000000000a7202 */ /* 0x000fe20000000f00 */
[----:B------:R-:W-:Y:S05]  /*17080*/  BRA `(.L_x_3133) ;  /* 0xffffe32000007947 */ /* 0x000fea000383ffff */
.L_x_3096:
[----:B------:R-:W-:Y:S01]  /*17090*/  IMAD.MOV.U32 R5, RZ, RZ, R6 ;  /* 0x000000ffff057224 */ /* 0x000fe200078e0006 */
[----:B------:R-:W-:Y:S01]  /*170a0*/  MOV R3, R8 ;  /* 0x0000000800037202 */ /* 0x000fe20000000f00 */
[----:B--2---:R-:W-:Y:S01]  /*170b0*/  IMAD.MOV.U32 R0, RZ, RZ, 0x1f ;  /* 0x0000001fff007424 */ /* 0x004fe200078e00ff */
[----:B------:R-:W-:Y:S02]  /*170c0*/  MOV R2, 0x170e0 ;  /* 0x000170e000027802 */ /* 0x000fe40000000f00 */
[----:B-1----:R-:W-:Y:S05]  /*170d0*/  CALL.REL.NOINC `($__internal_61_$__cuda_sm70_shflsync_idx_p) ;  /* 0x0000013000007944 */ /* 0x002fea0003c00000 */
[----:B------:R-:W-:Y:S01]  /*170e0*/  IMAD.MOV.U32 R12, RZ, RZ, R0 ;  /* 0x000000ffff0c7224 */ /* 0x000fe200078e0000 */
[----:B------:R-:W-:Y:S01]  /*170f0*/  MOV R3, R8 ;  /* 0x0000000800037202 */ /* 0x000fe20000000f00 */
[----:B------:R-:W-:Y:S01]  /*17100*/  IMAD.MOV.U32 R5, RZ, RZ, R7 ;  /* 0x000000ffff057224 */ /* 0x000fe200078e0007 */
[----:B------:R-:W-:Y:S02]  /*17110*/  MOV R0, 0x1f ;  /* 0x0000001f00007802 */ /* 0x000fe40000000f00 */
[----:B------:R-:W-:-:S02]  /*17120*/  MOV R2, 0x17140 ;  /* 0x0001714000027802 */ /* 0x000fc40000000f00 */
[----:B------:R-:W-:Y:S05]  /*17130*/  CALL.REL.NOINC `($__internal_61_$__cuda_sm70_shflsync_idx_p) ;  /* 0x000000d000007944 */ /* 0x000fea0003c00000 */
[----:B------:R-:W-:Y:S01]  /*17140*/  MOV R7, R0 ;  /* 0x0000000000077202 */ /* 0x000fe20000000f00 */
[----:B------:R-:W-:Y:S05]  /*17150*/  BRA `(.L_x_3134) ;  /* 0xffffe2c000007947 */ /* 0x000fea000383ffff */
.L_x_3099:
[----:B------:R-:W-:Y:S01]  /*17160*/  IMAD.MOV.U32 R5, RZ, RZ, R4 ;  /* 0x000000ffff057224 */ /* 0x000fe200078e0004 */
[----:B--2---:R-:W-:-:S02]  /*17170*/  MOV R0, 0x1f ;  /* 0x0000001f00007802 */ /* 0x004fc40000000f00 */
[----:B------:R-:W-:Y:S02]  /*17180*/  MOV R2, 0x171a0 ;  /* 0x000171a000027802 */ /* 0x000fe40000000f00 */
[----:B-1-34-:R-:W-:Y:S05]  /*17190*/  CALL.REL.NOINC `($__internal_61_$__cuda_sm70_shflsync_idx_p) ;  /* 0x0000007000007944 */ /* 0x01afea0003c00000 */
[----:B------:R-:W-:Y:S01]  /*171a0*/  MOV R13, R0 ;  /* 0x00000000000d7202 */ /* 0x000fe20000000f00 */
[----:B------:R-:W-:Y:S05]  /*171b0*/  BRA `(.L_x_3098) ;  /* 0xffffe2c000007947 */ /* 0x000fea000383ffff */
        .weak           $__internal_60_$__cuda_sm70_shflsync_bfly_p
        .type           $__internal_60_$__cuda_sm70_shflsync_bfly_p,@function
        .size           $__internal_60_$__cuda_sm70_shflsync_bfly_p,($__internal_61_$__cuda_sm70_shflsync_idx_p - $__internal_60_$__cuda_sm70_shflsync_bfly_p)
$__internal_60_$__cuda_sm70_shflsync_bfly_p:
[----:B------:R-:W-:Y:S04]  /*171c0*/  WARPSYNC R6 ;  /* 0x0000000600007348 */ /* 0x000fe80003800000 */
[----:B------:R1:W2:Y:S02]  /*171d0*/  SHFL.BFLY PT, R5, R2, R5, R7 ;  /* 0x0c00000502057389 */ /* 0x0002a400000e0007 */
[----:B-1----:R-:W-:Y:S02]  /*171e0*/  MOV R2, R3 ;  /* 0x0000000300027202 */ /* 0x002fe40000000f00 */
[----:B------:R-:W-:-:S04]  /*171f0*/  MOV R3, 0x0 ;  /* 0x0000000000037802 */ /* 0x000fc80000000f00 */
[----:B--2---:R-:W-:Y:S05]  /*17200*/  RET.REL.NODEC R2 `(_ZN7cutlass13device_kernelIN5flash19enable_sm80_to_sm89INS1_16FlashAttnFwdSm80INS1_25CollectiveMainloopFwdSm80ILi8ELi1ELb1EN4cute5tupleIJNS5_1CILi128EEENS7_ILi48EEENS7_ILi256EEEEEELi256ENS_6half_tEfNS_4arch4Sm80ELb0ELb1ELb0ELb1ELb0ELb0ELb1ELb1EEENS1_21CollectiveEpilogueFwdINS6_IJS8_SA_S9_EEENS6_IJNS7_ILi1EEESI_SI_EEESC_SE_Li256ELb1ELb1ELb1ELb0EEENS1_36VarlenDynamicPersistentTileSchedulerILi128ELi48ELi256ELi256ELb1ELb1ELb0ELb1ELb0ELb1EEEEEEEEEvNT_6ParamsE) ;  /* 0xfffe8df002007950 */ /* 0x004fea0003c3ffff */
        .weak           $__internal_61_$__cuda_sm70_shflsync_idx_p
        .type           $__internal_61_$__cuda_sm70_shflsync_idx_p,@function
        .size           $__internal_61_$__cuda_sm70_shflsync_idx_p,($__internal_62_$__cuda_sm70_shflsync_up_p - $__internal_61_$__cuda_sm70_shflsync_idx_p)
$__internal_61_$__cuda_sm70_shflsync_idx_p:
[----:B------:R-:W-:-:S04]  /*17210*/  MOV R114, 0xffffffff ;  /* 0xffffffff00727802 */ /* 0x000fc80000000f00 */
[----:B------:R-:W-:Y:S04]  /*17220*/  WARPSYNC R114 ;  /* 0x0000007200007348 */ /* 0x000fe80003800000 */
[----:B------:R1:W2:Y:S02]  /*17230*/  SHFL.IDX PT, R0, R5, R3, R0 ;  /* 0x0000000305007389 */ /* 0x0002a400000e0000 */
[----:B-1----:R-:W-:-:S04]  /*17240*/  MOV R3, 0x0 ;  /* 0x0000000000037802 */ /* 0x002fc80000000f00 */
[----:B--2---:R-:W-:Y:S05]  /*17250*/  RET.REL.NODEC R2 `(_ZN7cutlass13device_kernelIN5flash19enable_sm80_to_sm89INS1_16FlashAttnFwdSm80INS1_25CollectiveMainloopFwdSm80ILi8ELi1ELb1EN4cute5tupleIJNS5_1CILi128EEENS7_ILi48EEENS7_ILi256EEEEEELi256ENS_6half_tEfNS_4arch4Sm80ELb0ELb1ELb0ELb1ELb0ELb0ELb1ELb1EEENS1_21CollectiveEpilogueFwdINS6_IJS8_SA_S9_EEENS6_IJNS7_ILi1EEESI_SI_EEESC_SE_Li256ELb1ELb1ELb1ELb0EEENS1_36VarlenDynamicPersistentTileSchedulerILi128ELi48ELi256ELi256ELb1ELb1ELb0ELb1ELb0ELb1EEEEEEEEEvNT_6ParamsE) ;  /* 0xfffe8da002007950 */ /* 0x004fea0003c3ffff */
        .weak           $__internal_62_$__cuda_sm70_shflsync_up_p
        .type           $__internal_62_$__cuda_sm70_shflsync_up_p,@function
        .size           $__internal_62_$__cuda_sm70_shflsync_up_p,($__internal_63_$__cuda_sm70_votesync_ballot - $__internal_62_$__cuda_sm70_shflsync_up_p)
$__internal_62_$__cuda_sm70_shflsync_up_p:
[----:B------:R-:W-:Y:S02]  /*17260*/  IMAD.MOV.U32 R4, RZ, RZ, RZ ;  /* 0x000000ffff047224 */ /* 0x000fe400078e00ff */
[----:B------:R-:W-:-:S04]  /*17270*/  IMAD.MOV.U32 R10, RZ, RZ, -0x1 ;  /* 0xffffffffff0a7424 */ /* 0x000fc800078e00ff */
[----:B------:R-:W-:Y:S04]  /*17280*/  WARPSYNC R10 ;  /* 0x0000000a00007348 */ /* 0x000fe80003800000 */
[----:B------:R1:W2:Y:S02]  /*17290*/  SHFL.UP PT, R4, R0, R2, R4 ;  /* 0x0400000200047389 */ /* 0x0002a400000e0004 */
[----:B-1----:R-:W-:Y:S02]  /*172a0*/  MOV R2, R3 ;  /* 0x0000000300027202 */ /* 0x002fe40000000f00 */
[----:B------:R-:W-:-:S04]  /*172b0*/  MOV R3, 0x0 ;  /* 0x0000000000037802 */ /* 0x000fc80000000f00 */
[----:B--2---:R-:W-:Y:S05]  /*172c0*/  RET.REL.NODEC R2 `(_ZN7cutlass13device_kernelIN5flash19enable_sm80_to_sm89INS1_16FlashAttnFwdSm80INS1_25CollectiveMainloopFwdSm80ILi8ELi1ELb1EN4cute5tupleIJNS5_1CILi128EEENS7_ILi48EEENS7_ILi256EEEEEELi256ENS_6half_tEfNS_4arch4Sm80ELb0ELb1ELb0ELb1ELb0ELb0ELb1ELb1EEENS1_21CollectiveEpilogueFwdINS6_IJS8_SA_S9_EEENS6_IJNS7_ILi1EEESI_SI_EEESC_SE_Li256ELb1ELb1ELb1ELb0EEENS1_36VarlenDynamicPersistentTileSchedulerILi128ELi48ELi256ELi256ELb1ELb1ELb0ELb1ELb0ELb1EEEEEEEEEvNT_6ParamsE) ;  /* 0xfffe8d3002007950 */ /* 0x004fea0003c3ffff */
        .weak           $__internal_63_$__cuda_sm70_votesync_ballot
        .type           $__internal_63_$__cuda_sm70_votesync_ballot,@function
        .size           $__internal_63_$__cuda_sm70_votesync_ballot,(.L_x_5224 - $__internal_63_$__cuda_sm70_votesync_ballot)
$__internal_63_$__cuda_sm70_votesync_ballot:
[----:B------:R-:W-:Y:S01]  /*172d0*/  ISETP.NE.U32.AND P0, PT, R0, 0x1, PT ;  /* 0x000000010000780c */ /* 0x000fe20003f05070 */
[----:B------:R-:W-:-:S04]  /*172e0*/  IMAD.MOV.U32 R3, RZ, RZ, -0x1 ;  /* 0xffffffffff037424 */ /* 0x000fc800078e00ff */
[----:B------:R-:W-:Y:S08]  /*172f0*/  WARPSYNC R3 ;  /* 0x0000000300007348 */ /* 0x000ff00003800000 */
[----:B------:R-:W-:-:S04]  /*17300*/  VOTE.ANY R0, PT, !P0 ;  /* 0x0000000000007806 */ /* 0x000fc800040e0100 */
[----:B------:R-:W-:Y:S01]  /*17310*/  LOP3.LUT R0, R0, R3, RZ, 0xc0, !PT ;  /* 0x0000000300007212 */ /* 0x000fe200078ec0ff */
[----:B------:R-:W-:-:S04]  /*17320*/  IMAD.MOV.U32 R3, RZ, RZ, 0x0 ;  /* 0x00000000ff037424 */ /* 0x000fc800078e00ff */
[----:B------:R-:W-:Y:S05]  /*17330*/  RET.REL.NODEC R2 `(_ZN7cutlass13device_kernelIN5flash19enable_sm80_to_sm89INS1_16FlashAttnFwdSm80INS1_25CollectiveMainloopFwdSm80ILi8ELi1ELb1EN4cute5tupleIJNS5_1CILi128EEENS7_ILi48EEENS7_ILi256EEEEEELi256ENS_6half_tEfNS_4arch4Sm80ELb0ELb1ELb0ELb1ELb0ELb0ELb1ELb1EEENS1_21CollectiveEpilogueFwdINS6_IJS8_SA_S9_EEENS6_IJNS7_ILi1EEESI_SI_EEESC_SE_Li256ELb1ELb1ELb1ELb0EEENS1_36VarlenDynamicPersistentTileSchedulerILi128ELi48ELi256ELi256ELb1ELb1ELb0ELb1ELb0ELb1EEEEEEEEEvNT_6ParamsE) ;  /* 0xfffe8cc002007950 */ /* 0x000fea0003c3ffff */
.L_x_3135:
        /* <DEDUP_REMOVED lines=12> */
.L_x_5224:


//--------------------- .text._ZN7cutlass13device_kernelIN5flash19enable_sm80_to_sm89INS1_16FlashAttnFwdSm80INS1_25CollectiveMainloopFwdSm80ILi8ELi1ELb0EN4cute5tupleIJNS5_1CILi128EEENS7_ILi32EEENS7_ILi256EEEEEELi256ENS_6half_tEfNS_4arch4Sm80ELb0ELb1ELb0ELb1ELb0ELb1ELb1ELb1EEENS1_21CollectiveEpilogueFwdINS6_IJS8_SA_S9_EEENS6_IJNS7_ILi1EEESI_SI_EEESC_SE_Li256ELb1ELb1ELb1ELb0EEENS1_36VarlenDynamicPersistentTileSchedulerILi128ELi32ELi256ELi256ELb1ELb1ELb0ELb1ELb0ELb1EEEEEEEEEvNT_6ParamsE --------------------------
	.section	.text._ZN7cutlass13device_kernelIN5flash19enable_sm80_to_sm89INS1_16FlashAttnFwdSm80INS1_25CollectiveMainloopFwdSm80ILi8ELi1ELb0EN4cute5tupleIJNS5_1CILi128EEENS7_ILi32EEENS7_ILi256EEEEEELi256ENS_6half_tEfNS_4arch4Sm80ELb0ELb1ELb0ELb1ELb0ELb1ELb1ELb1EEENS1_21CollectiveEpilogueFwdINS6_IJS8_SA_S9_EEENS6_IJNS7_ILi1EEESI_SI_EEESC_SE_Li256ELb1ELb1ELb1ELb0EEENS1_36VarlenDynamicPersistentTileSchedulerILi128ELi32ELi256ELi256ELb1ELb1ELb0ELb1ELb0ELb1EEEEEEEEEvNT_6ParamsE,"ax",@progbits
	.sectioninfo	@"SHI_REGISTERS=255"
	.align	128
.text._ZN7cutlass13device_kernelIN5flash19enable_sm80_to_sm89INS1_16FlashAttnFwdSm80INS1_25CollectiveMainloopFwdSm80ILi8ELi1ELb0EN4cute5tupleIJNS5_1CILi128EEENS7_ILi32EEENS7_ILi256EEEEEELi256ENS_6half_tEfNS_4arch4Sm80ELb0ELb1ELb0ELb1ELb0ELb1ELb1ELb1EEENS1_21CollectiveEpilogueFwdINS6_IJS8_SA_S9_EEENS6_IJNS7_ILi1EEESI_SI_EEESC_SE_Li256ELb1ELb1ELb1ELb0EEENS1_36VarlenDynamicPersistentTileSchedulerILi128ELi32ELi256ELi256ELb1ELb1ELb0ELb1ELb0ELb1EEEEEEEEEvNT_6ParamsE:
        .type           _ZN7cutlass13device_kernelIN5flash19enable_sm80_to_sm89INS1_16FlashAttnFwdSm80INS1_25CollectiveMainloopFwdSm80ILi8ELi1ELb0EN4cute5tupleIJNS5_1CILi128EEENS7_ILi32EEENS7_ILi256EEEEEELi256ENS_6half_tEfNS_4arch4Sm80ELb0ELb1ELb0ELb1ELb0ELb1ELb1ELb1EEENS1_21CollectiveEpilogueFwdINS6_IJS8_SA_S9_EEENS6_IJNS7_ILi1EEESI_SI_EEESC_SE_Li256ELb1ELb1ELb1ELb0EEENS1_36VarlenDynamicPersistentTileSchedulerILi128ELi32ELi256ELi256ELb1ELb1ELb0ELb1ELb0ELb1EEEEEEEEEvNT_6ParamsE,@function
        .size           _ZN7cutlass13device_kernelIN5flash19enable_sm80_to_sm89INS1_16FlashAttnFwdSm80INS1_25CollectiveMainloopFwdSm80ILi8ELi1ELb0EN4cute5tupleIJNS5_1CILi128EEENS7_ILi32EEENS7_ILi256EEEEEELi256ENS_6half_tEfNS_4arch4Sm80ELb0ELb1ELb0ELb1ELb0ELb1ELb1ELb1EEENS1_21CollectiveEpilogueFwdINS6_IJS8_SA_S9_EEENS6_IJNS7_ILi1EEESI_SI_EEESC_SE_Li256ELb1ELb1ELb1ELb0EEENS1_36VarlenDynamicPersistentTileSchedulerILi128ELi32ELi256ELi256ELb1ELb1ELb0ELb1ELb0ELb1EEEEEEEEEvNT_6ParamsE,(.L_x_5229 - _ZN7cutlass13device_kernelIN5flash19enable_sm80_to_sm89INS1_16FlashAttnFwdSm80INS1_25CollectiveMainloopFwdSm80ILi8ELi1ELb0EN4cute5tupleIJNS5_1CILi128EEENS7_ILi32EEENS7_ILi256EEEEEELi256ENS_6half_tEfNS_4arch4Sm80ELb0ELb1ELb0ELb1ELb0ELb1ELb1ELb1EEENS1_21CollectiveEpilogueFwdINS6_IJS8_SA_S9_EEENS6_IJNS7_ILi1EEESI_SI_EEESC_SE_Li256ELb1ELb1ELb1ELb0EEENS1_36VarlenDynamicPersistentTileSchedulerILi128ELi32ELi256ELi256ELb1ELb1ELb0ELb1ELb0ELb1EEEEEEEEEvNT_6ParamsE)
        .other          _ZN7cutlass13device_kernelIN5flash19enable_sm80_to_sm89INS1_16FlashAttnFwdSm80INS1_25CollectiveMainloopFwdSm80ILi8ELi1ELb0EN4cute5tupleIJNS5_1CILi128EEENS7_ILi32EEENS7_ILi256EEEEEELi256ENS_6half_tEfNS_4arch4Sm80ELb0ELb1ELb0ELb1ELb0ELb1ELb1ELb1EEENS1_21CollectiveEpilogueFwdINS6_IJS8_SA_S9_EEENS6_IJNS7_ILi1EEESI_SI_EEESC_SE_Li256ELb1ELb1ELb1ELb0EEENS1_36VarlenDynamicPersistentTileSchedulerILi128ELi32ELi256ELi256ELb1ELb1ELb0ELb1ELb0ELb1EEEEEEEEEvNT_6ParamsE,@"STO_CUDA_ENTRY STV_DEFAULT"
_ZN7cutlass13device_kernelIN5flash19enable_sm80_to_sm89INS1_16FlashAttnFwdSm80INS1_25CollectiveMainloopFwdSm80ILi8ELi1ELb0EN4cute5tupleIJNS5_1CILi128EEENS7_ILi32EEENS7_ILi256EEEEEELi256ENS_6half_tEfNS_4arch4Sm80ELb0ELb1ELb0ELb1ELb0ELb1ELb1ELb1EEENS1_21CollectiveEpilogueFwdINS6_IJS8_SA_S9_EEENS6_IJNS7_ILi1EEESI_SI_EEESC_SE_Li256ELb1ELb1ELb1ELb0EEENS1_36VarlenDynamicPersistentTileSchedulerILi128ELi32ELi256ELi256ELb1ELb1ELb0ELb1ELb0ELb1EEEEEEEEEvNT_6ParamsE:
        /* <DEDUP_REMOVED lines=53> */
.L_x_3141:
        /* <DEDUP_REMOVED lines=17> */
.L_x_3374:
        /* <DEDUP_REMOVED lines=16> */
.L_x_3375:
[----:B---3--:R-:W-:-:S05]  /*0560*/  IMAD R0, R0, c[0x0][0x538], RZ ;  /* 0x00014e0000007a24 */ /* 0x008fca00078e02ff */
[----:B------:R-:W-:-:S04]  /*0570*/  IADD3 R6, R0, R6, RZ ;  /* 0x0000000600067210 */ /* 0x000fc80007ffe0ff */
[----:B------:R-:W-:-:S13]  /*0580*/  ISETP.GT.AND P0, PT, R6, UR4, PT ;  /* 0x0000000406007c0c */ /* 0x000fda000bf04270 */
[----:B-12---:R-:W-:Y:S05]  /*0590*/  @!P0 BRA `(.L_x_3141) ;  /* 0xfffffdb000008947 */ /* 0x006fea000383ffff */
.L_x_3137:
[----:B------:R-:W-:-:S05]  /*05a0*/  IADD3 R12, -R0, R6, RZ ;  /* 0x00000006000c7210 */ /* 0x000fca0007ffe1ff */
[----:B------:R-:W-:-:S05]  /*05b0*/  IMAD R0, R4, c[0x0][0x538], R12 ;  /* 0x00014e0004007a24 */ /* 0x000fca00078e020c */
[----:B------:R-:W-:Y:S01]  /*05c0*/  ISETP.GT.AND P0, PT, R0, UR4, PT ;  /* 0x0000000400007c0c */ /* 0x000fe2000bf04270 */
[----:B------:R-:W-:-:S12]  /*05d0*/  BRA.DIV ~URZ, `(.L_x_3142) ;  /* 0x0001e5827f007947 */ /* 0x000fd8000b800000 */
[----:B------:R-:W-:-:S04]  /*05e0*/  VOTE.ANY R11, PT, !P0 ;  /* 0x00000000000b7806 */ /* 0x000fc800040e0100 */
.L_x_3376:
[----:B------:R-:W1:Y:S02]  /*05f0*/  POPC R0, R11 ;  /* 0x0000000b00007309 */ /* 0x000e640000000000 */
[----:B-12---:R-:W-:Y:S01]  /*0600*/  IADD3 R231, R0, R7, RZ ;  /* 0x0000000700e77210 */ /* 0x006fe20007ffe0ff */
[----:B------:R-:W-:Y:S05]  /*0610*/  BRA.DIV ~URZ, `(.L_x_3143) ;  /* 0x0001e5927f007947 */ /* 0x000fea000b800000 */
[----:B------:R1:W2:Y:S01]  /*0620*/  SHFL.IDX PT, R229, R10, R0, 0x1f ;  /* 0x00001f000ae57589 */ /* 0x0002a200000e0000 */
[----:B------:R-:W-:-:S03]  /*0630*/  MOV R6, RZ ;  /* 0x000000ff00067202 */ /* 0x000fc60000000f00 */
[----:B------:R1:W3:Y:S04]  /*0640*/  SHFL.IDX PT, R10, R8, R0, 0x1f ;  /* 0x00001f00080a7589 */ /* 0x0002e800000e0000 */
.L_x_3377:
[----:B------:R-:W-:Y:S01]  /*0650*/  ISETP.NE.AND P0, PT, R11, RZ, PT ;  /* 0x000000ff0b00720c */ /* 0x000fe20003f05270 */
[----:B------:R-:W-:-:S12]  /*0660*/  BSSY B0, `(.L_x_3144) ;  /* 0x0000005000007945 */ /* 0x000fd80003800000 */
[----:B------:R-:W-:Y:S05]  /*0670*/  @!P0 BRA `(.L_x_3145) ;  /* 0x0000003000008947 */ /* 0x000fea0003800000 */
[----:B------:R-:W-:Y:S01]  /*0680*/  IADD3 R5, R0, -0x1, RZ ;  /* 0xffffffff00057810 */ /* 0x000fe20007ffe0ff */
[----:B------:R-:W-:Y:S05]  /*0690*/  BRA.DIV ~URZ, `(.L_x_3146) ;  /* 0x0001e5f27f007947 */ /* 0x000fea000b800000 */
[----:B------:R4:W1:Y:S02]  /*06a0*/  SHFL.IDX PT, R6, R4, R5, 0x1f ;  /* 0x00001f0504067589 */ /* 0x00086400000e0000 */
.L_x_3145:
[----:B------:R-:W-:Y:S05]  /*06b0*/  BSYNC B0 ;  /* 0x0000000000007941 */ /* 0x000fea0003800000 */
.L_x_3144:
        /* <DEDUP_REMOVED lines=67> */
.L_x_3148:
        /* <DEDUP_REMOVED lines=68> */
.L_x_3149:
[----:B------:R-:W-:Y:S05]  /*0f30*/  BSYNC B0 ;  /* 0x0000000000007941 */ /* 0x000fea0003800000 */
.L_x_3147:
[----:B------:R-:W-:-:S04]  /*0f40*/  LOP3.LUT R0, RZ, R0, RZ, 0x33, !PT ;  /* 0x00000000ff007212 */ /* 0x000fc800078e33ff */
[----:B------:R-:W-:Y:S01]  /*0f50*/  IADD3 R229, R0, R229, RZ ;  /* 0x000000e500e57210 */ /* 0x000fe20007ffe0ff */
[----:B------:R-:W-:Y:S05]  /*0f60*/  BRA `(.L_x_3150) ;  /* 0x0000004000007947 */ /* 0x000fea0003800000 */
.L_x_3138:
[----:B--2---:R-:W-:Y:S01]  /*0f70*/  IMAD.MOV.U32 R229, RZ, RZ, RZ ;  /* 0x000000ffffe57224 */ /* 0x004fe200078e00ff */
[----:B------:R-:W-:Y:S01]  /*0f80*/  MOV R230, RZ ;  /* 0x000000ff00e67202 */ /* 0x000fe20000000f00 */
[----:B------:R-:W-:Y:S01]  /*0f90*/  IMAD.U32 R228, RZ, RZ, UR4 ;  /* 0x00000004ffe47e24 */ /* 0x000fe2000f8e00ff */
[----:B------:R-:W-:Y:S02]  /*0fa0*/  MOV R231, c[0x0][0x53c] ;  /* 0x00014f0000e77a02 */ /* 0x000fe40000000f00 */
.L_x_3150:
[----:B------:R-:W-:Y:S01]  /*0fb0*/  ISETP.NE.AND P0, PT, R13, RZ, PT ;  /* 0x000000ff0d00720c */ /* 0x000fe20003f05270 */
[----:B------:R-:W-:-:S12]  /*0fc0*/  WARPSYNC 0xffffffff ;  /* 0xffffffff00007948 */ /* 0x000fd80003800000 */
[----:B------:R1:W-:Y:S04]  /*0fd0*/  @!P0 STS.128 [0x20080], R228 ;  /* 0x020080e4ff008388 */ /* 0x0003e80000000c00 */
[----:B------:R-:W-:Y:S06]  /*0fe0*/  BAR.ARV 0x5, 0x100 ;  /* 0x0144000000007b1d */ /* 0x000fec0000002000 */
.L_x_3136:
        /* <DEDUP_REMOVED lines=90> */
[CC--:B------:R-:W-:Y:S01]  /*1590*/  IADD3 R3, R0.reuse, R4.reuse, R6 ;  /* 0x0000000400037210 */ /* 0x0c0fe20007ffe006 */
        /* <DEDUP_REMOVED lines=10> */
[C---:B------:R-:W-:Y:S01]  /*1640*/  SEL R6, R9.reuse, 0xffffffc0, !P2 ;  /* 0xffffffc009067807 */ /* 0x040fe20005000000 */
[----:B------:R-:W-:Y:S01]  /*1650*/  IMAD.IADD R183, R182, 0x1, R2 ;  /* 0x00000001b6b77824 */ /* 0x000fe200078e0202 */
[----:B------:R-:W-:Y:S01]  /*1660*/  SEL R0, R9, 0xffffffc0, !P3 ;  /* 0xffffffc009007807 */ /* 0x000fe20005800000 */
[----:B------:R-:W-:Y:S01]  /*1670*/  IMAD.IADD R179, R2, 0x1, R178 ;  /* 0x0000000102b37824 */ /* 0x000fe200078e02b2 */
[----:B------:R-:W-:Y:S01]  /*1680*/  SHF.R.S32.HI R7, RZ, 0x1f, R209 ;  /* 0x0000001fff077819 */ /* 0x000fe200000114d1 */
[--C-:B------:R-:W-:Y:S01]  /*1690*/  IMAD.IADD R245, R238, 0x1, R6.reuse ;  /* 0x00000001eef57824 */ /* 0x100fe200078e0206 */
[C---:B------:R-:W-:Y:S01]  /*16a0*/  IADD3 R10, R209.reuse, 0x8, RZ ;  /* 0x00000008d10a7810 */ /* 0x040fe20007ffe0ff */
[C---:B------:R-:W-:Y:S01]  /*16b0*/  IMAD.IADD R244, R6.reuse, 0x1, R241 ;  /* 0x0000000106f47824 */ /* 0x040fe200078e02f1 */
[C---:B------:R-:W-:Y:S01]  /*16c0*/  IADD3 R9, R209.reuse, 0x10, RZ ;  /* 0x00000010d1097810 */ /* 0x040fe20007ffe0ff */
[----:B------:R-:W-:Y:S01]  /*16d0*/  IMAD.IADD R243, R6, 0x1, R239 ;  /* 0x0000000106f37824 */ /* 0x000fe200078e02ef */
[C---:B------:R-:W-:Y:S01]  /*16e0*/  IADD3 R8, R209.reuse, 0x18, RZ ;  /* 0x00000018d1087810 */ /* 0x040fe20007ffe0ff */
        /* <DEDUP_REMOVED lines=23> */
.L_x_3373:
        /* <DEDUP_REMOVED lines=33> */
.L_x_3151:
[----:B------:R-:W-:-:S04]  /*1a70*/  ISETP.NE.U32.AND P0, PT, RZ, c[0x0][0x368], PT ;  /* 0x0000da00ff007a0c */ /* 0x000fc80003f05070 */
[----:B------:R-:W-:-:S13]  /*1a80*/  ISETP.NE.AND.EX P0, PT, RZ, c[0x0][0x36c], PT, P0 ;  /* 0x0000db00ff007a0c */ /* 0x000fda0003f05300 */
[----:B------:R-:W-:Y:S05]  /*1a90*/  @!P0 BRA `(.L_x_3152) ;  /* 0x0000003000008947 */ /* 0x000fea0003800000 */
[----:B-1----:R-:W-:-:S05]  /*1aa0*/  IMAD.WIDE R4, R231, R15, c[0x0][0x368] ;  /* 0x0000da00e7047625 */ /* 0x002fca00078e020f */
[----:B------:R1:W5:Y:S01]  /*1ab0*/  LDG.E R12, [R4.64] ;  /* 0x00000006040c7981 */ /* 0x000362000c1e1900 */
[----:B------:R-:W-:Y:S05]  /*1ac0*/  BRA `(.L_x_3153) ;  /* 0x0000005000007947 */ /* 0x000fea0003800000 */
.L_x_3152:
[----:B------:R-:W-:Y:S01]  /*1ad0*/  MOV R12, c[0x0][0x1d0] ;  /* 0x00007400000c7a02 */ /* 0x000fe20000000f00 */
[----:B------:R-:W-:Y:S05]  /*1ae0*/  @!P5 BRA `(.L_x_3153) ;  /* 0x000000300000d947 */ /* 0x000fea0003800000 */
[----:B-1----:R-:W2:Y:S04]  /*1af0*/  LDG.E R6, [R4.64] ;  /* 0x0000000604067981 */ /* 0x002ea8000c1e1900 */
[----:B------:R-:W2:Y:S02]  /*1b00*/  LDG.E R0, [R4.64+0x4] ;  /* 0x0000040604007981 */ /* 0x000ea4000c1e1900 */
[----:B--2---:R-:W-:Y:S02]  /*1b10*/  IADD3 R12, -R6, R0, RZ ;  /* 0x00000000060c7210 */ /* 0x004fe40007ffe1ff */
.L_x_3153:
        /* <DEDUP_REMOVED lines=41> */
.L_x_3156:
[----:B------:R-:W-:-:S13]  /*1db0*/  ISETP.NE.AND P0, PT, R6, 0x1, PT ;  /* 0x000000010600780c */ /* 0x000fda0003f05270 */
[----:B------:R-:W-:-:S05]  /*1dc0*/  @P0 IMAD.HI.U32 R0, R2, c[0x0][0x330], RZ ;  /* 0x0000cc0002000a27 */ /* 0x000fca00078e00ff */
[----:B------:R-:W-:Y:S02]  /*1dd0*/  @P0 SHF.R.U32.HI R2, RZ, c[0x0][0x334], R0 ;  /* 0x0000cd00ff020a19 */ /* 0x000fe40000011600 */
.L_x_3157:
[----:B------:R-:W-:Y:S05]  /*1de0*/  BSYNC B0 ;  /* 0x0000000000007941 */ /* 0x000fea0003800000 */
.L_x_3155:
[----:B------:R-:W-:-:S05]  /*1df0*/  IMAD R2, R2, R6, c[0x0][0x32c] ;  /* 0x0000cb0002027624 */ /* 0x000fca00078e0206 */
[----:B------:R-:W-:-:S04]  /*1e00*/  IMNMX R3, R3, R2, PT ;  /* 0x0000000203037217 */ /* 0x000fc80003800200 */
.L_x_3154:
        /* <DEDUP_REMOVED lines=21> */
.L_x_3160:
[----:B------:R-:W-:-:S13]  /*1f60*/  ISETP.NE.AND P0, PT, R6, 0x1, PT ;  /* 0x000000010600780c */ /* 0x000fda0003f05270 */
[----:B------:R-:W-:-:S05]  /*1f70*/  @P0 IMAD.HI.U32 R3, R0, c[0x0][0x330], RZ ;  /* 0x0000cc0000030a27 */ /* 0x000fca00078e00ff */
[----:B------:R-:W-:Y:S02]  /*1f80*/  @P0 SHF.R.U32.HI R0, RZ, c[0x0][0x334], R3 ;  /* 0x0000cd00ff000a19 */ /* 0x000fe40000011603 */
.L_x_3161:
[----:B------:R-:W-:Y:S05]  /*1f90*/  BSYNC B0 ;  /* 0x0000000000007941 */ /* 0x000fea0003800000 */
.L_x_3159:
[----:B------:R-:W-:-:S05]  /*1fa0*/  IMAD R0, R0, c[0x0][0x32c], RZ ;  /* 0x0000cb0000007a24 */ /* 0x000fca00078e02ff */
[----:B------:R-:W-:-:S04]  /*1fb0*/  IMNMX R2, R2, R0, !PT ;  /* 0x0000000002027217 */ /* 0x000fc80007800200 */
.L_x_3158:
        /* <DEDUP_REMOVED lines=46> */
.L_x_3163:
[----:B------:R-:W-:Y:S05]  /*22a0*/  BSYNC B0 ;  /* 0x0000000000007941 */ /* 0x000fea0003800000 */
.L_x_3162:
        /* <DEDUP_REMOVED lines=34> */
[----:B------:R-:W-:Y:S01]  /*24d0*/  IADD3 R103, P0, R213, R13, RZ ;  /* 0x0000000dd5677210 */ /* 0x000fe20007f1e0ff */
        /* <DEDUP_REMOVED lines=188> */
.L_x_3183:
        /* <DEDUP_REMOVED lines=55> */
[----:B------:R-:W-:-:S12]  /*3410*/  CS2R R2, SRZ ;  /* 0x0000000000027805 */ /* 0x000fd8000001ff00 */
[----:B------:R1:W5:Y:S04]  /*3420*/  @!P0 LDG.E.64 R22, [R8.64] ;  /* 0x0000000608168981 */ /* 0x000368000c1e1b00 */
[----:B------:R1:W5:Y:S01]  /*3430*/  @!P0 LDG.E.64 R2, [R4.64] ;  /* 0x0000000604028981 */ /* 0x000362000c1e1b00 */
[----:B------:R-:W-:-:S13]  /*3440*/  ISETP.GE.AND P0, PT, R158, c[0x0][0x27c], PT ;  /* 0x00009f009e007a0c */ /* 0x000fda0003f06270 */
[----:B------:R1:W5:Y:S04]  /*3450*/  @!P0 LDG.E.64 R28, [R8.64+0x40] ;  /* 0x00004006081c8981 */ /* 0x000368000c1e1b00 */
[----:B------:R1:W5:Y:S01]  /*3460*/  @!P0 LDG.E.64 R6, [R4.64+0x40] ;  /* 0x0000400604068981 */ /* 0x000362000c1e1b00 */
[----:B------:R-:W-:-:S13]  /*3470*/  ISETP.GE.AND P0, PT, R19, c[0x0][0x27c], PT ;  /* 0x00009f0013007a0c */ /* 0x000fda0003f06270 */
[----:B------:R1:W5:Y:S04]  /*3480*/  @!P0 LDG.E.64 R30, [R8.64+0x80] ;  /* 0x00008006081e8981 */ /* 0x000368000c1e1b00 */
[----:B------:R1:W5:Y:S01]  /*3490*/  @!P0 LDG.E.64 R12, [R4.64+0x80] ;  /* 0x00008006040c8981 */ /* 0x000362000c1e1b00 */
[----:B------:R-:W-:-:S13]  /*34a0*/  ISETP.GE.AND P0, PT, R147, c[0x0][0x27c], PT ;  /* 0x00009f0093007a0c */ /* 0x000fda0003f06270 */
[----:B------:R1:W5:Y:S04]  /*34b0*/  @!P0 LDG.E.64 R32, [R8.64+0xc0] ;  /* 0x0000c00608208981 */ /* 0x000368000c1e1b00 */
[----:B------:R1:W5:Y:S02]  /*34c0*/  @!P0 LDG.E.64 R14, [R4.64+0xc0] ;  /* 0x0000c006040e8981 */ /* 0x000364000c1e1b00 */
.L_x_3169:
[----:B------:R-:W-:Y:S05]  /*34d0*/  BSYNC B0 ;  /* 0x0000000000007941 */ /* 0x000fea0003800000 */
.L_x_3168:
        /* <DEDUP_REMOVED lines=77> */
.L_x_3172:
[----:B------:R-:W-:Y:S05]  /*39b0*/  BSYNC B0 ;  /* 0x0000000000007941 */ /* 0x000fea0003800000 */
.L_x_3171:
[----:B------:R-:W-:Y:S01]  /*39c0*/  ISETP.GE.AND P0, PT, R146, c[0x0][0x1d4], PT ;  /* 0x0000750092007a0c */ /* 0x000fe20003f06270 */
[----:B------:R-:W-:-:S12]  /*39d0*/  BSSY B0, `(.L_x_3173) ;  /* 0x0000035000007945 */ /* 0x000fd80003800000 */
[----:B------:R-:W-:-:S05]  /*39e0*/  @P0 BRA `(.L_x_3174) ;  /* 0x0000033000000947 */ /* 0x000fca0003800000 */
[----:B------:R-:W-:Y:S01]  /*39f0*/  ISETP.GE.AND P0, PT, R158, c[0x0][0x27c], PT ;  /* 0x00009f009e007a0c */ /* 0x000fe20003f06270 */
[----:B-1----:R-:W1:-:S12]  /*3a00*/  LDS.128 R8, [R195+0xd080] ;  /* 0x00d08000c3087984 */ /* 0x002e580000000c00 */
        /* <DEDUP_REMOVED lines=49> */
.L_x_3174:
[----:B------:R-:W-:Y:S05]  /*3d20*/  BSYNC B0 ;  /* 0x0000000000007941 */ /* 0x000fea0003800000 */
.L_x_3173:
[----:B------:R-:W-:Y:S01]  /*3d30*/  ISETP.GE.AND P0, PT, R215, c[0x0][0x1d4], PT ;  /* 0x00007500d7007a0c */ /* 0x000fe20003f06270 */
[----:B------:R-:W-:-:S12]  /*3d40*/  BSSY B0, `(.L_x_3175) ;  /* 0x0000035000007945 */ /* 0x000fd80003800000 */
[----:B------:R-:W-:-:S05]  /*3d50*/  @P0 BRA `(.L_x_3176) ;  /* 0x0000033000000947 */ /* 0x000fca0003800000 */
[----:B------:R-:W-:Y:S01]  /*3d60*/  ISETP.GE.AND P0, PT, R19, c[0x0][0x27c], PT ;  /* 0x00009f0013007a0c */ /* 0x000fe20003f06270 */
[----:B-1----:R-:W1:-:S12]  /*3d70*/  LDS.128 R8, [R195+0xe080] ;  /* 0x00e08000c3087984 */ /* 0x002e580000000c00 */
        /* <DEDUP_REMOVED lines=49> */
.L_x_3176:
[----:B------:R-:W-:Y:S05]  /*4090*/  BSYNC B0 ;  /* 0x0000000000007941 */ /* 0x000fea0003800000 */
.L_x_3175:
[----:B------:R-:W-:-:S13]  /*40a0*/  ISETP.GE.AND P0, PT, R216, c[0x0][0x1d4], PT ;  /* 0x00007500d8007a0c */ /* 0x000fda0003f06270 */
        /* <DEDUP_REMOVED lines=53> */
.L_x_3167:
        /* <DEDUP_REMOVED lines=23> */
[----:B------:R-:W-:-:S12]  /*4570*/  CS2R R12, SRZ ;  /* 0x00000000000c7805 */ /* 0x000fd8000001ff00 */
[----:B------:R1:W5:Y:S04]  /*4580*/  @!P0 LDG.E.128 R24, [R8.64] ;  /* 0x0000000608188981 */ /* 0x000368000c1e1d00 */
[----:B------:R1:W5:Y:S01]  /*4590*/  @!P0 LDG.E.128 R4, [R2.64] ;  /* 0x0000000602048981 */ /* 0x000362000c1e1d00 */
[----:B------:R-:W-:-:S13]  /*45a0*/  ISETP.GE.AND P0, PT, R146, c[0x0][0x27c], PT ;  /* 0x00009f0092007a0c */ /* 0x000fda0003f06270 */
[----:B------:R1:W5:Y:S04]  /*45b0*/  @!P0 LDG.E.128 R36, [R8.64+0x80] ;  /* 0x0000800608248981 */ /* 0x000368000c1e1d00 */
[----:B------:R1:W5:Y:S02]  /*45c0*/  @!P0 LDG.E.128 R12, [R2.64+0x80] ;  /* 0x00008006020c8981 */ /* 0x000364000c1e1d00 */
.L_x_3178:
[----:B------:R-:W-:Y:S05]  /*45d0*/  BSYNC B0 ;  /* 0x0000000000007941 */ /* 0x000fea0003800000 */
.L_x_3177:
        /* <DEDUP_REMOVED lines=36> */
[----:B------:R-:W-:-:S13]  /*4820*/  ISETP.GE.AND P0, PT, R144, c[0x0][0x27c], PT ;  /* 0x00009f0090007a0c */ /* 0x000fda0003f06270 */
        /* <DEDUP_REMOVED lines=99> */
.L_x_3180:
[----:B------:R-:W-:Y:S05]  /*4e60*/  BSYNC B0 ;  /* 0x0000000000007941 */ /* 0x000fea0003800000 */
.L_x_3179:
[----:B------:R-:W-:-:S13]  /*4e70*/  ISETP.GE.AND P0, PT, R146, c[0x0][0x1d4], PT ;  /* 0x0000750092007a0c */ /* 0x000fda0003f06270 */
[----:B------:R-:W-:-:S05]  /*4e80*/  @P0 BRA `(.L_x_3170) ;  /* 0x0000080000000947 */ /* 0x000fca0003800000 */
[----:B------:R-:W-:Y:S01]  /*4e90*/  LDS.128 R32, [R87+0xc080] ;  /* 0x00c0800057207984 */ /* 0x000fe20000000c00 */
[----:B------:R-:W-:Y:S04]  /*4ea0*/  IADD3 R0, P1, P0, R64, R59, R69 ;  /* 0x0000003b40007210 */ /* 0x000fe8000783e045 */
[----:B------:R-:W-:Y:S02]  /*4eb0*/  IADD3.X R2, R63, R58, R95, P1, P0 ;  /* 0x0000003a3f027210 */ /* 0x000fe40000fe045f */
[C---:B-1----:R-:W-:Y:S01]  /*4ec0*/  LEA R40, P0, R0.reuse, c[0x0][0x1c8], 0x1 ;  /* 0x0000720000287a11 */ /* 0x042fe200078008ff */
[----:B------:R-:W1:Y:S03]  /*4ed0*/  LDS.128 R16, [R90+0xc080] ;  /* 0x00c080005a107984 */ /* 0x000e660000000c00 */
[----:B------:R-:W-:Y:S02]  /*4ee0*/  LEA.HI.X R41, R0, c[0x0][0x1cc], R2, 0x1, P0 ;  /* 0x0000730000297a11 */ /* 0x000fe400000f0c02 */
[----:B------:R-:W-:-:S13]  /*4ef0*/  ISETP.GE.AND P0, PT, R146, c[0x0][0x27c], PT ;  /* 0x00009f0092007a0c */ /* 0x000fda0003f06270 */
        /* <DEDUP_REMOVED lines=97> */
[----:B------:R-:W-:-:S13]  /*5510*/  ISETP.GE.AND P0, PT, R68, c[0x0][0x1d4], PT ;  /* 0x0000750044007a0c */ /* 0x000fda0003f06270 */
[----:B------:R-:W-:-:S05]  /*5520*/  @P0 BRA `(.L_x_3170) ;  /* 0x0000016000000947 */ /* 0x000fca0003800000 */
[----:B------:R-:W-:Y:S04]  /*5530*/  IADD3 R0, P1, P0, R64, R59, R68 ;  /* 0x0000003b40007210 */ /* 0x000fe8000783e044 */
[----:B------:R-:W-:Y:S02]  /*5540*/  IADD3.X R3, R63, R58, R91, P1, P0 ;  /* 0x0000003a3f037210 */ /* 0x000fe40000fe045b */
[C---:B------:R-:W-:Y:S04]  /*5550*/  LEA R2, P0, R0.reuse, c[0x0][0x1c8], 0x1 ;  /* 0x0000720000027a11 */ /* 0x040fe800078008ff */
[----:B------:R-:W-:Y:S05]  /*5560*/  LEA.HI.X R3, R0, c[0x0][0x1cc], R3, 0x1, P0 ;  /* 0x0000730000037a11 */ /* 0x000fea00000f0c03 */
[----:B------:R2:W-:Y:S01]  /*5570*/  STG.E.128 [R2.64], R32 ;  /* 0x0000002002007986 */ /* 0x0005e2000c101d06 */
[----:B------:R-:W-:-:S05]  /*5580*/  BRA `(.L_x_3170) ;  /* 0x0000010000007947 */ /* 0x000fca0003800000 */
.L_x_3166:
[----:B------:R-:W-:Y:S05]  /*5590*/  IMAD R0, R48, -0x20, R66 ;  /* 0xffffffe030007824 */ /* 0x000fea00078e0242 */
[----:B------:R-:W-:Y:S04]  /*55a0*/  IMNMX R0, R0, 0x20, PT ;  /* 0x0000002000007817 */ /* 0x000fe80003800200 */
[----:B------:R-:W-:-:S13]  /*55b0*/  ISETP.GE.AND P0, PT, R213, R0, PT ;  /* 0x00000000d500720c */ /* 0x000fda0003f06270 */
[----:B------:R-:W-:-:S05]  /*55c0*/  @P0 BRA `(.L_x_3170) ;  /* 0x000000c000000947 */ /* 0x000fca0003800000 */
[----:B------:R-:W-:-:S13]  /*55d0*/  ISETP.GE.AND P0, PT, R144, c[0x0][0x1d4], PT ;  /* 0x0000750090007a0c */ /* 0x000fda0003f06270 */
[----:B------:R-:W1:Y:S04]  /*55e0*/  @!P0 LDS.128 R8, [R195+0xc080] ;  /* 0x00c08000c3088984 */ /* 0x000e680000000c00 */
[----:B-1----:R-:W-:Y:S01]  /*55f0*/  @!P0 STG.E.128 [R38.64], R8 ;  /* 0x0000000826008986 */ /* 0x002fe2000c101d06 */
[----:B------:R-:W-:-:S13]  /*5600*/  ISETP.GE.AND P0, PT, R146, c[0x0][0x1d4], PT ;  /* 0x0000750092007a0c */ /* 0x000fda0003f06270 */
[----:B------:R-:W1:Y:S04]  /*5610*/  @!P0 LDS.128 R4, [R195+0xd080] ;  /* 0x00d08000c3048984 */ /* 0x000e680000000c00 */
[----:B-1----:R-:W-:Y:S01]  /*5620*/  @!P0 STG.E.128 [R38.64+0x80], R4 ;  /* 0x0000800426008986 */ /* 0x002fe2000c101d06 */
[----:B------:R-:W-:-:S13]  /*5630*/  ISETP.GE.AND P0, PT, R215, c[0x0][0x1d4], PT ;  /* 0x00007500d7007a0c */ /* 0x000fda0003f06270 */
[----:B------:R-:W1:Y:S04]  /*5640*/  @!P0 LDS.128 R4, [R195+0xe080] ;  /* 0x00e08000c3048984 */ /* 0x000e680000000c00 */
[----:B-1----:R-:W-:Y:S01]  /*5650*/  @!P0 STG.E.128 [R38.64+0x100], R4 ;  /* 0x0001000426008986 */ /* 0x002fe2000c101d06 */
[----:B------:R-:W-:-:S13]  /*5660*/  ISETP.GE.AND P0, PT, R216, c[0x0][0x1d4], PT ;  /* 0x00007500d8007a0c */ /* 0x000fda0003f06270 */
[----:B------:R-:W1:Y:S04]  /*5670*/  @!P0 LDS.128 R4, [R195+0xf080] ;  /* 0x00f08000c3048984 */ /* 0x000e680000000c00 */
[----:B-1----:R1:W-:Y:S02]  /*5680*/  @!P0 STG.E.128 [R38.64+0x180], R4 ;  /* 0x0001800426008986 */ /* 0x0023e4000c101d06 */
.L_x_3170:
[----:B------:R-:W-:Y:S05]  /*5690*/  BSYNC B1 ;  /* 0x0000000000017941 */ /* 0x000fea0003800000 */
.L_x_3165:
        /* <DEDUP_REMOVED lines=50> */
.L_x_3182:
[----:B-1----:R-:W-:Y:S05]  /*59c0*/  BSYNC B0 ;  /* 0x0000000000007941 */ /* 0x002fea0003800000 */
.L_x_3181:
        /* <DEDUP_REMOVED lines=22> */
.L_x_3164:
        /* <DEDUP_REMOVED lines=23> */
.L_x_3186:
[----:B------:R-:W-:-:S13]  /*5ca0*/  ISETP.NE.AND P0, PT, R4, 0x1, PT ;  /* 0x000000010400780c */ /* 0x000fda0003f05270 */
[----:B------:R-:W-:-:S05]  /*5cb0*/  @P0 IMAD.HI.U32 R0, R2, c[0x0][0x330], RZ ;  /* 0x0000cc0002000a27 */ /* 0x000fca00078e00ff */
[----:B------:R-:W-:Y:S02]  /*5cc0*/  @P0 SHF.R.U32.HI R2, RZ, c[0x0][0x334], R0 ;  /* 0x0000cd00ff020a19 */ /* 0x000fe40000011600 */
.L_x_3187:
[----:B------:R-:W-:Y:S05]  /*5cd0*/  BSYNC B0 ;  /* 0x0000000000007941 */ /* 0x000fea0003800000 */
.L_x_3185:
[----:B------:R-:W-:-:S05]  /*5ce0*/  IMAD R2, R2, R4, c[0x0][0x32c] ;  /* 0x0000cb0002027624 */ /* 0x000fca00078e0204 */
[----:B------:R-:W-:-:S04]  /*5cf0*/  IMNMX R3, R3, R2, PT ;  /* 0x0000000203037217 */ /* 0x000fc80003800200 */
.L_x_3184:
        /* <DEDUP_REMOVED lines=21> */
.L_x_3190:
[----:B------:R-:W-:-:S04]  /*5e50*/  MOV R3, c[0x0][0x32c] ;  /* 0x0000cb0000037a02 */ /* 0x000fc80000000f00 */
[----:B------:R-:W-:-:S13]  /*5e60*/  ISETP.NE.AND P0, PT, R3, 0x1, PT ;  /* 0x000000010300780c */ /* 0x000fda0003f05270 */
[----:B------:R-:W-:-:S05]  /*5e70*/  @P0 IMAD.HI.U32 R3, R0, c[0x0][0x330], RZ ;  /* 0x0000cc0000030a27 */ /* 0x000fca00078e00ff */
[----:B------:R-:W-:Y:S02]  /*5e80*/  @P0 SHF.R.U32.HI R0, RZ, c[0x0][0x334], R3 ;  /* 0x0000cd00ff000a19 */ /* 0x000fe40000011603 */
.L_x_3191:
[----:B------:R-:W-:Y:S05]  /*5e90*/  BSYNC B0 ;  /* 0x0000000000007941 */ /* 0x000fea0003800000 */
.L_x_3189:
[----:B------:R-:W-:-:S05]  /*5ea0*/  IMAD R0, R0, c[0x0][0x32c], RZ ;  /* 0x0000cb0000007a24 */ /* 0x000fca00078e02ff */
[----:B------:R-:W-:-:S04]  /*5eb0*/  IMNMX R2, R2, R0, !PT ;  /* 0x0000000002027217 */ /* 0x000fc80007800200 */
.L_x_3188:
        /* <DEDUP_REMOVED lines=38> */
.L_x_3193:
[----:B------:R-:W-:Y:S05]  /*6120*/  BSYNC B0 ;  /* 0x0000000000007941 */ /* 0x000fea0003800000 */
.L_x_3192:
        /* <DEDUP_REMOVED lines=104> */
[----:B------:R-:W-:Y:S01]  /*67b0*/  IMAD.WIDE.U32 R2, R226, c[0x0][0x1b8], R2 ;  /* 0x00006e00e2027a25 */ /* 0x000fe200078e0002 */
        /* <DEDUP_REMOVED lines=39> */
[----:B------:R-:W-:Y:S01]  /*6a30*/  IMAD.WIDE.U32 R4, R226, c[0x0][0x210], R4 ;  /* 0x00008400e2047a25 */ /* 0x000fe200078e0004 */
        /* <DEDUP_REMOVED lines=17> */
[----:B------:R-:W-:Y:S01]  /*6b50*/  IMAD R2, R0, c[0x0][0x1f4], R8 ;  /* 0x00007d0000027a24 */ /* 0x000fe200078e0208 */
[----:B------:R-:W-:Y:S01]  /*6b60*/  @P0 LOP3.LUT R214, R214, 0x2, RZ, 0xfc, !PT ;  /* 0x00000002d6d60812 */ /* 0x000fe200078efcff */
[----:B------:R-:W-:Y:S02]  /*6b70*/  IMAD R0, R0, c[0x0][0x21c], R3 ;  /* 0x0000870000007a24 */ /* 0x000fe400078e0203 */
[----:B------:R-:W-:-:S03]  /*6b80*/  IMAD.IADD R222, R219, 0x1, R2 ;  /* 0x00000001dbde7824 */ /* 0x000fc600078e0202 */
[----:B------:R-:W-:Y:S01]  /*6b90*/  IADD3 R223, R221, R0, RZ ;  /* 0x00000000dddf7210 */ /* 0x000fe20007ffe0ff */
[----:B------:R-:W-:Y:S05]  /*6ba0*/  BRA.DIV ~URZ, `(.L_x_3195) ;  /* 0x000181427f007947 */ /* 0x000fea000b800000 */
[----:B------:R1:W2:Y:S02]  /*6bb0*/  SHFL.IDX PT, R10, R16, RZ, 0x181f ;  /* 0x00181fff100a7589 */ /* 0x0002a400000e0000 */
.L_x_3378:
[----:B------:R-:W-:Y:S05]  /*6bc0*/  BRA.DIV ~URZ, `(.L_x_3196) ;  /* 0x000181927f007947 */ /* 0x000fea000b800000 */
[----:B------:R3:W4:Y:S02]  /*6bd0*/  SHFL.IDX PT, R2, R17, RZ, 0x181f ;  /* 0x00181fff11027589 */ /* 0x00072400000e0000 */
.L_x_3379:
        /* <DEDUP_REMOVED lines=28> */
.L_x_3198:
[----:B------:R-:W-:Y:S05]  /*6da0*/  BSYNC B0 ;  /* 0x0000000000007941 */ /* 0x000fea0003800000 */
.L_x_3197:
[----:B------:R-:W-:Y:S05]  /*6db0*/  BRA.DIV ~URZ, `(.L_x_3199) ;  /* 0x000180127f007947 */ /* 0x000fea000b800000 */
[----:B--2---:R2:W1:Y:S04]  /*6dc0*/  SHFL.IDX PT, R10, R16, 0x1, 0x181f ;  /* 0x00381f00100a7f89 */ /* 0x00446800000e0000 */
[----:B----4-:R2:W4:Y:S02]  /*6dd0*/  SHFL.IDX PT, R2, R17, 0x1, 0x181f ;  /* 0x00381f0011027f89 */ /* 0x01052400000e0000 */
.L_x_3380:
        /* <DEDUP_REMOVED lines=22> */
.L_x_3201:
[----:B------:R-:W-:Y:S05]  /*6f40*/  BSYNC B0 ;  /* 0x0000000000007941 */ /* 0x000fea0003800000 */
.L_x_3200:
[----:B------:R-:W-:Y:S05]  /*6f50*/  BRA.DIV ~URZ, `(.L_x_3202) ;  /* 0x00017f427f007947 */ /* 0x000fea000b800000 */
[----:B-1----:R1:W2:Y:S02]  /*6f60*/  SHFL.IDX PT, R10, R16, 0x2, 0x181f ;  /* 0x00581f00100a7f89 */ /* 0x0022a400000e0000 */
.L_x_3381:
[----:B------:R-:W-:Y:S05]  /*6f70*/  BRA.DIV ~URZ, `(.L_x_3203) ;  /* 0x00017f927f007947 */ /* 0x000fea000b800000 */
[----:B----4-:R4:W1:Y:S02]  /*6f80*/  SHFL.IDX PT, R2, R17, 0x2, 0x181f ;  /* 0x00581f0011027f89 */ /* 0x01086400000e0000 */
.L_x_3382:
        /* <DEDUP_REMOVED lines=22> */
.L_x_3205:
[----:B------:R-:W-:Y:S05]  /*70f0*/  BSYNC B0 ;  /* 0x0000000000007941 */ /* 0x000fea0003800000 */
.L_x_3204:
[----:B------:R-:W-:Y:S05]  /*7100*/  BRA.DIV ~URZ, `(.L_x_3206) ;  /* 0x00017e727f007947 */ /* 0x000fea000b800000 */
[----:B--2---:R2:W3:Y:S04]  /*7110*/  SHFL.IDX PT, R10, R16, 0x3, 0x181f ;  /* 0x00781f00100a7f89 */ /* 0x0044e800000e0000 */
[----:B-1----:R2:W1:Y:S02]  /*7120*/  SHFL.IDX PT, R2, R17, 0x3, 0x181f ;  /* 0x00781f0011027f89 */ /* 0x00246400000e0000 */
.L_x_3383:
        /* <DEDUP_REMOVED lines=46> */
.L_x_3208:
[----:B-1----:R-:W-:Y:S05]  /*7410*/  BSYNC B0 ;  /* 0x0000000000007941 */ /* 0x002fea0003800000 */
.L_x_3207:
[----:B------:R-:W-:Y:S01]  /*7420*/  ISETP.LT.AND P0, PT, RZ, c[0x0][0x27c], PT ;  /* 0x00009f00ff007a0c */ /* 0x000fe20003f01270 */
[----:B------:R-:W0:Y:S01]  /*7430*/  LDGDEPBAR ;  /* 0x00000000000079af */ /* 0x000e220000000000 */
[----:B------:R-:W-:-:S11]  /*7440*/  MOV R136, c[0x0][0x2c4] ;  /* 0x0000b10000887a02 */ /* 0x000fd60000000f00 */
[----:B------:R-:W-:Y:S05]  /*7450*/  @P0 BRA `(.L_x_3209) ;  /* 0x0000002000000947 */ /* 0x000fea0003800000 */
[----:B------:R-:W-:-:S04]  /*7460*/  DEPBAR.LE SB0, 0x1 ;  /* 0x000080400000791a */ /* 0x000fc80000000000 */
[----:B------:R-:W-:Y:S05]  /*7470*/  BRA `(.L_x_3210) ;  /* 0x0000902000007947 */ /* 0x000fea0003800000 */
.L_x_3209:
[----:B------:R-:W-:Y:S01]  /*7480*/  ULDC.U8 UR4, c[0x0][0x298] ;  /* 0x0000a60000047ab9 */ /* 0x000fe20000000000 */
[----:B-----5:R-:W-:Y:S01]  /*7490*/  SHF.R.S32.HI R2, RZ, 0x1f, R112 ;  /* 0x0000001fff027819 */ /* 0x020fe20000011470 */
        /* <DEDUP_REMOVED lines=99> */
.L_x_3213:
[----:B------:R-:W-:Y:S05]  /*7ad0*/  BSYNC B0 ;  /* 0x0000000000007941 */ /* 0x000fea0003800000 */
.L_x_3212:
        /* <DEDUP_REMOVED lines=86> */
.L_x_3215:
[----:B------:R-:W-:Y:S05]  /*8040*/  BSYNC B0 ;  /* 0x0000000000007941 */ /* 0x000fea0003800000 */
.L_x_3214:
        /* <DEDUP_REMOVED lines=90> */
.L_x_3217:
[----:B------:R-:W-:Y:S05]  /*85f0*/  BSYNC B0 ;  /* 0x0000000000007941 */ /* 0x000fea0003800000 */
.L_x_3216:
        /* <DEDUP_REMOVED lines=85> */
.L_x_3219:
[----:B---3--:R-:W-:Y:S05]  /*8b50*/  BSYNC B0 ;  /* 0x0000000000007941 */ /* 0x008fea0003800000 */
.L_x_3218:
        /* <DEDUP_REMOVED lines=78> */
.L_x_3223:
[----:B------:R-:W-:Y:S05]  /*9040*/  BSYNC B0 ;  /* 0x0000000000007941 */ /* 0x000fea0003800000 */
.L_x_3222:
        /* <DEDUP_REMOVED lines=45> */
.L_x_3225:
[----:B------:R-:W-:Y:S05]  /*9320*/  BSYNC B0 ;  /* 0x0000000000007941 */ /* 0x000fea0003800000 */
.L_x_3224:
        /* <DEDUP_REMOVED lines=45> */
.L_x_3227:
[----:B------:R-:W-:Y:S05]  /*9600*/  BSYNC B0 ;  /* 0x0000000000007941 */ /* 0x000fea0003800000 */
.L_x_3226:
        /* <DEDUP_REMOVED lines=44> */
.L_x_3221:
[----:B------:R-:W-:Y:S05]  /*98d0*/  BSYNC B1 ;  /* 0x0000000000017941 */ /* 0x000fea0003800000 */
.L_x_3220:
        /* <DEDUP_REMOVED lines=49> */
.L_x_3231:
[----:B------:R-:W-:Y:S05]  /*9bf0*/  BSYNC B0 ;  /* 0x0000000000007941 */ /* 0x000fea0003800000 */
.L_x_3230:
        /* <DEDUP_REMOVED lines=45> */
.L_x_3233:
[----:B------:R-:W-:Y:S05]  /*9ed0*/  BSYNC B0 ;  /* 0x0000000000007941 */ /* 0x000fea0003800000 */
.L_x_3232:
        /* <DEDUP_REMOVED lines=45> */
.L_x_3235:
[----:B------:R-:W-:Y:S05]  /*a1b0*/  BSYNC B0 ;  /* 0x0000000000007941 */ /* 0x000fea0003800000 */
.L_x_3234:
        /* <DEDUP_REMOVED lines=44> */
.L_x_3229:
[----:B------:R-:W-:Y:S05]  /*a480*/  BSYNC B1 ;  /* 0x0000000000017941 */ /* 0x000fea0003800000 */
.L_x_3228:
        /* <DEDUP_REMOVED lines=48> */
.L_x_3239:
[----:B------:R-:W-:Y:S05]  /*a790*/  BSYNC B0 ;  /* 0x0000000000007941 */ /* 0x000fea0003800000 */
.L_x_3238:
        /* <DEDUP_REMOVED lines=45> */
.L_x_3241:
[----:B------:R-:W-:Y:S05]  /*aa70*/  BSYNC B0 ;  /* 0x0000000000007941 */ /* 0x000fea0003800000 */
.L_x_3240:
        /* <DEDUP_REMOVED lines=45> */
.L_x_3243:
[----:B------:R-:W-:Y:S05]  /*ad50*/  BSYNC B0 ;  /* 0x0000000000007941 */ /* 0x000fea0003800000 */
.L_x_3242:
        /* <DEDUP_REMOVED lines=44> */
.L_x_3237:
[----:B------:R-:W-:Y:S05]  /*b020*/  BSYNC B1 ;  /* 0x0000000000017941 */ /* 0x000fea0003800000 */
.L_x_3236:
        /* <DEDUP_REMOVED lines=47> */
.L_x_3246:
[----:B------:R-:W-:Y:S05]  /*b320*/  BSYNC B0 ;  /* 0x0000000000007941 */ /* 0x000fea0003800000 */
.L_x_3245:
        /* <DEDUP_REMOVED lines=45> */
.L_x_3248:
[----:B------:R-:W-:Y:S05]  /*b600*/  BSYNC B0 ;  /* 0x0000000000007941 */ /* 0x000fea0003800000 */
.L_x_3247:
        /* <DEDUP_REMOVED lines=45> */
.L_x_3250:
[----:B------:R-:W-:Y:S05]  /*b8e0*/  BSYNC B0 ;  /* 0x0000000000007941 */ /* 0x000fea0003800000 */
.L_x_3249:
        /* <DEDUP_REMOVED lines=45> */
.L_x_3211:
        /* <DEDUP_REMOVED lines=60> */
.L_x_3252:
[----:B------:R-:W-:Y:S05]  /*bf80*/  BSYNC B0 ;  /* 0x0000000000007941 */ /* 0x000fea0003800000 */
.L_x_3251:
        /* <DEDUP_REMOVED lines=70> */
.L_x_3254:
[----:B--2-4-:R-:W-:Y:S05]  /*c3f0*/  BSYNC B0 ;  /* 0x0000000000007941 */ /* 0x014fea0003800000 */
.L_x_3253:
        /* <DEDUP_REMOVED lines=70> */
.L_x_3256:
[----:B--2---:R-:W-:Y:S05]  /*c860*/  BSYNC B0 ;  /* 0x0000000000007941 */ /* 0x004fea0003800000 */
.L_x_3255:
        /* <DEDUP_REMOVED lines=69> */
.L_x_3258:
[----:B--2-4-:R-:W-:Y:S05]  /*ccc0*/  BSYNC B0 ;  /* 0x0000000000007941 */ /* 0x014fea0003800000 */
.L_x_3257:
        /* <DEDUP_REMOVED lines=134> */
.L_x_3262:
[----:B------:R-:W-:Y:S05]  /*d530*/  BSYNC B0 ;  /* 0x0000000000007941 */ /* 0x000fea0003800000 */
.L_x_3261:
        /* <DEDUP_REMOVED lines=105> */
.L_x_3260:
[----:B------:R-:W-:Y:S05]  /*dbd0*/  BSYNC B1 ;  /* 0x0000000000017941 */ /* 0x000fea0003800000 */
.L_x_3259:
        /* <DEDUP_REMOVED lines=113> */
.L_x_3266:
[----:B------:R-:W-:Y:S05]  /*e2f0*/  BSYNC B0 ;  /* 0x0000000000007941 */ /* 0x000fea0003800000 */
.L_x_3265:
        /* <DEDUP_REMOVED lines=104> */
.L_x_3264:
[----:B------:R-:W-:Y:S05]  /*e980*/  BSYNC B1 ;  /* 0x0000000000017941 */ /* 0x000fea0003800000 */
.L_x_3263:
        /* <DEDUP_REMOVED lines=111> */
.L_x_3270:
[----:B------:R-:W-:Y:S05]  /*f080*/  BSYNC B0 ;  /* 0x0000000000007941 */ /* 0x000fea0003800000 */
.L_x_3269:
        /* <DEDUP_REMOVED lines=104> */
.L_x_3268:
[----:B------:R-:W-:Y:S05]  /*f710*/  BSYNC B1 ;  /* 0x0000000000017941 */ /* 0x000fea0003800000 */
.L_x_3267:
        /* <DEDUP_REMOVED lines=110> */
.L_x_3272:
[----:B------:R-:W-:Y:S05]  /*fe00*/  BSYNC B0 ;  /* 0x0000000000007941 */ /* 0x000fea0003800000 */
.L_x_3271:
        /* <DEDUP_REMOVED lines=104> */
.L_x_3244:
[----:B------:R-:W-:Y:S05]  /*10490*/  BSYNC B2 ;  /* 0x0000000000027941 */ /* 0x000fea0003800000 */
.L_x_3210:
        /* <DEDUP_REMOVED lines=10> */
[----:B------:R-:W-:Y:S01]  /*10540*/  @P1 IADD3 R186, R177, -0x20, RZ ;  /* 0xffffffe0b1ba1810 */ /* 0x000fe20007ffe0ff */
[----:B------:R-:W-:Y:S01]  /*10550*/  IMAD.MOV.U32 R63, RZ, RZ, c[0x0][0x32c] ;  /* 0x0000cb00ff3f7624 */ /* 0x000fe200078e00ff */
[----:B------:R-:W-:Y:S01]  /*10560*/  ISETP.GT.AND P1, PT, R108, R208, PT ;  /* 0x000000d06c00720c */ /* 0x000fe20003f24270 */
[----:B------:R-:W-:Y:S01]  /*10570*/  ULDC UR4, c[0x0][0x324] ;  /* 0x0000c90000047ab9 */ /* 0x000fe20000000800 */
[----:B------:R-:W-:Y:S01]  /*10580*/  LEA R0, P0, R2, R220, 0x5 ;  /* 0x000000dc02007211 */ /* 0x000fe200078028ff */
[----:B------:R-:W-:Y:S01]  /*10590*/  ULOP3.LUT UR4, URZ, UR4, URZ, 0x33, !UPT ;  /* 0x000000043f047292 */ /* 0x000fe2000f8e333f */
[----:B------:R-:W-:-:S02]  /*105a0*/  IADD3 R187, R186, 0x3000, RZ ;  /* 0x00003000babb7810 */ /* 0x000fc40007ffe0ff */
[----:B------:R-:W-:Y:S02]  /*105b0*/  LEA.HI.X R3, R2, R223, R3, 0x5, P0 ;  /* 0x000000df02037211 */ /* 0x000fe400000f2c03 */
[----:B------:R-:W-:Y:S02]  /*105c0*/  LEA R2, P0, R0, c[0x0][0x1f8], 0x1 ;  /* 0x00007e0000027a11 */ /* 0x000fe400078008ff */
[----:B------:R-:W-:Y:S02]  /*105d0*/  IADD3 R193, R186, 0x3800, RZ ;  /* 0x00003800bac17810 */ /* 0x000fe40007ffe0ff */
[----:B------:R-:W-:Y:S02]  /*105e0*/  LEA.HI.X R3, R0, c[0x0][0x1fc], R3, 0x1, P0 ;  /* 0x00007f0000037a11 */ /* 0x000fe400000f0c03 */
[----:B------:R-:W-:Y:S02]  /*105f0*/  @P1 IADD3 R0, R236, -0x2, RZ ;  /* 0xfffffffeec001810 */ /* 0x000fe40007ffe0ff */
[----:B------:R-:W-:-:S02]  /*10600*/  IADD3 R192, R186, 0x2000, RZ ;  /* 0x00002000bac07810 */ /* 0x000fc40007ffe0ff */
[----:B-1----:R-:W-:Y:S01]  /*10610*/  @P1 SHF.R.S32.HI R4, RZ, 0x1f, R0 ;  /* 0x0000001fff041819 */ /* 0x002fe20000011400 */
[----:B------:R-:W-:Y:S01]  /*10620*/  LDSM.16.M88.4 R20, [R177] ;  /* 0x00000000b114783b */ /* 0x000fe20000000200 */
[C---:B------:R-:W-:Y:S02]  /*10630*/  IADD3 R191, R186.reuse, 0x2800, RZ ;  /* 0x00002800babf7810 */ /* 0x040fe40007ffe0ff */
[----:B------:R-:W-:Y:S01]  /*10640*/  IADD3 R190, R186, 0x1000, RZ ;  /* 0x00001000babe7810 */ /* 0x000fe20007ffe0ff */
[----:B------:R-:W-:Y:S01]  /*10650*/  @P1 IMAD R4, R4, c[0x0][0x1e0], RZ ;  /* 0x0000780004041a24 */ /* 0x000fe200078e02ff */
[----:B------:R-:W-:Y:S01]  /*10660*/  LDSM.16.M88.4 R24, [R177+0x800] ;  /* 0x00080000b118783b */ /* 0x000fe20000000200 */
[----:B------:R-:W-:Y:S02]  /*10670*/  IADD3 R189, R186, 0x1800, RZ ;  /* 0x00001800babd7810 */ /* 0x000fe40007ffe0ff */
[C---:B------:R-:W-:Y:S01]  /*10680*/  @P1 IMAD R6, R0.reuse, c[0x0][0x1e4], R4 ;  /* 0x0000790000061a24 */ /* 0x040fe200078e0204 */
[----:B---3--:R-:W-:Y:S01]  /*10690*/  LDSM.16.M88.4 R8, [R183] ;  /* 0x00000000b708783b */ /* 0x008fe20000000200 */
        /* <DEDUP_REMOVED lines=15> */
[----:B------:R-:W-:Y:S02]  /*10790*/  IMAD.IADD R159, R187, 0x1, R0 ;  /* 0x00000001bb9f7824 */ /* 0x000fe400078e0200 */
[----:B------:R-:W-:-:S06]  /*107a0*/  IMAD.IADD R0, R225, 0x1, R224 ;  /* 0x00000001e1007824 */ /* 0x000fcc00078e02e0 */
        /* <DEDUP_REMOVED lines=11> */
[C---:B-1--4-:R-:W-:Y:S08]  /*10860*/  HMMA.16816.F32 R16, R4.reuse, R20, RZ ;  /* 0x000000140410723c */ /* 0x052ff000000018ff */
[----:B------:R-:W-:Y:S04]  /*10870*/  HMMA.16816.F32 R28, R4, R22, RZ ;  /* 0x00000016041c723c */ /* 0x000fe800000018ff */
[----:B------:R2:W-:Y:S01]  /*10880*/  LDGSTS.E.BYPASS.LTC128B.128 [R195+0xa080], [R2.64+0x100], !P0 ;  /* 0x0a08010002c37fae */ /* 0x0005e2000c101d46 */
[----:B------:R-:W-:-:S03]  /*10890*/  LOP3.LUT P0, RZ, R128, 0x8, RZ, 0xc0, !PT ;  /* 0x0000000880ff7812 */ /* 0x000fc6000780c0ff */
[----:B------:R-:W-:Y:S01]  /*108a0*/  HMMA.16816.F32 R20, R4, R24, RZ ;  /* 0x000000180414723c */ /* 0x000fe200000018ff */
[----:B------:R-:W-:-:S07]  /*108b0*/  ISETP.LE.OR P0, PT, R62, R213, !P0 ;  /* 0x000000d53e00720c */ /* 0x000fce0004703670 */
[----:B------:R-:W-:Y:S06]  /*108c0*/  HMMA.16816.F32 R24, R4, R26, RZ ;  /* 0x0000001a0418723c */ /* 0x000fec00000018ff */
[----:B------:R2:W-:Y:S02]  /*108d0*/  LDGSTS.E.BYPASS.LTC128B.128 [R195+0xb080], [R2.64+0x180], !P0 ;  /* 0x0b08018002c37fae */ /* 0x0005e4000c101d46 */
[C---:B------:R-:W-:Y:S02]  /*108e0*/  HMMA.16816.F32 R28, R8.reuse, R34, R28 ;  /* 0x00000022081c723c */ /* 0x040fe4000000181c */
[----:B------:R-:W-:Y:S04]  /*108f0*/  LDSM.16.M88.4 R12, [R185] ;  /* 0x00000000b90c783b */ /* 0x000fe80000000200 */
[----:B------:R-:W1:Y:S02]  /*10900*/  LDSM.16.M88.4 R44, [R176] ;  /* 0x00000000b02c783b */ /* 0x000e640000000200 */
[C---:B------:R-:W-:Y:S02]  /*10910*/  HMMA.16816.F32 R16, R8.reuse, R32, R16 ;  /* 0x000000200810723c */ /* 0x040fe40000001810 */
[----:B------:R-:W3:Y:S04]  /*10920*/  LDSM.16.M88.4 R40, [R176+0x800] ;  /* 0x00080000b028783b */ /* 0x000ee80000000200 */
[----:B------:R-:W-:Y:S02]  /*10930*/  LDSM.16.M88.4 R4, [R184] ;  /* 0x00000000b804783b */ /* 0x000fe40000000200 */
[C---:B------:R-:W-:Y:S02]  /*10940*/  HMMA.16816.F32 R20, R8.reuse, R36, R20 ;  /* 0x000000240814723c */ /* 0x040fe40000001814 */
[----:B------:R-:W4:Y:S04]  /*10950*/  LDSM.16.M88.4 R52, [R159+-0x3000] ;  /* 0xffd000009f34783b */ /* 0x000f280000000200 */
[----:B------:R-:W-:Y:S02]  /*10960*/  LDSM.16.M88.4 R48, [R177+0x1000] ;  /* 0x00100000b130783b */ /* 0x000fe40000000200 */
[----:B------:R-:W-:Y:S01]  /*10970*/  HMMA.16816.F32 R24, R8, R38, R24 ;  /* 0x000000260818723c */ /* 0x000fe20000001818 */
[----:B--2---:R-:W-:Y:S01]  /*10980*/  @P3 IMAD.HI.U32 R2, R0, c[0x0][0x2c8], RZ ;  /* 0x0000b20000023a27 */ /* 0x004fe200078e00ff */
[----:B------:R-:W2:Y:S04]  /*10990*/  LDSM.16.M88.4 R36, [R159+-0x2800] ;  /* 0xffd800009f24783b */ /* 0x000ea80000000200 */
[----:B------:R-:W2:Y:S04]  /*109a0*/  LDSM.16.M88.4 R8, [R182+0x4000] ;  /* 0x00400000b608783b */ /* 0x000ea80000000200 */
[----:B------:R-:W-:Y:S04]  /*109b0*/  LDSM.16.M88.4 R56, [R186+0x2000] ;  /* 0x00200000ba38783b */ /* 0x000fe80000000200 */
[----:B------:R-:W0:Y:S01]  /*109c0*/  LDGDEPBAR ;  /* 0x00000000000079af */ /* 0x000e220000000000 */
[C---:B-1----:R-:W-:Y:S08]  /*109d0*/  HMMA.16816.F32 R32, R12.reuse, R46, R28 ;  /* 0x0000002e0c20723c */ /* 0x042ff0000000181c */
[C---:B------:R-:W-:Y:S01]  /*109e0*/  HMMA.16816.F32 R16, R12.reuse, R44, R16 ;  /* 0x0000002c0c10723c */ /* 0x040fe20000001810 */
[----:B------:R-:W-:Y:S07]  /*109f0*/  LDSM.16.M88.4 R44, [R186+0x1000] ;  /* 0x00100000ba2c783b */ /* 0x000fee0000000200 */
[C---:B---3--:R-:W-:Y:S01]  /*10a00*/  HMMA.16816.F32 R28, R12.reuse, R40, R20 ;  /* 0x000000280c1c723c */ /* 0x048fe20000001814 */
[----:B------:R-:W-:Y:S07]  /*10a10*/  LDSM.16.M88.4 R20, [R186+0x1800] ;  /* 0x00180000ba14783b */ /* 0x000fee0000000200 */
[----:B------:R-:W-:Y:S01]  /*10a20*/  HMMA.16816.F32 R24, R12, R42, R24 ;  /* 0x0000002a0c18723c */ /* 0x000fe20000001818 */
[----:B------:R-:W1:Y:S07]  /*10a30*/  LDSM.16.M88.4 R40, [R177+0x1800] ;  /* 0x00180000b128783b */ /* 0x000e6e0000000200 */
[C---:B----4-:R-:W-:Y:S01]  /*10a40*/  HMMA.16816.F32 R12, R4.reuse, R52, R16 ;  /* 0x00000034040c723c */ /* 0x050fe20000001810 */
[----:B------:R-:W3:Y:S07]  /*10a50*/  LDSM.16.M88.4 R16, [R183+0x4000] ;  /* 0x00400000b710783b */ /* 0x000eee0000000200 */
[C---:B------:R-:W-:Y:S01]  /*10a60*/  HMMA.16816.F32 R32, R4.reuse, R54, R32 ;  /* 0x000000360420723c */ /* 0x040fe20000001820 */
[----:B------:R-:W-:Y:S07]  /*10a70*/  LDSM.16.M88.4 R52, [R176+0x1000] ;  /* 0x00100000b034783b */ /* 0x000fee0000000200 */
[C---:B--2---:R-:W-:Y:S08]  /*10a80*/  HMMA.16816.F32 R28, R4.reuse, R36, R28 ;  /* 0x00000024041c723c */ /* 0x044ff0000000181c */
[----:B------:R-:W-:Y:S01]  /*10a90*/  HMMA.16816.F32 R24, R4, R38, R24 ;  /* 0x000000260418723c */ /* 0x000fe20000001818 */
[----:B------:R-:W2:Y:S04]  /*10aa0*/  LDSM.16.M88.4 R4, [R185+0x4000] ;  /* 0x00400000b904783b */ /* 0x000ea80000000200 */
[----:B------:R-:W4:Y:S03]  /*10ab0*/  LDSM.16.M88.4 R36, [R176+0x1800] ;  /* 0x00180000b024783b */ /* 0x000f260000000200 */
[C---:B------:R-:W-:Y:S08]  /*10ac0*/  HMMA.16816.F32 R12, R8.reuse, R48, R12 ;  /* 0x00000030080c723c */ /* 0x040ff0000000180c */
[C---:B------:R-:W-:Y:S01]  /*10ad0*/  HMMA.16816.F32 R32, R8.reuse, R50, R32 ;  /* 0x000000320820723c */ /* 0x040fe20000001820 */
[----:B------:R-:W-:Y:S07]  /*10ae0*/  LDSM.16.M88.4 R48, [R159+-0x2000] ;  /* 0xffe000009f30783b */ /* 0x000fee0000000200 */
[C---:B-1----:R-:W-:Y:S08]  /*10af0*/  HMMA.16816.F32 R28, R8.reuse, R40, R28 ;  /* 0x00000028081c723c */ /* 0x042ff0000000181c */
[----:B------:R-:W-:Y:S01]  /*10b00*/  HMMA.16816.F32 R24, R8, R42, R24 ;  /* 0x0000002a0818723c */ /* 0x000fe20000001818 */
[----:B------:R-:W-:Y:S07]  /*10b10*/  LDSM.16.M88.4 R40, [R177+0x2800] ;  /* 0x00280000b128783b */ /* 0x000fee0000000200 */
[C---:B---3--:R-:W-:Y:S01]  /*10b20*/  HMMA.16816.F32 R8, R16.reuse, R44, R12 ;  /* 0x0000002c1008723c */ /* 0x048fe2000000180c */
[----:B------:R-:W1:Y:S07]  /*10b30*/  LDSM.16.M88.4 R12, [R184+0x4000] ;  /* 0x00400000b80c783b */ /* 0x000e6e0000000200 */
[C---:B------:R-:W-:Y:S01]  /*10b40*/  HMMA.16816.F32 R32, R16.reuse, R46, R32 ;  /* 0x0000002e1020723c */ /* 0x040fe20000001820 */
[----:B------:R-:W-:Y:S07]  /*10b50*/  LDSM.16.M88.4 R44, [R177+0x2000] ;  /* 0x00200000b12c783b */ /* 0x000fee0000000200 */
[C---:B------:R-:W-:Y:S08]  /*10b60*/  HMMA.16816.F32 R28, R16.reuse, R20, R28 ;  /* 0x00000014101c723c */ /* 0x040ff0000000181c */
[----:B------:R-:W-:Y:S01]  /*10b70*/  HMMA.16816.F32 R24, R16, R22, R24 ;  /* 0x000000161018723c */ /* 0x000fe20000001818 */
[----:B------:R-:W3:Y:S04]  /*10b80*/  LDSM.16.M88.4 R20, [R159+-0x1800] ;  /* 0xffe800009f14783b */ /* 0x000ee80000000200 */
[----:B------:R-:W3:Y:S03]  /*10b90*/  LDSM.16.M88.4 R16, [R182+0x8000] ;  /* 0x00800000b610783b */ /* 0x000ee60000000200 */
[C---:B--2---:R-:W-:Y:S08]  /*10ba0*/  HMMA.16816.F32 R8, R4.reuse, R52, R8 ;  /* 0x000000340408723c */ /* 0x044ff00000001808 */
[C---:B------:R-:W-:Y:S01]  /*10bb0*/  HMMA.16816.F32 R32, R4.reuse, R54, R32 ;  /* 0x000000360420723c */ /* 0x040fe20000001820 */
[----:B------:R-:W-:Y:S07]  /*10bc0*/  LDSM.16.M88.4 R52, [R176+0x2000] ;  /* 0x00200000b034783b */ /* 0x000fee0000000200 */
[C---:B----4-:R-:W-:Y:S08]  /*10bd0*/  HMMA.16816.F32 R28, R4.reuse, R36, R28 ;  /* 0x00000024041c723c */ /* 0x050ff0000000181c */
[----:B------:R-:W-:Y:S01]  /*10be0*/  HMMA.16816.F32 R24, R4, R38, R24 ;  /* 0x000000260418723c */ /* 0x000fe20000001818 */
[----:B------:R-:W-:Y:S07]  /*10bf0*/  LDSM.16.M88.4 R36, [R186+0x2800] ;  /* 0x00280000ba24783b */ /* 0x000fee0000000200 */
[C---:B-1----:R-:W-:Y:S01]  /*10c00*/  HMMA.16816.F32 R4, R12.reuse, R48, R8 ;  /* 0x000000300c04723c */ /* 0x042fe20000001808 */
[----:B------:R-:W1:Y:S07]  /*10c10*/  LDSM.16.M88.4 R8, [R183+0x8000] ;  /* 0x00800000b708783b */ /* 0x000e6e0000000200 */
[C---:B------:R-:W-:Y:S01]  /*10c20*/  HMMA.16816.F32 R32, R12.reuse, R50, R32 ;  /* 0x000000320c20723c */ /* 0x040fe20000001820 */
[----:B------:R-:W-:Y:S07]  /*10c30*/  LDSM.16.M88.4 R48, [R159+-0x1000] ;  /* 0xfff000009f30783b */ /* 0x000fee0000000200 */
[C---:B---3--:R-:W-:Y:S08]  /*10c40*/  HMMA.16816.F32 R28, R12.reuse, R20, R28 ;  /* 0x000000140c1c723c */ /* 0x048ff0000000181c */
[----:B------:R-:W-:Y:S01]  /*10c50*/  HMMA.16816.F32 R24, R12, R22, R24 ;  /* 0x000000160c18723c */ /* 0x000fe20000001818 */
[----:B------:R-:W-:Y:S07]  /*10c60*/  LDSM.16.M88.4 R20, [R184+0x8000] ;  /* 0x00800000b814783b */ /* 0x000fee0000000200 */
[C---:B------:R-:W-:Y:S01]  /*10c70*/  HMMA.16816.F32 R12, R16.reuse, R44, R4 ;  /* 0x0000002c100c723c */ /* 0x040fe20000001804 */
[----:B------:R-:W2:Y:S07]  /*10c80*/  LDSM.16.M88.4 R4, [R185+0x8000] ;  /* 0x00800000b904783b */ /* 0x000eae0000000200 */
[C---:B------:R-:W-:Y:S01]  /*10c90*/  HMMA.16816.F32 R32, R16.reuse, R46, R32 ;  /* 0x0000002e1020723c */ /* 0x040fe20000001820 */
[----:B------:R-:W-:Y:S07]  /*10ca0*/  LDSM.16.M88.4 R44, [R177+0x3800] ;  /* 0x00380000b12c783b */ /* 0x000fee0000000200 */
[C---:B------:R-:W-:Y:S08]  /*10cb0*/  HMMA.16816.F32 R28, R16.reuse, R40, R28 ;  /* 0x00000028101c723c */ /* 0x040ff0000000181c */
[----:B------:R-:W-:Y:S01]  /*10cc0*/  HMMA.16816.F32 R24, R16, R42, R24 ;  /* 0x0000002a1018723c */ /* 0x000fe20000001818 */
[----:B------:R-:W3:Y:S04]  /*10cd0*/  LDSM.16.M88.4 R40, [R176+0x2800] ;  /* 0x00280000b028783b */ /* 0x000ee80000000200 */
[----:B------:R-:W-:Y:S03]  /*10ce0*/  LDSM.16.M88.4 R16, [R182+0xc000] ;  /* 0x00c00000b610783b */ /* 0x000fe60000000200 */
[C---:B-1----:R-:W-:Y:S08]  /*10cf0*/  HMMA.16816.F32 R12, R8.reuse, R56, R12 ;  /* 0x00000038080c723c */ /* 0x042ff0000000180c */
[C---:B------:R-:W-:Y:S01]  /*10d00*/  HMMA.16816.F32 R32, R8.reuse, R58, R32 ;  /* 0x0000003a0820723c */ /* 0x040fe20000001820 */
[----:B------:R-:W-:Y:S07]  /*10d10*/  LDSM.16.M88.4 R56, [R177+0x3000] ;  /* 0x00300000b138783b */ /* 0x000fee0000000200 */
[C---:B------:R-:W-:Y:S08]  /*10d20*/  HMMA.16816.F32 R28, R8.reuse, R36, R28 ;  /* 0x00000024081c723c */ /* 0x040ff0000000181c */
[----:B------:R-:W-:Y:S01]  /*10d30*/  HMMA.16816.F32 R24, R8, R38, R24 ;  /* 0x000000260818723c */ /* 0x000fe20000001818 */
[----:B------:R-:W1:Y:S07]  /*10d40*/  LDSM.16.M88.4 R36, [R159+-0x800] ;  /* 0xfff800009f24783b */ /* 0x000e6e0000000200 */
[C---:B--2---:R-:W-:Y:S01]  /*10d50*/  HMMA.16816.F32 R8, R4.reuse, R52, R12 ;  /* 0x000000340408723c */ /* 0x044fe2000000180c */
[----:B------:R-:W-:Y:S07]  /*10d60*/  LDSM.16.M88.4 R12, [R183+0xc000] ;  /* 0x00c00000b70c783b */ /* 0x000fee0000000200 */
[C---:B------:R-:W-:Y:S01]  /*10d70*/  HMMA.16816.F32 R32, R4.reuse, R54, R32 ;  /* 0x000000360420723c */ /* 0x040fe20000001820 */
[----:B------:R-:W2:Y:S07]  /*10d80*/  LDSM.16.M88.4 R52, [R186+0x3000] ;  /* 0x00300000ba34783b */ /* 0x000eae0000000200 */
[C---:B---3--:R-:W-:Y:S08]  /*10d90*/  HMMA.16816.F32 R28, R4.reuse, R40, R28 ;  /* 0x00000028041c723c */ /* 0x048ff0000000181c */
[----:B------:R-:W-:Y:S01]  /*10da0*/  HMMA.16816.F32 R24, R4, R42, R24 ;  /* 0x0000002a0418723c */ /* 0x000fe20000001818 */
[----:B------:R-:W3:Y:S07]  /*10db0*/  LDSM.16.M88.4 R40, [R186+0x3800] ;  /* 0x00380000ba28783b */ /* 0x000eee0000000200 */
[C---:B------:R-:W-:Y:S01]  /*10dc0*/  HMMA.16816.F32 R4, R20.reuse, R48, R8 ;  /* 0x000000301404723c */ /* 0x040fe20000001808 */
[----:B------:R-:W-:Y:S07]  /*10dd0*/  LDSM.16.M88.4 R8, [R185+0xc000] ;  /* 0x00c00000b908783b */ /* 0x000fee0000000200 */
[C---:B------:R-:W-:Y:S01]  /*10de0*/  HMMA.16816.F32 R32, R20.reuse, R50, R32 ;  /* 0x000000321420723c */ /* 0x040fe20000001820 */
[----:B------:R-:W4:Y:S07]  /*10df0*/  LDSM.16.M88.4 R48, [R176+0x3000] ;  /* 0x00300000b030783b */ /* 0x000f2e0000000200 */
[C---:B-1----:R-:W-:Y:S08]  /*10e00*/  HMMA.16816.F32 R28, R20.reuse, R36, R28 ;  /* 0x00000024141c723c */ /* 0x042ff0000000181c */
[----:B------:R-:W-:Y:S01]  /*10e10*/  HMMA.16816.F32 R20, R20, R38, R24 ;  /* 0x000000261414723c */ /* 0x000fe20000001818 */
[----:B------:R-:W1:Y:S07]  /*10e20*/  LDSM.16.M88.4 R36, [R176+0x3800] ;  /* 0x00380000b024783b */ /* 0x000e6e0000000200 */
[C---:B------:R-:W-:Y:S08]  /*10e30*/  HMMA.16816.F32 R4, R16.reuse, R56, R4 ;  /* 0x000000381004723c */ /* 0x040ff00000001804 */
[C---:B------:R-:W-:Y:S08]  /*10e40*/  HMMA.16816.F32 R32, R16.reuse, R58, R32 ;  /* 0x0000003a1020723c */ /* 0x040ff00000001820 */
[C---:B------:R-:W-:Y:S01]  /*10e50*/  HMMA.16816.F32 R24, R16.reuse, R44, R28 ;  /* 0x0000002c1018723c */ /* 0x040fe2000000181c */
[----:B------:R-:W-:Y:S07]  /*10e60*/  LDSM.16.M88.4 R28, [R159+0x800] ;  /* 0x000800009f1c783b */ /* 0x000fee0000000200 */
[----:B------:R-:W-:Y:S01]  /*10e70*/  HMMA.16816.F32 R20, R16, R46, R20 ;  /* 0x0000002e1014723c */ /* 0x000fe20000001814 */
[----:B------:R-:W-:Y:S07]  /*10e80*/  LDSM.16.M88.4 R44, [R159] ;  /* 0x000000009f2c783b */ /* 0x000fee0000000200 */
[----:B--2---:R-:W-:Y:S01]  /*10e90*/  HMMA.16816.F32 R16, R12, R52, R4 ;  /* 0x000000340c10723c */ /* 0x004fe20000001804 */
[----:B------:R-:W2:Y:S01]  /*10ea0*/  LDSM.16.M88.4 R4, [R184+0xc000] ;  /* 0x00c00000b804783b */ /* 0x000ea20000000200 */
[----:B------:R-:W-:-:S04]  /*10eb0*/  DEPBAR.LE SB0, 0x0 ;  /* 0x000080000000791a */ /* 0x000fc80000000000 */
[----:B------:R-:W-:Y:S02]  /*10ec0*/  BAR.SYNC.DEFER_BLOCKING 0x0 ;  /* 0x0000000000007b1d */ /* 0x000fe40000010000 */
[C---:B------:R-:W-:Y:S08]  /*10ed0*/  HMMA.16816.F32 R32, R12.reuse, R54, R32 ;  /* 0x000000360c20723c */ /* 0x040ff00000001820 */
[C---:B---3--:R-:W-:Y:S08]  /*10ee0*/  HMMA.16816.F32 R24, R12.reuse, R40, R24 ;  /* 0x000000280c18723c */ /* 0x048ff00000001818 */
[----:B------:R-:W-:Y:S01]  /*10ef0*/  HMMA.16816.F32 R12, R12, R42, R20 ;  /* 0x0000002a0c0c723c */ /* 0x000fe20000001814 */
[----:B------:R-:W-:Y:S01]  /*10f00*/  @!PT LDS RZ, [RZ] ;  /* 0x00000000fffff984 */ /* 0x000fe20000000800 */
[----:B------:R-:W-:Y:S01]  /*10f10*/  @!PT LDS RZ, [RZ] ;  /* 0x00000000fffff984 */ /* 0x000fe20000000800 */
[----:B------:R-:W-:Y:S01]  /*10f20*/  @!PT LDS RZ, [RZ] ;  /* 0x00000000fffff984 */ /* 0x000fe20000000800 */
[----:B------:R3:W-:Y:S01]  /*10f30*/  @P1 LDGSTS.E.BYPASS.LTC128B.128 [R195+0xc080], [R60.64], !P2 ;  /* 0x0c0800003cc31fae */ /* 0x0007e2000d101d46 */
[----:B------:R-:W-:-:S06]  /*10f40*/  ISETP.GE.AND P2, PT, R63, 0x1, PT ;  /* 0x000000013f00780c */ /* 0x000fcc0003f46270 */
[C---:B----4-:R-:W-:Y:S01]  /*10f50*/  HMMA.16816.F32 R16, R8.reuse, R48, R16 ;  /* 0x000000300810723c */ /* 0x050fe20000001810 */
[----:B------:R3:W-:Y:S04]  /*10f60*/  @P1 LDGSTS.E.BYPASS.LTC128B.128 [R195+0xd080], [R60.64+0x80], !P6 ;  /* 0x0d0800803cc31fae */ /* 0x0007e8000f101d46 */
[----:B------:R3:W-:Y:S03]  /*10f70*/  @P1 LDGSTS.E.BYPASS.LTC128B.128 [R195+0xe080], [R60.64+0x100], !P5 ;  /* 0x0e0801003cc31fae */ /* 0x0007e6000e901d46 */
[C---:B------:R-:W-:Y:S01]  /*10f80*/  HMMA.16816.F32 R20, R8.reuse, R50, R32 ;  /* 0x000000320814723c */ /* 0x040fe20000001820 */
[----:B------:R3:W-:Y:S04]  /*10f90*/  @P1 LDGSTS.E.BYPASS.LTC128B.128 [R195+0xf080], [R60.64+0x180], !P4 ;  /* 0x0f0801803cc31fae */ /* 0x0007e8000e101d46 */
[----:B------:R-:W0:Y:S03]  /*10fa0*/  LDGDEPBAR ;  /* 0x00000000000079af */ /* 0x000e260000000000 */
[C---:B-1----:R-:W-:Y:S08]  /*10fb0*/  HMMA.16816.F32 R24, R8.reuse, R36, R24 ;  /* 0x000000240818723c */ /* 0x042ff00000001818 */
[----:B------:R-:W-:Y:S07]  /*10fc0*/  HMMA.16816.F32 R12, R8, R38, R12 ;  /* 0x00000026080c723c */ /* 0x000fee000000180c */
[----:B------:R-:W-:Y:S01]  /*10fd0*/  IMAD.MOV.U32 R8, RZ, RZ, R0 ;  /* 0x000000ffff087224 */ /* 0x000fe200078e0000 */
[----:B------:R-:W-:Y:S01]  /*10fe0*/  @P3 SHF.R.U32.HI R8, RZ, c[0x0][0x2cc], R2 ;  /* 0x0000b300ff083a19 */ /* 0x000fe20000011602 */
[----:B--2---:R-:W-:Y:S01]  /*10ff0*/  HMMA.16816.F32 R36, R4, R44, R16 ;  /* 0x0000002c0424723c */ /* 0x004fe20000001810 */
[----:B------:R-:W-:-:S03]  /*11000*/  IADD3 R0, R210, 0x1, -R126 ;  /* 0x00000001d2007810 */ /* 0x000fc60007ffe87e */
[----:B------:R-:W1:Y:S01]  /*11010*/  SHFL.IDX PT, R3, R8, RZ, 0x1c1f ;  /* 0x001c1fff08037589 */ /* 0x000e6200000e0000 */
[----:B------:R-:W-:-:S03]  /*11020*/  IADD3 R0, -R211, R0, -R209 ;  /* 0x00000000d3007210 */ /* 0x000fc60007ffe9d1 */
[C---:B------:R-:W-:Y:S08]  /*11030*/  HMMA.16816.F32 R24, R4.reuse, R28, R24 ;  /* 0x0000001c0418723c */ /* 0x040ff00000001818 */
[C---:B------:R-:W-:Y:S08]  /*11040*/  HMMA.16816.F32 R32, R4.reuse, R46, R20 ;  /* 0x0000002e0420723c */ /* 0x040ff00000001814 */
[----:B------:R-:W-:Y:S07]  /*11050*/  HMMA.16816.F32 R28, R4, R30, R12 ;  /* 0x0000001e041c723c */ /* 0x000fee000000180c */
[----:B------:R-:W-:Y:S01]  /*11060*/  IADD3 R4, R0, c[0x0][0x328], RZ ;  /* 0x0000ca0000047a10 */ /* 0x000fe20007ffe0ff */
[----:B------:R-:W-:Y:S01]  /*11070*/  IMAD.IADD R6, R62, 0x1, -R209 ;  /* 0x000000013e067824 */ /* 0x000fe200078e0ad1 */
[----:B------:R-:W-:-:S03]  /*11080*/  IADD3 R5, R0, UR4, RZ ;  /* 0x0000000400057c10 */ /* 0x000fc6000fffe0ff */
[--C-:B-1----:R-:W-:Y:S02]  /*11090*/  IMAD.IADD R2, R4, 0x1, R3.reuse ;  /* 0x0000000104027824 */ /* 0x102fe400078e0203 */
[----:B------:R-:W-:-:S03]  /*110a0*/  IMAD.IADD R0, R5, 0x1, R3 ;  /* 0x0000000105007824 */ /* 0x000fc600078e0203 */
[----:B------:R-:W-:Y:S01]  /*110b0*/  IMNMX R2, R6, R2, PT ;  /* 0x0000000206027217 */ /* 0x000fe20003800200 */
[----:B------:R-:W-:Y:S05]  /*110c0*/  @!P2 BRA `(.L_x_3273) ;  /* 0x000001500000a947 */ /* 0x000fea0003800000 */
[----:B---3--:R-:W-:Y:S01]  /*110d0*/  IADD3 R3, -R211, R210, R3 ;  /* 0x000000d2d3037210 */ /* 0x008fe20007ffe103 */
        /* <DEDUP_REMOVED lines=10> */
.L_x_3275:
[----:B------:R-:W-:-:S04]  /*11180*/  MOV R7, c[0x0][0x32c] ;  /* 0x0000cb0000077a02 */ /* 0x000fc80000000f00 */
[----:B------:R-:W-:-:S13]  /*11190*/  ISETP.NE.AND P0, PT, R7, 0x1, PT ;  /* 0x000000010700780c */ /* 0x000fda0003f05270 */
[----:B------:R-:W-:-:S05]  /*111a0*/  @P0 IMAD.HI.U32 R7, R3, c[0x0][0x330], RZ ;  /* 0x0000cc0003070a27 */ /* 0x000fca00078e00ff */
[----:B------:R-:W-:Y:S02]  /*111b0*/  @P0 SHF.R.U32.HI R3, RZ, c[0x0][0x334], R7 ;  /* 0x0000cd00ff030a19 */ /* 0x000fe40000011607 */
.L_x_3276:
[----:B------:R-:W-:Y:S05]  /*111c0*/  BSYNC B0 ;  /* 0x0000000000007941 */ /* 0x000fea0003800000 */
.L_x_3274:
[----:B------:R-:W-:-:S04]  /*111d0*/  IMAD R3, R3, c[0x0][0x32c], -R126 ;  /* 0x0000cb0003037a24 */ /* 0x000fc800078e0a7e */
[----:B------:R-:W-:-:S05]  /*111e0*/  IMAD.IADD R3, R3, 0x1, -R209 ;  /* 0x0000000103037824 */ /* 0x000fca00078e0ad1 */
[----:B------:R-:W-:Y:S02]  /*111f0*/  IADD3 R7, R3, c[0x0][0x32c], RZ ;  /* 0x0000cb0003077a10 */ /* 0x000fe40007ffe0ff */
[----:B------:R-:W-:Y:S02]  /*11200*/  IMNMX R0, R0, R3, !PT ;  /* 0x0000000300007217 */ /* 0x000fe40007800200 */
[----:B------:R-:W-:Y:S02]  /*11210*/  IMNMX R2, R2, R7, PT ;  /* 0x0000000702027217 */ /* 0x000fe40003800200 */
.L_x_3273:
[----:B---3--:R-:W-:Y:S01]  /*11220*/  ISETP.GT.AND P1, PT, R236, RZ, PT ;  /* 0x000000ffec00720c */ /* 0x008fe20003f24270 */
        /* <DEDUP_REMOVED lines=40> */
.L_x_3279:
[----:B------:R-:W-:-:S04]  /*114b0*/  MOV R4, c[0x0][0x32c] ;  /* 0x0000cb0000047a02 */ /* 0x000fc80000000f00 */
[----:B------:R-:W-:-:S13]  /*114c0*/  ISETP.NE.AND P0, PT, R4, 0x1, PT ;  /* 0x000000010400780c */ /* 0x000fda0003f05270 */
[----:B------:R-:W-:-:S05]  /*114d0*/  @P0 IMAD.HI.U32 R4, R3, c[0x0][0x330], RZ ;  /* 0x0000cc0003040a27 */ /* 0x000fca00078e00ff */
[----:B------:R-:W-:Y:S02]  /*114e0*/  @P0 SHF.R.U32.HI R3, RZ, c[0x0][0x334], R4 ;  /* 0x0000cd00ff030a19 */ /* 0x000fe40000011604 */
.L_x_3280:
[----:B------:R-:W-:Y:S05]  /*114f0*/  BSYNC B0 ;  /* 0x0000000000007941 */ /* 0x000fea0003800000 */
.L_x_3278:
[----:B------:R-:W-:-:S04]  /*11500*/  IMAD R3, R3, c[0x0][0x32c], -R126 ;  /* 0x0000cb0003037a24 */ /* 0x000fc800078e0a7e */
[----:B------:R-:W-:-:S05]  /*11510*/  IMAD.IADD R3, R3, 0x1, -R209 ;  /* 0x0000000103037824 */ /* 0x000fca00078e0ad1 */
[----:B------:R-:W-:Y:S02]  /*11520*/  IADD3 R4, R3, c[0x0][0x32c], RZ ;  /* 0x0000cb0003047a10 */ /* 0x000fe40007ffe0ff */
[----:B------:R-:W-:Y:S02]  /*11530*/  IMNMX R0, R0, R3, !PT ;  /* 0x0000000300007217 */ /* 0x000fe40007800200 */
[----:B------:R-:W-:Y:S02]  /*11540*/  IMNMX R2, R2, R4, PT ;  /* 0x0000000402027217 */ /* 0x000fe40003800200 */
.L_x_3277:
        /* <DEDUP_REMOVED lines=31> */
[----:B------:R-:W-:Y:S01]  /*11740*/  LDSM.16.MT88.4 R76, [R180+0x1000] ;  /* 0x00100000b44c783b */ /* 0x000fe20000004200 */
        /* <DEDUP_REMOVED lines=13> */
[----:B------:R-:W-:Y:S03]  /*11820*/  LDSM.16.MT88.4 R24, [R180] ;  /* 0x00000000b418783b */ /* 0x000fe60000004200 */
        /* <DEDUP_REMOVED lines=52> */
[----:B-1----:R-:W-:-:S05]  /*11b70*/  FFMA.FTZ R3, R7, c[0x0][0x2d0], -R2 ;  /* 0x0000b40007037a23 */ /* 0x002fca0000010802 */
[----:B------:R1:W2:Y:S02]  /*11b80*/  MUFU.EX2 R10, R3 ;  /* 0x00000003000a7308 */ /* 0x0002a40000000800 */
[----:B-1----:R-:W-:Y:S01]  /*11b90*/  FFMA.FTZ R3, R9, c[0x0][0x2d0], -R2 ;  /* 0x0000b40009037a23 */ /* 0x002fe20000010802 */
[----:B--2---:R-:W-:-:S05]  /*11ba0*/  F2FP.PACK_AB R5, R10, R141 ;  /* 0x0000008d0a05723e */ /* 0x004fca00000000ff */
[----:B------:R1:W-:Y:S02]  /*11bb0*/  MUFU.EX2 R9, R3 ;  /* 0x0000000300097308 */ /* 0x0003e40000000800 */
[----:B-1----:R-:W-:-:S06]  /*11bc0*/  FFMA.FTZ R3, R11, c[0x0][0x2d0], -R2 ;  /* 0x0000b4000b037a23 */ /* 0x002fcc0000010802 */
[----:B------:R1:W-:Y:S08]  /*11bd0*/  MUFU.EX2 R11, R0 ;  /* 0x00000000000b7308 */ /* 0x0003f00000000800 */
[----:B------:R-:W2:Y:S01]  /*11be0*/  MUFU.EX2 R3, R3 ;  /* 0x0000000300037308 */ /* 0x000ea20000000800 */
[----:B-1----:R-:W-:Y:S02]  /*11bf0*/  FFMA.FTZ R0, R18, c[0x0][0x2d0], -R2 ;  /* 0x0000b40012007a23 */ /* 0x002fe40000010802 */
[----:B------:R-:W1:Y:S05]  /*11c00*/  LDSM.16.MT88.4 R16, [R178+0x800] ;  /* 0x00080000b210783b */ /* 0x000e6a0000004200 */
[----:B------:R3:W4:Y:S01]  /*11c10*/  MUFU.EX2 R143, R0 ;  /* 0x00000000008f7308 */ /* 0x0007220000000800 */
[----:B--2---:R-:W-:-:S07]  /*11c20*/  F2FP.PACK_AB R7, R3, R9 ;  /* 0x000000090307723e */ /* 0x004fce00000000ff */
[----:B------:R-:W-:Y:S01]  /*11c30*/  HMMA.16816.F32 R148, R4, R152, RZ ;  /* 0x000000980494723c */ /* 0x000fe200000018ff */
[--C-:B---3--:R-:W-:Y:S01]  /*11c40*/  FFMA.FTZ R0, R21, c[0x0][0x2d0], -R2.reuse ;  /* 0x0000b40015007a23 */ /* 0x108fe20000010802 */
[----:B----4-:R-:W-:Y:S01]  /*11c50*/  F2FP.PACK_AB R129, R143, R11 ;  /* 0x0000000b8f81723e */ /* 0x010fe200000000ff */
[----:B------:R-:W-:-:S05]  /*11c60*/  FFMA.FTZ R2, R12, c[0x0][0x2d0], -R2 ;  /* 0x0000b4000c027a23 */ /* 0x000fca0000010802 */
[C---:B------:R-:W-:Y:S01]  /*11c70*/  HMMA.16816.F32 R152, R4.reuse, R154, RZ ;  /* 0x0000009a0498723c */ /* 0x040fe200000018ff */
[----:B------:R-:W2:Y:S01]  /*11c80*/  LDSM.16.MT88.4 R12, [R181] ;  /* 0x00000000b50c783b */ /* 0x000ea20000004200 */
[----:B------:R3:W-:Y:S06]  /*11c90*/  MUFU.EX2 R194, R0 ;  /* 0x0000000000c27308 */ /* 0x0007ec0000000800 */
[C---:B------:R-:W-:Y:S02]  /*11ca0*/  HMMA.16816.F32 R36, R4.reuse, R40, RZ ;  /* 0x000000280424723c */ /* 0x040fe400000018ff */
[----:B------:R-:W4:Y:S06]  /*11cb0*/  MUFU.EX2 R142, R2 ;  /* 0x00000002008e7308 */ /* 0x000f2c0000000800 */
[----:B------:R-:W-:Y:S01]  /*11cc0*/  HMMA.16816.F32 R40, R4, R42, RZ ;  /* 0x0000002a0428723c */ /* 0x000fe200000018ff */
[----:B---3--:R-:W-:-:S04]  /*11cd0*/  FADD.FTZ R0, R141, R10 ;  /* 0x0000000a8d007221 */ /* 0x008fc80000010000 */
[----:B------:R-:W-:-:S03]  /*11ce0*/  FADD.FTZ R0, R9, R0 ;  /* 0x0000000009007221 */ /* 0x000fc60000010000 */
[C---:B------:R-:W-:Y:S01]  /*11cf0*/  HMMA.16816.F32 R132, R4.reuse, R136, RZ ;  /* 0x000000880484723c */ /* 0x040fe200000018ff */
[----:B----4-:R-:W-:Y:S01]  /*11d00*/  F2FP.PACK_AB R131, R142, R194 ;  /* 0x000000c28e83723e */ /* 0x010fe200000000ff */
[----:B------:R-:W-:Y:S02]  /*11d10*/  FADD.FTZ R2, R229, R227 ;  /* 0x000000e3e5027221 */ /* 0x000fe40000010000 */
[----:B------:R-:W-:Y:S02]  /*11d20*/  FADD.FTZ R0, R3, R0 ;  /* 0x0000000003007221 */ /* 0x000fe40000010000 */
[----:B------:R-:W-:Y:S02]  /*11d30*/  FADD.FTZ R2, R232, R2 ;  /* 0x00000002e8027221 */ /* 0x000fe40000010000 */
[----:B------:R-:W-:Y:S01]  /*11d40*/  HMMA.16816.F32 R136, R4, R138, RZ ;  /* 0x0000008a0488723c */ /* 0x000fe200000018ff */
[----:B------:R-:W-:Y:S02]  /*11d50*/  FADD.FTZ R3, R11, R0 ;  /* 0x000000000b037221 */ /* 0x000fe40000010000 */
[----:B------:R-:W-:-:S02]  /*11d60*/  FADD.FTZ R2, R230, R2 ;  /* 0x00000002e6027221 */ /* 0x000fc40000010000 */
[----:B------:R-:W-:Y:S02]  /*11d70*/  IMAD.MOV.U32 R0, RZ, RZ, R224 ;  /* 0x000000ffff007224 */ /* 0x000fe400078e00e0 */
[----:B------:R-:W-:Y:S01]  /*11d80*/  FADD.FTZ R3, R143, R3 ;  /* 0x000000038f037221 */ /* 0x000fe20000010000 */
[----:B-1----:R-:W-:Y:S03]  /*11d90*/  HMMA.16816.F32 R148, R128, R16, R148 ;  /* 0x000000108094723c */ /* 0x002fe60000001894 */
[----:B------:R-:W-:Y:S01]  /*11da0*/  FADD.FTZ R3, R194, R3 ;  /* 0x00000003c2037221 */ /* 0x000fe20000010000 */
[----:B------:R-:W-:-:S04]  /*11db0*/  IADD3 R194, R236, -0x2, RZ ;  /* 0xfffffffeecc27810 */ /* 0x000fc80007ffe0ff */
[----:B------:R-:W-:Y:S01]  /*11dc0*/  HMMA.16816.F32 R152, R128, R18, R152 ;  /* 0x000000128098723c */ /* 0x000fe20000001898 */
[----:B------:R-:W1:Y:S07]  /*11dd0*/  LDSM.16.MT88.4 R16, [R181+0x800] ;  /* 0x00080000b510783b */ /* 0x000e6e0000004200 */
[C---:B------:R-:W-:Y:S08]  /*11de0*/  HMMA.16816.F32 R28, R4.reuse, R24, RZ ;  /* 0x00000018041c723c */ /* 0x040ff000000018ff */
[C---:B------:R-:W-:Y:S08]  /*11df0*/  HMMA.16816.F32 R32, R4.reuse, R26, RZ ;  /* 0x0000001a0420723c */ /* 0x040ff000000018ff */
[C---:B------:R-:W-:Y:S08]  /*11e00*/  HMMA.16816.F32 R48, R4.reuse, R44, RZ ;  /* 0x0000002c0430723c */ /* 0x040ff000000018ff */
[C---:B--2---:R-:W-:Y:S08]  /*11e10*/  HMMA.16816.F32 R20, R4.reuse, R12, RZ ;  /* 0x0000000c0414723c */ /* 0x044ff000000018ff */
[C---:B------:R-:W-:Y:S08]  /*11e20*/  HMMA.16816.F32 R60, R4.reuse, R46, RZ ;  /* 0x0000002e043c723c */ /* 0x040ff000000018ff */
[----:B------:R-:W-:Y:S08]  /*11e30*/  HMMA.16816.F32 R12, R4, R14, RZ ;  /* 0x0000000e040c723c */ /* 0x000ff000000018ff */
[C---:B------:R-:W-:Y:S08]  /*11e40*/  HMMA.16816.F32 R36, R128.reuse, R64, R36 ;  /* 0x000000408024723c */ /* 0x040ff00000001824 */
[C---:B------:R-:W-:Y:S01]  /*11e50*/  HMMA.16816.F32 R40, R128.reuse, R66, R40 ;  /* 0x000000428028723c */ /* 0x040fe20000001828 */
[----:B------:R-:W2:Y:S07]  /*11e60*/  LDSM.16.MT88.4 R64, [R180+0x1800] ;  /* 0x00180000b440783b */ /* 0x000eae0000004200 */
        /* <DEDUP_REMOVED lines=8> */
[----:B-1----:R-:W-:Y:S08]  /*11ef0*/  HMMA.16816.F32 R24, R128, R18, R12 ;  /* 0x000000128018723c */ /* 0x002ff0000000180c */
[C---:B------:R-:W-:Y:S08]  /*11f00*/  HMMA.16816.F32 R60, R4.reuse, R76, RZ ;  /* 0x0000004c043c723c */ /* 0x040ff000000018ff */
[----:B------:R-:W-:Y:S08]  /*11f10*/  HMMA.16816.F32 R12, R4, R78, RZ ;  /* 0x0000004e040c723c */ /* 0x000ff000000018ff */
[C---:B------:R-:W-:Y:S08]  /*11f20*/  HMMA.16816.F32 R52, R128.reuse, R84, R52 ;  /* 0x000000548034723c */ /* 0x040ff00000001834 */
[----:B------:R-:W-:Y:S08]  /*11f30*/  HMMA.16816.F32 R56, R128, R86, R56 ;  /* 0x000000568038723c */ /* 0x000ff00000001838 */
[C---:B------:R-:W-:Y:S08]  /*11f40*/  HMMA.16816.F32 R84, R4.reuse, R88, RZ ;  /* 0x000000580454723c */ /* 0x040ff000000018ff */
[C---:B------:R-:W-:Y:S08]  /*11f50*/  HMMA.16816.F32 R88, R4.reuse, R90, RZ ;  /* 0x0000005a0458723c */ /* 0x040ff000000018ff */
[----:B------:R-:W-:Y:S08]  /*11f60*/  HMMA.16816.F32 R68, R4, R92, RZ ;  /* 0x0000005c0444723c */ /* 0x000ff000000018ff */
[----:B--2---:R-:W-:Y:S08]  /*11f70*/  HMMA.16816.F32 R60, R128, R64, R60 ;  /* 0x00000040803c723c */ /* 0x004ff0000000183c */
        /* <DEDUP_REMOVED lines=20> */
[C---:B------:R-:W-:Y:S01]  /*120c0*/  HMMA.16816.F32 R20, R128.reuse, R16, R20 ;  /* 0x000000108014723c */ /* 0x040fe20000001814 */
[----:B------:R-:W4:Y:S07]  /*120d0*/  LDSM.16.MT88.4 R16, [R178+0x2800] ;  /* 0x00280000b210783b */ /* 0x000f2e0000004200 */
[C---:B-1----:R-:W-:Y:S08]  /*120e0*/  HMMA.16816.F32 R100, R128.reuse, R104, R12 ;  /* 0x000000688064723c */ /* 0x042ff0000000180c */
        /* <DEDUP_REMOVED lines=8> */
[----:B------:R-:W-:Y:S01]  /*12170*/  HMMA.16816.F32 R80, R128, R118, R80 ;  /* 0x000000768050723c */ /* 0x000fe20000001850 */
[----:B------:R-:W-:Y:S02]  /*12180*/  FADD.FTZ R4, R233, R4 ;  /* 0x00000004e9047221 */ /* 0x000fe40000010000 */
[----:B------:R-:W-:-:S05]  /*12190*/  IMAD.IADD R2, R2, 0x1, R0 ;  /* 0x0000000102027824 */ /* 0x000fca00078e0200 */
[----:B------:R-:W-:Y:S01]  /*121a0*/  HMMA.16816.F32 R108, R128, R112, R160 ;  /* 0x00000070806c723c */ /* 0x000fe200000018a0 */
[----:B------:R-:W-:-:S07]  /*121b0*/  IADD3 R0, R2, c[0x0][0x328], RZ ;  /* 0x0000ca0002007a10 */ /* 0x000fce0007ffe0ff */
[C---:B---3--:R-:W-:Y:S08]  /*121c0*/  HMMA.16816.F32 R116, R128.reuse, R120, R168 ;  /* 0x000000788074723c */ /* 0x048ff000000018a8 */
[C---:B----4-:R-:W-:Y:S08]  /*121d0*/  HMMA.16816.F32 R68, R128.reuse, R16, R68 ;  /* 0x000000108044723c */ /* 0x050ff00000001844 */
[C---:B------:R-:W-:Y:S08]  /*121e0*/  HMMA.16816.F32 R72, R128.reuse, R18, R72 ;  /* 0x000000128048723c */ /* 0x040ff00000001848 */
[C---:B------:R-:W-:Y:S08]  /*121f0*/  HMMA.16816.F32 R92, R128.reuse, R196, R92 ;  /* 0x000000c4805c723c */ /* 0x040ff0000000185c */
[C---:B------:R-:W-:Y:S08]  /*12200*/  HMMA.16816.F32 R96, R128.reuse, R198, R96 ;  /* 0x000000c68060723c */ /* 0x040ff00000001860 */
[C---:B------:R-:W-:Y:S08]  /*12210*/  HMMA.16816.F32 R112, R128.reuse, R114, R164 ;  /* 0x000000728070723c */ /* 0x040ff000000018a4 */
[C---:B------:R-:W-:Y:S08]  /*12220*/  HMMA.16816.F32 R120, R128.reuse, R122, R172 ;  /* 0x0000007a8078723c */ /* 0x040ff000000018ac */
[----:B------:R-:W-:Y:S07]  /*12230*/  HMMA.16816.F32 R128, R128, R6, R204 ;  /* 0x000000068080723c */ /* 0x000fee00000018cc */
[----:B------:R-:W-:-:S02]  /*12240*/  FADD.FTZ R207, R212, R4 ;  /* 0x00000004d4cf7221 */ /* 0x000fc40000010000 */
[----:B------:R-:W-:Y:S01]  /*12250*/  FADD.FTZ R206, R142, R3 ;  /* 0x000000038ece7221 */ /* 0x000fe20000010000 */
        /* <DEDUP_REMOVED lines=12> */
.L_x_3283:
[----:B------:R-:W-:-:S13]  /*12320*/  ISETP.NE.AND P0, PT, R4, 0x1, PT ;  /* 0x000000010400780c */ /* 0x000fda0003f05270 */
[----:B------:R-:W-:-:S05]  /*12330*/  @P0 IMAD.HI.U32 R2, R3, c[0x0][0x330], RZ ;  /* 0x0000cc0003020a27 */ /* 0x000fca00078e00ff */
[----:B------:R-:W-:Y:S02]  /*12340*/  @P0 SHF.R.U32.HI R3, RZ, c[0x0][0x334], R2 ;  /* 0x0000cd00ff030a19 */ /* 0x000fe40000011602 */
.L_x_3284:
[----:B------:R-:W-:Y:S05]  /*12350*/  BSYNC B0 ;  /* 0x0000000000007941 */ /* 0x000fea0003800000 */
.L_x_3282:
[----:B------:R-:W-:-:S05]  /*12360*/  IMAD R3, R3, R4, c[0x0][0x32c] ;  /* 0x0000cb0003037624 */ /* 0x000fca00078e0204 */
[----:B------:R-:W-:-:S04]  /*12370*/  IMNMX R0, R0, R3, PT ;  /* 0x0000000300007217 */ /* 0x000fc80003800200 */
.L_x_3281:
        /* <DEDUP_REMOVED lines=9> */
.L_x_3294:
[----:B------:R-:W-:Y:S01]  /*12410*/  ISETP.GT.AND P1, PT, R208, R196, PT ;  /* 0x000000c4d000720c */ /* 0x000fe20003f24270 */
[----:B------:R-:W-:Y:S04]  /*12420*/  DEPBAR.LE SB0, 0x0 ;  /* 0x000080000000791a */ /* 0x000fe80000000000 */
[----:B------:R-:W-:Y:S01]  /*12430*/  WARPSYNC 0xffffffff ;  /* 0xffffffff00007948 */ /* 0x000fe20003800000 */
[----:B------:R-:W-:Y:S01]  /*12440*/  BAR.SYNC.DEFER_BLOCKING 0x0 ;  /* 0x0000000000007b1d */ /* 0x000fe20000010000 */
[----:B------:R-:W-:Y:S01]  /*12450*/  LOP3.LUT P3, RZ, R214, 0x1, RZ, 0xc0, !PT ;  /* 0x00000001d6ff7812 */ /* 0x000fe2000786c0ff */
[----:B------:R-:W-:Y:S02]  /*12460*/  IMAD.MOV.U32 R140, RZ, RZ, c[0x0][0x2c4] ;  /* 0x0000b100ff8c7624 */ /* 0x000fe400078e00ff */
[----:B------:R-:W-:Y:S02]  /*12470*/  IMAD.IADD R143, R225, 0x1, R224 ;  /* 0x00000001e18f7824 */ /* 0x000fe400078e02e0 */
[----:B------:R-:W-:Y:S01]  /*12480*/  IMAD.MOV.U32 R194, RZ, RZ, c[0x0][0x32c] ;  /* 0x0000cb00ffc27624 */ /* 0x000fe200078e00ff */
[----:B------:R-:W-:Y:S01]  /*12490*/  @!P1 SHF.R.S32.HI R0, RZ, 0x1f, R196 ;  /* 0x0000001fff009819 */ /* 0x000fe200000114c4 */
[----:B------:R-:W-:Y:S04]  /*124a0*/  @!P1 IMAD.WIDE.U32 R2, R196, c[0x0][0x208], RZ ;  /* 0x00008200c4029a25 */ /* 0x000fe800078e00ff */
[----:B------:R-:W-:Y:S01]  /*124b0*/  @!P1 IMAD R0, R0, c[0x0][0x208], RZ ;  /* 0x0000820000009a24 */ /* 0x000fe200078e02ff */
[----:B------:R-:W-:Y:S03]  /*124c0*/  @!P1 LEA R4, P0, R2, R220, 0x5 ;  /* 0x000000dc02049211 */ /* 0x000fe600078028ff */
[----:B------:R-:W-:Y:S04]  /*124d0*/  @!P1 IMAD R0, R196, c[0x0][0x20c], R0 ;  /* 0x00008300c4009a24 */ /* 0x000fe800078e0200 */
[----:B------:R-:W-:Y:S01]  /*124e0*/  @!P1 IMAD.IADD R0, R3, 0x1, R0 ;  /* 0x0000000103009824 */ /* 0x000fe200078e0200 */
[----:B------:R-:W-:Y:S04]  /*124f0*/  LDSM.16.M88.4 R16, [R182] ;  /* 0x00000000b610783b */ /* 0x000fe80000000200 */
[----:B------:R-:W-:Y:S01]  /*12500*/  @!P1 LEA.HI.X R6, R2, R223, R0, 0x5, P0 ;  /* 0x000000df02069211 */ /* 0x000fe200000f2c00 */
[----:B------:R-:W-:Y:S01]  /*12510*/  ULDC UR4, c[0x0][0x324] ;  /* 0x0000c90000047ab9 */ /* 0x000fe20000000800 */
[C---:B------:R-:W-:Y:S01]  /*12520*/  ISETP.GT.AND P0, PT, R196.reuse, R208, PT ;  /* 0x000000d0c400720c */ /* 0x040fe20003f04270 */
[----:B------:R-:W1:Y:S01]  /*12530*/  LDSM.16.M88.4 R8, [R177] ;  /* 0x00000000b108783b */ /* 0x000e620000000200 */
[----:B------:R-:W-:Y:S03]  /*12540*/  ULOP3.LUT UR4, URZ, UR4, URZ, 0x33, !UPT ;  /* 0x000000043f047292 */ /* 0x000fe6000f8e333f */
[----:B------:R-:W2:Y:S04]  /*12550*/  LDSM.16.M88.4 R160, [R177+0x800] ;  /* 0x00080000b1a0783b */ /* 0x000ea80000000200 */
[----:B------:R-:W-:Y:S04]  /*12560*/  LDSM.16.M88.4 R164, [R183] ;  /* 0x00000000b7a4783b */ /* 0x000fe80000000200 */
[----:B------:R-:W-:Y:S01]  /*12570*/  @P0 IADD3 R0, R196, -0x1, RZ ;  /* 0xffffffffc4000810 */ /* 0x000fe20007ffe0ff */
[----:B------:R-:W3:Y:S03]  /*12580*/  LDSM.16.M88.4 R168, [R186] ;  /* 0x00000000baa8783b */ /* 0x000ee60000000200 */
[----:B------:R-:W-:Y:S01]  /*12590*/  @P0 SHF.R.S32.HI R2, RZ, 0x1f, R0 ;  /* 0x0000001fff020819 */ /* 0x000fe20000011400 */
[----:B------:R-:W4:Y:S04]  /*125a0*/  LDSM.16.M88.4 R172, [R188] ;  /* 0x00000000bcac783b */ /* 0x000f280000000200 */
[----:B------:R-:W-:Y:S02]  /*125b0*/  @P0 IMAD R5, R2, c[0x0][0x1e0], RZ ;  /* 0x0000780002050a24 */ /* 0x000fe400078e02ff */
        /* <DEDUP_REMOVED lines=13> */
[C---:B-1----:R-:W-:Y:S01]  /*12690*/  HMMA.16816.F32 R4, R16.reuse, R8, RZ ;  /* 0x000000081004723c */ /* 0x042fe200000018ff */
[----:B------:R5:W-:Y:S02]  /*126a0*/  @!P1 LDGSTS.E.BYPASS.LTC128B.128 [R195+0x9080], [R2.64+0x80], !P6 ;  /* 0x0908008002c39fae */ /* 0x000be4000f101d46 */
[----:B------:R-:W-:Y:S01]  /*126b0*/  ISETP.NE.AND P2, PT, R140, 0x1, PT ;  /* 0x000000018c00780c */ /* 0x000fe20003f45270 */
[----:B------:R-:W-:Y:S01]  /*126c0*/  IMAD.SHL.U32 R140, R196, 0x20, RZ ;  /* 0x00000020c48c7824 */ /* 0x000fe200078e00ff */
[----:B------:R5:W-:Y:S03]  /*126d0*/  @!P1 LDGSTS.E.BYPASS.LTC128B.128 [R195+0xa080], [R2.64+0x100], !P5 ;  /* 0x0a08010002c39fae */ /* 0x000be6000e901d46 */
[C---:B------:R-:W-:Y:S01]  /*126e0*/  HMMA.16816.F32 R8, R16.reuse, R10, RZ ;  /* 0x0000000a1008723c */ /* 0x040fe200000018ff */
[----:B------:R5:W-:Y:S04]  /*126f0*/  @!P1 LDGSTS.E.BYPASS.LTC128B.128 [R195+0xb080], [R2.64+0x180], !P4 ;  /* 0x0b08018002c39fae */ /* 0x000be8000e101d46 */
[----:B------:R-:W0:Y:S03]  /*12700*/  LDGDEPBAR ;  /* 0x00000000000079af */ /* 0x000e260000000000 */
[C---:B--2---:R-:W-:Y:S01]  /*12710*/  HMMA.16816.F32 R12, R16.reuse, R160, RZ ;  /* 0x000000a0100c723c */ /* 0x044fe200000018ff */
[----:B------:R-:W-:Y:S05]  /*12720*/  @P2 IMAD.HI.U32 R0, R143, c[0x0][0x2c8], RZ ;  /* 0x0000b2008f002a27 */ /* 0x000fea00078e00ff */
[----:B------:R-:W-:Y:S02]  /*12730*/  @P2 SHF.R.U32.HI R143, RZ, c[0x0][0x2cc], R0 ;  /* 0x0000b300ff8f2a19 */ /* 0x000fe40000011600 */
[----:B------:R-:W-:Y:S01]  /*12740*/  HMMA.16816.F32 R16, R16, R162, RZ ;  /* 0x000000a21010723c */ /* 0x000fe200000018ff */
[----:B------:R-:W-:Y:S01]  /*12750*/  LDSM.16.M88.4 R160, [R185] ;  /* 0x00000000b9a0783b */ /* 0x000fe20000000200 */
[----:B------:R-:W-:Y:S02]  /*12760*/  ISETP.GE.AND P2, PT, R194, 0x1, PT ;  /* 0x00000001c200780c */ /* 0x000fe40003f46270 */
[----:B------:R-:W-:Y:S04]  /*12770*/  IADD3 R0, -R209, 0x1, -R140 ;  /* 0x00000001d1007810 */ /* 0x000fe80007ffe98c */
[C---:B---3--:R-:W-:Y:S01]  /*12780*/  HMMA.16816.F32 R4, R164.reuse, R168, R4 ;  /* 0x000000a8a404723c */ /* 0x048fe20000001804 */
[----:B-----5:R-:W-:Y:S04]  /*12790*/  SHFL.IDX PT, R3, R143, RZ, 0x1c1f ;  /* 0x001c1fff8f037589 */ /* 0x020fe800000e0000 */
[----:B------:R-:W-:Y:S03]  /*127a0*/  IADD3 R0, -R211, R0, R210 ;  /* 0x00000000d3007210 */ /* 0x000fe60007ffe1d2 */
[C---:B------:R-:W-:Y:S01]  /*127b0*/  HMMA.16816.F32 R8, R164.reuse, R170, R8 ;  /* 0x000000aaa408723c */ /* 0x040fe20000001808 */
[----:B------:R-:W1:Y:S07]  /*127c0*/  LDSM.16.M88.4 R168, [R176] ;  /* 0x00000000b0a8783b */ /* 0x000e6e0000000200 */
[C---:B----4-:R-:W-:Y:S08]  /*127d0*/  HMMA.16816.F32 R12, R164.reuse, R172, R12 ;  /* 0x000000aca40c723c */ /* 0x050ff0000000180c */
[----:B------:R-:W-:Y:S01]  /*127e0*/  HMMA.16816.F32 R16, R164, R174, R16 ;  /* 0x000000aea410723c */ /* 0x000fe20000001810 */
[----:B------:R-:W2:Y:S04]  /*127f0*/  LDSM.16.M88.4 R164, [R176+0x800] ;  /* 0x00080000b0a4783b */ /* 0x000ea80000000200 */
[----:B------:R-:W-:Y:S03]  /*12800*/  LDSM.16.M88.4 R172, [R159+-0x3000] ;  /* 0xffd000009fac783b */ /* 0x000fe60000000200 */
[C---:B-1----:R-:W-:Y:S08]  /*12810*/  HMMA.16816.F32 R4, R160.reuse, R168, R4 ;  /* 0x000000a8a004723c */ /* 0x042ff00000001804 */
[C---:B------:R-:W-:Y:S01]  /*12820*/  HMMA.16816.F32 R8, R160.reuse, R170, R8 ;  /* 0x000000aaa008723c */ /* 0x040fe20000001808 */
[----:B------:R-:W1:Y:S07]  /*12830*/  LDSM.16.M88.4 R168, [R184] ;  /* 0x00000000b8a8783b */ /* 0x000e6e0000000200 */
[C---:B--2---:R-:W-:Y:S08]  /*12840*/  HMMA.16816.F32 R12, R160.reuse, R164, R12 ;  /* 0x000000a4a00c723c */ /* 0x044ff0000000180c */
[----:B------:R-:W-:Y:S01]  /*12850*/  HMMA.16816.F32 R16, R160, R166, R16 ;  /* 0x000000a6a010723c */ /* 0x000fe20000001810 */
[----:B------:R-:W2:Y:S04]  /*12860*/  LDSM.16.M88.4 R160, [R159+-0x2800] ;  /* 0xffd800009fa0783b */ /* 0x000ea80000000200 */
[----:B------:R-:W-:Y:S03]  /*12870*/  LDSM.16.M88.4 R164, [R182+0x4000] ;  /* 0x00400000b6a4783b */ /* 0x000fe60000000200 */
[C---:B-1----:R-:W-:Y:S08]  /*12880*/  HMMA.16816.F32 R4, R168.reuse, R172, R4 ;  /* 0x000000aca804723c */ /* 0x042ff00000001804 */
[C---:B------:R-:W-:Y:S01]  /*12890*/  HMMA.16816.F32 R8, R168.reuse, R174, R8 ;  /* 0x000000aea808723c */ /* 0x040fe20000001808 */
[----:B------:R-:W1:Y:S07]  /*128a0*/  LDSM.16.M88.4 R172, [R177+0x1000] ;  /* 0x00100000b1ac783b */ /* 0x000e6e0000000200 */
[C---:B--2---:R-:W-:Y:S08]  /*128b0*/  HMMA.16816.F32 R12, R168.reuse, R160, R12 ;  /* 0x000000a0a80c723c */ /* 0x044ff0000000180c */
[----:B------:R-:W-:Y:S01]  /*128c0*/  HMMA.16816.F32 R16, R168, R162, R16 ;  /* 0x000000a2a810723c */ /* 0x000fe20000001810 */
[----:B------:R-:W2:Y:S04]  /*128d0*/  LDSM.16.M88.4 R160, [R177+0x1800] ;  /* 0x00180000b1a0783b */ /* 0x000ea80000000200 */
[----:B------:R-:W-:Y:S03]  /*128e0*/  LDSM.16.M88.4 R168, [R183+0x4000] ;  /* 0x00400000b7a8783b */ /* 0x000fe60000000200 */
[C---:B-1----:R-:W-:Y:S08]  /*128f0*/  HMMA.16816.F32 R4, R164.reuse, R172, R4 ;  /* 0x000000aca404723c */ /* 0x042ff00000001804 */
[C---:B------:R-:W-:Y:S01]  /*12900*/  HMMA.16816.F32 R8, R164.reuse, R174, R8 ;  /* 0x000000aea408723c */ /* 0x040fe20000001808 */
[----:B------:R-:W1:Y:S07]  /*12910*/  LDSM.16.M88.4 R172, [R190] ;  /* 0x00000000beac783b */ /* 0x000e6e0000000200 */
[C---:B--2---:R-:W-:Y:S08]  /*12920*/  HMMA.16816.F32 R12, R164.reuse, R160, R12 ;  /* 0x000000a0a40c723c */ /* 0x044ff0000000180c */
[----:B------:R-:W-:Y:S01]  /*12930*/  HMMA.16816.F32 R16, R164, R162, R16 ;  /* 0x000000a2a410723c */ /* 0x000fe20000001810 */
[----:B------:R-:W2:Y:S04]  /*12940*/  LDSM.16.M88.4 R160, [R189] ;  /* 0x00000000bda0783b */ /* 0x000ea80000000200 */
        /* <DEDUP_REMOVED lines=10> */
[----:B------:R-:W1:Y:S07]  /*129f0*/  LDSM.16.M88.4 R172, [R159+-0x2000] ;  /* 0xffe000009fac783b */ /* 0x000e6e0000000200 */
        /* <DEDUP_REMOVED lines=61> */
[C---:B-1----:R-:W-:Y:S04]  /*12dd0*/  HMMA.16816.F32 R4, R168.reuse, R172, R4 ;  /* 0x000000aca804723c */ /* 0x042fe80000001804 */
[----:B------:R-:W-:Y:S01]  /*12de0*/  @!PT LDS RZ, [RZ] ;  /* 0x00000000fffff984 */ /* 0x000fe20000000800 */
[----:B------:R-:W-:Y:S01]  /*12df0*/  @!PT LDS RZ, [RZ] ;  /* 0x00000000fffff984 */ /* 0x000fe20000000800 */
[----:B------:R-:W-:Y:S01]  /*12e00*/  @!PT LDS RZ, [RZ] ;  /* 0x00000000fffff984 */ /* 0x000fe20000000800 */
[----:B------:R1:W-:Y:S04]  /*12e10*/  @P0 LDGSTS.E.BYPASS.LTC128B.128 [R195+0xc080], [R198.64], !P3 ;  /* 0x0c080000c6c30fae */ /* 0x0003e8000d901d46 */
[C---:B------:R-:W-:Y:S01]  /*12e20*/  HMMA.16816.F32 R8, R168.reuse, R174, R8 ;  /* 0x000000aea808723c */ /* 0x040fe20000001808 */
[----:B------:R1:W-:Y:S04]  /*12e30*/  @P0 LDGSTS.E.BYPASS.LTC128B.128 [R195+0xd080], [R198.64+0x80], !P6 ;  /* 0x0d080080c6c30fae */ /* 0x0003e8000f101d46 */
[----:B------:R1:W-:Y:S03]  /*12e40*/  @P0 LDGSTS.E.BYPASS.LTC128B.128 [R195+0xe080], [R198.64+0x100], !P5 ;  /* 0x0e080100c6c30fae */ /* 0x0003e6000e901d46 */
[C---:B--2---:R-:W-:Y:S01]  /*12e50*/  HMMA.16816.F32 R12, R168.reuse, R160, R12 ;  /* 0x000000a0a80c723c */ /* 0x044fe2000000180c */
[----:B------:R1:W-:Y:S04]  /*12e60*/  @P0 LDGSTS.E.BYPASS.LTC128B.128 [R195+0xf080], [R198.64+0x180], !P4 ;  /* 0x0f080180c6c30fae */ /* 0x0003e8000e101d46 */
[----:B------:R-:W0:Y:S02]  /*12e70*/  LDGDEPBAR ;  /* 0x00000000000079af */ /* 0x000e240000000000 */
[C---:B------:R-:W-:Y:S01]  /*12e80*/  IADD3 R161, R0.reuse, c[0x0][0x328], RZ ;  /* 0x0000ca0000a17a10 */ /* 0x040fe20007ffe0ff */
[----:B------:R-:W-:Y:S04]  /*12e90*/  HMMA.16816.F32 R16, R168, R162, R16 ;  /* 0x000000a2a810723c */ /* 0x000fe80000001810 */
[--C-:B------:R-:W-:Y:S01]  /*12ea0*/  IMAD.IADD R2, R161, 0x1, R3.reuse ;  /* 0x00000001a1027824 */ /* 0x100fe200078e0203 */
[----:B------:R-:W-:Y:S07]  /*12eb0*/  IADD3 R160, R0, UR4, RZ ;  /* 0x0000000400a07c10 */ /* 0x000fee000fffe0ff */
[----:B------:R-:W-:Y:S01]  /*12ec0*/  IMAD.IADD R0, R160, 0x1, R3 ;  /* 0x00000001a0007824 */ /* 0x000fe200078e0203 */
[----:B------:R-:W-:-:S05]  /*12ed0*/  @!P2 BRA `(.L_x_3286) ;  /* 0x000001500000a947 */ /* 0x000fca0003800000 */
[----:B------:R-:W-:Y:S01]  /*12ee0*/  IADD3 R3, -R211, R210, R3 ;  /* 0x000000d2d3037210 */ /* 0x000fe20007ffe103 */
[----:B------:R-:W-:Y:S03]  /*12ef0*/  BSSY B0, `(.L_x_3287) ;  /* 0x000000e000007945 */ /* 0x000fe60003800000 */
[----:B------:R-:W-:-:S13]  /*12f00*/  ISETP.GT.AND P0, PT, R3, -0x1, PT ;  /* 0xffffffff0300780c */ /* 0x000fda0003f04270 */
[----:B------:R-:W-:-:S05]  /*12f10*/  @P0 BRA `(.L_x_3288) ;  /* 0x0000007000000947 */ /* 0x000fca0003800000 */
[----:B------:R-:W-:Y:S01]  /*12f20*/  LOP3.LUT R3, RZ, R3, RZ, 0x33, !PT ;  /* 0x00000003ff037212 */ /* 0x000fe200078e33ff */
[----:B------:R-:W-:Y:S05]  /*12f30*/  IMAD.MOV.U32 R162, RZ, RZ, c[0x0][0x32c] ;  /* 0x0000cb00ffa27624 */ /* 0x000fea00078e00ff */
[----:B------:R-:W-:-:S13]  /*12f40*/  ISETP.NE.AND P0, PT, R162, 0x1, PT ;  /* 0x00000001a200780c */ /* 0x000fda0003f05270 */
[----:B------:R-:W-:Y:S05]  /*12f50*/  @P0 IMAD.HI.U32 R162, R3, c[0x0][0x330], RZ ;  /* 0x0000cc0003a20a27 */ /* 0x000fea00078e00ff */
[----:B------:R-:W-:Y:S04]  /*12f60*/  @P0 SHF.R.U32.HI R3, RZ, c[0x0][0x334], R162 ;  /* 0x0000cd00ff030a19 */ /* 0x000fe800000116a2 */
[----:B------:R-:W-:Y:S01]  /*12f70*/  LOP3.LUT R3, RZ, R3, RZ, 0x33, !PT ;  /* 0x00000003ff037212 */ /* 0x000fe200078e33ff */
[----:B------:R-:W-:-:S05]  /*12f80*/  BRA `(.L_x_3289) ;  /* 0x0000004000007947 */ /* 0x000fca0003800000 */
.L_x_3288:
[----:B------:R-:W-:Y:S04]  /*12f90*/  MOV R162, c[0x0][0x32c] ;  /* 0x0000cb0000a27a02 */ /* 0x000fe80000000f00 */
[----:B------:R-:W-:-:S13]  /*12fa0*/  ISETP.NE.AND P0, PT, R162, 0x1, PT ;  /* 0x00000001a200780c */ /* 0x000fda0003f05270 */
[----:B------:R-:W-:Y:S05]  /*12fb0*/  @P0 IMAD.HI.U32 R162, R3, c[0x0][0x330], RZ ;  /* 0x0000cc0003a20a27 */ /* 0x000fea00078e00ff */
[----:B------:R-:W-:Y:S02]  /*12fc0*/  @P0 SHF.R.U32.HI R3, RZ, c[0x0][0x334], R162 ;  /* 0x0000cd00ff030a19 */ /* 0x000fe400000116a2 */
.L_x_3289:
[----:B------:R-:W-:Y:S05]  /*12fd0*/  BSYNC B0 ;  /* 0x0000000000007941 */ /* 0x000fea0003800000 */
.L_x_3287:
[----:B------:R-:W-:Y:S04]  /*12fe0*/  IMAD R3, R3, c[0x0][0x32c], -R140 ;  /* 0x0000cb0003037a24 */ /* 0x000fe800078e0a8c */
[----:B------:R-:W-:Y:S05]  /*12ff0*/  IMAD.IADD R3, R3, 0x1, -R209 ;  /* 0x0000000103037824 */ /* 0x000fea00078e0ad1 */
[----:B------:R-:W-:Y:S02]  /*13000*/  IADD3 R162, R3, c[0x0][0x32c], RZ ;  /* 0x0000cb0003a27a10 */ /* 0x000fe40007ffe0ff */
[----:B------:R-:W-:Y:S02]  /*13010*/  IMNMX R0, R0, R3, !PT ;  /* 0x0000000300007217 */ /* 0x000fe40007800200 */
[----:B------:R-:W-:Y:S02]  /*13020*/  IMNMX R2, R2, R162, PT ;  /* 0x000000a202027217 */ /* 0x000fe40003800200 */
.L_x_3286:
[----:B------:R-:W-:Y:S01]  /*13030*/  ISETP.GT.AND P1, PT, R196, -0x1, PT ;  /* 0xffffffffc400780c */ /* 0x000fe20003f24270 */
[----:B------:R-:W2:Y:S03]  /*13040*/  SHFL.IDX PT, R3, R143, 0x1, 0x1c1f ;  /* 0x003c1f008f037f89 */ /* 0x000ea600000e0000 */
        /* <DEDUP_REMOVED lines=22> */
[--C-:B--2---:R-:W-:Y:S03]  /*131b0*/  IMAD.IADD R0, R160, 0x1, R3.reuse ;  /* 0x00000001a0007824 */ /* 0x104fe600078e0203 */
[----:B------:R-:W-:Y:S01]  /*131c0*/  ISETP.LT.OR P0, PT, R2, 0x1a, P0 ;  /* 0x0000001a0200780c */ /* 0x000fe20000701670 */
[----:B------:R-:W-:Y:S03]  /*131d0*/  IMAD.IADD R2, R161, 0x1, R3 ;  /* 0x00000001a1027824 */ /* 0x000fe600078e0203 */
[----:B------:R-:W-:Y:S01]  /*131e0*/  FSEL R173, R17, -INF , !P0 ;  /* 0xff80000011ad7808 */ /* 0x000fe20004000000 */
        /* <DEDUP_REMOVED lines=12> */
.L_x_3292:
[----:B------:R-:W-:Y:S04]  /*132b0*/  MOV R4, c[0x0][0x32c] ;  /* 0x0000cb0000047a02 */ /* 0x000fe80000000f00 */
[----:B------:R-:W-:-:S13]  /*132c0*/  ISETP.NE.AND P0, PT, R4, 0x1, PT ;  /* 0x000000010400780c */ /* 0x000fda0003f05270 */
[----:B------:R-:W-:Y:S05]  /*132d0*/  @P0 IMAD.HI.U32 R4, R3, c[0x0][0x330], RZ ;  /* 0x0000cc0003040a27 */ /* 0x000fea00078e00ff */
[----:B------:R-:W-:Y:S02]  /*132e0*/  @P0 SHF.R.U32.HI R3, RZ, c[0x0][0x334], R4 ;  /* 0x0000cd00ff030a19 */ /* 0x000fe40000011604 */
.L_x_3293:
[----:B------:R-:W-:Y:S05]  /*132f0*/  BSYNC B0 ;  /* 0x0000000000007941 */ /* 0x000fea0003800000 */
.L_x_3291:
[----:B------:R-:W-:Y:S04]  /*13300*/  IMAD R140, R3, c[0x0][0x32c], -R140 ;  /* 0x0000cb00038c7a24 */ /* 0x000fe800078e0a8c */
[----:B------:R-:W-:Y:S05]  /*13310*/  IMAD.IADD R3, R140, 0x1, -R209 ;  /* 0x000000018c037824 */ /* 0x000fea00078e0ad1 */
[----:B------:R-:W-:Y:S02]  /*13320*/  IADD3 R4, R3, c[0x0][0x32c], RZ ;  /* 0x0000cb0003047a10 */ /* 0x000fe40007ffe0ff */
[----:B------:R-:W-:Y:S02]  /*13330*/  IMNMX R0, R0, R3, !PT ;  /* 0x0000000300007217 */ /* 0x000fe40007800200 */
[----:B------:R-:W-:Y:S02]  /*13340*/  IMNMX R2, R2, R4, PT ;  /* 0x0000000402027217 */ /* 0x000fe40003800200 */
.L_x_3290:
[----:B------:R-:W-:Y:S01]  /*13350*/  ISETP.GT.AND P0, PT, R0, RZ, P1 ;  /* 0x000000ff0000720c */ /* 0x000fe20000f04270 */
[----:B------:R-:W-:Y:S01]  /*13360*/  LDSM.16.MT88.4 R164, [R179] ;  /* 0x00000000b3a4783b */ /* 0x000fe20000004200 */
        /* <DEDUP_REMOVED lines=19> */
[----:B------:R-:W-:Y:S01]  /*134a0*/  ISETP.GT.AND P0, PT, R0, 0x10, P1 ;  /* 0x000000100000780c */ /* 0x000fe20000f04270 */
[----:B------:R-:W-:Y:S01]  /*134b0*/  SHFL.BFLY PT, R11, R3, 0x2, 0x1f ;  /* 0x0c401f00030b7f89 */ /* 0x000fe200000e0000 */
        /* <DEDUP_REMOVED lines=10> */
[----:B------:R-:W-:Y:S03]  /*13560*/  LDSM.16.MT88.4 R12, [R178] ;  /* 0x00000000b20c783b */ /* 0x000fe60000004200 */
[----:B------:R-:W-:Y:S04]  /*13570*/  ISETP.LT.OR P0, PT, R2, 0x19, P0 ;  /* 0x000000190200780c */ /* 0x000fe80000701670 */
[----:B------:R-:W-:Y:S02]  /*13580*/  FSEL R175, R18, -INF , !P0 ;  /* 0xff80000012af7808 */ /* 0x000fe40004000000 */
[----:B------:R-:W-:Y:S02]  /*13590*/  ISETP.GT.AND P0, PT, R0, 0x19, P1 ;  /* 0x000000190000780c */ /* 0x000fe40000f04270 */
[----:B------:R-:W-:Y:S02]  /*135a0*/  FMNMX.FTZ R0, R172, R10, !PT ;  /* 0x0000000aac007209 */ /* 0x000fe40007810000 */
[----:B------:R-:W-:Y:S02]  /*135b0*/  ISETP.LT.OR P0, PT, R2, 0x1a, P0 ;  /* 0x0000001a0200780c */ /* 0x000fe40000701670 */
[----:B------:R-:W-:Y:S02]  /*135c0*/  FMNMX.FTZ R0, R174, R0, !PT ;  /* 0x00000000ae007209 */ /* 0x000fe40007810000 */
[----:B------:R-:W-:Y:S02]  /*135d0*/  FSEL R143, R19, -INF , !P0 ;  /* 0xff800000138f7808 */ /* 0x000fe40004000000 */
[----:B------:R-:W-:Y:S04]  /*135e0*/  FMNMX.FTZ R0, R175, R0, !PT ;  /* 0x00000000af007209 */ /* 0x000fe80007810000 */
[----:B------:R-:W-:Y:S05]  /*135f0*/  FMNMX.FTZ R0, R143, R0, !PT ;  /* 0x000000008f007209 */ /* 0x000fea0007810000 */
[----:B------:R-:W2:Y:S02]  /*13600*/  SHFL.BFLY PT, R2, R0, 0x2, 0x1f ;  /* 0x0c401f0000027f89 */ /* 0x000ea400000e0000 */
[----:B--2---:R-:W-:Y:S02]  /*13610*/  FMNMX.FTZ R2, R0, R2, !PT ;  /* 0x0000000200027209 */ /* 0x004fe40007810000 */
[----:B------:R-:W-:Y:S05]  /*13620*/  FMNMX.FTZ R3, R3, R11, !PT ;  /* 0x0000000b03037209 */ /* 0x000fea0007810000 */
[----:B------:R-:W2:Y:S02]  /*13630*/  SHFL.BFLY PT, R10, R3, 0x1, 0x1f ;  /* 0x0c201f00030a7f89 */ /* 0x000ea400000e0000 */
[----:B--2---:R-:W-:Y:S04]  /*13640*/  FMNMX.FTZ R140, R3, R10, !PT ;  /* 0x0000000a038c7209 */ /* 0x004fe80007810000 */
[C---:B------:R-:W-:Y:S01]  /*13650*/  FSETP.NEU.FTZ.AND P0, PT, R140.reuse, -INF , PT ;  /* 0xff8000008c00780b */ /* 0x040fe20003f1d000 */
[----:B------:R-:W-:Y:S05]  /*13660*/  FMUL.FTZ R3, R140, c[0x0][0x2d0] ;  /* 0x0000b4008c037a20 */ /* 0x000fea0000410000 */
[----:B------:R-:W-:Y:S02]  /*13670*/  FSEL R168, R3, RZ, P0 ;  /* 0x000000ff03a87208 */ /* 0x000fe40000000000 */
[----:B------:R-:W2:Y:S03]  /*13680*/  SHFL.BFLY PT, R3, R2, 0x1, 0x1f ;  /* 0x0c201f0002037f89 */ /* 0x000ea600000e0000 */
[--C-:B------:R-:W-:Y:S02]  /*13690*/  FFMA.FTZ R0, R162, c[0x0][0x2d0], -R168.reuse ;  /* 0x0000b400a2007a23 */ /* 0x100fe400000108a8 */
[--C-:B------:R-:W-:Y:S02]  /*136a0*/  FFMA.FTZ R9, R9, c[0x0][0x2d0], -R168.reuse ;  /* 0x0000b40009097a23 */ /* 0x100fe400000108a8 */
[----:B------:R3:W-:Y:S10]  /*136b0*/  MUFU.EX2 R205, R0 ;  /* 0x0000000000cd7308 */ /* 0x0007f40000000800 */
[----:B------:R-:W-:Y:S01]  /*136c0*/  MUFU.EX2 R202, R9 ;  /* 0x0000000900ca7308 */ /* 0x000fe20000000800 */
[----:B--2---:R-:W-:Y:S01]  /*136d0*/  FMNMX.FTZ R3, R2, R3, !PT ;  /* 0x0000000302037209 */ /* 0x004fe20007810000 */
[--C-:B---3--:R-:W-:Y:S08]  /*136e0*/  FFMA.FTZ R0, R163, c[0x0][0x2d0], -R168.reuse ;  /* 0x0000b400a3007a23 */ /* 0x108ff000000108a8 */
[----:B------:R2:W3:Y:S02]  /*136f0*/  MUFU.EX2 R204, R0 ;  /* 0x0000000000cc7308 */ /* 0x0004e40000000800 */
[----:B--2---:R-:W-:Y:S01]  /*13700*/  FFMA.FTZ R0, R8, c[0x0][0x2d0], -R168 ;  /* 0x0000b40008007a23 */ /* 0x004fe200000108a8 */
[----:B---3--:R-:W-:Y:S01]  /*13710*/  F2FP.PACK_AB R160, R204, R205 ;  /* 0x000000cdcca0723e */ /* 0x008fe200000000ff */
[C---:B------:R-:W-:Y:S06]  /*13720*/  FMUL.FTZ R8, R3.reuse, c[0x0][0x2d0] ;  /* 0x0000b40003087a20 */ /* 0x040fec0000410000 */
[----:B------:R2:W3:Y:S02]  /*13730*/  MUFU.EX2 R203, R0 ;  /* 0x0000000000cb7308 */ /* 0x0004e40000000800 */
[----:B--2---:R-:W-:Y:S02]  /*13740*/  FSEL R0, R140, RZ, P0 ;  /* 0x000000ff8c007208 */ /* 0x004fe40000000000 */
[----:B------:R-:W-:Y:S02]  /*13750*/  FSETP.NEU.FTZ.AND P0, PT, R3, -INF , PT ;  /* 0xff8000000300780b */ /* 0x000fe40003f1d000 */
[----:B---3--:R-:W-:Y:S01]  /*13760*/  F2FP.PACK_AB R162, R202, R203 ;  /* 0x000000cbcaa2723e */ /* 0x008fe200000000ff */
[----:B------:R-:W-:Y:S01]  /*13770*/  FADD.FTZ R0, -R0, R141 ;  /* 0x0000008d00007221 */ /* 0x000fe20000010100 */
[----:B------:R-:W-:Y:S03]  /*13780*/  FSEL R141, R8, RZ, P0 ;  /* 0x000000ff088d7208 */ /* 0x000fe60000000000 */
[----:B------:R-:W-:Y:S02]  /*13790*/  FMUL.FTZ R0, R0, c[0x0][0x2d0] ;  /* 0x0000b40000007a20 */ /* 0x000fe40000410000 */
[--C-:B------:R-:W-:Y:S02]  /*137a0*/  FFMA.FTZ R6, R6, c[0x0][0x2d0], -R141.reuse ;  /* 0x0000b40006067a23 */ /* 0x100fe4000001088d */
[----:B------:R2:W3:Y:S01]  /*137b0*/  MUFU.EX2 R2, R0 ;  /* 0x0000000000027308 */ /* 0x0004e20000000800 */
[--C-:B------:R-:W-:Y:S09]  /*137c0*/  FFMA.FTZ R4, R4, c[0x0][0x2d0], -R141.reuse ;  /* 0x0000b40004047a23 */ /* 0x100ff2000001088d */
[----:B-1----:R-:W-:Y:S10]  /*137d0*/  MUFU.EX2 R199, R6 ;  /* 0x0000000600c77308 */ /* 0x002ff40000000800 */
[----:B------:R1:W-:Y:S01]  /*137e0*/  MUFU.EX2 R194, R4 ;  /* 0x0000000400c27308 */ /* 0x0003e20000000800 */
[--C-:B--2---:R-:W-:Y:S02]  /*137f0*/  FFMA.FTZ R0, R7, c[0x0][0x2d0], -R141.reuse ;  /* 0x0000b40007007a23 */ /* 0x104fe4000001088d */
[C---:B---3--:R-:W-:Y:S02]  /*13800*/  FMUL.FTZ R8, R2.reuse, R152 ;  /* 0x0000009802087220 */ /* 0x048fe40000410000 */
[C---:B------:R-:W-:Y:S05]  /*13810*/  FMUL.FTZ R9, R2.reuse, R153 ;  /* 0x0000009902097220 */ /* 0x040fea0000410000 */
[----:B------:R-:W2:Y:S01]  /*13820*/  MUFU.EX2 R198, R0 ;  /* 0x0000000000c67308 */ /* 0x000ea20000000800 */
        /* <DEDUP_REMOVED lines=9> */
[C---:B------:R-:W-:Y:S02]  /*138c0*/  FMUL.FTZ R32, R2.reuse, R32 ;  /* 0x0000002002207220 */ /* 0x040fe40000410000 */
[C---:B------:R-:W-:Y:S02]  /*138d0*/  FMUL.FTZ R33, R2.reuse, R33 ;  /* 0x0000002102217220 */ /* 0x040fe40000410000 */
[----:B------:R-:W-:Y:S01]  /*138e0*/  FMUL.FTZ R36, R2, R36 ;  /* 0x0000002402247220 */ /* 0x000fe20000410000 */
[----:B--2---:R-:W-:Y:S01]  /*138f0*/  F2FP.PACK_AB R161, R198, R199 ;  /* 0x000000c7c6a1723e */ /* 0x004fe200000000ff */
[--C-:B------:R-:W-:Y:S02]  /*13900*/  FFMA.FTZ R0, R5, c[0x0][0x2d0], -R141.reuse ;  /* 0x0000b40005007a23 */ /* 0x100fe4000001088d */
        /* <DEDUP_REMOVED lines=15> */
[----:B------:R-:W-:Y:S01]  /*13a00*/  FMUL.FTZ R61, R2, R61 ;  /* 0x0000003d023d7220 */ /* 0x000fe20000410000 */
        /* <DEDUP_REMOVED lines=27> */
[----:B------:R-:W-:Y:S02]  /*13bc0*/  LDSM.16.MT88.4 R152, [R178+0x800] ;  /* 0x00080000b298783b */ /* 0x000fe40000004200 */
        /* <DEDUP_REMOVED lines=10> */
[----:B------:R-:W2:Y:S01]  /*13c70*/  LDSM.16.MT88.4 R132, [R180] ;  /* 0x00000000b484783b */ /* 0x000ea20000004200 */
        /* <DEDUP_REMOVED lines=16> */
[C---:B------:R-:W-:Y:S04]  /*13d80*/  FMUL.FTZ R46, R0.reuse, R46 ;  /* 0x0000002e002e7220 */ /* 0x040fe80000410000 */
        /* <DEDUP_REMOVED lines=9> */
[C---:B------:R-:W-:Y:S04]  /*13e20*/  HMMA.16816.F32 R36, R160.reuse, R136, R36 ;  /* 0x00000088a024723c */ /* 0x040fe80000001824 */
[C---:B------:R-:W-:Y:S02]  /*13e30*/  FMUL.FTZ R59, R0.reuse, R59 ;  /* 0x0000003b003b7220 */ /* 0x040fe40000410000 */
[C---:B------:R-:W-:Y:S02]  /*13e40*/  FMUL.FTZ R62, R0.reuse, R62 ;  /* 0x0000003e003e7220 */ /* 0x040fe40000410000 */
[C---:B------:R-:W-:Y:S01]  /*13e50*/  HMMA.16816.F32 R40, R160.reuse, R138, R40 ;  /* 0x0000008aa028723c */ /* 0x040fe20000001828 */
[----:B------:R-:W3:Y:S03]  /*13e60*/  LDSM.16.MT88.4 R136, [R180+0x1000] ;  /* 0x00100000b488783b */ /* 0x000ee60000004200 */
        /* <DEDUP_REMOVED lines=42> */
[----:B------:R-:W-:Y:S02]  /*14110*/  FMUL.FTZ R105, R2, R105 ;  /* 0x0000006902697220 */ /* 0x000fe40000410000 */
[C---:B------:R-:W-:Y:S02]  /*14120*/  FMUL.FTZ R106, R0.reuse, R106 ;  /* 0x0000006a006a7220 */ /* 0x040fe40000410000 */
[C---:B------:R-:W-:Y:S04]  /*14130*/  HMMA.16816.F32 R88, R160.reuse, R138, R88 ;  /* 0x0000008aa058723c */ /* 0x040fe80000001858 */
[--C-:B------:R-:W-:Y:S02]  /*14140*/  FFMA.FTZ R136, R169, c[0x0][0x2d0], -R168.reuse ;  /* 0x0000b400a9887a23 */ /* 0x100fe400000108a8 */
[----:B------:R-:W-:Y:S02]  /*14150*/  FMUL.FTZ R107, R0, R107 ;  /* 0x0000006b006b7220 */ /* 0x000fe40000410000 */
[C---:B-1----:R-:W-:Y:S01]  /*14160*/  HMMA.16816.F32 R92, R160.reuse, R148, R92 ;  /* 0x00000094a05c723c */ /* 0x042fe2000000185c */
[----:B------:R1:W-:Y:S03]  /*14170*/  MUFU.EX2 R201, R136 ;  /* 0x0000008800c97308 */ /* 0x0003e60000000800 */
[C---:B------:R-:W-:Y:S02]  /*14180*/  FMUL.FTZ R108, R2.reuse, R108 ;  /* 0x0000006c026c7220 */ /* 0x040fe40000410000 */
[----:B------:R-:W-:Y:S02]  /*14190*/  FMUL.FTZ R109, R2, R109 ;  /* 0x0000006d026d7220 */ /* 0x000fe40000410000 */
[C---:B------:R-:W-:Y:S01]  /*141a0*/  HMMA.16816.F32 R96, R160.reuse, R150, R96 ;  /* 0x00000096a060723c */ /* 0x040fe20000001860 */
[----:B------:R-:W-:Y:S03]  /*141b0*/  LDSM.16.MT88.4 R148, [R181+0x3000] ;  /* 0x00300000b594783b */ /* 0x000fe60000004200 */
[--C-:B------:R-:W-:Y:S02]  /*141c0*/  FFMA.FTZ R142, R170, c[0x0][0x2d0], -R168.reuse ;  /* 0x0000b400aa8e7a23 */ /* 0x100fe400000108a8 */
[C---:B------:R-:W-:Y:S02]  /*141d0*/  FMUL.FTZ R110, R0.reuse, R110 ;  /* 0x0000006e006e7220 */ /* 0x040fe40000410000 */
[----:B------:R3:W4:Y:S01]  /*141e0*/  MUFU.EX2 R200, R142 ;  /* 0x0000008e00c87308 */ /* 0x0007220000000800 */
[C---:B--2---:R-:W-:Y:S03]  /*141f0*/  HMMA.16816.F32 R100, R160.reuse, R132, R100 ;  /* 0x00000084a064723c */ /* 0x044fe60000001864 */
[----:B------:R-:W-:Y:S02]  /*14200*/  FMUL.FTZ R111, R0, R111 ;  /* 0x0000006f006f7220 */ /* 0x000fe40000410000 */
[----:B------:R-:W-:Y:S02]  /*14210*/  FMUL.FTZ R112, R2, R112 ;  /* 0x0000007002707220 */ /* 0x000fe40000410000 */
[--C-:B------:R-:W-:Y:S01]  /*14220*/  FFMA.FTZ R132, R172, c[0x0][0x2d0], -R141.reuse ;  /* 0x0000b400ac847a23 */ /* 0x100fe2000001088d */
[C---:B------:R-:W-:Y:S01]  /*14230*/  HMMA.16816.F32 R104, R160.reuse, R134, R104 ;  /* 0x00000086a068723c */ /* 0x040fe20000001868 */
[----:B-1----:R-:W1:Y:S02]  /*14240*/  LDSM.16.MT88.4 R136, [R179+0x3000] ;  /* 0x00300000b388783b */ /* 0x002e640000004200 */
[----:B------:R2:W-:Y:S01]  /*14250*/  MUFU.EX2 R169, R132 ;  /* 0x0000008400a97308 */ /* 0x0005e20000000800 */
[----:B------:R-:W-:Y:S02]  /*14260*/  FMUL.FTZ R113, R2, R113 ;  /* 0x0000007102717220 */ /* 0x000fe40000410000 */
[C---:B------:R-:W-:Y:S02]  /*14270*/  FMUL.FTZ R114, R0.reuse, R114 ;  /* 0x0000007200727220 */ /* 0x040fe40000410000 */
[----:B------:R-:W-:Y:S04]  /*14280*/  FMUL.FTZ R115, R0, R115 ;  /* 0x0000007300737220 */ /* 0x000fe80000410000 */
[C---:B------:R-:W-:Y:S02]  /*14290*/  FMUL.FTZ R116, R2.reuse, R116 ;  /* 0x0000007402747220 */ /* 0x040fe40000410000 */
[----:B------:R-:W-:Y:S02]  /*142a0*/  FMUL.FTZ R117, R2, R117 ;  /* 0x0000007502757220 */ /* 0x000fe40000410000 */
[--C-:B---3--:R-:W-:Y:S02]  /*142b0*/  FFMA.FTZ R142, R171, c[0x0][0x2d0], -R168.reuse ;  /* 0x0000b400ab8e7a23 */ /* 0x108fe400000108a8 */
[----:B------:R-:W-:Y:S02]  /*142c0*/  FFMA.FTZ R168, R173, c[0x0][0x2d0], -R168 ;  /* 0x0000b400ada87a23 */ /* 0x000fe400000108a8 */
[----:B------:R-:W-:Y:S01]  /*142d0*/  MUFU.EX2 R171, R142 ;  /* 0x0000008e00ab7308 */ /* 0x000fe20000000800 */
[C---:B------:R-:W-:Y:S02]  /*142e0*/  FMUL.FTZ R118, R0.reuse, R118 ;  /* 0x0000007600767220 */ /* 0x040fe40000410000 */
[----:B------:R-:W-:Y:S02]  /*142f0*/  FMUL.FTZ R119, R0, R119 ;  /* 0x0000007700777220 */ /* 0x000fe40000410000 */
[C---:B------:R-:W-:Y:S01]  /*14300*/  FMUL.FTZ R120, R2.reuse, R120 ;  /* 0x0000007802787220 */ /* 0x040fe20000410000 */
[----:B--2---:R-:W2:Y:S01]  /*14310*/  LDSM.16.MT88.4 R132, [R180+0x3000] ;  /* 0x00300000b484783b */ /* 0x004ea20000004200 */
[----:B------:R-:W-:Y:S03]  /*14320*/  FMUL.FTZ R121, R2, R121 ;  /* 0x0000007902797220 */ /* 0x000fe60000410000 */
[----:B------:R-:W3:Y:S01]  /*14330*/  MUFU.EX2 R170, R168 ;  /* 0x000000a800aa7308 */ /* 0x000ee20000000800 */
[C---:B------:R-:W-:Y:S02]  /*14340*/  FMUL.FTZ R122, R0.reuse, R122 ;  /* 0x0000007a007a7220 */ /* 0x040fe40000410000 */
[----:B------:R-:W-:Y:S02]  /*14350*/  FMUL.FTZ R123, R0, R123 ;  /* 0x0000007b007b7220 */ /* 0x000fe40000410000 */
[C---:B------:R-:W-:Y:S02]  /*14360*/  FMUL.FTZ R124, R2.reuse, R124 ;  /* 0x0000007c027c7220 */ /* 0x040fe40000410000 */
[----:B------:R-:W-:Y:S02]  /*14370*/  FMUL.FTZ R125, R2, R125 ;  /* 0x0000007d027d7220 */ /* 0x000fe40000410000 */
[C---:B------:R-:W-:Y:S01]  /*14380*/  FMUL.FTZ R126, R0.reuse, R126 ;  /* 0x0000007e007e7220 */ /* 0x040fe20000410000 */
[C---:B-1----:R-:W-:Y:S03]  /*14390*/  HMMA.16816.F32 R108, R160.reuse, R136, R108 ;  /* 0x00000088a06c723c */ /* 0x042fe6000000186c */
[----:B------:R-:W-:Y:S02]  /*143a0*/  FMUL.FTZ R127, R0, R127 ;  /* 0x0000007f007f7220 */ /* 0x000fe40000410000 */
[----:B------:R-:W-:Y:S02]  /*143b0*/  FMUL.FTZ R128, R2, R128 ;  /* 0x0000008002807220 */ /* 0x000fe40000410000 */
[--C-:B------:R-:W-:Y:S01]  /*143c0*/  FFMA.FTZ R136, R174, c[0x0][0x2d0], -R141.reuse ;  /* 0x0000b400ae887a23 */ /* 0x100fe2000001088d */
[C---:B------:R-:W-:Y:S03]  /*143d0*/  HMMA.16816.F32 R112, R160.reuse, R138, R112 ;  /* 0x0000008aa070723c */ /* 0x040fe60000001870 */
[----:B------:R1:W5:Y:S01]  /*143e0*/  MUFU.EX2 R168, R136 ;  /* 0x0000008800a87308 */ /* 0x0003620000000800 */
[----:B------:R-:W-:Y:S02]  /*143f0*/  FMUL.FTZ R129, R2, R129 ;  /* 0x0000008102817220 */ /* 0x000fe40000410000 */
[C---:B------:R-:W-:Y:S02]  /*14400*/  FMUL.FTZ R130, R0.reuse, R130 ;  /* 0x0000008200827220 */ /* 0x040fe40000410000 */
[C---:B------:R-:W-:Y:S04]  /*14410*/  HMMA.16816.F32 R116, R160.reuse, R148, R116 ;  /* 0x00000094a074723c */ /* 0x040fe80000001874 */
[----:B------:R-:W-:Y:S04]  /*14420*/  FMUL.FTZ R131, R0, R131 ;  /* 0x0000008300837220 */ /* 0x000fe80000410000 */
[C---:B------:R-:W-:Y:S08]  /*14430*/  HMMA.16816.F32 R120, R160.reuse, R150, R120 ;  /* 0x00000096a078723c */ /* 0x040ff00000001878 */
[C---:B--2---:R-:W-:Y:S04]  /*14440*/  HMMA.16816.F32 R124, R160.reuse, R132, R124 ;  /* 0x00000084a07c723c */ /* 0x044fe8000000187c */
[--C-:B-1----:R-:W-:Y:S02]  /*14450*/  FFMA.FTZ R136, R175, c[0x0][0x2d0], -R141.reuse ;  /* 0x0000b400af887a23 */ /* 0x102fe4000001088d */
[----:B------:R-:W-:Y:S02]  /*14460*/  FFMA.FTZ R141, R143, c[0x0][0x2d0], -R141 ;  /* 0x0000b4008f8d7a23 */ /* 0x000fe4000001088d */
[----:B------:R-:W-:Y:S01]  /*14470*/  HMMA.16816.F32 R128, R160, R134, R128 ;  /* 0x00000086a080723c */ /* 0x000fe20000001880 */
[----:B------:R1:W-:Y:S06]  /*14480*/  MUFU.EX2 R142, R136 ;  /* 0x00000088008e7308 */ /* 0x0003ec0000000800 */
[----:B----4-:R-:W-:Y:S02]  /*14490*/  F2FP.PACK_AB R160, R200, R201 ;  /* 0x000000c9c8a0723e */ /* 0x010fe400000000ff */
[----:B---3--:R-:W-:Y:S02]  /*144a0*/  F2FP.PACK_AB R162, R170, R171 ;  /* 0x000000abaaa2723e */ /* 0x008fe400000000ff */
[----:B------:R-:W2:Y:S01]  /*144b0*/  MUFU.EX2 R141, R141 ;  /* 0x0000008d008d7308 */ /* 0x000ea20000000800 */
[----:B-----5:R-:W-:Y:S01]  /*144c0*/  F2FP.PACK_AB R161, R168, R169 ;  /* 0x000000a9a8a1723e */ /* 0x020fe200000000ff */
[----:B-1----:R-:W1:Y:S01]  /*144d0*/  LDSM.16.MT88.4 R136, [R179+0x800] ;  /* 0x00080000b388783b */ /* 0x002e620000004200 */
[----:B--2---:R-:W-:Y:S07]  /*144e0*/  F2FP.PACK_AB R163, R141, R142 ;  /* 0x0000008e8da3723e */ /* 0x004fee00000000ff */
[C---:B------:R-:W-:Y:S01]  /*144f0*/  HMMA.16816.F32 R148, R160.reuse, R152, R4 ;  /* 0x00000098a094723c */ /* 0x040fe20000001804 */
[----:B------:R-:W2:Y:S07]  /*14500*/  LDSM.16.MT88.4 R4, [R180+0x800] ;  /* 0x00080000b404783b */ /* 0x000eae0000004200 */
[C---:B------:R-:W-:Y:S01]  /*14510*/  HMMA.16816.F32 R152, R160.reuse, R154, R8 ;  /* 0x0000009aa098723c */ /* 0x040fe20000001808 */
[----:B------:R-:W3:Y:S07]  /*14520*/  LDSM.16.MT88.4 R8, [R178+0x1800] ;  /* 0x00180000b208783b */ /* 0x000eee0000004200 */
[C---:B-1----:R-:W-:Y:S01]  /*14530*/  HMMA.16816.F32 R132, R160.reuse, R136, R12 ;  /* 0x00000088a084723c */ /* 0x042fe2000000180c */
[----:B------:R-:W1:Y:S07]  /*14540*/  LDSM.16.MT88.4 R12, [R179+0x1800] ;  /* 0x00180000b30c783b */ /* 0x000e6e0000004200 */
        /* <DEDUP_REMOVED lines=33> */
[C---:B---3--:R-:W-:Y:S07]  /*14760*/  HMMA.16816.F32 R108, R160.reuse, R8, R108 ;  /* 0x00000008a06c723c */ /* 0x048fee000000186c */
[----:B------:R-:W-:Y:S01]  /*14770*/  FFMA.FTZ R8, R2, R207, R205 ;  /* 0x000000cf02087223 */ /* 0x000fe200000100cd */
[C---:B------:R-:W-:Y:S04]  /*14780*/  HMMA.16816.F32 R112, R160.reuse, R10, R112 ;  /* 0x0000000aa070723c */ /* 0x040fe80000001870 */
[----:B------:R-:W-:Y:S02]  /*14790*/  FFMA.FTZ R2, R0, R206, R199 ;  /* 0x000000ce00027223 */ /* 0x000fe400000100c7 */
[----:B------:R-:W-:Y:S01]  /*147a0*/  FADD.FTZ R0, R204, R8 ;  /* 0x00000008cc007221 */ /* 0x000fe20000010000 */
[-C--:B------:R-:W-:Y:S01]  /*147b0*/  MOV R8, R3.reuse ;  /* 0x0000000300087202 */ /* 0x080fe20000000f00 */
[C---:B-1----:R-:W-:Y:S04]  /*147c0*/  HMMA.16816.F32 R116, R160.reuse, R12, R116 ;  /* 0x0000000ca074723c */ /* 0x042fe80000001874 */
[----:B------:R-:W-:Y:S02]  /*147d0*/  FADD.FTZ R2, R198, R2 ;  /* 0x00000002c6027221 */ /* 0x000fe40000010000 */
[----:B------:R-:W-:Y:S02]  /*147e0*/  FADD.FTZ R0, R203, R0 ;  /* 0x00000000cb007221 */ /* 0x000fe40000010000 */
[C---:B------:R-:W-:Y:S04]  /*147f0*/  HMMA.16816.F32 R120, R160.reuse, R14, R120 ;  /* 0x0000000ea078723c */ /* 0x040fe80000001878 */
[----:B------:R-:W-:Y:S02]  /*14800*/  FADD.FTZ R2, R197, R2 ;  /* 0x00000002c5027221 */ /* 0x000fe40000010000 */
[----:B------:R-:W-:Y:S02]  /*14810*/  FADD.FTZ R0, R202, R0 ;  /* 0x00000000ca007221 */ /* 0x000fe40000010000 */
[C---:B--2---:R-:W-:Y:S07]  /*14820*/  HMMA.16816.F32 R124, R160.reuse, R4, R124 ;  /* 0x00000004a07c723c */ /* 0x044fee000000187c */
[----:B------:R-:W-:Y:S01]  /*14830*/  FADD.FTZ R4, R194, R2 ;  /* 0x00000002c2047221 */ /* 0x000fe20000010000 */
[----:B------:R-:W-:Y:S04]  /*14840*/  HMMA.16816.F32 R128, R160, R6, R128 ;  /* 0x00000006a080723c */ /* 0x000fe80000001880 */
[----:B------:R-:W-:Y:S01]  /*14850*/  FADD.FTZ R2, R201, R0 ;  /* 0x00000000c9027221 */ /* 0x000fe20000010000 */
[----:B------:R-:W-:Y:S01]  /*14860*/  IADD3 R194, R196, -0x1, RZ ;  /* 0xffffffffc4c27810 */ /* 0x000fe20007ffe0ff */
[----:B------:R-:W-:Y:S02]  /*14870*/  FADD.FTZ R0, R169, R4 ;  /* 0x00000004a9007221 */ /* 0x000fe40000010000 */
[----:B------:R-:W-:Y:S01]  /*14880*/  FADD.FTZ R2, R200, R2 ;  /* 0x00000002c8027221 */ /* 0x000fe20000010000 */
[----:B------:R-:W-:Y:S03]  /*14890*/  MOV R196, R194 ;  /* 0x000000c200c47202 */ /* 0x000fe60000000f00 */
        /* <DEDUP_REMOVED lines=8> */
.L_x_3285:
        /* <DEDUP_REMOVED lines=21> */
.L_x_3297:
[----:B------:R-:W-:-:S04]  /*14a70*/  MOV R3, c[0x0][0x32c] ;  /* 0x0000cb0000037a02 */ /* 0x000fc80000000f00 */
[----:B------:R-:W-:-:S13]  /*14a80*/  ISETP.NE.AND P0, PT, R3, 0x1, PT ;  /* 0x000000010300780c */ /* 0x000fda0003f05270 */
[----:B------:R-:W-:-:S05]  /*14a90*/  @P0 IMAD.HI.U32 R3, R0, c[0x0][0x330], RZ ;  /* 0x0000cc0000030a27 */ /* 0x000fca00078e00ff */
[----:B------:R-:W-:Y:S02]  /*14aa0*/  @P0 SHF.R.U32.HI R0, RZ, c[0x0][0x334], R3 ;  /* 0x0000cd00ff000a19 */ /* 0x000fe40000011603 */
.L_x_3298:
[----:B------:R-:W-:Y:S05]  /*14ab0*/  BSYNC B0 ;  /* 0x0000000000007941 */ /* 0x000fea0003800000 */
.L_x_3296:
[----:B------:R-:W-:-:S05]  /*14ac0*/  IMAD R0, R0, c[0x0][0x32c], RZ ;  /* 0x0000cb0000007a24 */ /* 0x000fca00078e02ff */
[----:B------:R-:W-:-:S04]  /*14ad0*/  IMNMX R2, R2, R0, !PT ;  /* 0x0000000002027217 */ /* 0x000fc80007800200 */
.L_x_3295:
        /* <DEDUP_REMOVED lines=10> */
.L_x_3300:
[----:B------:R-:W-:Y:S01]  /*14b80*/  ISETP.GT.AND P1, PT, R208, R198, PT ;  /* 0x000000c6d000720c */ /* 0x000fe20003f24270 */
[----:B------:R-:W-:Y:S04]  /*14b90*/  DEPBAR.LE SB0, 0x0 ;  /* 0x000080000000791a */ /* 0x000fe80000000000 */
[----:B------:R-:W-:Y:S01]  /*14ba0*/  WARPSYNC 0xffffffff ;  /* 0xffffffff00007948 */ /* 0x000fe20003800000 */
[----:B------:R-:W-:Y:S01]  /*14bb0*/  BAR.SYNC.DEFER_BLOCKING 0x0 ;  /* 0x0000000000007b1d */ /* 0x000fe20000010000 */
[----:B------:R-:W-:Y:S02]  /*14bc0*/  IADD3 R194, R198, -0x1, RZ ;  /* 0xffffffffc6c27810 */ /* 0x000fe40007ffe0ff */
[----:B------:R-:W-:Y:S04]  /*14bd0*/  LOP3.LUT P3, RZ, R214, 0x1, RZ, 0xc0, !PT ;  /* 0x00000001d6ff7812 */ /* 0x000fe8000786c0ff */
[----:B------:R-:W-:Y:S01]  /*14be0*/  @!P1 SHF.R.S32.HI R0, RZ, 0x1f, R198 ;  /* 0x0000001fff009819 */ /* 0x000fe200000114c6 */
[----:B------:R-:W-:Y:S04]  /*14bf0*/  @!P1 IMAD.WIDE.U32 R2, R198, c[0x0][0x208], RZ ;  /* 0x00008200c6029a25 */ /* 0x000fe800078e00ff */
[----:B------:R-:W-:Y:S04]  /*14c00*/  @!P1 IMAD R0, R0, c[0x0][0x208], RZ ;  /* 0x0000820000009a24 */ /* 0x000fe800078e02ff */
[----:B------:R-:W-:Y:S05]  /*14c10*/  @!P1 IMAD R0, R198, c[0x0][0x20c], R0 ;  /* 0x00008300c6009a24 */ /* 0x000fea00078e0200 */
[----:B------:R-:W-:Y:S02]  /*14c20*/  @!P1 IADD3 R0, R3, R0, RZ ;  /* 0x0000000003009210 */ /* 0x000fe40007ffe0ff */
[C---:B------:R-:W-:Y:S01]  /*14c30*/  @!P1 LEA R3, P0, R2.reuse, R220, 0x5 ;  /* 0x000000dc02039211 */ /* 0x040fe200078028ff */
[----:B------:R-:W-:Y:S03]  /*14c40*/  LDSM.16.M88.4 R16, [R182] ;  /* 0x00000000b610783b */ /* 0x000fe60000000200 */
[----:B------:R-:W-:Y:S02]  /*14c50*/  @!P1 LEA.HI.X R6, R2, R223, R0, 0x5, P0 ;  /* 0x000000df02069211 */ /* 0x000fe400000f2c00 */
[----:B------:R-:W-:Y:S02]  /*14c60*/  ISETP.GT.AND P0, PT, R198, R208, PT ;  /* 0x000000d0c600720c */ /* 0x000fe40003f04270 */
[----:B------:R-:W1:Y:S07]  /*14c70*/  LDSM.16.M88.4 R8, [R177] ;  /* 0x00000000b108783b */ /* 0x000e6e0000000200 */
[----:B------:R-:W2:Y:S04]  /*14c80*/  LDSM.16.M88.4 R160, [R177+0x800] ;  /* 0x00080000b1a0783b */ /* 0x000ea80000000200 */
[----:B------:R-:W-:Y:S01]  /*14c90*/  @P0 SHF.R.S32.HI R0, RZ, 0x1f, R194 ;  /* 0x0000001fff000819 */ /* 0x000fe200000114c2 */
[----:B------:R-:W-:Y:S02]  /*14ca0*/  @P0 IMAD.WIDE.U32 R4, R194, c[0x0][0x1e0], RZ ;  /* 0x00007800c2040a25 */ /* 0x000fe400078e00ff */
[----:B------:R-:W-:Y:S02]  /*14cb0*/  LDSM.16.M88.4 R164, [R183] ;  /* 0x00000000b7a4783b */ /* 0x000fe40000000200 */
[----:B------:R-:W-:Y:S04]  /*14cc0*/  @P0 IMAD R0, R0, c[0x0][0x1e0], RZ ;  /* 0x0000780000000a24 */ /* 0x000fe800078e02ff */
[----:B------:R-:W-:Y:S01]  /*14cd0*/  @P0 IMAD R0, R194, c[0x0][0x1e4], R0 ;  /* 0x00007900c2000a24 */ /* 0x000fe200078e0200 */
[----:B------:R-:W3:Y:S04]  /*14ce0*/  LDSM.16.M88.4 R168, [R186] ;  /* 0x00000000baa8783b */ /* 0x000ee80000000200 */
[----:B------:R-:W-:Y:S02]  /*14cf0*/  @P0 IADD3 R2, R5, R0, RZ ;  /* 0x0000000005020210 */ /* 0x000fe40007ffe0ff */
[C---:B------:R-:W-:Y:S01]  /*14d00*/  @P0 LEA R0, P2, R4.reuse, R218, 0x5 ;  /* 0x000000da04000211 */ /* 0x040fe200078428ff */
[----:B------:R-:W4:Y:S03]  /*14d10*/  LDSM.16.M88.4 R172, [R188] ;  /* 0x00000000bcac783b */ /* 0x000f260000000200 */
        /* <DEDUP_REMOVED lines=9> */
[C---:B-1----:R-:W-:Y:S04]  /*14db0*/  HMMA.16816.F32 R4, R16.reuse, R8, RZ ;  /* 0x000000081004723c */ /* 0x042fe800000018ff */
[----:B------:R5:W-:Y:S04]  /*14dc0*/  @!P1 LDGSTS.E.BYPASS.LTC128B.128 [R195+0x9080], [R2.64+0x80], !P6 ;  /* 0x0908008002c39fae */ /* 0x000be8000f101d46 */
[C---:B------:R-:W-:Y:S03]  /*14dd0*/  HMMA.16816.F32 R8, R16.reuse, R10, RZ ;  /* 0x0000000a1008723c */ /* 0x040fe600000018ff */
[----:B------:R5:W-:Y:S05]  /*14de0*/  @!P1 LDGSTS.E.BYPASS.LTC128B.128 [R195+0xa080], [R2.64+0x100], !P5 ;  /* 0x0a08010002c39fae */ /* 0x000bea000e901d46 */
[C---:B--2---:R-:W-:Y:S02]  /*14df0*/  HMMA.16816.F32 R12, R16.reuse, R160, RZ ;  /* 0x000000a0100c723c */ /* 0x044fe400000018ff */
[----:B------:R5:W-:Y:S06]  /*14e00*/  @!P1 LDGSTS.E.BYPASS.LTC128B.128 [R195+0xb080], [R2.64+0x180], !P4 ;  /* 0x0b08018002c39fae */ /* 0x000bec000e101d46 */
[----:B------:R-:W-:Y:S01]  /*14e10*/  HMMA.16816.F32 R16, R16, R162, RZ ;  /* 0x000000a21010723c */ /* 0x000fe200000018ff */
[----:B------:R-:W-:Y:S07]  /*14e20*/  LDSM.16.M88.4 R160, [R185] ;  /* 0x00000000b9a0783b */ /* 0x000fee0000000200 */
[C---:B---3--:R-:W-:Y:S01]  /*14e30*/  HMMA.16816.F32 R4, R164.reuse, R168, R4 ;  /* 0x000000a8a404723c */ /* 0x048fe20000001804 */
[----:B------:R-:W0:Y:S07]  /*14e40*/  LDGDEPBAR ;  /* 0x00000000000079af */ /* 0x000e2e0000000000 */
[C---:B------:R-:W-:Y:S01]  /*14e50*/  HMMA.16816.F32 R8, R164.reuse, R170, R8 ;  /* 0x000000aaa408723c */ /* 0x040fe20000001808 */
[----:B------:R-:W1:Y:S07]  /*14e60*/  LDSM.16.M88.4 R168, [R176] ;  /* 0x00000000b0a8783b */ /* 0x000e6e0000000200 */
[C---:B----4-:R-:W-:Y:S08]  /*14e70*/  HMMA.16816.F32 R12, R164.reuse, R172, R12 ;  /* 0x000000aca40c723c */ /* 0x050ff0000000180c */
[----:B------:R-:W-:Y:S01]  /*14e80*/  HMMA.16816.F32 R16, R164, R174, R16 ;  /* 0x000000aea410723c */ /* 0x000fe20000001810 */
[----:B------:R-:W2:Y:S07]  /*14e90*/  LDSM.16.M88.4 R164, [R176+0x800] ;  /* 0x00080000b0a4783b */ /* 0x000eae0000000200 */
[----:B------:R-:W-:Y:S01]  /*14ea0*/  LDSM.16.M88.4 R172, [R159+-0x3000] ;  /* 0xffd000009fac783b */ /* 0x000fe20000000200 */
[C---:B-1----:R-:W-:Y:S08]  /*14eb0*/  HMMA.16816.F32 R4, R160.reuse, R168, R4 ;  /* 0x000000a8a004723c */ /* 0x042ff00000001804 */
[C---:B------:R-:W-:Y:S01]  /*14ec0*/  HMMA.16816.F32 R8, R160.reuse, R170, R8 ;  /* 0x000000aaa008723c */ /* 0x040fe20000001808 */
[----:B------:R-:W1:Y:S07]  /*14ed0*/  LDSM.16.M88.4 R168, [R184] ;  /* 0x00000000b8a8783b */ /* 0x000e6e0000000200 */
[C---:B--2---:R-:W-:Y:S08]  /*14ee0*/  HMMA.16816.F32 R12, R160.reuse, R164, R12 ;  /* 0x000000a4a00c723c */ /* 0x044ff0000000180c */
[----:B------:R-:W-:Y:S01]  /*14ef0*/  HMMA.16816.F32 R16, R160, R166, R16 ;  /* 0x000000a6a010723c */ /* 0x000fe20000001810 */
[----:B------:R-:W2:Y:S07]  /*14f00*/  LDSM.16.M88.4 R160, [R159+-0x2800] ;  /* 0xffd800009fa0783b */ /* 0x000eae0000000200 */
[----:B------:R-:W-:Y:S01]  /*14f10*/  LDSM.16.M88.4 R164, [R182+0x4000] ;  /* 0x00400000b6a4783b */ /* 0x000fe20000000200 */
[C---:B-1----:R-:W-:Y:S08]  /*14f20*/  HMMA.16816.F32 R4, R168.reuse, R172, R4 ;  /* 0x000000aca804723c */ /* 0x042ff00000001804 */
[C---:B------:R-:W-:Y:S01]  /*14f30*/  HMMA.16816.F32 R8, R168.reuse, R174, R8 ;  /* 0x000000aea808723c */ /* 0x040fe20000001808 */
[----:B------:R-:W1:Y:S07]  /*14f40*/  LDSM.16.M88.4 R172, [R177+0x1000] ;  /* 0x00100000b1ac783b */ /* 0x000e6e0000000200 */
[C---:B--2---:R-:W-:Y:S08]  /*14f50*/  HMMA.16816.F32 R12, R168.reuse, R160, R12 ;  /* 0x000000a0a80c723c */ /* 0x044ff0000000180c */
[----:B------:R-:W-:Y:S01]  /*14f60*/  HMMA.16816.F32 R16, R168, R162, R16 ;  /* 0x000000a2a810723c */ /* 0x000fe20000001810 */
[----:B------:R-:W2:Y:S07]  /*14f70*/  LDSM.16.M88.4 R160, [R177+0x1800] ;  /* 0x00180000b1a0783b */ /* 0x000eae0000000200 */
[----:B------:R-:W-:Y:S01]  /*14f80*/  LDSM.16.M88.4 R168, [R183+0x4000] ;  /* 0x00400000b7a8783b */ /* 0x000fe20000000200 */
[C---:B-1----:R-:W-:Y:S08]  /*14f90*/  HMMA.16816.F32 R4, R164.reuse, R172, R4 ;  /* 0x000000aca404723c */ /* 0x042ff00000001804 */
[C---:B------:R-:W-:Y:S01]  /*14fa0*/  HMMA.16816.F32 R8, R164.reuse, R174, R8 ;  /* 0x000000aea408723c */ /* 0x040fe20000001808 */
[----:B------:R-:W1:Y:S07]  /*14fb0*/  LDSM.16.M88.4 R172, [R190] ;  /* 0x00000000beac783b */ /* 0x000e6e0000000200 */
[C---:B--2---:R-:W-:Y:S08]  /*14fc0*/  HMMA.16816.F32 R12, R164.reuse, R160, R12 ;  /* 0x000000a0a40c723c */ /* 0x044ff0000000180c */
[----:B------:R-:W-:Y:S01]  /*14fd0*/  HMMA.16816.F32 R16, R164, R162, R16 ;  /* 0x000000a2a410723c */ /* 0x000fe20000001810 */
[----:B------:R-:W2:Y:S07]  /*14fe0*/  LDSM.16.M88.4 R160, [R189] ;  /* 0x00000000bda0783b */ /* 0x000eae0000000200 */
        /* <DEDUP_REMOVED lines=10> */
[----:B------:R-:W1:Y:S07]  /*15090*/  LDSM.16.M88.4 R172, [R159+-0x2000] ;  /* 0xffe000009fac783b */ /* 0x000e6e0000000200 */
        /* <DEDUP_REMOVED lines=58> */
[----:B------:R-:W2:Y:S01]  /*15440*/  LDSM.16.M88.4 R160, [R159+0x800] ;  /* 0x000800009fa0783b */ /* 0x000ea20000000200 */
[----:B------:R-:W-:Y:S06]  /*15450*/  DEPBAR.LE SB0, 0x0 ;  /* 0x000080000000791a */ /* 0x000fec0000000000 */
[----:B------:R-:W-:Y:S01]  /*15460*/  BAR.SYNC.DEFER_BLOCKING 0x0 ;  /* 0x0000000000007b1d */ /* 0x000fe20000010000 */
[C---:B-1----:R-:W-:Y:S06]  /*15470*/  HMMA.16816.F32 R4, R168.reuse, R172, R4 ;  /* 0x000000aca804723c */ /* 0x042fec0000001804 */
[----:B------:R-:W-:Y:S01]  /*15480*/  @!PT LDS RZ, [RZ] ;  /* 0x00000000fffff984 */ /* 0x000fe20000000800 */
[----:B------:R-:W-:Y:S01]  /*15490*/  @!PT LDS RZ, [RZ] ;  /* 0x00000000fffff984 */ /* 0x000fe20000000800 */
[----:B------:R-:W-:Y:S01]  /*154a0*/  @!PT LDS RZ, [RZ] ;  /* 0x00000000fffff984 */ /* 0x000fe20000000800 */
[----:B------:R1:W-:Y:S02]  /*154b0*/  @P0 LDGSTS.E.BYPASS.LTC128B.128 [R195+0xc080], [R196.64], !P3 ;  /* 0x0c080000c4c30fae */ /* 0x0003e4000d901d46 */
[C---:B------:R-:W-:Y:S05]  /*154c0*/  HMMA.16816.F32 R8, R168.reuse, R174, R8 ;  /* 0x000000aea808723c */ /* 0x040fea0000001808 */
[----:B------:R1:W-:Y:S03]  /*154d0*/  @P0 LDGSTS.E.BYPASS.LTC128B.128 [R195+0xd080], [R196.64+0x80], !P6 ;  /* 0x0d080080c4c30fae */ /* 0x0003e6000f101d46 */
[C---:B--2---:R-:W-:Y:S04]  /*154e0*/  HMMA.16816.F32 R12, R168.reuse, R160, R12 ;  /* 0x000000a0a80c723c */ /* 0x044fe8000000180c */
[----:B------:R1:W-:Y:S04]  /*154f0*/  @P0 LDGSTS.E.BYPASS.LTC128B.128 [R195+0xe080], [R196.64+0x100], !P5 ;  /* 0x0e080100c4c30fae */ /* 0x0003e8000e901d46 */
[----:B------:R-:W-:Y:S04]  /*15500*/  HMMA.16816.F32 R16, R168, R162, R16 ;  /* 0x000000a2a810723c */ /* 0x000fe80000001810 */
[----:B------:R-:W-:Y:S01]  /*15510*/  FMNMX.FTZ R0, R4, R141, !PT ;  /* 0x0000008d04007209 */ /* 0x000fe20007810000 */
[----:B------:R1:W-:Y:S01]  /*15520*/  @P0 LDGSTS.E.BYPASS.LTC128B.128 [R195+0xf080], [R196.64+0x180], !P4 ;  /* 0x0f080180c4c30fae */ /* 0x0003e2000e101d46 */
[----:B-----5:R-:W-:Y:S02]  /*15530*/  FMNMX.FTZ R2, R6, R142, !PT ;  /* 0x0000008e06027209 */ /* 0x020fe40007810000 */
[----:B------:R-:W-:Y:S02]  /*15540*/  FMNMX.FTZ R0, R5, R0, !PT ;  /* 0x0000000005007209 */ /* 0x000fe40007810000 */
[----:B------:R-:W-:Y:S02]  /*15550*/  ISETP.GT.AND P0, PT, R198, R203, PT ;  /* 0x000000cbc600720c */ /* 0x000fe40003f04270 */
[----:B------:R-:W-:Y:S01]  /*15560*/  FMNMX.FTZ R0, R8, R0, !PT ;  /* 0x0000000008007209 */ /* 0x000fe20007810000 */
[----:B------:R-:W-:Y:S01]  /*15570*/  LDSM.16.MT88.4 R160, [R178] ;  /* 0x00000000b2a0783b */ /* 0x000fe20000004200 */
[----:B------:R-:W-:Y:S02]  /*15580*/  FMNMX.FTZ R2, R7, R2, !PT ;  /* 0x0000000207027209 */ /* 0x000fe40007810000 */
[----:B------:R-:W-:Y:S02]  /*15590*/  FMNMX.FTZ R0, R9, R0, !PT ;  /* 0x0000000009007209 */ /* 0x000fe40007810000 */
[----:B------:R-:W-:Y:S02]  /*155a0*/  FMNMX.FTZ R2, R10, R2, !PT ;  /* 0x000000020a027209 */ /* 0x000fe40007810000 */
[----:B------:R-:W-:Y:S01]  /*155b0*/  FMNMX.FTZ R0, R12, R0, !PT ;  /* 0x000000000c007209 */ /* 0x000fe20007810000 */
        /* <DEDUP_REMOVED lines=9> */
[----:B------:R-:W-:Y:S01]  /*15650*/  MOV R198, R194 ;  /* 0x000000c200c67202 */ /* 0x000fe20000000f00 */
        /* <DEDUP_REMOVED lines=10> */
[----:B------:R-:W-:Y:S02]  /*15700*/  FMUL.FTZ R0, R2, c[0x0][0x2d0] ;  /* 0x0000b40002007a20 */ /* 0x000fe40000410000 */
[----:B------:R-:W-:Y:S02]  /*15710*/  FMUL.FTZ R141, R3, c[0x0][0x2d0] ;  /* 0x0000b400038d7a20 */ /* 0x000fe40000410000 */
[----:B------:R2:W3:Y:S02]  /*15720*/  MUFU.EX2 R2, R0 ;  /* 0x0000000000027308 */ /* 0x0004e40000000800 */
[--C-:B------:R-:W-:Y:S02]  /*15730*/  FFMA.FTZ R6, R6, c[0x0][0x2d0], -R141.reuse ;  /* 0x0000b40006067a23 */ /* 0x100fe4000001088d */
[--C-:B------:R-:W-:Y:S02]  /*15740*/  FFMA.FTZ R7, R7, c[0x0][0x2d0], -R141.reuse ;  /* 0x0000b40007077a23 */ /* 0x100fe4000001088d */
[--C-:B------:R-:W-:Y:S02]  /*15750*/  FFMA.FTZ R14, R14, c[0x0][0x2d0], -R141.reuse ;  /* 0x0000b4000e0e7a23 */ /* 0x100fe4000001088d */
[--C-:B------:R-:W-:Y:S02]  /*15760*/  FFMA.FTZ R15, R15, c[0x0][0x2d0], -R141.reuse ;  /* 0x0000b4000f0f7a23 */ /* 0x100fe4000001088d */
[----:B------:R-:W-:Y:S10]  /*15770*/  MUFU.EX2 R172, R6 ;  /* 0x0000000600ac7308 */ /* 0x000ff40000000800 */
[----:B------:R-:W-:Y:S01]  /*15780*/  MUFU.EX2 R171, R7 ;  /* 0x0000000700ab7308 */ /* 0x000fe20000000800 */
[----:B--2---:R-:W-:Y:S02]  /*15790*/  FADD.FTZ R0, -R3, R142 ;  /* 0x0000008e03007221 */ /* 0x004fe40000010100 */
[----:B------:R-:W-:Y:S02]  /*157a0*/  FMUL.FTZ R142, R140, c[0x0][0x2d0] ;  /* 0x0000b4008c8e7a20 */ /* 0x000fe40000410000 */
[----:B------:R-:W-:Y:S02]  /*157b0*/  FMUL.FTZ R0, R0, c[0x0][0x2d0] ;  /* 0x0000b40000007a20 */ /* 0x000fe40000410000 */
[--C-:B------:R-:W-:Y:S03]  /*157c0*/  FFMA.FTZ R4, R4, c[0x0][0x2d0], -R142.reuse ;  /* 0x0000b40004047a23 */ /* 0x100fe6000001088e */
[----:B------:R-:W-:Y:S01]  /*157d0*/  MUFU.EX2 R168, R14 ;  /* 0x0000000e00a87308 */ /* 0x000fe20000000800 */
        /* <DEDUP_REMOVED lines=17> */
[----:B------:R4:W-:Y:S01]  /*158f0*/  MUFU.EX2 R201, R5 ;  /* 0x0000000500c97308 */ /* 0x0009e20000000800 */
[C---:B------:R-:W-:Y:S02]  /*15900*/  FMUL.FTZ R40, R2.reuse, R40 ;  /* 0x0000002802287220 */ /* 0x040fe40000410000 */
[----:B------:R-:W-:Y:S02]  /*15910*/  FMUL.FTZ R41, R2, R41 ;  /* 0x0000002902297220 */ /* 0x000fe40000410000 */
[--C-:B--2---:R-:W-:Y:S02]  /*15920*/  FFMA.FTZ R4, R8, c[0x0][0x2d0], -R142.reuse ;  /* 0x0000b40008047a23 */ /* 0x104fe4000001088e */
[C---:B------:R-:W-:Y:S02]  /*15930*/  FMUL.FTZ R8, R2.reuse, R152 ;  /* 0x0000009802087220 */ /* 0x040fe40000410000 */
[C---:B------:R-:W-:Y:S01]  /*15940*/  FMUL.FTZ R44, R2.reuse, R44 ;  /* 0x0000002c022c7220 */ /* 0x040fe20000410000 */
[----:B------:R2:W-:Y:S01]  /*15950*/  MUFU.EX2 R200, R4 ;  /* 0x0000000400c87308 */ /* 0x0005e20000000800 */
[C---:B------:R-:W-:Y:S02]  /*15960*/  FMUL.FTZ R45, R2.reuse, R45 ;  /* 0x0000002d022d7220 */ /* 0x040fe40000410000 */
[----:B------:R-:W-:Y:S02]  /*15970*/  FMUL.FTZ R48, R2, R48 ;  /* 0x0000003002307220 */ /* 0x000fe40000410000 */
[C---:B---3--:R-:W-:Y:S02]  /*15980*/  FMUL.FTZ R6, R0.reuse, R150 ;  /* 0x0000009600067220 */ /* 0x048fe40000410000 */
[C---:B------:R-:W-:Y:S02]  /*15990*/  FMUL.FTZ R7, R0.reuse, R151 ;  /* 0x0000009700077220 */ /* 0x040fe40000410000 */
[C---:B------:R-:W-:Y:S01]  /*159a0*/  FMUL.FTZ R134, R0.reuse, R134 ;  /* 0x0000008600867220 */ /* 0x040fe20000410000 */
[----:B------:R-:W-:Y:S01]  /*159b0*/  MUFU.EX2 R143, R15 ;  /* 0x0000000f008f7308 */ /* 0x000fe20000000800 */
[C---:B------:R-:W-:Y:S02]  /*159c0*/  FMUL.FTZ R135, R0.reuse, R135 ;  /* 0x0000008700877220 */ /* 0x040fe40000410000 */
[----:B------:R-:W-:Y:S02]  /*159d0*/  FMUL.FTZ R138, R0, R138 ;  /* 0x0000008a008a7220 */ /* 0x000fe40000410000 */
[----:B----4-:R-:W-:Y:S01]  /*159e0*/  FMUL.FTZ R5, R2, R149 ;  /* 0x0000009502057220 */ /* 0x010fe20000410000 */
[----:B------:R-:W-:Y:S01]  /*159f0*/  F2FP.PACK_AB R149, R171, R172 ;  /* 0x000000acab95723e */ /* 0x000fe200000000ff */
[C---:B------:R-:W-:Y:S02]  /*15a00*/  FMUL.FTZ R139, R0.reuse, R139 ;  /* 0x0000008b008b7220 */ /* 0x040fe40000410000 */
[C---:B------:R-:W-:Y:S02]  /*15a10*/  FMUL.FTZ R22, R0.reuse, R22 ;  /* 0x0000001600167220 */ /* 0x040fe40000410000 */
[C---:B------:R-:W-:Y:S02]  /*15a20*/  FMUL.FTZ R23, R0.reuse, R23 ;  /* 0x0000001700177220 */ /* 0x040fe40000410000 */
[----:B------:R-:W-:Y:S02]  /*15a30*/  FMUL.FTZ R26, R0, R26 ;  /* 0x0000001a001a7220 */ /* 0x000fe40000410000 */
[--C-:B--2---:R-:W-:Y:S02]  /*15a40*/  FFMA.FTZ R4, R9, c[0x0][0x2d0], -R142.reuse ;  /* 0x0000b40009047a23 */ /* 0x104fe4000001088e */
[----:B------:R-:W-:Y:S02]  /*15a50*/  FMUL.FTZ R9, R2, R153 ;  /* 0x0000009902097220 */ /* 0x000fe40000410000 */
        /* <DEDUP_REMOVED lines=13> */
[----:B--2---:R-:W-:Y:S01]  /*15b30*/  F2FP.PACK_AB R150, R199, R200 ;  /* 0x000000c8c796723e */ /* 0x004fe200000000ff */
[--C-:B------:R-:W-:Y:S02]  /*15b40*/  FFMA.FTZ R4, R10, c[0x0][0x2d0], -R141.reuse ;  /* 0x0000b4000a047a23 */ /* 0x100fe4000001088d */
[C---:B------:R-:W-:Y:S02]  /*15b50*/  FMUL.FTZ R10, R0.reuse, R154 ;  /* 0x0000009a000a7220 */ /* 0x040fe40000410000 */
        /* <DEDUP_REMOVED lines=13> */
[--C-:B--2---:R-:W-:Y:S02]  /*15c30*/  FFMA.FTZ R4, R11, c[0x0][0x2d0], -R141.reuse ;  /* 0x0000b4000b047a23 */ /* 0x104fe4000001088d */
[C---:B------:R-:W-:Y:S02]  /*15c40*/  FMUL.FTZ R11, R0.reuse, R155 ;  /* 0x0000009b000b7220 */ /* 0x040fe40000410000 */
[----:B------:R2:W3:Y:S01]  /*15c50*/  MUFU.EX2 R169, R4 ;  /* 0x0000000400a97308 */ /* 0x0004e20000000800 */
[----:B------:R-:W4:Y:S01]  /*15c60*/  LDSM.16.MT88.4 R152, [R181] ;  /* 0x00000000b598783b */ /* 0x000f220000004200 */
        /* <DEDUP_REMOVED lines=11> */
[C---:B--2---:R-:W-:Y:S01]  /*15d20*/  FMUL.FTZ R4, R2.reuse, R148 ;  /* 0x0000009402047220 */ /* 0x044fe20000410000 */
[----:B------:R-:W-:Y:S01]  /*15d30*/  F2FP.PACK_AB R148, R201, R202 ;  /* 0x000000cac994723e */ /* 0x000fe200000000ff */
[----:B------:R-:W-:Y:S01]  /*15d40*/  FMUL.FTZ R73, R2, R73 ;  /* 0x0000004902497220 */ /* 0x000fe20000410000 */
[----:B---3--:R-:W-:Y:S01]  /*15d50*/  F2FP.PACK_AB R151, R169, R170 ;  /* 0x000000aaa997723e */ /* 0x008fe200000000ff */
[C---:B------:R-:W-:Y:S02]  /*15d60*/  FMUL.FTZ R74, R0.reuse, R74 ;  /* 0x0000004a004a7220 */ /* 0x040fe40000410000 */
[----:B------:R-:W-:Y:S02]  /*15d70*/  FMUL.FTZ R75, R0, R75 ;  /* 0x0000004b004b7220 */ /* 0x000fe40000410000 */
[C---:B------:R-:W-:Y:S02]  /*15d80*/  FMUL.FTZ R76, R2.reuse, R76 ;  /* 0x0000004c024c7220 */ /* 0x040fe40000410000 */
[C---:B------:R-:W-:Y:S05]  /*15d90*/  HMMA.16816.F32 R4, R148.reuse, R160, R4 ;  /* 0x000000a09404723c */ /* 0x040fea0000001804 */
[----:B------:R-:W-:Y:S02]  /*15da0*/  FMUL.FTZ R77, R2, R77 ;  /* 0x0000004d024d7220 */ /* 0x000fe40000410000 */
[C---:B------:R-:W-:Y:S01]  /*15db0*/  FMUL.FTZ R78, R0.reuse, R78 ;  /* 0x0000004e004e7220 */ /* 0x040fe20000410000 */
[C---:B------:R-:W-:Y:S01]  /*15dc0*/  HMMA.16816.F32 R8, R148.reuse, R162, R8 ;  /* 0x000000a29408723c */ /* 0x040fe20000001808 */
[----:B------:R-:W2:Y:S03]  /*15dd0*/  LDSM.16.MT88.4 R160, [R180] ;  /* 0x00000000b4a0783b */ /* 0x000ea60000004200 */
        /* <DEDUP_REMOVED lines=9> */
[C---:B----4-:R-:W-:Y:S04]  /*15e70*/  HMMA.16816.F32 R20, R148.reuse, R152, R20 ;  /* 0x000000989414723c */ /* 0x050fe80000001814 */
        /* <DEDUP_REMOVED lines=10> */
[--C-:B------:R-:W-:Y:S01]  /*15f20*/  FFMA.FTZ R12, R12, c[0x0][0x2d0], -R142.reuse ;  /* 0x0000b4000c0c7a23 */ /* 0x100fe2000001088e */
[C---:B------:R-:W-:Y:S01]  /*15f30*/  HMMA.16816.F32 R32, R148.reuse, R162, R32 ;  /* 0x000000a29420723c */ /* 0x040fe20000001820 */
[----:B------:R-:W2:Y:S02]  /*15f40*/  LDSM.16.MT88.4 R160, [R179+0x1000] ;  /* 0x00100000b3a0783b */ /* 0x000ea40000004200 */
[----:B-1----:R1:W-:Y:S01]  /*15f50*/  MUFU.EX2 R196, R12 ;  /* 0x0000000c00c47308 */ /* 0x0023e20000000800 */
        /* <DEDUP_REMOVED lines=8> */
[----:B------:R-:W-:Y:S01]  /*15fe0*/  FMUL.FTZ R100, R2, R100 ;  /* 0x0000006402647220 */ /* 0x000fe20000410000 */
[C---:B---3--:R-:W-:Y:S03]  /*15ff0*/  HMMA.16816.F32 R36, R148.reuse, R152, R36 ;  /* 0x000000989424723c */ /* 0x048fe60000001824 */
[--C-:B-1----:R-:W-:Y:S02]  /*16000*/  FFMA.FTZ R12, R16, c[0x0][0x2d0], -R142.reuse ;  /* 0x0000b400100c7a23 */ /* 0x102fe4000001088e */
[----:B------:R-:W-:Y:S02]  /*16010*/  FMUL.FTZ R101, R2, R101 ;  /* 0x0000006502657220 */ /* 0x000fe40000410000 */
[C---:B------:R-:W-:Y:S01]  /*16020*/  FMUL.FTZ R102, R0.reuse, R102 ;  /* 0x0000006600667220 */ /* 0x040fe20000410000 */
        /* <DEDUP_REMOVED lines=14> */
[----:B------:R-:W-:Y:S04]  /*16110*/  FMUL.FTZ R111, R0, R111 ;  /* 0x0000006f006f7220 */ /* 0x000fe80000410000 */
[--C-:B---3--:R-:W-:Y:S02]  /*16120*/  FFMA.FTZ R12, R17, c[0x0][0x2d0], -R142.reuse ;  /* 0x0000b400110c7a23 */ /* 0x108fe4000001088e */
[C---:B------:R-:W-:Y:S02]  /*16130*/  FMUL.FTZ R112, R2.reuse, R112 ;  /* 0x0000007002707220 */ /* 0x040fe40000410000 */
[----:B------:R-:W-:Y:S01]  /*16140*/  FMUL.FTZ R113, R2, R113 ;  /* 0x0000007102717220 */ /* 0x000fe20000410000 */
[----:B------:R3:W4:Y:S01]  /*16150*/  MUFU.EX2 R173, R12 ;  /* 0x0000000c00ad7308 */ /* 0x0007220000000800 */
        /* <DEDUP_REMOVED lines=11> */
[----:B------:R-:W-:Y:S01]  /*16210*/  FMUL.FTZ R122, R0, R122 ;  /* 0x0000007a007a7220 */ /* 0x000fe20000410000 */
[C---:B--2---:R-:W-:Y:S03]  /*16220*/  HMMA.16816.F32 R60, R148.reuse, R160, R60 ;  /* 0x000000a0943c723c */ /* 0x044fe6000000183c */
[--C-:B---3--:R-:W-:Y:S01]  /*16230*/  FFMA.FTZ R12, R18, c[0x0][0x2d0], -R141.reuse ;  /* 0x0000b400120c7a23 */ /* 0x108fe2000001088d */
[----:B----4-:R-:W-:Y:S01]  /*16240*/  F2FP.PACK_AB R14, R173, R174 ;  /* 0x000000aead0e723e */ /* 0x010fe200000000ff */
[----:B------:R-:W-:Y:S02]  /*16250*/  FFMA.FTZ R141, R19, c[0x0][0x2d0], -R141 ;  /* 0x0000b400138d7a23 */ /* 0x000fe4000001088d */
[----:B------:R-:W-:Y:S01]  /*16260*/  LDSM.16.MT88.4 R16, [R181+0x800] ;  /* 0x00080000b510783b */ /* 0x000fe20000004200 */
[C---:B------:R-:W-:Y:S03]  /*16270*/  HMMA.16816.F32 R64, R148.reuse, R162, R64 ;  /* 0x000000a29440723c */ /* 0x040fe60000001840 */
[----:B------:R-:W-:Y:S01]  /*16280*/  MUFU.EX2 R141, R141 ;  /* 0x0000008d008d7308 */ /* 0x000fe20000000800 */
[----:B------:R-:W-:Y:S02]  /*16290*/  FMUL.FTZ R123, R0, R123 ;  /* 0x0000007b007b7220 */ /* 0x000fe40000410000 */
[----:B------:R-:W2:Y:S01]  /*162a0*/  LDSM.16.MT88.4 R160, [R179+0x2000] ;  /* 0x00200000b3a0783b */ /* 0x000ea20000004200 */
[----:B------:R-:W-:Y:S02]  /*162b0*/  FFMA.FTZ R13, R13, c[0x0][0x2d0], -R142 ;  /* 0x0000b4000d0d7a23 */ /* 0x000fe4000001088e */
[C---:B------:R-:W-:Y:S03]  /*162c0*/  FMUL.FTZ R124, R2.reuse, R124 ;  /* 0x0000007c027c7220 */ /* 0x040fe60000410000 */
[----:B------:R-:W-:Y:S01]  /*162d0*/  FMUL.FTZ R125, R2, R125 ;  /* 0x0000007d027d7220 */ /* 0x000fe20000410000 */
[----:B------:R3:W4:Y:S01]  /*162e0*/  MUFU.EX2 R175, R13 ;  /* 0x0000000d00af7308 */ /* 0x0007220000000800 */
[C---:B------:R-:W-:Y:S02]  /*162f0*/  FMUL.FTZ R126, R0.reuse, R126 ;  /* 0x0000007e007e7220 */ /* 0x040fe40000410000 */
[----:B------:R-:W-:Y:S02]  /*16300*/  FMUL.FTZ R127, R0, R127 ;  /* 0x0000007f007f7220 */ /* 0x000fe40000410000 */
[C---:B------:R-:W-:Y:S02]  /*16310*/  FMUL.FTZ R128, R2.reuse, R128 ;  /* 0x0000008002807220 */ /* 0x040fe40000410000 */
[----:B------:R-:W-:Y:S02]  /*16320*/  FMUL.FTZ R129, R2, R129 ;  /* 0x0000008102817220 */ /* 0x000fe40000410000 */
[C---:B------:R-:W-:Y:S01]  /*16330*/  FMUL.FTZ R130, R0.reuse, R130 ;  /* 0x0000008200827220 */ /* 0x040fe20000410000 */
[----:B------:R4:W5:Y:S01]  /*16340*/  MUFU.EX2 R142, R12 ;  /* 0x0000000c008e7308 */ /* 0x0009620000000800 */
[C---:B-1----:R-:W-:Y:S03]  /*16350*/  HMMA.16816.F32 R68, R148.reuse, R152, R68 ;  /* 0x000000989444723c */ /* 0x042fe60000001844 */
[----:B------:R-:W-:Y:S02]  /*16360*/  FMUL.FTZ R131, R0, R131 ;  /* 0x0000008300837220 */ /* 0x000fe40000410000 */
[----:B------:R-:W-:Y:S02]  /*16370*/  FFMA.FTZ R2, R2, R207, R202 ;  /* 0x000000cf02027223 */ /* 0x000fe400000100ca */
[----:B------:R-:W-:Y:S01]  /*16380*/  FFMA.FTZ R0, R0, R206, R172 ;  /* 0x000000ce00007223 */ /* 0x000fe200000100ac */
[C---:B------:R-:W-:Y:S01]  /*16390*/  HMMA.16816.F32 R72, R148.reuse, R154, R72 ;  /* 0x0000009a9448723c */ /* 0x040fe20000001848 */
[----:B------:R-:W1:Y:S03]  /*163a0*/  LDSM.16.MT88.4 R152, [R181+0x2000] ;  /* 0x00200000b598783b */ /* 0x000e660000004200 */
[----:B------:R-:W-:Y:S01]  /*163b0*/  FADD.FTZ R2, R201, R2 ;  /* 0x00000002c9027221 */ /* 0x000fe20000010000 */
[----:B---3--:R-:W-:Y:S01]  /*163c0*/  F2FP.PACK_AB R13, R143, R168 ;  /* 0x000000a88f0d723e */ /* 0x008fe200000000ff */
[----:B------:R-:W-:Y:S02]  /*163d0*/  FADD.FTZ R0, R171, R0 ;  /* 0x00000000ab007221 */ /* 0x000fe40000010000 */
[----:B------:R-:W-:Y:S04]  /*163e0*/  FADD.FTZ R2, R200, R2 ;  /* 0x00000002c8027221 */ /* 0x000fe80000010000 */
[----:B------:R-:W-:Y:S01]  /*163f0*/  FADD.FTZ R0, R170, R0 ;  /* 0x00000000aa007221 */ /* 0x000fe20000010000 */
[C---:B--2---:R-:W-:Y:S03]  /*16400*/  HMMA.16816.F32 R76, R148.reuse, R160, R76 ;  /* 0x000000a0944c723c */ /* 0x044fe6000000184c */
[----:B----4-:R-:W-:Y:S01]  /*16410*/  F2FP.PACK_AB R12, R175, R196 ;  /* 0x000000c4af0c723e */ /* 0x010fe200000000ff */
[----:B------:R-:W-:Y:S01]  /*16420*/  FADD.FTZ R2, R199, R2 ;  /* 0x00000002c7027221 */ /* 0x000fe20000010000 */
[----:B-----5:R-:W-:Y:S01]  /*16430*/  F2FP.PACK_AB R15, R141, R142 ;  /* 0x0000008e8d0f723e */ /* 0x020fe200000000ff */
[----:B------:R-:W-:Y:S02]  /*16440*/  FADD.FTZ R0, R169, R0 ;  /* 0x00000000a9007221 */ /* 0x000fe40000010000 */
        /* <DEDUP_REMOVED lines=23> */
[C---:B------:R-:W-:Y:S08]  /*165c0*/  HMMA.16816.F32 R132, R12.reuse, R164, R132 ;  /* 0x000000a40c84723c */ /* 0x040ff00000001884 */
[C---:B------:R-:W-:Y:S08]  /*165d0*/  HMMA.16816.F32 R136, R12.reuse, R166, R136 ;  /* 0x000000a60c88723c */ /* 0x040ff00000001888 */
        /* <DEDUP_REMOVED lines=49> */
[----:B------:R-:W-:Y:S01]  /*168f0*/  MOV R141, R140 ;  /* 0x0000008c008d7202 */ /* 0x000fe20000000f00 */
[----:B------:R-:W-:-:S05]  /*16900*/  @P0 BRA `(.L_x_3300) ;  /* 0xffffe27000000947 */ /* 0x000fca000383ffff */
.L_x_3299:
[----:B------:R-:W-:-:S13]  /*16910*/  ISETP.GE.AND P0, PT, R194, R208, PT ;  /* 0x000000d0c200720c */ /* 0x000fda0003f06270 */
[----:B------:R-:W-:Y:S05]  /*16920*/  @!P0 BRA `(.L_x_3301) ;  /* 0x0000252000008947 */ /* 0x000fea0003800000 */
[----:B------:R-:W-:Y:S02]  /*16930*/  MOV R142, R8 ;  /* 0x00000008008e7202 */ /* 0x000fe40000000f00 */
[----:B------:R-:W-:Y:S02]  /*16940*/  MOV R141, R140 ;  /* 0x0000008c008d7202 */ /* 0x000fe40000000f00 */
.L_x_3310:
[----:B------:R-:W-:Y:S04]  /*16950*/  DEPBAR.LE SB0, 0x0 ;  /* 0x000080000000791a */ /* 0x000fe80000000000 */
[----:B------:R-:W-:Y:S01]  /*16960*/  WARPSYNC 0xffffffff ;  /* 0xffffffff00007948 */ /* 0x000fe20003800000 */
[----:B------:R-:W-:Y:S01]  /*16970*/  BAR.SYNC.DEFER_BLOCKING 0x0 ;  /* 0x0000000000007b1d */ /* 0x000fe20000010000 */
[----:B------:R-:W-:Y:S01]  /*16980*/  SHF.R.S32.HI R0, RZ, 0x1f, R194 ;  /* 0x0000001fff007819 */ /* 0x000fe200000114c2 */
[----:B------:R-:W-:Y:S01]  /*16990*/  IMAD.WIDE.U32 R2, R194, c[0x0][0x208], RZ ;  /* 0x00008200c2027a25 */ /* 0x000fe200078e00ff */
[----:B------:R-:W-:Y:S03]  /*169a0*/  LOP3.LUT P2, RZ, R214, 0x1, RZ, 0xc0, !PT ;  /* 0x00000001d6ff7812 */ /* 0x000fe6000784c0ff */
[----:B------:R-:W-:Y:S02]  /*169b0*/  IMAD R0, R0, c[0x0][0x208], RZ ;  /* 0x0000820000007a24 */ /* 0x000fe400078e02ff */
[----:B------:R-:W-:Y:S02]  /*169c0*/  IMAD.MOV.U32 R140, RZ, RZ, c[0x0][0x2c4] ;  /* 0x0000b100ff8c7624 */ /* 0x000fe400078e00ff */
[----:B------:R-:W-:Y:S01]  /*169d0*/  IMAD R4, R194, c[0x0][0x20c], R0 ;  /* 0x00008300c2047a24 */ /* 0x000fe200078e0200 */
[----:B------:R-:W-:Y:S01]  /*169e0*/  LEA R0, P0, R2, R220, 0x5 ;  /* 0x000000dc02007211 */ /* 0x000fe200078028ff */
[----:B------:R-:W-:Y:S01]  /*169f0*/  IMAD.IADD R143, R225, 0x1, R224 ;  /* 0x00000001e18f7824 */ /* 0x000fe200078e02e0 */
[----:B------:R-:W-:Y:S01]  /*16a00*/  ISETP.NE.AND P3, PT, R140, 0x1, PT ;  /* 0x000000018c00780c */ /* 0x000fe20003f65270 */
[----:B------:R-:W-:Y:S02]  /*16a10*/  IMAD.IADD R3, R3, 0x1, R4 ;  /* 0x0000000103037824 */ /* 0x000fe400078e0204 */
[----:B------:R-:W-:Y:S02]  /*16a20*/  IMAD.MOV.U32 R198, RZ, RZ, c[0x0][0x32c] ;  /* 0x0000cb00ffc67624 */ /* 0x000fe400078e00ff */
[----:B------:R-:W-:Y:S01]  /*16a30*/  IMAD.SHL.U32 R140, R194, 0x20, RZ ;  /* 0x00000020c28c7824 */ /* 0x000fe200078e00ff */
[----:B------:R-:W-:Y:S02]  /*16a40*/  LEA.HI.X R3, R2, R223, R3, 0x5, P0 ;  /* 0x000000df02037211 */ /* 0x000fe400000f2c03 */
[C---:B------:R-:W-:Y:S01]  /*16a50*/  LEA R2, P0, R0.reuse, c[0x0][0x1f8], 0x1 ;  /* 0x00007e0000027a11 */ /* 0x040fe200078008ff */
[----:B------:R-:W-:Y:S03]  /*16a60*/  LDSM.16.M88.4 R16, [R182] ;  /* 0x00000000b610783b */ /* 0x000fe60000000200 */
[----:B------:R-:W-:Y:S01]  /*16a70*/  LEA.HI.X R3, R0, c[0x0][0x1fc], R3, 0x1, P0 ;  /* 0x00007f0000037a11 */ /* 0x000fe200000f0c03 */
        /* <DEDUP_REMOVED lines=8> */
[----:B------:R-:W-:Y:S05]  /*16b00*/  @P0 SHF.R.S32.HI R4, RZ, 0x1f, R0 ;  /* 0x0000001fff040819 */ /* 0x000fea0000011400 */
[----:B------:R-:W-:Y:S02]  /*16b10*/  @P0 IMAD R6, R4, c[0x0][0x1e0], RZ ;  /* 0x0000780004060a24 */ /* 0x000fe400078e02ff */
[C---:B------:R-:W-:Y:S04]  /*16b20*/  @P0 IMAD.WIDE.U32 R4, R0.reuse, c[0x0][0x1e0], RZ ;  /* 0x0000780000040a25 */ /* 0x040fe800078e00ff */
[----:B------:R-:W-:Y:S04]  /*16b30*/  @P0 IMAD R0, R0, c[0x0][0x1e4], R6 ;  /* 0x0000790000000a24 */ /* 0x000fe800078e0206 */
[----:B------:R-:W-:Y:S01]  /*16b40*/  @P0 IMAD.IADD R5, R5, 0x1, R0 ;  /* 0x0000000105050824 */ /* 0x000fe200078e0200 */
[C---:B------:R-:W-:Y:S04]  /*16b50*/  @P0 LEA R0, P1, R4.reuse, R218, 0x5 ;  /* 0x000000da04000211 */ /* 0x040fe800078228ff */
[----:B------:R-:W-:Y:S02]  /*16b60*/  @P0 LEA.HI.X R4, R4, R222, R5, 0x5, P1 ;  /* 0x000000de04040211 */ /* 0x000fe400008f2c05 */
[C---:B------:R-:W-:Y:S04]  /*16b70*/  @P0 LEA R196, P1, R0.reuse, c[0x0][0x1c8], 0x1 ;  /* 0x0000720000c40a11 */ /* 0x040fe800078208ff */
[----:B------:R-:W-:Y:S01]  /*16b80*/  @P0 LEA.HI.X R197, R0, c[0x0][0x1cc], R4, 0x1, P1 ;  /* 0x0000730000c50a11 */ /* 0x000fe200008f0c04 */
[----:B------:R-:W-:Y:S01]  /*16b90*/  @P3 IMAD.HI.U32 R0, R143, c[0x0][0x2c8], RZ ;  /* 0x0000b2008f003a27 */ /* 0x000fe200078e00ff */
[C---:B-1----:R-:W-:Y:S04]  /*16ba0*/  HMMA.16816.F32 R4, R16.reuse, R8, RZ ;  /* 0x000000081004723c */ /* 0x042fe800000018ff */
[----:B------:R-:W-:Y:S02]  /*16bb0*/  @P3 SHF.R.U32.HI R143, RZ, c[0x0][0x2cc], R0 ;  /* 0x0000b300ff8f3a19 */ /* 0x000fe40000011600 */
[----:B------:R-:W-:Y:S02]  /*16bc0*/  IADD3 R0, -R209, 0x1, -R140 ;  /* 0x00000001d1007810 */ /* 0x000fe40007ffe98c */
[C---:B------:R-:W-:Y:S04]  /*16bd0*/  HMMA.16816.F32 R8, R16.reuse, R10, RZ ;  /* 0x0000000a1008723c */ /* 0x040fe800000018ff */
[----:B------:R-:W-:Y:S04]  /*16be0*/  IADD3 R0, -R211, R0, R210 ;  /* 0x00000000d3007210 */ /* 0x000fe80007ffe1d2 */
[C---:B--2---:R-:W-:Y:S08]  /*16bf0*/  HMMA.16816.F32 R12, R16.reuse, R160, RZ ;  /* 0x000000a0100c723c */ /* 0x044ff000000018ff */
[----:B------:R-:W-:Y:S01]  /*16c00*/  HMMA.16816.F32 R16, R16, R162, RZ ;  /* 0x000000a21010723c */ /* 0x000fe200000018ff */
[----:B------:R-:W1:Y:S04]  /*16c10*/  LDSM.16.M88.4 R160, [R188] ;  /* 0x00000000bca0783b */ /* 0x000e680000000200 */
[----:B------:R-:W-:Y:S01]  /*16c20*/  @!PT LDS RZ, [RZ] ;  /* 0x00000000fffff984 */ /* 0x000fe20000000800 */
[----:B------:R-:W-:Y:S01]  /*16c30*/  @!PT LDS RZ, [RZ] ;  /* 0x00000000fffff984 */ /* 0x000fe20000000800 */
[----:B------:R-:W-:Y:S01]  /*16c40*/  @!PT LDS RZ, [RZ] ;  /* 0x00000000fffff984 */ /* 0x000fe20000000800 */
[----:B------:R2:W-:Y:S03]  /*16c50*/  LDGSTS.E.BYPASS.LTC128B.128 [R217+0x8080], [R2.64], !P2 ;  /* 0x0808000002d97fae */ /* 0x0005e6000d101d46 */
[C---:B---3--:R-:W-:Y:S01]  /*16c60*/  HMMA.16816.F32 R4, R164.reuse, R168, R4 ;  /* 0x000000a8a404723c */ /* 0x048fe20000001804 */
[----:B------:R2:W-:Y:S04]  /*16c70*/  LDGSTS.E.BYPASS.LTC128B.128 [R217+0x9080], [R2.64+0x80], !P6 ;  /* 0x0908008002d97fae */ /* 0x0005e8000f101d46 */
[----:B------:R2:W-:Y:S03]  /*16c80*/  LDGSTS.E.BYPASS.LTC128B.128 [R217+0xa080], [R2.64+0x100], !P5 ;  /* 0x0a08010002d97fae */ /* 0x0005e6000e901d46 */
[C---:B------:R-:W-:Y:S01]  /*16c90*/  HMMA.16816.F32 R8, R164.reuse, R170, R8 ;  /* 0x000000aaa408723c */ /* 0x040fe20000001808 */
[----:B------:R2:W-:Y:S04]  /*16ca0*/  LDGSTS.E.BYPASS.LTC128B.128 [R217+0xb080], [R2.64+0x180], !P4 ;  /* 0x0b08018002d97fae */ /* 0x0005e8000e101d46 */
[----:B------:R-:W-:Y:S04]  /*16cb0*/  LDSM.16.M88.4 R168, [R185] ;  /* 0x00000000b9a8783b */ /* 0x000fe80000000200 */
[----:B------:R-:W3:Y:S04]  /*16cc0*/  LDSM.16.M88.4 R172, [R176] ;  /* 0x00000000b0ac783b */ /* 0x000ee80000000200 */
[----:B------:R-:W0:Y:S01]  /*16cd0*/  LDGDEPBAR ;  /* 0x00000000000079af */ /* 0x000e220000000000 */
[C---:B-1----:R-:W-:Y:S03]  /*16ce0*/  HMMA.16816.F32 R12, R164.reuse, R160, R12 ;  /* 0x000000a0a40c723c */ /* 0x042fe6000000180c */
[----:B--2---:R-:W-:Y:S05]  /*16cf0*/  SHFL.IDX PT, R3, R143, RZ, 0x1c1f ;  /* 0x001c1fff8f037589 */ /* 0x004fea00000e0000 */
[----:B------:R-:W-:Y:S01]  /*16d00*/  HMMA.16816.F32 R16, R164, R162, R16 ;  /* 0x000000a2a410723c */ /* 0x000fe20000001810 */
[----:B------:R-:W1:Y:S04]  /*16d10*/  LDSM.16.M88.4 R160, [R176+0x800] ;  /* 0x00080000b0a0783b */ /* 0x000e680000000200 */
[----:B------:R-:W-:Y:S03]  /*16d20*/  LDSM.16.M88.4 R164, [R184] ;  /* 0x00000000b8a4783b */ /* 0x000fe60000000200 */
[C---:B---3--:R-:W-:Y:S08]  /*16d30*/  HMMA.16816.F32 R4, R168.reuse, R172, R4 ;  /* 0x000000aca804723c */ /* 0x048ff00000001804 */
[C---:B------:R-:W-:Y:S01]  /*16d40*/  HMMA.16816.F32 R8, R168.reuse, R174, R8 ;  /* 0x000000aea808723c */ /* 0x040fe20000001808 */
[----:B------:R-:W2:Y:S07]  /*16d50*/  LDSM.16.M88.4 R172, [R159+-0x3000] ;  /* 0xffd000009fac783b */ /* 0x000eae0000000200 */
[C---:B-1----:R-:W-:Y:S08]  /*16d60*/  HMMA.16816.F32 R12, R168.reuse, R160, R12 ;  /* 0x000000a0a80c723c */ /* 0x042ff0000000180c */
[----:B------:R-:W-:Y:S01]  /*16d70*/  HMMA.16816.F32 R16, R168, R162, R16 ;  /* 0x000000a2a810723c */ /* 0x000fe20000001810 */
[----:B------:R-:W1:Y:S04]  /*16d80*/  LDSM.16.M88.4 R160, [R159+-0x2800] ;  /* 0xffd800009fa0783b */ /* 0x000e680000000200 */
[----:B------:R-:W-:Y:S03]  /*16d90*/  LDSM.16.M88.4 R168, [R182+0x4000] ;  /* 0x00400000b6a8783b */ /* 0x000fe60000000200 */
[C---:B--2---:R-:W-:Y:S08]  /*16da0*/  HMMA.16816.F32 R4, R164.reuse, R172, R4 ;  /* 0x000000aca404723c */ /* 0x044ff00000001804 */
[C---:B------:R-:W-:Y:S01]  /*16db0*/  HMMA.16816.F32 R8, R164.reuse, R174, R8 ;  /* 0x000000aea408723c */ /* 0x040fe20000001808 */
[----:B------:R-:W2:Y:S07]  /*16dc0*/  LDSM.16.M88.4 R172, [R177+0x1000] ;  /* 0x00100000b1ac783b */ /* 0x000eae0000000200 */
[C---:B-1----:R-:W-:Y:S08]  /*16dd0*/  HMMA.16816.F32 R12, R164.reuse, R160, R12 ;  /* 0x000000a0a40c723c */ /* 0x042ff0000000180c */
[----:B------:R-:W-:Y:S01]  /*16de0*/  HMMA.16816.F32 R16, R164, R162, R16 ;  /* 0x000000a2a410723c */ /* 0x000fe20000001810 */
[----:B------:R-:W1:Y:S04]  /*16df0*/  LDSM.16.M88.4 R160, [R177+0x1800] ;  /* 0x00180000b1a0783b */ /* 0x000e680000000200 */
[----:B------:R-:W-:Y:S03]  /*16e00*/  LDSM.16.M88.4 R164, [R183+0x4000] ;  /* 0x00400000b7a4783b */ /* 0x000fe60000000200 */
[C---:B--2---:R-:W-:Y:S08]  /*16e10*/  HMMA.16816.F32 R4, R168.reuse, R172, R4 ;  /* 0x000000aca804723c */ /* 0x044ff00000001804 */
[C---:B------:R-:W-:Y:S01]  /*16e20*/  HMMA.16816.F32 R8, R168.reuse, R174, R8 ;  /* 0x000000aea808723c */ /* 0x040fe20000001808 */
[----:B------:R-:W2:Y:S07]  /*16e30*/  LDSM.16.M88.4 R172, [R190] ;  /* 0x00000000beac783b */ /* 0x000eae0000000200 */
[C---:B-1----:R-:W-:Y:S08]  /*16e40*/  HMMA.16816.F32 R12, R168.reuse, R160, R12 ;  /* 0x000000a0a80c723c */ /* 0x042ff0000000180c */
[----:B------:R-:W-:Y:S01]  /*16e50*/  HMMA.16816.F32 R16, R168, R162, R16 ;  /* 0x000000a2a810723c */ /* 0x000fe20000001810 */
[----:B------:R-:W1:Y:S04]  /*16e60*/  LDSM.16.M88.4 R160, [R189] ;  /* 0x00000000bda0783b */ /* 0x000e680000000200 */
        /* <DEDUP_REMOVED lines=69> */
[----:B------:R-:W1:Y:S01]  /*172c0*/  LDSM.16.M88.4 R160, [R159+0x800] ;  /* 0x000800009fa0783b */ /* 0x000e620000000200 */
[----:B------:R-:W-:Y:S04]  /*172d0*/  DEPBAR.LE SB0, 0x0 ;  /* 0x000080000000791a */ /* 0x000fe80000000000 */
[----:B------:R-:W-:Y:S02]  /*172e0*/  BAR.SYNC.DEFER_BLOCKING 0x0 ;  /* 0x0000000000007b1d */ /* 0x000fe40000010000 */
[C---:B--2---:R-:W-:Y:S08]  /*172f0*/  HMMA.16816.F32 R4, R164.reuse, R172, R4 ;  /* 0x000000aca404723c */ /* 0x044ff00000001804 */
[C---:B------:R-:W-:Y:S01]  /*17300*/  HMMA.16816.F32 R8, R164.reuse, R174, R8 ;  /* 0x000000aea408723c */ /* 0x040fe20000001808 */
[----:B------:R-:W-:Y:S01]  /*17310*/  @!PT LDS RZ, [RZ] ;  /* 0x00000000fffff984 */ /* 0x000fe20000000800 */
[----:B------:R-:W-:Y:S01]  /*17320*/  @!PT LDS RZ, [RZ] ;  /* 0x00000000fffff984 */ /* 0x000fe20000000800 */
[----:B------:R-:W-:Y:S01]  /*17330*/  @!PT LDS RZ, [RZ] ;  /* 0x00000000fffff984 */ /* 0x000fe20000000800 */
[----:B------:R2:W-:Y:S02]  /*17340*/  @P0 LDGSTS.E.BYPASS.LTC128B.128 [R195+0xc080], [R196.64], !P2 ;  /* 0x0c080000c4c30fae */ /* 0x0005e4000d101d46 */
[----:B------:R-:W-:Y:S02]  /*17350*/  ISETP.GE.AND P2, PT, R198, 0x1, PT ;  /* 0x00000001c600780c */ /* 0x000fe40003f46270 */
[----:B------:R2:W-:Y:S04]  /*17360*/  @P0 LDGSTS.E.BYPASS.LTC128B.128 [R195+0xd080], [R196.64+0x80], !P6 ;  /* 0x0d080080c4c30fae */ /* 0x0005e8000f101d46 */
[----:B------:R2:W-:Y:S01]  /*17370*/  @P0 LDGSTS.E.BYPASS.LTC128B.128 [R195+0xe080], [R196.64+0x100], !P5 ;  /* 0x0e080100c4c30fae */ /* 0x0005e2000e901d46 */
[C---:B-1----:R-:W-:Y:S03]  /*17380*/  HMMA.16816.F32 R12, R164.reuse, R160, R12 ;  /* 0x000000a0a40c723c */ /* 0x042fe6000000180c */
[----:B------:R2:W-:Y:S04]  /*17390*/  @P0 LDGSTS.E.BYPASS.LTC128B.128 [R195+0xf080], [R196.64+0x180], !P4 ;  /* 0x0f080180c4c30fae */ /* 0x0005e8000e101d46 */
[----:B------:R-:W0:Y:S01]  /*173a0*/  LDGDEPBAR ;  /* 0x00000000000079af */ /* 0x000e220000000000 */
[C---:B------:R-:W-:Y:S01]  /*173b0*/  IADD3 R161, R0.reuse, c[0x0][0x328], RZ ;  /* 0x0000ca0000a17a10 */ /* 0x040fe20007ffe0ff */
[----:B------:R-:W-:Y:S04]  /*173c0*/  HMMA.16816.F32 R16, R164, R162, R16 ;  /* 0x000000a2a410723c */ /* 0x000fe80000001810 */
[----:B------:R-:W-:Y:S01]  /*173d0*/  IMAD.IADD R2, R161, 0x1, R3 ;  /* 0x00000001a1027824 */ /* 0x000fe200078e0203 */
        /* <DEDUP_REMOVED lines=14> */
.L_x_3304:
[----:B------:R-:W-:Y:S04]  /*174c0*/  MOV R162, c[0x0][0x32c] ;  /* 0x0000cb0000a27a02 */ /* 0x000fe80000000f00 */
[----:B------:R-:W-:-:S13]  /*174d0*/  ISETP.NE.AND P0, PT, R162, 0x1, PT ;  /* 0x00000001a200780c */ /* 0x000fda0003f05270 */
[----:B------:R-:W-:Y:S05]  /*174e0*/  @P0 IMAD.HI.U32 R162, R3, c[0x0][0x330], RZ ;  /* 0x0000cc0003a20a27 */ /* 0x000fea00078e00ff */
[----:B------:R-:W-:Y:S02]  /*174f0*/  @P0 SHF.R.U32.HI R3, RZ, c[0x0][0x334], R162 ;  /* 0x0000cd00ff030a19 */ /* 0x000fe400000116a2 */
.L_x_3305:
[----:B------:R-:W-:Y:S05]  /*17500*/  BSYNC B0 ;  /* 0x0000000000007941 */ /* 0x000fea0003800000 */
.L_x_3303:
[----:B------:R-:W-:Y:S04]  /*17510*/  IMAD R3, R3, c[0x0][0x32c], -R140 ;  /* 0x0000cb0003037a24 */ /* 0x000fe800078e0a8c */
[----:B------:R-:W-:Y:S05]  /*17520*/  IMAD.IADD R3, R3, 0x1, -R209 ;  /* 0x0000000103037824 */ /* 0x000fea00078e0ad1 */
[----:B------:R-:W-:Y:S02]  /*17530*/  IADD3 R162, R3, c[0x0][0x32c], RZ ;  /* 0x0000cb0003a27a10 */ /* 0x000fe40007ffe0ff */
[----:B------:R-:W-:Y:S02]  /*17540*/  IMNMX R0, R0, R3, !PT ;  /* 0x0000000300007217 */ /* 0x000fe40007800200 */
[----:B------:R-:W-:Y:S02]  /*17550*/  IMNMX R2, R2, R162, PT ;  /* 0x000000a202027217 */ /* 0x000fe40003800200 */
.L_x_3302:
[----:B------:R-:W-:Y:S01]  /*17560*/  ISETP.GT.AND P1, PT, R194, -0x1, PT ;  /* 0xffffffffc200780c */ /* 0x000fe20003f24270 */
        /* <DEDUP_REMOVED lines=39> */
.L_x_3308:
[----:B------:R-:W-:Y:S04]  /*177e0*/  MOV R4, c[0x0][0x32c] ;  /* 0x0000cb0000047a02 */ /* 0x000fe80000000f00 */
[----:B------:R-:W-:-:S13]  /*177f0*/  ISETP.NE.AND P0, PT, R4, 0x1, PT ;  /* 0x000000010400780c */ /* 0x000fda0003f05270 */
[----:B------:R-:W-:Y:S05]  /*17800*/  @P0 IMAD.HI.U32 R4, R3, c[0x0][0x330], RZ ;  /* 0x0000cc0003040a27 */ /* 0x000fea00078e00ff */
[----:B------:R-:W-:Y:S02]  /*17810*/  @P0 SHF.R.U32.HI R3, RZ, c[0x0][0x334], R4 ;  /* 0x0000cd00ff030a19 */ /* 0x000fe40000011604 */
.L_x_3309:
[----:B------:R-:W-:Y:S05]  /*17820*/  BSYNC B0 ;  /* 0x0000000000007941 */ /* 0x000fea0003800000 */
.L_x_3307:
[----:B------:R-:W-:Y:S04]  /*17830*/  IMAD R140, R3, c[0x0][0x32c], -R140 ;  /* 0x0000cb00038c7a24 */ /* 0x000fe800078e0a8c */
[----:B------:R-:W-:Y:S05]  /*17840*/  IMAD.IADD R3, R140, 0x1, -R209 ;  /* 0x000000018c037824 */ /* 0x000fea00078e0ad1 */
[----:B------:R-:W-:Y:S02]  /*17850*/  IADD3 R4, R3, c[0x0][0x32c], RZ ;  /* 0x0000cb0003047a10 */ /* 0x000fe40007ffe0ff */
[----:B------:R-:W-:Y:S02]  /*17860*/  IMNMX R0, R0, R3, !PT ;  /* 0x0000000300007217 */ /* 0x000fe40007800200 */
[----:B------:R-:W-:Y:S02]  /*17870*/  IMNMX R2, R2, R4, PT ;  /* 0x0000000402027217 */ /* 0x000fe40003800200 */
.L_x_3306:
        /* <DEDUP_REMOVED lines=22> */
[----:B------:R-:W1:Y:S01]  /*179e0*/  SHFL.BFLY PT, R11, R3, 0x2, 0x1f ;  /* 0x0c401f00030b7f89 */ /* 0x000e6200000e0000 */
        /* <DEDUP_REMOVED lines=21> */
[----:B------:R-:W3:Y:S01]  /*17b40*/  SHFL.BFLY PT, R2, R0, 0x2, 0x1f ;  /* 0x0c401f0000027f89 */ /* 0x000ee200000e0000 */
[----:B-1----:R-:W-:Y:S04]  /*17b50*/  FMNMX.FTZ R140, R3, R10, !PT ;  /* 0x0000000a038c7209 */ /* 0x002fe80007810000 */
[C---:B------:R-:W-:Y:S01]  /*17b60*/  FSETP.NEU.FTZ.AND P0, PT, R140.reuse, -INF , PT ;  /* 0xff8000008c00780b */ /* 0x040fe20003f1d000 */
[----:B------:R-:W-:Y:S05]  /*17b70*/  FMUL.FTZ R3, R140, c[0x0][0x2d0] ;  /* 0x0000b4008c037a20 */ /* 0x000fea0000410000 */
[----:B------:R-:W-:Y:S05]  /*17b80*/  FSEL R13, R3, RZ, P0 ;  /* 0x000000ff030d7208 */ /* 0x000fea0000000000 */
[--C-:B------:R-:W-:Y:S01]  /*17b90*/  FFMA.FTZ R9, R9, c[0x0][0x2d0], -R13.reuse ;  /* 0x0000b40009097a23 */ /* 0x100fe2000001080d */
[----:B---3--:R-:W-:Y:S01]  /*17ba0*/  FMNMX.FTZ R2, R0, R2, !PT ;  /* 0x0000000200027209 */ /* 0x008fe20007810000 */
[--C-:B------:R-:W-:Y:S02]  /*17bb0*/  FFMA.FTZ R0, R162, c[0x0][0x2d0], -R13.reuse ;  /* 0x0000b400a2007a23 */ /* 0x100fe4000001080d */
[----:B------:R-:W-:Y:S01]  /*17bc0*/  MUFU.EX2 R200, R9 ;  /* 0x0000000900c87308 */ /* 0x000fe20000000800 */
[--C-:B------:R-:W-:Y:S01]  /*17bd0*/  FFMA.FTZ R15, R168, c[0x0][0x2d0], -R13.reuse ;  /* 0x0000b400a80f7a23 */ /* 0x100fe2000001080d */
[----:B------:R-:W1:Y:S08]  /*17be0*/  SHFL.BFLY PT, R3, R2, 0x1, 0x1f ;  /* 0x0c201f0002037f89 */ /* 0x000e7000000e0000 */
[----:B------:R3:W-:Y:S10]  /*17bf0*/  MUFU.EX2 R203, R0 ;  /* 0x0000000000cb7308 */ /* 0x0007f40000000800 */
[----:B------:R4:W-:Y:S01]  /*17c00*/  MUFU.EX2 R199, R15 ;  /* 0x0000000f00c77308 */ /* 0x0009e20000000800 */
[----:B-1----:R-:W-:Y:S01]  /*17c10*/  FMNMX.FTZ R3, R2, R3, !PT ;  /* 0x0000000302037209 */ /* 0x002fe20007810000 */
[--C-:B---3--:R-:W-:Y:S02]  /*17c20*/  FFMA.FTZ R0, R163, c[0x0][0x2d0], -R13.reuse ;  /* 0x0000b400a3007a23 */ /* 0x108fe4000001080d */
[----:B------:R-:W1:Y:S06]  /*17c30*/  LDSM.16.MT88.4 R160, [R178] ;  /* 0x00000000b2a0783b */ /* 0x000e6c0000004200 */
[----:B------:R3:W5:Y:S01]  /*17c40*/  MUFU.EX2 R202, R0 ;  /* 0x0000000000ca7308 */ /* 0x0007620000000800 */
[--C-:B----4-:R-:W-:Y:S09]  /*17c50*/  FFMA.FTZ R15, R169, c[0x0][0x2d0], -R13.reuse ;  /* 0x0000b400a90f7a23 */ /* 0x110ff2000001080d */
[----:B------:R4:W-:Y:S01]  /*17c60*/  MUFU.EX2 R198, R15 ;  /* 0x0000000f00c67308 */ /* 0x0009e20000000800 */
[--C-:B---3--:R-:W-:Y:S01]  /*17c70*/  FFMA.FTZ R0, R8, c[0x0][0x2d0], -R13.reuse ;  /* 0x0000b40008007a23 */ /* 0x108fe2000001080d */
[----:B-----5:R-:W-:Y:S01]  /*17c80*/  F2FP.PACK_AB R16, R202, R203 ;  /* 0x000000cbca10723e */ /* 0x020fe200000000ff */
[----:B------:R-:W-:Y:S07]  /*17c90*/  FMUL.FTZ R8, R3, c[0x0][0x2d0] ;  /* 0x0000b40003087a20 */ /* 0x000fee0000410000 */
[----:B------:R3:W5:Y:S01]  /*17ca0*/  MUFU.EX2 R201, R0 ;  /* 0x0000000000c97308 */ /* 0x0007620000000800 */
[--C-:B----4-:R-:W-:Y:S02]  /*17cb0*/  FFMA.FTZ R15, R170, c[0x0][0x2d0], -R13.reuse ;  /* 0x0000b400aa0f7a23 */ /* 0x110fe4000001080d */
[----:B------:R-:W-:Y:S07]  /*17cc0*/  FFMA.FTZ R13, R171, c[0x0][0x2d0], -R13 ;  /* 0x0000b400ab0d7a23 */ /* 0x000fee000001080d */
[----:B------:R-:W-:Y:S10]  /*17cd0*/  MUFU.EX2 R170, R15 ;  /* 0x0000000f00aa7308 */ /* 0x000ff40000000800 */
[----:B------:R4:W-:Y:S01]  /*17ce0*/  MUFU.EX2 R169, R13 ;  /* 0x0000000d00a97308 */ /* 0x0009e20000000800 */
[----:B---3--:R-:W-:Y:S02]  /*17cf0*/  FSEL R0, R140, RZ, P0 ;  /* 0x000000ff8c007208 */ /* 0x008fe40000000000 */
[----:B------:R-:W-:Y:S02]  /*17d00*/  FSETP.NEU.FTZ.AND P0, PT, R3, -INF , PT ;  /* 0xff8000000300780b */ /* 0x000fe40003f1d000 */
[----:B-----5:R-:W-:Y:S01]  /*17d10*/  F2FP.PACK_AB R18, R200, R201 ;  /* 0x000000c9c812723e */ /* 0x020fe200000000ff */
[----:B------:R-:W-:Y:S01]  /*17d20*/  FADD.FTZ R0, -R0, R141 ;  /* 0x0000008d00007221 */ /* 0x000fe20000010100 */
[----:B------:R-:W-:Y:S03]  /*17d30*/  FSEL R14, R8, RZ, P0 ;  /* 0x000000ff080e7208 */ /* 0x000fe60000000000 */
[----:B------:R-:W-:Y:S02]  /*17d40*/  FMUL.FTZ R0, R0, c[0x0][0x2d0] ;  /* 0x0000b40000007a20 */ /* 0x000fe40000410000 */
[--C-:B------:R-:W-:Y:S02]  /*17d50*/  FFMA.FTZ R6, R6, c[0x0][0x2d0], -R14.reuse ;  /* 0x0000b40006067a23 */ /* 0x100fe4000001080e */
[----:B------:R3:W5:Y:S01]  /*17d60*/  MUFU.EX2 R2, R0 ;  /* 0x0000000000027308 */ /* 0x0007620000000800 */
[--C-:B------:R-:W-:Y:S02]  /*17d70*/  FFMA.FTZ R4, R4, c[0x0][0x2d0], -R14.reuse ;  /* 0x0000b40004047a23 */ /* 0x100fe4000001080e */
[--C-:B----4-:R-:W-:Y:S07]  /*17d80*/  FFMA.FTZ R13, R143, c[0x0][0x2d0], -R14.reuse ;  /* 0x0000b4008f0d7a23 */ /* 0x110fee000001080e */
[----:B--2---:R-:W-:Y:S10]  /*17d90*/  MUFU.EX2 R197, R6 ;  /* 0x0000000600c57308 */ /* 0x004ff40000000800 */
[----:B------:R2:W-:Y:S01]  /*17da0*/  MUFU.EX2 R174, R4 ;  /* 0x0000000400ae7308 */ /* 0x0005e20000000800 */
[--C-:B---3--:R-:W-:Y:S02]  /*17db0*/  FFMA.FTZ R0, R7, c[0x0][0x2d0], -R14.reuse ;  /* 0x0000b40007007a23 */ /* 0x108fe4000001080e */
[C---:B-----5:R-:W-:Y:S02]  /*17dc0*/  FMUL.FTZ R8, R2.reuse, R152 ;  /* 0x0000009802087220 */ /* 0x060fe40000410000 */
[C---:B------:R-:W-:Y:S05]  /*17dd0*/  FMUL.FTZ R9, R2.reuse, R153 ;  /* 0x0000009902097220 */ /* 0x040fea0000410000 */
[----:B------:R-:W3:Y:S01]  /*17de0*/  MUFU.EX2 R196, R0 ;  /* 0x0000000000c47308 */ /* 0x000ee20000000800 */
        /* <DEDUP_REMOVED lines=8> */
[C---:B--2---:R-:W-:Y:S02]  /*17e70*/  FMUL.FTZ R4, R2.reuse, R148 ;  /* 0x0000009402047220 */ /* 0x044fe40000410000 */
[C---:B------:R-:W-:Y:S02]  /*17e80*/  FMUL.FTZ R25, R2.reuse, R25 ;  /* 0x0000001902197220 */ /* 0x040fe40000410000 */
[C---:B------:R-:W-:Y:S02]  /*17e90*/  FMUL.FTZ R28, R2.reuse, R28 ;  /* 0x0000001c021c7220 */ /* 0x040fe40000410000 */
[C---:B------:R-:W-:Y:S02]  /*17ea0*/  FMUL.FTZ R29, R2.reuse, R29 ;  /* 0x0000001d021d7220 */ /* 0x040fe40000410000 */
[----:B------:R-:W-:Y:S01]  /*17eb0*/  FMUL.FTZ R32, R2, R32 ;  /* 0x0000002002207220 */ /* 0x000fe20000410000 */
[----:B---3--:R-:W-:Y:S01]  /*17ec0*/  F2FP.PACK_AB R17, R196, R197 ;  /* 0x000000c5c411723e */ /* 0x008fe200000000ff */
[----:B------:R-:W-:Y:S02]  /*17ed0*/  FFMA.FTZ R0, R5, c[0x0][0x2d0], -R14 ;  /* 0x0000b40005007a23 */ /* 0x000fe4000001080e */
[C---:B------:R-:W-:Y:S02]  /*17ee0*/  FMUL.FTZ R5, R2.reuse, R149 ;  /* 0x0000009502057220 */ /* 0x040fe40000410000 */
[----:B------:R2:W3:Y:S01]  /*17ef0*/  MUFU.EX2 R175, R0 ;  /* 0x0000000000af7308 */ /* 0x0004e20000000800 */
        /* <DEDUP_REMOVED lines=12> */
[----:B--2---:R-:W-:Y:S01]  /*17fc0*/  FSEL R0, R3, RZ, P0 ;  /* 0x000000ff03007208 */ /* 0x004fe20000000000 */
[----:B------:R-:W-:Y:S01]  /*17fd0*/  FMUL.FTZ R57, R2, R57 ;  /* 0x0000003902397220 */ /* 0x000fe20000410000 */
[----:B---3--:R-:W-:Y:S01]  /*17fe0*/  F2FP.PACK_AB R19, R174, R175 ;  /* 0x000000afae13723e */ /* 0x008fe200000000ff */
[----:B------:R-:W-:Y:S01]  /*17ff0*/  FMUL.FTZ R60, R2, R60 ;  /* 0x0000003c023c7220 */ /* 0x000fe20000410000 */
[----:B------:R-:W-:Y:S01]  /*18000*/  ISETP.GT.AND P0, PT, R194, R208, PT ;  /* 0x000000d0c200720c */ /* 0x000fe20003f04270 */
[----:B------:R-:W-:Y:S02]  /*18010*/  FADD.FTZ R0, -R0, R142 ;  /* 0x0000008e00007221 */ /* 0x000fe40000010100 */
[----:B------:R-:W-:Y:S02]  /*18020*/  FMUL.FTZ R61, R2, R61 ;  /* 0x0000003d023d7220 */ /* 0x000fe40000410000 */
        /* <DEDUP_REMOVED lines=18> */
[----:B------:R-:W2:Y:S01]  /*18150*/  LDSM.16.MT88.4 R148, [R181] ;  /* 0x00000000b594783b */ /* 0x000ea20000004200 */
[C---:B------:R-:W-:Y:S02]  /*18160*/  FMUL.FTZ R10, R0.reuse, R154 ;  /* 0x0000009a000a7220 */ /* 0x040fe40000410000 */
[C---:B------:R-:W-:Y:S02]  /*18170*/  FMUL.FTZ R11, R0.reuse, R155 ;  /* 0x0000009b000b7220 */ /* 0x040fe40000410000 */
[C---:B-1----:R-:W-:Y:S03]  /*18180*/  HMMA.16816.F32 R4, R16.reuse, R160, R4 ;  /* 0x000000a01004723c */ /* 0x042fe60000001804 */
[----:B------:R-:W1:Y:S02]  /*18190*/  LDSM.16.MT88.4 R152, [R180] ;  /* 0x00000000b498783b */ /* 0x000e640000004200 */
[C---:B------:R-:W-:Y:S02]  /*181a0*/  FMUL.FTZ R134, R0.reuse, R134 ;  /* 0x0000008600867220 */ /* 0x040fe40000410000 */
[C---:B------:R-:W-:Y:S01]  /*181b0*/  FMUL.FTZ R135, R0.reuse, R135 ;  /* 0x0000008700877220 */ /* 0x040fe20000410000 */
[C---:B------:R-:W-:Y:S03]  /*181c0*/  HMMA.16816.F32 R8, R16.reuse, R162, R8 ;  /* 0x000000a21008723c */ /* 0x040fe60000001808 */
[----:B------:R-:W3:Y:S01]  /*181d0*/  LDSM.16.MT88.4 R160, [R178+0x1000] ;  /* 0x00100000b2a0783b */ /* 0x000ee20000004200 */
[C---:B------:R-:W-:Y:S02]  /*181e0*/  FMUL.FTZ R138, R0.reuse, R138 ;  /* 0x0000008a008a7220 */ /* 0x040fe40000410000 */
[C---:B------:R-:W-:Y:S02]  /*181f0*/  FMUL.FTZ R139, R0.reuse, R139 ;  /* 0x0000008b008b7220 */ /* 0x040fe40000410000 */
[C---:B------:R-:W-:Y:S04]  /*18200*/  HMMA.16816.F32 R132, R16.reuse, R164, R132 ;  /* 0x000000a41084723c */ /* 0x040fe80000001884 */
[C---:B------:R-:W-:Y:S02]  /*18210*/  FMUL.FTZ R22, R0.reuse, R22 ;  /* 0x0000001600167220 */ /* 0x040fe40000410000 */
[C---:B------:R-:W-:Y:S02]  /*18220*/  FMUL.FTZ R23, R0.reuse, R23 ;  /* 0x0000001700177220 */ /* 0x040fe40000410000 */
[C---:B------:R-:W-:Y:S01]  /*18230*/  HMMA.16816.F32 R136, R16.reuse, R166, R136 ;  /* 0x000000a61088723c */ /* 0x040fe20000001888 */
[----:B------:R-:W-:Y:S03]  /*18240*/  LDSM.16.MT88.4 R164, [R179+0x800] ;  /* 0x00080000b3a4783b */ /* 0x000fe60000004200 */
        /* <DEDUP_REMOVED lines=52> */
[----:B------:R-:W-:Y:S01]  /*18590*/  FMUL.FTZ R91, R0, R91 ;  /* 0x0000005b005b7220 */ /* 0x000fe20000410000 */
[C---:B------:R-:W-:Y:S01]  /*185a0*/  HMMA.16816.F32 R72, R16.reuse, R150, R72 ;  /* 0x000000961048723c */ /* 0x040fe20000001848 */
[----:B------:R-:W2:Y:S03]  /*185b0*/  LDSM.16.MT88.4 R148, [R180+0x2000] ;  /* 0x00200000b494783b */ /* 0x000ea60000004200 */
        /* <DEDUP_REMOVED lines=25> */
[C---:B-1----:R-:W-:Y:S04]  /*18750*/  HMMA.16816.F32 R100, R16.reuse, R152, R100 ;  /* 0x000000981064723c */ /* 0x042fe80000001864 */
[--C-:B------:R-:W-:Y:S02]  /*18760*/  FFMA.FTZ R13, R172, c[0x0][0x2d0], -R14.reuse ;  /* 0x0000b400ac0d7a23 */ /* 0x100fe4000001080e */
[C---:B------:R-:W-:Y:S02]  /*18770*/  FMUL.FTZ R108, R2.reuse, R108 ;  /* 0x0000006c026c7220 */ /* 0x040fe40000410000 */
[C---:B------:R-:W-:Y:S01]  /*18780*/  HMMA.16816.F32 R104, R16.reuse, R154, R104 ;  /* 0x0000009a1068723c */ /* 0x040fe20000001868 */
[----:B------:R1:W4:Y:S01]  /*18790*/  MUFU.EX2 R143, R13 ;  /* 0x0000000d008f7308 */ /* 0x0003220000000800 */
[----:B------:R-:W5:Y:S02]  /*187a0*/  LDSM.16.MT88.4 R152, [R180+0x3000] ;  /* 0x00300000b498783b */ /* 0x000f640000004200 */
[----:B------:R-:W-:Y:S02]  /*187b0*/  FMUL.FTZ R109, R2, R109 ;  /* 0x0000006d026d7220 */ /* 0x000fe40000410000 */
[C---:B------:R-:W-:Y:S02]  /*187c0*/  FMUL.FTZ R110, R0.reuse, R110 ;  /* 0x0000006e006e7220 */ /* 0x040fe40000410000 */
[----:B------:R-:W-:Y:S04]  /*187d0*/  FMUL.FTZ R111, R0, R111 ;  /* 0x0000006f006f7220 */ /* 0x000fe80000410000 */
[C---:B------:R-:W-:Y:S02]  /*187e0*/  FMUL.FTZ R112, R2.reuse, R112 ;  /* 0x0000007002707220 */ /* 0x040fe40000410000 */
[----:B------:R-:W-:Y:S01]  /*187f0*/  FMUL.FTZ R113, R2, R113 ;  /* 0x0000007102717220 */ /* 0x000fe20000410000 */
[C---:B---3--:R-:W-:Y:S03]  /*18800*/  HMMA.16816.F32 R108, R16.reuse, R160, R108 ;  /* 0x000000a0106c723c */ /* 0x048fe6000000186c */
[C---:B------:R-:W-:Y:S02]  /*18810*/  FMUL.FTZ R114, R0.reuse, R114 ;  /* 0x0000007200727220 */ /* 0x040fe40000410000 */
[----:B------:R-:W-:Y:S02]  /*18820*/  FMUL.FTZ R115, R0, R115 ;  /* 0x0000007300737220 */ /* 0x000fe40000410000 */
[C---:B------:R-:W-:Y:S02]  /*18830*/  FMUL.FTZ R116, R2.reuse, R116 ;  /* 0x0000007402747220 */ /* 0x040fe40000410000 */
[----:B------:R-:W-:Y:S03]  /*18840*/  FMUL.FTZ R117, R2, R117 ;  /* 0x0000007502757220 */ /* 0x000fe60000410000 */
[C---:B------:R-:W-:Y:S01]  /*18850*/  HMMA.16816.F32 R112, R16.reuse, R162, R112 ;  /* 0x000000a21070723c */ /* 0x040fe20000001870 */
[----:B------:R-:W3:Y:S02]  /*18860*/  LDSM.16.MT88.4 R160, [R178+0x800] ;  /* 0x00080000b2a0783b */ /* 0x000ee40000004200 */
[C---:B------:R-:W-:Y:S02]  /*18870*/  FMUL.FTZ R118, R0.reuse, R118 ;  /* 0x0000007600767220 */ /* 0x040fe40000410000 */
[----:B------:R-:W-:Y:S02]  /*18880*/  FMUL.FTZ R119, R0, R119 ;  /* 0x0000007700777220 */ /* 0x000fe40000410000 */
[--C-:B-1----:R-:W-:Y:S02]  /*18890*/  FFMA.FTZ R13, R173, c[0x0][0x2d0], -R14.reuse ;  /* 0x0000b400ad0d7a23 */ /* 0x102fe4000001080e */
[----:B------:R-:W-:Y:S02]  /*188a0*/  FFMA.FTZ R14, R12, c[0x0][0x2d0], -R14 ;  /* 0x0000b4000c0e7a23 */ /* 0x000fe4000001080e */
[----:B------:R4:W-:Y:S01]  /*188b0*/  MUFU.EX2 R142, R13 ;  /* 0x0000000d008e7308 */ /* 0x0009e20000000800 */
[C---:B--2---:R-:W-:Y:S03]  /*188c0*/  HMMA.16816.F32 R116, R16.reuse, R148, R116 ;  /* 0x000000941074723c */ /* 0x044fe60000001874 */
[----:B------:R-:W-:Y:S01]  /*188d0*/  FMUL.FTZ R120, R2, R120 ;  /* 0x0000007802787220 */ /* 0x000fe20000410000 */
[----:B------:R-:W-:Y:S01]  /*188e0*/  F2FP.PACK_AB R12, R198, R199 ;  /* 0x000000c7c60c723e */ /* 0x000fe200000000ff */
[----:B------:R-:W-:Y:S02]  /*188f0*/  FMUL.FTZ R121, R2, R121 ;  /* 0x0000007902797220 */ /* 0x000fe40000410000 */
[C---:B------:R-:W-:Y:S02]  /*18900*/  FMUL.FTZ R122, R0.reuse, R122 ;  /* 0x0000007a007a7220 */ /* 0x040fe40000410000 */
[----:B------:R-:W-:Y:S01]  /*18910*/  FMUL.FTZ R123, R0, R123 ;  /* 0x0000007b007b7220 */ /* 0x000fe20000410000 */
[----:B------:R1:W2:Y:S02]  /*18920*/  MUFU.EX2 R141, R14 ;  /* 0x0000000e008d7308 */ /* 0x0002a40000000800 */
[C---:B------:R-:W-:Y:S02]  /*18930*/  FMUL.FTZ R124, R2.reuse, R124 ;  /* 0x0000007c027c7220 */ /* 0x040fe40000410000 */
[----:B------:R-:W-:Y:S02]  /*18940*/  FMUL.FTZ R125, R2, R125 ;  /* 0x0000007d027d7220 */ /* 0x000fe40000410000 */
[C---:B------:R-:W-:Y:S03]  /*18950*/  HMMA.16816.F32 R120, R16.reuse, R150, R120 ;  /* 0x000000961078723c */ /* 0x040fe60000001878 */
[C---:B------:R-:W-:Y:S02]  /*18960*/  FMUL.FTZ R126, R0.reuse, R126 ;  /* 0x0000007e007e7220 */ /* 0x040fe40000410000 */
[----:B------:R-:W-:Y:S02]  /*18970*/  FMUL.FTZ R127, R0, R127 ;  /* 0x0000007f007f7220 */ /* 0x000fe40000410000 */
[C---:B------:R-:W-:Y:S01]  /*18980*/  FMUL.FTZ R128, R2.reuse, R128 ;  /* 0x0000008002807220 */ /* 0x040fe20000410000 */
[----:B----4-:R-:W-:Y:S01]  /*18990*/  F2FP.PACK_AB R13, R143, R168 ;  /* 0x000000a88f0d723e */ /* 0x010fe200000000ff */
[----:B------:R-:W-:Y:S03]  /*189a0*/  FMUL.FTZ R129, R2, R129 ;  /* 0x0000008102817220 */ /* 0x000fe60000410000 */
[C---:B-----5:R-:W-:Y:S03]  /*189b0*/  HMMA.16816.F32 R124, R16.reuse, R152, R124 ;  /* 0x00000098107c723c */ /* 0x060fe6000000187c */
[C---:B------:R-:W-:Y:S02]  /*189c0*/  FMUL.FTZ R130, R0.reuse, R130 ;  /* 0x0000008200827220 */ /* 0x040fe40000410000 */
[----:B------:R-:W-:Y:S01]  /*189d0*/  FMUL.FTZ R131, R0, R131 ;  /* 0x0000008300837220 */ /* 0x000fe20000410000 */
[----:B-1----:R-:W-:Y:S02]  /*189e0*/  F2FP.PACK_AB R14, R169, R170 ;  /* 0x000000aaa90e723e */ /* 0x002fe400000000ff */
[----:B--2---:R-:W-:Y:S04]  /*189f0*/  F2FP.PACK_AB R15, R141, R142 ;  /* 0x0000008e8d0f723e */ /* 0x004fe800000000ff */
[----:B------:R-:W-:Y:S01]  /*18a00*/  HMMA.16816.F32 R128, R16, R154, R128 ;  /* 0x0000009a1080723c */ /* 0x000fe20000001880 */
[----:B------:R-:W1:Y:S07]  /*18a10*/  LDSM.16.MT88.4 R16, [R181+0x800] ;  /* 0x00080000b510783b */ /* 0x000e6e0000004200 */
[C---:B---3--:R-:W-:Y:S01]  /*18a20*/  HMMA.16816.F32 R148, R12.reuse, R160, R4 ;  /* 0x000000a00c94723c */ /* 0x048fe20000001804 */
[----:B------:R-:W2:Y:S07]  /*18a30*/  LDSM.16.MT88.4 R4, [R180+0x800] ;  /* 0x00080000b404783b */ /* 0x000eae0000004200 */
[C---:B------:R-:W-:Y:S01]  /*18a40*/  HMMA.16816.F32 R152, R12.reuse, R162, R8 ;  /* 0x000000a20c98723c */ /* 0x040fe20000001808 */
[----:B------:R-:W3:Y:S07]  /*18a50*/  LDSM.16.MT88.4 R8, [R178+0x1800] ;  /* 0x00180000b208783b */ /* 0x000eee0000004200 */
        /* <DEDUP_REMOVED lines=41> */
[----:B------:R-:W-:Y:S01]  /*18cf0*/  FADD.FTZ R2, R196, R2 ;  /* 0x00000002c4027221 */ /* 0x000fe20000010000 */
[C---:B-1----:R-:W-:Y:S03]  /*18d00*/  HMMA.16816.F32 R116, R12.reuse, R16, R116 ;  /* 0x000000100c74723c */ /* 0x042fe60000001874 */
[----:B------:R-:W-:Y:S02]  /*18d10*/  FADD.FTZ R0, R201, R0 ;  /* 0x00000000c9007221 */ /* 0x000fe40000010000 */
[----:B------:R-:W-:Y:S02]  /*18d20*/  FADD.FTZ R2, R175, R2 ;  /* 0x00000002af027221 */ /* 0x000fe40000010000 */
[----:B------:R-:W-:Y:S01]  /*18d30*/  FADD.FTZ R0, R200, R0 ;  /* 0x00000000c8007221 */ /* 0x000fe20000010000 */
        /* <DEDUP_REMOVED lines=17> */
.L_x_3301:
[----:B------:R-:W-:Y:S02]  /*18e50*/  MOV R7, 0x1f ;  /* 0x0000001f00077802 */ /* 0x000fe40000000f00 */
[----:B------:R-:W-:Y:S01]  /*18e60*/  MOV R6, 0xffffffff ;  /* 0xffffffff00067802 */ /* 0x000fe20000000f00 */
[----:B------:R-:W-:Y:S05]  /*18e70*/  BRA.DIV ~URZ, `(.L_x_3311) ;  /* 0x000061d27f007947 */ /* 0x000fea000b800000 */
[----:B------:R1:W2:Y:S02]  /*18e80*/  SHFL.BFLY PT, R0, R207, 0x2, 0x1f ;  /* 0x0c401f00cf007f89 */ /* 0x0002a400000e0000 */
.L_x_3384:
[----:B--2---:R-:W-:Y:S01]  /*18e90*/  FADD.FTZ R0, R0, R207 ;  /* 0x000000cf00007221 */ /* 0x004fe20000010000 */
[----:B------:R-:W-:Y:S05]  /*18ea0*/  BRA.DIV ~URZ, `(.L_x_3312) ;  /* 0x000062027f007947 */ /* 0x000fea000b800000 */
[----:B------:R-:W2:Y:S04]  /*18eb0*/  SHFL.BFLY PT, R2, R206, 0x2, 0x1f ;  /* 0x0c401f00ce027f89 */ /* 0x000ea800000e0000 */
[----:B------:R-:W3:Y:S01]  /*18ec0*/  SHFL.BFLY PT, R5, R0, 0x1, 0x1f ;  /* 0x0c201f0000057f89 */ /* 0x000ee200000e0000 */
[----:B--2---:R-:W-:-:S02]  /*18ed0*/  FADD.FTZ R4, R2, R206 ;  /* 0x000000ce02047221 */ /* 0x004fc40000010000 */
[----:B---3--:R-:W-:-:S03]  /*18ee0*/  FADD.FTZ R0, R0, R5 ;  /* 0x0000000500007221 */ /* 0x008fc60000010000 */
[----:B------:R2:W3:Y:S04]  /*18ef0*/  SHFL.BFLY PT, R3, R4, 0x1, 0x1f ;  /* 0x0c201f0004037f89 */ /* 0x0004e800000e0000 */
.L_x_3385:
        /* <DEDUP_REMOVED lines=149> */
.L_x_3194:
        /* <DEDUP_REMOVED lines=17> */
.L_x_3314:
[----:B------:R-:W-:Y:S05]  /*19960*/  BSYNC B0 ;  /* 0x0000000000007941 */ /* 0x000fea0003800000 */
.L_x_3313:
        /* <DEDUP_REMOVED lines=154> */
.L_x_3317:
        /* <DEDUP_REMOVED lines=72> */
[----:B------:R-:W-:Y:S01]  /*1a790*/  IMAD.WIDE.U32 R4, R2, c[0x0][0x3a0], RZ ;  /* 0x0000e80002047a25 */ /* 0x000fe200078e00ff */
        /* <DEDUP_REMOVED lines=47> */
.L_x_3386:
[----:B------:R-:W-:Y:S05]  /*1aa90*/  BRA.DIV ~URZ, `(.L_x_3320) ;  /* 0x000047827f007947 */ /* 0x000fea000b800000 */
[----:B------:R4:W2:Y:S02]  /*1aaa0*/  SHFL.IDX PT, R2, R14, RZ, 0x181f ;  /* 0x00181fff0e027589 */ /* 0x0008a400000e0000 */
.L_x_3387:
        /* <DEDUP_REMOVED lines=26> */
.L_x_3322:
[----:B------:R-:W-:Y:S05]  /*1ac50*/  BSYNC B0 ;  /* 0x0000000000007941 */ /* 0x000fea0003800000 */
.L_x_3321:
[----:B------:R-:W-:Y:S05]  /*1ac60*/  BRA.DIV ~URZ, `(.L_x_3323) ;  /* 0x000046227f007947 */ /* 0x000fea000b800000 */
[----:B---3--:R3:W4:Y:S04]  /*1ac70*/  SHFL.IDX PT, R10, R13, 0x1, 0x181f ;  /* 0x00381f000d0a7f89 */ /* 0x00872800000e0000 */
[----:B--2---:R3:W2:Y:S02]  /*1ac80*/  SHFL.IDX PT, R2, R14, 0x1, 0x181f ;  /* 0x00381f000e027f89 */ /* 0x0046a400000e0000 */
.L_x_3388:
        /* <DEDUP_REMOVED lines=20> */
.L_x_3325:
[----:B------:R-:W-:Y:S05]  /*1add0*/  BSYNC B0 ;  /* 0x0000000000007941 */ /* 0x000fea0003800000 */
.L_x_3324:
[----:B------:R-:W-:Y:S05]  /*1ade0*/  BRA.DIV ~URZ, `(.L_x_3326) ;  /* 0x000045727f007947 */ /* 0x000fea000b800000 */
[----:B----4-:R4:W3:Y:S02]  /*1adf0*/  SHFL.IDX PT, R10, R13, 0x2, 0x181f ;  /* 0x00581f000d0a7f89 */ /* 0x0108e400000e0000 */
.L_x_3389:
[----:B------:R-:W-:Y:S05]  /*1ae00*/  BRA.DIV ~URZ, `(.L_x_3327) ;  /* 0x000045c27f007947 */ /* 0x000fea000b800000 */
[----:B--2---:R2:W4:Y:S02]  /*1ae10*/  SHFL.IDX PT, R2, R14, 0x2, 0x181f ;  /* 0x00581f000e027f89 */ /* 0x00452400000e0000 */
.L_x_3390:
        /* <DEDUP_REMOVED lines=20> */
.L_x_3329:
[----:B------:R-:W-:Y:S05]  /*1af60*/  BSYNC B0 ;  /* 0x0000000000007941 */ /* 0x000fea0003800000 */
.L_x_3328:
[----:B------:R-:W-:Y:S05]  /*1af70*/  BRA.DIV ~URZ, `(.L_x_3330) ;  /* 0x000044c27f007947 */ /* 0x000fea000b800000 */
[----:B---3--:R3:W2:Y:S04]  /*1af80*/  SHFL.IDX PT, R10, R13, 0x3, 0x181f ;  /* 0x00781f000d0a7f89 */ /* 0x0086a800000e0000 */
[----:B----4-:R3:W4:Y:S02]  /*1af90*/  SHFL.IDX PT, R2, R14, 0x3, 0x181f ;  /* 0x00781f000e027f89 */ /* 0x01072400000e0000 */
.L_x_3391:
        /* <DEDUP_REMOVED lines=21> */
.L_x_3318:
        /* <DEDUP_REMOVED lines=33> */
.L_x_3392:
[----:B------:R-:W-:Y:S05]  /*1b300*/  BRA.DIV ~URZ, `(.L_x_3333) ;  /* 0x000042727f007947 */ /* 0x000fea000b800000 */
[----:B------:R3:W4:Y:S02]  /*1b310*/  SHFL.IDX PT, R0, R17, RZ, 0x1c1f ;  /* 0x001c1fff11007589 */ /* 0x00072400000e0000 */
.L_x_3393:
        /* <DEDUP_REMOVED lines=22> */
[----:B------:R-:W-:-:S03]  /*1b480*/  ISETP.GE.AND P3, PT, R251, c[0x0][0x3c8], PT ;  /* 0x0000f200fb007a0c */ /* 0x000fc60003f66270 */
        /* <DEDUP_REMOVED lines=11> */
[----:B------:R-:W-:-:S03]  /*1b540*/  SHF.R.S32.HI R10, RZ, 0x1f, R252 ;  /* 0x0000001fff0a7819 */ /* 0x000fc600000114fc */
[----:B------:R4:W-:Y:S01]  /*1b550*/  @!P5 ST.E.64 [R6.64], R136 ;  /* 0x000000880600d985 */ /* 0x0009e2000c101b06 */
[----:B--2---:R-:W-:-:S04]  /*1b560*/  @!P4 LEA R2, P0, R5, R0, 0x2 ;  /* 0x000000000502c211 */ /* 0x004fc800078010ff */
[----:B------:R-:W-:Y:S02]  /*1b570*/  @!P4 LEA.HI.X R3, R5, R4, R8, 0x2, P0 ;  /* 0x000000040503c211 */ /* 0x000fe400000f1408 */
[C---:B------:R-:W-:Y:S02]  /*1b580*/  @!P6 LEA R8, P1, R252.reuse, R0, 0x2 ;  /* 0x00000000fc08e211 */ /* 0x040fe400078210ff */
[----:B------:R-:W-:Y:S01]  /*1b590*/  SHF.R.S32.HI R5, RZ, 0x1f, R251 ;  /* 0x0000001fff057819 */ /* 0x000fe200000114fb */
[----:B------:R2:W-:Y:S01]  /*1b5a0*/  @!P4 ST.E.64 [R2.64], R148 ;  /* 0x000000940200c985 */ /* 0x0005e2000c101b06 */
[----:B------:R-:W-:Y:S02]  /*1b5b0*/  @!P6 LEA.HI.X R9, R252, R4, R10, 0x2, P1 ;  /* 0x00000004fc09e211 */ /* 0x000fe400008f140a */
[----:B------:R-:W-:Y:S02]  /*1b5c0*/  SHF.R.S32.HI R10, RZ, 0x1f, R250 ;  /* 0x0000001fff0a7819 */ /* 0x000fe400000114fa */
[----:B------:R-:W-:Y:S01]  /*1b5d0*/  ISETP.GE.AND P1, PT, R246, c[0x0][0x3c8], PT ;  /* 0x0000f200f6007a0c */ /* 0x000fe20003f26270 */
[----:B------:R5:W-:Y:S01]  /*1b5e0*/  @!P6 ST.E.64 [R8.64], R152 ;  /* 0x000000980800e985 */ /* 0x000be2000c101b06 */
[----:B------:R-:W-:-:S02]  /*1b5f0*/  ISETP.GE.AND P6, PT, R249, c[0x0][0x3c8], PT ;  /* 0x0000f200f9007a0c */ /* 0x000fc40003fc6270 */
[----:B----4-:R-:W-:-:S04]  /*1b600*/  @!P3 LEA R6, P0, R251, R0, 0x2 ;  /* 0x00000000fb06b211 */ /* 0x010fc800078010ff */
[----:B------:R-:W-:Y:S02]  /*1b610*/  @!P3 LEA.HI.X R7, R251, R4, R5, 0x2, P0 ;  /* 0x00000004fb07b211 */ /* 0x000fe400000f1405 */
[----:B------:R-:W-:-:S03]  /*1b620*/  IADD3 R5, R209, 0x50, RZ ;  /* 0x00000050d1057810 */ /* 0x000fc60007ffe0ff */
[----:B------:R4:W-:Y:S01]  /*1b630*/  @!P3 ST.E.64 [R6.64], R28 ;  /* 0x0000001c0600b985 */ /* 0x0009e2000c101b06 */
[----:B------:R-:W-:Y:S02]  /*1b640*/  ISETP.GE.AND P5, PT, R5, c[0x0][0x3c8], PT ;  /* 0x0000f20005007a0c */ /* 0x000fe40003fa6270 */
[----:B------:R-:W-:Y:S02]  /*1b650*/  SHF.R.S32.HI R11, RZ, 0x1f, R5 ;  /* 0x0000001fff0b7819 */ /* 0x000fe40000011405 */
[----:B--2---:R-:W-:-:S04]  /*1b660*/  @!P2 LEA R2, P4, R250, R0, 0x2 ;  /* 0x00000000fa02a211 */ /* 0x004fc800078810ff */
[----:B------:R-:W-:Y:S02]  /*1b670*/  @!P2 LEA.HI.X R3, R250, R4, R10, 0x2, P4 ;  /* 0x00000004fa03a211 */ /* 0x000fe400020f140a */
[C---:B-----5:R-:W-:Y:S02]  /*1b680*/  @!P6 LEA R8, P0, R249.reuse, R0, 0x2 ;  /* 0x00000000f908e211 */ /* 0x060fe400078010ff */
[----:B------:R-:W-:Y:S01]  /*1b690*/  SHF.R.S32.HI R10, RZ, 0x1f, R249 ;  /* 0x0000001fff0a7819 */ /* 0x000fe200000114f9 */
[----:B------:R2:W-:Y:S03]  /*1b6a0*/  @!P2 ST.E.64 [R2.64], R24 ;  /* 0x000000180200a985 */ /* 0x0005e6000c101b06 */
[----:B------:R-:W-:Y:S02]  /*1b6b0*/  @!P6 LEA.HI.X R9, R249, R4, R10, 0x2, P0 ;  /* 0x00000004f909e211 */ /* 0x000fe400000f140a */
[----:B------:R-:W-:-:S03]  /*1b6c0*/  @!P5 LEA R10, P0, R5, R0, 0x2 ;  /* 0x00000000050ad211 */ /* 0x000fc600078010ff */
[----:B------:R5:W-:Y:S01]  /*1b6d0*/  @!P6 ST.E.64 [R8.64], R36 ;  /* 0x000000240800e985 */ /* 0x000be2000c101b06 */
[----:B----4-:R-:W-:Y:S02]  /*1b6e0*/  SHF.R.S32.HI R7, RZ, 0x1f, R246 ;  /* 0x0000001fff077819 */ /* 0x010fe400000114f6 */
[C---:B------:R-:W-:Y:S02]  /*1b6f0*/  @!P1 LEA R6, P2, R246.reuse, R0, 0x2 ;  /* 0x00000000f6069211 */ /* 0x040fe400078410ff */
[-C--:B------:R-:W-:Y:S02]  /*1b700*/  @!P5 LEA.HI.X R11, R5, R4.reuse, R11, 0x2, P0 ;  /* 0x00000004050bd211 */ /* 0x080fe400000f140b */
[----:B------:R-:W-:Y:S02]  /*1b710*/  @!P1 LEA.HI.X R7, R246, R4, R7, 0x2, P2 ;  /* 0x00000004f6079211 */ /* 0x000fe400010f1407 */
[----:B------:R-:W-:-:S03]  /*1b720*/  IADD3 R5, R209, 0x68, RZ ;  /* 0x00000068d1057810 */ /* 0x000fc60007ffe0ff */
[----:B------:R4:W-:Y:S01]  /*1b730*/  @!P1 ST.E.64 [R6.64], R32 ;  /* 0x0000002006009985 */ /* 0x0009e2000c101b06 */
[----:B------:R-:W-:-:S03]  /*1b740*/  ISETP.GE.AND P2, PT, R5, c[0x0][0x3c8], PT ;  /* 0x0000f20005007a0c */ /* 0x000fc60003f46270 */
[----:B------:R1:W-:Y:S01]  /*1b750*/  @!P5 ST.E.64 [R10.64], R44 ;  /* 0x0000002c0a00d985 */ /* 0x0003e2000c101b06 */
[C---:B--2---:R-:W-:Y:S02]  /*1b760*/  IADD3 R3, R209.reuse, 0x58, RZ ;  /* 0x00000058d1037810 */ /* 0x044fe40007ffe0ff */
[----:B------:R-:W-:Y:S02]  /*1b770*/  IADD3 R2, R209, 0x60, RZ ;  /* 0x00000060d1027810 */ /* 0x000fe40007ffe0ff */
[----:B------:R-:W-:Y:S02]  /*1b780*/  ISETP.GE.AND P3, PT, R3, c[0x0][0x3c8], PT ;  /* 0x0000f20003007a0c */ /* 0x000fe40003f66270 */
[----:B------:R-:W-:Y:S02]  /*1b790*/  ISETP.GE.AND P4, PT, R2, c[0x0][0x3c8], PT ;  /* 0x0000f20002007a0c */ /* 0x000fe40003f86270 */
[----:B-----5:R-:W-:-:S09]  /*1b7a0*/  SHF.R.S32.HI R9, RZ, 0x1f, R3 ;  /* 0x0000001fff097819 */ /* 0x020fd20000011403 */
[-C--:B------:R-:W-:Y:S02]  /*1b7b0*/  @!P3 LEA R8, P1, R3, R0.reuse, 0x2 ;  /* 0x000000000308b211 */ /* 0x080fe400078210ff */
[----:B------:R-:W-:Y:S02]  /*1b7c0*/  @!P4 LEA R12, P0, R2, R0, 0x2 ;  /* 0x00000000020cc211 */ /* 0x000fe400078010ff */
[----:B----4-:R-:W-:Y:S02]  /*1b7d0*/  IADD3 R6, R209, 0x70, RZ ;  /* 0x00000070d1067810 */ /* 0x010fe40007ffe0ff */
[----:B------:R-:W-:Y:S02]  /*1b7e0*/  SHF.R.S32.HI R7, RZ, 0x1f, R2 ;  /* 0x0000001fff077819 */ /* 0x000fe40000011402 */
[----:B------:R-:W-:Y:S02]  /*1b7f0*/  ISETP.GE.AND P6, PT, R6, c[0x0][0x3c8], PT ;  /* 0x0000f20006007a0c */ /* 0x000fe40003fc6270 */
[----:B------:R-:W-:-:S02]  /*1b800*/  @!P3 LEA.HI.X R9, R3, R4, R9, 0x2, P1 ;  /* 0x000000040309b211 */ /* 0x000fc400008f1409 */
[C---:B------:R-:W-:Y:S02]  /*1b810*/  IADD3 R3, R209.reuse, 0x78, RZ ;  /* 0x00000078d1037810 */ /* 0x040fe40007ffe0ff */
[----:B------:R-:W-:Y:S01]  /*1b820*/  @!P4 LEA.HI.X R13, R2, R4, R7, 0x2, P0 ;  /* 0x00000004020dc211 */ /* 0x000fe200000f1407 */
[----:B------:R2:W-:Y:S01]  /*1b830*/  @!P3 ST.E.64 [R8.64], R40 ;  /* 0x000000280800b985 */ /* 0x0005e2000c101b06 */
[----:B------:R-:W-:Y:S02]  /*1b840*/  IADD3 R2, R209, 0x80, RZ ;  /* 0x00000080d1027810 */ /* 0x000fe40007ffe0ff */
[----:B------:R-:W-:Y:S01]  /*1b850*/  ISETP.GE.AND P3, PT, R3, c[0x0][0x3c8], PT ;  /* 0x0000f20003007a0c */ /* 0x000fe20003f66270 */
[----:B------:R4:W-:Y:S01]  /*1b860*/  @!P4 ST.E.64 [R12.64], R52 ;  /* 0x000000340c00c985 */ /* 0x0009e2000c101b06 */
[----:B------:R-:W-:Y:S02]  /*1b870*/  ISETP.GE.AND P5, PT, R2, c[0x0][0x3c8], PT ;  /* 0x0000f20002007a0c */ /* 0x000fe40003fa6270 */
[----:B------:R-:W-:-:S02]  /*1b880*/  SHF.R.S32.HI R7, RZ, 0x1f, R5 ;  /* 0x0000001fff077819 */ /* 0x000fc40000011405 */
[----:B-1----:R-:W-:Y:S02]  /*1b890*/  SHF.R.S32.HI R11, RZ, 0x1f, R6 ;  /* 0x0000001fff0b7819 */ /* 0x002fe40000011406 */
[----:B------:R-:W-:-:S04]  /*1b8a0*/  @!P6 LEA R10, P0, R6, R0, 0x2 ;  /* 0x00000000060ae211 */ /* 0x000fc800078010ff */
[----:B------:R-:W-:Y:S02]  /*1b8b0*/  @!P6 LEA.HI.X R11, R6, R4, R11, 0x2, P0 ;  /* 0x00000004060be211 */ /* 0x000fe400000f140b */
[----:B------:R-:W-:Y:S02]  /*1b8c0*/  IADD3 R6, R209, 0x88, RZ ;  /* 0x00000088d1067810 */ /* 0x000fe40007ffe0ff */
[----:B--2---:R-:W-:-:S04]  /*1b8d0*/  @!P2 LEA R8, P1, R5, R0, 0x2 ;  /* 0x000000000508a211 */ /* 0x004fc800078210ff */
[----:B------:R-:W-:Y:S02]  /*1b8e0*/  @!P2 LEA.HI.X R9, R5, R4, R7, 0x2, P1 ;  /* 0x000000040509a211 */ /* 0x000fe400008f1407 */
[----:B------:R-:W-:Y:S02]  /*1b8f0*/  IADD3 R5, R209, 0x90, RZ ;  /* 0x00000090d1057810 */ /* 0x000fe40007ffe0ff */
[----:B------:R-:W-:Y:S01]  /*1b900*/  SHF.R.S32.HI R7, RZ, 0x1f, R2 ;  /* 0x0000001fff077819 */ /* 0x000fe20000011402 */
[----:B------:R1:W-:Y:S01]  /*1b910*/  @!P2 ST.E.64 [R8.64], R48 ;  /* 0x000000300800a985 */ /* 0x0003e2000c101b06 */
[----:B------:R-:W-:Y:S02]  /*1b920*/  ISETP.GE.AND P2, PT, R6, c[0x0][0x3c8], PT ;  /* 0x0000f20006007a0c */ /* 0x000fe40003f46270 */
[----:B----4-:R-:W-:Y:S01]  /*1b930*/  @!P5 LEA R12, P0, R2, R0, 0x2 ;  /* 0x00000000020cd211 */ /* 0x010fe200078010ff */
[----:B------:R2:W-:Y:S01]  /*1b940*/  @!P6 ST.E.64 [R10.64], R60 ;  /* 0x0000003c0a00e985 */ /* 0x0005e2000c101b06 */
[----:B------:R-:W-:-:S02]  /*1b950*/  ISETP.GE.AND P4, PT, R5, c[0x0][0x3c8], PT ;  /* 0x0000f20005007a0c */ /* 0x000fc40003f86270 */
[----:B------:R-:W-:Y:S02]  /*1b960*/  @!P5 LEA.HI.X R13, R2, R4, R7, 0x2, P0 ;  /* 0x00000004020dd211 */ /* 0x000fe400000f1407 */
[----:B------:R-:W-:Y:S02]  /*1b970*/  IADD3 R2, R209, 0xa0, RZ ;  /* 0x000000a0d1027810 */ /* 0x000fe40007ffe0ff */
[----:B------:R-:W-:Y:S02]  /*1b980*/  SHF.R.S32.HI R7, RZ, 0x1f, R5 ;  /* 0x0000001fff077819 */ /* 0x000fe40000011405 */
[----:B-1----:R-:W-:Y:S02]  /*1b990*/  SHF.R.S32.HI R9, RZ, 0x1f, R3 ;  /* 0x0000001fff097819 */ /* 0x002fe40000011403 */
[----:B------:R-:W-:-:S03]  /*1b9a0*/  @!P3 LEA R8, P1, R3, R0, 0x2 ;  /* 0x000000000308b211 */ /* 0x000fc600078210ff */
[----:B--2---:R-:W-:Y:S02]  /*1b9b0*/  @!P4 LEA R10, P0, R5, R0, 0x2 ;  /* 0x00000000050ac211 */ /* 0x004fe400078010ff */
        /* <DEDUP_REMOVED lines=9> */
[----:B------:R-:W-:Y:S02]  /*1ba50*/  ISETP.GE.AND P6, PT, R5, c[0x0][0x3c8], PT ;  /* 0x0000f20005007a0c */ /* 0x000fe40003fc6270 */
[----:B-1----:R-:W-:Y:S02]  /*1ba60*/  SHF.R.S32.HI R9, RZ, 0x1f, R6 ;  /* 0x0000001fff097819 */ /* 0x002fe40000011406 */
[----:B------:R-:W-:-:S05]  /*1ba70*/  @!P2 LEA R8, P1, R6, R0, 0x2 ;  /* 0x000000000608a211 */ /* 0x000fca00078210ff */
[----:B--2---:R-:W-:Y:S02]  /*1ba80*/  @!P5 LEA R12, P0, R2, R0, 0x2 ;  /* 0x00000000020cd211 */ /* 0x004fe400078010ff */
        /* <DEDUP_REMOVED lines=16> */
[----:B------:R-:W-:Y:S02]  /*1bb90*/  ISETP.GE.AND P3, PT, R3, c[0x0][0x3c8], PT ;  /* 0x0000f20003007a0c */ /* 0x000fe40003f66270 */
[----:B------:R-:W-:Y:S01]  /*1bba0*/  IADD3 R5, R209, 0xd0, RZ ;  /* 0x000000d0d1057810 */ /* 0x000fe20007ffe0ff */
[----:B------:R2:W-:Y:S01]  /*1bbb0*/  @!P5 ST.E.64 [R12.64], R84 ;  /* 0x000000540c00d985 */ /* 0x0005e2000c101b06 */
[----:B------:R-:W-:Y:S02]  /*1bbc0*/  SHF.R.S32.HI R7, RZ, 0x1f, R2 ;  /* 0x0000001fff077819 */ /* 0x000fe40000011402 */
[----:B------:R-:W-:Y:S02]  /*1bbd0*/  ISETP.GE.AND P5, PT, R5, c[0x0][0x3c8], PT ;  /* 0x0000f20005007a0c */ /* 0x000fe40003fa6270 */
[----:B-1----:R-:W-:-:S02]  /*1bbe0*/  SHF.R.S32.HI R9, RZ, 0x1f, R6 ;  /* 0x0000001fff097819 */ /* 0x002fc40000011406 */
[-C--:B------:R-:W-:Y:S02]  /*1bbf0*/  @!P2 LEA R8, P1, R6, R0.reuse, 0x2 ;  /* 0x000000000608a211 */ /* 0x080fe400078210ff */
[----:B--2---:R-:W-:Y:S02]  /*1bc00*/  @!P4 LEA R12, P0, R2, R0, 0x2 ;  /* 0x00000000020cc211 */ /* 0x004fe400078010ff */
[-C--:B------:R-:W-:Y:S02]  /*1bc10*/  @!P2 LEA.HI.X R9, R6, R4.reuse, R9, 0x2, P1 ;  /* 0x000000040609a211 */ /* 0x080fe400008f1409 */
[----:B------:R-:W-:Y:S02]  /*1bc20*/  IADD3 R6, R209, 0xc8, RZ ;  /* 0x000000c8d1067810 */ /* 0x000fe40007ffe0ff */
[----:B------:R-:W-:Y:S01]  /*1bc30*/  @!P4 LEA.HI.X R13, R2, R4, R7, 0x2, P0 ;  /* 0x00000004020dc211 */ /* 0x000fe200000f1407 */
[----:B------:R1:W-:Y:S01]  /*1bc40*/  @!P2 ST.E.64 [R8.64], R80 ;  /* 0x000000500800a985 */ /* 0x0003e2000c101b06 */
[----:B------:R-:W-:-:S02]  /*1bc50*/  ISETP.GE.AND P2, PT, R6, c[0x0][0x3c8], PT ;  /* 0x0000f20006007a0c */ /* 0x000fc40003f46270 */
[C---:B------:R-:W-:Y:S01]  /*1bc60*/  IADD3 R2, R209.reuse, 0xd8, RZ ;  /* 0x000000d8d1027810 */ /* 0x040fe20007ffe0ff */
[----:B------:R2:W-:Y:S01]  /*1bc70*/  @!P6 ST.E.64 [R10.64], R92 ;  /* 0x0000005c0a00e985 */ /* 0x0005e2000c101b06 */
[----:B------:R-:W-:-:S04]  /*1bc80*/  IADD3 R7, R209, 0xe0, RZ ;  /* 0x000000e0d1077810 */ /* 0x000fc80007ffe0ff */
[----:B------:R-:W-:Y:S02]  /*1bc90*/  ISETP.GE.AND P6, PT, R7, c[0x0][0x3c8], PT ;  /* 0x0000f20007007a0c */ /* 0x000fe40003fc6270 */
[----:B-1----:R-:W-:Y:S02]  /*1bca0*/  SHF.R.S32.HI R9, RZ, 0x1f, R3 ;  /* 0x0000001fff097819 */ /* 0x002fe40000011403 */
[-C--:B------:R-:W-:Y:S02]  /*1bcb0*/  @!P3 LEA R8, P1, R3, R0.reuse, 0x2 ;  /* 0x000000000308b211 */ /* 0x080fe400078210ff */
[----:B--2---:R-:W-:Y:S02]  /*1bcc0*/  @!P5 LEA R10, P0, R5, R0, 0x2 ;  /* 0x00000000050ad211 */ /* 0x004fe400078010ff */
[----:B------:R-:W-:Y:S02]  /*1bcd0*/  @!P3 LEA.HI.X R9, R3, R4, R9, 0x2, P1 ;  /* 0x000000040309b211 */ /* 0x000fe400008f1409 */
[----:B------:R-:W-:-:S03]  /*1bce0*/  SHF.R.S32.HI R3, RZ, 0x1f, R5 ;  /* 0x0000001fff037819 */ /* 0x000fc60000011405 */
[----:B------:R1:W-:Y:S01]  /*1bcf0*/  @!P3 ST.E.64 [R8.64], R88 ;  /* 0x000000580800b985 */ /* 0x0003e2000c101b06 */
[----:B------:R-:W-:Y:S02]  /*1bd00*/  @!P5 LEA.HI.X R11, R5, R4, R3, 0x2, P0 ;  /* 0x00000004050bd211 */ /* 0x000fe400000f1403 */
[----:B------:R-:W-:Y:S01]  /*1bd10*/  IADD3 R5, R209, 0xe8, RZ ;  /* 0x000000e8d1057810 */ /* 0x000fe20007ffe0ff */
[----:B------:R2:W-:Y:S01]  /*1bd20*/  @!P4 ST.E.64 [R12.64], R100 ;  /* 0x000000640c00c985 */ /* 0x0005e2000c101b06 */
[----:B------:R-:W-:Y:S02]  /*1bd30*/  ISETP.GE.AND P4, PT, R2, c[0x0][0x3c8], PT ;  /* 0x0000f20002007a0c */ /* 0x000fe40003f86270 */
[----:B------:R-:W-:Y:S02]  /*1bd40*/  ISETP.GE.AND P3, PT, R5, c[0x0][0x3c8], PT ;  /* 0x0000f20005007a0c */ /* 0x000fe40003f66270 */
[----:B------:R-:W-:Y:S02]  /*1bd50*/  IADD3 R3, R209, 0xf0, RZ ;  /* 0x000000f0d1037810 */ /* 0x000fe40007ffe0ff */
[----:B-1----:R-:W-:-:S02]  /*1bd60*/  SHF.R.S32.HI R9, RZ, 0x1f, R6 ;  /* 0x0000001fff097819 */ /* 0x002fc40000011406 */
[CC--:B------:R-:W-:Y:S02]  /*1bd70*/  @!P2 LEA R8, P1, R6.reuse, R0.reuse, 0x2 ;  /* 0x000000000608a211 */ /* 0x0c0fe400078210ff */
[----:B--2---:R-:W-:Y:S02]  /*1bd80*/  @!P6 LEA R12, P0, R7, R0, 0x2 ;  /* 0x00000000070ce211 */ /* 0x004fe400078010ff */
[----:B------:R-:W-:Y:S02]  /*1bd90*/  @!P2 LEA.HI.X R9, R6, R4, R9, 0x2, P1 ;  /* 0x000000040609a211 */ /* 0x000fe400008f1409 */
[----:B------:R-:W-:Y:S02]  /*1bda0*/  SHF.R.S32.HI R6, RZ, 0x1f, R2 ;  /* 0x0000001fff067819 */ /* 0x000fe40000011402 */
[----:B------:R-:W-:Y:S01]  /*1bdb0*/  @!P4 LEA R14, P1, R2, R0, 0x2 ;  /* 0x00000000020ec211 */ /* 0x000fe200078210ff */
[----:B------:R1:W-:Y:S01]  /*1bdc0*/  @!P2 ST.E.64 [R8.64], R96 ;  /* 0x000000600800a985 */ /* 0x0003e2000c101b06 */
[----:B------:R-:W-:-:S02]  /*1bdd0*/  ISETP.GE.AND P2, PT, R3, c[0x0][0x3c8], PT ;  /* 0x0000f20003007a0c */ /* 0x000fc40003f46270 */
[----:B------:R-:W-:Y:S01]  /*1bde0*/  @!P4 LEA.HI.X R15, R2, R4, R6, 0x2, P1 ;  /* 0x00000004020fc211 */ /* 0x000fe200008f1406 */
[----:B------:R2:W-:Y:S01]  /*1bdf0*/  @!P5 ST.E.64 [R10.64], R162 ;  /* 0x000000a20a00d985 */ /* 0x0005e2000c101b06 */
[----:B------:R-:W-:Y:S02]  /*1be00*/  IADD3 R2, R209, 0xf8, RZ ;  /* 0x000000f8d1027810 */ /* 0x000fe40007ffe0ff */
[----:B------:R-:W-:Y:S01]  /*1be10*/  SHF.R.S32.HI R6, RZ, 0x1f, R5 ;  /* 0x0000001fff067819 */ /* 0x000fe20000011405 */
[----:B------:R4:W-:Y:S01]  /*1be20*/  @!P4 ST.E.64 [R14.64], R168 ;  /* 0x000000a80e00c985 */ /* 0x0009e2000c101b06 */
[----:B------:R-:W-:Y:S02]  /*1be30*/  ISETP.GE.AND P1, PT, R2, c[0x0][0x3c8], PT ;  /* 0x0000f20002007a0c */ /* 0x000fe40003f26270 */
        /* <DEDUP_REMOVED lines=14> */
.L_x_3335:
[----:B------:R-:W-:Y:S05]  /*1bf20*/  BSYNC B0 ;  /* 0x0000000000007941 */ /* 0x000fea0003800000 */
.L_x_3334:
[----:B------:R-:W-:Y:S05]  /*1bf30*/  BRA.DIV ~URZ, `(.L_x_3336) ;  /* 0x000036b27f007947 */ /* 0x000fea000b800000 */
[----:B--2---:R2:W1:Y:S04]  /*1bf40*/  SHFL.IDX PT, R4, R16, 0x1, 0x1c1f ;  /* 0x003c1f0010047f89 */ /* 0x00446800000e0000 */
[----:B----4-:R2:W4:Y:S02]  /*1bf50*/  SHFL.IDX PT, R0, R17, 0x1, 0x1c1f ;  /* 0x003c1f0011007f89 */ /* 0x01052400000e0000 */
.L_x_3394:
[----:B------:R-:W-:-:S13]  /*1bf60*/  LOP3.LUT P0, RZ, R214, 0x2, RZ, 0xc0, !PT ;  /* 0x00000002d6ff7812 */ /* 0x000fda000780c0ff */
[----:B------:R-:W-:Y:S05]  /*1bf70*/  @P0 BRA `(.L_x_3331) ;  /* 0x0000198000000947 */ /* 0x000fea0003800000 */
[C---:B------:R-:W-:Y:S02]  /*1bf80*/  ISETP.GE.AND P0, PT, R209.reuse, c[0x0][0x3c8], PT ;  /* 0x0000f200d1007a0c */ /* 0x040fe40003f06270 */
[C---:B------:R-:W-:Y:S02]  /*1bf90*/  IADD3 R9, R209.reuse, 0x8, RZ ;  /* 0x00000008d1097810 */ /* 0x040fe40007ffe0ff */
[----:B------:R-:W-:Y:S02]  /*1bfa0*/  IADD3 R5, R209, 0x10, RZ ;  /* 0x00000010d1057810 */ /* 0x000fe40007ffe0ff */
[----:B------:R-:W-:Y:S02]  /*1bfb0*/  ISETP.GE.AND P3, PT, R9, c[0x0][0x3c8], PT ;  /* 0x0000f20009007a0c */ /* 0x000fe40003f66270 */
[----:B------:R-:W-:Y:S02]  /*1bfc0*/  ISETP.GE.AND P5, PT, R5, c[0x0][0x3c8], PT ;  /* 0x0000f20005007a0c */ /* 0x000fe40003fa6270 */
[----:B------:R-:W-:-:S02]  /*1bfd0*/  IADD3 R12, R209, 0x18, RZ ;  /* 0x00000018d10c7810 */ /* 0x000fc40007ffe0ff */
[----:B------:R-:W-:Y:S02]  /*1bfe0*/  SHF.R.S32.HI R6, RZ, 0x1f, R209 ;  /* 0x0000001fff067819 */ /* 0x000fe400000114d1 */
[C---:B----4-:R-:W-:Y:S02]  /*1bff0*/  @!P0 LEA R2, P1, R209.reuse, R0, 0x2 ;  /* 0x00000000d1028211 */ /* 0x050fe400078210ff */
[C---:B------:R-:W-:Y:S02]  /*1c000*/  IADD3 R11, R209.reuse, 0x8, RZ ;  /* 0x00000008d10b7810 */ /* 0x040fe40007ffe0ff */
[----:B------:R-:W-:Y:S02]  /*1c010*/  ISETP.GE.AND P2, PT, R12, c[0x0][0x3c8], PT ;  /* 0x0000f2000c007a0c */ /* 0x000fe40003f46270 */
[C---:B------:R-:W-:Y:S02]  /*1c020*/  IADD3 R10, R209.reuse, 0x20, RZ ;  /* 0x00000020d10a7810 */ /* 0x040fe40007ffe0ff */
[----:B-1----:R-:W-:-:S02]  /*1c030*/  @!P0 LEA.HI.X R3, R209, R4, R6, 0x2, P1 ;  /* 0x00000004d1038211 */ /* 0x002fc400008f1406 */
[----:B------:R-:W-:Y:S02]  /*1c040*/  @!P3 LEA R6, P6, R9, R0, 0x2 ;  /* 0x000000000906b211 */ /* 0x000fe400078c10ff */
[----:B------:R-:W-:Y:S01]  /*1c050*/  SHF.R.S32.HI R11, RZ, 0x1f, R11 ;  /* 0x0000001fff0b7819 */ /* 0x000fe2000001140b */
[----:B------:R1:W-:Y:S01]  /*1c060*/  @!P0 ST.E.64 [R2.64], R108 ;  /* 0x0000006c02008985 */ /* 0x0003e2000c101b06 */
[----:B------:R-:W-:Y:S02]  /*1c070*/  IADD3 R8, R209, 0x10, RZ ;  /* 0x00000010d1087810 */ /* 0x000fe40007ffe0ff */
[----:B------:R-:W-:Y:S02]  /*1c080*/  ISETP.GE.AND P1, PT, R10, c[0x0][0x3c8], PT ;  /* 0x0000f2000a007a0c */ /* 0x000fe40003f26270 */
[----:B------:R-:W-:Y:S02]  /*1c090*/  @!P3 LEA.HI.X R7, R9, R4, R11, 0x2, P6 ;  /* 0x000000040907b211 */ /* 0x000fe400030f140b */
[----:B------:R-:W-:-:S02]  /*1c0a0*/  SHF.R.S32.HI R8, RZ, 0x1f, R8 ;  /* 0x0000001fff087819 */ /* 0x000fc40000011408 */
[----:B------:R-:W-:Y:S01]  /*1c0b0*/  ISETP.GE.AND P0, PT, R252, c[0x0][0x3c8], PT ;  /* 0x0000f200fc007a0c */ /* 0x000fe20003f06270 */
[----:B------:R4:W-:Y:S01]  /*1c0c0*/  @!P3 ST.E.64 [R6.64], R120 ;  /* 0x000000780600b985 */ /* 0x0009e2000c101b06 */
[C---:B------:R-:W-:Y:S02]  /*1c0d0*/  IADD3 R13, R209.reuse, 0x18, RZ ;  /* 0x00000018d10d7810 */ /* 0x040fe40007ffe0ff */
[----:B------:R-:W-:Y:S02]  /*1c0e0*/  IADD3 R11, R209, 0x20, RZ ;  /* 0x00000020d10b7810 */ /* 0x000fe40007ffe0ff */
[----:B------:R-:W-:Y:S02]  /*1c0f0*/  SHF.R.S32.HI R13, RZ, 0x1f, R13 ;  /* 0x0000001fff0d7819 */ /* 0x000fe4000001140d */
[----:B------:R-:W-:Y:S02]  /*1c100*/  SHF.R.S32.HI R11, RZ, 0x1f, R11 ;  /* 0x0000001fff0b7819 */ /* 0x000fe4000001140b */
[----:B-1----:R-:W-:-:S04]  /*1c110*/  @!P5 LEA R2, P4, R5, R0, 0x2 ;  /* 0x000000000502d211 */ /* 0x002fc800078810ff */
[----:B------:R-:W-:Y:S02]  /*1c120*/  @!P5 LEA.HI.X R3, R5, R4, R8, 0x2, P4 ;  /* 0x000000040503d211 */ /* 0x000fe400020f1408 */
[C---:B------:R-:W-:Y:S02]  /*1c130*/  @!P2 LEA R8, P3, R12.reuse, R0, 0x2 ;  /* 0x000000000c08a211 */ /* 0x040fe400078610ff */
[----:B------:R-:W-:Y:S01]  /*1c140*/  ISETP.GE.AND P4, PT, R251, c[0x0][0x3c8], PT ;  /* 0x0000f200fb007a0c */ /* 0x000fe20003f86270 */
[----:B------:R1:W-:Y:S01]  /*1c150*/  @!P5 ST.E.64 [R2.64], R124 ;  /* 0x0000007c0200d985 */ /* 0x0003e2000c101b06 */
[----:B------:R-:W-:Y:S02]  /*1c160*/  @!P2 LEA.HI.X R9, R12, R4, R13, 0x2, P3 ;  /* 0x000000040c09a211 */ /* 0x000fe400018f140d */
[----:B----4-:R-:W-:Y:S02]  /*1c170*/  @!P1 LEA R6, P6, R10, R0, 0x2 ;  /* 0x000000000a069211 */ /* 0x010fe400078c10ff */
[----:B------:R-:W-:Y:S01]  /*1c180*/  ISETP.GE.AND P3, PT, R250, c[0x0][0x3c8], PT ;  /* 0x0000f200fa007a0c */ /* 0x000fe20003f66270 */
[----:B------:R4:W-:Y:S01]  /*1c190*/  @!P2 ST.E.64 [R8.64], R128 ;  /* 0x000000800800a985 */ /* 0x0009e2000c101b06 */
[----:B------:R-:W-:-:S02]  /*1c1a0*/  SHF.R.S32.HI R5, RZ, 0x1f, R252 ;  /* 0x0000001fff057819 */ /* 0x000fc400000114fc */
[----:B------:R-:W-:Y:S02]  /*1c1b0*/  @!P1 LEA.HI.X R7, R10, R4, R11, 0x2, P6 ;  /* 0x000000040a079211 */ /* 0x000fe400030f140b */
[----:B------:R-:W-:Y:S02]  /*1c1c0*/  ISETP.GE.AND P6, PT, R249, c[0x0][0x3c8], PT ;  /* 0x0000f200f9007a0c */ /* 0x000fe40003fc6270 */
[----:B------:R-:W-:Y:S01]  /*1c1d0*/  SHF.R.S32.HI R12, RZ, 0x1f, R251 ;  /* 0x0000001fff0c7819 */ /* 0x000fe200000114fb */
        /* <DEDUP_REMOVED lines=11> */
[C---:B-----5:R-:W-:Y:S02]  /*1c290*/  IADD3 R6, R209.reuse, 0x58, RZ ;  /* 0x00000058d1067810 */ /* 0x060fe40007ffe0ff */
        /* <DEDUP_REMOVED lines=18> */
[----:B------:R-:W-:Y:S02]  /*1c3c0*/  ISETP.GE.AND P5, PT, R3, c[0x0][0x3c8], PT ;  /* 0x0000f20003007a0c */ /* 0x000fe40003fa6270 */
[----:B------:R-:W-:Y:S02]  /*1c3d0*/  IADD3 R7, R209, 0x70, RZ ;  /* 0x00000070d1077810 */ /* 0x000fe40007ffe0ff */
[----:B------:R-:W-:-:S02]  /*1c3e0*/  @!P2 LEA.HI.X R15, R2, R4, R13, 0x2, P0 ;  /* 0x00000004020fa211 */ /* 0x000fc400000f140d */
[----:B------:R-:W-:Y:S02]  /*1c3f0*/  ISETP.GE.AND P2, PT, R5, c[0x0][0x3c8], PT ;  /* 0x0000f20005007a0c */ /* 0x000fe40003f46270 */
[----:B------:R-:W-:Y:S02]  /*1c400*/  ISETP.GE.AND P6, PT, R2, c[0x0][0x3c8], PT ;  /* 0x0000f20002007a0c */ /* 0x000fe40003fc6270 */
[----:B------:R-:W-:Y:S02]  /*1c410*/  @!P4 LEA.HI.X R13, R6, R4, R16, 0x2, P1 ;  /* 0x00000004060dc211 */ /* 0x000fe400008f1410 */
[----:B------:R-:W-:Y:S02]  /*1c420*/  ISETP.GE.AND P1, PT, R7, c[0x0][0x3c8], PT ;  /* 0x0000f20007007a0c */ /* 0x000fe40003f26270 */
[----:B------:R-:W-:Y:S02]  /*1c430*/  @!P5 LEA R18, P0, R3, R0, 0x2 ;  /* 0x000000000312d211 */ /* 0x000fe400078010ff */
[----:B------:R-:W-:-:S03]  /*1c440*/  IADD3 R6, R209, 0x78, RZ ;  /* 0x00000078d1067810 */ /* 0x000fc60007ffe0ff */
[----:B------:R-:W-:Y:S02]  /*1c450*/  @!P2 LEA R16, P3, R5, R0, 0x2 ;  /* 0x000000000510a211 */ /* 0x000fe400078610ff */
[----:B------:R-:W-:Y:S01]  /*1c460*/  @!P6 ST.E.64 [R14.64], R46 ;  /* 0x0000002e0e00e985 */ /* 0x000fe2000c101b06 */
[----:B------:R-:W-:-:S03]  /*1c470*/  SHF.R.S32.HI R2, RZ, 0x1f, R6 ;  /* 0x0000001fff027819 */ /* 0x000fc60000011406 */
[----:B------:R2:W-:Y:S01]  /*1c480*/  @!P4 ST.E.64 [R12.64], R42 ;  /* 0x0000002a0c00c985 */ /* 0x0005e2000c101b06 */
[----:B-1----:R-:W-:Y:S02]  /*1c490*/  SHF.R.S32.HI R9, RZ, 0x1f, R3 ;  /* 0x0000001fff097819 */ /* 0x002fe40000011403 */
[----:B------:R-:W-:Y:S02]  /*1c4a0*/  SHF.R.S32.HI R8, RZ, 0x1f, R5 ;  /* 0x0000001fff087819 */ /* 0x000fe40000011405 */
[-C--:B------:R-:W-:Y:S02]  /*1c4b0*/  @!P5 LEA.HI.X R19, R3, R4.reuse, R9, 0x2, P0 ;  /* 0x000000040313d211 */ /* 0x080fe400000f1409 */
[----:B------:R-:W-:Y:S02]  /*1c4c0*/  SHF.R.S32.HI R9, RZ, 0x1f, R7 ;  /* 0x0000001fff097819 */ /* 0x000fe40000011407 */
[----:B---3--:R-:W-:Y:S02]  /*1c4d0*/  @!P2 LEA.HI.X R17, R5, R4, R8, 0x2, P3 ;  /* 0x000000040511a211 */ /* 0x008fe400018f1408 */
[----:B------:R-:W-:-:S02]  /*1c4e0*/  ISETP.GE.AND P0, PT, R6, c[0x0][0x3c8], PT ;  /* 0x0000f20006007a0c */ /* 0x000fc40003f06270 */
[C---:B------:R-:W-:Y:S02]  /*1c4f0*/  IADD3 R5, R209.reuse, 0x88, RZ ;  /* 0x00000088d1057810 */ /* 0x040fe40007ffe0ff */
[----:B------:R-:W-:Y:S02]  /*1c500*/  IADD3 R8, R209, 0x80, RZ ;  /* 0x00000080d1087810 */ /* 0x000fe40007ffe0ff */
[----:B------:R-:W-:Y:S02]  /*1c510*/  ISETP.GE.AND P5, PT, R5, c[0x0][0x3c8], PT ;  /* 0x0000f20005007a0c */ /* 0x000fe40003fa6270 */
[----:B------:R-:W-:-:S05]  /*1c520*/  ISETP.GE.AND P6, PT, R8, c[0x0][0x3c8], PT ;  /* 0x0000f20008007a0c */ /* 0x000fca0003fc6270 */
[CC--:B------:R-:W-:Y:S02]  /*1c530*/  @!P0 LEA R10, P3, R6.reuse, R0.reuse, 0x2 ;  /* 0x00000000060a8211 */ /* 0x0c0fe400078610ff */
[C---:B--2---:R-:W-:Y:S02]  /*1c540*/  @!P1 LEA R12, P4, R7.reuse, R0, 0x2 ;  /* 0x00000000070c9211 */ /* 0x044fe400078810ff */
[-C--:B------:R-:W-:Y:S02]  /*1c550*/  @!P0 LEA.HI.X R11, R6, R4.reuse, R2, 0x2, P3 ;  /* 0x00000004060b8211 */ /* 0x080fe400018f1402 */
[----:B------:R-:W-:Y:S02]  /*1c560*/  @!P1 LEA.HI.X R13, R7, R4, R9, 0x2, P4 ;  /* 0x00000004070d9211 */ /* 0x000fe400020f1409 */
[----:B------:R-:W-:Y:S02]  /*1c570*/  ISETP.GE.AND P4, PT, R3, c[0x0][0x3c8], PT ;  /* 0x0000f20003007a0c */ /* 0x000fe40003f86270 */
[----:B------:R-:W-:-:S02]  /*1c580*/  SHF.R.S32.HI R7, RZ, 0x1f, R5 ;  /* 0x0000001fff077819 */ /* 0x000fc40000011405 */
[C---:B------:R-:W-:Y:S02]  /*1c590*/  IADD3 R2, R209.reuse, 0x90, RZ ;  /* 0x00000090d1027810 */ /* 0x040fe40007ffe0ff */
[----:B------:R-:W-:Y:S02]  /*1c5a0*/  IADD3 R6, R209, 0x98, RZ ;  /* 0x00000098d1067810 */ /* 0x000fe40007ffe0ff */
[----:B------:R-:W-:Y:S02]  /*1c5b0*/  SHF.R.S32.HI R3, RZ, 0x1f, R8 ;  /* 0x0000001fff037819 */ /* 0x000fe40000011408 */
        /* <DEDUP_REMOVED lines=10> */
[----:B------:R-:W-:Y:S02]  /*1c660*/  SHF.R.S32.HI R7, RZ, 0x1f, R6 ;  /* 0x0000001fff077819 */ /* 0x000fe40000011406 */
[----:B-1----:R-:W-:-:S04]  /*1c670*/  @!P6 LEA R16, P3, R8, R0, 0x2 ;  /* 0x000000000810e211 */ /* 0x002fc800078610ff */
[----:B------:R-:W-:Y:S02]  /*1c680*/  @!P6 LEA.HI.X R17, R8, R4, R3, 0x2, P3 ;  /* 0x000000040811e211 */ /* 0x000fe400018f1403 */
[----:B------:R-:W-:Y:S02]  /*1c690*/  ISETP.GE.AND P3, PT, R5, c[0x0][0x3c8], PT ;  /* 0x0000f20005007a0c */ /* 0x000fe40003f66270 */
[C---:B--2---:R-:W-:Y:S01]  /*1c6a0*/  @!P2 LEA R10, P0, R2.reuse, R0, 0x2 ;  /* 0x00000000020aa211 */ /* 0x044fe200078010ff */
[----:B------:R1:W-:Y:S01]  /*1c6b0*/  @!P6 ST.E.64 [R16.64], R70 ;  /* 0x000000461000e985 */ /* 0x0003e2000c101b06 */
[----:B------:R-:W-:Y:S02]  /*1c6c0*/  IADD3 R3, R209, 0xa8, RZ ;  /* 0x000000a8d1037810 */ /* 0x000fe40007ffe0ff */
[----:B------:R-:W-:Y:S01]  /*1c6d0*/  @!P2 LEA.HI.X R11, R2, R4, R9, 0x2, P0 ;  /* 0x00000004020ba211 */ /* 0x000fe200000f1409 */
[----:B------:R2:W-:Y:S01]  /*1c6e0*/  @!P5 ST.E.64 [R14.64], R66 ;  /* 0x000000420e00d985 */ /* 0x0005e2000c101b06 */
[----:B------:R-:W-:-:S02]  /*1c6f0*/  @!P4 LEA R8, P1, R6, R0, 0x2 ;  /* 0x000000000608c211 */ /* 0x000fc400078210ff */
[----:B------:R-:W-:Y:S02]  /*1c700*/  ISETP.GE.AND P2, PT, R3, c[0x0][0x3c8], PT ;  /* 0x0000f20003007a0c */ /* 0x000fe40003f46270 */
[----:B------:R-:W-:Y:S02]  /*1c710*/  @!P4 LEA.HI.X R9, R6, R4, R7, 0x2, P1 ;  /* 0x000000040609c211 */ /* 0x000fe400008f1407 */
[----:B------:R-:W-:Y:S02]  /*1c720*/  SHF.R.S32.HI R13, RZ, 0x1f, R5 ;  /* 0x0000001fff0d7819 */ /* 0x000fe40000011405 */
[----:B------:R-:W-:Y:S02]  /*1c730*/  IADD3 R6, R209, 0xb8, RZ ;  /* 0x000000b8d1067810 */ /* 0x000fe40007ffe0ff */
[----:B------:R-:W-:Y:S02]  /*1c740*/  ISETP.GE.AND P6, PT, R2, c[0x0][0x3c8], PT ;  /* 0x0000f20002007a0c */ /* 0x000fe40003fc6270 */
[----:B------:R-:W-:-:S02]  /*1c750*/  SHF.R.S32.HI R12, RZ, 0x1f, R3 ;  /* 0x0000001fff0c7819 */ /* 0x000fc40000011403 */
[C---:B------:R-:W-:Y:S02]  /*1c760*/  IADD3 R7, R209.reuse, 0xb0, RZ ;  /* 0x000000b0d1077810 */ /* 0x040fe40007ffe0ff */
[----:B------:R-:W-:Y:S02]  /*1c770*/  IADD3 R2, R209, 0xc8, RZ ;  /* 0x000000c8d1027810 */ /* 0x000fe40007ffe0ff */
[----:B------:R-:W-:-:S05]  /*1c780*/  ISETP.GE.AND P1, PT, R7, c[0x0][0x3c8], PT ;  /* 0x0000f20007007a0c */ /* 0x000fca0003f26270 */
        /* <DEDUP_REMOVED lines=16> */
[----:B------:R-:W-:Y:S02]  /*1c890*/  SHF.R.S32.HI R5, RZ, 0x1f, R3 ;  /* 0x0000001fff057819 */ /* 0x000fe40000011403 */
[----:B-1----:R-:W-:Y:S02]  /*1c8a0*/  SHF.R.S32.HI R8, RZ, 0x1f, R7 ;  /* 0x0000001fff087819 */ /* 0x002fe40000011407 */
[----:B------:R-:W-:Y:S02]  /*1c8b0*/  SHF.R.S32.HI R6, RZ, 0x1f, R2 ;  /* 0x0000001fff067819 */ /* 0x000fe40000011402 */
[----:B------:R-:W-:-:S02]  /*1c8c0*/  @!P1 LEA.HI.X R13, R7, R4, R8, 0x2, P5 ;  /* 0x00000004070d9211 */ /* 0x000fc400028f1408 */
[----:B------:R-:W-:Y:S02]  /*1c8d0*/  IADD3 R7, R209, 0xd0, RZ ;  /* 0x000000d0d1077810 */ /* 0x000fe40007ffe0ff */
[CC--:B--2---:R-:W-:Y:S01]  /*1c8e0*/  @!P6 LEA R14, P3, R3.reuse, R0.reuse, 0x2 ;  /* 0x00000000030ee211 */ /* 0x0c4fe200078610ff */
[----:B------:R1:W-:Y:S01]  /*1c8f0*/  @!P1 ST.E.64 [R12.64], R138 ;  /* 0x0000008a0c009985 */ /* 0x0003e2000c101b06 */
[C---:B------:R-:W-:Y:S02]  /*1c900*/  @!P4 LEA R16, P2, R2.reuse, R0, 0x2 ;  /* 0x000000000210c211 */ /* 0x040fe400078410ff */
[----:B------:R-:W-:Y:S01]  /*1c910*/  @!P6 LEA.HI.X R15, R3, R4, R5, 0x2, P3 ;  /* 0x00000004030fe211 */ /* 0x000fe200018f1405 */
[----:B------:R2:W-:Y:S01]  /*1c920*/  @!P0 ST.E.64 [R10.64], R90 ;  /* 0x0000005a0a008985 */ /* 0x0005e2000c101b06 */
[----:B------:R-:W-:Y:S02]  /*1c930*/  ISETP.GE.AND P3, PT, R2, c[0x0][0x3c8], PT ;  /* 0x0000f20002007a0c */ /* 0x000fe40003f66270 */
[----:B------:R-:W-:Y:S01]  /*1c940*/  ISETP.GE.AND P5, PT, R7, c[0x0][0x3c8], PT ;  /* 0x0000f20007007a0c */ /* 0x000fe20003fa6270 */
[----:B------:R-:W-:Y:S01]  /*1c950*/  @!P6 ST.E.64 [R14.64], R150 ;  /* 0x000000960e00e985 */ /* 0x000fe2000c101b06 */
[----:B------:R-:W-:-:S02]  /*1c960*/  IADD3 R8, R209, 0xd8, RZ ;  /* 0x000000d8d1087810 */ /* 0x000fc40007ffe0ff */
[----:B------:R-:W-:Y:S02]  /*1c970*/  SHF.R.S32.HI R3, RZ, 0x1f, R7 ;  /* 0x0000001fff037819 */ /* 0x000fe40000011407 */
[----:B------:R-:W-:Y:S02]  /*1c980*/  ISETP.GE.AND P4, PT, R8, c[0x0][0x3c8], PT ;  /* 0x0000f20008007a0c */ /* 0x000fe40003f86270 */
[C---:B------:R-:W-:Y:S02]  /*1c990*/  IADD3 R5, R209.reuse, 0xe8, RZ ;  /* 0x000000e8d1057810 */ /* 0x040fe40007ffe0ff */
[----:B------:R-:W-:Y:S02]  /*1c9a0*/  SHF.R.S32.HI R9, RZ, 0x1f, R8 ;  /* 0x0000001fff097819 */ /* 0x000fe40000011408 */
[----:B------:R-:W-:Y:S02]  /*1c9b0*/  @!P3 LEA.HI.X R17, R2, R4, R6, 0x2, P2 ;  /* 0x000000040211b211 */ /* 0x000fe400010f1406 */
[----:B------:R-:W-:-:S02]  /*1c9c0*/  IADD3 R6, R209, 0xe0, RZ ;  /* 0x000000e0d1067810 */ /* 0x000fc40007ffe0ff */
[----:B------:R-:W-:Y:S02]  /*1c9d0*/  ISETP.GE.AND P2, PT, R5, c[0x0][0x3c8], PT ;  /* 0x0000f20005007a0c */ /* 0x000fe40003f46270 */
[----:B------:R-:W-:Y:S02]  /*1c9e0*/  ISETP.GE.AND P3, PT, R6, c[0x0][0x3c8], PT ;  /* 0x0000f20006007a0c */ /* 0x000fe40003f66270 */
[----:B------:R-:W-:Y:S02]  /*1c9f0*/  ISETP.GE.AND P6, PT, R2, c[0x0][0x3c8], PT ;  /* 0x0000f20002007a0c */ /* 0x000fe40003fc6270 */
[----:B-1----:R-:W-:-:S04]  /*1ca00*/  @!P5 LEA R12, P1, R7, R0, 0x2 ;  /* 0x00000000070cd211 */ /* 0x002fc800078210ff */
[----:B------:R-:W-:Y:S02]  /*1ca10*/  @!P5 LEA.HI.X R13, R7, R4, R3, 0x2, P1 ;  /* 0x00000004070dd211 */ /* 0x000fe400008f1403 */
[----:B------:R-:W-:Y:S02]  /*1ca20*/  IADD3 R3, R209, 0xf0, RZ ;  /* 0x000000f0d1037810 */ /* 0x000fe40007ffe0ff */
[C---:B--2---:R-:W-:Y:S02]  /*1ca30*/  @!P4 LEA R10, P0, R8.reuse, R0, 0x2 ;  /* 0x00000000080ac211 */ /* 0x044fe400078010ff */
[----:B------:R-:W-:Y:S01]  /*1ca40*/  ISETP.GE.AND P1, PT, R3, c[0x0][0x3c8], PT ;  /* 0x0000f20003007a0c */ /* 0x000fe20003f26270 */
[----:B------:R-:W-:Y:S01]  /*1ca50*/  @!P6 ST.E.64 [R16.64], R170 ;  /* 0x000000aa1000e985 */ /* 0x000fe2000c101b06 */
[----:B------:R-:W-:Y:S02]  /*1ca60*/  @!P4 LEA.HI.X R11, R8, R4, R9, 0x2, P0 ;  /* 0x00000004080bc211 */ /* 0x000fe400000f1409 */
[----:B------:R-:W-:Y:S01]  /*1ca70*/  SHF.R.S32.HI R7, RZ, 0x1f, R6 ;  /* 0x0000001fff077819 */ /* 0x000fe20000011406 */
[----:B------:R-:W-:Y:S01]  /*1ca80*/  @!P5 ST.E.64 [R12.64], R154 ;  /* 0x0000009a0c00d985 */ /* 0x000fe2000c101b06 */
[----:B------:R-:W-:-:S03]  /*1ca90*/  @!P3 LEA R8, P0, R6, R0, 0x2 ;  /* 0x000000000608b211 */ /* 0x000fc600078010ff */
[----:B------:R-:W-:Y:S01]  /*1caa0*/  @!P4 ST.E.64 [R10.64], R110 ;  /* 0x0000006e0a00c985 */ /* 0x000fe2000c101b06 */
[----:B------:R-:W-:Y:S02]  /*1cab0*/  @!P3 LEA.HI.X R9, R6, R4, R7, 0x2, P0 ;  /* 0x000000040609b211 */ /* 0x000fe400000f1407 */
[----:B------:R-:W-:Y:S02]  /*1cac0*/  SHF.R.S32.HI R7, RZ, 0x1f, R5 ;  /* 0x0000001fff077819 */ /* 0x000fe40000011405 */
[C---:B------:R-:W-:Y:S01]  /*1cad0*/  @!P2 LEA R6, P0, R5.reuse, R0, 0x2 ;  /* 0x000000000506a211 */ /* 0x040fe200078010ff */
[----:B------:R-:W-:Y:S03]  /*1cae0*/  @!P3 ST.E.64 [R8.64], R106 ;  /* 0x0000006a0800b985 */ /* 0x000fe6000c101b06 */
[----:B------:R-:W-:Y:S02]  /*1caf0*/  @!P2 LEA.HI.X R7, R5, R4, R7, 0x2, P0 ;  /* 0x000000040507a211 */ /* 0x000fe400000f1407 */
[----:B------:R-:W-:-:S02]  /*1cb00*/  SHF.R.S32.HI R5, RZ, 0x1f, R3 ;  /* 0x0000001fff057819 */ /* 0x000fc40000011403 */
        /* <DEDUP_REMOVED lines=12> */
.L_x_3316:
        /* <DEDUP_REMOVED lines=18> */
.L_x_3337:
        /* <DEDUP_REMOVED lines=55> */
.L_x_3339:
[----:B------:R-:W-:Y:S05]  /*1d060*/  BSYNC B0 ;  /* 0x0000000000007941 */ /* 0x000fea0003800000 */
.L_x_3338:
        /* <DEDUP_REMOVED lines=36> */
.L_x_3395:
[----:B------:R-:W-:Y:S05]  /*1d2b0*/  BRA.DIV ~URZ, `(.L_x_3341) ;  /* 0x000024727f007947 */ /* 0x000fea000b800000 */
[----:B------:R3:W4:Y:S02]  /*1d2c0*/  SHFL.IDX PT, R2, R14, RZ, 0x181f ;  /* 0x00181fff0e027589 */ /* 0x00072400000e0000 */
.L_x_3396:
        /* <DEDUP_REMOVED lines=27> */
.L_x_3343:
[----:B------:R-:W-:Y:S05]  /*1d480*/  BSYNC B0 ;  /* 0x0000000000007941 */ /* 0x000fea0003800000 */
.L_x_3342:
[----:B------:R-:W-:Y:S05]  /*1d490*/  BRA.DIV ~URZ, `(.L_x_3344) ;  /* 0x000023027f007947 */ /* 0x000fea000b800000 */
[----:B--2---:R2:W1:Y:S04]  /*1d4a0*/  SHFL.IDX PT, R10, R11, 0x1, 0x181f ;  /* 0x00381f000b0a7f89 */ /* 0x00446800000e0000 */
[----:B----4-:R2:W4:Y:S02]  /*1d4b0*/  SHFL.IDX PT, R2, R14, 0x1, 0x181f ;  /* 0x00381f000e027f89 */ /* 0x01052400000e0000 */
.L_x_3397:
        /* <DEDUP_REMOVED lines=20> */
.L_x_3346:
[----:B------:R-:W-:Y:S05]  /*1d600*/  BSYNC B0 ;  /* 0x0000000000007941 */ /* 0x000fea0003800000 */
.L_x_3345:
[----:B------:R-:W-:Y:S05]  /*1d610*/  BRA.DIV ~URZ, `(.L_x_3347) ;  /* 0x000022527f007947 */ /* 0x000fea000b800000 */
[----:B-1----:R1:W2:Y:S02]  /*1d620*/  SHFL.IDX PT, R10, R11, 0x2, 0x181f ;  /* 0x00581f000b0a7f89 */ /* 0x0022a400000e0000 */
.L_x_3398:
[----:B------:R-:W-:Y:S05]  /*1d630*/  BRA.DIV ~URZ, `(.L_x_3348) ;  /* 0x000022a27f007947 */ /* 0x000fea000b800000 */
[----:B----4-:R4:W1:Y:S02]  /*1d640*/  SHFL.IDX PT, R2, R14, 0x2, 0x181f ;  /* 0x00581f000e027f89 */ /* 0x01086400000e0000 */
.L_x_3399:
        /* <DEDUP_REMOVED lines=20> */
.L_x_3350:
[----:B------:R-:W-:Y:S05]  /*1d790*/  BSYNC B0 ;  /* 0x0000000000007941 */ /* 0x000fea0003800000 */
.L_x_3349:
[----:B------:R-:W-:Y:S05]  /*1d7a0*/  BRA.DIV ~URZ, `(.L_x_3351) ;  /* 0x000021a27f007947 */ /* 0x000fea000b800000 */
[----:B--2---:R2:W3:Y:S04]  /*1d7b0*/  SHFL.IDX PT, R10, R11, 0x3, 0x181f ;  /* 0x00781f000b0a7f89 */ /* 0x0044e800000e0000 */
[----:B-1----:R2:W1:Y:S02]  /*1d7c0*/  SHFL.IDX PT, R2, R14, 0x3, 0x181f ;  /* 0x00781f000e027f89 */ /* 0x00246400000e0000 */
.L_x_3400:
        /* <DEDUP_REMOVED lines=19> */
.L_x_3331:
[----:B------:R-:W-:Y:S05]  /*1d900*/  BSYNC B1 ;  /* 0x0000000000017941 */ /* 0x000fea0003800000 */
.L_x_3315:
        /* <DEDUP_REMOVED lines=13> */
.L_x_3401:
[----:B------:R-:W-:Y:S05]  /*1d9e0*/  BRA.DIV ~URZ, `(.L_x_3354) ;  /* 0x000020a27f007947 */ /* 0x000fea000b800000 */
[----:B------:R4:W2:Y:S02]  /*1d9f0*/  SHFL.IDX PT, R8, R112, 0x1, 0x1f ;  /* 0x00201f0070087f89 */ /* 0x0008a400000e0000 */
.L_x_3402:
        /* <DEDUP_REMOVED lines=18> */
.L_x_3403:
        /* <DEDUP_REMOVED lines=16> */
.L_x_3404:
[----:B----4-:R-:W-:Y:S01]  /*1dc20*/  IMAD R0, R0, c[0x0][0x538], RZ ;  /* 0x00014e0000007a24 */ /* 0x010fe200078e02ff */
[----:B------:R-:W-:Y:S04]  /*1dc30*/  BSSY B1, `(.L_x_3357) ;  /* 0x00000c7000017945 */ /* 0x000fe80003800000 */
[----:B--2---:R-:W-:-:S04]  /*1dc40*/  IADD3 R8, R0, R8, RZ ;  /* 0x0000000800087210 */ /* 0x004fc80007ffe0ff */
[----:B---3--:R-:W-:-:S13]  /*1dc50*/  ISETP.GT.AND P0, PT, R8, R10, PT ;  /* 0x0000000a0800720c */ /* 0x008fda0003f04270 */
[----:B------:R-:W-:Y:S05]  /*1dc60*/  @P0 BRA `(.L_x_3358) ;  /* 0x0000024000000947 */ /* 0x000fea0003800000 */
.L_x_3362:
        /* <DEDUP_REMOVED lines=16> */
.L_x_3405:
        /* <DEDUP_REMOVED lines=16> */
.L_x_3406:
[----:B--2---:R-:W-:-:S05]  /*1de70*/  IMAD R0, R0, c[0x0][0x538], RZ ;  /* 0x00014e0000007a24 */ /* 0x004fca00078e02ff */
[----:B------:R-:W-:-:S04]  /*1de80*/  IADD3 R8, R0, R8, RZ ;  /* 0x0000000800087210 */ /* 0x000fc80007ffe0ff */
[----:B------:R-:W-:-:S13]  /*1de90*/  ISETP.GT.AND P0, PT, R8, R10, PT ;  /* 0x0000000a0800720c */ /* 0x000fda0003f04270 */
[----:B-1----:R-:W-:Y:S05]  /*1dea0*/  @!P0 BRA `(.L_x_3362) ;  /* 0xfffffdc000008947 */ /* 0x002fea000383ffff */
.L_x_3358:
[----:B------:R-:W-:-:S05]  /*1deb0*/  IADD3 R12, -R0, R8, RZ ;  /* 0x00000008000c7210 */ /* 0x000fca0007ffe1ff */
[----:B------:R-:W-:-:S05]  /*1dec0*/  IMAD R0, R4, c[0x0][0x538], R12 ;  /* 0x00014e0004007a24 */ /* 0x000fca00078e020c */
[----:B------:R-:W-:Y:S01]  /*1ded0*/  ISETP.GT.AND P0, PT, R0, R10, PT ;  /* 0x0000000a0000720c */ /* 0x000fe20003f04270 */
[----:B------:R-:W-:-:S12]  /*1dee0*/  BRA.DIV ~URZ, `(.L_x_3363) ;  /* 0x000020027f007947 */ /* 0x000fd8000b800000 */
[----:B------:R-:W-:-:S04]  /*1def0*/  VOTE.ANY R11, PT, !P0 ;  /* 0x00000000000b7806 */ /* 0x000fc800040e0100 */
.L_x_3407:
[----:B------:R-:W2:Y:S02]  /*1df00*/  POPC R0, R11 ;  /* 0x0000000b00007309 */ /* 0x000ea40000000000 */
[----:B--2---:R-:W-:Y:S01]  /*1df10*/  IADD3 R231, R0, R231, RZ ;  /* 0x000000e700e77210 */ /* 0x004fe20007ffe0ff */
[----:B------:R-:W-:Y:S05]  /*1df20*/  BRA.DIV ~URZ, `(.L_x_3364) ;  /* 0x000020127f007947 */ /* 0x000fea000b800000 */
[----:B------:R2:W3:Y:S04]  /*1df30*/  SHFL.IDX PT, R8, R6, R0, 0x1f ;  /* 0x00001f0006087589 */ /* 0x0004e800000e0000 */
[----:B------:R2:W4:Y:S02]  /*1df40*/  SHFL.IDX PT, R7, R7, R0, 0x1f ;  /* 0x00001f0007077589 */ /* 0x00052400000e0000 */
.L_x_3408:
[----:B------:R-:W-:Y:S01]  /*1df50*/  ISETP.NE.AND P0, PT, R11, RZ, PT ;  /* 0x000000ff0b00720c */ /* 0x000fe20003f05270 */
[----:B------:R-:W-:-:S12]  /*1df60*/  BSSY B0, `(.L_x_3365) ;  /* 0x0000005000007945 */ /* 0x000fd80003800000 */
[----:B------:R-:W-:Y:S05]  /*1df70*/  @!P0 BRA `(.L_x_3366) ;  /* 0x0000003000008947 */ /* 0x000fea0003800000 */
[----:B--2---:R-:W-:Y:S01]  /*1df80*/  IADD3 R0, R0, -0x1, RZ ;  /* 0xffffffff00007810 */ /* 0x004fe20007ffe0ff */
[----:B------:R-:W-:Y:S05]  /*1df90*/  BRA.DIV ~URZ, `(.L_x_3367) ;  /* 0x000020727f007947 */ /* 0x000fea000b800000 */
[----:B------:R2:W1:Y:S02]  /*1dfa0*/  SHFL.IDX PT, R13, R4, R0, 0x1f ;  /* 0x00001f00040d7589 */ /* 0x00046400000e0000 */
.L_x_3366:
[----:B------:R-:W-:Y:S05]  /*1dfb0*/  BSYNC B0 ;  /* 0x0000000000007941 */ /* 0x000fea0003800000 */
.L_x_3365:
        /* <DEDUP_REMOVED lines=67> */
.L_x_3369:
        /* <DEDUP_REMOVED lines=67> */
.L_x_3370:
[----:B------:R-:W-:Y:S05]  /*1e820*/  BSYNC B0 ;  /* 0x0000000000007941 */ /* 0x000fea0003800000 */
.L_x_3368:
[----:B------:R-:W-:-:S04]  /*1e830*/  LOP3.LUT R2, RZ, R2, RZ, 0x33, !PT ;  /* 0x00000002ff027212 */ /* 0x000fc800078e33ff */
[----:B------:R-:W-:Y:S01]  /*1e840*/  IADD3 R229, R2, R8, RZ ;  /* 0x0000000802e57210 */ /* 0x000fe20007ffe0ff */
[----:B------:R-:W-:Y:S05]  /*1e850*/  BRA `(.L_x_3371) ;  /* 0x0000004000007947 */ /* 0x000fea0003800000 */
.L_x_3359:
[----:B------:R-:W-:Y:S01]  /*1e860*/  IMAD.MOV.U32 R228, RZ, RZ, R10 ;  /* 0x000000ffffe47224 */ /* 0x000fe200078e000a */
[----:B------:R-:W-:Y:S01]  /*1e870*/  MOV R230, RZ ;  /* 0x000000ff00e67202 */ /* 0x000fe20000000f00 */
[----:B------:R-:W-:Y:S01]  /*1e880*/  IMAD.MOV.U32 R229, RZ, RZ, RZ ;  /* 0x000000ffffe57224 */ /* 0x000fe200078e00ff */
[----:B------:R-:W-:Y:S02]  /*1e890*/  MOV R231, c[0x0][0x53c] ;  /* 0x00014f0000e77a02 */ /* 0x000fe40000000f00 */
.L_x_3371:
[----:B------:R-:W-:Y:S05]  /*1e8a0*/  BSYNC B1 ;  /* 0x0000000000017941 */ /* 0x000fea0003800000 */
.L_x_3357:
[----:B------:R-:W-:Y:S01]  /*1e8b0*/  WARPSYNC 0xffffffff ;  /* 0xffffffff00007948 */ /* 0x000fe20003800000 */
[----:B------:R-:W-:Y:S01]  /*1e8c0*/  BAR.SYNC.DEFER_BLOCKING 0x4, 0x100 ;  /* 0x0104000000007b1d */ /* 0x000fe20000010000 */
[----:B------:R-:W-:-:S13]  /*1e8d0*/  ISETP.NE.AND P0, PT, R14, RZ, PT ;  /* 0x000000ff0e00720c */ /* 0x000fda0003f05270 */
[----:B------:R2:W-:Y:S04]  /*1e8e0*/  @!P0 STS.128 [0x20080], R228 ;  /* 0x020080e4ff008388 */ /* 0x0005e80000000c00 */
[----:B------:R-:W-:Y:S06]  /*1e8f0*/  BAR.ARV 0x5, 0x100 ;  /* 0x0144000000007b1d */ /* 0x000fec0000002000 */
.L_x_3352:
[----:B-1----:R-:W-:-:S13]  /*1e900*/  ISETP.GE.AND P0, PT, R231, c[0x0][0x53c], PT ;  /* 0x00014f00e7007a0c */ /* 0x002fda0003f06270 */
[----:B--23--:R-:W-:Y:S01]  /*1e910*/  @P0 CALL.REL.NOINC `(.L_x_3372) ;  /* 0x0000001000000944 */ /* 0x00cfe20003c00000 */
[----:B------:R-:W-:Y:S05]  /*1e920*/  BRA `(.L_x_3373) ;  /* 0xfffe2f3000007947 */ /* 0x000fea000383ffff */
.L_x_3372:
[----:B------:R-:W-:Y:S05]  /*1e930*/  EXIT ;  /* 0x000000000000794d */ /* 0x000fea0003800000 */
.L_x_3139:
[----:B------:R-:W-:Y:S01]  /*1e940*/  IMAD.MOV.U32 R0, RZ, RZ, R5 ;  /* 0x000000ffff007224 */ /* 0x000fe200078e0005 */
[----:B------:R-:W-:Y:S02]  /*1e950*/  MOV R2, 0x1 ;  /* 0x0000000100027802 */ /* 0x000fe40000000f00 */
[----:B------:R-:W-:Y:S02]  /*1e960*/  MOV R3, 0x1e980 ;  /* 0x0001e98000037802 */ /* 0x000fe40000000f00 */
[----:B--2---:R-:W-:Y:S05]  /*1e970*/  CALL.REL.NOINC `($__internal_66_$__cuda_sm70_shflsync_up_p) ;  /* 0x000017a000007944 */ /* 0x004fea0003c00000 */
[----:B------:R-:W-:Y:S01]  /*1e980*/  MOV R0, R4 ;  /* 0x0000000400007202 */ /* 0x000fe20000000f00 */
[----:B------:R-:W-:Y:S05]  /*1e990*/  BRA `(.L_x_3374) ;  /* 0xfffe1ac000007947 */ /* 0x000fea000383ffff */
.L_x_3140:
[----:B------:R-:W-:Y:S01]  /*1e9a0*/  IMAD.MOV.U32 R0, RZ, RZ, R5 ;  /* 0x000000ffff007224 */ /* 0x000fe200078e0005 */
[----:B------:R-:W-:Y:S02]  /*1e9b0*/  MOV R2, 0x2 ;  /* 0x0000000200027802 */ /* 0x000fe40000000f00 */
[----:B------:R-:W-:Y:S02]  /*1e9c0*/  MOV R3, 0x1e9e0 ;  /* 0x0001e9e000037802 */ /* 0x000fe40000000f00 */
[----:B--2---:R-:W-:Y:S05]  /*1e9d0*/  CALL.REL.NOINC `($__internal_66_$__cuda_sm70_shflsync_up_p) ;  /* 0x0000174000007944 */ /* 0x004fea0003c00000 */
[----:B------:R-:W-:Y:S01]  /*1e9e0*/  SEL R0, R4, RZ, P4 ;  /* 0x000000ff04007207 */ /* 0x000fe20002000000 */
[----:B------:R-:W-:Y:S01]  /*1e9f0*/  IMAD.MOV.U32 R2, RZ, RZ, 0x4 ;  /* 0x00000004ff027424 */ /* 0x000fe200078e00ff */
[----:B------:R-:W-:-:S03]  /*1ea00*/  MOV R3, 0x1ea30 ;  /* 0x0001ea3000037802 */ /* 0x000fc60000000f00 */
[----:B------:R-:W-:Y:S02]  /*1ea10*/  IMAD.IADD R0, R5, 0x1, R0 ;  /* 0x0000000105007824 */ /* 0x000fe400078e0200 */
[----:B------:R-:W-:Y:S05]  /*1ea20*/  CALL.REL.NOINC `($__internal_66_$__cuda_sm70_shflsync_up_p) ;  /* 0x000016f000007944 */ /* 0x000fea0003c00000 */
        /* <DEDUP_REMOVED lines=12> */
[----:B------:R-:W-:Y:S02]  /*1eaf0*/  MOV R3, 0x1f ;  /* 0x0000001f00037802 */ /* 0x000fe40000000f00 */
[----:B------:R-:W-:Y:S01]  /*1eb00*/  MOV R2, 0x1eb40 ;  /* 0x0001eb4000027802 */ /* 0x000fe20000000f00 */
[----:B------:R-:W-:-:S04]  /*1eb10*/  IMAD.IADD R4, R0, 0x1, R4 ;  /* 0x0000000100047824 */ /* 0x000fc800078e0204 */
[----:B------:R-:W-:Y:S02]  /*1eb20*/  IMAD.MOV.U32 R9, RZ, RZ, R4 ;  /* 0x000000ffff097224 */ /* 0x000fe400078e0004 */
[----:B------:R-:W-:Y:S05]  /*1eb30*/  CALL.REL.NOINC `($__internal_65_$__cuda_sm70_shflsync_idx_p) ;  /* 0x0000159000007944 */ /* 0x000fea0003c00000 */
[----:B------:R-:W-:Y:S01]  /*1eb40*/  MOV R0, R5 ;  /* 0x0000000500007202 */ /* 0x000fe20000000f00 */
[----:B------:R-:W-:Y:S05]  /*1eb50*/  BRA `(.L_x_3375) ;  /* 0xfffe1a0000007947 */ /* 0x000fea000383ffff */
.L_x_3142:
[----:B------:R-:W-:Y:S02]  /*1eb60*/  SEL R0, RZ, 0x1, P0 ;  /* 0x00000001ff007807 */ /* 0x000fe40000000000 */
[----:B------:R-:W-:Y:S02]  /*1eb70*/  MOV R2, 0x1eb90 ;  /* 0x0001eb9000027802 */ /* 0x000fe40000000f00 */
[----:B--2---:R-:W-:Y:S05]  /*1eb80*/  CALL.REL.NOINC `($__internal_67_$__cuda_sm70_votesync_ballot) ;  /* 0x0000160000007944 */ /* 0x004fea0003c00000 */
[----:B------:R-:W-:Y:S01]  /*1eb90*/  MOV R11, R0 ;  /* 0x00000000000b7202 */ /* 0x000fe20000000f00 */
[----:B------:R-:W-:Y:S05]  /*1eba0*/  BRA `(.L_x_3376) ;  /* 0xfffe1a4000007947 */ /* 0x000fea000383ffff */
.L_x_3143:
[----:B------:R-:W-:Y:S01]  /*1ebb0*/  IMAD.MOV.U32 R9, RZ, RZ, R10 ;  /* 0x000000ffff097224 */ /* 0x000fe200078e000a */
[----:B------:R-:W-:Y:S01]  /*1ebc0*/  MOV R5, R0 ;  /* 0x0000000000057202 */ /* 0x000fe20000000f00 */
[----:B------:R-:W-:Y:S01]  /*1ebd0*/  IMAD.MOV.U32 R3, RZ, RZ, 0x1f ;  /* 0x0000001fff037424 */ /* 0x000fe200078e00ff */
[----:B------:R-:W-:Y:S02]  /*1ebe0*/  MOV R2, 0x1ec00 ;  /* 0x0001ec0000027802 */ /* 0x000fe40000000f00 */
[----:B------:R-:W-:Y:S05]  /*1ebf0*/  CALL.REL.NOINC `($__internal_65_$__cuda_sm70_shflsync_idx_p) ;  /* 0x000014d000007944 */ /* 0x000fea0003c00000 */
[----:B------:R-:W-:Y:S01]  /*1ec00*/  IMAD.MOV.U32 R229, RZ, RZ, R5 ;  /* 0x000000ffffe57224 */ /* 0x000fe200078e0005 */
[----:B------:R-:W-:Y:S01]  /*1ec10*/  MOV R9, R8 ;  /* 0x0000000800097202 */ /* 0x000fe20000000f00 */
[----:B------:R-:W-:Y:S01]  /*1ec20*/  IMAD.MOV.U32 R6, RZ, RZ, RZ ;  /* 0x000000ffff067224 */ /* 0x000fe200078e00ff */
[----:B------:R-:W-:Y:S01]  /*1ec30*/  MOV R5, R0 ;  /* 0x0000000000057202 */ /* 0x000fe20000000f00 */
[----:B------:R-:W-:Y:S01]  /*1ec40*/  IMAD.MOV.U32 R3, RZ, RZ, 0x1f ;  /* 0x0000001fff037424 */ /* 0x000fe200078e00ff */
[----:B------:R-:W-:-:S02]  /*1ec50*/  MOV R2, 0x1ec70 ;  /* 0x0001ec7000027802 */ /* 0x000fc40000000f00 */
[----:B------:R-:W-:Y:S05]  /*1ec60*/  CALL.REL.NOINC `($__internal_65_$__cuda_sm70_shflsync_idx_p) ;  /* 0x0000146000007944 */ /* 0x000fea0003c00000 */
[----:B------:R-:W-:Y:S01]  /*1ec70*/  MOV R10, R5 ;  /* 0x00000005000a7202 */ /* 0x000fe20000000f00 */
[----:B------:R-:W-:Y:S05]  /*1ec80*/  BRA `(.L_x_3377) ;  /* 0xfffe19c000007947 */ /* 0x000fea000383ffff */
.L_x_3146:
[----:B------:R-:W-:Y:S01]  /*1ec90*/  IMAD.MOV.U32 R9, RZ, RZ, R4 ;  /* 0x000000ffff097224 */ /* 0x000fe200078e0004 */
[----:B------:R-:W-:-:S02]  /*1eca0*/  MOV R3, 0x1f ;  /* 0x0000001f00037802 */ /* 0x000fc40000000f00 */
[----:B------:R-:W-:Y:S02]  /*1ecb0*/  MOV R2, 0x1ecd0 ;  /* 0x0001ecd000027802 */ /* 0x000fe40000000f00 */
[----:B-123--:R-:W-:Y:S05]  /*1ecc0*/  CALL.REL.NOINC `($__internal_65_$__cuda_sm70_shflsync_idx_p) ;  /* 0x0000140000007944 */ /* 0x00efea0003c00000 */
[----:B------:R-:W-:Y:S01]  /*1ecd0*/  MOV R6, R5 ;  /* 0x0000000500067202 */ /* 0x000fe20000000f00 */
[----:B------:R-:W-:Y:S05]  /*1ece0*/  BRA `(.L_x_3145) ;  /* 0xfffe19c000007947 */ /* 0x000fea000383ffff */
.L_x_3195:
[----:B------:R-:W-:Y:S01]  /*1ecf0*/  IMAD.MOV.U32 R9, RZ, RZ, R16 ;  /* 0x000000ffff097224 */ /* 0x000fe200078e0010 */
[----:B------:R-:W-:Y:S01]  /*1ed00*/  MOV R5, RZ ;  /* 0x000000ff00057202 */ /* 0x000fe20000000f00 */
[----:B------:R-:W-:Y:S01]  /*1ed10*/  IMAD.MOV.U32 R3, RZ, RZ, 0x181f ;  /* 0x0000181fff037424 */ /* 0x000fe200078e00ff */
[----:B------:R-:W-:Y:S02]  /*1ed20*/  MOV R2, 0x1ed40 ;  /* 0x0001ed4000027802 */ /* 0x000fe40000000f00 */
[----:B-----5:R-:W-:Y:S05]  /*1ed30*/  CALL.REL.NOINC `($__internal_65_$__cuda_sm70_shflsync_idx_p) ;  /* 0x0000139000007944 */ /* 0x020fea0003c00000 */
[----:B------:R-:W-:Y:S01]  /*1ed40*/  MOV R10, R5 ;  /* 0x00000005000a7202 */ /* 0x000fe20000000f00 */
[----:B------:R-:W-:Y:S05]  /*1ed50*/  BRA `(.L_x_3378) ;  /* 0xfffe7e6000007947 */ /* 0x000fea000383ffff */
.L_x_3196:
[----:B------:R-:W-:Y:S01]  /*1ed60*/  IMAD.MOV.U32 R9, RZ, RZ, R17 ;  /* 0x000000ffff097224 */ /* 0x000fe200078e0011 */
[----:B------:R-:W-:Y:S01]  /*1ed70*/  MOV R5, RZ ;  /* 0x000000ff00057202 */ /* 0x000fe20000000f00 */
[----:B------:R-:W-:Y:S01]  /*1ed80*/  IMAD.MOV.U32 R3, RZ, RZ, 0x181f ;  /* 0x0000181fff037424 */ /* 0x000fe200078e00ff */
[----:B------:R-:W-:Y:S02]  /*1ed90*/  MOV R2, 0x1edb0 ;  /* 0x0001edb000027802 */ /* 0x000fe40000000f00 */
[----:B-12--5:R-:W-:Y:S05]  /*1eda0*/  CALL.REL.NOINC `($__internal_65_$__cuda_sm70_shflsync_idx_p) ;  /* 0x0000132000007944 */ /* 0x026fea0003c00000 */
[----:B------:R-:W-:Y:S01]  /*1edb0*/  MOV R2, R5 ;  /* 0x0000000500027202 */ /* 0x000fe20000000f00 */
[----:B------:R-:W-:Y:S05]  /*1edc0*/  BRA `(.L_x_3379) ;  /* 0xfffe7e1000007947 */ /* 0x000fea000383ffff */
.L_x_3199:
[----:B--2---:R-:W-:Y:S01]  /*1edd0*/  IMAD.MOV.U32 R9, RZ, RZ, R16 ;  /* 0x000000ffff097224 */ /* 0x004fe200078e0010 */
[----:B------:R-:W-:Y:S01]  /*1ede0*/  MOV R5, 0x1 ;  /* 0x0000000100057802 */ /* 0x000fe20000000f00 */
[----:B------:R-:W-:Y:S01]  /*1edf0*/  IMAD.MOV.U32 R3, RZ, RZ, 0x181f ;  /* 0x0000181fff037424 */ /* 0x000fe200078e00ff */
[----:B----4-:R-:W-:-:S02]  /*1ee00*/  MOV R2, 0x1ee20 ;  /* 0x0001ee2000027802 */ /* 0x010fc40000000f00 */
[----:B-1-3-5:R-:W-:Y:S05]  /*1ee10*/  CALL.REL.NOINC `($__internal_65_$__cuda_sm70_shflsync_idx_p) ;  /* 0x000012b000007944 */ /* 0x02afea0003c00000 */
[----:B------:R-:W-:Y:S01]  /*1ee20*/  IMAD.MOV.U32 R10, RZ, RZ, R5 ;  /* 0x000000ffff0a7224 */ /* 0x000fe200078e0005 */
[----:B------:R-:W-:Y:S01]  /*1ee30*/  MOV R5, 0x1 ;  /* 0x0000000100057802 */ /* 0x000fe20000000f00 */
[----:B------:R-:W-:Y:S01]  /*1ee40*/  IMAD.MOV.U32 R9, RZ, RZ, R17 ;  /* 0x000000ffff097224 */ /* 0x000fe200078e0011 */
[----:B------:R-:W-:-:S02]  /*1ee50*/  MOV R3, 0x181f ;  /* 0x0000181f00037802 */ /* 0x000fc40000000f00 */
[----:B------:R-:W-:Y:S02]  /*1ee60*/  MOV R2, 0x1ee80 ;  /* 0x0001ee8000027802 */ /* 0x000fe40000000f00 */
[----:B------:R-:W-:Y:S05]  /*1ee70*/  CALL.REL.NOINC `($__internal_65_$__cuda_sm70_shflsync_idx_p) ;  /* 0x0000125000007944 */ /* 0x000fea0003c00000 */
[----:B------:R-:W-:Y:S01]  /*1ee80*/  MOV R2, R5 ;  /* 0x0000000500027202 */ /* 0x000fe20000000f00 */
[----:B------:R-:W-:Y:S05]  /*1ee90*/  BRA `(.L_x_3380) ;  /* 0xfffe7f4000007947 */ /* 0x000fea000383ffff */
.L_x_3202:
[----:B-1----:R-:W-:Y:S01]  /*1eea0*/  IMAD.MOV.U32 R9, RZ, RZ, R16 ;  /* 0x000000ffff097224 */ /* 0x002fe200078e0010 */
[----:B------:R-:W-:Y:S01]  /*1eeb0*/  MOV R5, 0x2 ;  /* 0x0000000200057802 */ /* 0x000fe20000000f00 */
[----:B------:R-:W-:Y:S01]  /*1eec0*/  IMAD.MOV.U32 R3, RZ, RZ, 0x181f ;  /* 0x0000181fff037424 */ /* 0x000fe200078e00ff */
[----:B----4-:R-:W-:Y:S02]  /*1eed0*/  MOV R2, 0x1eef0 ;  /* 0x0001eef000027802 */ /* 0x010fe40000000f00 */
[----:B--23-5:R-:W-:Y:S05]  /*1eee0*/  CALL.REL.NOINC `($__internal_65_$__cuda_sm70_shflsync_idx_p) ;  /* 0x000011e000007944 */ /* 0x02cfea0003c00000 */
[----:B------:R-:W-:Y:S01]  /*1eef0*/  MOV R10, R5 ;  /* 0x00000005000a7202 */ /* 0x000fe20000000f00 */
[----:B------:R-:W-:Y:S05]  /*1ef00*/  BRA `(.L_x_3381) ;  /* 0xfffe806000007947 */ /* 0x000fea000383ffff */
.L_x_3203:
[----:B------:R-:W-:Y:S01]  /*1ef10*/  IMAD.MOV.U32 R9, RZ, RZ, R17 ;  /* 0x000000ffff097224 */ /* 0x000fe200078e0011 */
[----:B------:R-:W-:Y:S01]  /*1ef20*/  MOV R5, 0x2 ;  /* 0x0000000200057802 */ /* 0x000fe20000000f00 */
[----:B------:R-:W-:Y:S01]  /*1ef30*/  IMAD.MOV.U32 R3, RZ, RZ, 0x181f ;  /* 0x0000181fff037424 */ /* 0x000fe200078e00ff */
[----:B----4-:R-:W-:Y:S02]  /*1ef40*/  MOV R2, 0x1ef60 ;  /* 0x0001ef6000027802 */ /* 0x010fe40000000f00 */
[----:B-123-5:R-:W-:Y:S05]  /*1ef50*/  CALL.REL.NOINC `($__internal_65_$__cuda_sm70_shflsync_idx_p) ;  /* 0x0000117000007944 */ /* 0x02efea0003c00000 */
[----:B------:R-:W-:Y:S01]  /*1ef60*/  MOV R2, R5 ;  /* 0x0000000500027202 */ /* 0x000fe20000000f00 */
[----:B------:R-:W-:Y:S05]  /*1ef70*/  BRA `(.L_x_3382) ;  /* 0xfffe801000007947 */ /* 0x000fea000383ffff */
.L_x_3206:
[----:B-1----:R-:W-:Y:S01]  /*1ef80*/  IMAD.MOV.U32 R9, RZ, RZ, R16 ;  /* 0x000000ffff097224 */ /* 0x002fe200078e0010 */
[----:B------:R-:W-:Y:S01]  /*1ef90*/  MOV R5, 0x3 ;  /* 0x0000000300057802 */ /* 0x000fe20000000f00 */
[----:B------:R-:W-:Y:S01]  /*1efa0*/  IMAD.MOV.U32 R3, RZ, RZ, 0x181f ;  /* 0x0000181fff037424 */ /* 0x000fe200078e00ff */
[----:B------:R-:W-:-:S02]  /*1efb0*/  MOV R2, 0x1efd0 ;  /* 0x0001efd000027802 */ /* 0x000fc40000000f00 */
[----:B--2345:R-:W-:Y:S05]  /*1efc0*/  CALL.REL.NOINC `($__internal_65_$__cuda_sm70_shflsync_idx_p) ;  /* 0x0000110000007944 */ /* 0x03cfea0003c00000 */
        /* <DEDUP_REMOVED lines=8> */
.L_x_3311:
[----:B------:R-:W-:Y:S01]  /*1f050*/  IMAD.MOV.U32 R2, RZ, RZ, R207 ;  /* 0x000000ffff027224 */ /* 0x000fe200078e00cf */
[----:B------:R-:W-:Y:S02]  /*1f060*/  MOV R5, 0x2 ;  /* 0x0000000200057802 */ /* 0x000fe40000000f00 */
[----:B------:R-:W-:Y:S02]  /*1f070*/  MOV R3, 0x1f090 ;  /* 0x0001f09000037802 */ /* 0x000fe40000000f00 */
[----:B------:R-:W-:Y:S05]  /*1f080*/  CALL.REL.NOINC `($__internal_64_$__cuda_sm70_shflsync_bfly_p) ;  /* 0x00000ff000007944 */ /* 0x000fea0003c00000 */
[----:B------:R-:W-:Y:S01]  /*1f090*/  MOV R0, R5 ;  /* 0x0000000500007202 */ /* 0x000fe20000000f00 */
[----:B------:R-:W-:Y:S05]  /*1f0a0*/  BRA `(.L_x_3384) ;  /* 0xffff9de000007947 */ /* 0x000fea000383ffff */
.L_x_3312:
[----:B------:R-:W-:Y:S01]  /*1f0b0*/  IMAD.MOV.U32 R2, RZ, RZ, R0 ;  /* 0x000000ffff027224 */ /* 0x000fe200078e0000 */
[----:B------:R-:W-:Y:S02]  /*1f0c0*/  MOV R5, 0x1 ;  /* 0x0000000100057802 */ /* 0x000fe40000000f00 */
[----:B------:R-:W-:Y:S02]  /*1f0d0*/  MOV R3, 0x1f0f0 ;  /* 0x0001f0f000037802 */ /* 0x000fe40000000f00 */
[----:B-1----:R-:W-:Y:S05]  /*1f0e0*/  CALL.REL.NOINC `($__internal_64_$__cuda_sm70_shflsync_bfly_p) ;  /* 0x00000f9000007944 */ /* 0x002fea0003c00000 */
[----:B------:R-:W-:Y:S01]  /*1f0f0*/  FADD.FTZ R0, R0, R5 ;  /* 0x0000000500007221 */ /* 0x000fe20000010000 */
[----:B------:R-:W-:Y:S02]  /*1f100*/  MOV R2, R206 ;  /* 0x000000ce00027202 */ /* 0x000fe40000000f00 */
[----:B------:R-:W-:-:S02]  /*1f110*/  MOV R5, 0x2 ;  /* 0x0000000200057802 */ /* 0x000fc40000000f00 */
[----:B------:R-:W-:Y:S02]  /*1f120*/  MOV R3, 0x1f140 ;  /* 0x0001f14000037802 */ /* 0x000fe40000000f00 */
[----:B------:R-:W-:Y:S05]  /*1f130*/  CALL.REL.NOINC `($__internal_64_$__cuda_sm70_shflsync_bfly_p) ;  /* 0x00000f4000007944 */ /* 0x000fea0003c00000 */
[----:B------:R-:W-:Y:S01]  /*1f140*/  FADD.FTZ R4, R206, R5 ;  /* 0x00000005ce047221 */ /* 0x000fe20000010000 */
[----:B------:R-:W-:Y:S02]  /*1f150*/  MOV R5, 0x1 ;  /* 0x0000000100057802 */ /* 0x000fe40000000f00 */
[----:B------:R-:W-:Y:S02]  /*1f160*/  MOV R3, 0x1f190 ;  /* 0x0001f19000037802 */ /* 0x000fe40000000f00 */
[----:B------:R-:W-:Y:S02]  /*1f170*/  MOV R2, R4 ;  /* 0x0000000400027202 */ /* 0x000fe40000000f00 */
[----:B------:R-:W-:Y:S05]  /*1f180*/  CALL.REL.NOINC `($__internal_64_$__cuda_sm70_shflsync_bfly_p) ;  /* 0x00000ef000007944 */ /* 0x000fea0003c00000 */
[----:B------:R-:W-:Y:S01]  /*1f190*/  MOV R3, R5 ;  /* 0x0000000500037202 */ /* 0x000fe20000000f00 */
[----:B------:R-:W-:Y:S05]  /*1f1a0*/  BRA `(.L_x_3385) ;  /* 0xffff9d5000007947 */ /* 0x000fea000383ffff */
.L_x_3319:
[----:B--234-:R-:W-:Y:S01]  /*1f1b0*/  IMAD.MOV.U32 R9, RZ, RZ, R13 ;  /* 0x000000ffff097224 */ /* 0x01cfe200078e000d */
[----:B------:R-:W-:Y:S01]  /*1f1c0*/  MOV R5, RZ ;  /* 0x000000ff00057202 */ /* 0x000fe20000000f00 */
[----:B------:R-:W-:Y:S01]  /*1f1d0*/  IMAD.MOV.U32 R3, RZ, RZ, 0x181f ;  /* 0x0000181fff037424 */ /* 0x000fe200078e00ff */
[----:B------:R-:W-:Y:S02]  /*1f1e0*/  MOV R2, 0x1f200 ;  /* 0x0001f20000027802 */ /* 0x000fe40000000f00 */
[----:B-1----:R-:W-:Y:S05]  /*1f1f0*/  CALL.REL.NOINC `($__internal_65_$__cuda_sm70_shflsync_idx_p) ;  /* 0x00000ed000007944 */ /* 0x002fea0003c00000 */
[----:B------:R-:W-:Y:S01]  /*1f200*/  MOV R10, R5 ;  /* 0x00000005000a7202 */ /* 0x000fe20000000f00 */
[----:B------:R-:W-:Y:S05]  /*1f210*/  BRA `(.L_x_3386) ;  /* 0xffffb87000007947 */ /* 0x000fea000383ffff */
.L_x_3320:
[----:B------:R-:W-:Y:S01]  /*1f220*/  IMAD.MOV.U32 R9, RZ, RZ, R14 ;  /* 0x000000ffff097224 */ /* 0x000fe200078e000e */
[----:B------:R-:W-:Y:S01]  /*1f230*/  MOV R5, RZ ;  /* 0x000000ff00057202 */ /* 0x000fe20000000f00 */
[----:B------:R-:W-:Y:S01]  /*1f240*/  IMAD.MOV.U32 R3, RZ, RZ, 0x181f ;  /* 0x0000181fff037424 */ /* 0x000fe200078e00ff */
[----:B------:R-:W-:-:S02]  /*1f250*/  MOV R2, 0x1f270 ;  /* 0x0001f27000027802 */ /* 0x000fc40000000f00 */
[----:B-123--:R-:W-:Y:S05]  /*1f260*/  CALL.REL.NOINC `($__internal_65_$__cuda_sm70_shflsync_idx_p) ;  /* 0x00000e6000007944 */ /* 0x00efea0003c00000 */
[----:B------:R-:W-:Y:S01]  /*1f270*/  MOV R2, R5 ;  /* 0x0000000500027202 */ /* 0x000fe20000000f00 */
[----:B------:R-:W-:Y:S05]  /*1f280*/  BRA `(.L_x_3387) ;  /* 0xffffb82000007947 */ /* 0x000fea000383ffff */
.L_x_3323:
[----:B--2---:R-:W-:Y:S01]  /*1f290*/  IMAD.MOV.U32 R9, RZ, RZ, R13 ;  /* 0x000000ffff097224 */ /* 0x004fe200078e000d */
[----:B------:R-:W-:Y:S01]  /*1f2a0*/  MOV R5, 0x1 ;  /* 0x0000000100057802 */ /* 0x000fe20000000f00 */
[----:B------:R-:W-:Y:S01]  /*1f2b0*/  IMAD.MOV.U32 R3, RZ, RZ, 0x181f ;  /* 0x0000181fff037424 */ /* 0x000fe200078e00ff */
[----:B------:R-:W-:-:S02]  /*1f2c0*/  MOV R2, 0x1f2e0 ;  /* 0x0001f2e000027802 */ /* 0x000fc40000000f00 */
[----:B-1-34-:R-:W-:Y:S05]  /*1f2d0*/  CALL.REL.NOINC `($__internal_65_$__cuda_sm70_shflsync_idx_p) ;  /* 0x00000df000007944 */ /* 0x01afea0003c00000 */
        /* <DEDUP_REMOVED lines=8> */
.L_x_3326:
[----:B--2---:R-:W-:Y:S01]  /*1f360*/  IMAD.MOV.U32 R9, RZ, RZ, R13 ;  /* 0x000000ffff097224 */ /* 0x004fe200078e000d */
[----:B------:R-:W-:Y:S01]  /*1f370*/  MOV R5, 0x2 ;  /* 0x0000000200057802 */ /* 0x000fe20000000f00 */
[----:B------:R-:W-:Y:S01]  /*1f380*/  IMAD.MOV.U32 R3, RZ, RZ, 0x181f ;  /* 0x0000181fff037424 */ /* 0x000fe200078e00ff */
[----:B------:R-:W-:Y:S02]  /*1f390*/  MOV R2, 0x1f3b0 ;  /* 0x0001f3b000027802 */ /* 0x000fe40000000f00 */
[----:B-1-34-:R-:W-:Y:S05]  /*1f3a0*/  CALL.REL.NOINC `($__internal_65_$__cuda_sm70_shflsync_idx_p) ;  /* 0x00000d2000007944 */ /* 0x01afea0003c00000 */
[----:B------:R-:W-:Y:S01]  /*1f3b0*/  MOV R10, R5 ;  /* 0x00000005000a7202 */ /* 0x000fe20000000f00 */
[----:B------:R-:W-:Y:S05]  /*1f3c0*/  BRA `(.L_x_3389) ;  /* 0xffffba3000007947 */ /* 0x000fea000383ffff */
.L_x_3327:
[----:B--2---:R-:W-:Y:S01]  /*1f3d0*/  IMAD.MOV.U32 R9, RZ, RZ, R14 ;  /* 0x000000ffff097224 */ /* 0x004fe200078e000e */
[----:B------:R-:W-:Y:S01]  /*1f3e0*/  MOV R5, 0x2 ;  /* 0x0000000200057802 */ /* 0x000fe20000000f00 */
[----:B------:R-:W-:Y:S01]  /*1f3f0*/  IMAD.MOV.U32 R3, RZ, RZ, 0x181f ;  /* 0x0000181fff037424 */ /* 0x000fe200078e00ff */
[----:B------:R-:W-:Y:S02]  /*1f400*/  MOV R2, 0x1f420 ;  /* 0x0001f42000027802 */ /* 0x000fe40000000f00 */
[----:B-1-34-:R-:W-:Y:S05]  /*1f410*/  CALL.REL.NOINC `($__internal_65_$__cuda_sm70_shflsync_idx_p) ;  /* 0x00000cb000007944 */ /* 0x01afea0003c00000 */
[----:B------:R-:W-:Y:S01]  /*1f420*/  MOV R2, R5 ;  /* 0x0000000500027202 */ /* 0x000fe20000000f00 */
[----:B------:R-:W-:Y:S05]  /*1f430*/  BRA `(.L_x_3390) ;  /* 0xffffb9e000007947 */ /* 0x000fea000383ffff */
.L_x_3330:
[----:B---3--:R-:W-:Y:S01]  /*1f440*/  IMAD.MOV.U32 R9, RZ, RZ, R13 ;  /* 0x000000ffff097224 */ /* 0x008fe200078e000d */
[----:B------:R-:W-:Y:S01]  /*1f450*/  MOV R5, 0x3 ;  /* 0x0000000300057802 */ /* 0x000fe20000000f00 */
[----:B------:R-:W-:Y:S01]  /*1f460*/  IMAD.MOV.U32 R3, RZ, RZ, 0x181f ;  /* 0x0000181fff037424 */ /* 0x000fe200078e00ff */
[----:B----4-:R-:W-:-:S02]  /*1f470*/  MOV R2, 0x1f490 ;  /* 0x0001f49000027802 */ /* 0x010fc40000000f00 */
[----:B-12---:R-:W-:Y:S05]  /*1f480*/  CALL.REL.NOINC `($__internal_65_$__cuda_sm70_shflsync_idx_p) ;  /* 0x00000c4000007944 */ /* 0x006fea0003c00000 */
        /* <DEDUP_REMOVED lines=8> */
.L_x_3332:
[----:B------:R-:W-:Y:S01]  /*1f510*/  IMAD.MOV.U32 R9, RZ, RZ, R16 ;  /* 0x000000ffff097224 */ /* 0x000fe200078e0010 */
[----:B------:R-:W-:Y:S01]  /*1f520*/  MOV R5, RZ ;  /* 0x000000ff00057202 */ /* 0x000fe20000000f00 */
[----:B------:R-:W-:Y:S01]  /*1f530*/  IMAD.MOV.U32 R3, RZ, RZ, 0x1c1f ;  /* 0x00001c1fff037424 */ /* 0x000fe200078e00ff */
[----:B------:R-:W-:Y:S02]  /*1f540*/  MOV R2, 0x1f560 ;  /* 0x0001f56000027802 */ /* 0x000fe40000000f00 */
[----:B------:R-:W-:Y:S05]  /*1f550*/  CALL.REL.NOINC `($__internal_65_$__cuda_sm70_shflsync_idx_p) ;  /* 0x00000b7000007944 */ /* 0x000fea0003c00000 */
[----:B------:R-:W-:Y:S01]  /*1f560*/  MOV R4, R5 ;  /* 0x0000000500047202 */ /* 0x000fe20000000f00 */
[----:B------:R-:W-:Y:S05]  /*1f570*/  BRA `(.L_x_3392) ;  /* 0xffffbd8000007947 */ /* 0x000fea000383ffff */
.L_x_3333:
[----:B------:R-:W-:Y:S01]  /*1f580*/  IMAD.MOV.U32 R9, RZ, RZ, R17 ;  /* 0x000000ffff097224 */ /* 0x000fe200078e0011 */
[----:B------:R-:W-:Y:S01]  /*1f590*/  MOV R5, RZ ;  /* 0x000000ff00057202 */ /* 0x000fe20000000f00 */
[----:B------:R-:W-:Y:S01]  /*1f5a0*/  IMAD.MOV.U32 R3, RZ, RZ, 0x1c1f ;  /* 0x00001c1fff037424 */ /* 0x000fe200078e00ff */
[----:B------:R-:W-:Y:S02]  /*1f5b0*/  MOV R2, 0x1f5d0 ;  /* 0x0001f5d000027802 */ /* 0x000fe40000000f00 */
[----:B-12---:R-:W-:Y:S05]  /*1f5c0*/  CALL.REL.NOINC `($__internal_65_$__cuda_sm70_shflsync_idx_p) ;  /* 0x00000b0000007944 */ /* 0x006fea0003c00000 */
[----:B------:R-:W-:Y:S01]  /*1f5d0*/  MOV R0, R5 ;  /* 0x0000000500007202 */ /* 0x000fe20000000f00 */
[----:B------:R-:W-:Y:S05]  /*1f5e0*/  BRA `(.L_x_3393) ;  /* 0xffffbd3000007947 */ /* 0x000fea000383ffff */
.L_x_3336:
[----:B----4-:R-:W-:Y:S01]  /*1f5f0*/  IMAD.MOV.U32 R9, RZ, RZ, R16 ;  /* 0x000000ffff097224 */ /* 0x010fe200078e0010 */
[----:B------:R-:W-:Y:S01]  /*1f600*/  MOV R5, 0x1 ;  /* 0x0000000100057802 */ /* 0x000fe20000000f00 */
[----:B------:R-:W-:Y:S01]  /*1f610*/  IMAD.MOV.U32 R3, RZ, RZ, 0x1c1f ;  /* 0x00001c1fff037424 */ /* 0x000fe200078e00ff */
[----:B------:R-:W-:-:S02]  /*1f620*/  MOV R2, 0x1f640 ;  /* 0x0001f64000027802 */ /* 0x000fc40000000f00 */
[----:B-123--:R-:W-:Y:S05]  /*1f630*/  CALL.REL.NOINC `($__internal_65_$__cuda_sm70_shflsync_idx_p) ;  /* 0x00000a9000007944 */ /* 0x00efea0003c00000 */
        /* <DEDUP_REMOVED lines=8> */
.L_x_3340:
[----:B------:R-:W-:Y:S01]  /*1f6c0*/  IMAD.MOV.U32 R9, RZ, RZ, R11 ;  /* 0x000000ffff097224 */ /* 0x000fe200078e000b */
[----:B------:R-:W-:Y:S01]  /*1f6d0*/  MOV R5, RZ ;  /* 0x000000ff00057202 */ /* 0x000fe20000000f00 */
[----:B------:R-:W-:Y:S01]  /*1f6e0*/  IMAD.MOV.U32 R3, RZ, RZ, 0x181f ;  /* 0x0000181fff037424 */ /* 0x000fe200078e00ff */
[----:B------:R-:W-:Y:S02]  /*1f6f0*/  MOV R2, 0x1f710 ;  /* 0x0001f71000027802 */ /* 0x000fe40000000f00 */
[----:B------:R-:W-:Y:S05]  /*1f700*/  CALL.REL.NOINC `($__internal_65_$__cuda_sm70_shflsync_idx_p) ;  /* 0x000009c000007944 */ /* 0x000fea0003c00000 */
[----:B------:R-:W-:Y:S01]  /*1f710*/  MOV R10, R5 ;  /* 0x00000005000a7202 */ /* 0x000fe20000000f00 */
[----:B------:R-:W-:Y:S05]  /*1f720*/  BRA `(.L_x_3395) ;  /* 0xffffdb8000007947 */ /* 0x000fea000383ffff */
.L_x_3341:
[----:B------:R-:W-:Y:S01]  /*1f730*/  IMAD.MOV.U32 R9, RZ, RZ, R14 ;  /* 0x000000ffff097224 */ /* 0x000fe200078e000e */
[----:B------:R-:W-:Y:S01]  /*1f740*/  MOV R5, RZ ;  /* 0x000000ff00057202 */ /* 0x000fe20000000f00 */
[----:B------:R-:W-:Y:S01]  /*1f750*/  IMAD.MOV.U32 R3, RZ, RZ, 0x181f ;  /* 0x0000181fff037424 */ /* 0x000fe200078e00ff */
[----:B------:R-:W-:Y:S02]  /*1f760*/  MOV R2, 0x1f780 ;  /* 0x0001f78000027802 */ /* 0x000fe40000000f00 */
[----:B-12---:R-:W-:Y:S05]  /*1f770*/  CALL.REL.NOINC `($__internal_65_$__cuda_sm70_shflsync_idx_p) ;  /* 0x0000095000007944 */ /* 0x006fea0003c00000 */
[----:B------:R-:W-:Y:S01]  /*1f780*/  MOV R2, R5 ;  /* 0x0000000500027202 */ /* 0x000fe20000000f00 */
[----:B------:R-:W-:Y:S05]  /*1f790*/  BRA `(.L_x_3396) ;  /* 0xffffdb3000007947 */ /* 0x000fea000383ffff */
.L_x_3344:
[----:B--2---:R-:W-:Y:S01]  /*1f7a0*/  IMAD.MOV.U32 R9, RZ, RZ, R11 ;  /* 0x000000ffff097224 */ /* 0x004fe200078e000b */
[----:B------:R-:W-:Y:S01]  /*1f7b0*/  MOV R5, 0x1 ;  /* 0x0000000100057802 */ /* 0x000fe20000000f00 */
[----:B------:R-:W-:Y:S01]  /*1f7c0*/  IMAD.MOV.U32 R3, RZ, RZ, 0x181f ;  /* 0x0000181fff037424 */ /* 0x000fe200078e00ff */
[----:B----4-:R-:W-:-:S02]  /*1f7d0*/  MOV R2, 0x1f7f0 ;  /* 0x0001f7f000027802 */ /* 0x010fc40000000f00 */
[----:B-1-3--:R-:W-:Y:S05]  /*1f7e0*/  CALL.REL.NOINC `($__internal_65_$__cuda_sm70_shflsync_idx_p) ;  /* 0x000008e000007944 */ /* 0x00afea0003c00000 */
        /* <DEDUP_REMOVED lines=8> */
.L_x_3347:
[----:B-1----:R-:W-:Y:S01]  /*1f870*/  IMAD.MOV.U32 R9, RZ, RZ, R11 ;  /* 0x000000ffff097224 */ /* 0x002fe200078e000b */
[----:B------:R-:W-:Y:S01]  /*1f880*/  MOV R5, 0x2 ;  /* 0x0000000200057802 */ /* 0x000fe20000000f00 */
[----:B------:R-:W-:Y:S01]  /*1f890*/  IMAD.MOV.U32 R3, RZ, RZ, 0x181f ;  /* 0x0000181fff037424 */ /* 0x000fe200078e00ff */
[----:B----4-:R-:W-:Y:S02]  /*1f8a0*/  MOV R2, 0x1f8c0 ;  /* 0x0001f8c000027802 */ /* 0x010fe40000000f00 */
[----:B--23--:R-:W-:Y:S05]  /*1f8b0*/  CALL.REL.NOINC `($__internal_65_$__cuda_sm70_shflsync_idx_p) ;  /* 0x0000081000007944 */ /* 0x00cfea0003c00000 */
[----:B------:R-:W-:Y:S01]  /*1f8c0*/  MOV R10, R5 ;  /* 0x00000005000a7202 */ /* 0x000fe20000000f00 */
[----:B------:R-:W-:Y:S05]  /*1f8d0*/  BRA `(.L_x_3398) ;  /* 0xffffdd5000007947 */ /* 0x000fea000383ffff */
.L_x_3348:
[----:B------:R-:W-:Y:S01]  /*1f8e0*/  IMAD.MOV.U32 R9, RZ, RZ, R14 ;  /* 0x000000ffff097224 */ /* 0x000fe200078e000e */
[----:B------:R-:W-:Y:S01]  /*1f8f0*/  MOV R5, 0x2 ;  /* 0x0000000200057802 */ /* 0x000fe20000000f00 */
[----:B------:R-:W-:Y:S01]  /*1f900*/  IMAD.MOV.U32 R3, RZ, RZ, 0x181f ;  /* 0x0000181fff037424 */ /* 0x000fe200078e00ff */
[----:B----4-:R-:W-:Y:S02]  /*1f910*/  MOV R2, 0x1f930 ;  /* 0x0001f93000027802 */ /* 0x010fe40000000f00 */
[----:B-123--:R-:W-:Y:S05]  /*1f920*/  CALL.REL.NOINC `($__internal_65_$__cuda_sm70_shflsync_idx_p) ;  /* 0x000007a000007944 */ /* 0x00efea0003c00000 */
[----:B------:R-:W-:Y:S01]  /*1f930*/  MOV R2, R5 ;  /* 0x0000000500027202 */ /* 0x000fe20000000f00 */
[----:B------:R-:W-:Y:S05]  /*1f940*/  BRA `(.L_x_3399) ;  /* 0xffffdd0000007947 */ /* 0x000fea000383ffff */
.L_x_3351:
[----:B-1----:R-:W-:Y:S01]  /*1f950*/  IMAD.MOV.U32 R9, RZ, RZ, R11 ;  /* 0x000000ffff097224 */ /* 0x002fe200078e000b */
[----:B------:R-:W-:Y:S01]  /*1f960*/  MOV R5, 0x3 ;  /* 0x0000000300057802 */ /* 0x000fe20000000f00 */
[----:B------:R-:W-:Y:S01]  /*1f970*/  IMAD.MOV.U32 R3, RZ, RZ, 0x181f ;  /* 0x0000181fff037424 */ /* 0x000fe200078e00ff */
[----:B------:R-:W-:-:S02]  /*1f980*/  MOV R2, 0x1f9a0 ;  /* 0x0001f9a000027802 */ /* 0x000fc40000000f00 */
[----:B--234-:R-:W-:Y:S05]  /*1f990*/  CALL.REL.NOINC `($__internal_65_$__cuda_sm70_shflsync_idx_p) ;  /* 0x0000073000007944 */ /* 0x01cfea0003c00000 */
        /* <DEDUP_REMOVED lines=8> */
.L_x_3353:
[----:B------:R-:W-:Y:S01]  /*1fa20*/  IMAD.MOV.U32 R9, RZ, RZ, R112 ;  /* 0x000000ffff097224 */ /* 0x000fe200078e0070 */
[----:B------:R-:W-:Y:S01]  /*1fa30*/  MOV R5, RZ ;  /* 0x000000ff00057202 */ /* 0x000fe20000000f00 */
[----:B------:R-:W-:Y:S01]  /*1fa40*/  IMAD.MOV.U32 R3, RZ, RZ, 0x1f ;  /* 0x0000001fff037424 */ /* 0x000fe200078e00ff */
[----:B------:R-:W-:Y:S02]  /*1fa50*/  MOV R2, 0x1fa70 ;  /* 0x0001fa7000027802 */ /* 0x000fe40000000f00 */
[----:B-1----:R-:W-:Y:S05]  /*1fa60*/  CALL.REL.NOINC `($__internal_65_$__cuda_sm70_shflsync_idx_p) ;  /* 0x0000066000007944 */ /* 0x002fea0003c00000 */
[----:B------:R-:W-:Y:S01]  /*1fa70*/  MOV R10, R5 ;  /* 0x00000005000a7202 */ /* 0x000fe20000000f00 */
[----:B------:R-:W-:Y:S05]  /*1fa80*/  BRA `(.L_x_3401) ;  /* 0xffffdf5000007947 */ /* 0x000fea000383ffff */
.L_x_3354:
[----:B------:R-:W-:Y:S01]  /*1fa90*/  IMAD.MOV.U32 R9, RZ, RZ, R112 ;  /* 0x000000ffff097224 */ /* 0x000fe200078e0070 */
[----:B------:R-:W-:Y:S01]  /*1faa0*/  MOV R5, 0x1 ;  /* 0x0000000100057802 */ /* 0x000fe20000000f00 */
[----:B------:R-:W-:Y:S01]  /*1fab0*/  IMAD.MOV.U32 R3, RZ, RZ, 0x1f ;  /* 0x0000001fff037424 */ /* 0x000fe200078e00ff */
[----:B------:R-:W-:Y:S02]  /*1fac0*/  MOV R2, 0x1fae0 ;  /* 0x0001fae000027802 */ /* 0x000fe40000000f00 */
[----:B-123--:R-:W-:Y:S05]  /*1fad0*/  CALL.REL.NOINC `($__internal_65_$__cuda_sm70_shflsync_idx_p) ;  /* 0x000005f000007944 */ /* 0x00efea0003c00000 */
[----:B------:R-:W-:Y:S01]  /*1fae0*/  MOV R8, R5 ;  /* 0x0000000500087202 */ /* 0x000fe20000000f00 */
[----:B------:R-:W-:Y:S05]  /*1faf0*/  BRA `(.L_x_3402) ;  /* 0xffffdf0000007947 */ /* 0x000fea000383ffff */
.L_x_3355:
[----:B------:R-:W-:Y:S02]  /*1fb00*/  MOV R2, 0x1 ;  /* 0x0000000100027802 */ /* 0x000fe40000000f00 */
[----:B------:R-:W-:-:S02]  /*1fb10*/  MOV R3, 0x1fb30 ;  /* 0x0001fb3000037802 */ /* 0x000fc40000000f00 */
[----:B--234-:R-:W-:Y:S05]  /*1fb20*/  CALL.REL.NOINC `($__internal_66_$__cuda_sm70_shflsync_up_p) ;  /* 0x000005f000007944 */ /* 0x01cfea0003c00000 */
[----:B------:R-:W-:Y:S05]  /*1fb30*/  BRA `(.L_x_3403) ;  /* 0xffffdfe000007947 */ /* 0x000fea000383ffff */
.L_x_3356:
[----:B------:R-:W-:Y:S02]  /*1fb40*/  MOV R2, 0x2 ;  /* 0x0000000200027802 */ /* 0x000fe40000000f00 */
[----:B------:R-:W-:-:S02]  /*1fb50*/  MOV R3, 0x1fb70 ;  /* 0x0001fb7000037802 */ /* 0x000fc40000000f00 */
[----:B--23--:R-:W-:Y:S05]  /*1fb60*/  CALL.REL.NOINC `($__internal_66_$__cuda_sm70_shflsync_up_p) ;  /* 0x000005b000007944 */ /* 0x00cfea0003c00000 */
[----:B------:R-:W-:Y:S01]  /*1fb70*/  SEL R3, R4, RZ, P1 ;  /* 0x000000ff04037207 */ /* 0x000fe20000800000 */
[----:B------:R-:W-:-:S04]  /*1fb80*/  IMAD.MOV.U32 R2, RZ, RZ, 0x4 ;  /* 0x00000004ff027424 */ /* 0x000fc800078e00ff */
[----:B------:R-:W-:Y:S01]  /*1fb90*/  IMAD.IADD R0, R0, 0x1, R3 ;  /* 0x0000000100007824 */ /* 0x000fe200078e0203 */
[----:B------:R-:W-:Y:S02]  /*1fba0*/  MOV R3, 0x1fbc0 ;  /* 0x0001fbc000037802 */ /* 0x000fe40000000f00 */
        /* <DEDUP_REMOVED lines=20> */
.L_x_3360:
[----:B------:R-:W-:Y:S02]  /*1fcf0*/  MOV R2, 0x1 ;  /* 0x0000000100027802 */ /* 0x000fe40000000f00 */
[----:B------:R-:W-:Y:S02]  /*1fd00*/  MOV R3, 0x1fd20 ;  /* 0x0001fd2000037802 */ /* 0x000fe40000000f00 */
[----:B------:R-:W-:Y:S05]  /*1fd10*/  CALL.REL.NOINC `($__internal_66_$__cuda_sm70_shflsync_up_p) ;  /* 0x0000040000007944 */ /* 0x000fea0003c00000 */
[----:B------:R-:W-:Y:S01]  /*1fd20*/  MOV R2, R4 ;  /* 0x0000000400027202 */ /* 0x000fe20000000f00 */
[----:B------:R-:W-:Y:S05]  /*1fd30*/  BRA `(.L_x_3405) ;  /* 0xffffe03000007947 */ /* 0x000fea000383ffff */
.L_x_3361:
[----:B------:R-:W-:Y:S02]  /*1fd40*/  MOV R2, 0x2 ;  /* 0x0000000200027802 */ /* 0x000fe40000000f00 */
        /* <DEDUP_REMOVED lines=26> */
.L_x_3363:
[----:B------:R-:W-:Y:S02]  /*1fef0*/  SEL R0, RZ, 0x1, P0 ;  /* 0x00000001ff007807 */ /* 0x000fe40000000000 */
[----:B------:R-:W-:Y:S02]  /*1ff00*/  MOV R2, 0x1ff20 ;  /* 0x0001ff2000027802 */ /* 0x000fe40000000f00 */
[----:B-1----:R-:W-:Y:S05]  /*1ff10*/  CALL.REL.NOINC `($__internal_67_$__cuda_sm70_votesync_ballot) ;  /* 0x0000027000007944 */ /* 0x002fea0003c00000 */
[----:B------:R-:W-:Y:S01]  /*1ff20*/  MOV R11, R0 ;  /* 0x00000000000b7202 */ /* 0x000fe20000000f00 */
[----:B------:R-:W-:Y:S05]  /*1ff30*/  BRA `(.L_x_3407) ;  /* 0xffffdfc000007947 */ /* 0x000fea000383ffff */
.L_x_3364:
[----:B------:R-:W-:Y:S01]  /*1ff40*/  IMAD.MOV.U32 R9, RZ, RZ, R6 ;  /* 0x000000ffff097224 */ /* 0x000fe200078e0006 */
[----:B------:R-:W-:Y:S01]  /*1ff50*/  MOV R5, R0 ;  /* 0x0000000000057202 */ /* 0x000fe20000000f00 */
[----:B------:R-:W-:Y:S01]  /*1ff60*/  IMAD.MOV.U32 R3, RZ, RZ, 0x1f ;  /* 0x0000001fff037424 */ /* 0x000fe200078e00ff */
[----:B------:R-:W-:Y:S02]  /*1ff70*/  MOV R2, 0x1ff90 ;  /* 0x0001ff9000027802 */ /* 0x000fe40000000f00 */
[----:B-1----:R-:W-:Y:S05]  /*1ff80*/  CALL.REL.NOINC `($__internal_65_$__cuda_sm70_shflsync_idx_p) ;  /* 0x0000014000007944 */ /* 0x002fea0003c00000 */
[----:B------:R-:W-:Y:S01]  /*1ff90*/  IMAD.MOV.U32 R8, RZ, RZ, R5 ;  /* 0x000000ffff087224 */ /* 0x000fe200078e0005 */
[----:B------:R-:W-:Y:S01]  /*1ffa0*/  MOV R5, R0 ;  /* 0x0000000000057202 */ /* 0x000fe20000000f00 */
[----:B------:R-:W-:Y:S01]  /*1ffb0*/  IMAD.MOV.U32 R9, RZ, RZ, R7 ;  /* 0x000000ffff097224 */ /* 0x000fe200078e0007 */
[----:B------:R-:W-:-:S02]  /*1ffc0*/  MOV R3, 0x1f ;  /* 0x0000001f00037802 */ /* 0x000fc40000000f00 */
[----:B------:R-:W-:Y:S02]  /*1ffd0*/  MOV R2, 0x1fff0 ;  /* 0x0001fff000027802 */ /* 0x000fe40000000f00 */
[----:B------:R-:W-:Y:S05]  /*1ffe0*/  CALL.REL.NOINC `($__internal_65_$__cuda_sm70_shflsync_idx_p) ;  /* 0x000000e000007944 */ /* 0x000fea0003c00000 */
[----:B------:R-:W-:Y:S01]  /*1fff0*/  MOV R7, R5 ;  /* 0x0000000500077202 */ /* 0x000fe20000000f00 */
[----:B------:R-:W-:Y:S05]  /*20000*/  BRA `(.L_x_3408) ;  /* 0xffffdf4000007947 */ /* 0x000fea000383ffff */
.L_x_3367:
[----:B------:R-:W-:Y:S01]  /*20010*/  IMAD.MOV.U32 R9, RZ, RZ, R4 ;  /* 0x000000ffff097224 */ /* 0x000fe200078e0004 */
[----:B------:R-:W-:Y:S01]  /*20020*/  MOV R5, R0 ;  /* 0x0000000000057202 */ /* 0x000fe20000000f00 */
[----:B------:R-:W-:Y:S01]  /*20030*/  IMAD.MOV.U32 R3, RZ, RZ, 0x1f ;  /* 0x0000001fff037424 */ /* 0x000fe200078e00ff */
[----:B------:R-:W-:Y:S02]  /*20040*/  MOV R2, 0x20060 ;  /* 0x0002006000027802 */ /* 0x000fe40000000f00 */
[----:B-1-34-:R-:W-:Y:S05]  /*20050*/  CALL.REL.NOINC `($__internal_65_$__cuda_sm70_shflsync_idx_p) ;  /* 0x0000007000007944 */ /* 0x01afea0003c00000 */
[----:B------:R-:W-:Y:S01]  /*20060*/  MOV R13, R5 ;  /* 0x00000005000d7202 */ /* 0x000fe20000000f00 */
[----:B------:R-:W-:Y:S05]  /*20070*/  BRA `(.L_x_3366) ;  /* 0xffffdf3000007947 */ /* 0x000fea000383ffff */
        .weak           $__internal_64_$__cuda_sm70_shflsync_bfly_p
        .type           $__internal_64_$__cuda_sm70_shflsync_bfly_p,@function
        .size           $__internal_64_$__cuda_sm70_shflsync_bfly_p,($__internal_65_$__cuda_sm70_shflsync_idx_p - $__internal_64_$__cuda_sm70_shflsync_bfly_p)
$__internal_64_$__cuda_sm70_shflsync_bfly_p:
[----:B------:R-:W-:Y:S04]  /*20080*/  WARPSYNC R6 ;  /* 0x0000000600007348 */ /* 0x000fe80003800000 */
[----:B------:R1:W2:Y:S02]  /*20090*/  SHFL.BFLY PT, R5, R2, R5, R7 ;  /* 0x0c00000502057389 */ /* 0x0002a400000e0007 */
[----:B-1----:R-:W-:-:S02]  /*200a0*/  MOV R2, R3 ;  /* 0x0000000300027202 */ /* 0x002fc40000000f00 */
[----:B------:R-:W-:-:S04]  /*200b0*/  MOV R3, 0x0 ;  /* 0x0000000000037802 */ /* 0x000fc80000000f00 */
[----:B--2---:R-:W-:Y:S05]  /*200c0*/  RET.REL.NODEC R2 `(_ZN7cutlass13device_kernelIN5flash19enable_sm80_to_sm89INS1_16FlashAttnFwdSm80INS1_25CollectiveMainloopFwdSm80ILi8ELi1ELb0EN4cute5tupleIJNS5_1CILi128EEENS7_ILi32EEENS7_ILi256EEEEEELi256ENS_6half_tEfNS_4arch4Sm80ELb0ELb1ELb0ELb1ELb0ELb1ELb1ELb1EEENS1_21CollectiveEpilogueFwdINS6_IJS8_SA_S9_EEENS6_IJNS7_ILi1EEESI_SI_EEESC_SE_Li256ELb1ELb1ELb1ELb0EEENS1_36VarlenDynamicPersistentTileSchedulerILi128ELi32ELi256ELi256ELb1ELb1ELb0ELb1ELb0ELb1EEEEEEEEEvNT_6ParamsE) ;  /* 0xfffdff3002007950 */ /* 0x004fea0003c3ffff */
        .weak           $__internal_65_$__cuda_sm70_shflsync_idx_p
        .type           $__internal_65_$__cuda_sm70_shflsync_idx_p,@function
        .size           $__internal_65_$__cuda_sm70_shflsync_idx_p,($__internal_66_$__cuda_sm70_shflsync_up_p - $__internal_65_$__cuda_sm70_shflsync_idx_p)
$__internal_65_$__cuda_sm70_shflsync_idx_p:
[----:B------:R-:W-:-:S04]  /*200d0*/  MOV R115, 0xffffffff ;  /* 0xffffffff00737802 */ /* 0x000fc80000000f00 */
[----:B------:R-:W-:Y:S04]  /*200e0*/  WARPSYNC R115 ;  /* 0x0000007300007348 */ /* 0x000fe80003800000 */
[----:B------:R1:W2:Y:S02]  /*200f0*/  SHFL.IDX PT, R5, R9, R5, R3 ;  /* 0x0000000509057389 */ /* 0x0002a400000e0003 */
[----:B-1----:R-:W-:-:S04]  /*20100*/  MOV R3, 0x0 ;  /* 0x0000000000037802 */ /* 0x002fc80000000f00 */
[----:B--2---:R-:W-:Y:S05]  /*20110*/  RET.REL.NODEC R2 `(_ZN7cutlass13device_kernelIN5flash19enable_sm80_to_sm89INS1_16FlashAttnFwdSm80INS1_25CollectiveMainloopFwdSm80ILi8ELi1ELb0EN4cute5tupleIJNS5_1CILi128EEENS7_ILi32EEENS7_ILi256EEEEEELi256ENS_6half_tEfNS_4arch4Sm80ELb0ELb1ELb0ELb1ELb0ELb1ELb1ELb1EEENS1_21CollectiveEpilogueFwdINS6_IJS8_SA_S9_EEENS6_IJNS7_ILi1EEESI_SI_EEESC_SE_Li256ELb1ELb1ELb1ELb0EEENS1_36VarlenDynamicPersistentTileSchedulerILi128ELi32ELi256ELi256ELb1ELb1ELb0ELb1ELb0ELb1EEEEEEEEEvNT_6ParamsE) ;  /* 0xfffdfee002007950 */ /* 0x004fea0003c3ffff */
        .weak           $__internal_66_$__cuda_sm70_shflsync_up_p
        .type           $__internal_66_$__cuda_sm70_shflsync_up_p,@function
        .size           $__internal_66_$__cuda_sm70_shflsync_up_p,($__internal_67_$__cuda_sm70_votesync_ballot - $__internal_66_$__cuda_sm70_shflsync_up_p)
$__internal_66_$__cuda_sm70_shflsync_up_p:
[----:B------:R-:W-:Y:S02]  /*20120*/  IMAD.MOV.U32 R4, RZ, RZ, RZ ;  /* 0x000000ffff047224 */ /* 0x000fe400078e00ff */
[----:B------:R-:W-:-:S04]  /*20130*/  IMAD.MOV.U32 R9, RZ, RZ, -0x1 ;  /* 0xffffffffff097424 */ /* 0x000fc800078e00ff */
[----:B------:R-:W-:Y:S04]  /*20140*/  WARPSYNC R9 ;  /* 0x0000000900007348 */ /* 0x000fe80003800000 */
[----:B------:R1:W2:Y:S02]  /*20150*/  SHFL.UP PT, R4, R0, R2, R4 ;  /* 0x0400000200047389 */ /* 0x0002a400000e0004 */
[----:B-1----:R-:W-:Y:S02]  /*20160*/  MOV R2, R3 ;  /* 0x0000000300027202 */ /* 0x002fe40000000f00 */
[----:B------:R-:W-:-:S04]  /*20170*/  MOV R3, 0x0 ;  /* 0x0000000000037802 */ /* 0x000fc80000000f00 */
[----:B--2---:R-:W-:Y:S05]  /*20180*/  RET.REL.NODEC R2 `(_ZN7cutlass13device_kernelIN5flash19enable_sm80_to_sm89INS1_16FlashAttnFwdSm80INS1_25CollectiveMainloopFwdSm80ILi8ELi1ELb0EN4cute5tupleIJNS5_1CILi128EEENS7_ILi32EEENS7_ILi256EEEEEELi256ENS_6half_tEfNS_4arch4Sm80ELb0ELb1ELb0ELb1ELb0ELb1ELb1ELb1EEENS1_21CollectiveEpilogueFwdINS6_IJS8_SA_S9_EEENS6_IJNS7_ILi1EEESI_SI_EEESC_SE_Li256ELb1ELb1ELb1ELb0EEENS1_36VarlenDynamicPersistentTileSchedulerILi128ELi32ELi256ELi256ELb1ELb1ELb0ELb1ELb0ELb1EEEEEEEEEvNT_6ParamsE) ;  /* 0xfffdfe7002007950 */ /* 0x004fea0003c3ffff */
        .weak           $__internal_67_$__cuda_sm70_votesync_ballot
        .type           $__internal_67_$__cuda_sm70_votesync_ballot,@function
        .size           $__internal_67_$__cuda_sm70_votesync_ballot,(.L_x_5229 - $__internal_67_$__cuda_sm70_votesync_ballot)
$__internal_67_$__cuda_sm70_votesync_ballot:
[----:B------:R-:W-:Y:S01]  /*20190*/  ISETP.NE.U32.AND P0, PT, R0, 0x1, PT ;  /* 0x000000010000780c */ /* 0x000fe20003f05070 */
[----:B------:R-:W-:-:S04]  /*201a0*/  IMAD.MOV.U32 R3, RZ, RZ, -0x1 ;  /* 0xffffffffff037424 */ /* 0x000fc800078e00ff */
[----:B------:R-:W-:Y:S08]  /*201b0*/  WARPSYNC R3 ;  /* 0x0000000300007348 */ /* 0x000ff00003800000 */
[----:B------:R-:W-:-:S04]  /*201c0*/  VOTE.ANY R0, PT, !P0 ;  /* 0x0000000000007806 */ /* 0x000fc800040e0100 */
[----:B------:R-:W-:Y:S01]  /*201d0*/  LOP3.LUT R0, R0, R3, RZ, 0xc0, !PT ;  /* 0x0000000300007212 */ /* 0x000fe200078ec0ff */
[----:B------:R-:W-:-:S04]  /*201e0*/  IMAD.MOV.U32 R3, RZ, RZ, 0x0 ;  /* 0x00000000ff037424 */ /* 0x000fc800078e00ff */
[----:B------:R-:W-:Y:S05]  /*201f0*/  RET.REL.NODEC R2 `(_ZN7cutlass13device_kernelIN5flash19enable_sm80_to_sm89INS1_16FlashAttnFwdSm80INS1_25CollectiveMainloopFwdSm80ILi8ELi1ELb0EN4cute5tupleIJNS5_1CILi128EEENS7_ILi32EEENS7_ILi256EEEEEELi256ENS_6half_tEfNS_4arch4Sm80ELb0ELb1ELb0ELb1ELb0ELb1ELb1ELb1EEENS1_21CollectiveEpilogueFwdINS6_IJS8_SA_S9_EEENS6_IJNS7_ILi1EEESI_SI_EEESC_SE_Li256ELb1ELb1ELb1ELb0EEENS1_36VarlenDynamicPersistentTileSchedulerILi128ELi32ELi256ELi256ELb1ELb1ELb0ELb1ELb0ELb1EEEEEEEEEvNT_6ParamsE) ;  /* 0xfffdfe0002007950 */ /* 0x000fea0003c3ffff */
.L_x_3409:
        /* <DEDUP_REMOVED lines=16> */
.L_x_5229:


//--------------------- .text._ZN7cutlass13device_kernelIN5flash19enable_sm80_to_sm89INS1_16FlashAttnFwdSm80INS1_25CollectiveMainloopFwdSm80ILi8ELi1ELb1EN4cute5tupleIJNS5_1CILi128EEENS7_ILi64EEENS7_ILi256EEEEEELi256ENS_6half_tEfNS_4arch4Sm80ELb1ELb0ELb0ELb0ELb0ELb0ELb1ELb1EEENS1_21CollectiveEpilogueFwdINS6_IJS8_SA_S9_EEENS6_IJNS7_ILi1EEESI_SI_EEESC_SE_Li256ELb0ELb1ELb1ELb0EEENS1_30DynamicPersistentTileSchedulerILi256ELi256ELb1ELb1ELb0EEEEEEEEEvNT_6ParamsE --------------------------
	.section	.text._ZN7cutlass13device_kernelIN5flash19enable_sm80_to_sm89INS1_16FlashAttnFwdSm80INS1_25CollectiveMainloopFwdSm80ILi8ELi1ELb1EN4cute5tupleIJNS5_1CILi128EEENS7_ILi64EEENS7_ILi256EEEEEELi256ENS_6half_tEfNS_4arch4Sm80ELb1ELb0ELb0ELb0ELb0ELb0ELb1ELb1EEENS1_21CollectiveEpilogueFwdINS6_IJS8_SA_S9_EEENS6_IJNS7_ILi1EEESI_SI_EEESC_SE_Li256ELb0ELb1ELb1ELb0EEENS1_30DynamicPersistentTileSchedulerILi256ELi256ELb1ELb1ELb0EEEEEEEEEvNT_6ParamsE,"ax",@progbits
	.sectioninfo	@"SHI_REGISTERS=255"
	.align	128
.text._ZN7cutlass13device_kernelIN5flash19enable_sm80_to_sm89INS1_16FlashAttnFwdSm80INS1_25CollectiveMainloopFwdSm80ILi8ELi1ELb1EN4cute5tupleIJNS5_1CILi128EEENS7_ILi64EEENS7_ILi256EEEEEELi256ENS_6half_tEfNS_4arch4Sm80ELb1ELb0ELb0ELb0ELb0ELb0ELb1ELb1EEENS1_21CollectiveEpilogueFwdINS6_IJS8_SA_S9_EEENS6_IJNS7_ILi1EEESI_SI_EEESC_SE_Li256ELb0ELb1ELb1ELb0EEENS1_30DynamicPersistentTileSchedulerILi256ELi256ELb1ELb1ELb0EEEEEEEEEvNT_6ParamsE:
        .type           _ZN7cutlass13device_kernelIN5flash19enable_sm80_to_sm89INS1_16FlashAttnFwdSm80INS1_25CollectiveMainloopFwdSm80ILi8ELi1ELb1EN4cute5tupleIJNS5_1CILi128EEENS7_ILi64EEENS7_ILi256EEEEEELi256ENS_6half_tEfNS_4arch4Sm80ELb1ELb0ELb0ELb0ELb0ELb0ELb1ELb1EEENS1_21CollectiveEpilogueFwdINS6_IJS8_SA_S9_EEENS6_IJNS7_ILi1EEESI_SI_EEESC_SE_Li256ELb0ELb1ELb1ELb0EEENS1_30DynamicPersistentTileSchedulerILi256ELi256ELb1ELb1ELb0EEEEEEEEEvNT_6ParamsE,@function
        .size           _ZN7cutlass13device_kernelIN5flash19enable_sm80_to_sm89INS1_16FlashAttnFwdSm80INS1_25CollectiveMainloopFwdSm80ILi8ELi1ELb1EN4cute5tupleIJNS5_1CILi128EEENS7_ILi64EEENS7_ILi256EEEEEELi256ENS_6half_tEfNS_4arch4Sm80ELb1ELb0ELb0ELb0ELb0ELb0ELb1ELb1EEENS1_21CollectiveEpilogueFwdINS6_IJS8_SA_S9_EEENS6_IJNS7_ILi1EEESI_SI_EEESC_SE_Li256ELb0ELb1ELb1ELb0EEENS1_30DynamicPersistentTileSchedulerILi256ELi256ELb1ELb1ELb0EEEEEEEEEvNT_6ParamsE,(.L_x_5234 - _ZN7cutlass13device_kernelIN5flash19enable_sm80_to_sm89INS1_16FlashAttnFwdSm80INS1_25CollectiveMainloopFwdSm80ILi8ELi1ELb1EN4cute5tupleIJNS5_1CILi128EEENS7_ILi64EEENS7_ILi256EEEEEELi256ENS_6half_tEfNS_4arch4Sm80ELb1ELb0ELb0ELb0ELb0ELb0ELb1ELb1EEENS1_21CollectiveEpilogueFwdINS6_IJS8_SA_S9_EEENS6_IJNS7_ILi1EEESI_SI_EEESC_SE_Li256ELb0ELb1ELb1ELb0EEENS1_30DynamicPersistentTileSchedulerILi256ELi256ELb1ELb1ELb0EEEEEEEEEvNT_6ParamsE)
        .other          _ZN7cutlass13device_kernelIN5flash19enable_sm80_to_sm89INS1_16FlashAttnFwdSm80INS1_25CollectiveMainloopFwdSm80ILi8ELi1ELb1EN4cute5tupleIJNS5_1CILi128EEENS7_ILi64EEENS7_ILi256EEEEEELi256ENS_6half_tEfNS_4arch4Sm80ELb1ELb0ELb0ELb0ELb0ELb0ELb1ELb1EEENS1_21CollectiveEpilogueFwdINS6_IJS8_SA_S9_EEENS6_IJNS7_ILi1EEESI_SI_EEESC_SE_Li256ELb0ELb1ELb1ELb0EEENS1_30DynamicPersistentTileSchedulerILi256ELi256ELb1ELb1ELb0EEEEEEEEEvNT_6ParamsE,@"STO_CUDA_ENTRY STV_DEFAULT"
_ZN7cutlass13device_kernelIN5flash19enable_sm80_to_sm89INS1_16FlashAttnFwdSm80INS1_25CollectiveMainloopFwdSm80ILi8ELi1ELb1EN4cute5tupleIJNS5_1CILi128EEENS7_ILi64EEENS7_ILi256EEEEEELi256ENS_6half_tEfNS_4arch4Sm80ELb1ELb0ELb0ELb0ELb0ELb0ELb1ELb1EEENS1_21CollectiveEpilogueFwdINS6_IJS8_SA_S9_EEENS6_IJNS7_ILi1EEESI_SI_EEESC_SE_Li256ELb0ELb1ELb1ELb0EEENS1_30DynamicPersistentTileSchedulerILi256ELi256ELb1ELb1ELb0EEEEEEEEEvNT_6ParamsE:
        /* <DEDUP_REMOVED lines=82> */
[----:B------:R-:W-:Y:S01]  /*0520*/  SHF.R.S32.HI R6, RZ, 0x1f, R5 ;  /* 0x0000001fff067819 */ /* 0x000fe20000011405 */
[----:B------:R-:W-:Y:S01]  /*0530*/  IMAD.SHL.U32 R4, R4, 0x2, RZ ;  /* 0x0000000204047824 */ /* 0x000fe200078e00ff */
[----:B------:R-:W-:Y:S01]  /*0540*/  SHF.R.S32.HI R5, RZ, 0x1f, R2 ;  /* 0x0000001fff057819 */ /* 0x000fe20000011402 */
[----:B------:R2:W-:Y:S01]  /*0550*/  STL [R1+0x114], R0 ;  /* 0x0001140001007387 */ /* 0x0005e20000100800 */
[----:B------:R-:W-:-:S02]  /*0560*/  SEL R3, R3, 0xfffffff0, !P1 ;  /* 0xfffffff003037807 */ /* 0x000fc40004800000 */
[----:B------:R-:W-:Y:S01]  /*0570*/  SEL R7, R8, 0xffffffe0, !P2 ;  /* 0xffffffe008077807 */ /* 0x000fe20005000000 */
[----:B------:R-:W-:Y:S01]  /*0580*/  STL [R1+0xe4], R6 ;  /* 0x0000e40601007387 */ /* 0x000fe20000100800 */
[----:B------:R-:W-:Y:S02]  /*0590*/  LEA R249, R249, 0x10100, 0x1 ;  /* 0x00010100f9f97811 */ /* 0x000fe400078e08ff */
[----:B------:R-:W-:Y:S01]  /*05a0*/  IADD3 R9, R4, 0xd8, RZ ;  /* 0x000000d804097810 */ /* 0x000fe20007ffe0ff */
[----:B------:R3:W-:Y:S01]  /*05b0*/  STL [R1+0xe0], R5 ;  /* 0x0000e00501007387 */ /* 0x0007e20000100800 */
[----:B------:R-:W-:Y:S01]  /*05c0*/  IMAD.IADD R3, R3, 0x1, R7 ;  /* 0x0000000103037824 */ /* 0x000fe200078e0207 */
[----:B------:R-:W-:Y:S01]  /*05d0*/  LEA R248, R248, 0x100, 0x1 ;  /* 0x00000100f8f87811 */ /* 0x000fe200078e08ff */
[----:B------:R-:W-:-:S04]  /*05e0*/  IMAD.MOV.U32 R7, RZ, RZ, 0x40 ;  /* 0x00000040ff077424 */ /* 0x000fc800078e00ff */
[----:B------:R-:W-:Y:S01]  /*05f0*/  IMAD R3, R3, 0x2, R248 ;  /* 0x0000000203037824 */ /* 0x000fe200078e02f8 */
[----:B------:R-:W-:Y:S02]  /*0600*/  SEL R250, R7, 0xffffffc0, !P0 ;  /* 0xffffffc007fa7807 */ /* 0x000fe40004000000 */
[----:B-1----:R-:W-:Y:S02]  /*0610*/  IADD3 R13, R4, 0xc0, RZ ;  /* 0x000000c0040d7810 */ /* 0x002fe40007ffe0ff */
[----:B--2---:R-:W-:-:S04]  /*0620*/  IADD3 R0, R16, 0xc0, RZ ;  /* 0x000000c010007810 */ /* 0x004fc80007ffe0ff */
[----:B------:R-:W-:Y:S01]  /*0630*/  SHF.R.S32.HI R2, RZ, 0x1f, R0 ;  /* 0x0000001fff027819 */ /* 0x000fe20000011400 */
[----:B------:R-:W-:Y:S01]  /*0640*/  IMAD.SHL.U32 R0, R11, 0x2, RZ ;  /* 0x000000020b007824 */ /* 0x000fe200078e00ff */
[C---:B------:R-:W-:Y:S02]  /*0650*/  IADD3 R11, R4.reuse, 0xd0, RZ ;  /* 0x000000d0040b7810 */ /* 0x040fe40007ffe0ff */
[C---:B---3--:R-:W-:Y:S01]  /*0660*/  IADD3 R5, R4.reuse, 0xb8, RZ ;  /* 0x000000b804057810 */ /* 0x048fe20007ffe0ff */
[----:B------:R1:W-:Y:S01]  /*0670*/  STL [R1+0xdc], R2 ;  /* 0x0000dc0201007387 */ /* 0x0003e20000100800 */
[----:B------:R-:W-:-:S03]  /*0680*/  IADD3 R6, R4, 0xf0, RZ ;  /* 0x000000f004067810 */ /* 0x000fc60007ffe0ff */
[----:B------:R2:W-:Y:S01]  /*0690*/  STL [R1+0x58], R0 ;  /* 0x0000580001007387 */ /* 0x0005e20000100800 */
[----:B-1----:R-:W-:Y:S01]  /*06a0*/  IMAD R2, R12, 0x8, R14 ;  /* 0x000000080c027824 */ /* 0x002fe200078e020e */
[----:B------:R-:W-:Y:S01]  /*06b0*/  IADD3 R12, R4, 0xc8, RZ ;  /* 0x000000c8040c7810 */ /* 0x000fe20007ffe0ff */
[----:B------:R-:W-:Y:S01]  /*06c0*/  IMAD.IADD R14, R249, 0x1, R250 ;  /* 0x00000001f90e7824 */ /* 0x000fe200078e02fa */
[----:B--2---:R-:W-:Y:S02]  /*06d0*/  SEL R0, R8, 0xffffffe0, !P1 ;  /* 0xffffffe008007807 */ /* 0x004fe40004800000 */
[----:B------:R1:W-:Y:S01]  /*06e0*/  STL [R1+0x108], R2 ;  /* 0x0001080201007387 */ /* 0x0003e20000100800 */
[----:B------:R-:W-:-:S03]  /*06f0*/  IADD3 R8, R4, 0xe0, RZ ;  /* 0x000000e004087810 */ /* 0x000fc60007ffe0ff */
[----:B------:R-:W-:Y:S01]  /*0700*/  STL [R1+0x94], R4 ;  /* 0x0000940401007387 */ /* 0x000fe20000100800 */
[----:B------:R-:W-:-:S03]  /*0710*/  IMAD.IADD R252, R248, 0x1, R0 ;  /* 0x00000001f8fc7824 */ /* 0x000fc600078e0200 */
[----:B------:R2:W-:Y:S04]  /*0720*/  STL [R1+0xb8], R5 ;  /* 0x0000b80501007387 */ /* 0x0005e80000100800 */
[----:B------:R3:W-:Y:S04]  /*0730*/  STL [R1+0xd8], R13 ;  /* 0x0000d80d01007387 */ /* 0x0007e80000100800 */
[----:B------:R4:W-:Y:S04]  /*0740*/  STL [R1+0xd4], R12 ;  /* 0x0000d40c01007387 */ /* 0x0009e80000100800 */
[----:B------:R5:W-:Y:S04]  /*0750*/  STL [R1+0xd0], R11 ;  /* 0x0000d00b01007387 */ /* 0x000be80000100800 */
[----:B------:R5:W-:Y:S01]  /*0760*/  STL [R1+0xcc], R9 ;  /* 0x0000cc0901007387 */ /* 0x000be20000100800 */
[----:B-1----:R-:W-:-:S02]  /*0770*/  SEL R2, R7, 0xffffffc0, !P2 ;  /* 0xffffffc007027807 */ /* 0x002fc40005000000 */
[----:B------:R-:W-:Y:S01]  /*0780*/  IADD3 R7, R4, 0xe8, RZ ;  /* 0x000000e804077810 */ /* 0x000fe20007ffe0ff */
[----:B------:R1:W-:Y:S02]  /*0790*/  STL [R1+0xc8], R8 ;  /* 0x0000c80801007387 */ /* 0x0003e40000100800 */
[----:B------:R-:W-:Y:S02]  /*07a0*/  IMAD.IADD R251, R248, 0x1, R2 ;  /* 0x00000001f8fb7824 */ /* 0x000fe400078e0202 */
[----:B------:R1:W-:Y:S01]  /*07b0*/  STL [R1+0xc4], R7 ;  /* 0x0000c40701007387 */ /* 0x0003e20000100800 */
[----:B--2---:R-:W-:Y:S02]  /*07c0*/  IADD3 R5, R4, 0xf8, RZ ;  /* 0x000000f804057810 */ /* 0x004fe40007ffe0ff */
[----:B------:R-:W-:Y:S01]  /*07d0*/  IADD3 R4, R249, 0x20, RZ ;  /* 0x00000020f9047810 */ /* 0x000fe20007ffe0ff */
[----:B------:R2:W-:Y:S01]  /*07e0*/  STL [R1+0xc0], R6 ;  /* 0x0000c00601007387 */ /* 0x0005e20000100800 */
[----:B---3--:R-:W-:-:S02]  /*07f0*/  SHF.R.S32.HI R13, RZ, 0x1f, R13 ;  /* 0x0000001fff0d7819 */ /* 0x008fc4000001140d */
[----:B------:R-:W-:Y:S01]  /*0800*/  @P3 IADD3 R4, R249, -0x20, RZ ;  /* 0xffffffe0f9043810 */ /* 0x000fe20007ffe0ff */
[----:B------:R-:W-:Y:S01]  /*0810*/  STL [R1], R14 ;  /* 0x0000000e01007387 */ /* 0x000fe20000100800 */
[----:B----4-:R-:W-:-:S03]  /*0820*/  SHF.R.S32.HI R12, RZ, 0x1f, R12 ;  /* 0x0000001fff0c7819 */ /* 0x010fc6000001140c */
[----:B------:R3:W-:Y:S01]  /*0830*/  STL [R1+0xbc], R5 ;  /* 0x0000bc0501007387 */ /* 0x0007e20000100800 */
[----:B-----5:R-:W-:Y:S01]  /*0840*/  SHF.R.S32.HI R11, RZ, 0x1f, R11 ;  /* 0x0000001fff0b7819 */ /* 0x020fe2000001140b */
[----:B------:R-:W-:Y:S02]  /*0850*/  IMAD.IADD R250, R250, 0x1, R4 ;  /* 0x00000001fafa7824 */ /* 0x000fe400078e0204 */
[----:B------:R-:W-:Y:S01]  /*0860*/  STL [R1+0x104], R13 ;  /* 0x0001040d01007387 */ /* 0x000fe20000100800 */
[----:B------:R-:W-:-:S03]  /*0870*/  SHF.R.S32.HI R9, RZ, 0x1f, R9 ;  /* 0x0000001fff097819 */ /* 0x000fc60000011409 */
[----:B------:R-:W-:Y:S01]  /*0880*/  STL [R1+0x100], R12 ;  /* 0x0001000c01007387 */ /* 0x000fe20000100800 */
[----:B-1----:R-:W-:-:S03]  /*0890*/  SHF.R.S32.HI R8, RZ, 0x1f, R8 ;  /* 0x0000001fff087819 */ /* 0x002fc60000011408 */
[----:B------:R-:W-:Y:S01]  /*08a0*/  STL [R1+0xfc], R11 ;  /* 0x0000fc0b01007387 */ /* 0x000fe20000100800 */
[----:B------:R-:W-:-:S03]  /*08b0*/  SHF.R.S32.HI R7, RZ, 0x1f, R7 ;  /* 0x0000001fff077819 */ /* 0x000fc60000011407 */
[----:B------:R-:W-:Y:S01]  /*08c0*/  STL [R1+0xf8], R9 ;  /* 0x0000f80901007387 */ /* 0x000fe20000100800 */
[----:B--2---:R-:W-:-:S03]  /*08d0*/  SHF.R.S32.HI R6, RZ, 0x1f, R6 ;  /* 0x0000001fff067819 */ /* 0x004fc60000011406 */
[----:B------:R-:W-:Y:S04]  /*08e0*/  STL [R1+0xf4], R8 ;  /* 0x0000f40801007387 */ /* 0x000fe80000100800 */
[----:B------:R1:W-:Y:S01]  /*08f0*/  STL [R1+0xf0], R7 ;  /* 0x0000f00701007387 */ /* 0x0003e20000100800 */
[----:B---3--:R-:W-:-:S03]  /*0900*/  SHF.R.S32.HI R5, RZ, 0x1f, R5 ;  /* 0x0000001fff057819 */ /* 0x008fc60000011405 */
[----:B------:R-:W-:Y:S04]  /*0910*/  STL [R1+0x8], R4 ;  /* 0x0000080401007387 */ /* 0x000fe80000100800 */
[----:B------:R2:W-:Y:S04]  /*0920*/  STL [R1+0xec], R6 ;  /* 0x0000ec0601007387 */ /* 0x0005e80000100800 */
[----:B------:R3:W-:Y:S01]  /*0930*/  STL [R1+0xe8], R5 ;  /* 0x0000e80501007387 */ /* 0x0007e20000100800 */
[C---:B-1----:R-:W-:Y:S02]  /*0940*/  IADD3 R7, R4.reuse, 0x1800, RZ ;  /* 0x0000180004077810 */ /* 0x042fe40007ffe0ff */
[----:B--2---:R-:W-:-:S02]  /*0950*/  IADD3 R6, R4, 0x1000, RZ ;  /* 0x0000100004067810 */ /* 0x004fc40007ffe0ff */
        /* <DEDUP_REMOVED lines=38> */
.L_x_3435:
        /* <DEDUP_REMOVED lines=19> */
.L_x_3411:
[----:B------:R-:W-:-:S04]  /*0cf0*/  MOV R0, c[0x0][0x554] ;  /* 0x0001550000007a02 */ /* 0x000fc80000000f00 */
[----:B------:R-:W-:Y:S02]  /*0d00*/  ISETP.NE.AND P0, PT, R0, 0x1, PT ;  /* 0x000000010000780c */ /* 0x000fe40003f05270 */
[----:B------:R-:W-:-:S11]  /*0d10*/  MOV R0, R2 ;  /* 0x0000000200007202 */ /* 0x000fd60000000f00 */
[----:B------:R-:W-:-:S05]  /*0d20*/  @P0 IMAD.HI.U32 R4, R2, c[0x0][0x558], RZ ;  /* 0x0001560002040a27 */ /* 0x000fca00078e00ff */
[----:B------:R-:W-:-:S05]  /*0d30*/  @P0 SHF.R.U32.HI R0, RZ, c[0x0][0x55c], R4 ;  /* 0x00015700ff000a19 */ /* 0x000fca0000011604 */
[----:B------:R-:W-:Y:S02]  /*0d40*/  IMAD R4, R0, c[0x0][0x554], RZ ;  /* 0x0001550000047a24 */ /* 0x000fe400078e02ff */
.L_x_3412:
[----:B------:R-:W-:Y:S05]  /*0d50*/  BSYNC B0 ;  /* 0x0000000000007941 */ /* 0x000fea0003800000 */
.L_x_3410:
        /* <DEDUP_REMOVED lines=74> */
.L_x_3414:
[----:B------:R-:W-:Y:S05]  /*1200*/  BSYNC B0 ;  /* 0x0000000000007941 */ /* 0x000fea0003800000 */
.L_x_3413:
        /* <DEDUP_REMOVED lines=312> */
[----:B------:R-:W2:Y:S01]  /*2590*/  LDL R5, [R1] ;  /* 0x0000000001057983 */ /* 0x000ea20000100800 */
        /* <DEDUP_REMOVED lines=28> */
[----:B------:R-:W-:Y:S04]  /*2760*/  LDSM.16.M88.4 R12, [R249] ;  /* 0x00000000f90c783b */ /* 0x000fe80000000200 */
[----:B------:R-:W1:Y:S04]  /*2770*/  LDSM.16.M88.4 R24, [R249+0x800] ;  /* 0x00080000f918783b */ /* 0x000e680000000200 */
[----:B------:R-:W3:Y:S04]  /*2780*/  LDSM.16.M88.4 R28, [R249+0x1000] ;  /* 0x00100000f91c783b */ /* 0x000ee80000000200 */
[----:B------:R-:W4:Y:S04]  /*2790*/  LDSM.16.M88.4 R32, [R249+0x1800] ;  /* 0x00180000f920783b */ /* 0x000f280000000200 */
[----:B------:R-:W-:Y:S04]  /*27a0*/  LDSM.16.M88.4 R40, [R17] ;  /* 0x000000001128783b */ /* 0x000fe80000000200 */
[----:B------:R-:W2:Y:S04]  /*27b0*/  LDSM.16.M88.4 R52, [R16] ;  /* 0x000000001034783b */ /* 0x000ea80000000200 */
        /* <DEDUP_REMOVED lines=16> */
[----:B------:R-:W-:Y:S02]  /*28c0*/  ISETP.LT.OR P0, PT, R0, 0x21, !P0 ;  /* 0x000000210000780c */ /* 0x000fe40004701670 */
[----:B------:R-:W5:Y:S07]  /*28d0*/  LDL R0, [R1+0x1c] ;  /* 0x00001c0001007983 */ /* 0x000f6e0000100800 */
[----:B------:R1:W-:Y:S04]  /*28e0*/  LDGSTS.E.BYPASS.LTC128B.128 [R82+0x6100], [R2.64+0x180], !P4 ;  /* 0x0610018002527fae */ /* 0x0003e8000e101d46 */
[----:B------:R3:W-:Y:S04]  /*28f0*/  LDGSTS.E.BYPASS.LTC128B.128 [R82+0x1100], [R6.64], !P5 ;  /* 0x0110000006527fae */ /* 0x0007e8000e901d46 */
[----:B------:R3:W-:Y:S04]  /*2900*/  LDGSTS.E.BYPASS.LTC128B.128 [R82+0x3100], [R6.64+0x80], !P1 ;  /* 0x0310008006527fae */ /* 0x0007e8000c901d46 */
[----:B------:R3:W-:Y:S04]  /*2910*/  LDGSTS.E.BYPASS.LTC128B.128 [R82+0x5100], [R6.64+0x100], !P6 ;  /* 0x0510010006527fae */ /* 0x0007e8000f101d46 */
[----:B------:R3:W-:Y:S04]  /*2920*/  LDGSTS.E.BYPASS.LTC128B.128 [R82+0x7100], [R6.64+0x180], !P0 ;  /* 0x0710018006527fae */ /* 0x0007e8000c101d46 */
[----:B-1----:R-:W5:Y:S04]  /*2930*/  LDL R3, [R1+0x24] ;  /* 0x0000240001037983 */ /* 0x002f680000100800 */
[----:B------:R-:W5:Y:S01]  /*2940*/  LDL R2, [R1+0x20] ;  /* 0x0000200001027983 */ /* 0x000f620000100800 */
[----:B------:R-:W-:Y:S01]  /*2950*/  HMMA.16816.F32 R20, R168, R24, RZ ;  /* 0x00000018a814723c */ /* 0x000fe200000018ff */
[----:B------:R-:W-:-:S02]  /*2960*/  ISETP.NE.AND P4, PT, R9, RZ, PT ;  /* 0x000000ff0900720c */ /* 0x000fc40003f85270 */
[----:B------:R-:W-:Y:S01]  /*2970*/  ISETP.NE.AND P5, PT, R8, RZ, PT ;  /* 0x000000ff0800720c */ /* 0x000fe20003fa5270 */
[----:B------:R-:W0:Y:S04]  /*2980*/  LDGDEPBAR ;  /* 0x00000000000079af */ /* 0x000e280000000000 */
[----:B---3--:R-:W3:Y:S01]  /*2990*/  LDL R6, [R1+0x28] ;  /* 0x0000280001067983 */ /* 0x008ee20000100800 */
[----:B------:R-:W-:Y:S01]  /*29a0*/  HMMA.16816.F32 R24, R168, R26, RZ ;  /* 0x0000001aa818723c */ /* 0x000fe200000018ff */
[----:B------:R-:W-:-:S07]  /*29b0*/  ISETP.NE.AND P1, PT, R36, RZ, PT ;  /* 0x000000ff2400720c */ /* 0x000fce0003f25270 */
[C---:B------:R-:W-:Y:S08]  /*29c0*/  HMMA.16816.F32 R8, R168.reuse, R12, RZ ;  /* 0x0000000ca808723c */ /* 0x040ff000000018ff */
[C---:B------:R-:W-:Y:S08]  /*29d0*/  HMMA.16816.F32 R16, R168.reuse, R14, RZ ;  /* 0x0000000ea810723c */ /* 0x040ff000000018ff */
[C---:B------:R-:W-:Y:S01]  /*29e0*/  HMMA.16816.F32 R12, R168.reuse, R28, RZ ;  /* 0x0000001ca80c723c */ /* 0x040fe200000018ff */
[----:B--2---:R-:W1:Y:S04]  /*29f0*/  LDSM.16.M88.4 R68, [R5+0x800] ;  /* 0x000800000544783b */ /* 0x004e680000000200 */
[----:B------:R-:W2:Y:S03]  /*2a00*/  LDSM.16.M88.4 R72, [R5+0x1000] ;  /* 0x001000000548783b */ /* 0x000ea60000000200 */
[C---:B------:R-:W-:Y:S01]  /*2a10*/  HMMA.16816.F32 R36, R168.reuse, R30, RZ ;  /* 0x0000001ea824723c */ /* 0x040fe200000018ff */
[----:B------:R-:W1:Y:S04]  /*2a20*/  LDSM.16.M88.4 R76, [R5+0x1800] ;  /* 0x00180000054c783b */ /* 0x000e680000000200 */
[----:B------:R-:W1:Y:S03]  /*2a30*/  LDSM.16.M88.4 R56, [R5] ;  /* 0x000000000538783b */ /* 0x000e660000000200 */
[C---:B----4-:R-:W-:Y:S08]  /*2a40*/  HMMA.16816.F32 R48, R168.reuse, R32, RZ ;  /* 0x00000020a830723c */ /* 0x050ff000000018ff */
[----:B------:R-:W-:Y:S08]  /*2a50*/  HMMA.16816.F32 R44, R168, R34, RZ ;  /* 0x00000022a82c723c */ /* 0x000ff000000018ff */
[C---:B------:R-:W-:Y:S08]  /*2a60*/  HMMA.16816.F32 R20, R172.reuse, R52, R20 ;  /* 0x00000034ac14723c */ /* 0x040ff00000001814 */
[C---:B------:R-:W-:Y:S01]  /*2a70*/  HMMA.16816.F32 R24, R172.reuse, R54, R24 ;  /* 0x00000036ac18723c */ /* 0x040fe20000001818 */
[----:B------:R-:W-:Y:S07]  /*2a80*/  LDSM.16.M88.4 R52, [R249+0x2800] ;  /* 0x00280000f934783b */ /* 0x000fee0000000200 */
[C---:B------:R-:W-:Y:S01]  /*2a90*/  HMMA.16816.F32 R28, R172.reuse, R60, R12 ;  /* 0x0000003cac1c723c */ /* 0x040fe2000000180c */
[----:B------:R-:W-:Y:S07]  /*2aa0*/  LDSM.16.M88.4 R12, [R250] ;  /* 0x00000000fa0c783b */ /* 0x000fee0000000200 */
[C---:B------:R-:W-:Y:S01]  /*2ab0*/  HMMA.16816.F32 R32, R172.reuse, R62, R36 ;  /* 0x0000003eac20723c */ /* 0x040fe20000001824 */
[----:B------:R-:W-:Y:S07]  /*2ac0*/  LDSM.16.M88.4 R60, [R250+0x1000] ;  /* 0x00100000fa3c783b */ /* 0x000fee0000000200 */
[C---:B------:R-:W-:Y:S08]  /*2ad0*/  HMMA.16816.F32 R8, R172.reuse, R40, R8 ;  /* 0x00000028ac08723c */ /* 0x040ff00000001808 */
[C---:B------:R-:W-:Y:S08]  /*2ae0*/  HMMA.16816.F32 R16, R172.reuse, R42, R16 ;  /* 0x0000002aac10723c */ /* 0x040ff00000001810 */
[C---:B------:R-:W-:Y:S01]  /*2af0*/  HMMA.16816.F32 R36, R172.reuse, R64, R48 ;  /* 0x00000040ac24723c */ /* 0x040fe20000001830 */
[----:B------:R-:W4:Y:S07]  /*2b00*/  LDSM.16.M88.4 R48, [R250+0x800] ;  /* 0x00080000fa30783b */ /* 0x000f2e0000000200 */
[----:B------:R-:W-:Y:S01]  /*2b10*/  HMMA.16816.F32 R40, R172, R66, R44 ;  /* 0x00000042ac28723c */ /* 0x000fe2000000182c */
[----:B------:R-:W4:Y:S04]  /*2b20*/  LDSM.16.M88.4 R64, [R250+0x1800] ;  /* 0x00180000fa40783b */ /* 0x000f280000000200 */
[----:B------:R-:W-:Y:S03]  /*2b30*/  LDSM.16.M88.4 R44, [R249+0x2000] ;  /* 0x00200000f92c783b */ /* 0x000fe60000000200 */
[C---:B-1----:R-:W-:Y:S08]  /*2b40*/  HMMA.16816.F32 R20, R192.reuse, R68, R20 ;  /* 0x00000044c014723c */ /* 0x042ff00000001814 */
[C---:B------:R-:W-:Y:S01]  /*2b50*/  HMMA.16816.F32 R24, R192.reuse, R70, R24 ;  /* 0x00000046c018723c */ /* 0x040fe20000001818 */
[----:B------:R-:W-:Y:S07]  /*2b60*/  LDSM.16.M88.4 R68, [R86] ;  /* 0x000000005644783b */ /* 0x000fee0000000200 */
[C---:B--2---:R-:W-:Y:S08]  /*2b70*/  HMMA.16816.F32 R28, R192.reuse, R72, R28 ;  /* 0x00000048c01c723c */ /* 0x044ff0000000181c */
[C---:B------:R-:W-:Y:S01]  /*2b80*/  HMMA.16816.F32 R32, R192.reuse, R74, R32 ;  /* 0x0000004ac020723c */ /* 0x040fe20000001820 */
[----:B------:R-:W-:Y:S07]  /*2b90*/  LDSM.16.M88.4 R72, [R249+0x3800] ;  /* 0x00380000f948783b */ /* 0x000fee0000000200 */
[C---:B------:R-:W-:Y:S08]  /*2ba0*/  HMMA.16816.F32 R36, R192.reuse, R76, R36 ;  /* 0x0000004cc024723c */ /* 0x040ff00000001824 */
[C---:B------:R-:W-:Y:S01]  /*2bb0*/  HMMA.16816.F32 R40, R192.reuse, R78, R40 ;  /* 0x0000004ec028723c */ /* 0x040fe20000001828 */
[----:B------:R-:W-:Y:S07]  /*2bc0*/  LDSM.16.M88.4 R76, [R5+0x5800] ;  /* 0x00580000054c783b */ /* 0x000fee0000000200 */
[C---:B------:R-:W-:Y:S08]  /*2bd0*/  HMMA.16816.F32 R8, R192.reuse, R56, R8 ;  /* 0x00000038c008723c */ /* 0x040ff00000001808 */
[----:B------:R-:W-:Y:S01]  /*2be0*/  HMMA.16816.F32 R16, R192, R58, R16 ;  /* 0x0000003ac010723c */ /* 0x000fe20000001810 */
[----:B------:R-:W1:Y:S07]  /*2bf0*/  LDSM.16.M88.4 R56, [R249+0x3000] ;  /* 0x00300000f938783b */ /* 0x000e6e0000000200 */
[C---:B----4-:R-:W-:Y:S08]  /*2c00*/  HMMA.16816.F32 R20, R196.reuse, R48, R20 ;  /* 0x00000030c414723c */ /* 0x050ff00000001814 */
[C---:B------:R-:W-:Y:S01]  /*2c10*/  HMMA.16816.F32 R24, R196.reuse, R50, R24 ;  /* 0x00000032c418723c */ /* 0x040fe20000001818 */
[----:B------:R-:W2:Y:S07]  /*2c20*/  LDSM.16.M88.4 R48, [R88] ;  /* 0x000000005830783b */ /* 0x000eae0000000200 */
[C---:B------:R-:W-:Y:S08]  /*2c30*/  HMMA.16816.F32 R28, R196.reuse, R60, R28 ;  /* 0x0000003cc41c723c */ /* 0x040ff0000000181c */
[C---:B------:R-:W-:Y:S01]  /*2c40*/  HMMA.16816.F32 R32, R196.reuse, R62, R32 ;  /* 0x0000003ec420723c */ /* 0x040fe20000001820 */
[----:B------:R-:W4:Y:S07]  /*2c50*/  LDSM.16.M88.4 R60, [R87] ;  /* 0x00000000573c783b */ /* 0x000f2e0000000200 */
[C---:B------:R-:W-:Y:S08]  /*2c60*/  HMMA.16816.F32 R36, R196.reuse, R64, R36 ;  /* 0x00000040c424723c */ /* 0x040ff00000001824 */
[C---:B------:R-:W-:Y:S01]  /*2c70*/  HMMA.16816.F32 R40, R196.reuse, R66, R40 ;  /* 0x00000042c428723c */ /* 0x040fe20000001828 */
[----:B------:R-:W-:Y:S07]  /*2c80*/  LDSM.16.M88.4 R64, [R5+0x3000] ;  /* 0x003000000540783b */ /* 0x000fee0000000200 */
[C---:B------:R-:W-:Y:S08]  /*2c90*/  HMMA.16816.F32 R8, R196.reuse, R12, R8 ;  /* 0x0000000cc408723c */ /* 0x040ff00000001808 */
[----:B------:R-:W-:Y:S01]  /*2ca0*/  HMMA.16816.F32 R16, R196, R14, R16 ;  /* 0x0000000ec410723c */ /* 0x000fe20000001810 */
[----:B------:R-:W2:Y:S07]  /*2cb0*/  LDSM.16.M88.4 R12, [R89] ;  /* 0x00000000590c783b */ /* 0x000eae0000000200 */
[C---:B------:R-:W-:Y:S08]  /*2cc0*/  HMMA.16816.F32 R20, R200.reuse, R52, R20 ;  /* 0x00000034c814723c */ /* 0x040ff00000001814 */
[C---:B------:R-:W-:Y:S01]  /*2cd0*/  HMMA.16816.F32 R24, R200.reuse, R54, R24 ;  /* 0x00000036c818723c */ /* 0x040fe20000001818 */
[----:B------:R-:W-:Y:S07]  /*2ce0*/  LDSM.16.M88.4 R52, [R250+0x2800] ;  /* 0x00280000fa34783b */ /* 0x000fee0000000200 */
        /* <DEDUP_REMOVED lines=9> */
[C---:B--2---:R-:W-:Y:S08]  /*2d80*/  HMMA.16816.F32 R20, R204.reuse, R48, R20 ;  /* 0x00000030cc14723c */ /* 0x044ff00000001814 */
[C---:B------:R-:W-:Y:S01]  /*2d90*/  HMMA.16816.F32 R24, R204.reuse, R50, R24 ;  /* 0x00000032cc18723c */ /* 0x040fe20000001818 */
[----:B------:R-:W-:Y:S07]  /*2da0*/  LDSM.16.M88.4 R48, [R249+0x4000] ;  /* 0x00400000f930783b */ /* 0x000fee0000000200 */
[C---:B----4-:R-:W-:Y:S08]  /*2db0*/  HMMA.16816.F32 R28, R204.reuse, R60, R28 ;  /* 0x0000003ccc1c723c */ /* 0x050ff0000000181c */
[C---:B------:R-:W-:Y:S01]  /*2dc0*/  HMMA.16816.F32 R32, R204.reuse, R62, R32 ;  /* 0x0000003ecc20723c */ /* 0x040fe20000001820 */
[----:B------:R-:W2:Y:S07]  /*2dd0*/  LDSM.16.M88.4 R60, [R250+0x3000] ;  /* 0x00300000fa3c783b */ /* 0x000eae0000000200 */
[C---:B------:R-:W-:Y:S08]  /*2de0*/  HMMA.16816.F32 R36, R204.reuse, R68, R36 ;  /* 0x00000044cc24723c */ /* 0x040ff00000001824 */
[C---:B------:R-:W-:Y:S01]  /*2df0*/  HMMA.16816.F32 R40, R204.reuse, R70, R40 ;  /* 0x00000046cc28723c */ /* 0x040fe20000001828 */
[----:B------:R-:W4:Y:S07]  /*2e00*/  LDSM.16.M88.4 R68, [R250+0x3800] ;  /* 0x00380000fa44783b */ /* 0x000f2e0000000200 */
[C---:B------:R-:W-:Y:S08]  /*2e10*/  HMMA.16816.F32 R8, R204.reuse, R12, R8 ;  /* 0x0000000ccc08723c */ /* 0x040ff00000001808 */
[----:B------:R-:W-:Y:S01]  /*2e20*/  HMMA.16816.F32 R16, R204, R14, R16 ;  /* 0x0000000ecc10723c */ /* 0x000fe20000001810 */
[----:B------:R-:W2:Y:S07]  /*2e30*/  LDSM.16.M88.4 R12, [R250+0x2000] ;  /* 0x00200000fa0c783b */ /* 0x000eae0000000200 */
        /* <DEDUP_REMOVED lines=9> */
[C---:B------:R-:W-:Y:S08]  /*2ed0*/  HMMA.16816.F32 R8, R208.reuse, R44, R8 ;  /* 0x0000002cd008723c */ /* 0x040ff00000001808 */
[----:B------:R-:W-:Y:S01]  /*2ee0*/  HMMA.16816.F32 R16, R208, R46, R16 ;  /* 0x0000002ed010723c */ /* 0x000fe20000001810 */
[----:B---3--:R3:W1:Y:S07]  /*2ef0*/  LDSM.16.M88.4 R44, [R6] ;  /* 0x00000000062c783b */ /* 0x00866e0000000200 */
[C---:B------:R-:W-:Y:S08]  /*2f00*/  HMMA.16816.F32 R20, R212.reuse, R52, R20 ;  /* 0x00000034d414723c */ /* 0x040ff00000001814 */
[C---:B------:R-:W-:Y:S01]  /*2f10*/  HMMA.16816.F32 R24, R212.reuse, R54, R24 ;  /* 0x00000036d418723c */ /* 0x040fe20000001818 */
[----:B-----5:R5:W1:Y:S04]  /*2f20*/  LDSM.16.M88.4 R52, [R3] ;  /* 0x000000000334783b */ /* 0x020a680000000200 */
[----:B---3--:R-:W3:Y:S03]  /*2f30*/  LDL R6, [R1+0x18] ;  /* 0x0000180001067983 */ /* 0x008ee60000100800 */
[C---:B--2---:R-:W-:Y:S08]  /*2f40*/  HMMA.16816.F32 R28, R212.reuse, R60, R28 ;  /* 0x0000003cd41c723c */ /* 0x044ff0000000181c */
[C---:B------:R-:W-:Y:S01]  /*2f50*/  HMMA.16816.F32 R32, R212.reuse, R62, R32 ;  /* 0x0000003ed420723c */ /* 0x040fe20000001820 */
[----:B------:R2:W1:Y:S04]  /*2f60*/  LDSM.16.M88.4 R60, [R2] ;  /* 0x00000000023c783b */ /* 0x0004680000000200 */
[----:B-----5:R-:W5:Y:S03]  /*2f70*/  LDL R3, [R1+0x14] ;  /* 0x0000140001037983 */ /* 0x020f660000100800 */
[C---:B----4-:R-:W-:Y:S08]  /*2f80*/  HMMA.16816.F32 R36, R212.reuse, R68, R36 ;  /* 0x00000044d424723c */ /* 0x050ff00000001824 */
[C---:B------:R-:W-:Y:S01]  /*2f90*/  HMMA.16816.F32 R40, R212.reuse, R70, R40 ;  /* 0x00000046d428723c */ /* 0x040fe20000001828 */
[----:B------:R4:W1:Y:S04]  /*2fa0*/  LDSM.16.M88.4 R68, [R0] ;  /* 0x000000000044783b */ /* 0x0008680000000200 */
[----:B--2---:R-:W2:Y:S04]  /*2fb0*/  LDL R2, [R1+0x10] ;  /* 0x0000100001027983 */ /* 0x004ea80000100800 */
[----:B----4-:R-:W4:Y:S01]  /*2fc0*/  LDL R0, [R1+0xc] ;  /* 0x00000c0001007983 */ /* 0x010f220000100800 */
[C---:B------:R-:W-:Y:S08]  /*2fd0*/  HMMA.16816.F32 R8, R212.reuse, R12, R8 ;  /* 0x0000000cd408723c */ /* 0x040ff00000001808 */
[----:B------:R-:W-:Y:S08]  /*2fe0*/  HMMA.16816.F32 R16, R212, R14, R16 ;  /* 0x0000000ed410723c */ /* 0x000ff00000001810 */
[C---:B-1----:R-:W-:Y:S08]  /*2ff0*/  HMMA.16816.F32 R20, R216.reuse, R56, R20 ;  /* 0x00000038d814723c */ /* 0x042ff00000001814 */
[C---:B------:R-:W-:Y:S08]  /*3000*/  HMMA.16816.F32 R12, R216.reuse, R48, R8 ;  /* 0x00000030d80c723c */ /* 0x040ff00000001808 */
[C---:B------:R-:W-:Y:S01]  /*3010*/  HMMA.16816.F32 R8, R216.reuse, R50, R16 ;  /* 0x00000032d808723c */ /* 0x040fe20000001810 */
[----:B------:R-:W1:Y:S07]  /*3020*/  LDSM.16.M88.4 R48, [R5+0x4000] ;  /* 0x004000000530783b */ /* 0x000e6e0000000200 */
[C---:B------:R-:W-:Y:S01]  /*3030*/  HMMA.16816.F32 R24, R216.reuse, R58, R24 ;  /* 0x0000003ad818723c */ /* 0x040fe20000001818 */
[----:B------:R-:W1:Y:S07]  /*3040*/  LDSM.16.M88.4 R56, [R5+0x4800] ;  /* 0x004800000538783b */ /* 0x000e6e0000000200 */
[C---:B------:R-:W-:Y:S08]  /*3050*/  HMMA.16816.F32 R28, R216.reuse, R64, R28 ;  /* 0x00000040d81c723c */ /* 0x040ff0000000181c */
        /* <DEDUP_REMOVED lines=8> */
[C---:B------:R-:W-:Y:S08]  /*30e0*/  HMMA.16816.F32 R8, R220.reuse, R52, R20 ;  /* 0x00000034dc08723c */ /* 0x040ff00000001814 */
        /* <DEDUP_REMOVED lines=15> */
[C---:B------:R-:W-:Y:S08]  /*31e0*/  HMMA.16816.F32 R32, R224.reuse, R66, R32 ;  /* 0x00000042e020723c */ /* 0x040ff00000001820 */
[C---:B------:R-:W-:Y:S08]  /*31f0*/  HMMA.16816.F32 R36, R224.reuse, R76, R36 ;  /* 0x0000004ce024723c */ /* 0x040ff00000001824 */
[----:B------:R-:W-:Y:S01]  /*3200*/  HMMA.16816.F32 R40, R224, R78, R40 ;  /* 0x0000004ee028723c */ /* 0x000fe20000001828 */
[----:B------:R-:W1:Y:S07]  /*3210*/  LDSM.16.M88.4 R76, [R249+0x7800] ;  /* 0x00780000f94c783b */ /* 0x000e6e0000000200 */
[C---:B------:R-:W-:Y:S08]  /*3220*/  HMMA.16816.F32 R24, R228.reuse, R44, R20 ;  /* 0x0000002ce418723c */ /* 0x040ff00000001814 */
[C---:B------:R-:W-:Y:S08]  /*3230*/  HMMA.16816.F32 R20, R228.reuse, R46, R16 ;  /* 0x0000002ee414723c */ /* 0x040ff00000001810 */
[C---:B------:R-:W-:Y:S08]  /*3240*/  HMMA.16816.F32 R16, R228.reuse, R52, R12 ;  /* 0x00000034e410723c */ /* 0x040ff0000000180c */
[C---:B------:R-:W-:Y:S08]  /*3250*/  HMMA.16816.F32 R12, R228.reuse, R54, R8 ;  /* 0x00000036e40c723c */ /* 0x040ff00000001808 */
[C---:B---3--:R-:W-:Y:S08]  /*3260*/  HMMA.16816.F32 R8, R228.reuse, R60, R28 ;  /* 0x0000003ce408723c */ /* 0x048ff0000000181c */
[C---:B------:R-:W-:Y:S01]  /*3270*/  HMMA.16816.F32 R32, R228.reuse, R62, R32 ;  /* 0x0000003ee420723c */ /* 0x040fe20000001820 */
[----:B------:R-:W-:Y:S04]  /*3280*/  LDSM.16.M88.4 R60, [R5+0x6800] ;  /* 0x00680000053c783b */ /* 0x000fe80000000200 */
[----:B------:R-:W3:Y:S03]  /*3290*/  LDSM.16.M88.4 R44, [R6] ;  /* 0x00000000062c783b */ /* 0x000ee60000000200 */
[C---:B------:R-:W-:Y:S08]  /*32a0*/  HMMA.16816.F32 R36, R228.reuse, R72, R36 ;  /* 0x00000048e424723c */ /* 0x040ff00000001824 */
[----:B------:R-:W-:Y:S01]  /*32b0*/  HMMA.16816.F32 R40, R228, R74, R40 ;  /* 0x0000004ae428723c */ /* 0x000fe20000001828 */
[----:B-----5:R-:W5:Y:S04]  /*32c0*/  LDSM.16.M88.4 R52, [R3] ;  /* 0x000000000334783b */ /* 0x020f680000000200 */
[----:B--2---:R-:W2:Y:S03]  /*32d0*/  LDSM.16.M88.4 R64, [R2] ;  /* 0x000000000240783b */ /* 0x004ea60000000200 */
[C---:B-1----:R-:W-:Y:S01]  /*32e0*/  HMMA.16816.F32 R28, R232.reuse, R48, R24 ;  /* 0x00000030e81c723c */ /* 0x042fe20000001818 */
[----:B----4-:R-:W1:Y:S07]  /*32f0*/  LDSM.16.M88.4 R72, [R0] ;  /* 0x000000000048783b */ /* 0x010e6e0000000200 */
[C---:B------:R-:W-:Y:S01]  /*3300*/  HMMA.16816.F32 R24, R232.reuse, R50, R20 ;  /* 0x00000032e818723c */ /* 0x040fe20000001814 */
[----:B------:R-:W-:Y:S07]  /*3310*/  LDSM.16.M88.4 R48, [R250+0x6800] ;  /* 0x00680000fa30783b */ /* 0x000fee0000000200 */
[C---:B------:R-:W-:Y:S08]  /*3320*/  HMMA.16816.F32 R20, R232.reuse, R56, R16 ;  /* 0x00000038e814723c */ /* 0x040ff00000001810 */
[C---:B------:R-:W-:Y:S01]  /*3330*/  HMMA.16816.F32 R16, R232.reuse, R58, R12 ;  /* 0x0000003ae810723c */ /* 0x040fe2000000180c */
[----:B------:R-:W4:Y:S07]  /*3340*/  LDSM.16.M88.4 R56, [R5+0x6000] ;  /* 0x006000000538783b */ /* 0x000f2e0000000200 */
[C---:B------:R-:W-:Y:S08]  /*3350*/  HMMA.16816.F32 R12, R232.reuse, R68, R8 ;  /* 0x00000044e80c723c */ /* 0x040ff00000001808 */
[C---:B------:R-:W-:Y:S01]  /*3360*/  HMMA.16816.F32 R8, R232.reuse, R70, R32 ;  /* 0x00000046e808723c */ /* 0x040fe20000001820 */
[----:B------:R-:W1:Y:S07]  /*3370*/  LDSM.16.M88.4 R68, [R5+0x7000] ;  /* 0x007000000544783b */ /* 0x000e6e0000000200 */
[C---:B------:R-:W-:Y:S08]  /*3380*/  HMMA.16816.F32 R36, R232.reuse, R76, R36 ;  /* 0x0000004ce824723c */ /* 0x040ff00000001824 */
[----:B------:R-:W-:Y:S01]  /*3390*/  HMMA.16816.F32 R40, R232, R78, R40 ;  /* 0x0000004ee828723c */ /* 0x000fe20000001828 */
[----:B------:R-:W1:Y:S07]  /*33a0*/  LDSM.16.M88.4 R76, [R5+0x7800] ;  /* 0x00780000054c783b */ /* 0x000e6e0000000200 */
[C---:B---3--:R-:W-:Y:S08]  /*33b0*/  HMMA.16816.F32 R32, R236.reuse, R44, R28 ;  /* 0x0000002cec20723c */ /* 0x048ff0000000181c */
[C---:B------:R-:W-:Y:S01]  /*33c0*/  HMMA.16816.F32 R28, R236.reuse, R46, R24 ;  /* 0x0000002eec1c723c */ /* 0x040fe20000001818 */
[----:B------:R-:W-:Y:S07]  /*33d0*/  LDSM.16.M88.4 R44, [R250+0x7000] ;  /* 0x00700000fa2c783b */ /* 0x000fee0000000200 */
[C---:B-----5:R-:W-:Y:S08]  /*33e0*/  HMMA.16816.F32 R24, R236.reuse, R52, R20 ;  /* 0x00000034ec18723c */ /* 0x060ff00000001814 */
[C---:B------:R-:W-:Y:S01]  /*33f0*/  HMMA.16816.F32 R20, R236.reuse, R54, R16 ;  /* 0x00000036ec14723c */ /* 0x040fe20000001810 */
[----:B------:R-:W3:Y:S07]  /*3400*/  LDSM.16.M88.4 R52, [R250+0x6000] ;  /* 0x00600000fa34783b */ /* 0x000eee0000000200 */
[C---:B--2---:R-:W-:Y:S08]  /*3410*/  HMMA.16816.F32 R16, R236.reuse, R64, R12 ;  /* 0x00000040ec10723c */ /* 0x044ff0000000180c */
[----:B------:R-:W-:Y:S01]  /*3420*/  HMMA.16816.F32 R12, R236, R66, R8 ;  /* 0x00000042ec0c723c */ /* 0x000fe20000001808 */
[----:B------:R-:W2:Y:S01]  /*3430*/  LDSM.16.M88.4 R64, [R250+0x7800] ;  /* 0x00780000fa40783b */ /* 0x000ea20000000200 */
[----:B------:R-:W-:Y:S01]  /*3440*/  IMAD.MOV.U32 R158, RZ, RZ, R156 ;  /* 0x000000ffff9e7224 */ /* 0x000fe200078e009c */
[----:B------:R-:W-:-:S05]  /*3450*/  DEPBAR.LE SB0, 0x0 ;  /* 0x000080000000791a */ /* 0x000fca0000000000 */
[C---:B-1----:R-:W-:Y:S08]  /*3460*/  HMMA.16816.F32 R8, R236.reuse, R72, R36 ;  /* 0x00000048ec08723c */ /* 0x042ff00000001824 */
[----:B------:R-:W-:Y:S08]  /*3470*/  HMMA.16816.F32 R40, R236, R74, R40 ;  /* 0x0000004aec28723c */ /* 0x000ff00000001828 */
[C---:B----4-:R-:W-:Y:S08]  /*3480*/  HMMA.16816.F32 R36, R240.reuse, R56, R32 ;  /* 0x00000038f024723c */ /* 0x050ff00000001820 */
[C---:B------:R-:W-:Y:S08]  /*3490*/  HMMA.16816.F32 R32, R240.reuse, R58, R28 ;  /* 0x0000003af020723c */ /* 0x040ff0000000181c */
[C---:B------:R-:W-:Y:S08]  /*34a0*/  HMMA.16816.F32 R28, R240.reuse, R60, R24 ;  /* 0x0000003cf01c723c */ /* 0x040ff00000001818 */
[C---:B------:R-:W-:Y:S08]  /*34b0*/  HMMA.16816.F32 R24, R240.reuse, R62, R20 ;  /* 0x0000003ef018723c */ /* 0x040ff00000001814 */
[C---:B------:R-:W-:Y:S08]  /*34c0*/  HMMA.16816.F32 R20, R240.reuse, R68, R16 ;  /* 0x00000044f014723c */ /* 0x040ff00000001810 */
[C---:B------:R-:W-:Y:S08]  /*34d0*/  HMMA.16816.F32 R16, R240.reuse, R70, R12 ;  /* 0x00000046f010723c */ /* 0x040ff0000000180c */
[C---:B------:R-:W-:Y:S08]  /*34e0*/  HMMA.16816.F32 R12, R240.reuse, R76, R8 ;  /* 0x0000004cf00c723c */ /* 0x040ff00000001808 */
[----:B------:R-:W-:Y:S01]  /*34f0*/  HMMA.16816.F32 R8, R240, R78, R40 ;  /* 0x0000004ef008723c */ /* 0x000fe20000001828 */
[----:B------:R-:W-:Y:S01]  /*3500*/  BAR.SYNC.DEFER_BLOCKING 0x0 ;  /* 0x0000000000007b1d */ /* 0x000fe20000010000 */
[----:B------:R-:W-:-:S06]  /*3510*/  ISETP.GT.AND P0, PT, R4, R158, PT ;  /* 0x0000009e0400720c */ /* 0x000fcc0003f04270 */
[C---:B---3--:R-:W-:Y:S01]  /*3520*/  HMMA.16816.F32 R36, R244.reuse, R52, R36 ;  /* 0x00000034f424723c */ /* 0x048fe20000001824 */
[----:B------:R-:W-:Y:S07]  /*3530*/  BSSY B0, `(.L_x_3416) ;  /* 0x0000023000007945 */ /* 0x000fee0003800000 */
[C---:B------:R-:W-:Y:S08]  /*3540*/  HMMA.16816.F32 R52, R244.reuse, R54, R32 ;  /* 0x00000036f434723c */ /* 0x040ff00000001820 */
[C---:B------:R-:W-:Y:S08]  /*3550*/  HMMA.16816.F32 R32, R244.reuse, R48, R28 ;  /* 0x00000030f420723c */ /* 0x040ff0000000181c */
[C---:B------:R-:W-:Y:S08]  /*3560*/  HMMA.16816.F32 R48, R244.reuse, R50, R24 ;  /* 0x00000032f430723c */ /* 0x040ff00000001818 */
[C---:B------:R-:W-:Y:S08]  /*3570*/  HMMA.16816.F32 R28, R244.reuse, R44, R20 ;  /* 0x0000002cf41c723c */ /* 0x040ff00000001814 */
[C---:B------:R-:W-:Y:S08]  /*3580*/  HMMA.16816.F32 R44, R244.reuse, R46, R16 ;  /* 0x0000002ef42c723c */ /* 0x040ff00000001810 */
[C---:B--2---:R-:W-:Y:S08]  /*3590*/  HMMA.16816.F32 R20, R244.reuse, R64, R12 ;  /* 0x00000040f414723c */ /* 0x044ff0000000180c */
[----:B------:R-:W-:Y:S01]  /*35a0*/  HMMA.16816.F32 R24, R244, R66, R8 ;  /* 0x00000042f418723c */ /* 0x000fe20000001808 */
[----:B------:R-:W-:Y:S07]  /*35b0*/  @!UPT UIADD3 URZ, URZ, URZ, URZ ;  /* 0x0000003f3f3ff290 */ /* 0x000fee000fffe03f */
[----:B------:R-:W-:Y:S11]  /*35c0*/  @!P0 BRA `(.L_x_3417) ;  /* 0x0000019000008947 */ /* 0x000ff60003800000 */
[----:B------:R-:W-:Y:S01]  /*35d0*/  IADD3 R0, R159, -0x2, RZ ;  /* 0xfffffffe9f007810 */ /* 0x000fe20007ffe0ff */
        /* <DEDUP_REMOVED lines=24> */
.L_x_3417:
[----:B------:R-:W-:Y:S05]  /*3760*/  BSYNC B0 ;  /* 0x0000000000007941 */ /* 0x000fea0003800000 */
.L_x_3416:
[----:B------:R-:W2:Y:S04]  /*3770*/  LDL R0, [R1+0x108] ;  /* 0x0001080001007983 */ /* 0x000ea80000100800 */
[----:B-1----:R-:W3:Y:S04]  /*3780*/  LDL R3, [R1+0x94] ;  /* 0x0000940001037983 */ /* 0x002ee80000100800 */
[----:B------:R-:W-:Y:S04]  /*3790*/  LDSM.16.MT88.4 R56, [R251+0x800] ;  /* 0x00080000fb38783b */ /* 0x000fe80000004200 */
[----:B------:R-:W-:Y:S04]  /*37a0*/  LDSM.16.MT88.4 R40, [R252+0x800] ;  /* 0x00080000fc28783b */ /* 0x000fe80000004200 */
[----:B------:R-:W-:Y:S04]  /*37b0*/  LDSM.16.MT88.4 R64, [R252+0x2000] ;  /* 0x00200000fc40783b */ /* 0x000fe80000004200 */
[----:B------:R-:W-:Y:S04]  /*37c0*/  LDSM.16.MT88.4 R68, [R251+0x2000] ;  /* 0x00200000fb44783b */ /* 0x000fe80000004200 */
[----:B------:R-:W-:Y:S04]  /*37d0*/  LDSM.16.MT88.4 R72, [R251+0x2800] ;  /* 0x00280000fb48783b */ /* 0x000fe80000004200 */
[----:B------:R-:W-:Y:S04]  /*37e0*/  LDSM.16.MT88.4 R76, [R248+0x4000] ;  /* 0x00400000f84c783b */ /* 0x000fe80000004200 */
[----:B------:R-:W0:Y:S01]  /*37f0*/  LDGDEPBAR ;  /* 0x00000000000079af */ /* 0x000e220000000000 */
[----:B--2---:R-:W-:-:S04]  /*3800*/  IMAD.IADD R0, R0, 0x1, R128 ;  /* 0x0000000100007824 */ /* 0x004fc800078e0280 */
[----:B------:R-:W-:Y:S01]  /*3810*/  @P1 IMAD.HI.U32 R2, R0, c[0x0][0x2c8], RZ ;  /* 0x0000b20000021a27 */ /* 0x000fe200078e00ff */
[----:B------:R1:W-:Y:S04]  /*3820*/  STL [R1+0x8c], R0 ;  /* 0x00008c0001007387 */ /* 0x0003e80000100800 */
[----:B------:R-:W2:Y:S04]  /*3830*/  LDL R60, [R1+0x48] ;  /* 0x00004800013c7983 */ /* 0x000ea80000100800 */
[----:B------:R-:W4:Y:S01]  /*3840*/  LDL R127, [R1+0x4] ;  /* 0x00000400017f7983 */ /* 0x000f220000100800 */
[----:B-1----:R-:W-:Y:S01]  /*3850*/  @P1 SHF.R.U32.HI R0, RZ, c[0x0][0x2cc], R2 ;  /* 0x0000b300ff001a19 */ /* 0x002fe20000011602 */
[----:B------:R-:W-:-:S04]  /*3860*/  IMAD R2, R4, R81, 0x1 ;  /* 0x0000000104027424 */ /* 0x000fc800078e0251 */
[----:B------:R-:W1:Y:S04]  /*3870*/  SHFL.IDX PT, R5, R0, RZ, 0x1c1f ;  /* 0x001c1fff00057589 */ /* 0x000e6800000e0000 */
[----:B------:R3:W5:Y:S02]  /*3880*/  SHFL.IDX PT, R4, R0, 0x1, 0x1c1f ;  /* 0x003c1f0000047f89 */ /* 0x00076400000e0000 */
[----:B---3--:R-:W-:Y:S01]  /*3890*/  IADD3 R0, -R3, c[0x0][0x1d0], R2 ;  /* 0x0000740003007a10 */ /* 0x008fe20007ffe102 */
[----:B------:R-:W-:-:S03]  /*38a0*/  IMAD.IADD R3, R80, 0x1, -R3 ;  /* 0x0000000150037824 */ /* 0x000fc600078e0a03 */
[----:B------:R-:W-:-:S05]  /*38b0*/  IADD3 R0, R0, -c[0x0][0x168], RZ ;  /* 0x80005a0000007a10 */ /* 0x000fca0007ffe0ff */
[----:B-1----:R-:W-:-:S05]  /*38c0*/  IMAD.IADD R2, R0, 0x1, R5 ;  /* 0x0000000100027824 */ /* 0x002fca00078e0205 */
[----:B------:R-:W-:-:S04]  /*38d0*/  IMNMX R2, R3, R2, PT ;  /* 0x0000000203027217 */ /* 0x000fc80003800200 */
[C---:B------:R-:W-:Y:S02]  /*38e0*/  ISETP.GT.AND P6, PT, R2.reuse, RZ, PT ;  /* 0x000000ff0200720c */ /* 0x040fe40003fc4270 */
[----:B------:R-:W-:Y:S02]  /*38f0*/  ISETP.GT.AND P0, PT, R2, 0x1, PT ;  /* 0x000000010200780c */ /* 0x000fe40003f04270 */
[----:B------:R-:W-:Y:S02]  /*3900*/  FSEL R17, R36, -INF , P6 ;  /* 0xff80000024117808 */ /* 0x000fe40003000000 */
[----:B------:R-:W-:Y:S01]  /*3910*/  ISETP.GT.AND P6, PT, R2, 0x8, PT ;  /* 0x000000080200780c */ /* 0x000fe20003fc4270 */
[----:B-----5:R-:W-:Y:S01]  /*3920*/  IMAD.IADD R0, R0, 0x1, R4 ;  /* 0x0000000100007824 */ /* 0x020fe200078e0204 */
[----:B------:R-:W-:Y:S02]  /*3930*/  FSEL R10, R37, -INF , P0 ;  /* 0xff800000250a7808 */ /* 0x000fe40000000000 */
[----:B------:R-:W-:-:S02]  /*3940*/  FSEL R9, R52, -INF , P6 ;  /* 0xff80000034097808 */ /* 0x000fc40003000000 */
[C---:B------:R-:W-:Y:S02]  /*3950*/  ISETP.GT.AND P0, PT, R2.reuse, 0x9, PT ;  /* 0x000000090200780c */ /* 0x040fe40003f04270 */
[----:B------:R-:W-:Y:S02]  /*3960*/  ISETP.GT.AND P6, PT, R2, 0x10, PT ;  /* 0x000000100200780c */ /* 0x000fe40003fc4270 */
[----:B------:R-:W-:Y:S02]  /*3970*/  FMNMX.FTZ R5, R17, R10, !PT ;  /* 0x0000000a11057209 */ /* 0x000fe40007810000 */
[----:B------:R-:W-:Y:S02]  /*3980*/  IMNMX R0, R3, R0, PT ;  /* 0x0000000003007217 */ /* 0x000fe40003800200 */
[----:B------:R-:W-:Y:S02]  /*3990*/  FSEL R4, R53, -INF , P0 ;  /* 0xff80000035047808 */ /* 0x000fe40000000000 */
[----:B------:R-:W-:-:S02]  /*39a0*/  FSEL R3, R32, -INF , P6 ;  /* 0xff80000020037808 */ /* 0x000fc40003000000 */
[C---:B------:R-:W-:Y:S02]  /*39b0*/  ISETP.GT.AND P0, PT, R2.reuse, 0x11, PT ;  /* 0x000000110200780c */ /* 0x040fe40003f04270 */
[----:B------:R-:W-:Y:S02]  /*39c0*/  ISETP.GT.AND P6, PT, R2, 0x18, PT ;  /* 0x000000180200780c */ /* 0x000fe40003fc4270 */
[----:B------:R-:W-:Y:S02]  /*39d0*/  FMNMX.FTZ R5, R9, R5, !PT ;  /* 0x0000000509057209 */ /* 0x000fe40007810000 */
[----:B------:R-:W-:Y:S02]  /*39e0*/  FSEL R8, R33, -INF , P0 ;  /* 0xff80000021087808 */ /* 0x000fe40000000000 */
[----:B------:R-:W-:Y:S02]  /*39f0*/  FSEL R7, R48, -INF , P6 ;  /* 0xff80000030077808 */ /* 0x000fe40003000000 */
[----:B------:R-:W-:-:S02]  /*3a00*/  FMNMX.FTZ R5, R4, R5, !PT ;  /* 0x0000000504057209 */ /* 0x000fc40007810000 */
[C---:B------:R-:W-:Y:S02]  /*3a10*/  ISETP.GT.AND P0, PT, R2.reuse, 0x19, PT ;  /* 0x000000190200780c */ /* 0x040fe40003f04270 */
[----:B------:R-:W-:Y:S02]  /*3a20*/  ISETP.GT.AND P6, PT, R2, 0x20, PT ;  /* 0x000000200200780c */ /* 0x000fe40003fc4270 */
[----:B------:R-:W-:Y:S02]  /*3a30*/  FMNMX.FTZ R5, R3, R5, !PT ;  /* 0x0000000503057209 */ /* 0x000fe40007810000 */
[----:B------:R-:W-:Y:S02]  /*3a40*/  FSEL R16, R49, -INF , P0 ;  /* 0xff80000031107808 */ /* 0x000fe40000000000 */
[----:B------:R-:W-:Y:S02]  /*3a50*/  FSEL R111, R28, -INF , P6 ;  /* 0xff8000001c6f7808 */ /* 0x000fe40003000000 */
[----:B------:R-:W-:-:S02]  /*3a60*/  ISETP.GT.AND P0, PT, R2, 0x21, PT ;  /* 0x000000210200780c */ /* 0x000fc40003f04270 */
[----:B------:R-:W-:Y:S02]  /*3a70*/  ISETP.GT.AND P6, PT, R2, 0x28, PT ;  /* 0x000000280200780c */ /* 0x000fe40003fc4270 */
[----:B------:R-:W-:Y:S02]  /*3a80*/  FMNMX.FTZ R5, R8, R5, !PT ;  /* 0x0000000508057209 */ /* 0x000fe40007810000 */
[----:B------:R-:W-:Y:S02]  /*3a90*/  FSEL R110, R29, -INF , P0 ;  /* 0xff8000001d6e7808 */ /* 0x000fe40000000000 */
[----:B------:R-:W-:Y:S02]  /*3aa0*/  FSEL R109, R44, -INF , P6 ;  /* 0xff8000002c6d7808 */ /* 0x000fe40003000000 */
[C---:B------:R-:W-:Y:S02]  /*3ab0*/  ISETP.GT.AND P0, PT, R2.reuse, 0x29, PT ;  /* 0x000000290200780c */ /* 0x040fe40003f04270 */
[----:B------:R-:W-:-:S02]  /*3ac0*/  ISETP.GT.AND P6, PT, R2, 0x30, PT ;  /* 0x000000300200780c */ /* 0x000fc40003fc4270 */
[----:B------:R-:W-:Y:S02]  /*3ad0*/  FMNMX.FTZ R5, R7, R5, !PT ;  /* 0x0000000507057209 */ /* 0x000fe40007810000 */
[----:B------:R-:W-:Y:S02]  /*3ae0*/  FSEL R107, R45, -INF , P0 ;  /* 0xff8000002d6b7808 */ /* 0x000fe40000000000 */
[----:B------:R-:W-:Y:S02]  /*3af0*/  FSEL R104, R20, -INF , P6 ;  /* 0xff80000014687808 */ /* 0x000fe40003000000 */
[----:B------:R-:W-:Y:S02]  /*3b00*/  ISETP.GT.AND P0, PT, R2, 0x31, PT ;  /* 0x000000310200780c */ /* 0x000fe40003f04270 */
[----:B------:R-:W-:Y:S02]  /*3b10*/  ISETP.GT.AND P6, PT, R0, RZ, PT ;  /* 0x000000ff0000720c */ /* 0x000fe40003fc4270 */
[----:B------:R-:W-:-:S02]  /*3b20*/  FMNMX.FTZ R5, R16, R5, !PT ;  /* 0x0000000510057209 */ /* 0x000fc40007810000 */
[----:B------:R-:W-:Y:S02]  /*3b30*/  FSEL R103, R21, -INF , P0 ;  /* 0xff80000015677808 */ /* 0x000fe40000000000 */
[----:B------:R-:W-:Y:S02]  /*3b40*/  FSEL R15, R38, -INF , P6 ;  /* 0xff800000260f7808 */ /* 0x000fe40003000000 */
[----:B------:R-:W-:Y:S02]  /*3b50*/  FMNMX.FTZ R5, R111, R5, !PT ;  /* 0x000000056f057209 */ /* 0x000fe40007810000 */
[C---:B------:R-:W-:Y:S02]  /*3b60*/  ISETP.GT.AND P0, PT, R0.reuse, 0x1, PT ;  /* 0x000000010000780c */ /* 0x040fe40003f04270 */
[----:B------:R-:W-:Y:S02]  /*3b70*/  ISETP.GT.AND P6, PT, R0, 0x8, PT ;  /* 0x000000080000780c */ /* 0x000fe40003fc4270 */
[----:B------:R-:W-:-:S02]  /*3b80*/  FMNMX.FTZ R5, R110, R5, !PT ;  /* 0x000000056e057209 */ /* 0x000fc40007810000 */
[----:B------:R-:W-:Y:S02]  /*3b90*/  FSEL R14, R39, -INF , P0 ;  /* 0xff800000270e7808 */ /* 0x000fe40000000000 */
[----:B------:R-:W-:Y:S01]  /*3ba0*/  FSEL R13, R54, -INF , P6 ;  /* 0xff800000360d7808 */ /* 0x000fe20003000000 */
[----:B------:R-:W-:Y:S01]  /*3bb0*/  LDSM.16.MT88.4 R36, [R248+0x800] ;  /* 0x00080000f824783b */ /* 0x000fe20000004200 */
[----:B------:R-:W-:Y:S02]  /*3bc0*/  ISETP.GT.AND P6, PT, R2, 0x38, PT ;  /* 0x000000380200780c */ /* 0x000fe40003fc4270 */
[----:B------:R-:W-:Y:S02]  /*3bd0*/  FMNMX.FTZ R5, R109, R5, !PT ;  /* 0x000000056d057209 */ /* 0x000fe40007810000 */
[----:B------:R-:W-:Y:S02]  /*3be0*/  ISETP.GT.AND P0, PT, R0, 0x9, PT ;  /* 0x000000090000780c */ /* 0x000fe40003f04270 */
[----:B------:R-:W-:-:S02]  /*3bf0*/  FMNMX.FTZ R6, R15, R14, !PT ;  /* 0x0000000e0f067209 */ /* 0x000fc40007810000 */
[----:B------:R-:W-:Y:S02]  /*3c00*/  FSEL R97, R24, -INF , P6 ;  /* 0xff80000018617808 */ /* 0x000fe40003000000 */
[----:B------:R-:W-:Y:S02]  /*3c10*/  ISETP.GT.AND P6, PT, R0, 0x10, PT ;  /* 0x000000100000780c */ /* 0x000fe40003fc4270 */
[----:B------:R-:W-:Y:S02]  /*3c20*/  FMNMX.FTZ R5, R107, R5, !PT ;  /* 0x000000056b057209 */ /* 0x000fe40007810000 */
[----:B------:R-:W-:Y:S02]  /*3c30*/  FSEL R12, R55, -INF , P0 ;  /* 0xff800000370c7808 */ /* 0x000fe40000000000 */
[----:B------:R-:W-:Y:S02]  /*3c40*/  FMNMX.FTZ R18, R13, R6, !PT ;  /* 0x000000060d127209 */ /* 0x000fe40007810000 */
[----:B------:R-:W-:-:S02]  /*3c50*/  FSEL R11, R34, -INF , P6 ;  /* 0xff800000220b7808 */ /* 0x000fc40003000000 */
[----:B------:R-:W-:Y:S02]  /*3c60*/  FMNMX.FTZ R5, R104, R5, !PT ;  /* 0x0000000568057209 */ /* 0x000fe40007810000 */
[----:B------:R-:W-:Y:S02]  /*3c70*/  ISETP.GT.AND P6, PT, R2, 0x39, PT ;  /* 0x000000390200780c */ /* 0x000fe40003fc4270 */
[----:B------:R-:W-:Y:S02]  /*3c80*/  ISETP.GT.AND P0, PT, R0, 0x11, PT ;  /* 0x000000110000780c */ /* 0x000fe40003f04270 */
[----:B------:R-:W-:Y:S02]  /*3c90*/  FMNMX.FTZ R18, R12, R18, !PT ;  /* 0x000000120c127209 */ /* 0x000fe40007810000 */
[----:B------:R-:W-:Y:S02]  /*3ca0*/  FMNMX.FTZ R2, R103, R5, !PT ;  /* 0x0000000567027209 */ /* 0x000fe40007810000 */
[----:B------:R-:W-:-:S02]  /*3cb0*/  FSEL R96, R25, -INF , P6 ;  /* 0xff80000019607808 */ /* 0x000fc40003000000 */
[----:B------:R-:W-:Y:S02]  /*3cc0*/  FSEL R6, R35, -INF , P0 ;  /* 0xff80000023067808 */ /* 0x000fe40000000000 */
[C---:B------:R-:W-:Y:S02]  /*3cd0*/  ISETP.GT.AND P6, PT, R0.reuse, 0x18, PT ;  /* 0x000000180000780c */ /* 0x040fe40003fc4270 */
[----:B------:R-:W-:Y:S02]  /*3ce0*/  FMNMX.FTZ R18, R11, R18, !PT ;  /* 0x000000120b127209 */ /* 0x000fe40007810000 */
[----:B------:R-:W-:Y:S02]  /*3cf0*/  FMNMX.FTZ R2, R97, R2, !PT ;  /* 0x0000000261027209 */ /* 0x000fe40007810000 */
[----:B------:R-:W-:Y:S02]  /*3d00*/  ISETP.GT.AND P0, PT, R0, 0x19, PT ;  /* 0x000000190000780c */ /* 0x000fe40003f04270 */
[----:B------:R-:W-:-:S02]  /*3d10*/  FSEL R5, R50, -INF , P6 ;  /* 0xff80000032057808 */ /* 0x000fc40003000000 */
[----:B------:R-:W-:Y:S02]  /*3d20*/  FMNMX.FTZ R19, R6, R18, !PT ;  /* 0x0000001206137209 */ /* 0x000fe40007810000 */
[----:B------:R-:W-:Y:S02]  /*3d30*/  FMNMX.FTZ R157, R96, R2, !PT ;  /* 0x00000002609d7209 */ /* 0x000fe40007810000 */
[----:B------:R-:W-:Y:S02]  /*3d40*/  FSEL R18, R51, -INF , P0 ;  /* 0xff80000033127808 */ /* 0x000fe40000000000 */
[C---:B------:R-:W-:Y:S02]  /*3d50*/  ISETP.GT.AND P6, PT, R0.reuse, 0x20, PT ;  /* 0x000000200000780c */ /* 0x040fe40003fc4270 */
[----:B------:R-:W-:Y:S02]  /*3d60*/  FMNMX.FTZ R2, R5, R19, !PT ;  /* 0x0000001305027209 */ /* 0x000fe40007810000 */
[----:B------:R-:W-:-:S02]  /*3d70*/  ISETP.GT.AND P0, PT, R0, 0x21, PT ;  /* 0x000000210000780c */ /* 0x000fc40003f04270 */
[----:B------:R-:W-:Y:S02]  /*3d80*/  FSEL R100, R30, -INF , P6 ;  /* 0xff8000001e647808 */ /* 0x000fe40003000000 */
[----:B------:R-:W-:Y:S02]  /*3d90*/  FMNMX.FTZ R2, R18, R2, !PT ;  /* 0x0000000212027209 */ /* 0x000fe40007810000 */
[----:B------:R-:W-:Y:S02]  /*3da0*/  FSEL R102, R31, -INF , P0 ;  /* 0xff8000001f667808 */ /* 0x000fe40000000000 */
[----:B------:R-:W-:Y:S01]  /*3db0*/  ISETP.GT.AND P6, PT, R0, 0x28, PT ;  /* 0x000000280000780c */ /* 0x000fe20003fc4270 */
[----:B------:R-:W1:Y:S01]  /*3dc0*/  SHFL.BFLY PT, R19, R157, 0x2, 0x1f ;  /* 0x0c401f009d137f89 */ /* 0x000e6200000e0000 */
[----:B------:R-:W-:Y:S02]  /*3dd0*/  FMNMX.FTZ R2, R100, R2, !PT ;  /* 0x0000000264027209 */ /* 0x000fe40007810000 */
[----:B------:R-:W-:Y:S01]  /*3de0*/  ISETP.GT.AND P0, PT, R0, 0x29, PT ;  /* 0x000000290000780c */ /* 0x000fe20003f04270 */
[----:B------:R-:W-:Y:S01]  /*3df0*/  LDSM.16.MT88.4 R28, [R252] ;  /* 0x00000000fc1c783b */ /* 0x000fe20000004200 */
[----:B------:R-:W-:-:S02]  /*3e00*/  FSEL R101, R46, -INF , P6 ;  /* 0xff8000002e657808 */ /* 0x000fc40003000000 */
[----:B------:R-:W-:Y:S02]  /*3e10*/  FMNMX.FTZ R2, R102, R2, !PT ;  /* 0x0000000266027209 */ /* 0x000fe40007810000 */
[----:B------:R-:W-:Y:S02]  /*3e20*/  FSEL R108, R47, -INF , P0 ;  /* 0xff8000002f6c7808 */ /* 0x000fe40000000000 */
[C---:B------:R-:W-:Y:S01]  /*3e30*/  ISETP.GT.AND P6, PT, R0.reuse, 0x30, PT ;  /* 0x000000300000780c */ /* 0x040fe20003fc4270 */
[----:B------:R-:W-:Y:S01]  /*3e40*/  LDSM.16.MT88.4 R44, [R251] ;  /* 0x00000000fb2c783b */ /* 0x000fe20000004200 */
[----:B------:R-:W-:Y:S02]  /*3e50*/  FMNMX.FTZ R2, R101, R2, !PT ;  /* 0x0000000265027209 */ /* 0x000fe40007810000 */
[----:B------:R-:W-:Y:S02]  /*3e60*/  ISETP.GT.AND P0, PT, R0, 0x31, PT ;  /* 0x000000310000780c */ /* 0x000fe40003f04270 */
[----:B------:R-:W-:-:S02]  /*3e70*/  FSEL R106, R22, -INF , P6 ;  /* 0xff800000166a7808 */ /* 0x000fc40003000000 */
[----:B------:R-:W-:Y:S02]  /*3e80*/  FMNMX.FTZ R2, R108, R2, !PT ;  /* 0x000000026c027209 */ /* 0x000fe40007810000 */
[----:B------:R-:W-:Y:S02]  /*3e90*/  FSEL R105, R23, -INF , P0 ;  /* 0xff80000017697808 */ /* 0x000fe40000000000 */
[----:B------:R-:W-:Y:S01]  /*3ea0*/  ISETP.GT.AND P6, PT, R0, 0x38, PT ;  /* 0x000000380000780c */ /* 0x000fe20003fc4270 */
[----:B------:R-:W-:Y:S01]  /*3eb0*/  LDSM.16.MT88.4 R20, [R248] ;  /* 0x00000000f814783b */ /* 0x000fe20000004200 */
[----:B------:R-:W-:Y:S02]  /*3ec0*/  FMNMX.FTZ R2, R106, R2, !PT ;  /* 0x000000026a027209 */ /* 0x000fe40007810000 */
[----:B------:R-:W-:Y:S02]  /*3ed0*/  ISETP.GT.AND P0, PT, R0, 0x39, PT ;  /* 0x000000390000780c */ /* 0x000fe40003f04270 */
[----:B------:R-:W-:-:S02]  /*3ee0*/  FSEL R99, R26, -INF , P6 ;  /* 0xff8000001a637808 */ /* 0x000fc40003000000 */
[----:B------:R-:W-:Y:S02]  /*3ef0*/  FMNMX.FTZ R156, R105, R2, !PT ;  /* 0x00000002699c7209 */ /* 0x000fe40007810000 */
[----:B------:R-:W-:Y:S02]  /*3f00*/  FSEL R98, R27, -INF , P0 ;  /* 0xff8000001b627808 */ /* 0x000fe40000000000 */
[----:B------:R-:W-:-:S04]  /*3f10*/  FMNMX.FTZ R156, R99, R156, !PT ;  /* 0x0000009c639c7209 */ /* 0x000fc80007810000 */
[----:B------:R-:W-:Y:S02]  /*3f20*/  FMNMX.FTZ R156, R98, R156, !PT ;  /* 0x0000009c629c7209 */ /* 0x000fe40007810000 */
[----:B-1----:R-:W-:-:S03]  /*3f30*/  FMNMX.FTZ R157, R157, R19, !PT ;  /* 0x000000139d9d7209 */ /* 0x002fc60007810000 */
[----:B------:R-:W1:Y:S04]  /*3f40*/  SHFL.BFLY PT, R19, R156, 0x2, 0x1f ;  /* 0x0c401f009c137f89 */ /* 0x000e6800000e0000 */
[----:B------:R-:W3:Y:S01]  /*3f50*/  SHFL.BFLY PT, R0, R157, 0x1, 0x1f ;  /* 0x0c201f009d007f89 */ /* 0x000ee200000e0000 */
[----:B-1----:R-:W-:Y:S02]  /*3f60*/  FMNMX.FTZ R156, R156, R19, !PT ;  /* 0x000000139c9c7209 */ /* 0x002fe40007810000 */
[----:B---3--:R-:W-:-:S03]  /*3f70*/  FMNMX.FTZ R157, R157, R0, !PT ;  /* 0x000000009d9d7209 */ /* 0x008fc60007810000 */
[----:B------:R-:W1:Y:S01]  /*3f80*/  SHFL.BFLY PT, R0, R156, 0x1, 0x1f ;  /* 0x0c201f009c007f89 */ /* 0x000e6200000e0000 */
[C---:B------:R-:W-:Y:S01]  /*3f90*/  FSETP.NEU.FTZ.AND P0, PT, R157.reuse, -INF , PT ;  /* 0xff8000009d00780b */ /* 0x040fe20003f1d000 */
[----:B------:R-:W-:Y:S02]  /*3fa0*/  FMUL.FTZ R2, R157, c[0x0][0x2d0] ;  /* 0x0000b4009d027a20 */ /* 0x000fe40000410000 */
[----:B--2---:R-:W2:Y:S03]  /*3fb0*/  LDSM.16.MT88.4 R24, [R60] ;  /* 0x000000003c18783b */ /* 0x004ea60000004200 */
[----:B------:R-:W-:Y:S01]  /*3fc0*/  FSEL R2, R2, RZ, P0 ;  /* 0x000000ff02027208 */ /* 0x000fe20000000000 */
[----:B----4-:R-:W-:Y:S04]  /*3fd0*/  LDSM.16.MT88.4 R60, [R127+0x800] ;  /* 0x000800007f3c783b */ /* 0x010fe80000004200 */
        /* <DEDUP_REMOVED lines=19> */
[----:B------:R-:W3:Y:S08]  /*4110*/  MUFU.EX2 R89, R4 ;  /* 0x0000000400597308 */ /* 0x000ef00000000800 */
[----:B------:R-:W-:Y:S08]  /*4120*/  MUFU.EX2 R81, R15 ;  /* 0x0000000f00517308 */ /* 0x000ff00000000800 */
[----:B------:R-:W4:Y:S08]  /*4130*/  MUFU.EX2 R80, R14 ;  /* 0x0000000e00507308 */ /* 0x000f300000000800 */
[----:B------:R5:W2:Y:S01]  /*4140*/  MUFU.EX2 R84, R3 ;  /* 0x0000000300547308 */ /* 0x000aa20000000800 */
[----:B-1----:R-:W-:Y:S01]  /*4150*/  F2FP.PACK_AB R12, R83, R85 ;  /* 0x00000055530c723e */ /* 0x002fe200000000ff */
[----:B------:R-:W-:-:S02]  /*4160*/  FFMA.FTZ R7, R7, c[0x0][0x2d0], -R2 ;  /* 0x0000b40007077a23 */ /* 0x000fc40000010802 */
[----:B-----5:R-:W-:-:S04]  /*4170*/  FFMA.FTZ R3, R11, c[0x0][0x2d0], -R0 ;  /* 0x0000b4000b037a23 */ /* 0x020fc80000010800 */
[----:B------:R1:W-:Y:S01]  /*4180*/  MUFU.EX2 R86, R3 ;  /* 0x0000000300567308 */ /* 0x0003e20000000800 */
[----:B---3--:R-:W-:Y:S02]  /*4190*/  F2FP.PACK_AB R14, R89, R87 ;  /* 0x00000057590e723e */ /* 0x008fe400000000ff */
[----:B----4-:R-:W-:Y:S02]  /*41a0*/  F2FP.PACK_AB R13, R80, R81 ;  /* 0x00000051500d723e */ /* 0x010fe400000000ff */
[----:B--2---:R-:W-:Y:S01]  /*41b0*/  F2FP.PACK_AB R15, R84, R82 ;  /* 0x00000052540f723e */ /* 0x004fe200000000ff */
[----:B------:R-:W-:Y:S02]  /*41c0*/  FFMA.FTZ R8, R8, c[0x0][0x2d0], -R2 ;  /* 0x0000b40008087a23 */ /* 0x000fe40000010802 */
[----:B-1----:R-:W-:-:S04]  /*41d0*/  FFMA.FTZ R3, R6, c[0x0][0x2d0], -R0 ;  /* 0x0000b40006037a23 */ /* 0x002fc80000010800 */
[----:B------:R1:W-:Y:S01]  /*41e0*/  MUFU.EX2 R88, R3 ;  /* 0x0000000300587308 */ /* 0x0003e20000000800 */
[----:B------:R-:W-:-:S07]  /*41f0*/  FFMA.FTZ R16, R16, c[0x0][0x2d0], -R2 ;  /* 0x0000b40010107a23 */ /* 0x000fce0000010802 */
[----:B------:R2:W-:Y:S01]  /*4200*/  MUFU.EX2 R94, R7 ;  /* 0x00000007005e7308 */ /* 0x0005e20000000800 */
[----:B-1----:R-:W-:-:S07]  /*4210*/  FFMA.FTZ R3, R5, c[0x0][0x2d0], -R0 ;  /* 0x0000b40005037a23 */ /* 0x002fce0000010800 */
[----:B------:R1:W-:Y:S01]  /*4220*/  MUFU.EX2 R92, R3 ;  /* 0x00000003005c7308 */ /* 0x0003e20000000800 */
[C---:B--2---:R-:W-:Y:S07]  /*4230*/  HMMA.16816.F32 R4, R12.reuse, R20, RZ ;  /* 0x000000140c04723c */ /* 0x044fee00000018ff */
[----:B------:R-:W2:Y:S01]  /*4240*/  MUFU.EX2 R93, R8 ;  /* 0x00000008005d7308 */ /* 0x000ea20000000800 */
[----:B------:R-:W-:Y:S01]  /*4250*/  HMMA.16816.F32 R20, R12, R22, RZ ;  /* 0x000000160c14723c */ /* 0x000fe200000018ff */
[----:B-1----:R-:W-:-:S06]  /*4260*/  FFMA.FTZ R3, R18, c[0x0][0x2d0], -R0 ;  /* 0x0000b40012037a23 */ /* 0x002fcc0000010800 */
[----:B------:R-:W1:Y:S08]  /*4270*/  MUFU.EX2 R95, R16 ;  /* 0x00000010005f7308 */ /* 0x000e700000000800 */
[----:B------:R-:W3:Y:S01]  /*4280*/  MUFU.EX2 R91, R3 ;  /* 0x00000003005b7308 */ /* 0x000ee20000000800 */
[----:B--2---:R-:W-:Y:S02]  /*4290*/  F2FP.PACK_AB R8, R93, R90 ;  /* 0x0000005a5d08723e */ /* 0x004fe400000000ff */
[----:B------:R-:W-:-:S02]  /*42a0*/  F2FP.PACK_AB R9, R88, R86 ;  /* 0x000000565809723e */ /* 0x000fc400000000ff */
[----:B-1----:R-:W-:Y:S02]  /*42b0*/  F2FP.PACK_AB R10, R95, R94 ;  /* 0x0000005e5f0a723e */ /* 0x002fe400000000ff */
[----:B---3--:R-:W-:-:S07]  /*42c0*/  F2FP.PACK_AB R11, R91, R92 ;  /* 0x0000005c5b0b723e */ /* 0x008fce00000000ff */
        /* <DEDUP_REMOVED lines=17> */
[----:B------:R-:W3:Y:S01]  /*43e0*/  LDSM.16.MT88.4 R44, [R248+0x2800] ;  /* 0x00280000f82c783b */ /* 0x000ee20000004200 */
[----:B------:R-:W-:Y:S01]  /*43f0*/  MOV R115, R29 ;  /* 0x0000001d00737202 */ /* 0x000fe20000000f00 */
[----:B------:R-:W-:-:S02]  /*4400*/  IMAD.MOV.U32 R114, RZ, RZ, R30 ;  /* 0x000000ffff727224 */ /* 0x000fc400078e001e */
[----:B------:R-:W-:Y:S02]  /*4410*/  IMAD.MOV.U32 R113, RZ, RZ, R31 ;  /* 0x000000ffff717224 */ /* 0x000fe400078e001f */
[----:B------:R-:W-:Y:S01]  /*4420*/  IMAD.MOV.U32 R3, RZ, RZ, R28 ;  /* 0x000000ffff037224 */ /* 0x000fe200078e001c */
[C---:B------:R-:W-:Y:S08]  /*4430*/  HMMA.16816.F32 R36, R12.reuse, R24, RZ ;  /* 0x000000180c24723c */ /* 0x040ff000000018ff */
        /* <DEDUP_REMOVED lines=12> */
[C---:B---3--:R-:W-:Y:S08]  /*4500*/  HMMA.16816.F32 R28, R8.reuse, R44, R28 ;  /* 0x0000002c081c723c */ /* 0x048ff0000000181c */
[----:B------:R-:W-:Y:S01]  /*4510*/  HMMA.16816.F32 R4, R8, R72, R4 ;  /* 0x000000480804723c */ /* 0x000fe20000001804 */
[----:B------:R-:W-:-:S02]  /*4520*/  IMAD.MOV.U32 R67, RZ, RZ, R21 ;  /* 0x000000ffff437224 */ /* 0x000fc400078e0015 */
[----:B------:R-:W-:Y:S02]  /*4530*/  IMAD.MOV.U32 R66, RZ, RZ, R22 ;  /* 0x000000ffff427224 */ /* 0x000fe400078e0016 */
[----:B------:R-:W-:Y:S02]  /*4540*/  IMAD.MOV.U32 R65, RZ, RZ, R23 ;  /* 0x000000ffff417224 */ /* 0x000fe400078e0017 */
[----:B------:R-:W-:Y:S01]  /*4550*/  IMAD.MOV.U32 R64, RZ, RZ, R20 ;  /* 0x000000ffff407224 */ /* 0x000fe200078e0014 */
        /* <DEDUP_REMOVED lines=8> */
[----:B------:R-:W-:Y:S01]  /*45e0*/  MOV R124, R29 ;  /* 0x0000001d007c7202 */ /* 0x000fe20000000f00 */
[----:B------:R-:W-:-:S02]  /*45f0*/  IMAD.MOV.U32 R123, RZ, RZ, R30 ;  /* 0x000000ffff7b7224 */ /* 0x000fc400078e001e */
[----:B------:R-:W-:Y:S02]  /*4600*/  IMAD.MOV.U32 R122, RZ, RZ, R31 ;  /* 0x000000ffff7a7224 */ /* 0x000fe400078e001f */
[----:B------:R-:W-:Y:S02]  /*4610*/  IMAD.MOV.U32 R121, RZ, RZ, R28 ;  /* 0x000000ffff797224 */ /* 0x000fe400078e001c */
[----:B------:R-:W4:Y:S01]  /*4620*/  LDSM.16.MT88.4 R28, [R252+0x4800] ;  /* 0x00480000fc1c783b */ /* 0x000f220000004200 */
[----:B------:R-:W-:Y:S01]  /*4630*/  MOV R126, R5 ;  /* 0x00000005007e7202 */ /* 0x000fe20000000f00 */
[----:B------:R-:W-:Y:S02]  /*4640*/  IMAD.MOV.U32 R125, RZ, RZ, R4 ;  /* 0x000000ffff7d7224 */ /* 0x000fe400078e0004 */
[----:B------:R-:W-:Y:S02]  /*4650*/  IMAD.MOV.U32 R131, RZ, RZ, R6 ;  /* 0x000000ffff837224 */ /* 0x000fe400078e0006 */
[----:B------:R-:W-:-:S02]  /*4660*/  IMAD.MOV.U32 R130, RZ, RZ, R7 ;  /* 0x000000ffff827224 */ /* 0x000fc400078e0007 */
        /* <DEDUP_REMOVED lines=23> */
[----:B------:R-:W-:Y:S01]  /*47e0*/  MOV R58, R123 ;  /* 0x0000007b003a7202 */ /* 0x000fe20000000f00 */
[----:B------:R-:W-:-:S07]  /*47f0*/  IMAD.MOV.U32 R59, RZ, RZ, R122 ;  /* 0x000000ffff3b7224 */ /* 0x000fce00078e007a */
        /* <DEDUP_REMOVED lines=12> */
[----:B------:R-:W-:Y:S02]  /*48c0*/  IMAD.MOV.U32 R79, RZ, RZ, R126 ;  /* 0x000000ffff4f7224 */ /* 0x000fe400078e007e */
[----:B------:R-:W-:-:S02]  /*48d0*/  IMAD.MOV.U32 R78, RZ, RZ, R125 ;  /* 0x000000ffff4e7224 */ /* 0x000fc400078e007d */
[----:B------:R-:W-:-:S03]  /*48e0*/  IMAD.MOV.U32 R57, RZ, RZ, R124 ;  /* 0x000000ffff397224 */ /* 0x000fc600078e007c */
        /* <DEDUP_REMOVED lines=33> */
[----:B------:R-:W-:-:S02]  /*4b00*/  IMAD.MOV.U32 R107, RZ, RZ, R52 ;  /* 0x000000ffff6b7224 */ /* 0x000fc400078e0034 */
[----:B------:R-:W-:Y:S01]  /*4b10*/  IMAD.MOV.U32 R104, RZ, RZ, R53 ;  /* 0x000000ffff687224 */ /* 0x000fe200078e0035 */
[----:B------:R-:W-:Y:S01]  /*4b20*/  MOV R53, R67 ;  /* 0x0000004300357202 */ /* 0x000fe20000000f00 */
        /* <DEDUP_REMOVED lines=36> */
[----:B------:R-:W-:Y:S01]  /*4d70*/  FADD.FTZ R28, R7, R2 ;  /* 0x00000002071c7221 */ /* 0x000fe20000010000 */
[----:B------:R-:W-:Y:S01]  /*4d80*/  MOV R89, R48 ;  /* 0x0000003000597202 */ /* 0x000fe20000000f00 */
[----:B------:R-:W-:-:S05]  /*4d90*/  IMAD.MOV.U32 R84, RZ, RZ, R50 ;  /* 0x000000ffff547224 */ /* 0x000fca00078e0032 */
[----:B------:R-:W-:Y:S01]  /*4da0*/  HMMA.16816.F32 R24, R12, R26, RZ ;  /* 0x0000001a0c18723c */ /* 0x000fe200000018ff */
[----:B------:R-:W-:Y:S01]  /*4db0*/  IMAD.MOV.U32 R86, RZ, RZ, R51 ;  /* 0x000000ffff567224 */ /* 0x000fe200078e0033 */
[----:B------:R-:W1:Y:S01]  /*4dc0*/  MUFU.EX2 R2, R31 ;  /* 0x0000001f00027308 */ /* 0x000e620000000800 */
[----:B------:R-:W-:-:S07]  /*4dd0*/  IMAD.MOV.U32 R90, RZ, RZ, R49 ;  /* 0x000000ffff5a7224 */ /* 0x000fce00078e0031 */
        /* <DEDUP_REMOVED lines=13> */
[C---:B---3--:R-:W-:Y:S02]  /*4eb0*/  FADD.FTZ R2, R3.reuse, R21 ;  /* 0x0000001503027221 */ /* 0x048fe40000010000 */
[----:B-1----:R-:W-:Y:S02]  /*4ec0*/  FADD.FTZ R0, R18, R22 ;  /* 0x0000001612007221 */ /* 0x002fe40000010000 */
[----:B------:R-:W-:Y:S02]  /*4ed0*/  IMAD.MOV.U32 R111, RZ, RZ, R77 ;  /* 0x000000ffff6f7224 */ /* 0x000fe400078e004d */
        /* <DEDUP_REMOVED lines=23> */
[----:B------:R-:W-:Y:S01]  /*5050*/  IMAD.MOV.U32 R100, RZ, RZ, R103 ;  /* 0x000000ffff647224 */ /* 0x000fe200078e0067 */
[----:B------:R-:W-:Y:S01]  /*5060*/  MOV R103, R109 ;  /* 0x0000006d00677202 */ /* 0x000fe20000000f00 */
[----:B------:R-:W-:Y:S02]  /*5070*/  IMAD.MOV.U32 R101, RZ, RZ, R104 ;  /* 0x000000ffff657224 */ /* 0x000fe400078e0068 */
[----:B------:R-:W-:-:S10]  /*5080*/  IMAD.MOV.U32 R102, RZ, RZ, R107 ;  /* 0x000000ffff667224 */ /* 0x000fd400078e006b */
        /* <DEDUP_REMOVED lines=22> */
[----:B------:R-:W-:Y:S01]  /*51f0*/  IMAD.MOV.U32 R84, RZ, RZ, R78 ;  /* 0x000000ffff547224 */ /* 0x000fe200078e004e */
[----:B------:R-:W-:-:S05]  /*5200*/  MOV R85, R79 ;  /* 0x0000004f00557202 */ /* 0x000fca0000000f00 */
        /* <DEDUP_REMOVED lines=101> */
.L_x_3419:
[----:B------:R-:W2:Y:S01]  /*5860*/  LDL R2, [R1+0x60] ;  /* 0x0000600001027983 */ /* 0x000ea20000100800 */
[----:B------:R-:W-:Y:S04]  /*5870*/  DEPBAR.LE SB0, 0x0 ;  /* 0x000080000000791a */ /* 0x000fe80000000000 */
[----:B------:R-:W2:Y:S01]  /*5880*/  LDL R159, [R1+0x80] ;  /* 0x00008000019f7983 */ /* 0x000ea20000100800 */
[----:B------:R-:W-:Y:S04]  /*5890*/  WARPSYNC 0xffffffff ;  /* 0xffffffff00007948 */ /* 0x000fe80003800000 */
[----:B------:R-:W3:Y:S05]  /*58a0*/  LDL.64 R24, [R1+0x70] ;  /* 0x0000700001187983 */ /* 0x000eea0000100a00 */
[----:B------:R-:W4:Y:S05]  /*58b0*/  LDL R20, [R1+0x7c] ;  /* 0x00007c0001147983 */ /* 0x000f2a0000100800 */
[----:B------:R1:W-:Y:S05]  /*58c0*/  STL.64 [R1+0x160], R128 ;  /* 0x0001608001007387 */ /* 0x0003ea0000100a00 */
[----:B------:R1:W-:Y:S05]  /*58d0*/  STL [R1+0x158], R130 ;  /* 0x0001588201007387 */ /* 0x0003ea0000100800 */
[----:B------:R1:W-:Y:S05]  /*58e0*/  STL [R1+0x154], R131 ;  /* 0x0001548301007387 */ /* 0x0003ea0000100800 */
[----:B------:R-:W4:Y:S05]  /*58f0*/  LDL R180, [R1+0x44] ;  /* 0x0000440001b47983 */ /* 0x000f2a0000100800 */
[----:B------:R-:W4:Y:S05]  /*5900*/  LDL R184, [R1+0x40] ;  /* 0x0000400001b87983 */ /* 0x000f2a0000100800 */
[----:B------:R-:W-:Y:S06]  /*5910*/  BAR.SYNC.DEFER_BLOCKING 0x0 ;  /* 0x0000000000007b1d */ /* 0x000fec0000010000 */
[----:B------:R-:W-:Y:S05]  /*5920*/  LDSM.16.M88.4 R16, [R249+0x800] ;  /* 0x00080000f910783b */ /* 0x000fea0000000200 */
[----:B-1----:R-:W4:Y:S05]  /*5930*/  LDL R128, [R1+0x8] ;  /* 0x0000080001807983 */ /* 0x002f2a0000100800 */
[----:B------:R-:W4:Y:S05]  /*5940*/  LDL R130, [R1+0x3c] ;  /* 0x00003c0001827983 */ /* 0x000f2a0000100800 */
[----:B------:R-:W4:Y:S05]  /*5950*/  LDL R131, [R1+0x58] ;  /* 0x0000580001837983 */ /* 0x000f2a0000100800 */
[----:B------:R-:W-:Y:S01]  /*5960*/  LDSM.16.M88.4 R32, [R249+0x1800] ;  /* 0x00180000f920783b */ /* 0x000fe20000000200 */
[----:B--2---:R-:W-:Y:S11]  /*5970*/  ISETP.GT.AND P6, PT, R159, R2, PT ;  /* 0x000000029f00720c */ /* 0x004ff60003fc4270 */
[----:B------:R-:W-:Y:S02]  /*5980*/  @!UPT UIADD3 URZ, URZ, URZ, URZ ;  /* 0x0000003f3f3ff290 */ /* 0x000fe4000fffe03f */
[----:B------:R-:W-:Y:S01]  /*5990*/  @!P6 SHF.R.S32.HI R0, RZ, 0x1f, R2 ;  /* 0x0000001fff00e819 */ /* 0x000fe20000011402 */
[----:B------:R-:W-:Y:S01]  /*59a0*/  @!P6 IMAD.WIDE.U32 R4, R2, c[0x0][0x208], RZ ;  /* 0x000082000204ea25 */ /* 0x000fe200078e00ff */
[----:B---3--:R-:W-:Y:S03]  /*59b0*/  @!P6 IADD3 R9, P0, R24, 0x40, RZ ;  /* 0x000000401809e810 */ /* 0x008fe60007f1e0ff */
[----:B------:R-:W-:Y:S01]  /*59c0*/  @!P6 IMAD R0, R0, c[0x0][0x208], RZ ;  /* 0x000082000000ea24 */ /* 0x000fe200078e02ff */
[----:B----4-:R-:W-:Y:S01]  /*59d0*/  @!P6 IADD3.X R8, RZ, R20, RZ, P0, !PT ;  /* 0x00000014ff08e210 */ /* 0x010fe200007fe4ff */
[----:B------:R-:W-:Y:S02]  /*59e0*/  @!P6 IMAD.MOV.U32 R6, RZ, RZ, c[0x0][0x208] ;  /* 0x00008200ff06e624 */ /* 0x000fe400078e00ff */
[----:B------:R-:W-:Y:S01]  /*59f0*/  @!P6 IMAD R0, R2, c[0x0][0x20c], R0 ;  /* 0x000083000200ea24 */ /* 0x000fe200078e0200 */
[----:B------:R-:W-:Y:S04]  /*5a00*/  @!P6 SHF.L.U32 R2, R4, 0x6, RZ ;  /* 0x000000060402e819 */ /* 0x000fe800000006ff */
[----:B------:R-:W-:Y:S02]  /*5a10*/  @!P6 IADD3 R0, R5, R0, RZ ;  /* 0x000000000500e210 */ /* 0x000fe40007ffe0ff */
[----:B------:R-:W-:Y:S01]  /*5a20*/  @!P6 LEA R5, P0, R6, R2, 0x5 ;  /* 0x000000020605e211 */ /* 0x000fe200078028ff */
[----:B------:R-:W-:Y:S01]  /*5a30*/  LDSM.16.M88.4 R180, [R180] ;  /* 0x00000000b4b4783b */ /* 0x000fe20000000200 */
[----:B------:R-:W-:Y:S01]  /*5a40*/  @!P6 SHF.L.U64.HI R0, R4, 0x6, R0 ;  /* 0x000000060400e819 */ /* 0x000fe20000010200 */
[----:B------:R-:W-:Y:S05]  /*5a50*/  @!P6 IMAD.MOV.U32 R4, RZ, RZ, c[0x0][0x20c] ;  /* 0x00008300ff04e624 */ /* 0x000fea00078e00ff */
[----:B------:R-:W-:Y:S02]  /*5a60*/  @!P6 LEA.HI.X R4, R6, R0, R4, 0x5, P0 ;  /* 0x000000000604e211 */ /* 0x000fe400000f2c04 */
[----:B------:R-:W-:Y:S05]  /*5a70*/  @!P6 IADD3 R6, P0, R2, R24, RZ ;  /* 0x000000180206e210 */ /* 0x000fea0007f1e0ff */
[----:B------:R-:W-:Y:S01]  /*5a80*/  @!P6 IMAD.X R10, R0, 0x1, R20, P0 ;  /* 0x00000001000ae824 */ /* 0x000fe200000e0614 */
        /* <DEDUP_REMOVED lines=9> */
[----:B------:R-:W-:Y:S03]  /*5b20*/  LDSM.16.M88.4 R176, [R128] ;  /* 0x0000000080b0783b */ /* 0x000fe60000000200 */
[----:B------:R-:W-:Y:S02]  /*5b30*/  @!P6 IADD3.X R10, R0, R12, RZ, P0, !PT ;  /* 0x0000000c000ae210 */ /* 0x000fe400007fe4ff */
[C---:B------:R-:W-:Y:S01]  /*5b40*/  @!P6 LEA R30, P0, R6.reuse, c[0x0][0x1f8], 0x1 ;  /* 0x00007e00061eea11 */ /* 0x040fe200078008ff */
[----:B------:R1:W-:Y:S03]  /*5b50*/  LDSM.16.M88.4 R188, [R130] ;  /* 0x0000000082bc783b */ /* 0x0003e60000000200 */
[----:B------:R-:W-:Y:S02]  /*5b60*/  @!P6 LEA.HI.X R31, R6, c[0x0][0x1fc], R10, 0x1, P0 ;  /* 0x00007f00061fea11 */ /* 0x000fe400000f0c0a */
[----:B------:R-:W-:Y:S05]  /*5b70*/  @!P6 IADD3 R6, P0, R24, 0xc0, RZ ;  /* 0x000000c01806e810 */ /* 0x000fea0007f1e0ff */
[----:B------:R-:W-:Y:S01]  /*5b80*/  @!P6 IMAD.X R13, RZ, RZ, R20, P0 ;  /* 0x000000ffff0de224 */ /* 0x000fe200000e0614 */
[----:B------:R-:W-:Y:S04]  /*5b90*/  @!P6 IADD3 R2, P0, R2, R6, RZ ;  /* 0x000000060202e210 */ /* 0x000fe80007f1e0ff */
[----:B------:R-:W-:Y:S02]  /*5ba0*/  @!P6 IADD3.X R0, R0, R13, RZ, P0, !PT ;  /* 0x0000000d0000e210 */ /* 0x000fe400007fe4ff */
[C---:B------:R-:W-:Y:S04]  /*5bb0*/  @!P6 LEA R156, P0, R2.reuse, c[0x0][0x1f8], 0x1 ;  /* 0x00007e00029cea11 */ /* 0x040fe800078008ff */
[----:B------:R-:W-:Y:S02]  /*5bc0*/  @!P6 LEA.HI.X R157, R2, c[0x0][0x1fc], R0, 0x1, P0 ;  /* 0x00007f00029dea11 */ /* 0x000fe400000f0c00 */
[C---:B------:R-:W-:Y:S01]  /*5bd0*/  @!P6 IADD3 R0, P0, R5.reuse, R9, RZ ;  /* 0x000000090500e210 */ /* 0x040fe20007f1e0ff */
[----:B-1----:R-:W2:Y:S04]  /*5be0*/  LDL R130, [R1+0x38] ;  /* 0x0000380001827983 */ /* 0x002ea80000100800 */
[C---:B------:R-:W-:Y:S01]  /*5bf0*/  @!P6 IMAD.X R2, R4.reuse, 0x1, R8, P0 ;  /* 0x000000010402e824 */ /* 0x040fe200000e0608 */
[C---:B------:R-:W-:Y:S01]  /*5c00*/  @!P6 IADD3 R7, P0, R5.reuse, R7, RZ ;  /* 0x000000070507e210 */ /* 0x040fe20007f1e0ff */
[----:B------:R-:W1:Y:S03]  /*5c10*/  LDSM.16.M88.4 R8, [R249] ;  /* 0x00000000f908783b */ /* 0x000e660000000200 */
[C---:B------:R-:W-:Y:S02]  /*5c20*/  @!P6 IADD3.X R12, R4.reuse, R12, RZ, P0, !PT ;  /* 0x0000000c040ce210 */ /* 0x040fe400007fe4ff */
[C---:B------:R-:W-:Y:S05]  /*5c30*/  @!P6 IADD3 R6, P0, R5.reuse, R6, RZ ;  /* 0x000000060506e210 */ /* 0x040fea0007f1e0ff */
[C---:B------:R-:W-:Y:S01]  /*5c40*/  @!P6 IMAD.X R13, R4.reuse, 0x1, R13, P0 ;  /* 0x00000001040de824 */ /* 0x040fe200000e060d */
[----:B------:R-:W-:Y:S02]  /*5c50*/  @!P6 IADD3 R5, P0, R5, R24, RZ ;  /* 0x000000180505e210 */ /* 0x000fe40007f1e0ff */
[----:B------:R-:W3:Y:S02]  /*5c60*/  LDSM.16.M88.4 R24, [R249+0x1000] ;  /* 0x00100000f918783b */ /* 0x000ee40000000200 */
[----:B------:R-:W-:Y:S02]  /*5c70*/  @!P6 IADD3.X R4, R4, R20, RZ, P0, !PT ;  /* 0x000000140404e210 */ /* 0x000fe400007fe4ff */
[C---:B------:R-:W-:Y:S04]  /*5c80*/  @!P6 LEA R20, P0, R5.reuse, c[0x0][0x1f8], 0x1 ;  /* 0x00007e000514ea11 */ /* 0x040fe800078008ff */
[----:B------:R-:W-:Y:S02]  /*5c90*/  @!P6 LEA.HI.X R21, R5, c[0x0][0x1fc], R4, 0x1, P0 ;  /* 0x00007f000515ea11 */ /* 0x000fe400000f0c04 */
[C---:B------:R-:W-:Y:S04]  /*5ca0*/  @!P6 LEA R28, P0, R0.reuse, c[0x0][0x1f8], 0x1 ;  /* 0x00007e00001cea11 */ /* 0x040fe800078008ff */
[----:B------:R-:W-:Y:S02]  /*5cb0*/  @!P6 LEA.HI.X R29, R0, c[0x0][0x1fc], R2, 0x1, P0 ;  /* 0x00007f00001dea11 */ /* 0x000fe400000f0c02 */
[----:B------:R-:W4:Y:S01]  /*5cc0*/  LDL R2, [R1] ;  /* 0x0000000001027983 */ /* 0x000f220000100800 */
[C---:B------:R-:W-:Y:S04]  /*5cd0*/  @!P6 LEA R186, P0, R7.reuse, c[0x0][0x1f8], 0x1 ;  /* 0x00007e0007baea11 */ /* 0x040fe800078008ff */
[----:B------:R-:W-:Y:S01]  /*5ce0*/  @!P6 LEA.HI.X R187, R7, c[0x0][0x1fc], R12, 0x1, P0 ;  /* 0x00007f0007bbea11 */ /* 0x000fe200000f0c0c */
[----:B------:R-:W-:Y:S01]  /*5cf0*/  IMAD.MOV.U32 R12, RZ, RZ, R186 ;  /* 0x000000ffff0c7224 */ /* 0x000fe200078e00ba */
[C---:B------:R-:W-:Y:S01]  /*5d00*/  @!P6 LEA R128, P0, R6.reuse, c[0x0][0x1f8], 0x1 ;  /* 0x00007e000680ea11 */ /* 0x040fe200078008ff */
[----:B------:R-:W2:Y:S03]  /*5d10*/  LDL R0, [R1+0x2c] ;  /* 0x00002c0001007983 */ /* 0x000ea60000100800 */
[----:B------:R-:W-:Y:S02]  /*5d20*/  @!P6 LEA.HI.X R129, R6, c[0x0][0x1fc], R13, 0x1, P0 ;  /* 0x00007f000681ea11 */ /* 0x000fe400000f0c0d */
[C---:B-1---5:R-:W-:Y:S03]  /*5d30*/  HMMA.16816.F32 R4, R168.reuse, R8, RZ ;  /* 0x00000008a804723c */ /* 0x062fe600000018ff */
[----:B------:R-:W-:Y:S02]  /*5d40*/  MOV R13, R187 ;  /* 0x000000bb000d7202 */ /* 0x000fe40000000f00 */
[----:B------:R-:W1:Y:S03]  /*5d50*/  LDSM.16.M88.4 R184, [R184] ;  /* 0x00000000b8b8783b */ /* 0x000e660000000200 */
[C---:B------:R-:W-:Y:S02]  /*5d60*/  HMMA.16816.F32 R8, R168.reuse, R10, RZ ;  /* 0x0000000aa808723c */ /* 0x040fe400000018ff */
[----:B------:R-:W-:Y:S01]  /*5d70*/  @!PT LDS RZ, [RZ] ;  /* 0x00000000fffff984 */ /* 0x000fe20000000800 */
[----:B------:R-:W-:Y:S01]  /*5d80*/  @!PT LDS RZ, [RZ] ;  /* 0x00000000fffff984 */ /* 0x000fe20000000800 */
[----:B------:R-:W-:Y:S01]  /*5d90*/  @!PT LDS RZ, [RZ] ;  /* 0x00000000fffff984 */ /* 0x000fe20000000800 */
[----:B------:R3:W-:Y:S05]  /*5da0*/  @!P6 LDGSTS.E.BYPASS.LTC128B.128 [R131+0x100], [R22.64], !P5 ;  /* 0x001000001683efae */ /* 0x0007ea000e901d46 */
[----:B------:R1:W-:Y:S05]  /*5db0*/  @!P6 LDGSTS.E.BYPASS.LTC128B.128 [R131+0x2100], [R14.64], !P4 ;  /* 0x021000000e83efae */ /* 0x0003ea000e101d46 */
[----:B------:R1:W-:Y:S05]  /*5dc0*/  @!P6 LDGSTS.E.BYPASS.LTC128B.128 [R131+0x4100], [R30.64], !P3 ;  /* 0x041000001e83efae */ /* 0x0003ea000d901d46 */
[----:B------:R2:W-:Y:S05]  /*5dd0*/  @!P6 LDGSTS.E.BYPASS.LTC128B.128 [R131+0x6100], [R156.64], !P2 ;  /* 0x061000009c83efae */ /* 0x0005ea000d101d46 */
[----:B------:R3:W-:Y:S05]  /*5de0*/  @!P6 LDGSTS.E.BYPASS.LTC128B.128 [R131+0x1100], [R20.64], !P5 ;  /* 0x011000001483efae */ /* 0x0007ea000e901d46 */
[----:B------:R3:W-:Y:S01]  /*5df0*/  @!P6 LDGSTS.E.BYPASS.LTC128B.128 [R131+0x3100], [R28.64], !P4 ;  /* 0x031000001c83efae */ /* 0x0007e2000e101d46 */
[----:B-1----:R-:W-:Y:S01]  /*5e00*/  IMAD.MOV.U32 R30, RZ, RZ, R12 ;  /* 0x000000ffff1e7224 */ /* 0x002fe200078e000c */
[----:B------:R-:W-:Y:S02]  /*5e10*/  MOV R31, R13 ;  /* 0x0000000d001f7202 */ /* 0x000fe40000000f00 */
[C---:B------:R-:W-:Y:S03]  /*5e20*/  HMMA.16816.F32 R12, R168.reuse, R16, RZ ;  /* 0x00000010a80c723c */ /* 0x040fe600000018ff */
[----:B------:R1:W-:Y:S05]  /*5e30*/  @!P6 LDGSTS.E.BYPASS.LTC128B.128 [R131+0x5100], [R30.64], !P3 ;  /* 0x051000001e83efae */ /* 0x0003ea000d901d46 */
[C---:B------:R-:W-:Y:S01]  /*5e40*/  HMMA.16816.F32 R16, R168.reuse, R18, RZ ;  /* 0x00000012a810723c */ /* 0x040fe200000018ff */
[----:B------:R1:W-:Y:S05]  /*5e50*/  @!P6 LDGSTS.E.BYPASS.LTC128B.128 [R131+0x7100], [R128.64], !P2 ;  /* 0x071000008083efae */ /* 0x0003ea000d101d46 */
[----:B------:R-:W0:Y:S02]  /*5e60*/  LDGDEPBAR ;  /* 0x00000000000079af */ /* 0x000e240000000000 */
[C---:B---3--:R-:W-:Y:S08]  /*5e70*/  HMMA.16816.F32 R20, R168.reuse, R24, RZ ;  /* 0x00000018a814723c */ /* 0x048ff000000018ff */
[C---:B------:R-:W-:Y:S08]  /*5e80*/  HMMA.16816.F32 R24, R168.reuse, R26, RZ ;  /* 0x0000001aa818723c */ /* 0x040ff000000018ff */
[C---:B-1----:R-:W-:Y:S01]  /*5e90*/  HMMA.16816.F32 R28, R168.reuse, R32, RZ ;  /* 0x00000020a81c723c */ /* 0x042fe200000018ff */
[----:B------:R-:W3:Y:S07]  /*5ea0*/  LDL R129, [R1+0x34] ;  /* 0x0000340001817983 */ /* 0x000eee0000100800 */
[----:B------:R-:W-:Y:S01]  /*5eb0*/  HMMA.16816.F32 R32, R168, R34, RZ ;  /* 0x00000022a820723c */ /* 0x000fe200000018ff */
[----:B------:R-:W2:Y:S05]  /*5ec0*/  LDL R128, [R1+0x30] ;  /* 0x0000300001807983 */ /* 0x000eaa0000100800 */
[----:B------:R-:W-:Y:S02]  /*5ed0*/  STL [R1+0x124], R168 ;  /* 0x000124a801007387 */ /* 0x000fe40000100800 */
[C---:B------:R-:W-:Y:S03]  /*5ee0*/  HMMA.16816.F32 R4, R172.reuse, R176, R4 ;  /* 0x000000b0ac04723c */ /* 0x040fe60000001804 */
[----:B------:R-:W-:Y:S05]  /*5ef0*/  STL [R1+0x120], R169 ;  /* 0x000120a901007387 */ /* 0x000fea0000100800 */
[C---:B------:R-:W-:Y:S01]  /*5f00*/  HMMA.16816.F32 R8, R172.reuse, R178, R8 ;  /* 0x000000b2ac08723c */ /* 0x040fe20000001808 */
[----:B------:R-:W-:Y:S05]  /*5f10*/  STL [R1+0x11c], R170 ;  /* 0x00011caa01007387 */ /* 0x000fea0000100800 */
        /* <DEDUP_REMOVED lines=13> */
[----:B------:R-:W-:Y:S01]  /*5ff0*/  HMMA.16816.F32 R32, R172, R190, R32 ;  /* 0x000000beac20723c */ /* 0x000fe20000001820 */
[----:B------:R-:W-:Y:S05]  /*6000*/  STL [R1+0x138], R195 ;  /* 0x000138c301007387 */ /* 0x000fea0000100800 */
[----:B------:R-:W-:Y:S05]  /*6010*/  STL [R1+0x150], R197 ;  /* 0x000150c501007387 */ /* 0x000fea0000100800 */
[----:B------:R-:W-:Y:S05]  /*6020*/  STL [R1+0x14c], R198 ;  /* 0x00014cc601007387 */ /* 0x000fea0000100800 */
[----:B------:R-:W-:Y:S05]  /*6030*/  STL [R1+0x148], R199 ;  /* 0x000148c701007387 */ /* 0x000fea0000100800 */
[----:B----4-:R-:W1:Y:S05]  /*6040*/  LDSM.16.M88.4 R176, [R2] ;  /* 0x0000000002b0783b */ /* 0x010e6a0000000200 */
[----:B------:R-:W4:Y:S05]  /*6050*/  LDSM.16.M88.4 R180, [R2+0x800] ;  /* 0x0008000002b4783b */ /* 0x000f2a0000000200 */
[----:B------:R-:W4:Y:S05]  /*6060*/  LDSM.16.M88.4 R184, [R2+0x1000] ;  /* 0x0010000002b8783b */ /* 0x000f2a0000000200 */
[----:B------:R-:W4:Y:S01]  /*6070*/  LDSM.16.M88.4 R188, [R2+0x1800] ;  /* 0x0018000002bc783b */ /* 0x000f220000000200 */
[C---:B-1----:R-:W-:Y:S08]  /*6080*/  HMMA.16816.F32 R4, R192.reuse, R176, R4 ;  /* 0x000000b0c004723c */ /* 0x042ff00000001804 */
[C---:B------:R-:W-:Y:S01]  /*6090*/  HMMA.16816.F32 R8, R192.reuse, R178, R8 ;  /* 0x000000b2c008723c */ /* 0x040fe20000001808 */
[----:B------:R-:W1:Y:S07]  /*60a0*/  LDSM.16.M88.4 R176, [R250] ;  /* 0x00000000fab0783b */ /* 0x000e6e0000000200 */
[C---:B----4-:R-:W-:Y:S08]  /*60b0*/  HMMA.16816.F32 R12, R192.reuse, R180, R12 ;  /* 0x000000b4c00c723c */ /* 0x050ff0000000180c */
[C---:B------:R-:W-:Y:S01]  /*60c0*/  HMMA.16816.F32 R16, R192.reuse, R182, R16 ;  /* 0x000000b6c010723c */ /* 0x040fe20000001810 */
[----:B------:R-:W4:Y:S07]  /*60d0*/  LDSM.16.M88.4 R180, [R250+0x800] ;  /* 0x00080000fab4783b */ /* 0x000f2e0000000200 */
[C---:B------:R-:W-:Y:S08]  /*60e0*/  HMMA.16816.F32 R20, R192.reuse, R184, R20 ;  /* 0x000000b8c014723c */ /* 0x040ff00000001814 */
[C---:B------:R-:W-:Y:S01]  /*60f0*/  HMMA.16816.F32 R24, R192.reuse, R186, R24 ;  /* 0x000000bac018723c */ /* 0x040fe20000001818 */
[----:B------:R-:W2:Y:S07]  /*6100*/  LDSM.16.M88.4 R184, [R250+0x1000] ;  /* 0x00100000fab8783b */ /* 0x000eae0000000200 */
[C---:B------:R-:W-:Y:S08]  /*6110*/  HMMA.16816.F32 R28, R192.reuse, R188, R28 ;  /* 0x000000bcc01c723c */ /* 0x040ff0000000181c */
[----:B------:R-:W-:Y:S01]  /*6120*/  HMMA.16816.F32 R32, R192, R190, R32 ;  /* 0x000000bec020723c */ /* 0x000fe20000001820 */
[----:B------:R-:W3:Y:S07]  /*6130*/  LDSM.16.M88.4 R188, [R250+0x1800] ;  /* 0x00180000fabc783b */ /* 0x000eee0000000200 */
[C---:B-1----:R-:W-:Y:S08]  /*6140*/  HMMA.16816.F32 R4, R196.reuse, R176, R4 ;  /* 0x000000b0c404723c */ /* 0x042ff00000001804 */
[C---:B------:R-:W-:Y:S01]  /*6150*/  HMMA.16816.F32 R8, R196.reuse, R178, R8 ;  /* 0x000000b2c408723c */ /* 0x040fe20000001808 */
[----:B------:R-:W1:Y:S07]  /*6160*/  LDSM.16.M88.4 R176, [R249+0x2000] ;  /* 0x00200000f9b0783b */ /* 0x000e6e0000000200 */
[C---:B----4-:R-:W-:Y:S08]  /*6170*/  HMMA.16816.F32 R12, R196.reuse, R180, R12 ;  /* 0x000000b4c40c723c */ /* 0x050ff0000000180c */
[C---:B------:R-:W-:Y:S01]  /*6180*/  HMMA.16816.F32 R16, R196.reuse, R182, R16 ;  /* 0x000000b6c410723c */ /* 0x040fe20000001810 */
[----:B------:R-:W4:Y:S07]  /*6190*/  LDSM.16.M88.4 R180, [R249+0x2800] ;  /* 0x00280000f9b4783b */ /* 0x000f2e0000000200 */
[C---:B--2---:R-:W-:Y:S08]  /*61a0*/  HMMA.16816.F32 R20, R196.reuse, R184, R20 ;  /* 0x000000b8c414723c */ /* 0x044ff00000001814 */
[C---:B------:R-:W-:Y:S01]  /*61b0*/  HMMA.16816.F32 R24, R196.reuse, R186, R24 ;  /* 0x000000bac418723c */ /* 0x040fe20000001818 */
[----:B------:R-:W2:Y:S07]  /*61c0*/  LDSM.16.M88.4 R184, [R249+0x3000] ;  /* 0x00300000f9b8783b */ /* 0x000eae0000000200 */
[C---:B---3--:R-:W-:Y:S08]  /*61d0*/  HMMA.16816.F32 R28, R196.reuse, R188, R28 ;  /* 0x000000bcc41c723c */ /* 0x048ff0000000181c */
[----:B------:R-:W-:Y:S01]  /*61e0*/  HMMA.16816.F32 R32, R196, R190, R32 ;  /* 0x000000bec420723c */ /* 0x000fe20000001820 */
[----:B------:R-:W3:Y:S07]  /*61f0*/  LDSM.16.M88.4 R188, [R249+0x3800] ;  /* 0x00380000f9bc783b */ /* 0x000eee0000000200 */
[C---:B-1----:R-:W-:Y:S08]  /*6200*/  HMMA.16816.F32 R4, R200.reuse, R176, R4 ;  /* 0x000000b0c804723c */ /* 0x042ff00000001804 */
[C---:B------:R-:W-:Y:S01]  /*6210*/  HMMA.16816.F32 R8, R200.reuse, R178, R8 ;  /* 0x000000b2c808723c */ /* 0x040fe20000001808 */
[----:B------:R1:W3:Y:S07]  /*6220*/  LDSM.16.M88.4 R176, [R130] ;  /* 0x0000000082b0783b */ /* 0x0002ee0000000200 */
[C---:B----4-:R-:W-:Y:S08]  /*6230*/  HMMA.16816.F32 R12, R200.reuse, R180, R12 ;  /* 0x000000b4c80c723c */ /* 0x050ff0000000180c */
[C---:B------:R-:W-:Y:S01]  /*6240*/  HMMA.16816.F32 R16, R200.reuse, R182, R16 ;  /* 0x000000b6c810723c */ /* 0x040fe20000001810 */
[----:B------:R4:W3:Y:S07]  /*6250*/  LDSM.16.M88.4 R180, [R129] ;  /* 0x0000000081b4783b */ /* 0x0008ee0000000200 */
[C---:B--2---:R-:W-:Y:S01]  /*6260*/  HMMA.16816.F32 R20, R200.reuse, R184, R20 ;  /* 0x000000b8c814723c */ /* 0x044fe20000001814 */
[----:B-1----:R-:W2:Y:S07]  /*6270*/  LDL R130, [R1+0x28] ;  /* 0x0000280001827983 */ /* 0x002eae0000100800 */
[C---:B------:R-:W-:Y:S01]  /*6280*/  HMMA.16816.F32 R24, R200.reuse, R186, R24 ;  /* 0x000000bac818723c */ /* 0x040fe20000001818 */
[----:B------:R1:W1:Y:S07]  /*6290*/  LDSM.16.M88.4 R184, [R128] ;  /* 0x0000000080b8783b */ /* 0x00026e0000000200 */
[C---:B---3--:R-:W-:Y:S01]  /*62a0*/  HMMA.16816.F32 R28, R200.reuse, R188, R28 ;  /* 0x000000bcc81c723c */ /* 0x048fe2000000181c */
[----:B----4-:R-:W3:Y:S07]  /*62b0*/  LDL R129, [R1+0x24] ;  /* 0x0000240001817983 */ /* 0x010eee0000100800 */
[----:B------:R-:W-:Y:S01]  /*62c0*/  HMMA.16816.F32 R32, R200, R190, R32 ;  /* 0x000000bec820723c */ /* 0x000fe20000001820 */
[----:B------:R4:W1:Y:S07]  /*62d0*/  LDSM.16.M88.4 R188, [R0] ;  /* 0x0000000000bc783b */ /* 0x00086e0000000200 */
[C---:B------:R-:W-:Y:S01]  /*62e0*/  HMMA.16816.F32 R4, R204.reuse, R176, R4 ;  /* 0x000000b0cc04723c */ /* 0x040fe20000001804 */
[----:B-1----:R-:W3:Y:S07]  /*62f0*/  LDL R128, [R1+0x20] ;  /* 0x0000200001807983 */ /* 0x002eee0000100800 */
[C---:B------:R-:W-:Y:S01]  /*6300*/  HMMA.16816.F32 R8, R204.reuse, R178, R8 ;  /* 0x000000b2cc08723c */ /* 0x040fe20000001808 */
[----:B------:R-:W1:Y:S07]  /*6310*/  LDSM.16.M88.4 R176, [R2+0x2000] ;  /* 0x0020000002b0783b */ /* 0x000e6e0000000200 */
[C---:B------:R-:W-:Y:S01]  /*6320*/  HMMA.16816.F32 R12, R204.reuse, R180, R12 ;  /* 0x000000b4cc0c723c */ /* 0x040fe2000000180c */
[----:B----4-:R-:W2:Y:S07]  /*6330*/  LDL R0, [R1+0x1c] ;  /* 0x00001c0001007983 */ /* 0x010eae0000100800 */
        /* <DEDUP_REMOVED lines=33> */
[C---:B------:R-:W-:Y:S08]  /*6550*/  HMMA.16816.F32 R8, R216.reuse, R178, R8 ;  /* 0x000000b2d808723c */ /* 0x040ff00000001808 */
[C---:B------:R-:W-:Y:S08]  /*6560*/  HMMA.16816.F32 R12, R216.reuse, R180, R12 ;  /* 0x000000b4d80c723c */ /* 0x040ff0000000180c */
[C---:B------:R-:W-:Y:S08]  /*6570*/  HMMA.16816.F32 R16, R216.reuse, R182, R16 ;  /* 0x000000b6d810723c */ /* 0x040ff00000001810 */
[C---:B------:R-:W-:Y:S08]  /*6580*/  HMMA.16816.F32 R20, R216.reuse, R184, R20 ;  /* 0x000000b8d814723c */ /* 0x040ff00000001814 */
[C---:B------:R-:W-:Y:S08]  /*6590*/  HMMA.16816.F32 R24, R216.reuse, R186, R24 ;  /* 0x000000bad818723c */ /* 0x040ff00000001818 */
[C---:B------:R-:W-:Y:S08]  /*65a0*/  HMMA.16816.F32 R28, R216.reuse, R188, R28 ;  /* 0x000000bcd81c723c */ /* 0x040ff0000000181c */
[----:B------:R-:W-:Y:S01]  /*65b0*/  HMMA.16816.F32 R32, R216, R190, R32 ;  /* 0x000000bed820723c */ /* 0x000fe20000001820 */
[----:B--2---:R1:W2:Y:S05]  /*65c0*/  LDSM.16.M88.4 R176, [R130] ;  /* 0x0000000082b0783b */ /* 0x0042aa0000000200 */
[----:B---3--:R3:W2:Y:S05]  /*65d0*/  LDSM.16.M88.4 R180, [R129] ;  /* 0x0000000081b4783b */ /* 0x0086aa0000000200 */
[----:B-1----:R-:W4:Y:S05]  /*65e0*/  LDL R130, [R1+0x14] ;  /* 0x0000140001827983 */ /* 0x002f2a0000100800 */
[----:B------:R1:W1:Y:S05]  /*65f0*/  LDSM.16.M88.4 R184, [R128] ;  /* 0x0000000080b8783b */ /* 0x00026a0000000200 */
[----:B---3--:R-:W3:Y:S01]  /*6600*/  LDL R129, [R1+0x10] ;  /* 0x0000100001817983 */ /* 0x008ee20000100800 */
[C---:B--2---:R-:W-:Y:S08]  /*6610*/  HMMA.16816.F32 R4, R220.reuse, R176, R4 ;  /* 0x000000b0dc04723c */ /* 0x044ff00000001804 */
[C---:B------:R-:W-:Y:S01]  /*6620*/  HMMA.16816.F32 R8, R220.reuse, R178, R8 ;  /* 0x000000b2dc08723c */ /* 0x040fe20000001808 */
[----:B------:R2:W2:Y:S05]  /*6630*/  LDSM.16.M88.4 R188, [R0] ;  /* 0x0000000000bc783b */ /* 0x0004aa0000000200 */
[----:B------:R-:W2:Y:S02]  /*6640*/  LDSM.16.M88.4 R176, [R2+0x4000] ;  /* 0x0040000002b0783b */ /* 0x000ea40000000200 */
[C---:B------:R-:W-:Y:S03]  /*6650*/  HMMA.16816.F32 R12, R220.reuse, R180, R12 ;  /* 0x000000b4dc0c723c */ /* 0x040fe6000000180c */
[----:B-1----:R-:W3:Y:S05]  /*6660*/  LDL R128, [R1+0xc] ;  /* 0x00000c0001807983 */ /* 0x002eea0000100800 */
[C---:B------:R-:W-:Y:S01]  /*6670*/  HMMA.16816.F32 R16, R220.reuse, R182, R16 ;  /* 0x000000b6dc10723c */ /* 0x040fe20000001810 */
[----:B------:R-:W1:Y:S07]  /*6680*/  LDSM.16.M88.4 R180, [R2+0x4800] ;  /* 0x0048000002b4783b */ /* 0x000e6e0000000200 */
[C---:B------:R-:W-:Y:S01]  /*6690*/  HMMA.16816.F32 R20, R220.reuse, R184, R20 ;  /* 0x000000b8dc14723c */ /* 0x040fe20000001814 */
[----:B--2---:R-:W2:Y:S05]  /*66a0*/  LDL R0, [R1+0x18] ;  /* 0x0000180001007983 */ /* 0x004eaa0000100800 */
[----:B------:R-:W2:Y:S02]  /*66b0*/  LDL.LU R170, [R1+0x60] ;  /* 0x0000600001aa7983 */ /* 0x000ea40000300800 */
[C---:B------:R-:W-:Y:S03]  /*66c0*/  HMMA.16816.F32 R24, R220.reuse, R186, R24 ;  /* 0x000000badc18723c */ /* 0x040fe60000001818 */
[----:B------:R-:W1:Y:S05]  /*66d0*/  LDSM.16.M88.4 R184, [R2+0x5000] ;  /* 0x0050000002b8783b */ /* 0x000e6a0000000200 */
[----:B------:R-:W2:Y:S01]  /*66e0*/  LDL R168, [R1+0x94] ;  /* 0x0000940001a87983 */ /* 0x000ea20000100800 */
        /* <DEDUP_REMOVED lines=35> */
[----:B------:R-:W-:Y:S05]  /*6920*/  LDSM.16.M88.4 R188, [R2+0x6000] ;  /* 0x0060000002bc783b */ /* 0x000fea0000000200 */
[----:B----4-:R1:W-:Y:S05]  /*6930*/  LDSM.16.M88.4 R180, [R130] ;  /* 0x0000000082b4783b */ /* 0x0103ea0000000200 */
[----:B---3--:R-:W-:Y:S05]  /*6940*/  LDSM.16.M88.4 R184, [R129] ;  /* 0x0000000081b8783b */ /* 0x008fea0000000200 */
[----:B-1----:R-:W3:Y:S05]  /*6950*/  LDL R130, [R1+0x78] ;  /* 0x0000780001827983 */ /* 0x002eea0000100800 */
[----:B--2---:R1:W2:Y:S01]  /*6960*/  LDSM.16.M88.4 R176, [R0] ;  /* 0x0000000000b0783b */ /* 0x0042a20000000200 */
[C---:B------:R-:W-:Y:S02]  /*6970*/  IADD3 R171, R170.reuse, -0x1, RZ ;  /* 0xffffffffaaab7810 */ /* 0x040fe40007ffe0ff */
[C---:B------:R-:W-:Y:S01]  /*6980*/  ISETP.GT.AND P6, PT, R170.reuse, R159, PT ;  /* 0x0000009faa00720c */ /* 0x040fe20003fc4270 */
[----:B------:R-:W-:Y:S04]  /*6990*/  IMAD.MOV.U32 R159, RZ, RZ, -0x40 ;  /* 0xffffffc0ff9f7424 */ /* 0x000fe800078e00ff */
[----:B------:R-:W-:Y:S05]  /*69a0*/  IMAD R159, R170, R159, 0x1 ;  /* 0x00000001aa9f7424 */ /* 0x000fea00078e029f */
[----:B------:R-:W-:Y:S03]  /*69b0*/  IADD3 R159, R159, c[0x0][0x1d0], -R168 ;  /* 0x000074009f9f7a10 */ /* 0x000fe60007ffe8a8 */
[----:B------:R-:W-:Y:S01]  /*69c0*/  @P6 IMAD.WIDE.U32 R156, R171, c[0x0][0x1e0], RZ ;  /* 0x00007800ab9c6a25 */ /* 0x000fe200078e00ff */
[----:B------:R-:W-:Y:S01]  /*69d0*/  IADD3 R159, R159, -c[0x0][0x168], RZ ;  /* 0x80005a009f9f7a10 */ /* 0x000fe20007ffe0ff */
[----:B-1----:R-:W4:Y:S01]  /*69e0*/  LDL R0, [R1+0x8c] ;  /* 0x00008c0001007983 */ /* 0x002f220000100800 */
[C---:B--2---:R-:W-:Y:S08]  /*69f0*/  HMMA.16816.F32 R4, R236.reuse, R176, R4 ;  /* 0x000000b0ec04723c */ /* 0x044ff00000001804 */
[C---:B------:R-:W-:Y:S01]  /*6a00*/  HMMA.16816.F32 R8, R236.reuse, R178, R8 ;  /* 0x000000b2ec08723c */ /* 0x040fe20000001808 */
[----:B------:R1:W2:Y:S07]  /*6a10*/  LDSM.16.M88.4 R176, [R128] ;  /* 0x0000000080b0783b */ /* 0x0002ae0000000200 */
[C---:B------:R-:W-:Y:S08]  /*6a20*/  HMMA.16816.F32 R12, R236.reuse, R180, R12 ;  /* 0x000000b4ec0c723c */ /* 0x040ff0000000180c */
[C---:B------:R-:W-:Y:S01]  /*6a30*/  HMMA.16816.F32 R16, R236.reuse, R182, R16 ;  /* 0x000000b6ec10723c */ /* 0x040fe20000001810 */
[----:B------:R-:W2:Y:S07]  /*6a40*/  LDSM.16.M88.4 R180, [R2+0x6800] ;  /* 0x0068000002b4783b */ /* 0x000eae0000000200 */
[C---:B------:R-:W-:Y:S01]  /*6a50*/  HMMA.16816.F32 R20, R236.reuse, R184, R20 ;  /* 0x000000b8ec14723c */ /* 0x040fe20000001814 */
[----:B-1----:R-:W3:Y:S07]  /*6a60*/  LDL.64 R128, [R1+0x68] ;  /* 0x0000680001807983 */ /* 0x002eee0000100a00 */
        /* <DEDUP_REMOVED lines=8> */
[C---:B------:R-:W-:Y:S08]  /*6af0*/  HMMA.16816.F32 R12, R240.reuse, R180, R12 ;  /* 0x000000b4f00c723c */ /* 0x040ff0000000180c */
[C---:B------:R-:W-:Y:S08]  /*6b00*/  HMMA.16816.F32 R16, R240.reuse, R182, R16 ;  /* 0x000000b6f010723c */ /* 0x040ff00000001810 */
[C---:B-1----:R-:W-:Y:S08]  /*6b10*/  HMMA.16816.F32 R20, R240.reuse, R176, R20 ;  /* 0x000000b0f014723c */ /* 0x042ff00000001814 */
[C---:B------:R-:W-:Y:S01]  /*6b20*/  HMMA.16816.F32 R24, R240.reuse, R178, R24 ;  /* 0x000000b2f018723c */ /* 0x040fe20000001818 */
[----:B------:R-:W1:Y:S07]  /*6b30*/  LDSM.16.M88.4 R176, [R250+0x6800] ;  /* 0x00680000fab0783b */ /* 0x000e6e0000000200 */
[C---:B------:R-:W-:Y:S08]  /*6b40*/  HMMA.16816.F32 R28, R240.reuse, R184, R28 ;  /* 0x000000b8f01c723c */ /* 0x040ff0000000181c */
[----:B------:R-:W-:Y:S08]  /*6b50*/  HMMA.16816.F32 R32, R240, R186, R32 ;  /* 0x000000baf020723c */ /* 0x000ff00000001820 */
[C---:B--2---:R-:W-:Y:S08]  /*6b60*/  HMMA.16816.F32 R4, R244.reuse, R188, R4 ;  /* 0x000000bcf404723c */ /* 0x044ff00000001804 */
[C---:B------:R-:W-:Y:S08]  /*6b70*/  HMMA.16816.F32 R8, R244.reuse, R190, R8 ;  /* 0x000000bef408723c */ /* 0x040ff00000001808 */
[C---:B-1----:R-:W-:Y:S08]  /*6b80*/  HMMA.16816.F32 R12, R244.reuse, R176, R12 ;  /* 0x000000b0f40c723c */ /* 0x042ff0000000180c */
[C---:B------:R-:W-:Y:S04]  /*6b90*/  HMMA.16816.F32 R16, R244.reuse, R178, R16 ;  /* 0x000000b2f410723c */ /* 0x040fe80000001810 */
[----:B----4-:R-:W-:Y:S05]  /*6ba0*/  @P1 IMAD.HI.U32 R2, R0, c[0x0][0x2c8], RZ ;  /* 0x0000b20000021a27 */ /* 0x010fea00078e00ff */
[----:B------:R-:W-:Y:S03]  /*6bb0*/  @P1 SHF.R.U32.HI R0, RZ, c[0x0][0x2cc], R2 ;  /* 0x0000b300ff001a19 */ /* 0x000fe60000011602 */
[----:B------:R-:W-:Y:S02]  /*6bc0*/  @P6 SHF.R.S32.HI R2, RZ, 0x1f, R171 ;  /* 0x0000001fff026819 */ /* 0x000fe400000114ab */
[----:B------:R-:W1:Y:S03]  /*6bd0*/  SHFL.IDX PT, R183, R0, RZ, 0x1c1f ;  /* 0x001c1fff00b77589 */ /* 0x000e6600000e0000 */
[----:B------:R-:W-:Y:S02]  /*6be0*/  @P6 IMAD R2, R2, c[0x0][0x1e0], RZ ;  /* 0x0000780002026a24 */ /* 0x000fe400078e02ff */
[----:B------:R2:W4:Y:S02]  /*6bf0*/  SHFL.IDX PT, R182, R0, 0x1, 0x1c1f ;  /* 0x003c1f0000b67f89 */ /* 0x00052400000e0000 */
[----:B------:R-:W-:Y:S05]  /*6c00*/  @P6 IMAD R2, R171, c[0x0][0x1e4], R2 ;  /* 0x00007900ab026a24 */ /* 0x000fea00078e0202 */
[----:B--2---:R-:W-:Y:S01]  /*6c10*/  @P6 IADD3 R0, R157, R2, RZ ;  /* 0x000000029d006210 */ /* 0x004fe20007ffe0ff */
[C---:B------:R-:W-:Y:S02]  /*6c20*/  @P6 IMAD.SHL.U32 R157, R156.reuse, 0x40, RZ ;  /* 0x000000409c9d6824 */ /* 0x040fe400078e00ff */
[----:B-1----:R-:W-:Y:S01]  /*6c30*/  IMAD.IADD R2, R159, 0x1, R183 ;  /* 0x000000019f027824 */ /* 0x002fe200078e02b7 */
[----:B------:R-:W-:Y:S02]  /*6c40*/  @P6 SHF.L.U64.HI R156, R156, 0x6, R0 ;  /* 0x000000069c9c6819 */ /* 0x000fe40000010200 */
[----:B---3--:R-:W-:Y:S04]  /*6c50*/  @P6 IADD3 R0, P0, R157, R128, RZ ;  /* 0x000000809d006210 */ /* 0x008fe80007f1e0ff */
[----:B------:R-:W-:Y:S02]  /*6c60*/  @P6 IADD3.X R181, R156, R130, RZ, P0, !PT ;  /* 0x000000829cb56210 */ /* 0x000fe400007fe4ff */
[C---:B------:R-:W-:Y:S04]  /*6c70*/  @P6 LEA R180, P0, R0.reuse, c[0x0][0x1c8], 0x1 ;  /* 0x0000720000b46a11 */ /* 0x040fe800078008ff */
[----:B------:R-:W-:Y:S02]  /*6c80*/  @P6 LEA.HI.X R181, R0, c[0x0][0x1cc], R181, 0x1, P0 ;  /* 0x0000730000b56a11 */ /* 0x000fe400000f0cb5 */
[----:B------:R-:W-:Y:S02]  /*6c90*/  ISETP.GT.AND P0, PT, R2, RZ, PT ;  /* 0x000000ff0200720c */ /* 0x000fe40003f04270 */
[----:B----4-:R-:W-:Y:S02]  /*6ca0*/  IADD3 R0, R159, R182, RZ ;  /* 0x000000b69f007210 */ /* 0x010fe40007ffe0ff */
[----:B------:R-:W-:Y:S02]  /*6cb0*/  FSEL R185, R4, -INF , P0 ;  /* 0xff80000004b97808 */ /* 0x000fe40000000000 */
[----:B------:R-:W-:Y:S04]  /*6cc0*/  ISETP.GT.AND P0, PT, R2, 0x1, PT ;  /* 0x000000010200780c */ /* 0x000fe80003f04270 */
[----:B------:R-:W-:Y:S02]  /*6cd0*/  FSEL R184, R5, -INF , P0 ;  /* 0xff80000005b87808 */ /* 0x000fe40000000000 */
[----:B------:R-:W-:Y:S04]  /*6ce0*/  ISETP.GT.AND P0, PT, R0, RZ, PT ;  /* 0x000000ff0000720c */ /* 0x000fe80003f04270 */
[----:B------:R-:W-:Y:S02]  /*6cf0*/  FSEL R187, R6, -INF , P0 ;  /* 0xff80000006bb7808 */ /* 0x000fe40000000000 */
[----:B------:R-:W-:Y:S04]  /*6d00*/  ISETP.GT.AND P0, PT, R0, 0x1, PT ;  /* 0x000000010000780c */ /* 0x000fe80003f04270 */
[----:B------:R-:W-:Y:S02]  /*6d10*/  FSEL R186, R7, -INF , P0 ;  /* 0xff80000007ba7808 */ /* 0x000fe40000000000 */
[----:B------:R-:W1:Y:S01]  /*6d20*/  LDSM.16.M88.4 R4, [R250+0x7000] ;  /* 0x00700000fa04783b */ /* 0x000e620000000200 */
[----:B------:R-:W-:Y:S04]  /*6d30*/  ISETP.GT.AND P0, PT, R2, 0x8, PT ;  /* 0x000000080200780c */ /* 0x000fe80003f04270 */
[----:B------:R-:W-:Y:S02]  /*6d40*/  FSEL R176, R8, -INF , P0 ;  /* 0xff80000008b07808 */ /* 0x000fe40000000000 */
[----:B------:R-:W-:Y:S04]  /*6d50*/  ISETP.GT.AND P0, PT, R2, 0x9, PT ;  /* 0x000000090200780c */ /* 0x000fe80003f04270 */
[----:B------:R-:W-:Y:S02]  /*6d60*/  FSEL R177, R9, -INF , P0 ;  /* 0xff80000009b17808 */ /* 0x000fe40000000000 */
[----:B------:R-:W-:Y:S04]  /*6d70*/  ISETP.GT.AND P0, PT, R0, 0x8, PT ;  /* 0x000000080000780c */ /* 0x000fe80003f04270 */
[----:B------:R-:W-:Y:S02]  /*6d80*/  FSEL R183, R10, -INF , P0 ;  /* 0xff8000000ab77808 */ /* 0x000fe40000000000 */
[----:B------:R-:W-:Y:S04]  /*6d90*/  ISETP.GT.AND P0, PT, R0, 0x9, PT ;  /* 0x000000090000780c */ /* 0x000fe80003f04270 */
[----:B------:R-:W-:Y:S02]  /*6da0*/  FSEL R182, R11, -INF , P0 ;  /* 0xff8000000bb67808 */ /* 0x000fe40000000000 */
[----:B------:R-:W-:Y:S01]  /*6db0*/  ISETP.GT.AND P0, PT, R2, 0x10, PT ;  /* 0x000000100200780c */ /* 0x000fe20003f04270 */
[----:B------:R-:W2:Y:S01]  /*6dc0*/  LDSM.16.M88.4 R8, [R250+0x7800] ;  /* 0x00780000fa08783b */ /* 0x000ea20000000200 */
[----:B------:R-:W-:Y:S04]  /*6dd0*/  DEPBAR.LE SB0, 0x0 ;  /* 0x000080000000791a */ /* 0x000fe80000000000 */
[----:B------:R-:W-:Y:S01]  /*6de0*/  FSEL R189, R12, -INF , P0 ;  /* 0xff8000000cbd7808 */ /* 0x000fe20000000000 */
[----:B------:R-:W-:Y:S01]  /*6df0*/  BAR.SYNC.DEFER_BLOCKING 0x0 ;  /* 0x0000000000007b1d */ /* 0x000fe20000010000 */
[----:B------:R-:W-:Y:S04]  /*6e00*/  ISETP.GT.AND P0, PT, R2, 0x11, PT ;  /* 0x000000110200780c */ /* 0x000fe80003f04270 */
[----:B------:R-:W-:Y:S02]  /*6e10*/  FSEL R191, R13, -INF , P0 ;  /* 0xff8000000dbf7808 */ /* 0x000fe40000000000 */
[----:B------:R-:W-:Y:S01]  /*6e20*/  ISETP.GT.AND P0, PT, R0, 0x10, PT ;  /* 0x000000100000780c */ /* 0x000fe20003f04270 */
[C---:B-1----:R-:W-:Y:S05]  /*6e30*/  HMMA.16816.F32 R20, R244.reuse, R4, R20 ;  /* 0x00000004f414723c */ /* 0x042fea0000001814 */
[----:B------:R-:W-:Y:S02]  /*6e40*/  FSEL R168, R14, -INF , P0 ;  /* 0xff8000000ea87808 */ /* 0x000fe40000000000 */
[----:B------:R-:W-:Y:S01]  /*6e50*/  ISETP.GT.AND P0, PT, R0, 0x11, PT ;  /* 0x000000110000780c */ /* 0x000fe20003f04270 */
[C---:B------:R-:W-:Y:S04]  /*6e60*/  HMMA.16816.F32 R24, R244.reuse, R6, R24 ;  /* 0x00000006f418723c */ /* 0x040fe80000001818 */
[----:B------:R-:W-:Y:S02]  /*6e70*/  FSEL R169, R15, -INF , P0 ;  /* 0xff8000000fa97808 */ /* 0x000fe40000000000 */
[----:B------:R-:W-:Y:S02]  /*6e80*/  ISETP.GT.AND P0, PT, R2, 0x18, PT ;  /* 0x000000180200780c */ /* 0x000fe40003f04270 */
[----:B------:R-:W-:Y:S01]  /*6e90*/  FMNMX.FTZ R4, R185, R3, !PT ;  /* 0x00000003b9047209 */ /* 0x000fe20007810000 */
[----:B------:R-:W-:Y:S01]  /*6ea0*/  @!PT LDS RZ, [RZ] ;  /* 0x00000000fffff984 */ /* 0x000fe20000000800 */
[----:B------:R-:W-:Y:S01]  /*6eb0*/  @!PT LDS RZ, [RZ] ;  /* 0x00000000fffff984 */ /* 0x000fe20000000800 */
[----:B------:R-:W-:Y:S01]  /*6ec0*/  @!PT LDS RZ, [RZ] ;  /* 0x00000000fffff984 */ /* 0x000fe20000000800 */
[----:B------:R1:W-:Y:S03]  /*6ed0*/  @P6 LDGSTS.E.BYPASS.LTC128B.128 [R131+0x10100], [R180.64], !P5 ;  /* 0x10100000b4836fae */ /* 0x0003e6000e901d46 */
[----:B------:R-:W-:Y:S02]  /*6ee0*/  FSEL R188, R16, -INF , P0 ;  /* 0xff80000010bc7808 */ /* 0x000fe40000000000 */
[----:B------:R-:W-:Y:S02]  /*6ef0*/  ISETP.GT.AND P0, PT, R2, 0x19, PT ;  /* 0x000000190200780c */ /* 0x000fe40003f04270 */
[----:B------:R-:W-:Y:S01]  /*6f00*/  FMNMX.FTZ R4, R184, R4, !PT ;  /* 0x00000004b8047209 */ /* 0x000fe20007810000 */
[C---:B--2---:R-:W-:Y:S03]  /*6f10*/  HMMA.16816.F32 R28, R244.reuse, R8, R28 ;  /* 0x00000008f41c723c */ /* 0x044fe6000000181c */
[----:B------:R-:W-:Y:S02]  /*6f20*/  FSEL R190, R17, -INF , P0 ;  /* 0xff80000011be7808 */ /* 0x000fe40000000000 */
[----:B------:R-:W-:Y:S02]  /*6f30*/  ISETP.GT.AND P0, PT, R0, 0x18, PT ;  /* 0x000000180000780c */ /* 0x000fe40003f04270 */
[----:B------:R-:W-:Y:S01]  /*6f40*/  FMNMX.FTZ R4, R176, R4, !PT ;  /* 0x00000004b0047209 */ /* 0x000fe20007810000 */
[----:B------:R-:W-:Y:S04]  /*6f50*/  HMMA.16816.F32 R32, R244, R10, R32 ;  /* 0x0000000af420723c */ /* 0x000fe80000001820 */
[----:B------:R-:W-:Y:S02]  /*6f60*/  FSEL R172, R18, -INF , P0 ;  /* 0xff80000012ac7808 */ /* 0x000fe40000000000 */
[----:B------:R-:W-:Y:S02]  /*6f70*/  ISETP.GT.AND P0, PT, R0, 0x19, PT ;  /* 0x000000190000780c */ /* 0x000fe40003f04270 */
[----:B------:R-:W-:Y:S04]  /*6f80*/  FMNMX.FTZ R4, R177, R4, !PT ;  /* 0x00000004b1047209 */ /* 0x000fe80007810000 */
[----:B------:R-:W-:Y:S02]  /*6f90*/  FSEL R178, R19, -INF , P0 ;  /* 0xff80000013b27808 */ /* 0x000fe40000000000 */
[----:B------:R-:W-:Y:S02]  /*6fa0*/  ISETP.GT.AND P0, PT, R2, 0x20, PT ;  /* 0x000000200200780c */ /* 0x000fe40003f04270 */
[----:B------:R-:W-:Y:S02]  /*6fb0*/  FMNMX.FTZ R4, R189, R4, !PT ;  /* 0x00000004bd047209 */ /* 0x000fe40007810000 */
[----:B------:R-:W-:Y:S02]  /*6fc0*/  FSEL R197, R20, -INF , P0 ;  /* 0xff80000014c57808 */ /* 0x000fe40000000000 */
[----:B------:R-:W-:Y:S02]  /*6fd0*/  ISETP.GT.AND P0, PT, R2, 0x21, PT ;  /* 0x000000210200780c */ /* 0x000fe40003f04270 */
[----:B------:R-:W-:Y:S02]  /*6fe0*/  FMNMX.FTZ R4, R191, R4, !PT ;  /* 0x00000004bf047209 */ /* 0x000fe40007810000 */
        /* <DEDUP_REMOVED lines=32> */
[----:B------:R-:W-:Y:S02]  /*71f0*/  FMNMX.FTZ R4, R194, R4, !PT ;  /* 0x00000004c2047209 */ /* 0x000fe40007810000 */
[----:B------:R-:W-:Y:S02]  /*7200*/  FSEL R168, R31, -INF , P0 ;  /* 0xff8000001fa87808 */ /* 0x000fe40000000000 */
[----:B------:R-:W-:Y:S02]  /*7210*/  ISETP.GT.AND P0, PT, R2, 0x38, PT ;  /* 0x000000380200780c */ /* 0x000fe40003f04270 */
[----:B------:R-:W-:Y:S02]  /*7220*/  MOV R23, R169 ;  /* 0x000000a900177202 */ /* 0x000fe40000000f00 */
[----:B------:R-:W-:Y:S02]  /*7230*/  FMNMX.FTZ R5, R24, R5, !PT ;  /* 0x0000000518057209 */ /* 0x000fe40007810000 */
[----:B------:R-:W-:Y:S02]  /*7240*/  FMNMX.FTZ R4, R195, R4, !PT ;  /* 0x00000004c3047209 */ /* 0x000fe40007810000 */
[----:B------:R-:W-:Y:S02]  /*7250*/  FSEL R172, R32, -INF , P0 ;  /* 0xff80000020ac7808 */ /* 0x000fe40000000000 */
[----:B------:R-:W-:Y:S02]  /*7260*/  ISETP.GT.AND P0, PT, R2, 0x39, PT ;  /* 0x000000390200780c */ /* 0x000fe40003f04270 */
[----:B------:R-:W-:Y:S02]  /*7270*/  FMNMX.FTZ R5, R23, R5, !PT ;  /* 0x0000000517057209 */ /* 0x000fe40007810000 */
[----:B------:R-:W-:Y:S02]  /*7280*/  FMNMX.FTZ R4, R172, R4, !PT ;  /* 0x00000004ac047209 */ /* 0x000fe40007810000 */
[----:B------:R-:W-:Y:S01]  /*7290*/  FSEL R173, R33, -INF , P0 ;  /* 0xff80000021ad7808 */ /* 0x000fe20000000000 */
[----:B------:R-:W-:Y:S01]  /*72a0*/  IMAD.MOV.U32 R33, RZ, RZ, R23 ;  /* 0x000000ffff217224 */ /* 0x000fe200078e0017 */
[----:B------:R-:W-:Y:S02]  /*72b0*/  FMNMX.FTZ R2, R21, R5, !PT ;  /* 0x0000000515027209 */ /* 0x000fe40007810000 */
[----:B------:R-:W-:Y:S02]  /*72c0*/  ISETP.GT.AND P0, PT, R0, 0x38, PT ;  /* 0x000000380000780c */ /* 0x000fe40003f04270 */
[----:B------:R-:W-:Y:S02]  /*72d0*/  FMNMX.FTZ R4, R173, R4, !PT ;  /* 0x00000004ad047209 */ /* 0x000fe40007810000 */
[----:B------:R-:W-:Y:S02]  /*72e0*/  FSEL R169, R34, -INF , P0 ;  /* 0xff80000022a97808 */ /* 0x000fe40000000000 */
[----:B------:R-:W-:Y:S01]  /*72f0*/  ISETP.GT.AND P0, PT, R0, 0x39, PT ;  /* 0x000000390000780c */ /* 0x000fe20003f04270 */
[----:B------:R-:W2:Y:S01]  /*7300*/  SHFL.BFLY PT, R8, R4, 0x2, 0x1f ;  /* 0x0c401f0004087f89 */ /* 0x000ea200000e0000 */
[----:B------:R-:W-:Y:S02]  /*7310*/  FMNMX.FTZ R2, R178, R2, !PT ;  /* 0x00000002b2027209 */ /* 0x000fe40007810000 */
[----:B------:R-:W-:Y:S01]  /*7320*/  FSEL R159, R35, -INF , P0 ;  /* 0xff800000239f7808 */ /* 0x000fe20000000000 */
[----:B------:R-:W-:Y:S01]  /*7330*/  IMAD.MOV.U32 R35, RZ, RZ, R178 ;  /* 0x000000ffff237224 */ /* 0x000fe200078e00b2 */
[----:B------:R-:W-:Y:S02]  /*7340*/  @P6 IADD3 R10, P0, R128, 0x40, RZ ;  /* 0x00000040800a6810 */ /* 0x000fe40007f1e0ff */
[----:B------:R-:W-:Y:S02]  /*7350*/  FMNMX.FTZ R2, R22, R2, !PT ;  /* 0x0000000216027209 */ /* 0x000fe40007810000 */
[----:B------:R-:W-:Y:S02]  /*7360*/  @P6 IADD3.X R11, RZ, R130, RZ, P0, !PT ;  /* 0x00000082ff0b6210 */ /* 0x000fe400007fe4ff */
[----:B------:R-:W-:Y:S02]  /*7370*/  FMNMX.FTZ R0, R179, R2, !PT ;  /* 0x00000002b3007209 */ /* 0x000fe40007810000 */
[----:B------:R-:W-:Y:S02]  /*7380*/  @P6 IADD3 R2, P0, R157, R10, RZ ;  /* 0x0000000a9d026210 */ /* 0x000fe40007f1e0ff */
[----:B------:R-:W-:Y:S02]  /*7390*/  FMNMX.FTZ R0, R193, R0, !PT ;  /* 0x00000000c1007209 */ /* 0x000fe40007810000 */
[----:B------:R-:W-:Y:S01]  /*73a0*/  MOV R32, R24 ;  /* 0x0000001800207202 */ /* 0x000fe20000000f00 */
[----:B------:R-:W-:Y:S01]  /*73b0*/  @P6 IMAD.X R5, R156, 0x1, R11, P0 ;  /* 0x000000019c056824 */ /* 0x000fe200000e060b */
[----:B------:R-:W-:Y:S02]  /*73c0*/  @P6 LEA R6, P0, R2, c[0x0][0x1c8], 0x1 ;  /* 0x0000720002066a11 */ /* 0x000fe400078008ff */
[----:B------:R-:W-:Y:S02]  /*73d0*/  FMNMX.FTZ R0, R174, R0, !PT ;  /* 0x00000000ae007209 */ /* 0x000fe40007810000 */
[----:B------:R-:W-:Y:S02]  /*73e0*/  @P6 LEA.HI.X R7, R2, c[0x0][0x1cc], R5, 0x1, P0 ;  /* 0x0000730002076a11 */ /* 0x000fe400000f0c05 */
[----:B------:R-:W-:Y:S02]  /*73f0*/  @P6 IADD3 R17, P0, R128, 0x80, RZ ;  /* 0x0000008080116810 */ /* 0x000fe40007f1e0ff */
[----:B------:R-:W-:Y:S01]  /*7400*/  FMNMX.FTZ R0, R175, R0, !PT ;  /* 0x00000000af007209 */ /* 0x000fe20007810000 */
[----:B------:R3:W-:Y:S01]  /*7410*/  @P6 LDGSTS.E.BYPASS.LTC128B.128 [R131+0x12100], [R6.64], !P4 ;  /* 0x1210000006836fae */ /* 0x0007e2000e101d46 */
[----:B------:R-:W-:Y:S02]  /*7420*/  @P6 IADD3.X R16, RZ, R130, RZ, P0, !PT ;  /* 0x00000082ff106210 */ /* 0x000fe400007fe4ff */
[----:B------:R-:W-:Y:S02]  /*7430*/  @P6 IADD3 R5, P0, R157, R17, RZ ;  /* 0x000000119d056210 */ /* 0x000fe40007f1e0ff */
[----:B--2---:R-:W-:Y:S02]  /*7440*/  FMNMX.FTZ R8, R4, R8, !PT ;  /* 0x0000000804087209 */ /* 0x004fe40007810000 */
[----:B------:R-:W-:Y:S01]  /*7450*/  FMNMX.FTZ R0, R168, R0, !PT ;  /* 0x00000000a8007209 */ /* 0x000fe20007810000 */
[----:B------:R-:W-:Y:S01]  /*7460*/  @P6 IMAD.X R9, R156, 0x1, R16, P0 ;  /* 0x000000019c096824 */ /* 0x000fe200000e0610 */
[----:B------:R-:W-:Y:S02]  /*7470*/  @P6 LEA R4, P0, R5, c[0x0][0x1c8], 0x1 ;  /* 0x0000720005046a11 */ /* 0x000fe400078008ff */
[----:B------:R-:W-:Y:S02]  /*7480*/  FMNMX.FTZ R0, R169, R0, !PT ;  /* 0x00000000a9007209 */ /* 0x000fe40007810000 */
[----:B------:R-:W-:Y:S02]  /*7490*/  @P6 LEA.HI.X R5, R5, c[0x0][0x1cc], R9, 0x1, P0 ;  /* 0x0000730005056a11 */ /* 0x000fe400000f0c09 */
[----:B------:R-:W-:Y:S02]  /*74a0*/  FMNMX.FTZ R0, R159, R0, !PT ;  /* 0x000000009f007209 */ /* 0x000fe40007810000 */
[----:B------:R-:W-:Y:S01]  /*74b0*/  @P6 IADD3 R9, P0, R128, 0xc0, RZ ;  /* 0x000000c080096810 */ /* 0x000fe20007f1e0ff */
[----:B------:R2:W-:Y:S01]  /*74c0*/  @P6 LDGSTS.E.BYPASS.LTC128B.128 [R131+0x14100], [R4.64], !P3 ;  /* 0x1410000004836fae */ /* 0x0005e2000d901d46 */
[----:B------:R-:W-:Y:S04]  /*74d0*/  MOV R34, R21 ;  /* 0x0000001500227202 */ /* 0x000fe80000000f00 */
[----:B------:R-:W4:Y:S01]  /*74e0*/  SHFL.BFLY PT, R2, R0, 0x2, 0x1f ;  /* 0x0c401f0000027f89 */ /* 0x000f2200000e0000 */
[----:B---3--:R-:W-:Y:S04]  /*74f0*/  @P6 IADD3.X R7, RZ, R130, RZ, P0, !PT ;  /* 0x00000082ff076210 */ /* 0x008fe800007fe4ff */
[----:B------:R-:W3:Y:S01]  /*7500*/  SHFL.BFLY PT, R6, R8, 0x1, 0x1f ;  /* 0x0c201f0008067f89 */ /* 0x000ee200000e0000 */
[----:B--2---:R-:W-:Y:S02]  /*7510*/  @P6 IADD3 R4, P0, R157, R9, RZ ;  /* 0x000000099d046210 */ /* 0x004fe40007f1e0ff */
[----:B----4-:R-:W-:Y:S03]  /*7520*/  FMNMX.FTZ R0, R0, R2, !PT ;  /* 0x0000000200007209 */ /* 0x010fe60007810000 */
[----:B------:R-:W-:Y:S01]  /*7530*/  @P6 IMAD.X R2, R156, 0x1, R7, P0 ;  /* 0x000000019c026824 */ /* 0x000fe200000e0607 */
[C---:B------:R-:W-:Y:S04]  /*7540*/  @P6 LEA R14, P0, R4.reuse, c[0x0][0x1c8], 0x1 ;  /* 0x00007200040e6a11 */ /* 0x040fe800078008ff */
[----:B------:R-:W-:Y:S01]  /*7550*/  @P6 LEA.HI.X R15, R4, c[0x0][0x1cc], R2, 0x1, P0 ;  /* 0x00007300040f6a11 */ /* 0x000fe200000f0c02 */
[----:B------:R-:W-:Y:S01]  /*7560*/  @P6 IMAD.MOV.U32 R2, RZ, RZ, c[0x0][0x1e4] ;  /* 0x00007900ff026624 */ /* 0x000fe200078e00ff */
[----:B------:R-:W-:Y:S03]  /*7570*/  @P6 MOV R4, c[0x0][0x1e0] ;  /* 0x0000780000046a02 */ /* 0x000fe60000000f00 */
[----:B------:R2:W-:Y:S01]  /*7580*/  @P6 LDGSTS.E.BYPASS.LTC128B.128 [R131+0x16100], [R14.64], !P2 ;  /* 0x161000000e836fae */ /* 0x0005e2000d101d46 */
[----:B------:R-:W-:Y:S02]  /*7590*/  @P6 LEA R5, P0, R4, R157, 0x5 ;  /* 0x0000009d04056211 */ /* 0x000fe400078028ff */
[----:B---3--:R-:W-:Y:S02]  /*75a0*/  FMNMX.FTZ R157, R8, R6, !PT ;  /* 0x00000006089d7209 */ /* 0x008fe40007810000 */
[----:B------:R-:W-:Y:S02]  /*75b0*/  @P6 LEA.HI.X R4, R4, R156, R2, 0x5, P0 ;  /* 0x0000009c04046211 */ /* 0x000fe400000f2c02 */
[----:B------:R-:W-:Y:S01]  /*75c0*/  @P6 IADD3 R2, P0, R5, R128, RZ ;  /* 0x0000008005026210 */ /* 0x000fe20007f1e0ff */
[----:B-1----:R-:W-:Y:S01]  /*75d0*/  FMUL.FTZ R180, R157, c[0x0][0x2d0] ;  /* 0x0000b4009db47a20 */ /* 0x002fe20000410000 */
[----:B------:R-:W3:Y:S02]  /*75e0*/  LDL.LU.64 R128, [R1+0x160] ;  /* 0x0001600001807983 */ /* 0x000ee40000300a00 */
[----:B------:R-:W-:Y:S02]  /*75f0*/  @P6 IADD3.X R6, R4, R130, RZ, P0, !PT ;  /* 0x0000008204066210 */ /* 0x000fe400007fe4ff */
[C---:B------:R-:W-:Y:S01]  /*7600*/  @P6 LEA R12, P0, R2.reuse, c[0x0][0x1c8], 0x1 ;  /* 0x00007200020c6a11 */ /* 0x040fe200078008ff */
[----:B------:R-:W4:Y:S03]  /*7610*/  LDL.LU R130, [R1+0x158] ;  /* 0x0001580001827983 */ /* 0x000f260000300800 */
[----:B------:R-:W-:Y:S02]  /*7620*/  @P6 LEA.HI.X R13, R2, c[0x0][0x1cc], R6, 0x1, P0 ;  /* 0x00007300020d6a11 */ /* 0x000fe400000f0c06 */
[C---:B------:R-:W-:Y:S01]  /*7630*/  @P6 IADD3 R6, P0, R5.reuse, R10, RZ ;  /* 0x0000000a05066210 */ /* 0x040fe20007f1e0ff */
[----:B------:R-:W1:Y:S04]  /*7640*/  SHFL.BFLY PT, R2, R0, 0x1, 0x1f ;  /* 0x0c201f0000027f89 */ /* 0x000e6800000e0000 */
[----:B------:R-:W-:Y:S01]  /*7650*/  @P6 IMAD.X R11, R4, 0x1, R11, P0 ;  /* 0x00000001040b6824 */ /* 0x000fe200000e060b */
[C---:B------:R-:W-:Y:S01]  /*7660*/  @P6 LEA R10, P0, R6.reuse, c[0x0][0x1c8], 0x1 ;  /* 0x00007200060a6a11 */ /* 0x040fe200078008ff */
[----:B------:R2:W-:Y:S03]  /*7670*/  @P6 LDGSTS.E.BYPASS.LTC128B.128 [R131+0x11100], [R12.64], !P5 ;  /* 0x111000000c836fae */ /* 0x0005e6000e901d46 */
[----:B------:R-:W-:Y:S02]  /*7680*/  @P6 LEA.HI.X R11, R6, c[0x0][0x1cc], R11, 0x1, P0 ;  /* 0x00007300060b6a11 */ /* 0x000fe400000f0c0b */
[C---:B------:R-:W-:Y:S03]  /*7690*/  @P6 IADD3 R6, P0, R5.reuse, R17, RZ ;  /* 0x0000001105066210 */ /* 0x040fe60007f1e0ff */
[----:B------:R2:W-:Y:S01]  /*76a0*/  @P6 LDGSTS.E.BYPASS.LTC128B.128 [R131+0x13100], [R10.64], !P4 ;  /* 0x131000000a836fae */ /* 0x0005e2000e101d46 */
[C---:B------:R-:W-:Y:S02]  /*76b0*/  @P6 IADD3.X R16, R4.reuse, R16, RZ, P0, !PT ;  /* 0x0000001004106210 */ /* 0x040fe400007fe4ff */
[----:B------:R-:W-:Y:S05]  /*76c0*/  @P6 IADD3 R5, P0, R5, R9, RZ ;  /* 0x0000000905056210 */ /* 0x000fea0007f1e0ff */
[----:B------:R-:W-:Y:S01]  /*76d0*/  @P6 IMAD.X R7, R4, 0x1, R7, P0 ;  /* 0x0000000104076824 */ /* 0x000fe200000e0607 */
[----:B------:R-:W-:Y:S02]  /*76e0*/  @P6 LEA R8, P0, R6, c[0x0][0x1c8], 0x1 ;  /* 0x0000720006086a11 */ /* 0x000fe400078008ff */
[----:B-1----:R-:W-:Y:S02]  /*76f0*/  FMNMX.FTZ R156, R0, R2, !PT ;  /* 0x00000002009c7209 */ /* 0x002fe40007810000 */
[----:B------:R-:W-:Y:S02]  /*7700*/  @P6 LEA.HI.X R9, R6, c[0x0][0x1cc], R16, 0x1, P0 ;  /* 0x0000730006096a11 */ /* 0x000fe400000f0c10 */
[C---:B------:R-:W-:Y:S01]  /*7710*/  @P6 LEA R4, P0, R5.reuse, c[0x0][0x1c8], 0x1 ;  /* 0x0000720005046a11 */ /* 0x040fe200078008ff */
[----:B------:R-:W-:Y:S02]  /*7720*/  FMUL.FTZ R181, R156, c[0x0][0x2d0] ;  /* 0x0000b4009cb57a20 */ /* 0x000fe40000410000 */
[----:B------:R1:W-:Y:S01]  /*7730*/  @P6 LDGSTS.E.BYPASS.LTC128B.128 [R131+0x15100], [R8.64], !P3 ;  /* 0x1510000008836fae */ /* 0x0003e2000d901d46 */
[----:B------:R-:W-:Y:S02]  /*7740*/  @P6 LEA.HI.X R5, R5, c[0x0][0x1cc], R7, 0x1, P0 ;  /* 0x0000730005056a11 */ /* 0x000fe400000f0c07 */
[----:B------:R-:W-:Y:S03]  /*7750*/  FSETP.NEU.FTZ.AND P0, PT, R157, -INF , PT ;  /* 0xff8000009d00780b */ /* 0x000fe60003f1d000 */
[----:B------:R1:W-:Y:S01]  /*7760*/  @P6 LDGSTS.E.BYPASS.LTC128B.128 [R131+0x17100], [R4.64], !P2 ;  /* 0x1710000004836fae */ /* 0x0003e2000d101d46 */
[----:B------:R-:W-:Y:S04]  /*7770*/  FSEL R180, R180, RZ, P0 ;  /* 0x000000ffb4b47208 */ /* 0x000fe80000000000 */
[----:B--2---:R-:W2:Y:S01]  /*7780*/  LDSM.16.MT88.4 R12, [R248] ;  /* 0x00000000f80c783b */ /* 0x004ea20000004200 */
[--C-:B------:R-:W-:Y:S02]  /*7790*/  FFMA.FTZ R0, R185, c[0x0][0x2d0], -R180.reuse ;  /* 0x0000b400b9007a23 */ /* 0x100fe400000108b4 */
[--C-:B------:R-:W-:Y:S02]  /*77a0*/  FFMA.FTZ R2, R177, c[0x0][0x2d0], -R180.reuse ;  /* 0x0000b400b1027a23 */ /* 0x100fe400000108b4 */
[----:B------:R1:W-:Y:S01]  /*77b0*/  MUFU.EX2 R185, R0 ;  /* 0x0000000000b97308 */ /* 0x0003e20000000800 */
[--C-:B------:R-:W-:Y:S01]  /*77c0*/  FFMA.FTZ R176, R176, c[0x0][0x2d0], -R180.reuse ;  /* 0x0000b400b0b07a23 */ /* 0x100fe200000108b4 */
[----:B------:R-:W-:Y:S05]  /*77d0*/  LDSM.16.MT88.4 R28, [R251] ;  /* 0x00000000fb1c783b */ /* 0x000fea0000004200 */
[----:B------:R-:W0:Y:S03]  /*77e0*/  LDGDEPBAR ;  /* 0x00000000000079af */ /* 0x000e260000000000 */
[----:B------:R-:W-:Y:S02]  /*77f0*/  MUFU.EX2 R18, R2 ;  /* 0x0000000200127308 */ /* 0x000fe40000000800 */
[----:B-1----:R-:W4:Y:S08]  /*7800*/  LDL.LU R131, [R1+0x154] ;  /* 0x0001540001837983 */ /* 0x002f300000300800 */
[----:B------:R-:W-:Y:S01]  /*7810*/  MUFU.EX2 R19, R176 ;  /* 0x000000b000137308 */ /* 0x000fe20000000800 */
[----:B------:R-:W-:Y:S09]  /*7820*/  FFMA.FTZ R0, R184, c[0x0][0x2d0], -R180 ;  /* 0x0000b400b8007a23 */ /* 0x000ff200000108b4 */
[----:B------:R1:W-:Y:S02]  /*7830*/  MUFU.EX2 R20, R0 ;  /* 0x0000000000147308 */ /* 0x0003e40000000800 */
[----:B-1----:R-:W-:Y:S02]  /*7840*/  FSEL R0, R157, RZ, P0 ;  /* 0x000000ff9d007208 */ /* 0x002fe40000000000 */
[----:B------:R-:W-:Y:S03]  /*7850*/  FSETP.NEU.FTZ.AND P0, PT, R156, -INF , PT ;  /* 0xff8000009c00780b */ /* 0x000fe60003f1d000 */
[----:B------:R-:W-:Y:S01]  /*7860*/  FADD.FTZ R0, -R0, R3 ;  /* 0x0000000300007221 */ /* 0x000fe20000010100 */
[----:B------:R-:W-:Y:S03]  /*7870*/  FSEL R181, R181, RZ, P0 ;  /* 0x000000ffb5b57208 */ /* 0x000fe60000000000 */
[----:B------:R-:W-:Y:S02]  /*7880*/  FMUL.FTZ R0, R0, c[0x0][0x2d0] ;  /* 0x0000b40000007a20 */ /* 0x000fe40000410000 */
[--C-:B------:R-:W-:Y:S01]  /*7890*/  FFMA.FTZ R2, R187, c[0x0][0x2d0], -R181.reuse ;  /* 0x0000b400bb027a23 */ /* 0x100fe200000108b5 */
[----:B------:R-:W-:Y:S01]  /*78a0*/  MOV R187, R179 ;  /* 0x000000b300bb7202 */ /* 0x000fe20000000f00 */
[----:B------:R-:W1:Y:S10]  /*78b0*/  MUFU.EX2 R3, R0 ;  /* 0x0000000000037308 */ /* 0x000e740000000800 */
[----:B------:R2:W-:Y:S01]  /*78c0*/  MUFU.EX2 R184, R2 ;  /* 0x0000000200b87308 */ /* 0x0005e20000000800 */
[C---:B-1----:R-:W-:Y:S02]  /*78d0*/  FMUL.FTZ R24, R3.reuse, R144 ;  /* 0x0000009003187220 */ /* 0x042fe40000410000 */
[C---:B------:R-:W-:Y:S02]  /*78e0*/  FMUL.FTZ R9, R3.reuse, R165 ;  /* 0x000000a503097220 */ /* 0x040fe40000410000 */
[C---:B------:R-:W-:Y:S02]  /*78f0*/  FMUL.FTZ R4, R3.reuse, R160 ;  /* 0x000000a003047220 */ /* 0x040fe40000410000 */
[----:B------:R-:W-:Y:S02]  /*7900*/  IMAD.MOV.U32 R160, RZ, RZ, R22 ;  /* 0x000000ffffa07224 */ /* 0x000fe400078e0016 */
[C---:B------:R-:W-:Y:S01]  /*7910*/  FMUL.FTZ R5, R3.reuse, R161 ;  /* 0x000000a103057220 */ /* 0x040fe20000410000 */
[----:B------:R-:W-:Y:S01]  /*7920*/  MOV R161, R18 ;  /* 0x0000001200a17202 */ /* 0x000fe20000000f00 */
[----:B--2---:R-:W-:Y:S02]  /*7930*/  FFMA.FTZ R2, R186, c[0x0][0x2d0], -R181 ;  /* 0x0000b400ba027a23 */ /* 0x004fe400000108b5 */
[C---:B------:R-:W-:Y:S02]  /*7940*/  FMUL.FTZ R8, R3.reuse, R164 ;  /* 0x000000a403087220 */ /* 0x040fe40000410000 */
[----:B------:R-:W1:Y:S01]  /*7950*/  MUFU.EX2 R186, R2 ;  /* 0x0000000200ba7308 */ /* 0x000e620000000800 */
[C---:B------:R-:W-:Y:S02]  /*7960*/  FMUL.FTZ R16, R3.reuse, R136 ;  /* 0x0000008803107220 */ /* 0x040fe40000410000 */
[C---:B------:R-:W-:Y:S02]  /*7970*/  FMUL.FTZ R17, R3.reuse, R137 ;  /* 0x0000008903117220 */ /* 0x040fe40000410000 */
[C---:B------:R-:W-:Y:S01]  /*7980*/  FMUL.FTZ R25, R3.reuse, R145 ;  /* 0x0000009103197220 */ /* 0x040fe20000410000 */
[----:B------:R-:W-:Y:S01]  /*7990*/  MOV R145, R35 ;  /* 0x0000002300917202 */ /* 0x000fe20000000f00 */
[----:B------:R-:W-:Y:S01]  /*79a0*/  IMAD.MOV.U32 R164, RZ, RZ, R161 ;  /* 0x000000ffffa47224 */ /* 0x000fe200078e00a1 */
        /* <DEDUP_REMOVED lines=25> */
[----:B-1----:R-:W-:Y:S02]  /*7b40*/  FFMA.FTZ R2, R182, c[0x0][0x2d0], -R181 ;  /* 0x0000b400b6027a23 */ /* 0x002fe400000108b5 */
        /* <DEDUP_REMOVED lines=17> */
[C---:B------:R-:W-:Y:S02]  /*7c60*/  FMUL.FTZ R104, R3.reuse, R104 ;  /* 0x0000006803687220 */ /* 0x040fe40000410000 */
[----:B------:R-:W-:Y:S01]  /*7c70*/  FADD.FTZ R0, -R2, R158 ;  /* 0x0000009e02007221 */ /* 0x000fe20000010100 */
[----:B------:R-:W-:Y:S01]  /*7c80*/  MOV R2, R20 ;  /* 0x0000001400027202 */ /* 0x000fe20000000f00 */
[----:B------:R-:W-:Y:S01]  /*7c90*/  IMAD.MOV.U32 R158, RZ, RZ, R19 ;  /* 0x000000ffff9e7224 */ /* 0x000fe200078e0013 */
[----:B------:R-:W1:Y:S01]  /*7ca0*/  LDSM.16.MT88.4 R20, [R252] ;  /* 0x00000000fc14783b */ /* 0x000e620000004200 */
[----:B------:R-:W-:Y:S01]  /*7cb0*/  FMUL.FTZ R0, R0, c[0x0][0x2d0] ;  /* 0x0000b40000007a20 */ /* 0x000fe20000410000 */
[----:B------:R-:W-:Y:S01]  /*7cc0*/  F2FP.PACK_AB R176, R2, R185 ;  /* 0x000000b902b0723e */ /* 0x000fe200000000ff */
[C---:B------:R-:W-:Y:S01]  /*7cd0*/  FMUL.FTZ R105, R3.reuse, R105 ;  /* 0x0000006903697220 */ /* 0x040fe20000410000 */
[----:B------:R-:W-:Y:S01]  /*7ce0*/  F2FP.PACK_AB R178, R18, R158 ;  /* 0x0000009e12b2723e */ /* 0x000fe200000000ff */
        /* <DEDUP_REMOVED lines=11> */
[C---:B--2---:R-:W-:Y:S02]  /*7da0*/  FMUL.FTZ R6, R0.reuse, R162 ;  /* 0x000000a200067220 */ /* 0x044fe40000410000 */
[----:B------:R-:W2:Y:S01]  /*7db0*/  LDL R162, [R1+0x48] ;  /* 0x0000480001a27983 */ /* 0x000ea20000100800 */
[C---:B------:R-:W-:Y:S01]  /*7dc0*/  FMUL.FTZ R7, R0.reuse, R163 ;  /* 0x000000a300077220 */ /* 0x040fe20000410000 */
[----:B------:R-:W-:Y:S01]  /*7dd0*/  MOV R163, R160 ;  /* 0x000000a000a37202 */ /* 0x000fe20000000f00 */
[C---:B------:R-:W-:Y:S02]  /*7de0*/  FMUL.FTZ R18, R0.reuse, R138 ;  /* 0x0000008a00127220 */ /* 0x040fe40000410000 */
[----:B------:R-:W2:Y:S01]  /*7df0*/  LDL.LU R144, [R1+0x84] ;  /* 0x0000840001907983 */ /* 0x000ea20000300800 */
[C---:B------:R-:W-:Y:S02]  /*7e00*/  FMUL.FTZ R19, R0.reuse, R139 ;  /* 0x0000008b00137220 */ /* 0x040fe40000410000 */
[C---:B------:R-:W-:Y:S02]  /*7e10*/  HMMA.16816.F32 R4, R176.reuse, R12, R4 ;  /* 0x0000000cb004723c */ /* 0x040fe40000001804 */
[----:B------:R-:W2:Y:S03]  /*7e20*/  LDL R165, [R1+0x4] ;  /* 0x0000040001a57983 */ /* 0x000ea60000100800 */
[C---:B------:R-:W-:Y:S01]  /*7e30*/  FMUL.FTZ R11, R0.reuse, R167 ;  /* 0x000000a7000b7220 */ /* 0x040fe20000410000 */
[----:B------:R-:W-:Y:S01]  /*7e40*/  MOV R167, R158 ;  /* 0x0000009e00a77202 */ /* 0x000fe20000000f00 */
[C---:B------:R-:W-:Y:S01]  /*7e50*/  FMUL.FTZ R10, R0.reuse, R166 ;  /* 0x000000a6000a7220 */ /* 0x040fe20000410000 */
[----:B------:R-:W-:Y:S01]  /*7e60*/  LDSM.16.MT88.4 R136, [R248+0x800] ;  /* 0x00080000f888783b */ /* 0x000fe20000004200 */
[C---:B------:R-:W-:Y:S03]  /*7e70*/  FMUL.FTZ R12, R3.reuse, R132 ;  /* 0x00000084030c7220 */ /* 0x040fe60000410000 */
[C---:B------:R-:W-:Y:S01]  /*7e80*/  FMUL.FTZ R13, R3.reuse, R133 ;  /* 0x00000085030d7220 */ /* 0x040fe20000410000 */
[----:B------:R-:W-:Y:S01]  /*7e90*/  MOV R158, R33 ;  /* 0x00000021009e7202 */ /* 0x000fe20000000f00 */
[C---:B------:R-:W-:Y:S03]  /*7ea0*/  HMMA.16816.F32 R8, R176.reuse, R14, R8 ;  /* 0x0000000eb008723c */ /* 0x040fe60000001808 */
[C---:B------:R-:W-:Y:S02]  /*7eb0*/  FMUL.FTZ R26, R0.reuse, R146 ;  /* 0x00000092001a7220 */ /* 0x040fe40000410000 */
[C---:B------:R-:W-:Y:S02]  /*7ec0*/  FMUL.FTZ R27, R0.reuse, R147 ;  /* 0x00000093001b7220 */ /* 0x040fe40000410000 */
[C---:B------:R-:W-:Y:S02]  /*7ed0*/  FMUL.FTZ R14, R0.reuse, R134 ;  /* 0x00000086000e7220 */ /* 0x040fe40000410000 */
[C---:B------:R-:W-:Y:S03]  /*7ee0*/  FMUL.FTZ R15, R0.reuse, R135 ;  /* 0x00000087000f7220 */ /* 0x040fe60000410000 */
[C---:B------:R-:W-:Y:S02]  /*7ef0*/  FMUL.FTZ R33, R3.reuse, R153 ;  /* 0x0000009903217220 */ /* 0x040fe40000410000 */
[C---:B---3--:R-:W-:Y:S02]  /*7f00*/  FMUL.FTZ R128, R3.reuse, R128 ;  /* 0x0000008003807220 */ /* 0x048fe40000410000 */
[C---:B-1----:R-:W-:Y:S03]  /*7f10*/  HMMA.16816.F32 R12, R176.reuse, R20, R12 ;  /* 0x00000014b00c723c */ /* 0x042fe6000000180c */
[C---:B------:R-:W-:Y:S02]  /*7f20*/  FMUL.FTZ R129, R3.reuse, R129 ;  /* 0x0000008103817220 */ /* 0x040fe40000410000 */
[C---:B------:R-:W-:Y:S02]  /*7f30*/  FMUL.FTZ R35, R0.reuse, R155 ;  /* 0x0000009b00237220 */ /* 0x040fe40000410000 */
[C---:B------:R-:W-:Y:S01]  /*7f40*/  FMUL.FTZ R20, R3.reuse, R140 ;  /* 0x0000008c03147220 */ /* 0x040fe20000410000 */
[C---:B------:R-:W-:Y:S04]  /*7f50*/  HMMA.16816.F32 R16, R176.reuse, R22, R16 ;  /* 0x00000016b010723c */ /* 0x040fe80000001810 */
[C---:B------:R-:W-:Y:S02]  /*7f60*/  FMUL.FTZ R21, R3.reuse, R141 ;  /* 0x0000008d03157220 */ /* 0x040fe40000410000 */
[----:B------:R-:W-:Y:S02]  /*7f70*/  IMAD.MOV.U32 R160, RZ, RZ, R34 ;  /* 0x000000ffffa07224 */ /* 0x000fe400078e0022 */
[C---:B------:R-:W-:Y:S04]  /*7f80*/  FMUL.FTZ R22, R0.reuse, R142 ;  /* 0x0000008e00167220 */ /* 0x040fe80000410000 */
[C---:B------:R-:W-:Y:S02]  /*7f90*/  FMUL.FTZ R23, R0.reuse, R143 ;  /* 0x0000008f00177220 */ /* 0x040fe40000410000 */
[----:B------:R-:W-:Y:S01]  /*7fa0*/  LDSM.16.MT88.4 R140, [R252+0x800] ;  /* 0x00080000fc8c783b */ /* 0x000fe20000004200 */
[C---:B------:R-:W-:Y:S02]  /*7fb0*/  FMUL.FTZ R34, R0.reuse, R154 ;  /* 0x0000009a00227220 */ /* 0x040fe40000410000 */
[C---:B------:R-:W-:Y:S02]  /*7fc0*/  FMUL.FTZ R38, R0.reuse, R38 ;  /* 0x0000002600267220 */ /* 0x040fe40000410000 */
        /* <DEDUP_REMOVED lines=33> */
[----:B------:R-:W-:Y:S02]  /*81e0*/  IMAD.MOV.U32 R166, RZ, RZ, R2 ;  /* 0x000000ffffa67224 */ /* 0x000fe400078e0002 */
        /* <DEDUP_REMOVED lines=17> */
[----:B------:R1:W3:Y:S01]  /*8300*/  MUFU.EX2 R154, R2 ;  /* 0x00000002009a7308 */ /* 0x0002e20000000800 */
[C---:B------:R-:W-:Y:S02]  /*8310*/  FMUL.FTZ R122, R0.reuse, R122 ;  /* 0x0000007a007a7220 */ /* 0x040fe40000410000 */
[C---:B------:R-:W-:Y:S02]  /*8320*/  FMUL.FTZ R123, R0.reuse, R123 ;  /* 0x0000007b007b7220 */ /* 0x040fe40000410000 */
[C---:B------:R-:W-:Y:S02]  /*8330*/  FMUL.FTZ R126, R0.reuse, R126 ;  /* 0x0000007e007e7220 */ /* 0x040fe40000410000 */
[C---:B------:R-:W-:Y:S02]  /*8340*/  FMUL.FTZ R127, R0.reuse, R127 ;  /* 0x0000007f007f7220 */ /* 0x040fe40000410000 */
[C---:B----4-:R-:W-:Y:S02]  /*8350*/  FMUL.FTZ R130, R0.reuse, R130 ;  /* 0x0000008200827220 */ /* 0x050fe40000410000 */
[----:B------:R-:W-:Y:S02]  /*8360*/  FMUL.FTZ R131, R0, R131 ;  /* 0x0000008300837220 */ /* 0x000fe40000410000 */
[----:B------:R-:W-:Y:S06]  /*8370*/  FFMA.FTZ R189, R195, c[0x0][0x2d0], -R180 ;  /* 0x0000b400c3bd7a23 */ /* 0x000fec00000108b4 */
[----:B------:R-:W-:Y:S01]  /*8380*/  MUFU.EX2 R189, R189 ;  /* 0x000000bd00bd7308 */ /* 0x000fe20000000800 */
[--C-:B-1----:R-:W-:Y:S09]  /*8390*/  FFMA.FTZ R2, R161, c[0x0][0x2d0], -R181.reuse ;  /* 0x0000b400a1027a23 */ /* 0x102ff200000108b5 */
[----:B------:R1:W-:Y:S02]  /*83a0*/  MUFU.EX2 R152, R2 ;  /* 0x0000000200987308 */ /* 0x0003e40000000800 */
[----:B-1----:R-:W-:Y:S01]  /*83b0*/  FFMA.FTZ R2, R158, c[0x0][0x2d0], -R181 ;  /* 0x0000b4009e027a23 */ /* 0x002fe200000108b5 */
[----:B--2---:R1:W2:Y:S01]  /*83c0*/  LDSM.16.MT88.4 R132, [R162] ;  /* 0x00000000a284783b */ /* 0x0042a20000004200 */
[----:B------:R-:W-:Y:S04]  /*83d0*/  FFMA.FTZ R185, R3, R144, R185 ;  /* 0x0000009003b97223 */ /* 0x000fe800000100b9 */
[----:B------:R-:W4:Y:S01]  /*83e0*/  LDL.LU R3, [R1+0x88] ;  /* 0x0000880001037983 */ /* 0x000f220000300800 */
[----:B------:R-:W-:Y:S01]  /*83f0*/  IMAD.MOV.U32 R144, RZ, RZ, R166 ;  /* 0x000000ffff907224 */ /* 0x000fe200078e00a6 */
[----:B------:R-:W-:Y:S01]  /*8400*/  MOV R166, R164 ;  /* 0x000000a400a67202 */ /* 0x000fe20000000f00 */
[----:B-1----:R1:W1:Y:S01]  /*8410*/  MUFU.EX2 R162, R2 ;  /* 0x0000000200a27308 */ /* 0x0022620000000800 */
[C---:B--2---:R-:W-:Y:S03]  /*8420*/  HMMA.16816.F32 R28, R176.reuse, R132, R28 ;  /* 0x00000084b01c723c */ /* 0x044fe6000000181c */
[--C-:B-1----:R-:W-:Y:S05]  /*8430*/  FFMA.FTZ R2, R188, c[0x0][0x2d0], -R180.reuse ;  /* 0x0000b400bc027a23 */ /* 0x102fea00000108b4 */
[C---:B------:R-:W-:Y:S01]  /*8440*/  HMMA.16816.F32 R32, R176.reuse, R134, R32 ;  /* 0x00000086b020723c */ /* 0x040fe20000001820 */
[----:B------:R-:W1:Y:S01]  /*8450*/  LDSM.16.MT88.4 R132, [R248+0x2000] ;  /* 0x00200000f884783b */ /* 0x000e620000004200 */
[----:B------:R2:W-:Y:S02]  /*8460*/  MUFU.EX2 R161, R2 ;  /* 0x0000000200a17308 */ /* 0x0005e40000000800 */
[--C-:B--2---:R-:W-:Y:S02]  /*8470*/  FFMA.FTZ R2, R190, c[0x0][0x2d0], -R180.reuse ;  /* 0x0000b400be027a23 */ /* 0x104fe400000108b4 */
[--C-:B------:R-:W-:Y:S06]  /*8480*/  FFMA.FTZ R190, R194, c[0x0][0x2d0], -R180.reuse ;  /* 0x0000b400c2be7a23 */ /* 0x100fec00000108b4 */
[----:B------:R2:W-:Y:S01]  /*8490*/  MUFU.EX2 R158, R2 ;  /* 0x00000002009e7308 */ /* 0x0005e20000000800 */
[C---:B-1----:R-:W-:Y:S09]  /*84a0*/  HMMA.16816.F32 R36, R176.reuse, R132, R36 ;  /* 0x00000084b024723c */ /* 0x042ff20000001824 */
[----:B------:R-:W-:Y:S01]  /*84b0*/  MUFU.EX2 R190, R190 ;  /* 0x000000be00be7308 */ /* 0x000fe20000000800 */
[C---:B------:R-:W-:Y:S01]  /*84c0*/  HMMA.16816.F32 R40, R176.reuse, R134, R40 ;  /* 0x00000086b028723c */ /* 0x040fe20000001828 */
[----:B------:R-:W1:Y:S02]  /*84d0*/  LDSM.16.MT88.4 R132, [R252+0x2000] ;  /* 0x00200000fc84783b */ /* 0x000e640000004200 */
[--C-:B--2---:R-:W-:Y:S06]  /*84e0*/  FFMA.FTZ R2, R160, c[0x0][0x2d0], -R181.reuse ;  /* 0x0000b400a0027a23 */ /* 0x104fec00000108b5 */
[----:B------:R2:W-:Y:S03]  /*84f0*/  MUFU.EX2 R160, R2 ;  /* 0x0000000200a07308 */ /* 0x0005e60000000800 */
[--C-:B--2---:R-:W-:Y:S07]  /*8500*/  FFMA.FTZ R2, R145, c[0x0][0x2d0], -R181.reuse ;  /* 0x0000b40091027a23 */ /* 0x104fee00000108b5 */
[----:B------:R2:W2:Y:S01]  /*8510*/  MUFU.EX2 R155, R2 ;  /* 0x00000002009b7308 */ /* 0x0004a20000000800 */
[C---:B-1----:R-:W-:Y:S08]  /*8520*/  HMMA.16816.F32 R44, R176.reuse, R132, R44 ;  /* 0x00000084b02c723c */ /* 0x042ff0000000182c */
[C---:B------:R-:W-:Y:S01]  /*8530*/  HMMA.16816.F32 R48, R176.reuse, R134, R48 ;  /* 0x00000086b030723c */ /* 0x040fe20000001830 */
[----:B------:R-:W1:Y:S03]  /*8540*/  LDSM.16.MT88.4 R132, [R251+0x2000] ;  /* 0x00200000fb84783b */ /* 0x000e660000004200 */
[--C-:B--2---:R-:W-:Y:S02]  /*8550*/  FFMA.FTZ R2, R197, c[0x0][0x2d0], -R180.reuse ;  /* 0x0000b400c5027a23 */ /* 0x104fe400000108b4 */
[----:B------:R2:W5:Y:S02]  /*8560*/  LDL.LU R197, [R1+0x150] ;  /* 0x0001500001c57983 */ /* 0x0005640000300800 */
[----:B------:R1:W1:Y:S02]  /*8570*/  MUFU.EX2 R164, R2 ;  /* 0x0000000200a47308 */ /* 0x0002640000000800 */
[C---:B-1----:R-:W-:Y:S03]  /*8580*/  HMMA.16816.F32 R52, R176.reuse, R132, R52 ;  /* 0x00000084b034723c */ /* 0x042fe60000001834 */
[----:B------:R-:W-:Y:S02]  /*8590*/  FFMA.FTZ R2, R198, c[0x0][0x2d0], -R180 ;  /* 0x0000b400c6027a23 */ /* 0x000fe400000108b4 */
[----:B------:R2:W5:Y:S03]  /*85a0*/  LDL.LU R198, [R1+0x14c] ;  /* 0x00014c0001c67983 */ /* 0x0005660000300800 */
[----:B------:R1:W1:Y:S01]  /*85b0*/  MUFU.EX2 R148, R2 ;  /* 0x0000000200947308 */ /* 0x0002620000000800 */
[C---:B------:R-:W-:Y:S01]  /*85c0*/  HMMA.16816.F32 R56, R176.reuse, R134, R56 ;  /* 0x00000086b038723c */ /* 0x040fe20000001838 */
[----:B------:R-:W2:Y:S02]  /*85d0*/  LDSM.16.MT88.4 R132, [R165+0x2000] ;  /* 0x00200000a584783b */ /* 0x000ea40000004200 */
[--C-:B-1----:R-:W-:Y:S05]  /*85e0*/  FFMA.FTZ R2, R163, c[0x0][0x2d0], -R181.reuse ;  /* 0x0000b400a3027a23 */ /* 0x102fea00000108b5 */
[C---:B--2---:R-:W-:Y:S08]  /*85f0*/  HMMA.16816.F32 R60, R176.reuse, R132, R60 ;  /* 0x00000084b03c723c */ /* 0x044ff0000000183c */
[C---:B------:R-:W-:Y:S01]  /*8600*/  HMMA.16816.F32 R64, R176.reuse, R134, R64 ;  /* 0x00000086b040723c */ /* 0x040fe20000001840 */
[----:B------:R-:W1:Y:S07]  /*8610*/  LDSM.16.MT88.4 R132, [R248+0x4000] ;  /* 0x00400000f884783b */ /* 0x000e6e0000004200 */
[C---:B-1----:R-:W-:Y:S08]  /*8620*/  HMMA.16816.F32 R68, R176.reuse, R132, R68 ;  /* 0x00000084b044723c */ /* 0x042ff00000001844 */
[C---:B------:R-:W-:Y:S01]  /*8630*/  HMMA.16816.F32 R72, R176.reuse, R134, R72 ;  /* 0x00000086b048723c */ /* 0x040fe20000001848 */
[----:B------:R-:W1:Y:S03]  /*8640*/  LDSM.16.MT88.4 R132, [R252+0x4000] ;  /* 0x00400000fc84783b */ /* 0x000e660000004200 */
[----:B----4-:R-:W-:Y:S02]  /*8650*/  FFMA.FTZ R3, R0, R3, R184 ;  /* 0x0000000300037223 */ /* 0x010fe400000100b8 */
[----:B------:R-:W-:Y:S02]  /*8660*/  FFMA.FTZ R0, R187, c[0x0][0x2d0], -R181 ;  /* 0x0000b400bb007a23 */ /* 0x000fe400000108b5 */
[--C-:B------:R-:W-:Y:S02]  /*8670*/  FFMA.FTZ R187, R172, c[0x0][0x2d0], -R180.reuse ;  /* 0x0000b400acbb7a23 */ /* 0x100fe400000108b4 */
[----:B------:R2:W-:Y:S02]  /*8680*/  MUFU.EX2 R163, R0 ;  /* 0x0000000000a37308 */ /* 0x0005e40000000800 */
[----:B------:R-:W-:Y:S08]  /*8690*/  FADD.FTZ R3, R186, R3 ;  /* 0x00000003ba037221 */ /* 0x000ff00000010000 */
[----:B------:R-:W-:Y:S01]  /*86a0*/  MUFU.EX2 R187, R187 ;  /* 0x000000bb00bb7308 */ /* 0x000fe20000000800 */
[C---:B-1----:R-:W-:Y:S03]  /*86b0*/  HMMA.16816.F32 R76, R176.reuse, R132, R76 ;  /* 0x00000084b04c723c */ /* 0x042fe6000000184c */
[--C-:B--2---:R-:W-:Y:S02]  /*86c0*/  FFMA.FTZ R0, R199, c[0x0][0x2d0], -R180.reuse ;  /* 0x0000b400c7007a23 */ /* 0x104fe400000108b4 */
[----:B------:R1:W5:Y:S03]  /*86d0*/  LDL.LU R199, [R1+0x148] ;  /* 0x0001480001c77983 */ /* 0x0003660000300800 */
[C---:B------:R-:W-:Y:S02]  /*86e0*/  HMMA.16816.F32 R80, R176.reuse, R134, R80 ;  /* 0x00000086b050723c */ /* 0x040fe40000001850 */
[----:B------:R-:W2:Y:S06]  /*86f0*/  LDSM.16.MT88.4 R132, [R251+0x4000] ;  /* 0x00400000fb84783b */ /* 0x000eac0000004200 */
        /* <DEDUP_REMOVED lines=16> */
[----:B---3--:R-:W-:Y:S01]  /*8800*/  F2FP.PACK_AB R132, R154, R153 ;  /* 0x000000999a84723e */ /* 0x008fe200000000ff */
[----:B------:R-:W-:Y:S01]  /*8810*/  HMMA.16816.F32 R128, R176, R134, R128 ;  /* 0x00000086b080723c */ /* 0x000fe20000001880 */
[----:B------:R2:W-:Y:S03]  /*8820*/  MUFU.EX2 R176, R0 ;  /* 0x0000000000b07308 */ /* 0x0005e60000000800 */
[----:B------:R-:W-:Y:S03]  /*8830*/  F2FP.PACK_AB R133, R162, R152 ;  /* 0x00000098a285723e */ /* 0x000fe600000000ff */
[----:B------:R-:W-:Y:S02]  /*8840*/  F2FP.PACK_AB R135, R155, R160 ;  /* 0x000000a09b87723e */ /* 0x000fe400000000ff */
[----:B------:R-:W-:Y:S02]  /*8850*/  F2FP.PACK_AB R134, R158, R161 ;  /* 0x000000a19e86723e */ /* 0x000fe400000000ff */
[----:B------:R3:W-:Y:S05]  /*8860*/  MUFU.EX2 R179, R2 ;  /* 0x0000000200b37308 */ /* 0x0007ea0000000800 */
[C---:B------:R-:W-:Y:S08]  /*8870*/  HMMA.16816.F32 R4, R132.reuse, R136, R4 ;  /* 0x000000888404723c */ /* 0x040ff00000001804 */
[C---:B------:R-:W-:Y:S01]  /*8880*/  HMMA.16816.F32 R8, R132.reuse, R138, R8 ;  /* 0x0000008a8408723c */ /* 0x040fe20000001808 */
[----:B------:R-:W4:Y:S03]  /*8890*/  LDSM.16.MT88.4 R136, [R251+0x800] ;  /* 0x00080000fb88783b */ /* 0x000f260000004200 */
[--C-:B--2---:R-:W-:Y:S02]  /*88a0*/  FFMA.FTZ R0, R192, c[0x0][0x2d0], -R180.reuse ;  /* 0x0000b400c0007a23 */ /* 0x104fe400000108b4 */
[----:B------:R1:W5:Y:S01]  /*88b0*/  LDL.LU R192, [R1+0x144] ;  /* 0x0001440001c07983 */ /* 0x0003620000300800 */
[----:B------:R-:W-:Y:S01]  /*88c0*/  FFMA.FTZ R180, R173, c[0x0][0x2d0], -R180 ;  /* 0x0000b400adb47a23 */ /* 0x000fe200000108b4 */
[C---:B------:R-:W-:Y:S01]  /*88d0*/  HMMA.16816.F32 R12, R132.reuse, R140, R12 ;  /* 0x0000008c840c723c */ /* 0x040fe2000000180c */
[----:B------:R2:W1:Y:S03]  /*88e0*/  MUFU.EX2 R178, R0 ;  /* 0x0000000000b27308 */ /* 0x0004660000000800 */
[----:B---3--:R-:W-:Y:S02]  /*88f0*/  FADD.FTZ R2, R144, R185 ;  /* 0x000000b990027221 */ /* 0x008fe40000010000 */
[----:B------:R-:W-:Y:S02]  /*8900*/  LDSM.16.MT88.4 R144, [R248+0x1000] ;  /* 0x00100000f890783b */ /* 0x000fe40000004200 */
[C---:B------:R-:W-:Y:S03]  /*8910*/  HMMA.16816.F32 R16, R132.reuse, R142, R16 ;  /* 0x0000008e8410723c */ /* 0x040fe60000001810 */
[----:B------:R-:W3:Y:S01]  /*8920*/  LDSM.16.MT88.4 R140, [R165+0x800] ;  /* 0x00080000a58c783b */ /* 0x000ee20000004200 */
[----:B------:R1:W-:Y:S01]  /*8930*/  MUFU.EX2 R185, R180 ;  /* 0x000000b400b97308 */ /* 0x0003e20000000800 */
[--C-:B--2---:R-:W-:Y:S03]  /*8940*/  FFMA.FTZ R0, R193, c[0x0][0x2d0], -R181.reuse ;  /* 0x0000b400c1007a23 */ /* 0x104fe600000108b5 */
[----:B------:R2:W5:Y:S06]  /*8950*/  LDL.LU R193, [R1+0x140] ;  /* 0x0001400001c17983 */ /* 0x00056c0000300800 */
[----:B------:R2:W-:Y:S01]  /*8960*/  MUFU.EX2 R177, R0 ;  /* 0x0000000000b17308 */ /* 0x0005e20000000800 */
[----:B------:R2:W5:Y:S01]  /*8970*/  LDL.LU R194, [R1+0x13c] ;  /* 0x00013c0001c27983 */ /* 0x0005620000300800 */
[C---:B----4-:R-:W-:Y:S03]  /*8980*/  HMMA.16816.F32 R20, R132.reuse, R136, R20 ;  /* 0x000000888414723c */ /* 0x050fe60000001814 */
[----:B-1----:R-:W-:Y:S01]  /*8990*/  MOV R180, R164 ;  /* 0x000000a400b47202 */ /* 0x002fe20000000f00 */
[----:B------:R1:W5:Y:S04]  /*89a0*/  LDL.LU R195, [R1+0x138] ;  /* 0x0001380001c37983 */ /* 0x0003680000300800 */
[C---:B------:R-:W-:Y:S01]  /*89b0*/  HMMA.16816.F32 R24, R132.reuse, R138, R24 ;  /* 0x0000008a8418723c */ /* 0x040fe20000001818 */
[----:B------:R-:W4:Y:S05]  /*89c0*/  LDSM.16.MT88.4 R136, [R248+0x2800] ;  /* 0x00280000f888783b */ /* 0x000f2a0000004200 */
[----:B------:R1:W5:Y:S02]  /*89d0*/  LDL.LU R172, [R1+0x134] ;  /* 0x0001340001ac7983 */ /* 0x0003640000300800 */
[C---:B---3--:R-:W-:Y:S03]  /*89e0*/  HMMA.16816.F32 R28, R132.reuse, R140, R28 ;  /* 0x0000008c841c723c */ /* 0x048fe6000000181c */
[----:B------:R1:W5:Y:S01]  /*89f0*/  LDL.LU R173, [R1+0x130] ;  /* 0x0001300001ad7983 */ /* 0x0003620000300800 */
[----:B--2---:R-:W-:Y:S04]  /*8a00*/  FFMA.FTZ R0, R174, c[0x0][0x2d0], -R181 ;  /* 0x0000b400ae007a23 */ /* 0x004fe800000108b5 */
[----:B------:R1:W5:Y:S01]  /*8a10*/  LDL.LU R174, [R1+0x12c] ;  /* 0x00012c0001ae7983 */ /* 0x0003620000300800 */
[----:B------:R2:W3:Y:S01]  /*8a20*/  MUFU.EX2 R191, R0 ;  /* 0x0000000000bf7308 */ /* 0x0004e20000000800 */
[C---:B------:R-:W-:Y:S03]  /*8a30*/  HMMA.16816.F32 R32, R132.reuse, R142, R32 ;  /* 0x0000008e8420723c */ /* 0x040fe60000001820 */
[----:B------:R-:W1:Y:S05]  /*8a40*/  LDSM.16.MT88.4 R140, [R252+0x2800] ;  /* 0x00280000fc8c783b */ /* 0x000e6a0000004200 */
[C---:B----4-:R-:W-:Y:S04]  /*8a50*/  HMMA.16816.F32 R36, R132.reuse, R136, R36 ;  /* 0x000000888424723c */ /* 0x050fe80000001824 */
[----:B--2---:R-:W-:Y:S02]  /*8a60*/  FADD.FTZ R0, R167, R2 ;  /* 0x00000002a7007221 */ /* 0x004fe40000010000 */
[----:B------:R-:W-:Y:S01]  /*8a70*/  FADD.FTZ R2, R183, R3 ;  /* 0x00000003b7027221 */ /* 0x000fe20000010000 */
[----:B------:R-:W-:Y:S01]  /*8a80*/  MOV R183, R148 ;  /* 0x0000009400b77202 */ /* 0x000fe20000000f00 */
[----:B------:R-:W-:Y:S01]  /*8a90*/  FADD.FTZ R3, R166, R0 ;  /* 0x00000000a6037221 */ /* 0x000fe20000010000 */
[C---:B------:R-:W-:Y:S01]  /*8aa0*/  HMMA.16816.F32 R40, R132.reuse, R138, R40 ;  /* 0x0000008a8428723c */ /* 0x040fe20000001828 */
[----:B------:R-:W2:Y:S02]  /*8ab0*/  LDSM.16.MT88.4 R136, [R251+0x2800] ;  /* 0x00280000fb88783b */ /* 0x000ea40000004200 */
[--C-:B------:R-:W-:Y:S03]  /*8ac0*/  FFMA.FTZ R0, R175, c[0x0][0x2d0], -R181.reuse ;  /* 0x0000b400af007a23 */ /* 0x100fe600000108b5 */
[----:B------:R-:W-:Y:S01]  /*8ad0*/  LDSM.16.MT88.4 R148, [R251+0x1000] ;  /* 0x00100000fb94783b */ /* 0x000fe20000004200 */
[----:B------:R-:W-:Y:S01]  /*8ae0*/  FADD.FTZ R2, R182, R2 ;  /* 0x00000002b6027221 */ /* 0x000fe20000010000 */
[----:B------:R4:W-:Y:S03]  /*8af0*/  MUFU.EX2 R188, R0 ;  /* 0x0000000000bc7308 */ /* 0x0009e60000000800 */
[----:B------:R2:W5:Y:S01]  /*8b00*/  LDL.LU R175, [R1+0x128] ;  /* 0x0001280001af7983 */ /* 0x0005620000300800 */
[C---:B-1----:R-:W-:Y:S08]  /*8b10*/  HMMA.16816.F32 R44, R132.reuse, R140, R44 ;  /* 0x0000008c842c723c */ /* 0x042ff0000000182c */
[C---:B------:R-:W-:Y:S01]  /*8b20*/  HMMA.16816.F32 R48, R132.reuse, R142, R48 ;  /* 0x0000008e8430723c */ /* 0x040fe20000001830 */
[----:B------:R-:W1:Y:S03]  /*8b30*/  LDSM.16.MT88.4 R140, [R165+0x2800] ;  /* 0x00280000a58c783b */ /* 0x000e660000004200 */
[--C-:B----4-:R-:W-:Y:S02]  /*8b40*/  FFMA.FTZ R0, R168, c[0x0][0x2d0], -R181.reuse ;  /* 0x0000b400a8007a23 */ /* 0x110fe400000108b5 */
[----:B------:R4:W5:Y:S02]  /*8b50*/  LDL.LU R168, [R1+0x124] ;  /* 0x0001240001a87983 */ /* 0x0009640000300800 */
[----:B------:R1:W-:Y:S01]  /*8b60*/  MUFU.EX2 R186, R0 ;  /* 0x0000000000ba7308 */ /* 0x0003e20000000800 */
[C---:B--2---:R-:W-:Y:S08]  /*8b70*/  HMMA.16816.F32 R52, R132.reuse, R136, R52 ;  /* 0x000000888434723c */ /* 0x044ff00000001834 */
[C---:B------:R-:W-:Y:S01]  /*8b80*/  HMMA.16816.F32 R56, R132.reuse, R138, R56 ;  /* 0x0000008a8438723c */ /* 0x040fe20000001838 */
[----:B------:R-:W2:Y:S07]  /*8b90*/  LDSM.16.MT88.4 R136, [R248+0x4800] ;  /* 0x00480000f888783b */ /* 0x000eae0000004200 */
[C---:B-1----:R-:W-:Y:S04]  /*8ba0*/  HMMA.16816.F32 R60, R132.reuse, R140, R60 ;  /* 0x0000008c843c723c */ /* 0x042fe8000000183c */
[--C-:B------:R-:W-:Y:S02]  /*8bb0*/  FFMA.FTZ R0, R169, c[0x0][0x2d0], -R181.reuse ;  /* 0x0000b400a9007a23 */ /* 0x100fe400000108b5 */
[----:B------:R4:W5:Y:S01]  /*8bc0*/  LDL.LU R169, [R1+0x120] ;  /* 0x0001200001a97983 */ /* 0x0009620000300800 */
[----:B------:R-:W-:Y:S01]  /*8bd0*/  FFMA.FTZ R181, R159, c[0x0][0x2d0], -R181 ;  /* 0x0000b4009fb57a23 */ /* 0x000fe200000108b5 */
[----:B------:R1:W-:Y:S01]  /*8be0*/  MUFU.EX2 R184, R0 ;  /* 0x0000000000b87308 */ /* 0x0003e20000000800 */
[C---:B------:R-:W-:Y:S02]  /*8bf0*/  HMMA.16816.F32 R64, R132.reuse, R142, R64 ;  /* 0x0000008e8440723c */ /* 0x040fe40000001840 */
[----:B------:R-:W3:Y:S05]  /*8c00*/  LDSM.16.MT88.4 R140, [R252+0x4800] ;  /* 0x00480000fc8c783b */ /* 0x000eea0000004200 */
[----:B------:R-:W4:Y:S01]  /*8c10*/  LDL R159, [R1+0x90] ;  /* 0x00009000019f7983 */ /* 0x000f220000100800 */
[C---:B--2---:R-:W-:Y:S04]  /*8c20*/  HMMA.16816.F32 R68, R132.reuse, R136, R68 ;  /* 0x000000888444723c */ /* 0x044fe80000001844 */
[----:B-1----:R-:W-:Y:S02]  /*8c30*/  FADD.FTZ R0, R153, R3 ;  /* 0x0000000399007221 */ /* 0x002fe40000010000 */
[----:B------:R-:W-:Y:S02]  /*8c40*/  FADD.FTZ R3, R152, R2 ;  /* 0x0000000298037221 */ /* 0x000fe40000010000 */
[----:B------:R-:W-:Y:S01]  /*8c50*/  FADD.FTZ R2, R154, R0 ;  /* 0x000000009a027221 */ /* 0x000fe20000010000 */
[C---:B------:R-:W-:Y:S01]  /*8c60*/  HMMA.16816.F32 R72, R132.reuse, R138, R72 ;  /* 0x0000008a8448723c */ /* 0x040fe20000001848 */
[----:B------:R-:W1:Y:S02]  /*8c70*/  LDSM.16.MT88.4 R136, [R251+0x4800] ;  /* 0x00480000fb88783b */ /* 0x000e640000004200 */
[----:B------:R-:W-:Y:S01]  /*8c80*/  FADD.FTZ R0, R162, R3 ;  /* 0x00000003a2007221 */ /* 0x000fe20000010000 */
[----:B------:R-:W-:Y:S01]  /*8c90*/  MOV R3, R178 ;  /* 0x000000b200037202 */ /* 0x000fe20000000f00 */
[----:B------:R-:W-:Y:S02]  /*8ca0*/  FADD.FTZ R2, R161, R2 ;  /* 0x00000002a1027221 */ /* 0x000fe40000010000 */
[----:B------:R-:W-:Y:S01]  /*8cb0*/  FADD.FTZ R0, R160, R0 ;  /* 0x00000000a0007221 */ /* 0x000fe20000010000 */
        /* <DEDUP_REMOVED lines=24> */
[----:B------:R-:W-:Y:S02]  /*8e40*/  F2FP.PACK_AB R135, R191, R177 ;  /* 0x000000b1bf87723e */ /* 0x000fe400000000ff */
[----:B------:R-:W-:Y:S05]  /*8e50*/  F2FP.PACK_AB R178, R185, R187 ;  /* 0x000000bbb9b2723e */ /* 0x000fea00000000ff */
[C---:B------:R-:W-:Y:S08]  /*8e60*/  HMMA.16816.F32 R4, R132.reuse, R144, R4 ;  /* 0x000000908404723c */ /* 0x040ff00000001804 */
[C---:B------:R-:W-:Y:S01]  /*8e70*/  HMMA.16816.F32 R8, R132.reuse, R146, R8 ;  /* 0x000000928408723c */ /* 0x040fe20000001808 */
[----:B------:R-:W3:Y:S07]  /*8e80*/  LDSM.16.MT88.4 R144, [R248+0x3000] ;  /* 0x00300000f890783b */ /* 0x000eee0000004200 */
        /* <DEDUP_REMOVED lines=14> */
[----:B------:R-:W1:Y:S02]  /*8f70*/  LDSM.16.MT88.4 R136, [R252+0x5000] ;  /* 0x00500000fc88783b */ /* 0x000e640000004200 */
[----:B----4-:R-:W-:Y:S03]  /*8f80*/  ISETP.GT.AND P0, PT, R170, R159, PT ;  /* 0x0000009faa00720c */ /* 0x010fe60003f04270 */
[----:B------:R4:W5:Y:S02]  /*8f90*/  LDL.LU R170, [R1+0x11c] ;  /* 0x00011c0001aa7983 */ /* 0x0009640000300800 */
        /* <DEDUP_REMOVED lines=17> */
[C---:B---3--:R-:W-:Y:S07]  /*90b0*/  HMMA.16816.F32 R100, R132.reuse, R144, R100 ;  /* 0x000000908464723c */ /* 0x048fee0000001864 */
[----:B------:R-:W-:Y:S01]  /*90c0*/  IMAD.MOV.U32 R145, RZ, RZ, R165 ;  /* 0x000000ffff917224 */ /* 0x000fe200078e00a5 */
[C---:B------:R-:W-:Y:S01]  /*90d0*/  HMMA.16816.F32 R104, R132.reuse, R146, R104 ;  /* 0x000000928468723c */ /* 0x040fe20000001868 */
[----:B------:R-:W-:Y:S05]  /*90e0*/  LDSM.16.MT88.4 R164, [R248+0x1800] ;  /* 0x00180000f8a4783b */ /* 0x000fea0000004200 */
[----:B------:R-:W2:Y:S02]  /*90f0*/  LDSM.16.MT88.4 R140, [R145+0x7000] ;  /* 0x00700000918c783b */ /* 0x000ea40000004200 */
[C---:B-1----:R-:W-:Y:S08]  /*9100*/  HMMA.16816.F32 R108, R132.reuse, R136, R108 ;  /* 0x00000088846c723c */ /* 0x042ff0000000186c */
[C---:B------:R-:W-:Y:S01]  /*9110*/  HMMA.16816.F32 R112, R132.reuse, R138, R112 ;  /* 0x0000008a8470723c */ /* 0x040fe20000001870 */
[----:B------:R-:W1:Y:S07]  /*9120*/  LDSM.16.MT88.4 R136, [R252+0x1800] ;  /* 0x00180000fc88783b */ /* 0x000e6e0000004200 */
[C---:B----4-:R-:W-:Y:S07]  /*9130*/  HMMA.16816.F32 R116, R132.reuse, R148, R116 ;  /* 0x000000948474723c */ /* 0x050fee0000001874 */
[----:B------:R-:W-:Y:S01]  /*9140*/  IMAD.MOV.U32 R148, RZ, RZ, R158 ;  /* 0x000000ffff947224 */ /* 0x000fe200078e009e */
[C---:B------:R-:W-:Y:S01]  /*9150*/  HMMA.16816.F32 R120, R132.reuse, R150, R120 ;  /* 0x000000968478723c */ /* 0x040fe20000001878 */
[----:B------:R3:W4:Y:S03]  /*9160*/  MUFU.EX2 R158, R181 ;  /* 0x000000b5009e7308 */ /* 0x0007260000000800 */
[----:B------:R-:W-:Y:S02]  /*9170*/  MOV R149, R145 ;  /* 0x0000009100957202 */ /* 0x000fe40000000f00 */
[----:B------:R-:W1:Y:S01]  /*9180*/  LDSM.16.MT88.4 R144, [R251+0x1800] ;  /* 0x00180000fb90783b */ /* 0x000e620000004200 */
[----:B------:R-:W-:Y:S02]  /*9190*/  MOV R151, R155 ;  /* 0x0000009b00977202 */ /* 0x000fe40000000f00 */
[----:B------:R-:W-:Y:S02]  /*91a0*/  MOV R150, R180 ;  /* 0x000000b400967202 */ /* 0x000fe40000000f00 */
[----:B------:R-:W1:Y:S01]  /*91b0*/  LDSM.16.MT88.4 R152, [R149+0x1800] ;  /* 0x001800009598783b */ /* 0x000e620000004200 */
[C---:B--2---:R-:W-:Y:S07]  /*91c0*/  HMMA.16816.F32 R124, R132.reuse, R140, R124 ;  /* 0x0000008c847c723c */ /* 0x044fee000000187c */
[----:B------:R-:W-:Y:S01]  /*91d0*/  IMAD.MOV.U32 R140, RZ, RZ, R183 ;  /* 0x000000ffff8c7224 */ /* 0x000fe200078e00b7 */
[----:B------:R-:W-:Y:S01]  /*91e0*/  HMMA.16816.F32 R128, R132, R142, R128 ;  /* 0x0000008e8480723c */ /* 0x000fe20000001880 */
[----:B---3--:R-:W2:Y:S03]  /*91f0*/  LDSM.16.MT88.4 R180, [R248+0x3800] ;  /* 0x00380000f8b4783b */ /* 0x008ea60000004200 */
[----:B------:R-:W-:Y:S02]  /*9200*/  MOV R141, R179 ;  /* 0x000000b3008d7202 */ /* 0x000fe40000000f00 */
[----:B----4-:R-:W-:Y:S01]  /*9210*/  F2FP.PACK_AB R179, R158, R184 ;  /* 0x000000b89eb3723e */ /* 0x010fe200000000ff */
[----:B------:R-:W-:Y:S01]  /*9220*/  IMAD.MOV.U32 R135, RZ, RZ, R177 ;  /* 0x000000ffff877224 */ /* 0x000fe200078e00b1 */
[----:B------:R-:W-:Y:S04]  /*9230*/  MOV R142, R176 ;  /* 0x000000b0008e7202 */ /* 0x000fe80000000f00 */
[----:B------:R-:W-:Y:S02]  /*9240*/  F2FP.PACK_AB R176, R189, R190 ;  /* 0x000000bebdb0723e */ /* 0x000fe400000000ff */
[----:B------:R-:W-:Y:S02]  /*9250*/  F2FP.PACK_AB R177, R186, R188 ;  /* 0x000000bcbab1723e */ /* 0x000fe400000000ff */
[----:B------:R-:W-:Y:S05]  /*9260*/  MOV R143, R163 ;  /* 0x000000a3008f7202 */ /* 0x000fea0000000f00 */
[C---:B------:R-:W-:Y:S01]  /*9270*/  HMMA.16816.F32 R160, R176.reuse, R164, R4 ;  /* 0x000000a4b0a0723c */ /* 0x040fe20000001804 */
[----:B------:R-:W3:Y:S07]  /*9280*/  LDSM.16.MT88.4 R4, [R252+0x3800] ;  /* 0x00380000fc04783b */ /* 0x000eee0000004200 */
[C---:B------:R-:W-:Y:S07]  /*9290*/  HMMA.16816.F32 R164, R176.reuse, R166, R8 ;  /* 0x000000a6b0a4723c */ /* 0x040fee0000001808 */
[----:B------:R-:W-:Y:S01]  /*92a0*/  IMAD.MOV.U32 R8, RZ, RZ, R135 ;  /* 0x000000ffff087224 */ /* 0x000fe200078e0087 */
[----:B------:R-:W-:Y:S01]  /*92b0*/  MOV R9, R142 ;  /* 0x0000008e00097202 */ /* 0x000fe20000000f00 */
[C---:B-1----:R-:W-:Y:S03]  /*92c0*/  HMMA.16816.F32 R132, R176.reuse, R136, R12 ;  /* 0x00000088b084723c */ /* 0x042fe6000000180c */
[----:B------:R-:W-:Y:S01]  /*92d0*/  MOV R10, R143 ;  /* 0x0000008f000a7202 */ /* 0x000fe20000000f00 */
[----:B------:R-:W-:Y:S03]  /*92e0*/  IMAD.MOV.U32 R11, RZ, RZ, R140 ;  /* 0x000000ffff0b7224 */ /* 0x000fe600078e008c */
[----:B------:R-:W-:Y:S01]  /*92f0*/  MOV R12, R141 ;  /* 0x0000008d000c7202 */ /* 0x000fe20000000f00 */
[C---:B------:R-:W-:Y:S01]  /*9300*/  HMMA.16816.F32 R136, R176.reuse, R138, R16 ;  /* 0x0000008ab088723c */ /* 0x040fe20000001810 */
[----:B------:R-:W-:Y:S03]  /*9310*/  LDSM.16.MT88.4 R16, [R248+0x5800] ;  /* 0x00580000f810783b */ /* 0x000fe60000004200 */
[----:B------:R-:W-:Y:S01]  /*9320*/  MOV R13, R150 ;  /* 0x00000096000d7202 */ /* 0x000fe20000000f00 */
[----:B------:R-:W-:Y:S01]  /*9330*/  IMAD.MOV.U32 R14, RZ, RZ, R151 ;  /* 0x000000ffff0e7224 */ /* 0x000fe200078e0097 */
[----:B------:R-:W-:Y:S02]  /*9340*/  MOV R15, R148 ;  /* 0x00000094000f7202 */ /* 0x000fe40000000f00 */
[C---:B------:R-:W-:Y:S07]  /*9350*/  HMMA.16816.F32 R140, R176.reuse, R144, R20 ;  /* 0x00000090b08c723c */ /* 0x040fee0000001814 */
[----:B------:R-:W-:Y:S01]  /*9360*/  MOV R23, R149 ;  /* 0x0000009500177202 */ /* 0x000fe20000000f00 */
[C---:B------:R-:W-:Y:S01]  /*9370*/  HMMA.16816.F32 R144, R176.reuse, R146, R24 ;  /* 0x00000092b090723c */ /* 0x040fe20000001818 */
[----:B------:R-:W-:Y:S07]  /*9380*/  LDSM.16.MT88.4 R24, [R251+0x5800] ;  /* 0x00580000fb18783b */ /* 0x000fee0000004200 */
[C---:B------:R-:W-:Y:S07]  /*9390*/  HMMA.16816.F32 R148, R176.reuse, R152, R28 ;  /* 0x00000098b094723c */ /* 0x040fee000000181c */
[----:B------:R-:W-:Y:S01]  /*93a0*/  IMAD.MOV.U32 R28, RZ, RZ, R11 ;  /* 0x000000ffff1c7224 */ /* 0x000fe200078e000b */
[C---:B------:R-:W-:Y:S04]  /*93b0*/  HMMA.16816.F32 R152, R176.reuse, R154, R32 ;  /* 0x0000009ab098723c */ /* 0x040fe80000001820 */
[----:B------:R-:W-:Y:S01]  /*93c0*/  MOV R30, R9 ;  /* 0x00000009001e7202 */ /* 0x000fe20000000f00 */
[----:B------:R-:W-:Y:S01]  /*93d0*/  IMAD.MOV.U32 R31, RZ, RZ, R8 ;  /* 0x000000ffff1f7224 */ /* 0x000fe200078e0008 */
[----:B------:R-:W-:Y:S01]  /*93e0*/  MOV R29, R10 ;  /* 0x0000000a001d7202 */ /* 0x000fe20000000f00 */
[----:B------:R-:W-:Y:S01]  /*93f0*/  IMAD.MOV.U32 R33, RZ, RZ, R14 ;  /* 0x000000ffff217224 */ /* 0x000fe200078e000e */
[C---:B--2---:R-:W-:Y:S01]  /*9400*/  HMMA.16816.F32 R36, R176.reuse, R180, R36 ;  /* 0x000000b4b024723c */ /* 0x044fe20000001824 */
[----:B------:R-:W1:Y:S03]  /*9410*/  LDSM.16.MT88.4 R8, [R251+0x3800] ;  /* 0x00380000fb08783b */ /* 0x000e660000004200 */
[----:B------:R-:W-:Y:S01]  /*9420*/  MOV R32, R15 ;  /* 0x0000000f00207202 */ /* 0x000fe20000000f00 */
[----:B------:R-:W-:Y:S01]  /*9430*/  FADD.FTZ R0, R33, R0 ;  /* 0x0000000021007221 */ /* 0x000fe20000010000 */
[----:B------:R-:W-:Y:S02]  /*9440*/  MOV R34, R13 ;  /* 0x0000000d00227202 */ /* 0x000fe40000000f00 */
[C---:B------:R-:W-:Y:S04]  /*9450*/  HMMA.16816.F32 R40, R176.reuse, R182, R40 ;  /* 0x000000b6b028723c */ /* 0x040fe80000001828 */
[----:B------:R-:W-:Y:S01]  /*9460*/  FADD.FTZ R2, R32, R2 ;  /* 0x0000000220027221 */ /* 0x000fe20000010000 */
[----:B------:R-:W-:Y:S02]  /*9470*/  MOV R35, R12 ;  /* 0x0000000c00237202 */ /* 0x000fe40000000f00 */
[----:B------:R-:W2:Y:S01]  /*9480*/  LDSM.16.MT88.4 R12, [R23+0x3800] ;  /* 0x00380000170c783b */ /* 0x000ea20000004200 */
[C---:B---3--:R-:W-:Y:S04]  /*9490*/  HMMA.16816.F32 R44, R176.reuse, R4, R44 ;  /* 0x00000004b02c723c */ /* 0x048fe8000000182c */
[----:B------:R-:W-:Y:S01]  /*94a0*/  FADD.FTZ R2, R34, R2 ;  /* 0x0000000222027221 */ /* 0x000fe20000010000 */
[----:B------:R-:W-:Y:S01]  /*94b0*/  MOV R181, R23 ;  /* 0x0000001700b57202 */ /* 0x000fe20000000f00 */
[----:B------:R-:W-:Y:S01]  /*94c0*/  FADD.FTZ R0, R35, R0 ;  /* 0x0000000023007221 */ /* 0x000fe20000010000 */
[----:B------:R-:W3:Y:S01]  /*94d0*/  LDSM.16.MT88.4 R20, [R252+0x5800] ;  /* 0x00580000fc14783b */ /* 0x000ee20000004200 */
[C---:B------:R-:W-:Y:S04]  /*94e0*/  HMMA.16816.F32 R48, R176.reuse, R6, R48 ;  /* 0x00000006b030723c */ /* 0x040fe80000001830 */
[----:B------:R-:W-:Y:S01]  /*94f0*/  FADD.FTZ R2, R28, R2 ;  /* 0x000000021c027221 */ /* 0x000fe20000010000 */
[----:B------:R-:W4:Y:S01]  /*9500*/  LDSM.16.MT88.4 R4, [R181+0x5800] ;  /* 0x00580000b504783b */ /* 0x000f220000004200 */
[----:B------:R-:W-:Y:S02]  /*9510*/  FADD.FTZ R0, R29, R0 ;  /* 0x000000001d007221 */ /* 0x000fe40000010000 */
[----:B------:R-:W-:Y:S04]  /*9520*/  FADD.FTZ R2, R30, R2 ;  /* 0x000000021e027221 */ /* 0x000fe80000010000 */
[----:B------:R-:W-:Y:S02]  /*9530*/  FADD.FTZ R2, R3, R2 ;  /* 0x0000000203027221 */ /* 0x000fe40000010000 */
[----:B------:R-:W-:Y:S02]  /*9540*/  FADD.FTZ R0, R31, R0 ;  /* 0x000000001f007221 */ /* 0x000fe40000010000 */
[----:B------:R-:W-:Y:S01]  /*9550*/  FADD.FTZ R2, R190, R2 ;  /* 0x00000002be027221 */ /* 0x000fe20000010000 */
[C---:B-1----:R-:W-:Y:S03]  /*9560*/  HMMA.16816.F32 R52, R176.reuse, R8, R52 ;  /* 0x00000008b034723c */ /* 0x042fe60000001834 */
[----:B------:R-:W-:Y:S04]  /*9570*/  FADD.FTZ R0, R191, R0 ;  /* 0x00000000bf007221 */ /* 0x000fe80000010000 */
[----:B------:R-:W-:Y:S01]  /*9580*/  FADD.FTZ R3, R188, R0 ;  /* 0x00000000bc037221 */ /* 0x000fe20000010000 */
[C---:B------:R-:W-:Y:S01]  /*9590*/  HMMA.16816.F32 R56, R176.reuse, R10, R56 ;  /* 0x0000000ab038723c */ /* 0x040fe20000001838 */
[----:B------:R-:W1:Y:S03]  /*95a0*/  LDSM.16.MT88.4 R8, [R248+0x7800] ;  /* 0x00780000f808783b */ /* 0x000e660000004200 */
[----:B------:R-:W-:Y:S02]  /*95b0*/  FADD.FTZ R0, R189, R2 ;  /* 0x00000002bd007221 */ /* 0x000fe40000010000 */
[----:B------:R-:W-:Y:S02]  /*95c0*/  FADD.FTZ R3, R186, R3 ;  /* 0x00000003ba037221 */ /* 0x000fe40000010000 */
[C---:B--2---:R-:W-:Y:S04]  /*95d0*/  HMMA.16816.F32 R60, R176.reuse, R12, R60 ;  /* 0x0000000cb03c723c */ /* 0x044fe8000000183c */
[----:B------:R-:W-:Y:S02]  /*95e0*/  FADD.FTZ R2, R187, R0 ;  /* 0x00000000bb027221 */ /* 0x000fe40000010000 */
[----:B------:R-:W-:Y:S01]  /*95f0*/  FADD.FTZ R0, R184, R3 ;  /* 0x00000003b8007221 */ /* 0x000fe20000010000 */
[----:B------:R-:W-:Y:S01]  /*9600*/  MOV R3, R157 ;  /* 0x0000009d00037202 */ /* 0x000fe20000000f00 */
[C---:B------:R-:W-:Y:S01]  /*9610*/  HMMA.16816.F32 R64, R176.reuse, R14, R64 ;  /* 0x0000000eb040723c */ /* 0x040fe20000001840 */
[----:B------:R-:W2:Y:S03]  /*9620*/  LDSM.16.MT88.4 R12, [R252+0x7800] ;  /* 0x00780000fc0c783b */ /* 0x000ea60000004200 */
[----:B------:R-:W-:Y:S02]  /*9630*/  FADD.FTZ R2, R185, R2 ;  /* 0x00000002b9027221 */ /* 0x000fe40000010000 */
[----:B------:R-:W-:Y:S01]  /*9640*/  FADD.FTZ R0, R158, R0 ;  /* 0x000000009e007221 */ /* 0x000fe20000010000 */
[----:B------:R-:W-:Y:S01]  /*9650*/  MOV R158, R156 ;  /* 0x0000009c009e7202 */ /* 0x000fe20000000f00 */
[C---:B------:R-:W-:Y:S01]  /*9660*/  HMMA.16816.F32 R68, R176.reuse, R16, R68 ;  /* 0x00000010b044723c */ /* 0x040fe20000001844 */
[----:B------:R-:W-:Y:S05]  /*9670*/  STL [R1+0x84], R2 ;  /* 0x0000840201007387 */ /* 0x000fea0000100800 */
[----:B------:R-:W-:Y:S02]  /*9680*/  STL [R1+0x5c], R171 ;  /* 0x00005cab01007387 */ /* 0x000fe40000100800 */
[C---:B------:R-:W-:Y:S03]  /*9690*/  HMMA.16816.F32 R72, R176.reuse, R18, R72 ;  /* 0x00000012b048723c */ /* 0x040fe60000001848 */
[----:B------:R1:W-:Y:S05]  /*96a0*/  STL [R1+0x88], R0 ;  /* 0x0000880001007387 */ /* 0x0003ea0000100800 */
[C---:B---3--:R-:W-:Y:S01]  /*96b0*/  HMMA.16816.F32 R76, R176.reuse, R20, R76 ;  /* 0x00000014b04c723c */ /* 0x048fe2000000184c */
[----:B------:R-:W3:Y:S07]  /*96c0*/  LDSM.16.MT88.4 R16, [R251+0x7800] ;  /* 0x00780000fb10783b */ /* 0x000eee0000004200 */
[C---:B------:R-:W-:Y:S01]  /*96d0*/  HMMA.16816.F32 R80, R176.reuse, R22, R80 ;  /* 0x00000016b050723c */ /* 0x040fe20000001850 */
[----:B------:R-:W2:Y:S07]  /*96e0*/  LDSM.16.MT88.4 R20, [R181+0x7800] ;  /* 0x00780000b514783b */ /* 0x000eae0000004200 */
[C---:B------:R-:W-:Y:S04]  /*96f0*/  HMMA.16816.F32 R84, R176.reuse, R24, R84 ;  /* 0x00000018b054723c */ /* 0x040fe80000001854 */
[----:B-1----:R-:W-:Y:S02]  /*9700*/  IMAD.MOV.U32 R0, RZ, RZ, R171 ;  /* 0x000000ffff007224 */ /* 0x002fe400078e00ab */
[----:B------:R1:W5:Y:S02]  /*9710*/  LDL.LU R171, [R1+0x118] ;  /* 0x0001180001ab7983 */ /* 0x0003640000300800 */
[C---:B------:R-:W-:Y:S03]  /*9720*/  HMMA.16816.F32 R88, R176.reuse, R26, R88 ;  /* 0x0000001ab058723c */ /* 0x040fe60000001858 */
[----:B------:R1:W-:Y:S05]  /*9730*/  STL [R1+0x60], R0 ;  /* 0x0000600001007387 */ /* 0x0003ea0000100800 */
[C---:B----4-:R-:W-:Y:S08]  /*9740*/  HMMA.16816.F32 R92, R176.reuse, R4, R92 ;  /* 0x00000004b05c723c */ /* 0x050ff0000000185c */
[C---:B------:R-:W-:Y:S08]  /*9750*/  HMMA.16816.F32 R96, R176.reuse, R6, R96 ;  /* 0x00000006b060723c */ /* 0x040ff00000001860 */
[C---:B------:R-:W-:Y:S08]  /*9760*/  HMMA.16816.F32 R100, R176.reuse, R8, R100 ;  /* 0x00000008b064723c */ /* 0x040ff00000001864 */
[C---:B------:R-:W-:Y:S08]  /*9770*/  HMMA.16816.F32 R104, R176.reuse, R10, R104 ;  /* 0x0000000ab068723c */ /* 0x040ff00000001868 */
[C---:B--2---:R-:W-:Y:S08]  /*9780*/  HMMA.16816.F32 R108, R176.reuse, R12, R108 ;  /* 0x0000000cb06c723c */ /* 0x044ff0000000186c */
[C---:B------:R-:W-:Y:S08]  /*9790*/  HMMA.16816.F32 R112, R176.reuse, R14, R112 ;  /* 0x0000000eb070723c */ /* 0x040ff00000001870 */
[C---:B---3--:R-:W-:Y:S08]  /*97a0*/  HMMA.16816.F32 R116, R176.reuse, R16, R116 ;  /* 0x00000010b074723c */ /* 0x048ff00000001874 */
[C---:B------:R-:W-:Y:S08]  /*97b0*/  HMMA.16816.F32 R120, R176.reuse, R18, R120 ;  /* 0x00000012b078723c */ /* 0x040ff00000001878 */
[C---:B------:R-:W-:Y:S08]  /*97c0*/  HMMA.16816.F32 R124, R176.reuse, R20, R124 ;  /* 0x00000014b07c723c */ /* 0x040ff0000000187c */
[----:B------:R-:W-:Y:S01]  /*97d0*/  HMMA.16816.F32 R128, R176, R22, R128 ;  /* 0x00000016b080723c */ /* 0x000fe20000001880 */
[----:B-1----:R-:W-:-:S07]  /*97e0*/  @P0 BRA `(.L_x_3419) ;  /* 0xffffc07000000947 */ /* 0x002fce000383ffff */
.L_x_3418:
[----:B-1----:R-:W2:Y:S04]  /*97f0*/  LDL R2, [R1+0x80] ;  /* 0x0000800001027983 */ /* 0x002ea80000100800 */
[----:B------:R-:W2:Y:S02]  /*9800*/  LDL R0, [R1+0x5c] ;  /* 0x00005c0001007983 */ /* 0x000ea40000100800 */
[----:B--2---:R-:W-:-:S13]  /*9810*/  ISETP.GE.AND P0, PT, R0, R2, PT ;  /* 0x000000020000720c */ /* 0x004fda0003f06270 */
[----:B------:R-:W-:Y:S05]  /*9820*/  @!P0 BRA `(.L_x_3420) ;  /* 0x000035c000008947 */ /* 0x000fea0003800000 */
[----:B------:R-:W-:Y:S02]  /*9830*/  MOV R159, R156 ;  /* 0x0000009c009f7202 */ /* 0x000fe40000000f00 */
[----:B------:R-:W-:Y:S02]  /*9840*/  MOV R158, R157 ;  /* 0x0000009d009e7202 */ /* 0x000fe40000000f00 */
.L_x_3421:
[----:B------:R-:W2:Y:S01]  /*9850*/  LDL R156, [R1+0x8] ;  /* 0x00000800019c7983 */ /* 0x000ea20000100800 */
[----:B------:R-:W-:Y:S04]  /*9860*/  DEPBAR.LE SB0, 0x0 ;  /* 0x000080000000791a */ /* 0x000fe80000000000 */
[----:B------:R-:W-:Y:S01]  /*9870*/  WARPSYNC 0xffffffff ;  /* 0xffffffff00007948 */ /* 0x000fe20003800000 */
[----:B------:R-:W3:Y:S06]  /*9880*/  LDL.64 R30, [R1+0x70] ;  /* 0x00007000011e7983 */ /* 0x000eec0000100a00 */
[----:B------:R-:W4:Y:S06]  /*9890*/  LDL R29, [R1+0x44] ;  /* 0x00004400011d7983 */ /* 0x000f2c0000100800 */
[----:B------:R-:W4:Y:S06]  /*98a0*/  LDL R23, [R1+0x7c] ;  /* 0x00007c0001177983 */ /* 0x000f2c0000100800 */
[----:B------:R-:W4:Y:S06]  /*98b0*/  LDL R28, [R1+0x40] ;  /* 0x00004000011c7983 */ /* 0x000f2c0000100800 */
[----:B------:R-:W4:Y:S06]  /*98c0*/  LDL R14, [R1+0x3c] ;  /* 0x00003c00010e7983 */ /* 0x000f2c0000100800 */
[----:B------:R1:W-:Y:S06]  /*98d0*/  STL [R1+0x11c], R130 ;  /* 0x00011c8201007387 */ /* 0x0003ec0000100800 */
[----:B------:R-:W-:Y:S06]  /*98e0*/  BAR.SYNC.DEFER_BLOCKING 0x0 ;  /* 0x0000000000007b1d */ /* 0x000fec0000010000 */
[----:B------:R-:W2:Y:S06]  /*98f0*/  LDSM.16.M88.4 R8, [R249] ;  /* 0x00000000f908783b */ /* 0x000eac0000000200 */
[----:B-1----:R-:W4:Y:S06]  /*9900*/  LDL.LU R130, [R1+0x5c] ;  /* 0x00005c0001827983 */ /* 0x002f2c0000300800 */
[----:B------:R1:W-:Y:S06]  /*9910*/  STL [R1+0x118], R131 ;  /* 0x0001188301007387 */ /* 0x0003ec0000100800 */
[----:B------:R-:W2:Y:S06]  /*9920*/  LDSM.16.M88.4 R16, [R249+0x800] ;  /* 0x00080000f910783b */ /* 0x000eac0000000200 */
[----:B------:R-:W2:Y:S06]  /*9930*/  LDSM.16.M88.4 R24, [R249+0x1000] ;  /* 0x00100000f918783b */ /* 0x000eac0000000200 */
[----:B------:R-:W2:Y:S06]  /*9940*/  LDSM.16.M88.4 R32, [R249+0x1800] ;  /* 0x00180000f920783b */ /* 0x000eac0000000200 */
[----:B------:R-:W4:Y:S06]  /*9950*/  LDL R157, [R1+0x2c] ;  /* 0x00002c00019d7983 */ /* 0x000f2c0000100800 */
[----:B-1----:R-:W4:Y:S06]  /*9960*/  LDL R131, [R1+0x58] ;  /* 0x0000580001837983 */ /* 0x002f2c0000100800 */
[----:B--2---:R1:W2:Y:S01]  /*9970*/  LDSM.16.M88.4 R176, [R156] ;  /* 0x000000009cb0783b */ /* 0x0042a20000000200 */
[----:B---3--:R-:W-:Y:S05]  /*9980*/  IADD3 R15, P0, R30, 0x40, RZ ;  /* 0x000000401e0f7810 */ /* 0x008fea0007f1e0ff */
[----:B----4-:R3:W4:Y:S01]  /*9990*/  LDSM.16.M88.4 R180, [R29] ;  /* 0x000000001db4783b */ /* 0x0107220000000200 */
[----:B------:R-:W-:Y:S05]  /*99a0*/  IADD3.X R21, RZ, R23, RZ, P0, !PT ;  /* 0x00000017ff157210 */ /* 0x000fea00007fe4ff */
[----:B-1----:R-:W4:Y:S06]  /*99b0*/  LDL R156, [R1] ;  /* 0x00000000019c7983 */ /* 0x002f2c0000100800 */
[----:B------:R-:W1:Y:S06]  /*99c0*/  LDSM.16.M88.4 R184, [R28] ;  /* 0x000000001cb8783b */ /* 0x000e6c0000000200 */
[----:B------:R1:W1:Y:S01]  /*99d0*/  LDSM.16.M88.4 R188, [R14] ;  /* 0x000000000ebc783b */ /* 0x0002620000000200 */
[----:B------:R-:W-:Y:S01]  /*99e0*/  SHF.R.S32.HI R0, RZ, 0x1f, R130 ;  /* 0x0000001fff007819 */ /* 0x000fe20000011482 */
[----:B------:R-:W-:Y:S04]  /*99f0*/  IMAD.WIDE.U32 R6, R130, c[0x0][0x208], RZ ;  /* 0x0000820082067a25 */ /* 0x000fe800078e00ff */
        /* <DEDUP_REMOVED lines=14> */
[----:B------:R-:W-:Y:S01]  /*9ae0*/  IADD3.X R22, RZ, R23, RZ, P0, !PT ;  /* 0x00000017ff167210 */ /* 0x000fe200007fe4ff */
[----:B------:R-:W-:Y:S01]  /*9af0*/  @!PT LDS RZ, [RZ] ;  /* 0x00000000fffff984 */ /* 0x000fe20000000800 */
[----:B------:R-:W-:Y:S01]  /*9b00*/  @!PT LDS RZ, [RZ] ;  /* 0x00000000fffff984 */ /* 0x000fe20000000800 */
[----:B------:R-:W-:Y:S01]  /*9b10*/  @!PT LDS RZ, [RZ] ;  /* 0x00000000fffff984 */ /* 0x000fe20000000800 */
[----:B------:R1:W-:Y:S01]  /*9b20*/  LDGSTS.E.BYPASS.LTC128B.128 [R131+0x100], [R12.64], !P5 ;  /* 0x001000000c837fae */ /* 0x0003e2000e901d46 */
[----:B------:R-:W-:Y:S05]  /*9b30*/  IADD3 R3, P0, R4, R20, RZ ;  /* 0x0000001404037210 */ /* 0x000fea0007f1e0ff */
[----:B------:R2:W-:Y:S01]  /*9b40*/  LDGSTS.E.BYPASS.LTC128B.128 [R131+0x2100], [R6.64], !P4 ;  /* 0x0210000006837fae */ /* 0x0005e2000e101d46 */
[----:B-1----:R-:W-:Y:S02]  /*9b50*/  MOV R12, c[0x0][0x208] ;  /* 0x00008200000c7a02 */ /* 0x002fe40000000f00 */
[----:B------:R-:W-:Y:S02]  /*9b60*/  MOV R13, c[0x0][0x20c] ;  /* 0x00008300000d7a02 */ /* 0x000fe40000000f00 */
[----:B------:R-:W-:Y:S02]  /*9b70*/  LEA R2, P1, R12, R4, 0x5 ;  /* 0x000000040c027211 */ /* 0x000fe400078228ff */
[C---:B--2---:R-:W-:Y:S02]  /*9b80*/  LEA R6, P6, R3.reuse, c[0x0][0x1f8], 0x1 ;  /* 0x00007e0003067a11 */ /* 0x044fe400078c08ff */
[----:B------:R-:W-:Y:S02]  /*9b90*/  IADD3.X R7, R0, R22, RZ, P0, !PT ;  /* 0x0000001600077210 */ /* 0x000fe400007fe4ff */
[----:B------:R-:W-:Y:S02]  /*9ba0*/  IADD3 R5, P0, R30, 0xc0, RZ ;  /* 0x000000c01e057810 */ /* 0x000fe40007f1e0ff */
[----:B------:R-:W-:Y:S02]  /*9bb0*/  LEA.HI.X R7, R3, c[0x0][0x1fc], R7, 0x1, P6 ;  /* 0x00007f0003077a11 */ /* 0x000fe400030f0c07 */
[----:B------:R-:W-:Y:S02]  /*9bc0*/  LEA.HI.X R3, R12, R0, R13, 0x5, P1 ;  /* 0x000000000c037211 */ /* 0x000fe400008f2c0d */
[----:B------:R-:W-:Y:S01]  /*9bd0*/  IADD3 R4, P1, R4, R5, RZ ;  /* 0x0000000504047210 */ /* 0x000fe20007f3e0ff */
[----:B------:R1:W-:Y:S01]  /*9be0*/  LDGSTS.E.BYPASS.LTC128B.128 [R131+0x4100], [R6.64], !P3 ;  /* 0x0410000006837fae */ /* 0x0003e2000d901d46 */
[----:B---3--:R-:W-:Y:S02]  /*9bf0*/  IADD3.X R29, RZ, R23, RZ, P0, !PT ;  /* 0x00000017ff1d7210 */ /* 0x008fe400007fe4ff */
        /* <DEDUP_REMOVED lines=21> */
[----:B------:R-:W-:Y:S02]  /*9d50*/  LEA.HI.X R23, R0, c[0x0][0x1fc], R2, 0x1, P1 ;  /* 0x00007f0000177a11 */ /* 0x000fe400008f0c02 */
[----:B------:R-:W3:Y:S01]  /*9d60*/  LDL R0, [R1+0x30] ;  /* 0x0000300001007983 */ /* 0x000ee20000100800 */
[C---:B------:R-:W-:Y:S04]  /*9d70*/  LEA R2, P0, R28.reuse, c[0x0][0x1f8], 0x1 ;  /* 0x00007e001c027a11 */ /* 0x040fe800078008ff */
[----:B------:R-:W-:Y:S01]  /*9d80*/  LEA.HI.X R3, R28, c[0x0][0x1fc], R3, 0x1, P0 ;  /* 0x00007f001c037a11 */ /* 0x000fe200000f0c03 */
[----:B------:R2:W-:Y:S01]  /*9d90*/  LDGSTS.E.BYPASS.LTC128B.128 [R131+0x5100], [R22.64], !P3 ;  /* 0x0510000016837fae */ /* 0x0005e2000d901d46 */
[C---:B-1----:R-:W-:Y:S05]  /*9da0*/  HMMA.16816.F32 R12, R168.reuse, R16, RZ ;  /* 0x00000010a80c723c */ /* 0x042fea00000018ff */
[----:B------:R1:W-:Y:S03]  /*9db0*/  LDGSTS.E.BYPASS.LTC128B.128 [R131+0x7100], [R2.64], !P2 ;  /* 0x0710000002837fae */ /* 0x0003e6000d101d46 */
[C---:B------:R-:W-:Y:S03]  /*9dc0*/  HMMA.16816.F32 R16, R168.reuse, R18, RZ ;  /* 0x00000012a810723c */ /* 0x040fe600000018ff */
[----:B------:R-:W0:Y:S05]  /*9dd0*/  LDGDEPBAR ;  /* 0x00000000000079af */ /* 0x000e2a0000000000 */
[C---:B--2---:R-:W-:Y:S01]  /*9de0*/  HMMA.16816.F32 R20, R168.reuse, R24, RZ ;  /* 0x00000018a814723c */ /* 0x044fe200000018ff */
[----:B-1----:R-:W2:Y:S07]  /*9df0*/  LDL R2, [R1+0x38] ;  /* 0x0000380001027983 */ /* 0x002eae0000100800 */
[C---:B------:R-:W-:Y:S01]  /*9e00*/  HMMA.16816.F32 R24, R168.reuse, R26, RZ ;  /* 0x0000001aa818723c */ /* 0x040fe200000018ff */
[----:B------:R-:W2:Y:S07]  /*9e10*/  LDL R3, [R1+0x34] ;  /* 0x0000340001037983 */ /* 0x000eae0000100800 */
[C---:B------:R-:W-:Y:S08]  /*9e20*/  HMMA.16816.F32 R28, R168.reuse, R32, RZ ;  /* 0x00000020a81c723c */ /* 0x040ff000000018ff */
[----:B------:R-:W-:Y:S08]  /*9e30*/  HMMA.16816.F32 R32, R168, R34, RZ ;  /* 0x00000022a820723c */ /* 0x000ff000000018ff */
[C---:B------:R-:W-:Y:S08]  /*9e40*/  HMMA.16816.F32 R4, R172.reuse, R176, R4 ;  /* 0x000000b0ac04723c */ /* 0x040ff00000001804 */
[C---:B------:R-:W-:Y:S08]  /*9e50*/  HMMA.16816.F32 R8, R172.reuse, R178, R8 ;  /* 0x000000b2ac08723c */ /* 0x040ff00000001808 */
[C---:B----4-:R-:W-:Y:S08]  /*9e60*/  HMMA.16816.F32 R12, R172.reuse, R180, R12 ;  /* 0x000000b4ac0c723c */ /* 0x050ff0000000180c */
[C---:B------:R-:W-:Y:S08]  /*9e70*/  HMMA.16816.F32 R16, R172.reuse, R182, R16 ;  /* 0x000000b6ac10723c */ /* 0x040ff00000001810 */
[C---:B------:R-:W-:Y:S08]  /*9e80*/  HMMA.16816.F32 R20, R172.reuse, R184, R20 ;  /* 0x000000b8ac14723c */ /* 0x040ff00000001814 */
[C---:B------:R-:W-:Y:S01]  /*9e90*/  HMMA.16816.F32 R24, R172.reuse, R186, R24 ;  /* 0x000000baac18723c */ /* 0x040fe20000001818 */
[----:B------:R-:W1:Y:S07]  /*9ea0*/  LDSM.16.M88.4 R176, [R156] ;  /* 0x000000009cb0783b */ /* 0x000e6e0000000200 */
[C---:B------:R-:W-:Y:S01]  /*9eb0*/  HMMA.16816.F32 R28, R172.reuse, R188, R28 ;  /* 0x000000bcac1c723c */ /* 0x040fe2000000181c */
[----:B------:R-:W4:Y:S07]  /*9ec0*/  LDSM.16.M88.4 R180, [R156+0x800] ;  /* 0x000800009cb4783b */ /* 0x000f2e0000000200 */
[----:B------:R-:W-:Y:S01]  /*9ed0*/  HMMA.16816.F32 R32, R172, R190, R32 ;  /* 0x000000beac20723c */ /* 0x000fe20000001820 */
[----:B------:R-:W4:Y:S06]  /*9ee0*/  LDSM.16.M88.4 R184, [R156+0x1000] ;  /* 0x001000009cb8783b */ /* 0x000f2c0000000200 */
[----:B------:R-:W2:Y:S06]  /*9ef0*/  LDL.64 R188, [R1+0x68] ;  /* 0x0000680001bc7983 */ /* 0x000eac0000100a00 */
[----:B------:R-:W2:Y:S01]  /*9f00*/  LDL R190, [R1+0x78] ;  /* 0x0000780001be7983 */ /* 0x000ea20000100800 */
[C---:B-1----:R-:W-:Y:S08]  /*9f10*/  HMMA.16816.F32 R4, R192.reuse, R176, R4 ;  /* 0x000000b0c004723c */ /* 0x042ff00000001804 */
[C---:B------:R-:W-:Y:S01]  /*9f20*/  HMMA.16816.F32 R8, R192.reuse, R178, R8 ;  /* 0x000000b2c008723c */ /* 0x040fe20000001808 */
[----:B------:R-:W1:Y:S07]  /*9f30*/  LDSM.16.M88.4 R176, [R156+0x1800] ;  /* 0x001800009cb0783b */ /* 0x000e6e0000000200 */
[C---:B----4-:R-:W-:Y:S08]  /*9f40*/  HMMA.16816.F32 R12, R192.reuse, R180, R12 ;  /* 0x000000b4c00c723c */ /* 0x050ff0000000180c */
[C---:B------:R-:W-:Y:S01]  /*9f50*/  HMMA.16816.F32 R16, R192.reuse, R182, R16 ;  /* 0x000000b6c010723c */ /* 0x040fe20000001810 */
[----:B------:R-:W4:Y:S07]  /*9f60*/  LDSM.16.M88.4 R180, [R250] ;  /* 0x00000000fab4783b */ /* 0x000f2e0000000200 */
[C---:B------:R-:W-:Y:S08]  /*9f70*/  HMMA.16816.F32 R20, R192.reuse, R184, R20 ;  /* 0x000000b8c014723c */ /* 0x040ff00000001814 */
        /* <DEDUP_REMOVED lines=8> */
[C---:B------:R-:W-:Y:S08]  /*a000*/  HMMA.16816.F32 R12, R196.reuse, R184, R12 ;  /* 0x000000b8c40c723c */ /* 0x040ff0000000180c */
        /* <DEDUP_REMOVED lines=8> */
[C---:B------:R-:W-:Y:S08]  /*a090*/  HMMA.16816.F32 R4, R200.reuse, R184, R4 ;  /* 0x000000b8c804723c */ /* 0x040ff00000001804 */
[C---:B------:R-:W-:Y:S01]  /*a0a0*/  HMMA.16816.F32 R8, R200.reuse, R186, R8 ;  /* 0x000000bac808723c */ /* 0x040fe20000001808 */
[----:B------:R-:W3:Y:S07]  /*a0b0*/  LDSM.16.M88.4 R184, [R249+0x3800] ;  /* 0x00380000f9b8783b */ /* 0x000eee0000000200 */
[C---:B-1----:R-:W-:Y:S08]  /*a0c0*/  HMMA.16816.F32 R12, R200.reuse, R176, R12 ;  /* 0x000000b0c80c723c */ /* 0x042ff0000000180c */
[C---:B------:R-:W-:Y:S08]  /*a0d0*/  HMMA.16816.F32 R16, R200.reuse, R178, R16 ;  /* 0x000000b2c810723c */ /* 0x040ff00000001810 */
[C---:B----4-:R-:W-:Y:S08]  /*a0e0*/  HMMA.16816.F32 R20, R200.reuse, R180, R20 ;  /* 0x000000b4c814723c */ /* 0x050ff00000001814 */
[C---:B------:R-:W-:Y:S08]  /*a0f0*/  HMMA.16816.F32 R24, R200.reuse, R182, R24 ;  /* 0x000000b6c818723c */ /* 0x040ff00000001818 */
[C---:B---3--:R-:W-:Y:S08]  /*a100*/  HMMA.16816.F32 R28, R200.reuse, R184, R28 ;  /* 0x000000b8c81c723c */ /* 0x048ff0000000181c */
[----:B------:R-:W-:Y:S01]  /*a110*/  HMMA.16816.F32 R32, R200, R186, R32 ;  /* 0x000000bac820723c */ /* 0x000fe20000001820 */
[----:B------:R1:W-:Y:S06]  /*a120*/  LDSM.16.M88.4 R184, [R0] ;  /* 0x0000000000b8783b */ /* 0x0003ec0000000200 */
[----:B--2---:R3:W3:Y:S06]  /*a130*/  LDSM.16.M88.4 R176, [R2] ;  /* 0x0000000002b0783b */ /* 0x0046ec0000000200 */
[----:B------:R4:W3:Y:S06]  /*a140*/  LDSM.16.M88.4 R180, [R3] ;  /* 0x0000000003b4783b */ /* 0x0008ec0000000200 */
[----:B-1----:R-:W2:Y:S06]  /*a150*/  LDL R0, [R1+0x1c] ;  /* 0x00001c0001007983 */ /* 0x002eac0000100800 */
[----:B---3--:R-:W3:Y:S06]  /*a160*/  LDL R2, [R1+0x20] ;  /* 0x0000200001027983 */ /* 0x008eec0000100800 */
[----:B----4-:R-:W4:Y:S01]  /*a170*/  LDL R3, [R1+0x24] ;  /* 0x0000240001037983 */ /* 0x010f220000100800 */
        /* <DEDUP_REMOVED lines=46> */
[----:B---3--:R1:W-:Y:S06]  /*a460*/  LDSM.16.M88.4 R176, [R2] ;  /* 0x0000000002b0783b */ /* 0x0083ec0000000200 */
[----:B----4-:R3:W-:Y:S06]  /*a470*/  LDSM.16.M88.4 R184, [R3] ;  /* 0x0000000003b8783b */ /* 0x0107ec0000000200 */
[----:B-1----:R-:W4:Y:S06]  /*a480*/  LDL R2, [R1+0x10] ;  /* 0x0000100001027983 */ /* 0x002f2c0000100800 */
[----:B---3--:R-:W3:Y:S06]  /*a490*/  LDL R3, [R1+0x14] ;  /* 0x0000140001037983 */ /* 0x008eec0000100800 */
[----:B--2---:R1:W2:Y:S06]  /*a4a0*/  LDSM.16.M88.4 R180, [R157] ;  /* 0x000000009db4783b */ /* 0x0042ac0000000200 */
        /* <DEDUP_REMOVED lines=8> */
[----:B-1----:R-:W4:Y:S07]  /*a530*/  LDL R0, [R1+0xc] ;  /* 0x00000c0001007983 */ /* 0x002f2e0000100800 */
[C---:B------:R-:W-:Y:S01]  /*a540*/  HMMA.16816.F32 R24, R220.reuse, R178, R24 ;  /* 0x000000b2dc18723c */ /* 0x040fe20000001818 */
[----:B------:R-:W1:Y:S07]  /*a550*/  LDSM.16.M88.4 R176, [R156+0x4800] ;  /* 0x004800009cb0783b */ /* 0x000e6e0000000200 */
[C---:B--2---:R-:W-:Y:S08]  /*a560*/  HMMA.16816.F32 R28, R220.reuse, R180, R28 ;  /* 0x000000b4dc1c723c */ /* 0x044ff0000000181c */
[----:B------:R-:W-:Y:S01]  /*a570*/  HMMA.16816.F32 R32, R220, R182, R32 ;  /* 0x000000b6dc20723c */ /* 0x000fe20000001820 */
[----:B------:R-:W2:Y:S07]  /*a580*/  LDSM.16.M88.4 R180, [R156+0x5000] ;  /* 0x005000009cb4783b */ /* 0x000eae0000000200 */
[C---:B------:R-:W-:Y:S08]  /*a590*/  HMMA.16816.F32 R4, R224.reuse, R184, R4 ;  /* 0x000000b8e004723c */ /* 0x040ff00000001804 */
[C---:B------:R-:W-:Y:S01]  /*a5a0*/  HMMA.16816.F32 R8, R224.reuse, R186, R8 ;  /* 0x000000bae008723c */ /* 0x040fe20000001808 */
[----:B------:R-:W2:Y:S07]  /*a5b0*/  LDSM.16.M88.4 R184, [R156+0x5800] ;  /* 0x005800009cb8783b */ /* 0x000eae0000000200 */
[C---:B-1----:R-:W-:Y:S08]  /*a5c0*/  HMMA.16816.F32 R12, R224.reuse, R176, R12 ;  /* 0x000000b0e00c723c */ /* 0x042ff0000000180c */
[C---:B------:R-:W-:Y:S01]  /*a5d0*/  HMMA.16816.F32 R16, R224.reuse, R178, R16 ;  /* 0x000000b2e010723c */ /* 0x040fe20000001810 */
[----:B------:R-:W1:Y:S07]  /*a5e0*/  LDSM.16.M88.4 R176, [R250+0x4000] ;  /* 0x00400000fab0783b */ /* 0x000e6e0000000200 */
[C---:B--2---:R-:W-:Y:S08]  /*a5f0*/  HMMA.16816.F32 R20, R224.reuse, R180, R20 ;  /* 0x000000b4e014723c */ /* 0x044ff00000001814 */
[C---:B------:R-:W-:Y:S01]  /*a600*/  HMMA.16816.F32 R24, R224.reuse, R182, R24 ;  /* 0x000000b6e018723c */ /* 0x040fe20000001818 */
[----:B------:R-:W2:Y:S07]  /*a610*/  LDSM.16.M88.4 R180, [R250+0x4800] ;  /* 0x00480000fab4783b */ /* 0x000eae0000000200 */
[C---:B------:R-:W-:Y:S08]  /*a620*/  HMMA.16816.F32 R28, R224.reuse, R184, R28 ;  /* 0x000000b8e01c723c */ /* 0x040ff0000000181c */
        /* <DEDUP_REMOVED lines=17> */
[C---:B------:R-:W-:Y:S08]  /*a740*/  HMMA.16816.F32 R12, R232.reuse, R184, R12 ;  /* 0x000000b8e80c723c */ /* 0x040ff0000000180c */
[C---:B------:R-:W-:Y:S08]  /*a750*/  HMMA.16816.F32 R16, R232.reuse, R186, R16 ;  /* 0x000000bae810723c */ /* 0x040ff00000001810 */
[C---:B-1----:R-:W-:Y:S08]  /*a760*/  HMMA.16816.F32 R20, R232.reuse, R176, R20 ;  /* 0x000000b0e814723c */ /* 0x042ff00000001814 */
[C---:B------:R-:W-:Y:S01]  /*a770*/  HMMA.16816.F32 R24, R232.reuse, R178, R24 ;  /* 0x000000b2e818723c */ /* 0x040fe20000001818 */
[----:B---3--:R-:W-:Y:S07]  /*a780*/  LDSM.16.M88.4 R176, [R3] ;  /* 0x0000000003b0783b */ /* 0x008fee0000000200 */
[C---:B--2---:R-:W-:Y:S08]  /*a790*/  HMMA.16816.F32 R28, R232.reuse, R180, R28 ;  /* 0x000000b4e81c723c */ /* 0x044ff0000000181c */
[----:B------:R-:W-:Y:S01]  /*a7a0*/  HMMA.16816.F32 R32, R232, R182, R32 ;  /* 0x000000b6e820723c */ /* 0x000fe20000001820 */
[----:B----4-:R-:W-:Y:S06]  /*a7b0*/  LDSM.16.M88.4 R180, [R2] ;  /* 0x0000000002b4783b */ /* 0x010fec0000000200 */
[----:B------:R-:W1:Y:S02]  /*a7c0*/  LDSM.16.M88.4 R184, [R157] ;  /* 0x000000009db8783b */ /* 0x000e640000000200 */
[C---:B-1----:R-:W-:Y:S08]  /*a7d0*/  HMMA.16816.F32 R4, R236.reuse, R184, R4 ;  /* 0x000000b8ec04723c */ /* 0x042ff00000001804 */
[C---:B------:R-:W-:Y:S01]  /*a7e0*/  HMMA.16816.F32 R8, R236.reuse, R186, R8 ;  /* 0x000000baec08723c */ /* 0x040fe20000001808 */
[----:B------:R-:W1:Y:S07]  /*a7f0*/  LDSM.16.M88.4 R184, [R0] ;  /* 0x0000000000b8783b */ /* 0x000e6e0000000200 */
[C---:B------:R-:W-:Y:S08]  /*a800*/  HMMA.16816.F32 R12, R236.reuse, R176, R12 ;  /* 0x000000b0ec0c723c */ /* 0x040ff0000000180c */
        /* <DEDUP_REMOVED lines=10> */
[----:B------:R2:W4:Y:S07]  /*a8b0*/  LDSM.16.M88.4 R176, [R156+0x7800] ;  /* 0x007800009cb0783b */ /* 0x00052e0000000200 */
[C---:B---3--:R-:W-:Y:S08]  /*a8c0*/  HMMA.16816.F32 R12, R240.reuse, R180, R12 ;  /* 0x000000b4f00c723c */ /* 0x048ff0000000180c */
[C---:B------:R-:W-:Y:S01]  /*a8d0*/  HMMA.16816.F32 R16, R240.reuse, R182, R16 ;  /* 0x000000b6f010723c */ /* 0x040fe20000001810 */
[----:B------:R-:W3:Y:S06]  /*a8e0*/  LDSM.16.M88.4 R180, [R250+0x6000] ;  /* 0x00600000fab4783b */ /* 0x000eec0000000200 */
[----:B--2---:R-:W2:Y:S01]  /*a8f0*/  LDL R156, [R1+0x80] ;  /* 0x00008000019c7983 */ /* 0x004ea20000100800 */
[C---:B-1----:R-:W-:Y:S08]  /*a900*/  HMMA.16816.F32 R20, R240.reuse, R184, R20 ;  /* 0x000000b8f014723c */ /* 0x042ff00000001814 */
[C---:B------:R-:W-:Y:S01]  /*a910*/  HMMA.16816.F32 R24, R240.reuse, R186, R24 ;  /* 0x000000baf018723c */ /* 0x040fe20000001818 */
[----:B------:R-:W1:Y:S07]  /*a920*/  LDSM.16.M88.4 R184, [R250+0x6800] ;  /* 0x00680000fab8783b */ /* 0x000e6e0000000200 */
[C---:B----4-:R-:W-:Y:S08]  /*a930*/  HMMA.16816.F32 R28, R240.reuse, R176, R28 ;  /* 0x000000b0f01c723c */ /* 0x050ff0000000181c */
[----:B------:R-:W-:Y:S01]  /*a940*/  HMMA.16816.F32 R32, R240, R178, R32 ;  /* 0x000000b2f020723c */ /* 0x000fe20000001820 */
[----:B------:R-:W4:Y:S07]  /*a950*/  LDSM.16.M88.4 R176, [R250+0x7000] ;  /* 0x00700000fab0783b */ /* 0x000f2e0000000200 */
[C---:B---3--:R-:W-:Y:S08]  /*a960*/  HMMA.16816.F32 R4, R244.reuse, R180, R4 ;  /* 0x000000b4f404723c */ /* 0x048ff00000001804 */
[C---:B------:R-:W-:Y:S01]  /*a970*/  HMMA.16816.F32 R8, R244.reuse, R182, R8 ;  /* 0x000000b6f408723c */ /* 0x040fe20000001808 */
[----:B------:R-:W3:Y:S01]  /*a980*/  LDSM.16.M88.4 R180, [R250+0x7800] ;  /* 0x00780000fab4783b */ /* 0x000ee20000000200 */
[----:B------:R-:W-:Y:S05]  /*a990*/  DEPBAR.LE SB0, 0x0 ;  /* 0x000080000000791a */ /* 0x000fea0000000000 */
[----:B------:R-:W-:Y:S01]  /*a9a0*/  BAR.SYNC.DEFER_BLOCKING 0x0 ;  /* 0x0000000000007b1d */ /* 0x000fe20000010000 */
[C---:B-1----:R-:W-:Y:S08]  /*a9b0*/  HMMA.16816.F32 R12, R244.reuse, R184, R12 ;  /* 0x000000b8f40c723c */ /* 0x042ff0000000180c */
[----:B------:R-:W-:Y:S01]  /*a9c0*/  FMNMX.FTZ R0, R4, R158, !PT ;  /* 0x0000009e04007209 */ /* 0x000fe20007810000 */
[C---:B------:R-:W-:Y:S03]  /*a9d0*/  HMMA.16816.F32 R16, R244.reuse, R186, R16 ;  /* 0x000000baf410723c */ /* 0x040fe60000001810 */
[----:B------:R-:W-:Y:S02]  /*a9e0*/  FMNMX.FTZ R0, R5, R0, !PT ;  /* 0x0000000005007209 */ /* 0x000fe40007810000 */
[----:B------:R-:W-:Y:S03]  /*a9f0*/  FMNMX.FTZ R2, R6, R159, !PT ;  /* 0x0000009f06027209 */ /* 0x000fe60007810000 */
[C---:B----4-:R-:W-:Y:S04]  /*aa00*/  HMMA.16816.F32 R20, R244.reuse, R176, R20 ;  /* 0x000000b0f414723c */ /* 0x050fe80000001814 */
[----:B------:R-:W-:Y:S02]  /*aa10*/  FMNMX.FTZ R0, R8, R0, !PT ;  /* 0x0000000008007209 */ /* 0x000fe40007810000 */
[----:B------:R-:W-:Y:S02]  /*aa20*/  FMNMX.FTZ R2, R7, R2, !PT ;  /* 0x0000000207027209 */ /* 0x000fe40007810000 */
[C---:B------:R-:W-:Y:S04]  /*aa30*/  HMMA.16816.F32 R24, R244.reuse, R178, R24 ;  /* 0x000000b2f418723c */ /* 0x040fe80000001818 */
[----:B------:R-:W-:Y:S02]  /*aa40*/  FMNMX.FTZ R0, R9, R0, !PT ;  /* 0x0000000009007209 */ /* 0x000fe40007810000 */
[----:B------:R-:W-:Y:S02]  /*aa50*/  FMNMX.FTZ R2, R10, R2, !PT ;  /* 0x000000020a027209 */ /* 0x000fe40007810000 */
[C---:B---3--:R-:W-:Y:S04]  /*aa60*/  HMMA.16816.F32 R28, R244.reuse, R180, R28 ;  /* 0x000000b4f41c723c */ /* 0x048fe8000000181c */
[----:B------:R-:W-:Y:S02]  /*aa70*/  FMNMX.FTZ R0, R12, R0, !PT ;  /* 0x000000000c007209 */ /* 0x000fe40007810000 */
[----:B------:R-:W-:Y:S02]  /*aa80*/  FMNMX.FTZ R2, R11, R2, !PT ;  /* 0x000000020b027209 */ /* 0x000fe40007810000 */
        /* <DEDUP_REMOVED lines=23> */
[----:B------:R-:W-:Y:S04]  /*ac00*/  FMNMX.FTZ R0, R34, R0, !PT ;  /* 0x0000000022007209 */ /* 0x000fe80007810000 */
[----:B------:R-:W-:Y:S05]  /*ac10*/  FMNMX.FTZ R0, R35, R0, !PT ;  /* 0x0000000023007209 */ /* 0x000fea0007810000 */
[----:B------:R-:W3:Y:S01]  /*ac20*/  SHFL.BFLY PT, R2, R0, 0x2, 0x1f ;  /* 0x0c401f0000027f89 */ /* 0x000ee200000e0000 */
[----:B-1----:R-:W-:Y:S05]  /*ac30*/  FMNMX.FTZ R180, R3, R180, !PT ;  /* 0x000000b403b47209 */ /* 0x002fea0007810000 */
[----:B------:R-:W1:Y:S01]  /*ac40*/  SHFL.BFLY PT, R181, R180, 0x1, 0x1f ;  /* 0x0c201f00b4b57f89 */ /* 0x000e6200000e0000 */
[----:B---3--:R-:W-:Y:S05]  /*ac50*/  FMNMX.FTZ R0, R0, R2, !PT ;  /* 0x0000000200007209 */ /* 0x008fea0007810000 */
[----:B------:R-:W3:Y:S01]  /*ac60*/  SHFL.BFLY PT, R3, R0, 0x1, 0x1f ;  /* 0x0c201f0000037f89 */ /* 0x000ee200000e0000 */
[C---:B--2---:R-:W-:Y:S02]  /*ac70*/  ISETP.GT.AND P0, PT, R130.reuse, R156, PT ;  /* 0x0000009c8200720c */ /* 0x044fe40003f04270 */
[----:B------:R-:W-:Y:S05]  /*ac80*/  IADD3 R130, R130, -0x1, RZ ;  /* 0xffffffff82827810 */ /* 0x000fea0007ffe0ff */
[----:B------:R2:W-:Y:S06]  /*ac90*/  STL [R1+0x5c], R130 ;  /* 0x00005c8201007387 */ /* 0x0005ec0000100800 */
[----:B------:R-:W-:Y:S02]  /*aca0*/  @P0 SHF.R.S32.HI R156, RZ, 0x1f, R130 ;  /* 0x0000001fff9c0819 */ /* 0x000fe40000011482 */
[----:B------:R-:W-:Y:S03]  /*acb0*/  @P0 IADD3 R187, P1, R188, 0x40, RZ ;  /* 0x00000040bcbb0810 */ /* 0x000fe60007f3e0ff */
[----:B------:R-:W-:Y:S01]  /*acc0*/  @P0 IMAD R176, R156, c[0x0][0x1e0], RZ ;  /* 0x000078009cb00a24 */ /* 0x000fe200078e02ff */
[----:B------:R-:W-:Y:S01]  /*acd0*/  @P0 IADD3.X R186, RZ, R190, RZ, P1, !PT ;  /* 0x000000beffba0210 */ /* 0x000fe20000ffe4ff */
[C---:B------:R-:W-:Y:S04]  /*ace0*/  @P0 IMAD.WIDE.U32 R156, R130.reuse, c[0x0][0x1e0], RZ ;  /* 0x00007800829c0a25 */ /* 0x040fe800078e00ff */
[----:B------:R-:W-:Y:S01]  /*acf0*/  @P0 IMAD R176, R130, c[0x0][0x1e4], R176 ;  /* 0x0000790082b00a24 */ /* 0x000fe200078e02b0 */
[C---:B------:R-:W-:Y:S04]  /*ad00*/  @P0 SHF.L.U32 R177, R156.reuse, 0x6, RZ ;  /* 0x000000069cb10819 */ /* 0x040fe800000006ff */
[----:B------:R-:W-:Y:S02]  /*ad10*/  @P0 IADD3 R176, R157, R176, RZ ;  /* 0x000000b09db00210 */ /* 0x000fe40007ffe0ff */
[----:B------:R-:W-:Y:S01]  /*ad20*/  @P0 IADD3 R157, P6, R177, R188, RZ ;  /* 0x000000bcb19d0210 */ /* 0x000fe20007fde0ff */
[----:B--2---:R-:W2:Y:S01]  /*ad30*/  LDL.LU R130, [R1+0x11c] ;  /* 0x00011c0001827983 */ /* 0x004ea20000300800 */
[----:B------:R-:W-:Y:S02]  /*ad40*/  @P0 SHF.L.U64.HI R176, R156, 0x6, R176 ;  /* 0x000000069cb00819 */ /* 0x000fe400000102b0 */
[----:B------:R-:W-:Y:S02]  /*ad50*/  @P0 LEA R178, P1, R157, c[0x0][0x1c8], 0x1 ;  /* 0x000072009db20a11 */ /* 0x000fe400078208ff */
[----:B------:R-:W-:Y:S02]  /*ad60*/  @P0 IADD3.X R156, R176, R190, RZ, P6, !PT ;  /* 0x000000beb09c0210 */ /* 0x000fe400037fe4ff */
[----:B------:R-:W-:Y:S02]  /*ad70*/  @P0 IADD3 R2, P6, R177, R187, RZ ;  /* 0x000000bbb1020210 */ /* 0x000fe40007fde0ff */
[----:B------:R-:W-:Y:S02]  /*ad80*/  @P0 LEA.HI.X R179, R157, c[0x0][0x1cc], R156, 0x1, P1 ;  /* 0x000073009db30a11 */ /* 0x000fe400008f0c9c */
[----:B------:R-:W-:Y:S02]  /*ad90*/  @P0 LEA R182, P1, R2, c[0x0][0x1c8], 0x1 ;  /* 0x0000720002b60a11 */ /* 0x000fe400078208ff */
[----:B------:R-:W-:Y:S01]  /*ada0*/  @P0 IADD3.X R156, R176, R186, RZ, P6, !PT ;  /* 0x000000bab09c0210 */ /* 0x000fe200037fe4ff */
[----:B------:R4:W-:Y:S01]  /*adb0*/  @P0 LDGSTS.E.BYPASS.LTC128B.128 [R131+0x10100], [R178.64], !P5 ;  /* 0x10100000b2830fae */ /* 0x0009e2000e901d46 */
[----:B-1----:R-:W-:Y:S02]  /*adc0*/  FMNMX.FTZ R157, R180, R181, !PT ;  /* 0x000000b5b49d7209 */ /* 0x002fe40007810000 */
[----:B------:R-:W-:Y:S02]  /*add0*/  @P0 LEA.HI.X R183, R2, c[0x0][0x1cc], R156, 0x1, P1 ;  /* 0x0000730002b70a11 */ /* 0x000fe400008f0c9c */
[----:B------:R-:W-:Y:S01]  /*ade0*/  @P0 IADD3 R185, P1, R188, 0x80, RZ ;  /* 0x00000080bcb90810 */ /* 0x000fe20007f3e0ff */
[----:B------:R-:W-:Y:S01]  /*adf0*/  FADD.FTZ R2, -R157, R158 ;  /* 0x0000009e9d027221 */ /* 0x000fe20000010100 */
[----:B---3--:R-:W-:Y:S01]  /*ae00*/  FMNMX.FTZ R156, R0, R3, !PT ;  /* 0x00000003009c7209 */ /* 0x008fe20007810000 */
[----:B------:R1:W-:Y:S01]  /*ae10*/  @P0 LDGSTS.E.BYPASS.LTC128B.128 [R131+0x12100], [R182.64], !P4 ;  /* 0x12100000b6830fae */ /* 0x0003e2000e101d46 */
[----:B------:R-:W-:Y:S01]  /*ae20*/  @P0 IADD3.X R184, RZ, R190, RZ, P1, !PT ;  /* 0x000000beffb80210 */ /* 0x000fe20000ffe4ff */
[----:B------:R-:W-:Y:S04]  /*ae30*/  FMUL.FTZ R0, R2, c[0x0][0x2d0] ;  /* 0x0000b40002007a20 */ /* 0x000fe80000410000 */
[----:B------:R3:W3:Y:S01]  /*ae40*/  MUFU.EX2 R2, R0 ;  /* 0x0000000000027308 */ /* 0x0006e20000000800 */
[----:B----4-:R-:W-:Y:S04]  /*ae50*/  @P0 IADD3 R179, P6, R177, R185, RZ ;  /* 0x000000b9b1b30210 */ /* 0x010fe80007fde0ff */
[C---:B------:R-:W-:Y:S02]  /*ae60*/  @P0 LEA R178, P1, R179.reuse, c[0x0][0x1c8], 0x1 ;  /* 0x00007200b3b20a11 */ /* 0x040fe400078208ff */
[----:B------:R-:W-:Y:S02]  /*ae70*/  @P0 IADD3.X R3, R176, R184, RZ, P6, !PT ;  /* 0x000000b8b0030210 */ /* 0x000fe400037fe4ff */
[----:B-1----:R-:W-:Y:S02]  /*ae80*/  MOV R182, R188 ;  /* 0x000000bc00b67202 */ /* 0x002fe40000000f00 */
[----:B------:R-:W-:Y:S01]  /*ae90*/  @P0 LEA.HI.X R179, R179, c[0x0][0x1cc], R3, 0x1, P1 ;  /* 0x00007300b3b30a11 */ /* 0x000fe200008f0c03 */
[----:B---3--:R-:W-:Y:S01]  /*aea0*/  FADD.FTZ R0, -R156, R159 ;  /* 0x0000009f9c007221 */ /* 0x008fe20000010100 */
[----:B------:R-:W-:Y:S01]  /*aeb0*/  @P0 IADD3 R181, P1, R188, 0xc0, RZ ;  /* 0x000000c0bcb50810 */ /* 0x000fe20007f3e0ff */
[----:B------:R-:W-:Y:S01]  /*aec0*/  FMUL.FTZ R188, R157, c[0x0][0x2d0] ;  /* 0x0000b4009dbc7a20 */ /* 0x000fe20000410000 */
[----:B------:R-:W-:Y:S01]  /*aed0*/  MOV R183, R189 ;  /* 0x000000bd00b77202 */ /* 0x000fe20000000f00 */
[----:B------:R1:W-:Y:S01]  /*aee0*/  @P0 LDGSTS.E.BYPASS.LTC128B.128 [R131+0x14100], [R178.64], !P3 ;  /* 0x14100000b2830fae */ /* 0x0003e2000d901d46 */
[----:B------:R-:W-:Y:S01]  /*aef0*/  @P0 IADD3 R3, P6, R177, R181, RZ ;  /* 0x000000b5b1030210 */ /* 0x000fe20007fde0ff */
[--C-:B------:R-:W-:Y:S01]  /*af00*/  FFMA.FTZ R4, R4, c[0x0][0x2d0], -R188.reuse ;  /* 0x0000b40004047a23 */ /* 0x100fe200000108bc */
[----:B------:R-:W-:Y:S01]  /*af10*/  @P0 IADD3.X R180, RZ, R190, RZ, P1, !PT ;  /* 0x000000beffb40210 */ /* 0x000fe20000ffe4ff */
[--C-:B------:R-:W-:Y:S01]  /*af20*/  FFMA.FTZ R5, R5, c[0x0][0x2d0], -R188.reuse ;  /* 0x0000b40005057a23 */ /* 0x100fe200000108bc */
[----:B------:R-:W-:Y:S01]  /*af30*/  @P0 LEA R158, P1, R3, c[0x0][0x1c8], 0x1 ;  /* 0x00007200039e0a11 */ /* 0x000fe200078208ff */
[----:B------:R3:W-:Y:S01]  /*af40*/  MUFU.EX2 R189, R4 ;  /* 0x0000000400bd7308 */ /* 0x0007e20000000800 */
[----:B------:R-:W-:Y:S01]  /*af50*/  @P0 IADD3.X R159, R176, R180, RZ, P6, !PT ;  /* 0x000000b4b09f0210 */ /* 0x000fe200037fe4ff */
[--C-:B------:R-:W-:Y:S02]  /*af60*/  FFMA.FTZ R8, R8, c[0x0][0x2d0], -R188.reuse ;  /* 0x0000b40008087a23 */ /* 0x100fe400000108bc */
[----:B------:R-:W-:Y:S01]  /*af70*/  FFMA.FTZ R9, R9, c[0x0][0x2d0], -R188 ;  /* 0x0000b40009097a23 */ /* 0x000fe200000108bc */
[----:B------:R-:W-:Y:S01]  /*af80*/  @P0 LEA.HI.X R159, R3, c[0x0][0x1cc], R159, 0x1, P1 ;  /* 0x00007300039f0a11 */ /* 0x000fe200008f0c9f */
[----:B------:R-:W-:Y:S01]  /*af90*/  FMUL.FTZ R0, R0, c[0x0][0x2d0] ;  /* 0x0000b40000007a20 */ /* 0x000fe20000410000 */
[----:B------:R-:W-:Y:S01]  /*afa0*/  @P0 MOV R3, c[0x0][0x1e0] ;  /* 0x0000780000030a02 */ /* 0x000fe20000000f00 */
[C---:B------:R-:W-:Y:S02]  /*afb0*/  FMUL.FTZ R132, R2.reuse, R132 ;  /* 0x0000008402847220 */ /* 0x040fe40000410000 */
[----:B------:R4:W-:Y:S01]  /*afc0*/  MUFU.EX2 R191, R5 ;  /* 0x0000000500bf7308 */ /* 0x0009e20000000800 */
[----:B------:R4:W-:Y:S01]  /*afd0*/  @P0 LDGSTS.E.BYPASS.LTC128B.128 [R131+0x16100], [R158.64], !P2 ;  /* 0x161000009e830fae */ /* 0x0009e2000d101d46 */
[C---:B------:R-:W-:Y:S01]  /*afe0*/  @P0 LEA R177, P1, R3.reuse, R177, 0x5 ;  /* 0x000000b103b10211 */ /* 0x040fe200078228ff */
[C---:B------:R-:W-:Y:S02]  /*aff0*/  FMUL.FTZ R133, R2.reuse, R133 ;  /* 0x0000008502857220 */ /* 0x040fe40000410000 */
[C---:B------:R-:W-:Y:S02]  /*b000*/  FMUL.FTZ R136, R2.reuse, R136 ;  /* 0x0000008802887220 */ /* 0x040fe40000410000 */
[C---:B------:R-:W-:Y:S02]  /*b010*/  FMUL.FTZ R137, R2.reuse, R137 ;  /* 0x0000008902897220 */ /* 0x040fe40000410000 */
[C---:B------:R-:W-:Y:S01]  /*b020*/  FMUL.FTZ R140, R2.reuse, R140 ;  /* 0x0000008c028c7220 */ /* 0x040fe20000410000 */
[----:B------:R4:W-:Y:S01]  /*b030*/  MUFU.EX2 R183, R8 ;  /* 0x0000000800b77308 */ /* 0x0009e20000000800 */
[C---:B------:R-:W-:Y:S02]  /*b040*/  FMUL.FTZ R141, R2.reuse, R141 ;  /* 0x0000008d028d7220 */ /* 0x040fe40000410000 */
[C---:B------:R-:W-:Y:S01]  /*b050*/  FMUL.FTZ R144, R2.reuse, R144 ;  /* 0x0000009002907220 */ /* 0x040fe20000410000 */
[----:B---3--:R-:W-:Y:S01]  /*b060*/  @P0 MOV R4, c[0x0][0x1e4] ;  /* 0x0000790000040a02 */ /* 0x008fe20000000f00 */
[C---:B------:R-:W-:Y:S02]  /*b070*/  FMUL.FTZ R145, R2.reuse, R145 ;  /* 0x0000009102917220 */ /* 0x040fe40000410000 */
[C---:B------:R-:W-:Y:S01]  /*b080*/  FMUL.FTZ R148, R2.reuse, R148 ;  /* 0x0000009402947220 */ /* 0x040fe20000410000 */
[----:B------:R-:W-:Y:S01]  /*b090*/  @P0 LEA.HI.X R176, R3, R176, R4, 0x5, P1 ;  /* 0x000000b003b00211 */ /* 0x000fe200008f2c04 */
[C---:B------:R-:W-:Y:S01]  /*b0a0*/  FMUL.FTZ R149, R2.reuse, R149 ;  /* 0x0000009502957220 */ /* 0x040fe20000410000 */
[----:B------:R-:W-:Y:S01]  /*b0b0*/  @P0 IADD3 R3, P6, R177, R182, RZ ;  /* 0x000000b6b1030210 */ /* 0x000fe20007fde0ff */
[----:B------:R-:W3:Y:S01]  /*b0c0*/  MUFU.EX2 R0, R0 ;  /* 0x0000000000007308 */ /* 0x000ee20000000800 */
[C---:B------:R-:W-:Y:S02]  /*b0d0*/  FMUL.FTZ R152, R2.reuse, R152 ;  /* 0x0000009802987220 */ /* 0x040fe40000410000 */
[----:B-1----:R-:W-:Y:S01]  /*b0e0*/  @P0 LEA R178, P1, R3, c[0x0][0x1c8], 0x1 ;  /* 0x0000720003b20a11 */ /* 0x002fe200078208ff */
[----:B------:R-:W-:Y:S01]  /*b0f0*/  FMUL.FTZ R153, R2, R153 ;  /* 0x0000009902997220 */ /* 0x000fe20000410000 */
[----:B------:R-:W-:Y:S01]  /*b100*/  @P0 IADD3.X R4, R176, R190, RZ, P6, !PT ;  /* 0x000000beb0040210 */ /* 0x000fe200037fe4ff */
[C---:B------:R-:W-:Y:S01]  /*b110*/  FMUL.FTZ R36, R2.reuse, R36 ;  /* 0x0000002402247220 */ /* 0x040fe20000410000 */
[----:B----4-:R-:W-:Y:S01]  /*b120*/  @P0 IADD3 R5, P6, R177, R185, RZ ;  /* 0x000000b9b1050210 */ /* 0x010fe20007fde0ff */
[----:B------:R-:W-:Y:S01]  /*b130*/  FMUL.FTZ R37, R2, R37 ;  /* 0x0000002502257220 */ /* 0x000fe20000410000 */
[----:B------:R-:W-:Y:S01]  /*b140*/  @P0 LEA.HI.X R179, R3, c[0x0][0x1cc], R4, 0x1, P1 ;  /* 0x0000730003b30a11 */ /* 0x000fe200008f0c04 */
[----:B------:R1:W4:Y:S01]  /*b150*/  MUFU.EX2 R182, R9 ;  /* 0x0000000900b67308 */ /* 0x0003220000000800 */
[----:B------:R-:W-:Y:S01]  /*b160*/  @P0 IADD3 R4, P1, R177, R187, RZ ;  /* 0x000000bbb1040210 */ /* 0x000fe20007f3e0ff */
[----:B------:R-:W-:Y:S01]  /*b170*/  FMUL.FTZ R3, R156, c[0x0][0x2d0] ;  /* 0x0000b4009c037a20 */ /* 0x000fe20000410000 */
[----:B------:R-:W-:Y:S01]  /*b180*/  @P0 IADD3.X R184, R176, R184, RZ, P6, !PT ;  /* 0x000000b8b0b80210 */ /* 0x000fe200037fe4ff */
[----:B------:R4:W-:Y:S01]  /*b190*/  @P0 LDGSTS.E.BYPASS.LTC128B.128 [R131+0x11100], [R178.64], !P5 ;  /* 0x11100000b2830fae */ /* 0x0009e2000e901d46 */
[----:B------:R-:W-:Y:S01]  /*b1a0*/  @P0 LEA R158, P6, R4, c[0x0][0x1c8], 0x1 ;  /* 0x00007200049e0a11 */ /* 0x000fe200078c08ff */
[--C-:B------:R-:W-:Y:S01]  /*b1b0*/  FFMA.FTZ R6, R6, c[0x0][0x2d0], -R3.reuse ;  /* 0x0000b40006067a23 */ /* 0x100fe20000010803 */
[----:B------:R-:W-:Y:S01]  /*b1c0*/  @P0 IADD3.X R186, R176, R186, RZ, P1, !PT ;  /* 0x000000bab0ba0210 */ /* 0x000fe20000ffe4ff */
[--C-:B------:R-:W-:Y:S01]  /*b1d0*/  FFMA.FTZ R7, R7, c[0x0][0x2d0], -R3.reuse ;  /* 0x0000b40007077a23 */ /* 0x100fe20000010803 */
[----:B------:R-:W-:Y:S01]  /*b1e0*/  @P0 IADD3 R177, P1, R177, R181, RZ ;  /* 0x000000b5b1b10210 */ /* 0x000fe20007f3e0ff */
[--C-:B------:R-:W-:Y:S01]  /*b1f0*/  FFMA.FTZ R10, R10, c[0x0][0x2d0], -R3.reuse ;  /* 0x0000b4000a0a7a23 */ /* 0x100fe20000010803 */
[----:B------:R-:W-:Y:S01]  /*b200*/  @P0 LEA.HI.X R159, R4, c[0x0][0x1cc], R186, 0x1, P6 ;  /* 0x00007300049f0a11 */ /* 0x000fe200030f0cba */
[--C-:B------:R-:W-:Y:S01]  /*b210*/  FFMA.FTZ R11, R11, c[0x0][0x2d0], -R3.reuse ;  /* 0x0000b4000b0b7a23 */ /* 0x100fe20000010803 */
[----:B------:R-:W-:Y:S01]  /*b220*/  @P0 IADD3.X R176, R176, R180, RZ, P1, !PT ;  /* 0x000000b4b0b00210 */ /* 0x000fe20000ffe4ff */
[----:B------:R4:W-:Y:S01]  /*b230*/  MUFU.EX2 R185, R7 ;  /* 0x0000000700b97308 */ /* 0x0009e20000000800 */
[C---:B------:R-:W-:Y:S01]  /*b240*/  @P0 LEA R8, P1, R5.reuse, c[0x0][0x1c8], 0x1 ;  /* 0x0000720005080a11 */ /* 0x040fe200078208ff */
[----:B------:R4:W-:Y:S01]  /*b250*/  @P0 LDGSTS.E.BYPASS.LTC128B.128 [R131+0x13100], [R158.64], !P4 ;  /* 0x131000009e830fae */ /* 0x0009e2000e101d46 */
[C---:B---3--:R-:W-:Y:S02]  /*b260*/  FMUL.FTZ R134, R0.reuse, R134 ;  /* 0x0000008600867220 */ /* 0x048fe40000410000 */
[C---:B------:R-:W-:Y:S02]  /*b270*/  FMUL.FTZ R135, R0.reuse, R135 ;  /* 0x0000008700877220 */ /* 0x040fe40000410000 */
[C---:B------:R-:W-:Y:S02]  /*b280*/  FMUL.FTZ R138, R0.reuse, R138 ;  /* 0x0000008a008a7220 */ /* 0x040fe40000410000 */
[C---:B------:R-:W-:Y:S01]  /*b290*/  FMUL.FTZ R139, R0.reuse, R139 ;  /* 0x0000008b008b7220 */ /* 0x040fe20000410000 */
[----:B-1----:R-:W-:Y:S01]  /*b2a0*/  @P0 LEA.HI.X R9, R5, c[0x0][0x1cc], R184, 0x1, P1 ;  /* 0x0000730005090a11 */ /* 0x002fe200008f0cb8 */
[----:B------:R1:W3:Y:S01]  /*b2b0*/  MUFU.EX2 R180, R6 ;  /* 0x0000000600b47308 */ /* 0x0002e20000000800 */
[C---:B------:R-:W-:Y:S01]  /*b2c0*/  @P0 LEA R4, P1, R177.reuse, c[0x0][0x1c8], 0x1 ;  /* 0x00007200b1040a11 */ /* 0x040fe200078208ff */
[C---:B------:R-:W-:Y:S02]  /*b2d0*/  FMUL.FTZ R142, R0.reuse, R142 ;  /* 0x0000008e008e7220 */ /* 0x040fe40000410000 */
[----:B------:R3:W-:Y:S01]  /*b2e0*/  @P0 LDGSTS.E.BYPASS.LTC128B.128 [R131+0x15100], [R8.64], !P3 ;  /* 0x1510000008830fae */ /* 0x0007e2000d901d46 */
[----:B------:R-:W-:Y:S01]  /*b2f0*/  @P0 LEA.HI.X R5, R177, c[0x0][0x1cc], R176, 0x1, P1 ;  /* 0x00007300b1050a11 */ /* 0x000fe200008f0cb0 */
[C---:B------:R-:W-:Y:S02]  /*b300*/  FMUL.FTZ R143, R0.reuse, R143 ;  /* 0x0000008f008f7220 */ /* 0x040fe40000410000 */
[C---:B------:R-:W-:Y:S02]  /*b310*/  FMUL.FTZ R146, R0.reuse, R146 ;  /* 0x0000009200927220 */ /* 0x040fe40000410000 */
[----:B------:R3:W-:Y:S01]  /*b320*/  @P0 LDGSTS.E.BYPASS.LTC128B.128 [R131+0x17100], [R4.64], !P2 ;  /* 0x1710000004830fae */ /* 0x0007e2000d101d46 */
[----:B------:R3:W-:Y:S01]  /*b330*/  MUFU.EX2 R190, R11 ;  /* 0x0000000b00be7308 */ /* 0x0007e20000000800 */
[C---:B------:R-:W-:Y:S02]  /*b340*/  FMUL.FTZ R147, R0.reuse, R147 ;  /* 0x0000009300937220 */ /* 0x040fe40000410000 */
[C---:B----4-:R-:W-:Y:S02]  /*b350*/  FMUL.FTZ R7, R0.reuse, R163 ;  /* 0x000000a300077220 */ /* 0x050fe40000410000 */
[----:B------:R-:W4:Y:S01]  /*b360*/  LDSM.16.MT88.4 R176, [R248] ;  /* 0x00000000f8b0783b */ /* 0x000f220000004200 */
[C---:B------:R-:W-:Y:S02]  /*b370*/  FMUL.FTZ R150, R0.reuse, R150 ;  /* 0x0000009600967220 */ /* 0x040fe40000410000 */
[C---:B------:R-:W-:Y:S02]  /*b380*/  FMUL.FTZ R151, R0.reuse, R151 ;  /* 0x0000009700977220 */ /* 0x040fe40000410000 */
[----:B------:R-:W3:Y:S01]  /*b390*/  MUFU.EX2 R159, R10 ;  /* 0x0000000a009f7308 */ /* 0x000ee20000000800 */
[C---:B------:R-:W-:Y:S01]  /*b3a0*/  FMUL.FTZ R154, R0.reuse, R154 ;  /* 0x0000009a009a7220 */ /* 0x040fe20000410000 */
[----:B------:R-:W0:Y:S01]  /*b3b0*/  LDGDEPBAR ;  /* 0x00000000000079af */ /* 0x000e220000000000 */
[----:B-1----:R-:W-:Y:S01]  /*b3c0*/  FMUL.FTZ R6, R0, R162 ;  /* 0x000000a200067220 */ /* 0x002fe20000410000 */
[----:B------:R-:W-:Y:S01]  /*b3d0*/  F2FP.PACK_AB R162, R182, R183 ;  /* 0x000000b7b6a2723e */ /* 0x000fe200000000ff */
[C---:B------:R-:W-:Y:S02]  /*b3e0*/  FMUL.FTZ R155, R0.reuse, R155 ;  /* 0x0000009b009b7220 */ /* 0x040fe40000410000 */
[C---:B------:R-:W-:Y:S02]  /*b3f0*/  FMUL.FTZ R38, R0.reuse, R38 ;  /* 0x0000002600267220 */ /* 0x040fe40000410000 */
[----:B------:R-:W-:Y:S02]  /*b400*/  FMUL.FTZ R39, R0, R39 ;  /* 0x0000002700277220 */ /* 0x000fe40000410000 */
[C---:B---3--:R-:W-:Y:S02]  /*b410*/  FMUL.FTZ R8, R2.reuse, R164 ;  /* 0x000000a402087220 */ /* 0x048fe40000410000 */
[----:B------:R-:W-:Y:S02]  /*b420*/  FMUL.FTZ R9, R2, R165 ;  /* 0x000000a502097220 */ /* 0x000fe40000410000 */
[----:B------:R-:W-:Y:S01]  /*b430*/  FMUL.FTZ R11, R0, R167 ;  /* 0x000000a7000b7220 */ /* 0x000fe20000410000 */
[----:B------:R-:W3:Y:S01]  /*b440*/  LDL.LU R131, [R1+0x118] ;  /* 0x0001180001837983 */ /* 0x000ee20000300800 */
[C---:B------:R-:W-:Y:S01]  /*b450*/  FMUL.FTZ R4, R2.reuse, R160 ;  /* 0x000000a002047220 */ /* 0x040fe20000410000 */
[----:B------:R-:W-:Y:S01]  /*b460*/  F2FP.PACK_AB R160, R191, R189 ;  /* 0x000000bdbfa0723e */ /* 0x000fe200000000ff */
[C---:B------:R-:W-:Y:S01]  /*b470*/  FMUL.FTZ R5, R2.reuse, R161 ;  /* 0x000000a102057220 */ /* 0x040fe20000410000 */
[----:B------:R-:W-:Y:S01]  /*b480*/  F2FP.PACK_AB R161, R185, R180 ;  /* 0x000000b4b9a1723e */ /* 0x000fe200000000ff */
[C---:B------:R-:W-:Y:S01]  /*b490*/  FMUL.FTZ R40, R2.reuse, R40 ;  /* 0x0000002802287220 */ /* 0x040fe20000410000 */
[----:B------:R-:W3:Y:S01]  /*b4a0*/  LDL R158, [R1+0x48] ;  /* 0x00004800019e7983 */ /* 0x000ee20000100800 */
[----:B------:R-:W-:Y:S01]  /*b4b0*/  FMUL.FTZ R41, R2, R41 ;  /* 0x0000002902297220 */ /* 0x000fe20000410000 */
[----:B------:R-:W-:Y:S01]  /*b4c0*/  F2FP.PACK_AB R163, R190, R159 ;  /* 0x0000009fbea3723e */ /* 0x000fe200000000ff */
[----:B------:R-:W-:Y:S02]  /*b4d0*/  FMUL.FTZ R10, R0, R166 ;  /* 0x000000a6000a7220 */ /* 0x000fe40000410000 */
[C---:B------:R-:W-:Y:S01]  /*b4e0*/  FMUL.FTZ R44, R2.reuse, R44 ;  /* 0x0000002c022c7220 */ /* 0x040fe20000410000 */
[----:B------:R-:W1:Y:S01]  /*b4f0*/  LDSM.16.MT88.4 R164, [R252] ;  /* 0x00000000fca4783b */ /* 0x000e620000004200 */
[C---:B------:R-:W-:Y:S02]  /*b500*/  FMUL.FTZ R45, R2.reuse, R45 ;  /* 0x0000002d022d7220 */ /* 0x040fe40000410000 */
[C---:B------:R-:W-:Y:S02]  /*b510*/  FMUL.FTZ R48, R2.reuse, R48 ;  /* 0x0000003002307220 */ /* 0x040fe40000410000 */
[C---:B------:R-:W-:Y:S01]  /*b520*/  FMUL.FTZ R49, R2.reuse, R49 ;  /* 0x0000003102317220 */ /* 0x040fe20000410000 */
[C---:B----4-:R-:W-:Y:S01]  /*b530*/  HMMA.16816.F32 R4, R160.reuse, R176, R4 ;  /* 0x000000b0a004723c */ /* 0x050fe20000001804 */
[----:B------:R-:W4:Y:S04]  /*b540*/  LDL R177, [R1+0x4] ;  /* 0x0000040001b17983 */ /* 0x000f280000100800 */
[C---:B------:R-:W-:Y:S02]  /*b550*/  FMUL.FTZ R52, R2.reuse, R52 ;  /* 0x0000003402347220 */ /* 0x040fe40000410000 */
[C---:B------:R-:W-:Y:S01]  /*b560*/  FMUL.FTZ R53, R2.reuse, R53 ;  /* 0x0000003502357220 */ /* 0x040fe20000410000 */
[C---:B------:R-:W-:Y:S04]  /*b570*/  HMMA.16816.F32 R8, R160.reuse, R178, R8 ;  /* 0x000000b2a008723c */ /* 0x040fe80000001808 */
[C---:B------:R-:W-:Y:S02]  /*b580*/  FMUL.FTZ R56, R2.reuse, R56 ;  /* 0x0000003802387220 */ /* 0x040fe40000410000 */
[C---:B------:R-:W-:Y:S01]  /*b590*/  FMUL.FTZ R57, R2.reuse, R57 ;  /* 0x0000003902397220 */ /* 0x040fe20000410000 */
[----:B------:R-:W-:Y:S01]  /*b5a0*/  MOV R179, R191 ;  /* 0x000000bf00b37202 */ /* 0x000fe20000000f00 */
[C---:B------:R-:W-:Y:S01]  /*b5b0*/  FMUL.FTZ R60, R2.reuse, R60 ;  /* 0x0000003c023c7220 */ /* 0x040fe20000410000 */
[----:B------:R-:W-:Y:S03]  /*b5c0*/  MOV R178, R183 ;  /* 0x000000b700b27202 */ /* 0x000fe60000000f00 */
        /* <DEDUP_REMOVED lines=34> */
[----:B------:R-:W-:Y:S01]  /*b7f0*/  FMUL.FTZ R121, R2, R121 ;  /* 0x0000007902797220 */ /* 0x000fe20000410000 */
        /* <DEDUP_REMOVED lines=46> */
[----:B------:R-:W-:Y:S02]  /*bae0*/  FMUL.FTZ R129, R2, R129 ;  /* 0x0000008102817220 */ /* 0x000fe40000410000 */
        /* <DEDUP_REMOVED lines=15> */
[----:B------:R-:W-:Y:S01]  /*bbe0*/  MUFU.EX2 R186, R19 ;  /* 0x0000001300ba7308 */ /* 0x000fe20000000800 */
[C---:B------:R-:W-:Y:S02]  /*bbf0*/  FMUL.FTZ R126, R0.reuse, R126 ;  /* 0x0000007e007e7220 */ /* 0x040fe40000410000 */
[C---:B------:R-:W-:Y:S02]  /*bc00*/  FMUL.FTZ R127, R0.reuse, R127 ;  /* 0x0000007f007f7220 */ /* 0x040fe40000410000 */
[----:B--2---:R-:W-:Y:S02]  /*bc10*/  FMUL.FTZ R130, R0, R130 ;  /* 0x0000008200827220 */ /* 0x004fe40000410000 */
[--C-:B------:R-:W-:Y:S02]  /*bc20*/  FFMA.FTZ R14, R14, c[0x0][0x2d0], -R3.reuse ;  /* 0x0000b4000e0e7a23 */ /* 0x100fe40000010803 */
[--C-:B------:R-:W-:Y:S02]  /*bc30*/  FFMA.FTZ R15, R15, c[0x0][0x2d0], -R3.reuse ;  /* 0x0000b4000f0f7a23 */ /* 0x100fe40000010803 */
[----:B------:R-:W-:Y:S01]  /*bc40*/  FFMA.FTZ R3, R35, c[0x0][0x2d0], -R3 ;  /* 0x0000b40023037a23 */ /* 0x000fe20000010803 */
[----:B------:R1:W-:Y:S01]  /*bc50*/  MUFU.EX2 R183, R14 ;  /* 0x0000000e00b77308 */ /* 0x0003e20000000800 */
[--C-:B------:R-:W-:Y:S02]  /*bc60*/  FFMA.FTZ R21, R21, c[0x0][0x2d0], -R188.reuse ;  /* 0x0000b40015157a23 */ /* 0x100fe400000108bc */
[--C-:B------:R-:W-:Y:S02]  /*bc70*/  FFMA.FTZ R20, R20, c[0x0][0x2d0], -R188.reuse ;  /* 0x0000b40014147a23 */ /* 0x100fe400000108bc */
[--C-:B------:R-:W-:Y:S02]  /*bc80*/  FFMA.FTZ R32, R32, c[0x0][0x2d0], -R188.reuse ;  /* 0x0000b40020207a23 */ /* 0x100fe400000108bc */
[--C-:B------:R-:W-:Y:S02]  /*bc90*/  FFMA.FTZ R12, R12, c[0x0][0x2d0], -R188.reuse ;  /* 0x0000b4000c0c7a23 */ /* 0x100fe400000108bc */
[----:B------:R-:W-:Y:S01]  /*bca0*/  FFMA.FTZ R13, R13, c[0x0][0x2d0], -R188 ;  /* 0x0000b4000d0d7a23 */ /* 0x000fe200000108bc */
[----:B------:R-:W-:Y:S10]  /*bcb0*/  MUFU.EX2 R20, R20 ;  /* 0x0000001400147308 */ /* 0x000ff40000000800 */
[----:B------:R2:W-:Y:S01]  /*bcc0*/  MUFU.EX2 R181, R12 ;  /* 0x0000000c00b57308 */ /* 0x0005e20000000800 */
[----:B-1----:R-:W-:Y:S09]  /*bcd0*/  F2FP.PACK_AB R14, R176, R191 ;  /* 0x000000bfb00e723e */ /* 0x002ff200000000ff */
[----:B------:R-:W-:Y:S10]  /*bce0*/  MUFU.EX2 R187, R13 ;  /* 0x0000000d00bb7308 */ /* 0x000ff40000000800 */
[----:B------:R-:W1:Y:S01]  /*bcf0*/  MUFU.EX2 R184, R15 ;  /* 0x0000000f00b87308 */ /* 0x000e620000000800 */
[----:B--2---:R-:W-:Y:S09]  /*bd00*/  MOV R12, R182 ;  /* 0x000000b6000c7202 */ /* 0x004ff20000000f00 */
[----:B------:R2:W2:Y:S01]  /*bd10*/  MUFU.EX2 R182, R18 ;  /* 0x0000001200b67308 */ /* 0x0004a20000000800 */
[----:B---3--:R-:W-:Y:S01]  /*bd20*/  FMUL.FTZ R131, R0, R131 ;  /* 0x0000008300837220 */ /* 0x008fe20000410000 */
[----:B------:R3:W4:Y:S01]  /*bd30*/  LDSM.16.MT88.4 R164, [R158] ;  /* 0x000000009ea4783b */ /* 0x0007220000004200 */
[----:B-1----:R-:W-:Y:S05]  /*bd40*/  F2FP.PACK_AB R13, R184, R183 ;  /* 0x000000b7b80d723e */ /* 0x002fea00000000ff */
[----:B--2---:R-:W-:Y:S01]  /*bd50*/  LDSM.16.MT88.4 R16, [R251+0x800] ;  /* 0x00080000fb10783b */ /* 0x004fe20000004200 */
[----:B------:R-:W-:Y:S05]  /*bd60*/  F2FP.PACK_AB R15, R186, R182 ;  /* 0x000000b6ba0f723e */ /* 0x000fea00000000ff */
[----:B---3--:R-:W2:Y:S01]  /*bd70*/  LDL.LU R158, [R1+0x84] ;  /* 0x00008400019e7983 */ /* 0x008ea20000300800 */
[C---:B----4-:R-:W-:Y:S08]  /*bd80*/  HMMA.16816.F32 R148, R160.reuse, R164, R148 ;  /* 0x000000a4a094723c */ /* 0x050ff00000001894 */
        /* <DEDUP_REMOVED lines=17> */
[----:B--2---:R-:W-:Y:S01]  /*bea0*/  FFMA.FTZ R158, R2, R158, R189 ;  /* 0x0000009e029e7223 */ /* 0x004fe200000100bd */
[----:B------:R-:W-:Y:S02]  /*beb0*/  MOV R189, R12 ;  /* 0x0000000c00bd7202 */ /* 0x000fe40000000f00 */
[----:B------:R-:W2:Y:S01]  /*bec0*/  LDL.LU R2, [R1+0x88] ;  /* 0x0000880001027983 */ /* 0x000ea20000300800 */
[-C--:B------:R-:W-:Y:S01]  /*bed0*/  F2FP.PACK_AB R12, R187, R181.reuse ;  /* 0x000000b5bb0c723e */ /* 0x080fe200000000ff */
        /* <DEDUP_REMOVED lines=18> */
[----:B--2---:R-:W-:Y:S02]  /*c000*/  FFMA.FTZ R2, R0, R2, R180 ;  /* 0x0000000200027223 */ /* 0x004fe400000100b4 */
[----:B------:R-:W-:Y:S02]  /*c010*/  MUFU.EX2 R180, R23 ;  /* 0x0000001700b47308 */ /* 0x000fe40000000800 */
[C---:B-1----:R-:W-:Y:S04]  /*c020*/  HMMA.16816.F32 R124, R160.reuse, R164, R124 ;  /* 0x000000a4a07c723c */ /* 0x042fe8000000187c */
[----:B------:R-:W-:Y:S02]  /*c030*/  FADD.FTZ R0, R179, R158 ;  /* 0x0000009eb3007221 */ /* 0x000fe40000010000 */
[----:B------:R-:W-:Y:S02]  /*c040*/  FADD.FTZ R2, R185, R2 ;  /* 0x00000002b9027221 */ /* 0x000fe40000010000 */
[----:B------:R-:W-:Y:S01]  /*c050*/  FADD.FTZ R0, R178, R0 ;  /* 0x00000000b2007221 */ /* 0x000fe20000010000 */
[----:B------:R-:W-:Y:S01]  /*c060*/  HMMA.16816.F32 R128, R160, R166, R128 ;  /* 0x000000a6a080723c */ /* 0x000fe20000001880 */
[----:B------:R-:W1:Y:S01]  /*c070*/  LDSM.16.MT88.4 R160, [R248+0x800] ;  /* 0x00080000f8a0783b */ /* 0x000e620000004200 */
[----:B------:R-:W-:Y:S01]  /*c080*/  MUFU.EX2 R179, R26 ;  /* 0x0000001a00b37308 */ /* 0x000fe20000000800 */
[----:B------:R-:W-:Y:S04]  /*c090*/  FADD.FTZ R2, R159, R2 ;  /* 0x000000029f027221 */ /* 0x000fe80000010000 */
[----:B------:R-:W2:Y:S01]  /*c0a0*/  LDSM.16.MT88.4 R164, [R252+0x800] ;  /* 0x00080000fca4783b */ /* 0x000ea20000004200 */
[----:B------:R-:W-:Y:S04]  /*c0b0*/  FADD.FTZ R2, R190, R2 ;  /* 0x00000002be027221 */ /* 0x000fe80000010000 */
[----:B------:R-:W-:Y:S01]  /*c0c0*/  MUFU.EX2 R178, R27 ;  /* 0x0000001b00b27308 */ /* 0x000fe20000000800 */
[----:B------:R-:W-:Y:S04]  /*c0d0*/  FADD.FTZ R2, R183, R2 ;  /* 0x00000002b7027221 */ /* 0x000fe80000010000 */
[----:B------:R-:W-:Y:S05]  /*c0e0*/  FADD.FTZ R2, R184, R2 ;  /* 0x00000002b8027221 */ /* 0x000fea0000010000 */
[----:B------:R-:W-:Y:S10]  /*c0f0*/  MUFU.EX2 R159, R34 ;  /* 0x00000022009f7308 */ /* 0x000ff40000000800 */
[----:B------:R3:W-:Y:S01]  /*c100*/  MUFU.EX2 R185, R32 ;  /* 0x0000002000b97308 */ /* 0x0007e20000000800 */
[C---:B-1----:R-:W-:Y:S09]  /*c110*/  HMMA.16816.F32 R4, R12.reuse, R160, R4 ;  /* 0x000000a00c04723c */ /* 0x042ff20000001804 */
[----:B------:R-:W-:Y:S01]  /*c120*/  MUFU.EX2 R158, R3 ;  /* 0x00000003009e7308 */ /* 0x000fe20000000800 */
[C---:B------:R-:W-:Y:S01]  /*c130*/  HMMA.16816.F32 R8, R12.reuse, R162, R8 ;  /* 0x000000a20c08723c */ /* 0x040fe20000001808 */
[----:B------:R-:W1:Y:S07]  /*c140*/  LDSM.16.MT88.4 R160, [R177+0x800] ;  /* 0x00080000b1a0783b */ /* 0x000e6e0000004200 */
[C---:B--2---:R-:W-:Y:S07]  /*c150*/  HMMA.16816.F32 R132, R12.reuse, R164, R132 ;  /* 0x000000a40c84723c */ /* 0x044fee0000001884 */
[----:B------:R-:W-:Y:S01]  /*c160*/  MOV R165, R181 ;  /* 0x000000b500a57202 */ /* 0x000fe20000000f00 */
[C---:B------:R-:W-:Y:S01]  /*c170*/  HMMA.16816.F32 R136, R12.reuse, R166, R136 ;  /* 0x000000a60c88723c */ /* 0x040fe20000001888 */
[----:B------:R2:W-:Y:S03]  /*c180*/  MUFU.EX2 R167, R21 ;  /* 0x0000001500a77308 */ /* 0x0005e60000000800 */
[----:B------:R-:W-:Y:S04]  /*c190*/  MOV R164, R191 ;  /* 0x000000bf00a47202 */ /* 0x000fe80000000f00 */
[C---:B------:R-:W-:Y:S03]  /*c1a0*/  HMMA.16816.F32 R140, R12.reuse, R16, R140 ;  /* 0x000000100c8c723c */ /* 0x040fe6000000188c */
[----:B------:R4:W4:Y:S01]  /*c1b0*/  MUFU.EX2 R181, R22 ;  /* 0x0000001600b57308 */ /* 0x0009220000000800 */
[----:B---3--:R-:W-:Y:S04]  /*c1c0*/  MOV R32, R164 ;  /* 0x000000a400207202 */ /* 0x008fe80000000f00 */
[C---:B------:R-:W-:Y:S01]  /*c1d0*/  HMMA.16816.F32 R144, R12.reuse, R18, R144 ;  /* 0x000000120c90723c */ /* 0x040fe20000001890 */
[----:B------:R-:W3:Y:S04]  /*c1e0*/  LDSM.16.MT88.4 R16, [R248+0x2800] ;  /* 0x00280000f810783b */ /* 0x000ee80000004200 */
[----:B------:R-:W-:Y:S03]  /*c1f0*/  MUFU.EX2 R166, R24 ;  /* 0x0000001800a67308 */ /* 0x000fe60000000800 */
[C---:B-1----:R-:W-:Y:S04]  /*c200*/  HMMA.16816.F32 R148, R12.reuse, R160, R148 ;  /* 0x000000a00c94723c */ /* 0x042fe80000001894 */
[----:B--2---:R-:W-:Y:S01]  /*c210*/  MOV R21, R189 ;  /* 0x000000bd00157202 */ /* 0x004fe20000000f00 */
[--C-:B------:R-:W-:Y:S01]  /*c220*/  FFMA.FTZ R189, R28, c[0x0][0x2d0], -R188.reuse ;  /* 0x0000b4001cbd7a23 */ /* 0x100fe200000108bc */
[----:B------:R-:W-:Y:S01]  /*c230*/  MOV R28, R187 ;  /* 0x000000bb001c7202 */ /* 0x000fe20000000f00 */
[----:B------:R1:W2:Y:S01]  /*c240*/  MUFU.EX2 R191, R25 ;  /* 0x0000001900bf7308 */ /* 0x0002a20000000800 */
[--C-:B------:R-:W-:Y:S01]  /*c250*/  FFMA.FTZ R187, R29, c[0x0][0x2d0], -R188.reuse ;  /* 0x0000b4001dbb7a23 */ /* 0x100fe200000108bc */
[C---:B------:R-:W-:Y:S01]  /*c260*/  HMMA.16816.F32 R152, R12.reuse, R162, R152 ;  /* 0x000000a20c98723c */ /* 0x040fe20000001898 */
[----:B------:R-:W2:Y:S02]  /*c270*/  LDSM.16.MT88.4 R160, [R252+0x2800] ;  /* 0x00280000fca0783b */ /* 0x000ea40000004200 */
[----:B------:R-:W-:Y:S01]  /*c280*/  MOV R29, R21 ;  /* 0x00000015001d7202 */ /* 0x000fe20000000f00 */
[----:B------:R-:W-:Y:S01]  /*c290*/  FFMA.FTZ R188, R33, c[0x0][0x2d0], -R188 ;  /* 0x0000b40021bc7a23 */ /* 0x000fe200000108bc */
[----:B------:R-:W-:Y:S02]  /*c2a0*/  MOV R33, R20 ;  /* 0x0000001400217202 */ /* 0x000fe40000000f00 */
[----:B----4-:R-:W-:Y:S01]  /*c2b0*/  LDSM.16.MT88.4 R20, [R248+0x1000] ;  /* 0x00100000f814783b */ /* 0x010fe20000004200 */
[----:B------:R-:W-:Y:S01]  /*c2c0*/  FADD.FTZ R0, R29, R0 ;  /* 0x000000001d007221 */ /* 0x000fe20000010000 */
[----:B------:R-:W-:Y:S03]  /*c2d0*/  MUFU.EX2 R189, R189 ;  /* 0x000000bd00bd7308 */ /* 0x000fe60000000800 */
[-C--:B------:R-:W-:Y:S01]  /*c2e0*/  MOV R184, R33.reuse ;  /* 0x0000002100b87202 */ /* 0x080fe20000000f00 */
[----:B------:R-:W-:Y:S04]  /*c2f0*/  FADD.FTZ R0, R165, R0 ;  /* 0x00000000a5007221 */ /* 0x000fe80000010000 */
[----:B------:R-:W-:Y:S02]  /*c300*/  FADD.FTZ R0, R28, R0 ;  /* 0x000000001c007221 */ /* 0x000fe40000010000 */
[----:B------:R-:W-:Y:S02]  /*c310*/  MUFU.EX2 R188, R188 ;  /* 0x000000bc00bc7308 */ /* 0x000fe40000000800 */
[----:B------:R-:W-:Y:S01]  /*c320*/  FADD.FTZ R3, R32, R0 ;  /* 0x0000000020037221 */ /* 0x000fe20000010000 */
[----:B-1----:R-:W-:Y:S01]  /*c330*/  LDSM.16.MT88.4 R24, [R251+0x1000] ;  /* 0x00100000fb18783b */ /* 0x002fe20000004200 */
[----:B------:R-:W-:Y:S01]  /*c340*/  FADD.FTZ R0, R182, R2 ;  /* 0x00000002b6007221 */ /* 0x000fe20000010000 */
[C---:B---3--:R-:W-:Y:S03]  /*c350*/  HMMA.16816.F32 R36, R12.reuse, R16, R36 ;  /* 0x000000100c24723c */ /* 0x048fe60000001824 */
[----:B------:R-:W-:Y:S02]  /*c360*/  FADD.FTZ R0, R186, R0 ;  /* 0x00000000ba007221 */ /* 0x000fe40000010000 */
[----:B------:R-:W-:Y:S02]  /*c370*/  MUFU.EX2 R187, R187 ;  /* 0x000000bb00bb7308 */ /* 0x000fe40000000800 */
[----:B------:R-:W-:Y:S01]  /*c380*/  FADD.FTZ R0, R181, R0 ;  /* 0x00000000b5007221 */ /* 0x000fe20000010000 */
[C---:B------:R-:W-:Y:S01]  /*c390*/  HMMA.16816.F32 R40, R12.reuse, R18, R40 ;  /* 0x000000120c28723c */ /* 0x040fe20000001828 */
[----:B------:R-:W1:Y:S03]  /*c3a0*/  LDSM.16.MT88.4 R16, [R251+0x2800] ;  /* 0x00280000fb10783b */ /* 0x000e660000004200 */
[C---:B------:R-:W-:Y:S04]  /*c3b0*/  FADD.FTZ R0, R180.reuse, R0 ;  /* 0x00000000b4007221 */ /* 0x040fe80000010000 */
        /* <DEDUP_REMOVED lines=35> */
[----:B------:R-:W-:Y:S01]  /*c5f0*/  F2FP.PACK_AB R14, R191, R166 ;  /* 0x000000a6bf0e723e */ /* 0x000fe200000000ff */
[----:B------:R-:W-:Y:S02]  /*c600*/  LDSM.16.MT88.4 R32, [R248+0x3800] ;  /* 0x00380000f820783b */ /* 0x000fe40000004200 */
[----:B------:R-:W-:Y:S02]  /*c610*/  F2FP.PACK_AB R13, R180, R181 ;  /* 0x000000b5b40d723e */ /* 0x000fe400000000ff */
[----:B------:R-:W-:Y:S07]  /*c620*/  F2FP.PACK_AB R15, R178, R179 ;  /* 0x000000b3b20f723e */ /* 0x000fee00000000ff */
        /* <DEDUP_REMOVED lines=34> */
[C---:B------:R-:W-:Y:S08]  /*c850*/  HMMA.16816.F32 R96, R12.reuse, R26, R96 ;  /* 0x0000001a0c60723c */ /* 0x040ff00000001860 */
[C---:B---3--:R-:W-:Y:S07]  /*c860*/  HMMA.16816.F32 R100, R12.reuse, R160, R100 ;  /* 0x000000a00c64723c */ /* 0x048fee0000001864 */
[----:B------:R-:W-:Y:S01]  /*c870*/  MOV R160, R177 ;  /* 0x000000b100a07202 */ /* 0x000fe20000000f00 */
[C---:B------:R-:W-:Y:S01]  /*c880*/  HMMA.16816.F32 R104, R12.reuse, R162, R104 ;  /* 0x000000a20c68723c */ /* 0x040fe20000001868 */
[----:B------:R-:W2:Y:S03]  /*c890*/  MUFU.EX2 R177, R30 ;  /* 0x0000001e00b17308 */ /* 0x000ea60000000800 */
[----:B------:R-:W3:Y:S01]  /*c8a0*/  LDSM.16.MT88.4 R24, [R160+0x7000] ;  /* 0x00700000a018783b */ /* 0x000ee20000004200 */
[----:B------:R-:W-:Y:S02]  /*c8b0*/  MOV R182, R160 ;  /* 0x000000a000b67202 */ /* 0x000fe40000000f00 */
[----:B------:R-:W-:Y:S01]  /*c8c0*/  MOV R162, R166 ;  /* 0x000000a600a27202 */ /* 0x000fe20000000f00 */
[C---:B-1----:R-:W-:Y:S04]  /*c8d0*/  HMMA.16816.F32 R108, R12.reuse, R16, R108 ;  /* 0x000000100c6c723c */ /* 0x042fe8000000186c */
[----:B------:R-:W-:Y:S02]  /*c8e0*/  MOV R163, R167 ;  /* 0x000000a700a37202 */ /* 0x000fe40000000f00 */
[----:B------:R-:W1:Y:S01]  /*c8f0*/  LDSM.16.MT88.4 R164, [R248+0x1800] ;  /* 0x00180000f8a4783b */ /* 0x000e620000004200 */
[----:B------:R-:W-:Y:S01]  /*c900*/  MOV R161, R176 ;  /* 0x000000b000a17202 */ /* 0x000fe20000000f00 */
[C---:B------:R-:W-:Y:S01]  /*c910*/  HMMA.16816.F32 R112, R12.reuse, R18, R112 ;  /* 0x000000120c70723c */ /* 0x040fe20000001870 */
[----:B------:R4:W2:Y:S03]  /*c920*/  MUFU.EX2 R176, R31 ;  /* 0x0000001f00b07308 */ /* 0x0008a60000000800 */
[----:B------:R-:W1:Y:S01]  /*c930*/  LDSM.16.MT88.4 R16, [R252+0x1800] ;  /* 0x00180000fc10783b */ /* 0x000e620000004200 */
[----:B------:R-:W-:Y:S02]  /*c940*/  MOV R190, R162 ;  /* 0x000000a200be7202 */ /* 0x000fe40000000f00 */
[----:B------:R-:W-:Y:S01]  /*c950*/  MOV R183, R163 ;  /* 0x000000a300b77202 */ /* 0x000fe20000000f00 */
[C---:B------:R-:W-:Y:S04]  /*c960*/  HMMA.16816.F32 R116, R12.reuse, R20, R116 ;  /* 0x000000140c74723c */ /* 0x040fe80000001874 */
[----:B------:R-:W-:Y:S04]  /*c970*/  MOV R2, R161 ;  /* 0x000000a100027202 */ /* 0x000fe80000000f00 */
[C---:B------:R-:W-:Y:S01]  /*c980*/  HMMA.16816.F32 R120, R12.reuse, R22, R120 ;  /* 0x000000160c78723c */ /* 0x040fe20000001878 */
[----:B------:R1:W-:Y:S03]  /*c990*/  LDSM.16.MT88.4 R20, [R160+0x1800] ;  /* 0x00180000a014783b */ /* 0x0003e60000004200 */
[----:B------:R-:W-:Y:S02]  /*c9a0*/  FADD.FTZ R2, R2, R3 ;  /* 0x0000000302027221 */ /* 0x000fe40000010000 */
[----:B------:R-:W-:Y:S02]  /*c9b0*/  FADD.FTZ R3, R178, R0 ;  /* 0x00000000b2037221 */ /* 0x000fe40000010000 */
[----:B------:R-:W-:Y:S01]  /*c9c0*/  FADD.FTZ R2, R184, R2 ;  /* 0x00000002b8027221 */ /* 0x000fe20000010000 */
[----:B----4-:R-:W4:Y:S01]  /*c9d0*/  LDSM.16.MT88.4 R28, [R251+0x1800] ;  /* 0x00180000fb1c783b */ /* 0x010f220000004200 */
[C---:B---3--:R-:W-:Y:S03]  /*c9e0*/  HMMA.16816.F32 R124, R12.reuse, R24, R124 ;  /* 0x000000180c7c723c */ /* 0x048fe6000000187c */
[----:B--2---:R-:W-:Y:S02]  /*c9f0*/  FADD.FTZ R3, R177, R3 ;  /* 0x00000003b1037221 */ /* 0x004fe40000010000 */
[----:B------:R-:W-:Y:S02]  /*ca00*/  FADD.FTZ R2, R183, R2 ;  /* 0x00000002b7027221 */ /* 0x000fe40000010000 */
[----:B------:R-:W-:Y:S01]  /*ca10*/  FADD.FTZ R3, R176, R3 ;  /* 0x00000003b0037221 */ /* 0x000fe20000010000 */
[----:B------:R-:W-:Y:S01]  /*ca20*/  HMMA.16816.F32 R128, R12, R26, R128 ;  /* 0x0000001a0c80723c */ /* 0x000fe20000001880 */
[----:B------:R-:W2:Y:S03]  /*ca30*/  LDSM.16.MT88.4 R24, [R252+0x3800] ;  /* 0x00380000fc18783b */ /* 0x000ea60000004200 */
[----:B------:R-:W-:Y:S03]  /*ca40*/  FADD.FTZ R2, R190, R2 ;  /* 0x00000002be027221 */ /* 0x000fe60000010000 */
[----:B------:R-:W-:Y:S01]  /*ca50*/  F2FP.PACK_AB R12, R187, R189 ;  /* 0x000000bdbb0c723e */ /* 0x000fe200000000ff */
[----:B------:R-:W-:Y:S01]  /*ca60*/  FADD.FTZ R2, R191, R2 ;  /* 0x00000002bf027221 */ /* 0x000fe20000010000 */
[----:B------:R-:W-:Y:S03]  /*ca70*/  F2FP.PACK_AB R13, R176, R177 ;  /* 0x000000b1b00d723e */ /* 0x000fe600000000ff */
[----:B------:R-:W-:Y:S01]  /*ca80*/  F2FP.PACK_AB R14, R188, R185 ;  /* 0x000000b9bc0e723e */ /* 0x000fe200000000ff */
[----:B------:R-:W-:Y:S01]  /*ca90*/  FADD.FTZ R0, R189, R2 ;  /* 0x00000002bd007221 */ /* 0x000fe20000010000 */
[----:B------:R-:W-:Y:S03]  /*caa0*/  F2FP.PACK_AB R15, R158, R159 ;  /* 0x0000009f9e0f723e */ /* 0x000fe600000000ff */
[----:B------:R-:W-:Y:S04]  /*cab0*/  FADD.FTZ R0, R187, R0 ;  /* 0x00000000bb007221 */ /* 0x000fe80000010000 */
[C---:B-1----:R-:W-:Y:S01]  /*cac0*/  HMMA.16816.F32 R160, R12.reuse, R164, R4 ;  /* 0x000000a40ca0723c */ /* 0x042fe20000001804 */
[----:B------:R-:W1:Y:S02]  /*cad0*/  LDSM.16.MT88.4 R4, [R251+0x3800] ;  /* 0x00380000fb04783b */ /* 0x000e640000004200 */
[----:B------:R-:W-:Y:S02]  /*cae0*/  FADD.FTZ R2, R185, R0 ;  /* 0x00000000b9027221 */ /* 0x000fe40000010000 */
[----:B------:R-:W-:Y:S01]  /*caf0*/  FADD.FTZ R0, R159, R3 ;  /* 0x000000039f007221 */ /* 0x000fe20000010000 */
[----:B------:R-:W-:Y:S01]  /*cb00*/  MOV R159, R156 ;  /* 0x0000009c009f7202 */ /* 0x000fe20000000f00 */
[----:B------:R-:W-:Y:S01]  /*cb10*/  FADD.FTZ R2, R188, R2 ;  /* 0x00000002bc027221 */ /* 0x000fe20000010000 */
[C---:B------:R-:W-:Y:S01]  /*cb20*/  HMMA.16816.F32 R164, R12.reuse, R166, R8 ;  /* 0x000000a60ca4723c */ /* 0x040fe20000001808 */
[----:B------:R-:W3:Y:S03]  /*cb30*/  LDSM.16.MT88.4 R8, [R182+0x3800] ;  /* 0x00380000b608783b */ /* 0x000ee60000004200 */
[----:B------:R-:W-:Y:S01]  /*cb40*/  FADD.FTZ R0, R158, R0 ;  /* 0x000000009e007221 */ /* 0x000fe20000010000 */
[----:B------:R-:W-:Y:S02]  /*cb50*/  MOV R158, R157 ;  /* 0x0000009d009e7202 */ /* 0x000fe40000000f00 */
[----:B------:R-:W-:Y:S01]  /*cb60*/  STL [R1+0x84], R2 ;  /* 0x0000840201007387 */ /* 0x000fe20000100800 */
[C---:B------:R-:W-:Y:S05]  /*cb70*/  HMMA.16816.F32 R132, R12.reuse, R16, R132 ;  /* 0x000000100c84723c */ /* 0x040fea0000001884 */
[----:B------:R-:W-:Y:S03]  /*cb80*/  STL [R1+0x88], R0 ;  /* 0x0000880001007387 */ /* 0x000fe60000100800 */
[C---:B------:R-:W-:Y:S03]  /*cb90*/  HMMA.16816.F32 R136, R12.reuse, R18, R136 ;  /* 0x000000120c88723c */ /* 0x040fe60000001888 */
[----:B------:R-:W1:Y:S05]  /*cba0*/  LDSM.16.MT88.4 R16, [R248+0x5800] ;  /* 0x00580000f810783b */ /* 0x000e6a0000004200 */
[C---:B----4-:R-:W-:Y:S08]  /*cbb0*/  HMMA.16816.F32 R140, R12.reuse, R28, R140 ;  /* 0x0000001c0c8c723c */ /* 0x050ff0000000188c */
[C---:B------:R-:W-:Y:S01]  /*cbc0*/  HMMA.16816.F32 R144, R12.reuse, R30, R144 ;  /* 0x0000001e0c90723c */ /* 0x040fe20000001890 */
[----:B------:R-:W-:Y:S07]  /*cbd0*/  LDSM.16.MT88.4 R28, [R251+0x5800] ;  /* 0x00580000fb1c783b */ /* 0x000fee0000004200 */
[C---:B------:R-:W-:Y:S08]  /*cbe0*/  HMMA.16816.F32 R148, R12.reuse, R20, R148 ;  /* 0x000000140c94723c */ /* 0x040ff00000001894 */
[C---:B------:R-:W-:Y:S01]  /*cbf0*/  HMMA.16816.F32 R152, R12.reuse, R22, R152 ;  /* 0x000000160c98723c */ /* 0x040fe20000001898 */
[----:B------:R-:W4:Y:S07]  /*cc00*/  LDSM.16.MT88.4 R20, [R252+0x5800] ;  /* 0x00580000fc14783b */ /* 0x000f2e0000004200 */
[C---:B------:R-:W-:Y:S08]  /*cc10*/  HMMA.16816.F32 R36, R12.reuse, R32, R36 ;  /* 0x000000200c24723c */ /* 0x040ff00000001824 */
[C---:B------:R-:W-:Y:S08]  /*cc20*/  HMMA.16816.F32 R40, R12.reuse, R34, R40 ;  /* 0x000000220c28723c */ /* 0x040ff00000001828 */
[C---:B--2---:R-:W-:Y:S08]  /*cc30*/  HMMA.16816.F32 R44, R12.reuse, R24, R44 ;  /* 0x000000180c2c723c */ /* 0x044ff0000000182c */
[C---:B------:R-:W-:Y:S01]  /*cc40*/  HMMA.16816.F32 R48, R12.reuse, R26, R48 ;  /* 0x0000001a0c30723c */ /* 0x040fe20000001830 */
[----:B------:R-:W-:Y:S07]  /*cc50*/  LDSM.16.MT88.4 R24, [R251+0x7800] ;  /* 0x00780000fb18783b */ /* 0x000fee0000004200 */
[C---:B-1----:R-:W-:Y:S08]  /*cc60*/  HMMA.16816.F32 R52, R12.reuse, R4, R52 ;  /* 0x000000040c34723c */ /* 0x042ff00000001834 */
[C---:B------:R-:W-:Y:S01]  /*cc70*/  HMMA.16816.F32 R56, R12.reuse, R6, R56 ;  /* 0x000000060c38723c */ /* 0x040fe20000001838 */
[----:B------:R-:W1:Y:S07]  /*cc80*/  LDSM.16.MT88.4 R4, [R182+0x5800] ;  /* 0x00580000b604783b */ /* 0x000e6e0000004200 */
[C---:B---3--:R-:W-:Y:S08]  /*cc90*/  HMMA.16816.F32 R60, R12.reuse, R8, R60 ;  /* 0x000000080c3c723c */ /* 0x048ff0000000183c */
[C---:B------:R-:W-:Y:S01]  /*cca0*/  HMMA.16816.F32 R64, R12.reuse, R10, R64 ;  /* 0x0000000a0c40723c */ /* 0x040fe20000001840 */
[----:B------:R-:W2:Y:S07]  /*ccb0*/  LDSM.16.MT88.4 R8, [R248+0x7800] ;  /* 0x00780000f808783b */ /* 0x000eae0000004200 */
[C---:B------:R-:W-:Y:S08]  /*ccc0*/  HMMA.16816.F32 R68, R12.reuse, R16, R68 ;  /* 0x000000100c44723c */ /* 0x040ff00000001844 */
[C---:B------:R-:W-:Y:S01]  /*ccd0*/  HMMA.16816.F32 R72, R12.reuse, R18, R72 ;  /* 0x000000120c48723c */ /* 0x040fe20000001848 */
[----:B------:R-:W3:Y:S07]  /*cce0*/  LDSM.16.MT88.4 R16, [R252+0x7800] ;  /* 0x00780000fc10783b */ /* 0x000eee0000004200 */
[C---:B----4-:R-:W-:Y:S08]  /*ccf0*/  HMMA.16816.F32 R76, R12.reuse, R20, R76 ;  /* 0x000000140c4c723c */ /* 0x050ff0000000184c */
[C---:B------:R-:W-:Y:S01]  /*cd00*/  HMMA.16816.F32 R80, R12.reuse, R22, R80 ;  /* 0x000000160c50723c */ /* 0x040fe20000001850 */
[----:B------:R-:W4:Y:S07]  /*cd10*/  LDSM.16.MT88.4 R20, [R182+0x7800] ;  /* 0x00780000b614783b */ /* 0x000f2e0000004200 */
[C---:B------:R-:W-:Y:S08]  /*cd20*/  HMMA.16816.F32 R84, R12.reuse, R28, R84 ;  /* 0x0000001c0c54723c */ /* 0x040ff00000001854 */
[C---:B------:R-:W-:Y:S08]  /*cd30*/  HMMA.16816.F32 R88, R12.reuse, R30, R88 ;  /* 0x0000001e0c58723c */ /* 0x040ff00000001858 */
[C---:B-1----:R-:W-:Y:S08]  /*cd40*/  HMMA.16816.F32 R92, R12.reuse, R4, R92 ;  /* 0x000000040c5c723c */ /* 0x042ff0000000185c */
[C---:B------:R-:W-:Y:S08]  /*cd50*/  HMMA.16816.F32 R96, R12.reuse, R6, R96 ;  /* 0x000000060c60723c */ /* 0x040ff00000001860 */
[C---:B--2---:R-:W-:Y:S08]  /*cd60*/  HMMA.16816.F32 R100, R12.reuse, R8, R100 ;  /* 0x000000080c64723c */ /* 0x044ff00000001864 */
[C---:B------:R-:W-:Y:S08]  /*cd70*/  HMMA.16816.F32 R104, R12.reuse, R10, R104 ;  /* 0x0000000a0c68723c */ /* 0x040ff00000001868 */
[C---:B---3--:R-:W-:Y:S08]  /*cd80*/  HMMA.16816.F32 R108, R12.reuse, R16, R108 ;  /* 0x000000100c6c723c */ /* 0x048ff0000000186c */
[C---:B------:R-:W-:Y:S08]  /*cd90*/  HMMA.16816.F32 R112, R12.reuse, R18, R112 ;  /* 0x000000120c70723c */ /* 0x040ff00000001870 */
[C---:B------:R-:W-:Y:S08]  /*cda0*/  HMMA.16816.F32 R116, R12.reuse, R24, R116 ;  /* 0x000000180c74723c */ /* 0x040ff00000001874 */
[C---:B------:R-:W-:Y:S08]  /*cdb0*/  HMMA.16816.F32 R120, R12.reuse, R26, R120 ;  /* 0x0000001a0c78723c */ /* 0x040ff00000001878 */
[C---:B----4-:R-:W-:Y:S08]  /*cdc0*/  HMMA.16816.F32 R124, R12.reuse, R20, R124 ;  /* 0x000000140c7c723c */ /* 0x050ff0000000187c */
[----:B------:R-:W-:Y:S01]  /*cdd0*/  HMMA.16816.F32 R128, R12, R22, R128 ;  /* 0x000000160c80723c */ /* 0x000fe20000001880 */
[----:B------:R-:W-:-:S07]  /*cde0*/  @P0 BRA `(.L_x_3421) ;  /* 0xffffca6000000947 */ /* 0x000fce000383ffff */
.L_x_3420:
[----:B------:R-:W-:Y:S07]  /*cdf0*/  @!UPT UIADD3 URZ, URZ, URZ, URZ ;  /* 0x0000003f3f3ff290 */ /* 0x000fee000fffe03f */
[----:B------:R-:W-:Y:S02]  /*ce00*/  MOV R7, 0x1f ;  /* 0x0000001f00077802 */ /* 0x000fe40000000f00 */
[----:B------:R-:W-:Y:S01]  /*ce10*/  MOV R6, 0xffffffff ;  /* 0xffffffff00067802 */ /* 0x000fe20000000f00 */
[----:B------:R-:W-:Y:S06]  /*ce20*/  BRA.DIV ~URZ, `(.L_x_3422) ;  /* 0x00002a427f007947 */ /* 0x000fec000b800000 */
[----:B------:R-:W2:Y:S04]  /*ce30*/  LDL R2, [R1+0x84] ;  /* 0x0000840001027983 */ /* 0x000ea80000100800 */
[----:B--2---:R1:W2:Y:S02]  /*ce40*/  SHFL.BFLY PT, R0, R2, 0x2, 0x1f ;  /* 0x0c401f0002007f89 */ /* 0x0042a400000e0000 */
.L_x_3436:
        /* <DEDUP_REMOVED lines=9> */
.L_x_3437:
        /* <DEDUP_REMOVED lines=149> */
.L_x_3415:
        /* <DEDUP_REMOVED lines=19> */
.L_x_3425:
[----:B--2---:R-:W-:Y:S05]  /*d960*/  BSYNC B0 ;  /* 0x0000000000007941 */ /* 0x004fea0003800000 */
.L_x_3424:
        /* <DEDUP_REMOVED lines=15> */
[----:B-1----:R-:W-:Y:S05]  /*da60*/  CALL.REL.NOINC `($__internal_69_$__cuda_sm70_shflsync_idx_p) ;  /* 0x0000200000007944 */ /* 0x002fea0003c00000 */
.L_x_3428:
        /* <DEDUP_REMOVED lines=129> */
[----:B------:R-:W-:Y:S02]  /*e280*/  IADD3 R29, R205, 0xb0, RZ ;  /* 0x000000b0cd1d7810 */ /* 0x000fe40007ffe0ff */
[----:B------:R-:W-:Y:S02]  /*e290*/  ISETP.GE.AND P0, PT, R6, UR4, PT ;  /* 0x0000000406007c0c */ /* 0x000fe4000bf06270 */
        /* <DEDUP_REMOVED lines=22> */
[----:B------:R-:W-:Y:S01]  /*e400*/  SHF.R.S32.HI R53, RZ, 0x1f, R29 ;  /* 0x0000001fff357819 */ /* 0x000fe2000001141d */
[----:B------:R-:W-:Y:S05]  /*e410*/  @P1 BRA `(.L_x_3430) ;  /* 0x000007f000001947 */ /* 0x000fea0003800000 */
[----:B--2-4-:R-:W-:Y:S02]  /*e420*/  ISETP.GE.AND P1, PT, R205, c[0x0][0x3c8], PT ;  /* 0x0000f200cd007a0c */ /* 0x014fe40003f26270 */
[----:B------:R-:W-:Y:S02]  /*e430*/  ISETP.GE.AND P3, PT, R10, c[0x0][0x3c8], PT ;  /* 0x0000f2000a007a0c */ /* 0x000fe40003f66270 */
        /* <DEDUP_REMOVED lines=86> */
[----:B-----5:R-:W-:-:S03]  /*e9a0*/  ISETP.GE.AND P5, PT, R202, c[0x0][0x3c8], PT ;  /* 0x0000f200ca007a0c */ /* 0x020fc60003fa6270 */
        /* <DEDUP_REMOVED lines=38> */
.L_x_3430:
[----:B--2-4-:R-:W-:Y:S05]  /*ec10*/  BSYNC B0 ;  /* 0x0000000000007941 */ /* 0x014fea0003800000 */
.L_x_3429:
[----:B------:R1:W2:Y:S04]  /*ec20*/  SHFL.IDX PT, R3, R31, 0x1, 0x1c1f ;  /* 0x003c1f001f037f89 */ /* 0x0002a800000e0000 */
[----:B------:R1:W3:Y:S01]  /*ec30*/  SHFL.IDX PT, R2, R36, 0x1, 0x1c1f ;  /* 0x003c1f0024027f89 */ /* 0x0002e200000e0000 */
[----:B------:R-:W-:Y:S05]  /*ec40*/  @P0 BRA `(.L_x_3431) ;  /* 0x00000ad000000947 */ /* 0x000fea0003800000 */
[----:B------:R-:W-:Y:S02]  /*ec50*/  ISETP.GE.AND P4, PT, R10, c[0x0][0x3c8], PT ;  /* 0x0000f2000a007a0c */ /* 0x000fe40003f86270 */
[----:B------:R-:W-:Y:S02]  /*ec60*/  ISETP.GE.AND P0, PT, R205, c[0x0][0x3c8], PT ;  /* 0x0000f200cd007a0c */ /* 0x000fe40003f06270 */
[----:B------:R-:W-:Y:S02]  /*ec70*/  ISETP.GE.AND P2, PT, R0, c[0x0][0x3c8], PT ;  /* 0x0000f20000007a0c */ /* 0x000fe40003f46270 */
[----:B------:R-:W-:-:S07]  /*ec80*/  ISETP.GE.AND P3, PT, R11, c[0x0][0x3c8], PT ;  /* 0x0000f2000b007a0c */ /* 0x000fce0003f66270 */
[CC--:B---3--:R-:W-:Y:S02]  /*ec90*/  @!P4 LEA R4, P1, R10.reuse, R2.reuse, 0x2 ;  /* 0x000000020a04c211 */ /* 0x0c8fe400078210ff */
[----:B--2---:R-:W-:Y:S02]  /*eca0*/  @!P0 IMAD.WIDE R6, R205, 0x4, R2 ;  /* 0x00000004cd068825 */ /* 0x004fe400078e0202 */
[-C--:B------:R-:W-:Y:S02]  /*ecb0*/  @!P4 LEA.HI.X R5, R10, R3.reuse, R33, 0x2, P1 ;  /* 0x000000030a05c211 */ /* 0x080fe400008f1421 */
[----:B------:R-:W-:Y:S01]  /*ecc0*/  ISETP.GE.AND P1, PT, R12, c[0x0][0x3c8], PT ;  /* 0x0000f2000c007a0c */ /* 0x000fe20003f26270 */
        /* <DEDUP_REMOVED lines=10> */
[----:B------:R-:W-:Y:S01]  /*ed70*/  @!P3 ST.E.64 [R10.64], R180 ;  /* 0x000000b40a00b985 */ /* 0x000fe2000c101b06 */
[----:B------:R-:W-:Y:S02]  /*ed80*/  ISETP.GE.AND P3, PT, R16, c[0x0][0x3c8], PT ;  /* 0x0000f20010007a0c */ /* 0x000fe40003f66270 */
[----:B--2---:R-:W-:-:S04]  /*ed90*/  @!P1 LEA R6, P5, R12, R2, 0x2 ;  /* 0x000000020c069211 */ /* 0x004fc800078a10ff */
[----:B------:R-:W-:Y:S02]  /*eda0*/  @!P1 LEA.HI.X R7, R12, R3, R35, 0x2, P5 ;  /* 0x000000030c079211 */ /* 0x000fe400028f1423 */
[----:B---3--:R-:W-:-:S03]  /*edb0*/  @!P0 LEA R4, P5, R13, R2, 0x2 ;  /* 0x000000020d048211 */ /* 0x008fc600078a10ff */
[----:B------:R-:W-:Y:S01]  /*edc0*/  @!P1 ST.E.64 [R6.64], R142 ;  /* 0x0000008e06009985 */ /* 0x000fe2000c101b06 */
[-C--:B------:R-:W-:Y:S02]  /*edd0*/  @!P0 LEA.HI.X R5, R13, R3.reuse, R37, 0x2, P5 ;  /* 0x000000030d058211 */ /* 0x080fe400028f1425 */
[----:B----4-:R-:W-:Y:S02]  /*ede0*/  @!P4 LEA R8, P5, R14, R2, 0x2 ;  /* 0x000000020e08c211 */ /* 0x010fe400078a10ff */
[----:B------:R-:W-:Y:S01]  /*edf0*/  ISETP.GE.AND P1, PT, R17, c[0x0][0x3c8], PT ;  /* 0x0000f20011007a0c */ /* 0x000fe20003f26270 */
[----:B------:R2:W-:Y:S01]  /*ee00*/  @!P0 ST.E.64 [R4.64], R146 ;  /* 0x0000009204008985 */ /* 0x0005e2000c101b06 */
[----:B------:R-:W-:Y:S02]  /*ee10*/  ISETP.GE.AND P0, PT, R18, c[0x0][0x3c8], PT ;  /* 0x0000f20012007a0c */ /* 0x000fe40003f06270 */
        /* <DEDUP_REMOVED lines=8> */
[----:B---3--:R-:W-:-:S03]  /*eea0*/  @!P1 LEA R8, P5, R17, R2, 0x2 ;  /* 0x0000000211089211 */ /* 0x008fc600078a10ff */
[----:B------:R3:W-:Y:S01]  /*eeb0*/  @!P3 ST.E.64 [R6.64], R116 ;  /* 0x000000740600b985 */ /* 0x0007e2000c101b06 */
[----:B------:R-:W-:Y:S02]  /*eec0*/  ISETP.GE.AND P3, PT, R21, c[0x0][0x3c8], PT ;  /* 0x0000f20015007a0c */ /* 0x000fe40003f66270 */
[----:B------:R-:W-:Y:S02]  /*eed0*/  @!P1 LEA.HI.X R9, R17, R3, R41, 0x2, P5 ;  /* 0x0000000311099211 */ /* 0x000fe400028f1429 */
[----:B------:R-:W-:-:S04]  /*eee0*/  @!P4 LEA R10, P5, R19, R2, 0x2 ;  /* 0x00000002130ac211 */ /* 0x000fc800078a10ff */
[----:B------:R-:W-:Y:S02]  /*eef0*/  @!P4 LEA.HI.X R11, R19, R3, R43, 0x2, P5 ;  /* 0x00000003130bc211 */ /* 0x000fe400028f142b */
[----:B--2---:R-:W-:-:S04]  /*ef00*/  @!P0 LEA R4, P2, R18, R2, 0x2 ;  /* 0x0000000212048211 */ /* 0x004fc800078410ff */
        /* <DEDUP_REMOVED lines=26> */
[----:B------:R-:W-:Y:S01]  /*f0b0*/  @!P2 ST.E.64 [R10.64], R70 ;  /* 0x000000460a00a985 */ /* 0x000fe2000c101b06 */
[----:B------:R-:W-:Y:S02]  /*f0c0*/  @!P3 LEA.HI.X R9, R25, R3, R49, 0x2, P5 ;  /* 0x000000031909b211 */ /* 0x000fe400028f1431 */
[----:B------:R-:W-:Y:S02]  /*f0d0*/  ISETP.GE.AND P2, PT, R30, c[0x0][0x3c8], PT ;  /* 0x0000f2001e007a0c */ /* 0x000fe40003f46270 */
[----:B------:R-:W-:-:S04]  /*f0e0*/  @!P0 LEA R6, P5, R27, R2, 0x2 ;  /* 0x000000021b068211 */ /* 0x000fc800078a10ff */
[----:B------:R-:W-:Y:S02]  /*f0f0*/  @!P0 LEA.HI.X R7, R27, R3, R51, 0x2, P5 ;  /* 0x000000031b078211 */ /* 0x000fe400028f1433 */
[----:B--2---:R-:W-:-:S04]  /*f100*/  @!P4 LEA R4, P1, R26, R2, 0x2 ;  /* 0x000000021a04c211 */ /* 0x004fc800078210ff */
[----:B------:R-:W-:Y:S02]  /*f110*/  @!P4 LEA.HI.X R5, R26, R3, R50, 0x2, P1 ;  /* 0x000000031a05c211 */ /* 0x000fe400008f1432 */
[----:B------:R-:W-:-:S03]  /*f120*/  ISETP.GE.AND P1, PT, R28, c[0x0][0x3c8], PT ;  /* 0x0000f2001c007a0c */ /* 0x000fc60003f26270 */
[----:B------:R2:W-:Y:S01]  /*f130*/  @!P4 ST.E.64 [R4.64], R74 ;  /* 0x0000004a0400c985 */ /* 0x0005e2000c101b06 */
[----:B------:R-:W-:-:S03]  /*f140*/  ISETP.GE.AND P4, PT, R29, c[0x0][0x3c8], PT ;  /* 0x0000f2001d007a0c */ /* 0x000fc60003f86270 */
[----:B------:R-:W-:Y:S01]  /*f150*/  @!P3 ST.E.64 [R8.64], R78 ;  /* 0x0000004e0800b985 */ /* 0x000fe2000c101b06 */
[----:B------:R-:W-:-:S03]  /*f160*/  ISETP.GE.AND P3, PT, R204, c[0x0][0x3c8], PT ;  /* 0x0000f200cc007a0c */ /* 0x000fc60003f66270 */
[----:B------:R3:W-:Y:S02]  /*f170*/  @!P0 ST.E.64 [R6.64], R82 ;  /* 0x0000005206008985 */ /* 0x0007e4000c101b06 */
[----:B--2---:R-:W-:-:S04]  /*f180*/  @!P1 LEA R4, P5, R28, R2, 0x2 ;  /* 0x000000021c049211 */ /* 0x004fc800078a10ff */
[----:B------:R-:W-:Y:S02]  /*f190*/  @!P1 LEA.HI.X R5, R28, R3, R52, 0x2, P5 ;  /* 0x000000031c059211 */ /* 0x000fe400028f1434 */
[----:B---3--:R-:W-:-:S03]  /*f1a0*/  @!P2 LEA R6, P0, R30, R2, 0x2 ;  /* 0x000000021e06a211 */ /* 0x008fc600078010ff */
[----:B------:R2:W-:Y:S01]  /*f1b0*/  @!P1 ST.E.64 [R4.64], R86 ;  /* 0x0000005604009985 */ /* 0x0005e2000c101b06 */
[----:B-----5:R-:W-:Y:S02]  /*f1c0*/  ISETP.GE.AND P1, PT, R202, c[0x0][0x3c8], PT ;  /* 0x0000f200ca007a0c */ /* 0x020fe40003f26270 */
[----:B------:R-:W-:Y:S02]  /*f1d0*/  @!P2 LEA.HI.X R7, R30, R3, R54, 0x2, P0 ;  /* 0x000000031e07a211 */ /* 0x000fe400000f1436 */
[----:B------:R-:W-:-:S03]  /*f1e0*/  ISETP.GE.AND P0, PT, R200, c[0x0][0x3c8], PT ;  /* 0x0000f200c8007a0c */ /* 0x000fc60003f06270 */
[----:B------:R3:W-:Y:S01]  /*f1f0*/  @!P2 ST.E.64 [R6.64], R90 ;  /* 0x0000005a0600a985 */ /* 0x0007e2000c101b06 */
[----:B------:R-:W-:-:S04]  /*f200*/  @!P3 LEA R8, P2, R204, R2, 0x2 ;  /* 0x00000002cc08b211 */ /* 0x000fc800078410ff */
[----:B------:R-:W-:Y:S02]  /*f210*/  @!P3 LEA.HI.X R9, R204, R3, R55, 0x2, P2 ;  /* 0x00000003cc09b211 */ /* 0x000fe400010f1437 */
[----:B--2---:R-:W-:-:S04]  /*f220*/  @!P4 LEA R4, P5, R29, R2, 0x2 ;  /* 0x000000021d04c211 */ /* 0x004fc800078a10ff */
[----:B------:R-:W-:Y:S02]  /*f230*/  @!P4 LEA.HI.X R5, R29, R3, R53, 0x2, P5 ;  /* 0x000000031d05c211 */ /* 0x000fe400028f1435 */
[----:B---3--:R-:W-:-:S03]  /*f240*/  @!P0 LEA R6, P2, R200, R2, 0x2 ;  /* 0x00000002c8068211 */ /* 0x008fc600078410ff */
[----:B------:R2:W-:Y:S01]  /*f250*/  @!P4 ST.E.64 [R4.64], R94 ;  /* 0x0000005e0400c985 */ /* 0x0005e2000c101b06 */
[----:B------:R-:W-:Y:S02]  /*f260*/  ISETP.GE.AND P4, PT, R198, c[0x0][0x3c8], PT ;  /* 0x0000f200c6007a0c */ /* 0x000fe40003f86270 */
[----:B------:R-:W-:Y:S01]  /*f270*/  @!P0 LEA.HI.X R7, R200, R3, R201, 0x2, P2 ;  /* 0x00000003c8078211 */ /* 0x000fe200010f14c9 */
[----:B------:R-:W-:Y:S01]  /*f280*/  @!P3 ST.E.64 [R8.64], R98 ;  /* 0x000000620800b985 */ /* 0x000fe2000c101b06 */
[----:B------:R-:W-:Y:S02]  /*f290*/  ISETP.GE.AND P3, PT, R196, c[0x0][0x3c8], PT ;  /* 0x0000f200c4007a0c */ /* 0x000fe40003f66270 */
[----:B------:R-:W-:Y:S02]  /*f2a0*/  ISETP.GE.AND P2, PT, R194, c[0x0][0x3c8], PT ;  /* 0x0000f200c2007a0c */ /* 0x000fe40003f46270 */
        /* <DEDUP_REMOVED lines=8> */
[----:B------:R-:W-:-:S03]  /*f330*/  @!P3 LEA R10, P5, R196, R2, 0x2 ;  /* 0x00000002c40ab211 */ /* 0x000fc600078a10ff */
[----:B------:R2:W-:Y:S01]  /*f340*/  @!P4 ST.E.64 [R4.64], R110 ;  /* 0x0000006e0400c985 */ /* 0x0005e2000c101b06 */
[-C--:B------:R-:W-:Y:S02]  /*f350*/  @!P2 LEA R8, P4, R194, R2.reuse, 0x2 ;  /* 0x00000002c208a211 */ /* 0x080fe400078810ff */
[-C--:B------:R-:W-:Y:S02]  /*f360*/  @!P3 LEA.HI.X R11, R196, R3.reuse, R197, 0x2, P5 ;  /* 0x00000003c40bb211 */ /* 0x080fe400028f14c5 */
[----:B---3--:R-:W-:Y:S02]  /*f370*/  @!P1 LEA R6, P5, R192, R2, 0x2 ;  /* 0x00000002c0069211 */ /* 0x008fe400078a10ff */
[-C--:B------:R-:W-:Y:S01]  /*f380*/  @!P2 LEA.HI.X R9, R194, R3.reuse, R195, 0x2, P4 ;  /* 0x00000003c209a211 */ /* 0x080fe200020f14c3 */
[----:B------:R3:W-:Y:S01]  /*f390*/  @!P3 ST.E.64 [R10.64], R114 ;  /* 0x000000720a00b985 */ /* 0x0007e2000c101b06 */
[----:B------:R-:W-:-:S03]  /*f3a0*/  @!P1 LEA.HI.X R7, R192, R3, R193, 0x2, P5 ;  /* 0x00000003c0079211 */ /* 0x000fc600028f14c1 */
[----:B------:R3:W-:Y:S04]  /*f3b0*/  @!P2 ST.E.64 [R8.64], R118 ;  /* 0x000000760800a985 */ /* 0x0007e8000c101b06 */
[----:B------:R3:W-:Y:S01]  /*f3c0*/  @!P1 ST.E.64 [R6.64], R122 ;  /* 0x0000007a06009985 */ /* 0x0007e2000c101b06 */
[----:B--2---:R-:W-:-:S04]  /*f3d0*/  @!P0 LEA R4, P4, R190, R2, 0x2 ;  /* 0x00000002be048211 */ /* 0x004fc800078810ff */
        /* <DEDUP_REMOVED lines=8> */
.L_x_3427:
        /* <DEDUP_REMOVED lines=44> */
.L_x_3431:
[----:B------:R-:W-:Y:S05]  /*f720*/  BSYNC B1 ;  /* 0x0000000000017941 */ /* 0x000fea0003800000 */
.L_x_3426:
        /* <DEDUP_REMOVED lines=10> */
.L_x_3438:
[----:B------:R-:W-:Y:S01]  /*f7d0*/  WARPSYNC 0xffffffff ;  /* 0xffffffff00007948 */ /* 0x000fe20003800000 */
[----:B------:R-:W-:Y:S06]  /*f7e0*/  BAR.SYNC.DEFER_BLOCKING 0x4, 0x100 ;  /* 0x0104000000007b1d */ /* 0x000fec0000010000 */
[----:B----4-:R4:W-:Y:S04]  /*f7f0*/  STL [R1+0xb4], R0 ;  /* 0x0000b40001007387 */ /* 0x0109e80000100800 */
[----:B------:R4:W-:Y:S04]  /*f800*/  @!P6 STS [0x18100], R156 ;  /* 0x0181009cff00e388 */ /* 0x0009e80000000800 */
[----:B------:R-:W-:Y:S06]  /*f810*/  BAR.ARV 0x5, 0x100 ;  /* 0x0144000000007b1d */ /* 0x000fec0000002000 */
.L_x_3432:
[----:B--2-4-:R-:W2:Y:S02]  /*f820*/  LDL R0, [R1+0xb4] ;  /* 0x0000b40001007983 */ /* 0x014ea40000100800 */
[----:B--2---:R-:W-:-:S13]  /*f830*/  ISETP.GE.AND P0, PT, R0, c[0x0][0x538], PT ;  /* 0x00014e0000007a0c */ /* 0x004fda0003f06270 */
[----:B-1-3-5:R-:W-:Y:S01]  /*f840*/  @P0 CALL.REL.NOINC `(.L_x_3434) ;  /* 0x0000001000000944 */ /* 0x02afe20003c00000 */
[----:B------:R-:W-:Y:S05]  /*f850*/  BRA `(.L_x_3435) ;  /* 0xffff136000007947 */ /* 0x000fea000383ffff */
.L_x_3434:
[----:B------:R-:W-:Y:S05]  /*f860*/  EXIT ;  /* 0x000000000000794d */ /* 0x000fea0003800000 */
.L_x_3422:
[----:B------:R1:W5:Y:S01]  /*f870*/  LDL R2, [R1+0x84] ;  /* 0x0000840001027983 */ /* 0x0003620000100800 */
[----:B------:R-:W-:Y:S02]  /*f880*/  MOV R5, 0x2 ;  /* 0x0000000200057802 */ /* 0x000fe40000000f00 */
[----:B------:R-:W-:Y:S02]  /*f890*/  MOV R3, 0xf8b0 ;  /* 0x0000f8b000037802 */ /* 0x000fe40000000f00 */
[----:B-1---5:R-:W-:Y:S05]  /*f8a0*/  CALL.REL.NOINC `($__internal_68_$__cuda_sm70_shflsync_bfly_p) ;  /* 0x0000017000007944 */ /* 0x022fea0003c00000 */
[----:B------:R-:W-:Y:S01]  /*f8b0*/  MOV R0, R5 ;  /* 0x0000000500007202 */ /* 0x000fe20000000f00 */
[----:B------:R-:W-:Y:S05]  /*f8c0*/  BRA `(.L_x_3436) ;  /* 0xffffd58000007947 */ /* 0x000fea000383ffff */
.L_x_3423:
[----:B------:R-:W-:Y:S01]  /*f8d0*/  IMAD.MOV.U32 R2, RZ, RZ, R0 ;  /* 0x000000ffff027224 */ /* 0x000fe200078e0000 */
[----:B------:R-:W-:Y:S02]  /*f8e0*/  MOV R5, 0x1 ;  /* 0x0000000100057802 */ /* 0x000fe40000000f00 */
[----:B------:R-:W-:Y:S02]  /*f8f0*/  MOV R3, 0xf910 ;  /* 0x0000f91000037802 */ /* 0x000fe40000000f00 */
[----:B-----5:R-:W-:Y:S05]  /*f900*/  CALL.REL.NOINC `($__internal_68_$__cuda_sm70_shflsync_bfly_p) ;  /* 0x0000011000007944 */ /* 0x020fea0003c00000 */
[----:B------:R1:W5:Y:S01]  /*f910*/  LDL R2, [R1+0x88] ;  /* 0x0000880001027983 */ /* 0x0003620000100800 */
[----:B------:R-:W-:Y:S01]  /*f920*/  FADD.FTZ R0, R0, R5 ;  /* 0x0000000500007221 */ /* 0x000fe20000010000 */
[----:B------:R-:W-:Y:S02]  /*f930*/  MOV R5, 0x2 ;  /* 0x0000000200057802 */ /* 0x000fe40000000f00 */
[----:B------:R-:W-:-:S02]  /*f940*/  MOV R3, 0xf960 ;  /* 0x0000f96000037802 */ /* 0x000fc40000000f00 */
[----:B-1---5:R-:W-:Y:S05]  /*f950*/  CALL.REL.NOINC `($__internal_68_$__cuda_sm70_shflsync_bfly_p) ;  /* 0x000000c000007944 */ /* 0x022fea0003c00000 */
[----:B------:R-:W2:Y:S01]  /*f960*/  LDL.LU R2, [R1+0x88] ;  /* 0x0000880001027983 */ /* 0x000ea20000300800 */
[----:B------:R-:W-:Y:S01]  /*f970*/  MOV R3, 0xf9c0 ;  /* 0x0000f9c000037802 */ /* 0x000fe20000000f00 */
[----:B--2---:R-:W-:Y:S01]  /*f980*/  FADD.FTZ R4, R2, R5 ;  /* 0x0000000502047221 */ /* 0x004fe20000010000 */
[----:B------:R-:W-:-:S04]  /*f990*/  MOV R5, 0x1 ;  /* 0x0000000100057802 */ /* 0x000fc80000000f00 */
[----:B------:R-:W-:Y:S02]  /*f9a0*/  MOV R2, R4 ;  /* 0x0000000400027202 */ /* 0x000fe40000000f00 */
[----:B------:R-:W-:Y:S05]  /*f9b0*/  CALL.REL.NOINC `($__internal_68_$__cuda_sm70_shflsync_bfly_p) ;  /* 0x0000006000007944 */ /* 0x000fea0003c00000 */
[----:B------:R-:W-:Y:S01]  /*f9c0*/  MOV R3, R5 ;  /* 0x0000000500037202 */ /* 0x000fe20000000f00 */
[----:B------:R-:W-:Y:S05]  /*f9d0*/  BRA `(.L_x_3437) ;  /* 0xffffd50000007947 */ /* 0x000fea000383ffff */
.L_x_3433:
[----:B--2---:R-:W-:Y:S02]  /*f9e0*/  MOV R0, R156 ;  /* 0x0000009c00007202 */ /* 0x004fe40000000f00 */
[----:B---3--:R-:W-:Y:S02]  /*f9f0*/  MOV R2, 0xfa10 ;  /* 0x0000fa1000027802 */ /* 0x008fe40000000f00 */
[----:B-1---5:R-:W-:Y:S05]  /*fa00*/  CALL.REL.NOINC `($__internal_69_$__cuda_sm70_shflsync_idx_p) ;  /* 0x0000006000007944 */ /* 0x022fea0003c00000 */
[----:B-12---:R-:W-:Y:S05]  /*fa10*/  BRA `(.L_x_3438) ;  /* 0xfffffdb000007947 */ /* 0x006fea000383ffff */
        .weak           $__internal_68_$__cuda_sm70_shflsync_bfly_p
        .type           $__internal_68_$__cuda_sm70_shflsync_bfly_p,@function
        .size           $__internal_68_$__cuda_sm70_shflsync_bfly_p,($__internal_69_$__cuda_sm70_shflsync_idx_p - $__internal_68_$__cuda_sm70_shflsync_bfly_p)
$__internal_68_$__cuda_sm70_shflsync_bfly_p:
[----:B------:R-:W-:Y:S04]  /*fa20*/  WARPSYNC R6 ;  /* 0x0000000600007348 */ /* 0x000fe80003800000 */
[----:B------:R1:W2:Y:S02]  /*fa30*/  SHFL.BFLY PT, R5, R2, R5, R7 ;  /* 0x0c00000502057389 */ /* 0x0002a400000e0007 */
[----:B-1----:R-:W-:Y:S02]  /*fa40*/  MOV R2, R3 ;  /* 0x0000000300027202 */ /* 0x002fe40000000f00 */
[----:B------:R-:W-:-:S04]  /*fa50*/  MOV R3, 0x0 ;  /* 0x0000000000037802 */ /* 0x000fc80000000f00 */
[----:B--2---:R-:W-:Y:S05]  /*fa60*/  RET.REL.NODEC R2 `(_ZN7cutlass13device_kernelIN5flash19enable_sm80_to_sm89INS1_16FlashAttnFwdSm80INS1_25CollectiveMainloopFwdSm80ILi8ELi1ELb1EN4cute5tupleIJNS5_1CILi128EEENS7_ILi64EEENS7_ILi256EEEEEELi256ENS_6half_tEfNS_4arch4Sm80ELb1ELb0ELb0ELb0ELb0ELb0ELb1ELb1EEENS1_21CollectiveEpilogueFwdINS6_IJS8_SA_S9_EEENS6_IJNS7_ILi1EEESI_SI_EEESC_SE_Li256ELb0ELb1ELb1ELb0EEENS1_30DynamicPersistentTileSchedulerILi256ELi256ELb1ELb1ELb0EEEEEEEEEvNT_6ParamsE) ;  /* 0xffff059002007950 */ /* 0x004fea0003c3ffff */
        .weak           $__internal_69_$__cuda_sm70_shflsync_idx_p
        .type           $__internal_69_$__cuda_sm70_shflsync_idx_p,@function
        .size           $__internal_69_$__cuda_sm70_shflsync_idx_p,(.L_x_5234 - $__internal_69_$__cuda_sm70_shflsync_idx_p)
$__internal_69_$__cuda_sm70_shflsync_idx_p:
[----:B------:R-:W-:Y:S01]  /*fa70*/  MOV R3, 0x0 ;  /* 0x0000000000037802 */ /* 0x000fe20000000f00 */
[----:B------:R-:W-:Y:S04]  /*fa80*/  WARPSYNC R157 ;  /* 0x0000009d00007348 */ /* 0x000fe80003800000 */
[----:B------:R1:W2:Y:S01]  /*fa90*/  SHFL.IDX PT, R0, R0, R187, R186 ;  /* 0x000000bb00007389 */ /* 0x0002a200000e00ba */
[----:B------:R-:W-:Y:S05]  /*faa0*/  RET.REL.NODEC R2 `(_ZN7cutlass13device_kernelIN5flash19enable_sm80_to_sm89INS1_16FlashAttnFwdSm80INS1_25CollectiveMainloopFwdSm80ILi8ELi1ELb1EN4cute5tupleIJNS5_1CILi128EEENS7_ILi64EEENS7_ILi256EEEEEELi256ENS_6half_tEfNS_4arch4Sm80ELb1ELb0ELb0ELb0ELb0ELb0ELb1ELb1EEENS1_21CollectiveEpilogueFwdINS6_IJS8_SA_S9_EEENS6_IJNS7_ILi1EEESI_SI_EEESC_SE_Li256ELb0ELb1ELb1ELb0EEENS1_30DynamicPersistentTileSchedulerILi256ELi256ELb1ELb1ELb0EEEEEEEEEvNT_6ParamsE) ;  /* 0xffff055002007950 */ /* 0x000fea0003c3ffff */
.L_x_3439:
        /* <DEDUP_REMOVED lines=13> */
.L_x_5234:


//--------------------- .text._ZN7cutlass13device_kernelIN5flash19enable_sm80_to_sm89INS1_16FlashAttnFwdSm80INS1_25CollectiveMainloopFwdSm80ILi8ELi1ELb1EN4cute5tupleIJNS5_1CILi128EEENS7_ILi48EEENS7_ILi256EEEEEELi256ENS_6half_tEfNS_4arch4Sm80ELb1ELb0ELb0ELb1ELb0ELb0ELb1ELb1EEENS1_21CollectiveEpilogueFwdINS6_IJS8_SA_S9_EEENS6_IJNS7_ILi1EEESI_SI_EEESC_SE_Li256ELb1ELb1ELb1ELb0EEENS1_36VarlenDynamicPersistentTileSchedulerILi128ELi48ELi256ELi256ELb1ELb1ELb0ELb1ELb1ELb1EEEEEEEEEvNT_6ParamsE --------------------------
	.section	.text._ZN7cutlass13device_kernelIN5flash19enable_sm80_to_sm89INS1_16FlashAttnFwdSm80INS1_25CollectiveMainloopFwdSm80ILi8ELi1ELb1EN4cute5tupleIJNS5_1CILi128EEENS7_ILi48EEENS7_ILi256EEEEEELi256ENS_6half_tEfNS_4arch4Sm80ELb1ELb0ELb0ELb1ELb0ELb0ELb1ELb1EEENS1_21CollectiveEpilogueFwdINS6_IJS8_SA_S9_EEENS6_IJNS7_ILi1EEESI_SI_EEESC_SE_Li256ELb1ELb1ELb1ELb0EEENS1_36VarlenDynamicPersistentTileSchedulerILi128ELi48ELi256ELi256ELb1ELb1ELb0ELb1ELb1ELb1EEEEEEEEEvNT_6ParamsE,"ax",@progbits
	.sectioninfo	@"SHI_REGISTERS=255"
	.align	128
.text._ZN7cutlass13device_kernelIN5flash19enable_sm80_to_sm89INS1_16FlashAttnFwdSm80INS1_25CollectiveMainloopFwdSm80ILi8ELi1ELb1EN4cute5tupleIJNS5_1CILi128EEENS7_ILi48EEENS7_ILi256EEEEEELi256ENS_6half_tEfNS_4arch4Sm80ELb1ELb0ELb0ELb1ELb0ELb0ELb1ELb1EEENS1_21CollectiveEpilogueFwdINS6_IJS8_SA_S9_EEENS6_IJNS7_ILi1EEESI_SI_EEESC_SE_Li256ELb1ELb1ELb1ELb0EEENS1_36VarlenDynamicPersistentTileSchedulerILi128ELi48ELi256ELi256ELb1ELb1ELb0ELb1ELb1ELb1EEEEEEEEEvNT_6ParamsE:
        .type           _ZN7cutlass13device_kernelIN5flash19enable_sm80_to_sm89INS1_16FlashAttnFwdSm80INS1_25CollectiveMainloopFwdSm80ILi8ELi1ELb1EN4cute5tupleIJNS5_1CILi128EEENS7_ILi48EEENS7_ILi256EEEEEELi256ENS_6half_tEfNS_4arch4Sm80ELb1ELb0ELb0ELb1ELb0ELb0ELb1ELb1EEENS1_21CollectiveEpilogueFwdINS6_IJS8_SA_S9_EEENS6_IJNS7_ILi1EEESI_SI_EEESC_SE_Li256ELb1ELb1ELb1ELb0EEENS1_36VarlenDynamicPersistentTileSchedulerILi128ELi48ELi256ELi256ELb1ELb1ELb0ELb1ELb1ELb1EEEEEEEEEvNT_6ParamsE,@function
        .size           _ZN7cutlass13device_kernelIN5flash19enable_sm80_to_sm89INS1_16FlashAttnFwdSm80INS1_25CollectiveMainloopFwdSm80ILi8ELi1ELb1EN4cute5tupleIJNS5_1CILi128EEENS7_ILi48EEENS7_ILi256EEEEEELi256ENS_6half_tEfNS_4arch4Sm80ELb1ELb0ELb0ELb1ELb0ELb0ELb1ELb1EEENS1_21CollectiveEpilogueFwdINS6_IJS8_SA_S9_EEENS6_IJNS7_ILi1EEESI_SI_EEESC_SE_Li256ELb1ELb1ELb1ELb0EEENS1_36VarlenDynamicPersistentTileSchedulerILi128ELi48ELi256ELi256ELb1ELb1ELb0ELb1ELb1ELb1EEEEEEEEEvNT_6ParamsE,(.L_x_5237 - _ZN7cutlass13device_kernelIN5flash19enable_sm80_to_sm89INS1_16FlashAttnFwdSm80INS1_25CollectiveMainloopFwdSm80ILi8ELi1ELb1EN4cute5tupleIJNS5_1CILi128EEENS7_ILi48EEENS7_ILi256EEEEEELi256ENS_6half_tEfNS_4arch4Sm80ELb1ELb0ELb0ELb1ELb0ELb0ELb1ELb1EEENS1_21CollectiveEpilogueFwdINS6_IJS8_SA_S9_EEENS6_IJNS7_ILi1EEESI_SI_EEESC_SE_Li256ELb1ELb1ELb1ELb0EEENS1_36VarlenDynamicPersistentTileSchedulerILi128ELi48ELi256ELi256ELb1ELb1ELb0ELb1ELb1ELb1EEEEEEEEEvNT_6ParamsE)
        .other          _ZN7cutlass13device_kernelIN5flash19enable_sm80_to_sm89INS1_16FlashAttnFwdSm80INS1_25CollectiveMainloopFwdSm80ILi8ELi1ELb1EN4cute5tupleIJNS5_1CILi128EEENS7_ILi48EEENS7_ILi256EEEEEELi256ENS_6half_tEfNS_4arch4Sm80ELb1ELb0ELb0ELb1ELb0ELb0ELb1ELb1EEENS1_21CollectiveEpilogueFwdINS6_IJS8_SA_S9_EEENS6_IJNS7_ILi1EEESI_SI_EEESC_SE_Li256ELb1ELb1ELb1ELb0EEENS1_36VarlenDynamicPersistentTileSchedulerILi128ELi48ELi256ELi256ELb1ELb1ELb0ELb1ELb1ELb1EEEEEEEEEvNT_6ParamsE,@"STO_CUDA_ENTRY STV_DEFAULT"
_ZN7cutlass13device_kernelIN5flash19enable_sm80_to_sm89INS1_16FlashAttnFwdSm80INS1_25CollectiveMainloopFwdSm80ILi8ELi1ELb1EN4cute5tupleIJNS5_1CILi128EEENS7_ILi48EEENS7_ILi256EEEEEELi256ENS_6half_tEfNS_4arch4Sm80ELb1ELb0ELb0ELb1ELb0ELb0ELb1ELb1EEENS1_21CollectiveEpilogueFwdINS6_IJS8_SA_S9_EEENS6_IJNS7_ILi1EEESI_SI_EEESC_SE_Li256ELb1ELb1ELb1ELb0EEENS1_36VarlenDynamicPersistentTileSchedulerILi128ELi48ELi256ELi256ELb1ELb1ELb0ELb1ELb1ELb1EEEEEEEEEvNT_6ParamsE:
        /* <DEDUP_REMOVED lines=54> */
.L_x_3445:
        /* <DEDUP_REMOVED lines=16> */
.L_x_3536:
        /* <DEDUP_REMOVED lines=16> */
.L_x_3537:
[----:B--2---:R-:W-:-:S05]  /*0560*/  IMAD R0, R0, c[0x0][0x538], RZ ;  /* 0x00014e0000007a24 */ /* 0x004fca00078e02ff */
[----:B------:R-:W-:-:S04]  /*0570*/  IADD3 R6, R0, R6, RZ ;  /* 0x0000000600067210 */ /* 0x000fc80007ffe0ff */
[----:B------:R-:W-:-:S13]  /*0580*/  ISETP.GT.AND P0, PT, R6, UR4, PT ;  /* 0x0000000406007c0c */ /* 0x000fda000bf04270 */
[----:B-1----:R-:W-:Y:S05]  /*0590*/  @!P0 BRA `(.L_x_3445) ;  /* 0xfffffdc000008947 */ /* 0x002fea000383ffff */
.L_x_3441:
[----:B------:R-:W-:-:S05]  /*05a0*/  IADD3 R11, -R0, R6, RZ ;  /* 0x00000006000b7210 */ /* 0x000fca0007ffe1ff */
[----:B------:R-:W-:-:S05]  /*05b0*/  IMAD R0, R4, c[0x0][0x538], R11 ;  /* 0x00014e0004007a24 */ /* 0x000fca00078e020b */
[----:B------:R-:W-:Y:S01]  /*05c0*/  ISETP.GT.AND P0, PT, R0, UR4, PT ;  /* 0x0000000400007c0c */ /* 0x000fe2000bf04270 */
[----:B------:R-:W-:-:S12]  /*05d0*/  BRA.DIV ~URZ, `(.L_x_3446) ;  /* 0x000114427f007947 */ /* 0x000fd8000b800000 */
[----:B------:R-:W-:-:S04]  /*05e0*/  VOTE.ANY R10, PT, !P0 ;  /* 0x00000000000a7806 */ /* 0x000fc800040e0100 */
.L_x_3538:
[----:B------:R-:W1:Y:S02]  /*05f0*/  POPC R6, R10 ;  /* 0x0000000a00067309 */ /* 0x000e640000000000 */
[----:B-1----:R-:W-:-:S05]  /*0600*/  IADD3 R0, R6, R7, RZ ;  /* 0x0000000706007210 */ /* 0x002fca0007ffe0ff */
[----:B------:R1:W-:Y:S01]  /*0610*/  STL [R1+0x8c], R0 ;  /* 0x00008c0001007387 */ /* 0x0003e20000100800 */
[----:B------:R-:W-:Y:S05]  /*0620*/  BRA.DIV ~URZ, `(.L_x_3447) ;  /* 0x000114427f007947 */ /* 0x000fea000b800000 */
[----:B------:R2:W3:Y:S01]  /*0630*/  SHFL.IDX PT, R12, R9, R6, 0x1f ;  /* 0x00001f06090c7589 */ /* 0x0004e200000e0000 */
[----:B------:R-:W-:-:S03]  /*0640*/  MOV R7, RZ ;  /* 0x000000ff00077202 */ /* 0x000fc60000000f00 */
[----:B------:R2:W4:Y:S04]  /*0650*/  SHFL.IDX PT, R9, R8, R6, 0x1f ;  /* 0x00001f0608097589 */ /* 0x00052800000e0000 */
.L_x_3539:
[----:B------:R-:W-:Y:S01]  /*0660*/  ISETP.NE.AND P0, PT, R10, RZ, PT ;  /* 0x000000ff0a00720c */ /* 0x000fe20003f05270 */
[----:B------:R-:W-:-:S12]  /*0670*/  BSSY B0, `(.L_x_3448) ;  /* 0x0000005000007945 */ /* 0x000fd80003800000 */
[----:B------:R-:W-:Y:S05]  /*0680*/  @!P0 BRA `(.L_x_3449) ;  /* 0x0000003000008947 */ /* 0x000fea0003800000 */
[----:B------:R-:W-:Y:S01]  /*0690*/  IADD3 R3, R6, -0x1, RZ ;  /* 0xffffffff06037810 */ /* 0x000fe20007ffe0ff */
[----:B------:R-:W-:Y:S05]  /*06a0*/  BRA.DIV ~URZ, `(.L_x_3450) ;  /* 0x000114a27f007947 */ /* 0x000fea000b800000 */
[----:B------:R1:W2:Y:S02]  /*06b0*/  SHFL.IDX PT, R7, R4, R3, 0x1f ;  /* 0x00001f0304077589 */ /* 0x0002a400000e0000 */
.L_x_3449:
[----:B------:R-:W-:Y:S05]  /*06c0*/  BSYNC B0 ;  /* 0x0000000000007941 */ /* 0x000fea0003800000 */
.L_x_3448:
        /* <DEDUP_REMOVED lines=69> */
.L_x_3452:
        /* <DEDUP_REMOVED lines=46> */
[----:B------:R-:W-:Y:S02]  /*0e00*/  IMAD.MOV.U32 R7, RZ, RZ, R0 ;  /* 0x000000ffff077224 */ /* 0x000fe400078e0000 */
[----:B------:R-:W-:Y:S01]  /*0e10*/  IMAD.MOV.U32 R2, RZ, RZ, RZ ;  /* 0x000000ffff027224 */ /* 0x000fe200078e00ff */
[----:B------:R-:W-:Y:S01]  /*0e20*/  IABS R0, R8 ;  /* 0x0000000800007213 */ /* 0x000fe20000000000 */
[----:B------:R-:W-:-:S04]  /*0e30*/  IMAD R7, R7, R5, RZ ;  /* 0x0000000507077224 */ /* 0x000fc800078e02ff */
        /* <DEDUP_REMOVED lines=20> */
.L_x_3453:
[----:B------:R-:W-:Y:S05]  /*0f80*/  BSYNC B0 ;  /* 0x0000000000007941 */ /* 0x000fea0003800000 */
.L_x_3451:
[----:B------:R-:W-:-:S04]  /*0f90*/  LOP3.LUT R0, RZ, R0, RZ, 0x33, !PT ;  /* 0x00000000ff007212 */ /* 0x000fc800078e33ff */
[----:B------:R-:W-:-:S05]  /*0fa0*/  IADD3 R0, R0, R12, RZ ;  /* 0x0000000c00007210 */ /* 0x000fca0007ffe0ff */
[----:B------:R2:W-:Y:S01]  /*0fb0*/  STL [R1+0x84], R0 ;  /* 0x0000840001007387 */ /* 0x0005e20000100800 */
[----:B------:R-:W-:Y:S05]  /*0fc0*/  BRA `(.L_x_3454) ;  /* 0x0000006000007947 */ /* 0x000fea0003800000 */
.L_x_3442:
[----:B------:R-:W-:Y:S01]  /*0fd0*/  MOV R0, UR4 ;  /* 0x0000000400007c02 */ /* 0x000fe20008000f00 */
[----:B------:R-:W-:Y:S04]  /*0fe0*/  STL [R1+0x84], RZ ;  /* 0x000084ff01007387 */ /* 0x000fe80000100800 */
[----:B------:R-:W-:Y:S04]  /*0ff0*/  STL [R1+0x88], RZ ;  /* 0x000088ff01007387 */ /* 0x000fe80000100800 */
[----:B------:R1:W-:Y:S02]  /*1000*/  STL [R1+0x80], R0 ;  /* 0x0000800001007387 */ /* 0x0003e40000100800 */
[----:B-1----:R-:W-:-:S05]  /*1010*/  MOV R0, c[0x0][0x53c] ;  /* 0x00014f0000007a02 */ /* 0x002fca0000000f00 */
[----:B------:R1:W-:Y:S02]  /*1020*/  STL [R1+0x8c], R0 ;  /* 0x00008c0001007387 */ /* 0x0003e40000100800 */
.L_x_3454:
        /* <DEDUP_REMOVED lines=8> */
.L_x_3440:
        /* <DEDUP_REMOVED lines=135> */
.L_x_3535:
        /* <DEDUP_REMOVED lines=42> */
.L_x_3455:
[----:B------:R-:W-:-:S04]  /*1bc0*/  ISETP.NE.U32.AND P0, PT, RZ, c[0x0][0x368], PT ;  /* 0x0000da00ff007a0c */ /* 0x000fc80003f05070 */
[----:B------:R-:W-:-:S13]  /*1bd0*/  ISETP.NE.AND.EX P0, PT, RZ, c[0x0][0x36c], PT, P0 ;  /* 0x0000db00ff007a0c */ /* 0x000fda0003f05300 */
[----:B------:R-:W-:Y:S05]  /*1be0*/  @!P0 BRA `(.L_x_3456) ;  /* 0x0000004000008947 */ /* 0x000fea0003800000 */
[----:B-1----:R-:W-:-:S04]  /*1bf0*/  LEA R2, P0, R32, c[0x0][0x368], 0x2 ;  /* 0x0000da0020027a11 */ /* 0x002fc800078010ff */
[----:B------:R-:W-:-:S05]  /*1c00*/  LEA.HI.X R3, R32, c[0x0][0x36c], R11, 0x2, P0 ;  /* 0x0000db0020037a11 */ /* 0x000fca00000f140b */
[----:B------:R1:W5:Y:S01]  /*1c10*/  LDG.E R0, [R2.64] ;  /* 0x0000000602007981 */ /* 0x000362000c1e1900 */
[----:B------:R-:W-:Y:S05]  /*1c20*/  BRA `(.L_x_3457) ;  /* 0x0000005000007947 */ /* 0x000fea0003800000 */
.L_x_3456:
[----:B-1----:R-:W-:Y:S01]  /*1c30*/  MOV R0, c[0x0][0x1d0] ;  /* 0x0000740000007a02 */ /* 0x002fe20000000f00 */
[----:B------:R-:W-:Y:S05]  /*1c40*/  @!P5 BRA `(.L_x_3457) ;  /* 0x000000300000d947 */ /* 0x000fea0003800000 */
[----:B------:R-:W2:Y:S04]  /*1c50*/  LDG.E R4, [R2.64] ;  /* 0x0000000602047981 */ /* 0x000ea8000c1e1900 */
[----:B------:R-:W2:Y:S02]  /*1c60*/  LDG.E R0, [R2.64+0x4] ;  /* 0x0000040602007981 */ /* 0x000ea4000c1e1900 */
[----:B--2---:R-:W-:Y:S02]  /*1c70*/  IADD3 R0, -R4, R0, RZ ;  /* 0x0000000004007210 */ /* 0x004fe40007ffe1ff */
.L_x_3457:
        /* <DEDUP_REMOVED lines=70> */
.L_x_3459:
[----:B------:R-:W-:Y:S05]  /*20e0*/  BSYNC B0 ;  /* 0x0000000000007941 */ /* 0x000fea0003800000 */
.L_x_3458:
        /* <DEDUP_REMOVED lines=123> */
[C---:B------:R-:W-:Y:S01]  /*28a0*/  LEA R13, P0, R2.reuse, c[0x0][0x160], 0x1 ;  /* 0x00005800020d7a11 */ /* 0x040fe200078008ff */
[----:B------:R-:W-:Y:S03]  /*28b0*/  WARPSYNC 0xffffffff ;  /* 0xffffffff00007948 */ /* 0x000fe60003800000 */
[----:B------:R-:W-:Y:S02]  /*28c0*/  LEA.HI.X R12, R2, c[0x0][0x164], R0, 0x1, P0 ;  /* 0x00005900020c7a11 */ /* 0x000fe400000f0c00 */
[----:B------:R-:W1:Y:S01]  /*28d0*/  SHFL.IDX PT, R2, R13, RZ, 0x181f ;  /* 0x00181fff0d027589 */ /* 0x000e6200000e0000 */
[----:B------:R-:W-:-:S03]  /*28e0*/  IMAD R15, R14, c[0x0][0x2c4], RZ ;  /* 0x0000b1000e0f7a24 */ /* 0x000fc600078e02ff */
[----:B------:R-:W1:Y:S01]  /*28f0*/  SHFL.IDX PT, R3, R12, RZ, 0x181f ;  /* 0x00181fff0c037589 */ /* 0x000e6200000e0000 */
[----:B------:R-:W-:-:S05]  /*2900*/  IMAD.IADD R14, R73, 0x1, R135 ;  /* 0x00000001490e7824 */ /* 0x000fca00078e0287 */
        /* <DEDUP_REMOVED lines=15> */
[----:B----4-:R-:W-:Y:S01]  /*2a00*/  ISETP.GE.AND P5, PT, R21, c[0x0][0x198], PT ;  /* 0x0000660015007a0c */ /* 0x010fe20003fa6270 */
[----:B------:R-:W-:Y:S01]  /*2a10*/  BAR.SYNC.DEFER_BLOCKING 0x0 ;  /* 0x0000000000007b1d */ /* 0x000fe20000010000 */
[----:B-----5:R-:W-:Y:S02]  /*2a20*/  ISETP.GE.AND P4, PT, R20, c[0x0][0x198], PT ;  /* 0x0000660014007a0c */ /* 0x020fe40003f86270 */
[-C--:B------:R-:W-:Y:S02]  /*2a30*/  @!P0 LEA.HI.X R7, R28, R3.reuse, R29, 0x1, P2 ;  /* 0x000000031c078211 */ /* 0x080fe400010f0c1d */
[----:B------:R-:W-:-:S02]  /*2a40*/  @!P0 LEA.HI.X R11, R0, R3, R17, 0x1, P1 ;  /* 0x00000003000b8211 */ /* 0x000fc400008f0c11 */
[CC--:B------:R-:W-:Y:S02]  /*2a50*/  @!P0 LEA R8, P2, R21.reuse, R2.reuse, 0x1 ;  /* 0x0000000215088211 */ /* 0x0c0fe400078408ff */
[C---:B------:R-:W-:Y:S02]  /*2a60*/  @!P0 LEA R4, P1, R20.reuse, R2, 0x1 ;  /* 0x0000000214048211 */ /* 0x040fe400078208ff */
[----:B------:R-:W1:Y:S01]  /*2a70*/  SHFL.IDX PT, R2, R13, 0x1, 0x181f ;  /* 0x00381f000d027f89 */ /* 0x000e6200000e0000 */
[-C--:B------:R-:W-:Y:S02]  /*2a80*/  @!P0 LEA.HI.X R9, R21, R3.reuse, R30, 0x1, P2 ;  /* 0x0000000315098211 */ /* 0x080fe400010f0c1e */
[----:B------:R-:W-:Y:S02]  /*2a90*/  @!P0 LEA.HI.X R5, R20, R3, R27, 0x1, P1 ;  /* 0x0000000314058211 */ /* 0x000fe400008f0c1b */
[----:B------:R-:W2:Y:S04]  /*2aa0*/  SHFL.IDX PT, R3, R12, 0x1, 0x181f ;  /* 0x00381f000c037f89 */ /* 0x000ea800000e0000 */
[----:B------:R-:W-:Y:S01]  /*2ab0*/  @!PT LDS RZ, [RZ] ;  /* 0x00000000fffff984 */ /* 0x000fe20000000800 */
[----:B------:R3:W-:Y:S04]  /*2ac0*/  @!P0 LDGSTS.E.BYPASS.LTC128B.128 [R67+0x4080], [R6.64], !P3 ;  /* 0x0408000006438fae */ /* 0x0007e8000d901d46 */
[----:B------:R4:W-:Y:S04]  /*2ad0*/  @!P0 LDGSTS.E.BYPASS.LTC128B.128 [R67+0x8080], [R10.64], !P6 ;  /* 0x080800000a438fae */ /* 0x0009e8000f101d46 */
[----:B------:R5:W-:Y:S04]  /*2ae0*/  @!P0 LDGSTS.E.BYPASS.LTC128B.128 [R67+0xc080], [R8.64], !P5 ;  /* 0x0c08000008438fae */ /* 0x000be8000e901d46 */
[----:B------:R1:W-:Y:S01]  /*2af0*/  @!P0 LDGSTS.E.BYPASS.LTC128B.128 [R67+0x10080], [R4.64], !P4 ;  /* 0x1008000004438fae */ /* 0x0003e2000e101d46 */
[----:B---3--:R-:W-:-:S04]  /*2b00*/  IADD3 R6, R14, 0x20, RZ ;  /* 0x000000200e067810 */ /* 0x008fc80007ffe0ff */
[----:B------:R-:W-:-:S13]  /*2b10*/  ISETP.GE.AND P0, PT, R6, R15, PT ;  /* 0x0000000f0600720c */ /* 0x000fda0003f06270 */
[----:B-1----:R-:W-:-:S04]  /*2b20*/  @!P0 LEA R6, P1, R28, R2, 0x1 ;  /* 0x000000021c068211 */ /* 0x002fc800078208ff */
[----:B--2---:R-:W-:Y:S02]  /*2b30*/  @!P0 LEA.HI.X R7, R28, R3, R29, 0x1, P1 ;  /* 0x000000031c078211 */ /* 0x004fe400008f0c1d */
[----:B----4-:R-:W-:-:S03]  /*2b40*/  @!P0 LEA R10, P1, R0, R2, 0x1 ;  /* 0x00000002000a8211 */ /* 0x010fc600078208ff */
        /* <DEDUP_REMOVED lines=38> */
[----:B------:R-:W-:Y:S02]  /*2db0*/  IMAD R8, R2, c[0x0][0x1e4], R8 ;  /* 0x0000790002087a24 */ /* 0x000fe400078e0208 */
        /* <DEDUP_REMOVED lines=127> */
[----:B------:R-:W-:Y:S02]  /*35b0*/  IMAD.MOV.U32 R155, RZ, RZ, R23 ;  /* 0x000000ffff9b7224 */ /* 0x000fe400078e0017 */
        /* <DEDUP_REMOVED lines=18> */
[----:B------:R-:W3:Y:S04]  /*36e0*/  LDSM.16.M88.4 R24, [R236+0x1000] ;  /* 0x00100000ec18783b */ /* 0x000ee80000000200 */
[----:B------:R-:W4:Y:S04]  /*36f0*/  LDSM.16.M88.4 R32, [R243] ;  /* 0x00000000f320783b */ /* 0x000f280000000200 */
[----:B------:R-:W5:Y:S04]  /*3700*/  LDSM.16.M88.4 R44, [R243+0x800] ;  /* 0x00080000f32c783b */ /* 0x000f680000000200 */
[----:B------:R-:W1:Y:S04]  /*3710*/  LDSM.16.M88.4 R52, [R243+0x1000] ;  /* 0x00100000f334783b */ /* 0x000e680000000200 */
        /* <DEDUP_REMOVED lines=20> */
[C---:B--2---:R-:W-:Y:S02]  /*3860*/  HMMA.16816.F32 R20, R160.reuse, R16, RZ ;  /* 0x00000010a014723c */ /* 0x044fe400000018ff */
[----:B------:R1:W-:Y:S04]  /*3870*/  @!P4 LDGSTS.E.BYPASS.LTC128B.128 [R67+0x6880], [R4.64+0x80], !P2 ;  /* 0x068800800443cfae */ /* 0x0003e8000d101d46 */
[----:B------:R1:W-:Y:S02]  /*3880*/  @!P4 LDGSTS.E.BYPASS.LTC128B.128 [R67+0x8080], [R4.64+0x100], !P1 ;  /* 0x080801000443cfae */ /* 0x0003e4000c901d46 */
[C---:B------:R-:W-:Y:S02]  /*3890*/  HMMA.16816.F32 R28, R160.reuse, R18, RZ ;  /* 0x00000012a01c723c */ /* 0x040fe400000018ff */
[----:B------:R1:W-:Y:S04]  /*38a0*/  @!P4 LDGSTS.E.BYPASS.LTC128B.128 [R67+0x9880], [R4.64+0x180], !P0 ;  /* 0x098801800443cfae */ /* 0x0003e8000c101d46 */
[----:B------:R-:W2:Y:S02]  /*38b0*/  LDSM.16.M88.4 R48, [R238] ;  /* 0x00000000ee30783b */ /* 0x000ea40000000200 */
[C---:B---3--:R-:W-:Y:S02]  /*38c0*/  HMMA.16816.F32 R36, R160.reuse, R24, RZ ;  /* 0x00000018a024723c */ /* 0x048fe400000018ff */
[----:B------:R-:W3:Y:S04]  /*38d0*/  LDSM.16.M88.4 R56, [R238+0x800] ;  /* 0x00080000ee38783b */ /* 0x000ee80000000200 */
[----:B------:R-:W2:Y:S02]  /*38e0*/  LDSM.16.M88.4 R60, [R238+0x1000] ;  /* 0x00100000ee3c783b */ /* 0x000ea40000000200 */
[----:B------:R-:W-:Y:S01]  /*38f0*/  HMMA.16816.F32 R40, R160, R26, RZ ;  /* 0x0000001aa028723c */ /* 0x000fe200000018ff */
[C---:B------:R-:W-:Y:S01]  /*3900*/  IMAD.IADD R237, R243.reuse, 0x1, R0 ;  /* 0x00000001f3ed7824 */ /* 0x040fe200078e0200 */
[----:B------:R-:W0:Y:S06]  /*3910*/  LDGDEPBAR ;  /* 0x00000000000079af */ /* 0x000e2c0000000000 */
[C---:B----4-:R-:W-:Y:S08]  /*3920*/  HMMA.16816.F32 R12, R164.reuse, R34, R12 ;  /* 0x00000022a40c723c */ /* 0x050ff0000000180c */
[C---:B-1----:R-:W-:Y:S01]  /*3930*/  HMMA.16816.F32 R4, R164.reuse, R32, R8 ;  /* 0x00000020a404723c */ /* 0x042fe20000001808 */
[----:B------:R-:W1:Y:S04]  /*3940*/  LDSM.16.M88.4 R8, [R237] ;  /* 0x00000000ed08783b */ /* 0x000e680000000200 */
[----:B------:R-:W-:Y:S03]  /*3950*/  LDSM.16.M88.4 R32, [R236+0x1800] ;  /* 0x00180000ec20783b */ /* 0x000fe60000000200 */
[C---:B-----5:R-:W-:Y:S08]  /*3960*/  HMMA.16816.F32 R16, R164.reuse, R44, R20 ;  /* 0x0000002ca410723c */ /* 0x060ff00000001814 */
[C---:B------:R-:W-:Y:S01]  /*3970*/  HMMA.16816.F32 R20, R164.reuse, R46, R28 ;  /* 0x0000002ea414723c */ /* 0x040fe2000000181c */
[----:B------:R-:W-:Y:S07]  /*3980*/  LDSM.16.M88.4 R44, [R237+0x1000] ;  /* 0x00100000ed2c783b */ /* 0x000fee0000000200 */
[C---:B------:R-:W-:Y:S01]  /*3990*/  HMMA.16816.F32 R24, R164.reuse, R52, R36 ;  /* 0x00000034a418723c */ /* 0x040fe20000001824 */
[----:B------:R-:W4:Y:S07]  /*39a0*/  LDSM.16.M88.4 R36, [R237+0x800] ;  /* 0x00080000ed24783b */ /* 0x000f2e0000000200 */
[----:B------:R-:W-:Y:S01]  /*39b0*/  HMMA.16816.F32 R28, R164, R54, R40 ;  /* 0x00000036a41c723c */ /* 0x000fe20000001828 */
[----:B------:R-:W5:Y:S04]  /*39c0*/  LDSM.16.M88.4 R40, [R236+0x2000] ;  /* 0x00200000ec28783b */ /* 0x000f680000000200 */
[----:B------:R-:W-:Y:S03]  /*39d0*/  LDSM.16.M88.4 R52, [R238+0x2800] ;  /* 0x00280000ee34783b */ /* 0x000fe60000000200 */
[C---:B--2---:R-:W-:Y:S08]  /*39e0*/  HMMA.16816.F32 R4, R180.reuse, R48, R4 ;  /* 0x00000030b404723c */ /* 0x044ff00000001804 */
[C---:B------:R-:W-:Y:S01]  /*39f0*/  HMMA.16816.F32 R12, R180.reuse, R50, R12 ;  /* 0x00000032b40c723c */ /* 0x040fe2000000180c */
[----:B------:R-:W2:Y:S07]  /*3a00*/  LDSM.16.M88.4 R48, [R236+0x2800] ;  /* 0x00280000ec30783b */ /* 0x000eae0000000200 */
[C---:B---3--:R-:W-:Y:S08]  /*3a10*/  HMMA.16816.F32 R16, R180.reuse, R56, R16 ;  /* 0x00000038b410723c */ /* 0x048ff00000001810 */
[C---:B------:R-:W-:Y:S01]  /*3a20*/  HMMA.16816.F32 R20, R180.reuse, R58, R20 ;  /* 0x0000003ab414723c */ /* 0x040fe20000001814 */
[----:B------:R-:W-:Y:S07]  /*3a30*/  LDSM.16.M88.4 R56, [R236+0x5800] ;  /* 0x00580000ec38783b */ /* 0x000fee0000000200 */
[C---:B------:R-:W-:Y:S08]  /*3a40*/  HMMA.16816.F32 R24, R180.reuse, R60, R24 ;  /* 0x0000003cb418723c */ /* 0x040ff00000001818 */
[----:B------:R-:W-:Y:S08]  /*3a50*/  HMMA.16816.F32 R28, R180, R62, R28 ;  /* 0x0000003eb41c723c */ /* 0x000ff0000000181c */
[C---:B-1----:R-:W-:Y:S08]  /*3a60*/  HMMA.16816.F32 R4, R184.reuse, R8, R4 ;  /* 0x00000008b804723c */ /* 0x042ff00000001804 */
[C---:B------:R-:W-:Y:S01]  /*3a70*/  HMMA.16816.F32 R12, R184.reuse, R10, R12 ;  /* 0x0000000ab80c723c */ /* 0x040fe2000000180c */
[----:B------:R-:W1:Y:S07]  /*3a80*/  LDSM.16.M88.4 R8, [R243+0x1800] ;  /* 0x00180000f308783b */ /* 0x000e6e0000000200 */
[C---:B----4-:R-:W-:Y:S08]  /*3a90*/  HMMA.16816.F32 R16, R184.reuse, R36, R16 ;  /* 0x00000024b810723c */ /* 0x050ff00000001810 */
[C---:B------:R-:W-:Y:S01]  /*3aa0*/  HMMA.16816.F32 R20, R184.reuse, R38, R20 ;  /* 0x00000026b814723c */ /* 0x040fe20000001814 */
[----:B------:R-:W3:Y:S07]  /*3ab0*/  LDSM.16.M88.4 R36, [R243+0x2000] ;  /* 0x00200000f324783b */ /* 0x000eee0000000200 */
[C---:B------:R-:W-:Y:S08]  /*3ac0*/  HMMA.16816.F32 R24, R184.reuse, R44, R24 ;  /* 0x0000002cb818723c */ /* 0x040ff00000001818 */
[----:B------:R-:W-:Y:S01]  /*3ad0*/  HMMA.16816.F32 R28, R184, R46, R28 ;  /* 0x0000002eb81c723c */ /* 0x000fe2000000181c */
[----:B------:R-:W4:Y:S07]  /*3ae0*/  LDSM.16.M88.4 R44, [R243+0x2800] ;  /* 0x00280000f32c783b */ /* 0x000f2e0000000200 */
[C---:B------:R-:W-:Y:S08]  /*3af0*/  HMMA.16816.F32 R4, R188.reuse, R32, R4 ;  /* 0x00000020bc04723c */ /* 0x040ff00000001804 */
[C---:B------:R-:W-:Y:S01]  /*3b00*/  HMMA.16816.F32 R12, R188.reuse, R34, R12 ;  /* 0x00000022bc0c723c */ /* 0x040fe2000000180c */
[----:B------:R-:W3:Y:S07]  /*3b10*/  LDSM.16.M88.4 R32, [R238+0x1800] ;  /* 0x00180000ee20783b */ /* 0x000eee0000000200 */
[C---:B-----5:R-:W-:Y:S08]  /*3b20*/  HMMA.16816.F32 R16, R188.reuse, R40, R16 ;  /* 0x00000028bc10723c */ /* 0x060ff00000001810 */
[C---:B------:R-:W-:Y:S01]  /*3b30*/  HMMA.16816.F32 R20, R188.reuse, R42, R20 ;  /* 0x0000002abc14723c */ /* 0x040fe20000001814 */
[----:B------:R-:W5:Y:S07]  /*3b40*/  LDSM.16.M88.4 R40, [R238+0x2000] ;  /* 0x00200000ee28783b */ /* 0x000f6e0000000200 */
[C---:B--2---:R-:W-:Y:S08]  /*3b50*/  HMMA.16816.F32 R24, R188.reuse, R48, R24 ;  /* 0x00000030bc18723c */ /* 0x044ff00000001818 */
[----:B------:R-:W-:Y:S01]  /*3b60*/  HMMA.16816.F32 R28, R188, R50, R28 ;  /* 0x00000032bc1c723c */ /* 0x000fe2000000181c */
[----:B------:R-:W-:Y:S07]  /*3b70*/  LDSM.16.M88.4 R48, [R237+0x2800] ;  /* 0x00280000ed30783b */ /* 0x000fee0000000200 */
[C---:B-1----:R-:W-:Y:S08]  /*3b80*/  HMMA.16816.F32 R4, R192.reuse, R8, R4 ;  /* 0x00000008c004723c */ /* 0x042ff00000001804 */
[C---:B------:R-:W-:Y:S01]  /*3b90*/  HMMA.16816.F32 R12, R192.reuse, R10, R12 ;  /* 0x0000000ac00c723c */ /* 0x040fe2000000180c */
[----:B------:R-:W1:Y:S07]  /*3ba0*/  LDSM.16.M88.4 R8, [R237+0x1800] ;  /* 0x00180000ed08783b */ /* 0x000e6e0000000200 */
[C---:B---3--:R-:W-:Y:S08]  /*3bb0*/  HMMA.16816.F32 R16, R192.reuse, R36, R16 ;  /* 0x00000024c010723c */ /* 0x048ff00000001810 */
[C---:B------:R-:W-:Y:S01]  /*3bc0*/  HMMA.16816.F32 R20, R192.reuse, R38, R20 ;  /* 0x00000026c014723c */ /* 0x040fe20000001814 */
[----:B------:R-:W2:Y:S07]  /*3bd0*/  LDSM.16.M88.4 R36, [R237+0x2000] ;  /* 0x00200000ed24783b */ /* 0x000eae0000000200 */
[C---:B----4-:R-:W-:Y:S08]  /*3be0*/  HMMA.16816.F32 R24, R192.reuse, R44, R24 ;  /* 0x0000002cc018723c */ /* 0x050ff00000001818 */
[----:B------:R-:W-:Y:S01]  /*3bf0*/  HMMA.16816.F32 R28, R192, R46, R28 ;  /* 0x0000002ec01c723c */ /* 0x000fe2000000181c */
[----:B------:R-:W-:Y:S07]  /*3c00*/  LDSM.16.M88.4 R44, [R236+0x3800] ;  /* 0x00380000ec2c783b */ /* 0x000fee0000000200 */
[C---:B------:R-:W-:Y:S08]  /*3c10*/  HMMA.16816.F32 R4, R196.reuse, R32, R4 ;  /* 0x00000020c404723c */ /* 0x040ff00000001804 */
[C---:B------:R-:W-:Y:S01]  /*3c20*/  HMMA.16816.F32 R12, R196.reuse, R34, R12 ;  /* 0x00000022c40c723c */ /* 0x040fe2000000180c */
[----:B------:R-:W3:Y:S07]  /*3c30*/  LDSM.16.M88.4 R32, [R236+0x3000] ;  /* 0x00300000ec20783b */ /* 0x000eee0000000200 */
[C---:B-----5:R-:W-:Y:S08]  /*3c40*/  HMMA.16816.F32 R16, R196.reuse, R40, R16 ;  /* 0x00000028c410723c */ /* 0x060ff00000001810 */
[C---:B------:R-:W-:Y:S01]  /*3c50*/  HMMA.16816.F32 R20, R196.reuse, R42, R20 ;  /* 0x0000002ac414723c */ /* 0x040fe20000001814 */
[----:B------:R-:W-:Y:S07]  /*3c60*/  LDSM.16.M88.4 R40, [R243+0x3800] ;  /* 0x00380000f328783b */ /* 0x000fee0000000200 */
[C---:B------:R-:W-:Y:S08]  /*3c70*/  HMMA.16816.F32 R24, R196.reuse, R52, R24 ;  /* 0x00000034c418723c */ /* 0x040ff00000001818 */
[----:B------:R-:W-:Y:S01]  /*3c80*/  HMMA.16816.F32 R28, R196, R54, R28 ;  /* 0x00000036c41c723c */ /* 0x000fe2000000181c */
[----:B------:R-:W4:Y:S07]  /*3c90*/  LDSM.16.M88.4 R52, [R236+0x4000] ;  /* 0x00400000ec34783b */ /* 0x000f2e0000000200 */
[C---:B-1----:R-:W-:Y:S08]  /*3ca0*/  HMMA.16816.F32 R4, R200.reuse, R8, R4 ;  /* 0x00000008c804723c */ /* 0x042ff00000001804 */
[C---:B------:R-:W-:Y:S01]  /*3cb0*/  HMMA.16816.F32 R12, R200.reuse, R10, R12 ;  /* 0x0000000ac80c723c */ /* 0x040fe2000000180c */
[----:B------:R-:W1:Y:S07]  /*3cc0*/  LDSM.16.M88.4 R8, [R243+0x3000] ;  /* 0x00300000f308783b */ /* 0x000e6e0000000200 */
[C---:B--2---:R-:W-:Y:S08]  /*3cd0*/  HMMA.16816.F32 R16, R200.reuse, R36, R16 ;  /* 0x00000024c810723c */ /* 0x044ff00000001810 */
[C---:B------:R-:W-:Y:S01]  /*3ce0*/  HMMA.16816.F32 R20, R200.reuse, R38, R20 ;  /* 0x00000026c814723c */ /* 0x040fe20000001814 */
[----:B------:R-:W-:Y:S07]  /*3cf0*/  LDSM.16.M88.4 R36, [R238+0x3000] ;  /* 0x00300000ee24783b */ /* 0x000fee0000000200 */
[C---:B------:R-:W-:Y:S08]  /*3d00*/  HMMA.16816.F32 R24, R200.reuse, R48, R24 ;  /* 0x00000030c818723c */ /* 0x040ff00000001818 */
[----:B------:R-:W-:Y:S01]  /*3d10*/  HMMA.16816.F32 R28, R200, R50, R28 ;  /* 0x00000032c81c723c */ /* 0x000fe2000000181c */
[----:B------:R-:W2:Y:S07]  /*3d20*/  LDSM.16.M88.4 R48, [R243+0x4000] ;  /* 0x00400000f330783b */ /* 0x000eae0000000200 */
[C---:B---3--:R-:W-:Y:S08]  /*3d30*/  HMMA.16816.F32 R4, R204.reuse, R32, R4 ;  /* 0x00000020cc04723c */ /* 0x048ff00000001804 */
[C---:B------:R-:W-:Y:S01]  /*3d40*/  HMMA.16816.F32 R12, R204.reuse, R34, R12 ;  /* 0x00000022cc0c723c */ /* 0x040fe2000000180c */
[----:B------:R-:W-:Y:S07]  /*3d50*/  LDSM.16.M88.4 R32, [R237+0x3000] ;  /* 0x00300000ed20783b */ /* 0x000fee0000000200 */
[C---:B------:R-:W-:Y:S08]  /*3d60*/  HMMA.16816.F32 R16, R204.reuse, R44, R16 ;  /* 0x0000002ccc10723c */ /* 0x040ff00000001810 */
[C---:B------:R-:W-:Y:S01]  /*3d70*/  HMMA.16816.F32 R20, R204.reuse, R46, R20 ;  /* 0x0000002ecc14723c */ /* 0x040fe20000001814 */
[----:B------:R-:W3:Y:S07]  /*3d80*/  LDSM.16.M88.4 R44, [R238+0x3800] ;  /* 0x00380000ee2c783b */ /* 0x000eee0000000200 */
[C---:B----4-:R-:W-:Y:S08]  /*3d90*/  HMMA.16816.F32 R24, R204.reuse, R52, R24 ;  /* 0x00000034cc18723c */ /* 0x050ff00000001818 */
[----:B------:R-:W-:Y:S01]  /*3da0*/  HMMA.16816.F32 R28, R204, R54, R28 ;  /* 0x00000036cc1c723c */ /* 0x000fe2000000181c */
[----:B------:R-:W4:Y:S07]  /*3db0*/  LDSM.16.M88.4 R52, [R238+0x4000] ;  /* 0x00400000ee34783b */ /* 0x000f2e0000000200 */
[C---:B-1----:R-:W-:Y:S08]  /*3dc0*/  HMMA.16816.F32 R4, R208.reuse, R8, R4 ;  /* 0x00000008d004723c */ /* 0x042ff00000001804 */
[C---:B------:R-:W-:Y:S08]  /*3dd0*/  HMMA.16816.F32 R12, R208.reuse, R10, R12 ;  /* 0x0000000ad00c723c */ /* 0x040ff0000000180c */
[C---:B------:R-:W-:Y:S08]  /*3de0*/  HMMA.16816.F32 R16, R208.reuse, R40, R16 ;  /* 0x00000028d010723c */ /* 0x040ff00000001810 */
[C---:B------:R-:W-:Y:S01]  /*3df0*/  HMMA.16816.F32 R20, R208.reuse, R42, R20 ;  /* 0x0000002ad014723c */ /* 0x040fe20000001814 */
[----:B------:R-:W1:Y:S07]  /*3e00*/  LDSM.16.M88.4 R40, [R237+0x3800] ;  /* 0x00380000ed28783b */ /* 0x000e6e0000000200 */
[C---:B--2---:R-:W-:Y:S08]  /*3e10*/  HMMA.16816.F32 R24, R208.reuse, R48, R24 ;  /* 0x00000030d018723c */ /* 0x044ff00000001818 */
[----:B------:R-:W-:Y:S01]  /*3e20*/  HMMA.16816.F32 R28, R208, R50, R28 ;  /* 0x00000032d01c723c */ /* 0x000fe2000000181c */
[----:B------:R-:W2:Y:S07]  /*3e30*/  LDSM.16.M88.4 R48, [R237+0x4000] ;  /* 0x00400000ed30783b */ /* 0x000eae0000000200 */
[C---:B------:R-:W-:Y:S08]  /*3e40*/  HMMA.16816.F32 R8, R212.reuse, R36, R4 ;  /* 0x00000024d408723c */ /* 0x040ff00000001804 */
[C---:B------:R-:W-:Y:S01]  /*3e50*/  HMMA.16816.F32 R4, R212.reuse, R38, R12 ;  /* 0x00000026d404723c */ /* 0x040fe2000000180c */
[----:B------:R-:W5:Y:S07]  /*3e60*/  LDSM.16.M88.4 R36, [R236+0x4800] ;  /* 0x00480000ec24783b */ /* 0x000f6e0000000200 */
[C---:B---3--:R-:W-:Y:S08]  /*3e70*/  HMMA.16816.F32 R16, R212.reuse, R44, R16 ;  /* 0x0000002cd410723c */ /* 0x048ff00000001810 */
[C---:B------:R-:W-:Y:S01]  /*3e80*/  HMMA.16816.F32 R20, R212.reuse, R46, R20 ;  /* 0x0000002ed414723c */ /* 0x040fe20000001814 */
[----:B------:R-:W3:Y:S07]  /*3e90*/  LDSM.16.M88.4 R44, [R236+0x5000] ;  /* 0x00500000ec2c783b */ /* 0x000eee0000000200 */
[C---:B----4-:R-:W-:Y:S08]  /*3ea0*/  HMMA.16816.F32 R24, R212.reuse, R52, R24 ;  /* 0x00000034d418723c */ /* 0x050ff00000001818 */
[----:B------:R-:W-:Y:S01]  /*3eb0*/  HMMA.16816.F32 R28, R212, R54, R28 ;  /* 0x00000036d41c723c */ /* 0x000fe2000000181c */
[----:B------:R-:W-:Y:S07]  /*3ec0*/  LDSM.16.M88.4 R52, [R243+0x5800] ;  /* 0x00580000f334783b */ /* 0x000fee0000000200 */
[C---:B------:R-:W-:Y:S08]  /*3ed0*/  HMMA.16816.F32 R12, R216.reuse, R32, R8 ;  /* 0x00000020d80c723c */ /* 0x040ff00000001808 */
[C---:B------:R-:W-:Y:S01]  /*3ee0*/  HMMA.16816.F32 R8, R216.reuse, R34, R4 ;  /* 0x00000022d808723c */ /* 0x040fe20000001804 */
[----:B------:R-:W4:Y:S07]  /*3ef0*/  LDSM.16.M88.4 R32, [R243+0x4800] ;  /* 0x00480000f320783b */ /* 0x000f2e0000000200 */
[C---:B-1----:R-:W-:Y:S08]  /*3f00*/  HMMA.16816.F32 R4, R216.reuse, R40, R16 ;  /* 0x00000028d804723c */ /* 0x042ff00000001810 */
[C---:B------:R-:W-:Y:S01]  /*3f10*/  HMMA.16816.F32 R20, R216.reuse, R42, R20 ;  /* 0x0000002ad814723c */ /* 0x040fe20000001814 */
[----:B------:R-:W1:Y:S07]  /*3f20*/  LDSM.16.M88.4 R40, [R243+0x5000] ;  /* 0x00500000f328783b */ /* 0x000e6e0000000200 */
[C---:B--2---:R-:W-:Y:S08]  /*3f30*/  HMMA.16816.F32 R24, R216.reuse, R48, R24 ;  /* 0x00000030d818723c */ /* 0x044ff00000001818 */
[----:B------:R-:W-:Y:S01]  /*3f40*/  HMMA.16816.F32 R28, R216, R50, R28 ;  /* 0x00000032d81c723c */ /* 0x000fe2000000181c */
[----:B------:R-:W-:Y:S07]  /*3f50*/  LDSM.16.M88.4 R48, [R238+0x5000] ;  /* 0x00500000ee30783b */ /* 0x000fee0000000200 */
[C---:B-----5:R-:W-:Y:S08]  /*3f60*/  HMMA.16816.F32 R16, R220.reuse, R36, R12 ;  /* 0x00000024dc10723c */ /* 0x060ff0000000180c */
[C---:B------:R-:W-:Y:S01]  /*3f70*/  HMMA.16816.F32 R12, R220.reuse, R38, R8 ;  /* 0x00000026dc0c723c */ /* 0x040fe20000001808 */
[----:B------:R-:W-:Y:S07]  /*3f80*/  LDSM.16.M88.4 R36, [R237+0x5000] ;  /* 0x00500000ed24783b */ /* 0x000fee0000000200 */
[C---:B---3--:R-:W-:Y:S08]  /*3f90*/  HMMA.16816.F32 R8, R220.reuse, R44, R4 ;  /* 0x0000002cdc08723c */ /* 0x048ff00000001804 */
[C---:B------:R-:W-:Y:S01]  /*3fa0*/  HMMA.16816.F32 R4, R220.reuse, R46, R20 ;  /* 0x0000002edc04723c */ /* 0x040fe20000001814 */
[----:B------:R-:W2:Y:S07]  /*3fb0*/  LDSM.16.M88.4 R44, [R238+0x4800] ;  /* 0x00480000ee2c783b */ /* 0x000eae0000000200 */
[C---:B------:R-:W-:Y:S08]  /*3fc0*/  HMMA.16816.F32 R24, R220.reuse, R56, R24 ;  /* 0x00000038dc18723c */ /* 0x040ff00000001818 */
[----:B------:R-:W-:Y:S01]  /*3fd0*/  HMMA.16816.F32 R28, R220, R58, R28 ;  /* 0x0000003adc1c723c */ /* 0x000fe2000000181c */
[----:B------:R-:W3:Y:S07]  /*3fe0*/  LDSM.16.M88.4 R56, [R238+0x5800] ;  /* 0x00580000ee38783b */ /* 0x000eee0000000200 */
[C---:B----4-:R-:W-:Y:S08]  /*3ff0*/  HMMA.16816.F32 R20, R224.reuse, R32, R16 ;  /* 0x00000020e014723c */ /* 0x050ff00000001810 */
[C---:B------:R-:W-:Y:S01]  /*4000*/  HMMA.16816.F32 R16, R224.reuse, R34, R12 ;  /* 0x00000022e010723c */ /* 0x040fe2000000180c */
[----:B------:R-:W-:Y:S07]  /*4010*/  LDSM.16.M88.4 R32, [R237+0x5800] ;  /* 0x00580000ed20783b */ /* 0x000fee0000000200 */
[C---:B-1----:R-:W-:Y:S08]  /*4020*/  HMMA.16816.F32 R12, R224.reuse, R40, R8 ;  /* 0x00000028e00c723c */ /* 0x042ff00000001808 */
[----:B------:R-:W-:Y:S01]  /*4030*/  HMMA.16816.F32 R8, R224, R42, R4 ;  /* 0x0000002ae008723c */ /* 0x000fe20000001804 */
[----:B------:R-:W1:Y:S01]  /*4040*/  LDSM.16.M88.4 R40, [R237+0x4800] ;  /* 0x00480000ed28783b */ /* 0x000e620000000200 */
[----:B------:R-:W-:Y:S01]  /*4050*/  IADD3 R2, R243, 0x1000, RZ ;  /* 0x00001000f3027810 */ /* 0x000fe20007ffe0ff */
[----:B------:R-:W-:-:S05]  /*4060*/  DEPBAR.LE SB0, 0x0 ;  /* 0x000080000000791a */ /* 0x000fca0000000000 */
[C---:B------:R-:W-:Y:S08]  /*4070*/  HMMA.16816.F32 R4, R224.reuse, R52, R24 ;  /* 0x00000034e004723c */ /* 0x040ff00000001818 */
[----:B------:R-:W-:Y:S01]  /*4080*/  HMMA.16816.F32 R28, R224, R54, R28 ;  /* 0x00000036e01c723c */ /* 0x000fe2000000181c */
[----:B------:R-:W-:-:S07]  /*4090*/  IADD3 R0, R243, 0x800, RZ ;  /* 0x00000800f3007810 */ /* 0x000fce0007ffe0ff */
[C---:B--2---:R-:W-:Y:S08]  /*40a0*/  HMMA.16816.F32 R24, R228.reuse, R44, R20 ;  /* 0x0000002ce418723c */ /* 0x044ff00000001814 */
[C---:B------:R-:W-:Y:S08]  /*40b0*/  HMMA.16816.F32 R20, R228.reuse, R46, R16 ;  /* 0x0000002ee414723c */ /* 0x040ff00000001810 */
[C---:B------:R-:W-:Y:S08]  /*40c0*/  HMMA.16816.F32 R16, R228.reuse, R48, R12 ;  /* 0x00000030e410723c */ /* 0x040ff0000000180c */
[C---:B------:R-:W-:Y:S01]  /*40d0*/  HMMA.16816.F32 R12, R228.reuse, R50, R8 ;  /* 0x00000032e40c723c */ /* 0x040fe20000001808 */
[----:B------:R2:W-:Y:S07]  /*40e0*/  STL [R1+0x4], R2 ;  /* 0x0000040201007387 */ /* 0x0005ee0000100800 */
[C---:B---3--:R-:W-:Y:S01]  /*40f0*/  HMMA.16816.F32 R8, R228.reuse, R56, R4 ;  /* 0x00000038e408723c */ /* 0x048fe20000001804 */
[----:B------:R2:W-:Y:S07]  /*4100*/  STL [R1], R0 ;  /* 0x0000000001007387 */ /* 0x0005ee0000100800 */
[----:B------:R-:W-:Y:S01]  /*4110*/  HMMA.16816.F32 R4, R228, R58, R28 ;  /* 0x0000003ae404723c */ /* 0x000fe2000000181c */
[----:B------:R-:W-:Y:S01]  /*4120*/  ISETP.GT.AND P0, PT, R65, R155, PT ;  /* 0x0000009b4100720c */ /* 0x000fe20003f04270 */
[----:B------:R-:W-:Y:S06]  /*4130*/  BSSY B0, `(.L_x_3461) ;  /* 0x0000038000007945 */ /* 0x000fec0003800000 */
[----:B-1----:R-:W-:Y:S01]  /*4140*/  HMMA.16816.F32 R28, R232, R40, R24 ;  /* 0x00000028e81c723c */ /* 0x002fe20000001818 */
[----:B------:R-:W-:-:S02]  /*4150*/  IADD3 R252, R243, 0x4800, RZ ;  /* 0x00004800f3fc7810 */ /* 0x000fc40007ffe0ff */
[----:B------:R-:W-:-:S05]  /*4160*/  IADD3 R251, R243, 0x5800, RZ ;  /* 0x00005800f3fb7810 */ /* 0x000fca0007ffe0ff */
[----:B------:R-:W-:Y:S01]  /*4170*/  HMMA.16816.F32 R40, R232, R42, R20 ;  /* 0x0000002ae828723c */ /* 0x000fe20000001814 */
[C---:B------:R-:W-:Y:S02]  /*4180*/  IADD3 R250, R243.reuse, 0x5000, RZ ;  /* 0x00005000f3fa7810 */ /* 0x040fe40007ffe0ff */
[----:B------:R-:W-:-:S05]  /*4190*/  IADD3 R249, R243, 0x3000, RZ ;  /* 0x00003000f3f97810 */ /* 0x000fca0007ffe0ff */
[----:B------:R-:W-:Y:S01]  /*41a0*/  HMMA.16816.F32 R24, R232, R36, R16 ;  /* 0x00000024e818723c */ /* 0x000fe20000001810 */
[C---:B------:R-:W-:Y:S02]  /*41b0*/  IADD3 R248, R243.reuse, 0x4000, RZ ;  /* 0x00004000f3f87810 */ /* 0x040fe40007ffe0ff */
[----:B------:R-:W-:-:S05]  /*41c0*/  IADD3 R247, R243, 0x3800, RZ ;  /* 0x00003800f3f77810 */ /* 0x000fca0007ffe0ff */
[----:B------:R-:W-:Y:S01]  /*41d0*/  HMMA.16816.F32 R20, R232, R32, R8 ;  /* 0x00000020e814723c */ /* 0x000fe20000001808 */
[C---:B------:R-:W-:Y:S02]  /*41e0*/  IADD3 R246, R243.reuse, 0x1800, RZ ;  /* 0x00001800f3f67810 */ /* 0x040fe40007ffe0ff */
[C---:B------:R-:W-:Y:S02]  /*41f0*/  IADD3 R245, R243.reuse, 0x2800, RZ ;  /* 0x00002800f3f57810 */ /* 0x040fe40007ffe0ff */
[----:B------:R-:W-:-:S03]  /*4200*/  IADD3 R244, R243, 0x2000, RZ ;  /* 0x00002000f3f47810 */ /* 0x000fc60007ffe0ff */
[C---:B------:R-:W-:Y:S08]  /*4210*/  HMMA.16816.F32 R36, R232.reuse, R38, R12 ;  /* 0x00000026e824723c */ /* 0x040ff0000000180c */
[----:B------:R-:W-:Y:S01]  /*4220*/  HMMA.16816.F32 R32, R232, R34, R4 ;  /* 0x00000022e820723c */ /* 0x000fe20000001804 */
[----:B------:R-:W-:Y:S06]  /*4230*/  BAR.SYNC.DEFER_BLOCKING 0x0 ;  /* 0x0000000000007b1d */ /* 0x000fec0000010000 */
[----:B------:R-:W-:Y:S01]  /*4240*/  @!UPT UIADD3 URZ, URZ, URZ, URZ ;  /* 0x0000003f3f3ff290 */ /* 0x000fe2000fffe03f */
[----:B------:R-:W-:Y:S11]  /*4250*/  @!P0 BRA `(.L_x_3462) ;  /* 0x0000025000008947 */ /* 0x000ff60003800000 */
[----:B--2---:R-:W-:Y:S02]  /*4260*/  IADD3 R4, -R73, 0x30, RZ ;  /* 0x0000003049047810 */ /* 0x004fe40007ffe1ff */
        /* <DEDUP_REMOVED lines=36> */
.L_x_3462:
[----:B--2---:R-:W-:Y:S05]  /*44b0*/  BSYNC B0 ;  /* 0x0000000000007941 */ /* 0x004fea0003800000 */
.L_x_3461:
[----:B-1----:R-:W2:Y:S04]  /*44c0*/  LDL R4, [R1+0x64] ;  /* 0x0000640001047983 */ /* 0x002ea80000100800 */
        /* <DEDUP_REMOVED lines=18> */
[----:B------:R-:W-:Y:S02]  /*45f0*/  IMAD.IADD R4, R64, 0x1, -R4 ;  /* 0x0000000140047824 */ /* 0x000fe400078e0a04 */
[----:B------:R2:W3:Y:S04]  /*4600*/  SHFL.IDX PT, R6, R0, 0x1, 0x1c1f ;  /* 0x003c1f0000067f89 */ /* 0x0004e800000e0000 */
[----:B------:R-:W-:Y:S01]  /*4610*/  LDSM.16.MT88.4 R64, [R240+0x800] ;  /* 0x00080000f040783b */ /* 0x000fe20000004200 */
[----:B----4-:R-:W-:-:S05]  /*4620*/  IMAD.IADD R3, R3, 0x1, -R160 ;  /* 0x0000000103037824 */ /* 0x010fca00078e0aa0 */
[----:B-1----:R-:W-:-:S04]  /*4630*/  IADD3 R2, R3, R2, RZ ;  /* 0x0000000203027210 */ /* 0x002fc80007ffe0ff */
[----:B------:R-:W-:-:S04]  /*4640*/  IMNMX R2, R4, R2, PT ;  /* 0x0000000204027217 */ /* 0x000fc80003800200 */
[C---:B------:R-:W-:Y:S02]  /*4650*/  ISETP.GT.AND P0, PT, R2.reuse, RZ, PT ;  /* 0x000000ff0200720c */ /* 0x040fe40003f04270 */
[----:B------:R-:W-:Y:S02]  /*4660*/  ISETP.GT.AND P1, PT, R2, 0x1, PT ;  /* 0x000000010200780c */ /* 0x000fe40003f24270 */
[----:B------:R-:W-:Y:S02]  /*4670*/  FSEL R16, R28, -INF , P0 ;  /* 0xff8000001c107808 */ /* 0x000fe40000000000 */
[C---:B------:R-:W-:Y:S02]  /*4680*/  ISETP.GT.AND P0, PT, R2.reuse, 0x8, PT ;  /* 0x000000080200780c */ /* 0x040fe40003f04270 */
[----:B------:R-:W-:Y:S02]  /*4690*/  FSEL R15, R29, -INF , P1 ;  /* 0xff8000001d0f7808 */ /* 0x000fe40000800000 */
[----:B------:R-:W-:-:S02]  /*46a0*/  ISETP.GT.AND P1, PT, R2, 0x9, PT ;  /* 0x000000090200780c */ /* 0x000fc40003f24270 */
[----:B------:R-:W-:Y:S02]  /*46b0*/  FSEL R14, R40, -INF , P0 ;  /* 0xff800000280e7808 */ /* 0x000fe40000000000 */
[----:B--2---:R-:W-:Y:S02]  /*46c0*/  FMNMX.FTZ R0, R16, R15, !PT ;  /* 0x0000000f10007209 */ /* 0x004fe40007810000 */
[----:B------:R-:W-:Y:S02]  /*46d0*/  ISETP.GT.AND P0, PT, R2, 0x10, PT ;  /* 0x000000100200780c */ /* 0x000fe40003f04270 */
[----:B------:R-:W-:Y:S02]  /*46e0*/  FSEL R13, R41, -INF , P1 ;  /* 0xff800000290d7808 */ /* 0x000fe40000800000 */
[----:B------:R-:W-:Y:S02]  /*46f0*/  FMNMX.FTZ R0, R14, R0, !PT ;  /* 0x000000000e007209 */ /* 0x000fe40007810000 */
[----:B------:R-:W-:-:S02]  /*4700*/  ISETP.GT.AND P1, PT, R2, 0x11, PT ;  /* 0x000000110200780c */ /* 0x000fc40003f24270 */
[----:B------:R-:W-:Y:S02]  /*4710*/  FSEL R12, R24, -INF , P0 ;  /* 0xff800000180c7808 */ /* 0x000fe40000000000 */
[C---:B------:R-:W-:Y:S02]  /*4720*/  ISETP.GT.AND P0, PT, R2.reuse, 0x18, PT ;  /* 0x000000180200780c */ /* 0x040fe40003f04270 */
[----:B------:R-:W-:Y:S02]  /*4730*/  FMNMX.FTZ R0, R13, R0, !PT ;  /* 0x000000000d007209 */ /* 0x000fe40007810000 */
[----:B------:R-:W-:Y:S02]  /*4740*/  FSEL R17, R25, -INF , P1 ;  /* 0xff80000019117808 */ /* 0x000fe40000800000 */
[----:B------:R-:W-:Y:S02]  /*4750*/  ISETP.GT.AND P1, PT, R2, 0x19, PT ;  /* 0x000000190200780c */ /* 0x000fe40003f24270 */
[----:B------:R-:W-:-:S02]  /*4760*/  FSEL R11, R36, -INF , P0 ;  /* 0xff800000240b7808 */ /* 0x000fc40000000000 */
[----:B------:R-:W-:Y:S01]  /*4770*/  FMNMX.FTZ R5, R12, R0, !PT ;  /* 0x000000000c057209 */ /* 0x000fe20007810000 */
[----:B---3--:R-:W-:Y:S01]  /*4780*/  IMAD.IADD R0, R3, 0x1, R6 ;  /* 0x0000000103007824 */ /* 0x008fe200078e0206 */
[C---:B------:R-:W-:Y:S02]  /*4790*/  ISETP.GT.AND P0, PT, R2.reuse, 0x20, PT ;  /* 0x000000200200780c */ /* 0x040fe40003f04270 */
[----:B------:R-:W-:Y:S02]  /*47a0*/  FSEL R10, R37, -INF , P1 ;  /* 0xff800000250a7808 */ /* 0x000fe40000800000 */
[----:B------:R-:W-:Y:S02]  /*47b0*/  ISETP.GT.AND P1, PT, R2, 0x21, PT ;  /* 0x000000210200780c */ /* 0x000fe40003f24270 */
[----:B------:R-:W-:Y:S02]  /*47c0*/  FSEL R99, R20, -INF , P0 ;  /* 0xff80000014637808 */ /* 0x000fe40000000000 */
[----:B------:R-:W-:-:S02]  /*47d0*/  FMNMX.FTZ R3, R17, R5, !PT ;  /* 0x0000000511037209 */ /* 0x000fc40007810000 */
[----:B------:R-:W-:Y:S02]  /*47e0*/  ISETP.GT.AND P0, PT, R2, 0x28, PT ;  /* 0x000000280200780c */ /* 0x000fe40003f04270 */
[----:B------:R-:W-:Y:S02]  /*47f0*/  IMNMX R0, R4, R0, PT ;  /* 0x0000000004007217 */ /* 0x000fe40003800200 */
[----:B------:R-:W-:Y:S02]  /*4800*/  FSEL R98, R21, -INF , P1 ;  /* 0xff80000015627808 */ /* 0x000fe40000800000 */
[----:B------:R-:W-:Y:S02]  /*4810*/  FMNMX.FTZ R3, R11, R3, !PT ;  /* 0x000000030b037209 */ /* 0x000fe40007810000 */
[----:B------:R-:W-:Y:S02]  /*4820*/  ISETP.GT.AND P1, PT, R2, 0x29, PT ;  /* 0x000000290200780c */ /* 0x000fe40003f24270 */
[----:B------:R-:W-:-:S02]  /*4830*/  FSEL R97, R32, -INF , P0 ;  /* 0xff80000020617808 */ /* 0x000fc40000000000 */
[C---:B------:R-:W-:Y:S02]  /*4840*/  ISETP.GT.AND P0, PT, R0.reuse, RZ, PT ;  /* 0x000000ff0000720c */ /* 0x040fe40003f04270 */
[----:B------:R-:W-:Y:S02]  /*4850*/  ISETP.GT.AND P2, PT, R0, 0x1, PT ;  /* 0x000000010000780c */ /* 0x000fe40003f44270 */
[----:B------:R-:W-:Y:S02]  /*4860*/  FMNMX.FTZ R3, R10, R3, !PT ;  /* 0x000000030a037209 */ /* 0x000fe40007810000 */
[----:B------:R-:W-:Y:S02]  /*4870*/  FSEL R94, R33, -INF , P1 ;  /* 0xff800000215e7808 */ /* 0x000fe40000800000 */
[----:B------:R-:W-:Y:S02]  /*4880*/  FSEL R9, R30, -INF , P0 ;  /* 0xff8000001e097808 */ /* 0x000fe40000000000 */
[----:B------:R-:W-:-:S02]  /*4890*/  ISETP.GT.AND P1, PT, R0, 0x8, PT ;  /* 0x000000080000780c */ /* 0x000fc40003f24270 */
[----:B------:R-:W-:Y:S02]  /*48a0*/  FSEL R8, R31, -INF , P2 ;  /* 0xff8000001f087808 */ /* 0x000fe40001000000 */
[----:B------:R-:W-:Y:S01]  /*48b0*/  FMNMX.FTZ R2, R99, R3, !PT ;  /* 0x0000000363027209 */ /* 0x000fe20007810000 */
[----:B------:R-:W-:Y:S01]  /*48c0*/  LDSM.16.MT88.4 R28, [R241] ;  /* 0x00000000f11c783b */ /* 0x000fe20000004200 */
[----:B------:R-:W-:Y:S02]  /*48d0*/  ISETP.GT.AND P0, PT, R0, 0x9, PT ;  /* 0x000000090000780c */ /* 0x000fe40003f04270 */
[----:B------:R-:W-:Y:S02]  /*48e0*/  FSEL R7, R42, -INF , P1 ;  /* 0xff8000002a077808 */ /* 0x000fe40000800000 */
[----:B------:R-:W-:Y:S02]  /*48f0*/  FMNMX.FTZ R3, R9, R8, !PT ;  /* 0x0000000809037209 */ /* 0x000fe40007810000 */
[----:B------:R-:W-:-:S02]  /*4900*/  FSEL R6, R43, -INF , P0 ;  /* 0xff8000002b067808 */ /* 0x000fc40000000000 */
[----:B------:R-:W-:Y:S01]  /*4910*/  ISETP.GT.AND P1, PT, R0, 0x10, PT ;  /* 0x000000100000780c */ /* 0x000fe20003f24270 */
[----:B------:R-:W-:Y:S01]  /*4920*/  LDSM.16.MT88.4 R40, [R44] ;  /* 0x000000002c28783b */ /* 0x000fe20000004200 */
[----:B------:R-:W-:Y:S02]  /*4930*/  FMNMX.FTZ R3, R7, R3, !PT ;  /* 0x0000000307037209 */ /* 0x000fe40007810000 */
[----:B------:R-:W-:Y:S01]  /*4940*/  FMNMX.FTZ R2, R98, R2, !PT ;  /* 0x0000000262027209 */ /* 0x000fe20007810000 */
[----:B------:R-:W-:Y:S01]  /*4950*/  LDSM.16.MT88.4 R44, [R239+0x1800] ;  /* 0x00180000ef2c783b */ /* 0x000fe20000004200 */
[----:B------:R-:W-:Y:S02]  /*4960*/  ISETP.GT.AND P0, PT, R0, 0x11, PT ;  /* 0x000000110000780c */ /* 0x000fe40003f04270 */
[----:B------:R-:W-:Y:S02]  /*4970*/  FSEL R5, R26, -INF , P1 ;  /* 0xff8000001a057808 */ /* 0x000fe40000800000 */
[----:B------:R-:W-:-:S02]  /*4980*/  FMNMX.FTZ R3, R6, R3, !PT ;  /* 0x0000000306037209 */ /* 0x000fc40007810000 */
[----:B------:R-:W-:Y:S02]  /*4990*/  FMNMX.FTZ R2, R97, R2, !PT ;  /* 0x0000000261027209 */ /* 0x000fe40007810000 */
[----:B------:R-:W-:Y:S02]  /*49a0*/  FSEL R4, R27, -INF , P0 ;  /* 0xff8000001b047808 */ /* 0x000fe40000000000 */
[----:B------:R-:W-:Y:S01]  /*49b0*/  ISETP.GT.AND P1, PT, R0, 0x18, PT ;  /* 0x000000180000780c */ /* 0x000fe20003f24270 */
[----:B------:R-:W-:Y:S01]  /*49c0*/  LDSM.16.MT88.4 R24, [R240] ;  /* 0x00000000f018783b */ /* 0x000fe20000004200 */
[----:B------:R-:W-:Y:S02]  /*49d0*/  FMNMX.FTZ R18, R5, R3, !PT ;  /* 0x0000000305127209 */ /* 0x000fe40007810000 */
[----:B------:R-:W-:Y:S02]  /*49e0*/  FMNMX.FTZ R2, R94, R2, !PT ;  /* 0x000000025e027209 */ /* 0x000fe40007810000 */
[----:B------:R-:W-:-:S02]  /*49f0*/  ISETP.GT.AND P0, PT, R0, 0x19, PT ;  /* 0x000000190000780c */ /* 0x000fc40003f04270 */
[----:B------:R-:W-:Y:S02]  /*4a00*/  FSEL R3, R38, -INF , P1 ;  /* 0xff80000026037808 */ /* 0x000fe40000800000 */
[----:B------:R-:W-:Y:S01]  /*4a10*/  FMNMX.FTZ R19, R4, R18, !PT ;  /* 0x0000001204137209 */ /* 0x000fe20007810000 */
[----:B------:R-:W1:Y:S01]  /*4a20*/  SHFL.BFLY PT, R20, R2, 0x2, 0x1f ;  /* 0x0c401f0002147f89 */ /* 0x000e6200000e0000 */
[----:B------:R-:W-:Y:S02]  /*4a30*/  FSEL R18, R39, -INF , P0 ;  /* 0xff80000027127808 */ /* 0x000fe40000000000 */
[C---:B------:R-:W-:Y:S02]  /*4a40*/  ISETP.GT.AND P1, PT, R0.reuse, 0x20, PT ;  /* 0x000000200000780c */ /* 0x040fe40003f24270 */
[----:B------:R-:W-:Y:S02]  /*4a50*/  FMNMX.FTZ R19, R3, R19, !PT ;  /* 0x0000001303137209 */ /* 0x000fe40007810000 */
[----:B------:R-:W-:-:S02]  /*4a60*/  ISETP.GT.AND P0, PT, R0, 0x21, PT ;  /* 0x000000210000780c */ /* 0x000fc40003f04270 */
[----:B------:R-:W-:Y:S02]  /*4a70*/  FSEL R96, R22, -INF , P1 ;  /* 0xff80000016607808 */ /* 0x000fe40000800000 */
[----:B------:R-:W-:Y:S02]  /*4a80*/  FMNMX.FTZ R19, R18, R19, !PT ;  /* 0x0000001312137209 */ /* 0x000fe40007810000 */
[----:B------:R-:W-:Y:S02]  /*4a90*/  FSEL R95, R23, -INF , P0 ;  /* 0xff800000175f7808 */ /* 0x000fe40000000000 */
[----:B------:R-:W-:Y:S02]  /*4aa0*/  ISETP.GT.AND P1, PT, R0, 0x28, PT ;  /* 0x000000280000780c */ /* 0x000fe40003f24270 */
[----:B------:R-:W-:Y:S02]  /*4ab0*/  FMNMX.FTZ R19, R96, R19, !PT ;  /* 0x0000001360137209 */ /* 0x000fe40007810000 */
[----:B------:R-:W-:-:S02]  /*4ac0*/  ISETP.GT.AND P0, PT, R0, 0x29, PT ;  /* 0x000000290000780c */ /* 0x000fc40003f04270 */
[----:B------:R-:W-:Y:S02]  /*4ad0*/  FSEL R93, R34, -INF , P1 ;  /* 0xff800000225d7808 */ /* 0x000fe40000800000 */
[----:B------:R-:W-:Y:S02]  /*4ae0*/  FMNMX.FTZ R0, R95, R19, !PT ;  /* 0x000000135f007209 */ /* 0x000fe40007810000 */
[----:B------:R-:W-:Y:S02]  /*4af0*/  FSEL R92, R35, -INF , P0 ;  /* 0xff800000235c7808 */ /* 0x000fe40000000000 */
[----:B------:R-:W-:Y:S01]  /*4b00*/  FMNMX.FTZ R0, R93, R0, !PT ;  /* 0x000000005d007209 */ /* 0x000fe20007810000 */
[----:B------:R-:W-:Y:S03]  /*4b10*/  LDSM.16.MT88.4 R32, [R239+0x800] ;  /* 0x00080000ef20783b */ /* 0x000fe60000004200 */
[----:B------:R-:W-:-:S02]  /*4b20*/  FMNMX.FTZ R0, R92, R0, !PT ;  /* 0x000000005c007209 */ /* 0x000fc40007810000 */
        /* <DEDUP_REMOVED lines=363> */
.L_x_3468:
        /* <DEDUP_REMOVED lines=25> */
[C---:B------:R-:W-:Y:S01]  /*6370*/  IMAD R0, R133.reuse, c[0x0][0x20c], R0 ;  /* 0x0000830085007a24 */ /* 0x040fe200078e0200 */
        /* <DEDUP_REMOVED lines=29> */
.L_x_3465:
[----:B------:R-:W-:Y:S05]  /*6550*/  BSYNC B0 ;  /* 0x0000000000007941 */ /* 0x000fea0003800000 */
.L_x_3464:
[C---:B-1---5:R-:W-:Y:S01]  /*6560*/  HMMA.16816.F32 R4, R160.reuse, R8, RZ ;  /* 0x00000008a004723c */ /* 0x062fe200000018ff */
        /* <DEDUP_REMOVED lines=12> */
[----:B------:R-:W3:Y:S07]  /*6630*/  LDSM.16.M88.4 R172, [R238+0x800] ;  /* 0x00080000eeac783b */ /* 0x000eee0000000200 */
[C---:B----4-:R-:W-:Y:S07]  /*6640*/  HMMA.16816.F32 R20, R164.reuse, R176, R20 ;  /* 0x000000b0a414723c */ /* 0x050fee0000001814 */
[----:B------:R-:W-:Y:S01]  /*6650*/  MOV R177, R133 ;  /* 0x0000008500b17202 */ /* 0x000fe20000000f00 */
[----:B------:R-:W-:Y:S03]  /*6660*/  HMMA.16816.F32 R24, R164, R178, R24 ;  /* 0x000000b2a418723c */ /* 0x000fe60000001818 */
[----:B------:R-:W-:Y:S05]  /*6670*/  ISETP.GT.AND P0, PT, R177, R132, PT ;  /* 0x00000084b100720c */ /* 0x000fea0003f04270 */
        /* <DEDUP_REMOVED lines=119> */
[----:B------:R-:W3:Y:S01]  /*6df0*/  LDSM.16.M88.4 R172, [R237+0x5800] ;  /* 0x00580000edac783b */ /* 0x000ee20000000200 */
[----:B------:R-:W-:Y:S06]  /*6e00*/  DEPBAR.LE SB0, 0x0 ;  /* 0x000080000000791a */ /* 0x000fec0000000000 */
[----:B------:R-:W-:Y:S01]  /*6e10*/  BAR.SYNC.DEFER_BLOCKING 0x0 ;  /* 0x0000000000007b1d */ /* 0x000fe20000010000 */
[C---:B-1----:R-:W-:Y:S08]  /*6e20*/  HMMA.16816.F32 R12, R232.reuse, R168, R12 ;  /* 0x000000a8e80c723c */ /* 0x042ff0000000180c */
[C---:B------:R-:W-:Y:S08]  /*6e30*/  HMMA.16816.F32 R16, R232.reuse, R170, R16 ;  /* 0x000000aae810723c */ /* 0x040ff00000001810 */
[C---:B---3--:R-:W-:Y:S08]  /*6e40*/  HMMA.16816.F32 R20, R232.reuse, R172, R20 ;  /* 0x000000ace814723c */ /* 0x048ff00000001814 */
[----:B------:R-:W-:Y:S01]  /*6e50*/  HMMA.16816.F32 R24, R232, R174, R24 ;  /* 0x000000aee818723c */ /* 0x000fe20000001818 */
[----:B------:R-:W-:Y:S07]  /*6e60*/  @!UPT UIADD3 URZ, URZ, URZ, URZ ;  /* 0x0000003f3f3ff290 */ /* 0x000fee000fffe03f */
[----:B------:R-:W-:-:S11]  /*6e70*/  @!P0 BRA `(.L_x_3467) ;  /* 0x000002c000008947 */ /* 0x000fd60003800000 */
[----:B------:R-:W3:Y:S04]  /*6e80*/  LDL.64 R170, [R1+0x48] ;  /* 0x0000480001aa7983 */ /* 0x000ee80000100a00 */
[----:B------:R-:W4:Y:S04]  /*6e90*/  LDL.64 R178, [R1+0x38] ;  /* 0x0000380001b27983 */ /* 0x000f280000100a00 */
[----:B------:R-:W5:Y:S04]  /*6ea0*/  LDL R169, [R1+0x30] ;  /* 0x0000300001a97983 */ /* 0x000f680000100800 */
        /* <DEDUP_REMOVED lines=41> */
.L_x_3467:
[----:B------:R-:W-:Y:S05]  /*7140*/  BSYNC B0 ;  /* 0x0000000000007941 */ /* 0x000fea0003800000 */
.L_x_3466:
[----:B------:R-:W-:Y:S01]  /*7150*/  MOV R0, c[0x0][0x2c4] ;  /* 0x0000b10000007a02 */ /* 0x000fe20000000f00 */
[----:B-12---:R-:W2:Y:S03]  /*7160*/  LDL R2, [R1+0x60] ;  /* 0x0000600001027983 */ /* 0x006ea60000100800 */
[----:B------:R-:W-:Y:S01]  /*7170*/  ISETP.NE.AND P0, PT, R0, 0x1, PT ;  /* 0x000000010000780c */ /* 0x000fe20003f05270 */
[----:B------:R-:W3:Y:S04]  /*7180*/  LDL R168, [R1+0x64] ;  /* 0x0000640001a87983 */ /* 0x000ee80000100800 */
[----:B------:R1:W2:Y:S04]  /*7190*/  LDL R0, [R1+0x58] ;  /* 0x0000580001007983 */ /* 0x0002a80000100800 */
[----:B------:R-:W4:Y:S04]  /*71a0*/  LDL R133, [R1+0x78] ;  /* 0x0000780001857983 */ /* 0x000f280000100800 */
[----:B------:R-:W4:Y:S04]  /*71b0*/  LDL R132, [R1+0x68] ;  /* 0x0000680001847983 */ /* 0x000f280000100800 */
[----:B------:R-:W0:Y:S01]  /*71c0*/  LDGDEPBAR ;  /* 0x00000000000079af */ /* 0x000e220000000000 */
[----:B--2---:R-:W-:Y:S07]  /*71d0*/  @P0 MOV R0, R2 ;  /* 0x0000000200000202 */ /* 0x004fee0000000f00 */
[----:B------:R-:W2:Y:S08]  /*71e0*/  SHFL.IDX PT, R3, R0, RZ, 0x1c1f ;  /* 0x001c1fff00037589 */ /* 0x000eb000000e0000 */
[----:B------:R5:W1:Y:S02]  /*71f0*/  SHFL.IDX PT, R2, R0, 0x1, 0x1c1f ;  /* 0x003c1f0000027f89 */ /* 0x000a6400000e0000 */
[----:B-----5:R-:W-:Y:S05]  /*7200*/  IMAD R0, R177, -0x30, RZ ;  /* 0xffffffd0b1007824 */ /* 0x020fea00078e02ff */
[----:B---3--:R-:W-:Y:S04]  /*7210*/  IADD3 R0, -R168, 0x1, R0 ;  /* 0x00000001a8007810 */ /* 0x008fe80007ffe100 */
[----:B----4-:R-:W-:Y:S04]  /*7220*/  IADD3 R0, -R132, R0, R133 ;  /* 0x0000000084007210 */ /* 0x010fe80007ffe185 */
[C---:B--2---:R-:W-:Y:S02]  /*7230*/  IADD3 R133, R0.reuse, R3, RZ ;  /* 0x0000000300857210 */ /* 0x044fe40007ffe0ff */
[----:B-1----:R-:W-:Y:S02]  /*7240*/  IADD3 R0, R0, R2, RZ ;  /* 0x0000000200007210 */ /* 0x002fe40007ffe0ff */
[----:B------:R-:W-:Y:S02]  /*7250*/  ISETP.GT.AND P3, PT, R133, 0x9, PT ;  /* 0x000000098500780c */ /* 0x000fe40003f64270 */
[----:B------:R-:W-:Y:S02]  /*7260*/  ISETP.GT.AND P0, PT, R0, RZ, PT ;  /* 0x000000ff0000720c */ /* 0x000fe40003f04270 */
[----:B------:R-:W-:Y:S02]  /*7270*/  FSEL R174, R9, -INF , P3 ;  /* 0xff80000009ae7808 */ /* 0x000fe40001800000 */
[----:B------:R-:W-:Y:S02]  /*7280*/  FSEL R168, R6, -INF , P0 ;  /* 0xff80000006a87808 */ /* 0x000fe40000000000 */
[C---:B------:R-:W-:Y:S02]  /*7290*/  ISETP.GT.AND P0, PT, R0.reuse, 0x1, PT ;  /* 0x000000010000780c */ /* 0x040fe40003f04270 */
[----:B------:R-:W-:Y:S02]  /*72a0*/  ISETP.GT.AND P1, PT, R133, 0x1, PT ;  /* 0x000000018500780c */ /* 0x000fe40003f24270 */
[----:B------:R-:W-:Y:S02]  /*72b0*/  FSEL R171, R7, -INF , P0 ;  /* 0xff80000007ab7808 */ /* 0x000fe40000000000 */
[----:B------:R-:W-:Y:S02]  /*72c0*/  ISETP.GT.AND P0, PT, R0, 0x8, PT ;  /* 0x000000080000780c */ /* 0x000fe40003f04270 */
[----:B------:R-:W-:Y:S02]  /*72d0*/  FSEL R176, R5, -INF , P1 ;  /* 0xff80000005b07808 */ /* 0x000fe40000800000 */
[----:B------:R-:W-:Y:S02]  /*72e0*/  FSEL R170, R10, -INF , P0 ;  /* 0xff8000000aaa7808 */ /* 0x000fe40000000000 */
[C---:B------:R-:W-:Y:S02]  /*72f0*/  ISETP.GT.AND P0, PT, R0.reuse, 0x9, PT ;  /* 0x000000090000780c */ /* 0x040fe40003f04270 */
[----:B------:R-:W-:Y:S02]  /*7300*/  ISETP.GT.AND P2, PT, R133, RZ, PT ;  /* 0x000000ff8500720c */ /* 0x000fe40003f44270 */
[----:B------:R-:W-:Y:S02]  /*7310*/  FSEL R169, R11, -INF , P0 ;  /* 0xff8000000ba97808 */ /* 0x000fe40000000000 */
[----:B------:R-:W-:Y:S02]  /*7320*/  ISETP.GT.AND P0, PT, R0, 0x10, PT ;  /* 0x000000100000780c */ /* 0x000fe40003f04270 */
[----:B------:R-:W-:Y:S02]  /*7330*/  FSEL R173, R4, -INF , P2 ;  /* 0xff80000004ad7808 */ /* 0x000fe40001000000 */
[----:B------:R-:W-:Y:S02]  /*7340*/  FSEL R14, R14, -INF , P0 ;  /* 0xff8000000e0e7808 */ /* 0x000fe40000000000 */
[C---:B------:R-:W-:Y:S02]  /*7350*/  ISETP.GT.AND P0, PT, R0.reuse, 0x11, PT ;  /* 0x000000110000780c */ /* 0x040fe40003f04270 */
[----:B------:R-:W-:Y:S02]  /*7360*/  ISETP.GT.AND P4, PT, R133, 0x8, PT ;  /* 0x000000088500780c */ /* 0x000fe40003f84270 */
[----:B------:R-:W-:Y:S02]  /*7370*/  FSEL R15, R15, -INF , P0 ;  /* 0xff8000000f0f7808 */ /* 0x000fe40000000000 */
[----:B------:R-:W-:Y:S02]  /*7380*/  ISETP.GT.AND P0, PT, R0, 0x18, PT ;  /* 0x000000180000780c */ /* 0x000fe40003f04270 */
[C---:B------:R-:W-:Y:S02]  /*7390*/  ISETP.GT.AND P1, PT, R133.reuse, 0x10, PT ;  /* 0x000000108500780c */ /* 0x040fe40003f24270 */
[----:B------:R-:W-:Y:S02]  /*73a0*/  FSEL R9, R18, -INF , P0 ;  /* 0xff80000012097808 */ /* 0x000fe40000000000 */
[C---:B------:R-:W-:Y:S02]  /*73b0*/  ISETP.GT.AND P0, PT, R0.reuse, 0x19, PT ;  /* 0x000000190000780c */ /* 0x040fe40003f04270 */
        /* <DEDUP_REMOVED lines=9> */
[----:B------:R-:W-:Y:S02]  /*7450*/  FSEL R172, R12, -INF , P1 ;  /* 0xff8000000cac7808 */ /* 0x000fe40000800000 */
[----:B------:R-:W-:Y:S02]  /*7460*/  FSEL R4, R26, -INF , P0 ;  /* 0xff8000001a047808 */ /* 0x000fe40000000000 */
[----:B------:R-:W-:Y:S02]  /*7470*/  ISETP.GT.AND P0, PT, R0, 0x29, PT ;  /* 0x000000290000780c */ /* 0x000fe40003f04270 */
[----:B------:R-:W-:Y:S02]  /*7480*/  FMNMX.FTZ R0, R168, R134, !PT ;  /* 0x00000086a8007209 */ /* 0x000fe40007810000 */
[----:B------:R-:W-:Y:S02]  /*7490*/  FSEL R3, R27, -INF , P0 ;  /* 0xff8000001b037808 */ /* 0x000fe40000000000 */
[----:B------:R-:W-:Y:S02]  /*74a0*/  FMNMX.FTZ R0, R171, R0, !PT ;  /* 0x00000000ab007209 */ /* 0x000fe40007810000 */
[----:B------:R-:W-:Y:S02]  /*74b0*/  FSEL R13, R13, -INF , P2 ;  /* 0xff8000000d0d7808 */ /* 0x000fe40001000000 */
[----:B------:R-:W-:Y:S02]  /*74c0*/  FMNMX.FTZ R0, R170, R0, !PT ;  /* 0x00000000aa007209 */ /* 0x000fe40007810000 */
[----:B------:R-:W-:Y:S02]  /*74d0*/  ISETP.GT.AND P4, PT, R133, 0x19, PT ;  /* 0x000000198500780c */ /* 0x000fe40003f84270 */
[----:B------:R-:W-:Y:S02]  /*74e0*/  FMNMX.FTZ R0, R169, R0, !PT ;  /* 0x00000000a9007209 */ /* 0x000fe40007810000 */
[C---:B------:R-:W-:Y:S02]  /*74f0*/  ISETP.GT.AND P1, PT, R133.reuse, 0x20, PT ;  /* 0x000000208500780c */ /* 0x040fe40003f24270 */
[----:B------:R-:W-:Y:S02]  /*7500*/  FMNMX.FTZ R0, R14, R0, !PT ;  /* 0x000000000e007209 */ /* 0x000fe40007810000 */
        /* <DEDUP_REMOVED lines=8> */
[----:B------:R-:W-:Y:S02]  /*7590*/  FSEL R8, R21, -INF , P2 ;  /* 0xff80000015087808 */ /* 0x000fe40001000000 */
[----:B------:R-:W-:Y:S02]  /*75a0*/  FMNMX.FTZ R0, R5, R0, !PT ;  /* 0x0000000005007209 */ /* 0x000fe40007810000 */
[C---:B------:R-:W-:Y:S02]  /*75b0*/  ISETP.GT.AND P1, PT, R133.reuse, 0x28, PT ;  /* 0x000000288500780c */ /* 0x040fe40003f24270 */
[----:B------:R-:W-:Y:S02]  /*75c0*/  FMNMX.FTZ R0, R4, R0, !PT ;  /* 0x0000000004007209 */ /* 0x000fe40007810000 */
[----:B------:R-:W-:Y:S02]  /*75d0*/  ISETP.GT.AND P2, PT, R133, 0x29, PT ;  /* 0x000000298500780c */ /* 0x000fe40003f44270 */
        /* <DEDUP_REMOVED lines=10> */
[----:B------:R-:W2:Y:S01]  /*7680*/  LDL.LU R134, [R1+0x28] ;  /* 0x0000280001867983 */ /* 0x000ea20000300800 */
[--C-:B------:R-:W-:Y:S02]  /*7690*/  FFMA.FTZ R16, R168, c[0x0][0x2d0], -R2.reuse ;  /* 0x0000b400a8107a23 */ /* 0x100fe40000010802 */
[----:B------:R-:W-:Y:S02]  /*76a0*/  FMUL.FTZ R0, R0, c[0x0][0x2d0] ;  /* 0x0000b40000007a20 */ /* 0x000fe40000410000 */
[--C-:B------:R-:W-:Y:S02]  /*76b0*/  FFMA.FTZ R22, R6, c[0x0][0x2d0], -R2.reuse ;  /* 0x0000b40006167a23 */ /* 0x100fe40000010802 */
[--C-:B------:R-:W-:Y:S01]  /*76c0*/  FFMA.FTZ R23, R5, c[0x0][0x2d0], -R2.reuse ;  /* 0x0000b40005177a23 */ /* 0x100fe20000010802 */
[----:B------:R-:W-:Y:S01]  /*76d0*/  FSEL R5, R24, -INF , P1 ;  /* 0xff80000018057808 */ /* 0x000fe20000800000 */
        /* <DEDUP_REMOVED lines=8> */
[--C-:B------:R-:W-:Y:S01]  /*7760*/  FFMA.FTZ R179, R9, c[0x0][0x2d0], -R2.reuse ;  /* 0x0000b40009b37a23 */ /* 0x100fe20000010802 */
[----:B------:R-:W-:Y:S01]  /*7770*/  MOV R9, R177 ;  /* 0x000000b100097202 */ /* 0x000fe20000000f00 */
[----:B------:R-:W-:Y:S02]  /*7780*/  FFMA.FTZ R178, R7, c[0x0][0x2d0], -R2 ;  /* 0x0000b40007b27a23 */ /* 0x000fe40000010802 */
[----:B------:R-:W3:Y:S10]  /*7790*/  MUFU.EX2 R2, R0 ;  /* 0x0000000000027308 */ /* 0x000ef40000000800 */
[----:B------:R-:W4:Y:S01]  /*77a0*/  MUFU.EX2 R0, R17 ;  /* 0x0000001100007308 */ /* 0x000f220000000800 */
[----:B-1----:R-:W5:Y:S01]  /*77b0*/  LDL.LU R16, [R1+0x2c] ;  /* 0x00002c0001107983 */ /* 0x002f620000300800 */
[C---:B---3--:R-:W-:Y:S02]  /*77c0*/  FMUL.FTZ R30, R2.reuse, R30 ;  /* 0x0000001e021e7220 */ /* 0x048fe40000410000 */
[C---:B------:R-:W-:Y:S02]  /*77d0*/  FMUL.FTZ R31, R2.reuse, R31 ;  /* 0x0000001f021f7220 */ /* 0x040fe40000410000 */
[C---:B------:R-:W-:Y:S02]  /*77e0*/  FMUL.FTZ R34, R2.reuse, R34 ;  /* 0x0000002202227220 */ /* 0x040fe40000410000 */
[C---:B------:R-:W-:Y:S02]  /*77f0*/  FMUL.FTZ R35, R2.reuse, R35 ;  /* 0x0000002302237220 */ /* 0x040fe40000410000 */
[----:B------:R-:W-:Y:S01]  /*7800*/  FMUL.FTZ R38, R2, R38 ;  /* 0x0000002602267220 */ /* 0x000fe20000410000 */
[----:B----4-:R-:W-:Y:S01]  /*7810*/  F2FP.PACK_AB R169, R0, R3 ;  /* 0x0000000300a9723e */ /* 0x010fe200000000ff */
        /* <DEDUP_REMOVED lines=48> */
[----:B------:R1:W-:Y:S02]  /*7b20*/  MUFU.EX2 R3, R18 ;  /* 0x0000001200037308 */ /* 0x0003e40000000800 */
[----:B------:R-:W-:Y:S08]  /*7b30*/  FADD.FTZ R4, R0, R4 ;  /* 0x0000000400047221 */ /* 0x000ff00000010000 */
[----:B------:R-:W2:Y:S01]  /*7b40*/  MUFU.EX2 R0, R19 ;  /* 0x0000001300007308 */ /* 0x000ea20000000800 */
[----:B-1----:R-:W-:Y:S02]  /*7b50*/  MOV R18, R21 ;  /* 0x0000001500127202 */ /* 0x002fe40000000f00 */
[----:B--2---:R-:W-:Y:S01]  /*7b60*/  F2FP.PACK_AB R171, R3, R0 ;  /* 0x0000000003ab723e */ /* 0x004fe200000000ff */
[----:B------:R-:W-:Y:S01]  /*7b70*/  FADD.FTZ R4, R0, R4 ;  /* 0x0000000400047221 */ /* 0x000fe20000010000 */
[----:B------:R-:W-:Y:S02]  /*7b80*/  FMNMX.FTZ R0, R173, R135, !PT ;  /* 0x00000087ad007209 */ /* 0x000fe40007810000 */
[----:B------:R-:W-:Y:S01]  /*7b90*/  MOV R19, R9 ;  /* 0x0000000900137202 */ /* 0x000fe20000000f00 */
[----:B------:R-:W-:Y:S01]  /*7ba0*/  FADD.FTZ R177, R3, R4 ;  /* 0x0000000403b17221 */ /* 0x000fe20000010000 */
[----:B------:R-:W-:Y:S02]  /*7bb0*/  FMNMX.FTZ R0, R176, R0, !PT ;  /* 0x00000000b0007209 */ /* 0x000fe40007810000 */
[----:B------:R-:W-:Y:S02]  /*7bc0*/  FSEL R4, R25, -INF , P2 ;  /* 0xff80000019047808 */ /* 0x000fe40001000000 */
        /* <DEDUP_REMOVED lines=20> */
[--C-:B------:R-:W-:Y:S01]  /*7d10*/  FFMA.FTZ R176, R11, c[0x0][0x2d0], -R3.reuse ;  /* 0x0000b4000bb07a23 */ /* 0x100fe20000010803 */
[----:B------:R-:W-:Y:S01]  /*7d20*/  MOV R11, R20 ;  /* 0x00000014000b7202 */ /* 0x000fe20000000f00 */
[--C-:B------:R-:W-:Y:S02]  /*7d30*/  FFMA.FTZ R14, R10, c[0x0][0x2d0], -R3.reuse ;  /* 0x0000b4000a0e7a23 */ /* 0x100fe40000010803 */
[C---:B------:R-:W-:Y:S01]  /*7d40*/  FMUL.FTZ R10, R2.reuse, R154 ;  /* 0x0000009a020a7220 */ /* 0x040fe20000410000 */
[----:B------:R-:W-:Y:S01]  /*7d50*/  MOV R154, R11 ;  /* 0x0000000b009a7202 */ /* 0x000fe20000000f00 */
[----:B------:R-:W-:Y:S02]  /*7d60*/  FMUL.FTZ R11, R2, R155 ;  /* 0x0000009b020b7220 */ /* 0x000fe40000410000 */
[----:B------:R-:W2:Y:S01]  /*7d70*/  LDL R155, [R1+0x8] ;  /* 0x00000800019b7983 */ /* 0x000ea20000100800 */
        /* <DEDUP_REMOVED lines=9> */
[----:B------:R3:W5:Y:S01]  /*7e10*/  MUFU.EX2 R134, R6 ;  /* 0x0000000600867308 */ /* 0x0007620000000800 */
[--C-:B------:R-:W-:Y:S02]  /*7e20*/  FFMA.FTZ R168, R5, c[0x0][0x2d0], -R3.reuse ;  /* 0x0000b40005a87a23 */ /* 0x100fe40000010803 */
[----:B------:R-:W-:Y:S02]  /*7e30*/  FFMA.FTZ R3, R4, c[0x0][0x2d0], -R3 ;  /* 0x0000b40004037a23 */ /* 0x000fe40000010803 */
[C---:B-1----:R-:W-:Y:S02]  /*7e40*/  FMUL.FTZ R24, R0.reuse, R136 ;  /* 0x0000008800187220 */ /* 0x042fe40000410000 */
[C---:B------:R-:W-:Y:S02]  /*7e50*/  FMUL.FTZ R25, R0.reuse, R137 ;  /* 0x0000008900197220 */ /* 0x040fe40000410000 */
[----:B------:R-:W-:Y:S01]  /*7e60*/  FMUL.FTZ R21, R0, R141 ;  /* 0x0000008d00157220 */ /* 0x000fe20000410000 */
[----:B------:R-:W-:Y:S01]  /*7e70*/  MOV R141, R26 ;  /* 0x0000001a008d7202 */ /* 0x000fe20000000f00 */
[----:B------:R-:W-:Y:S02]  /*7e80*/  FMUL.FTZ R26, R2, R138 ;  /* 0x0000008a021a7220 */ /* 0x000fe40000410000 */
[----:B------:R-:W-:Y:S01]  /*7e90*/  FMUL.FTZ R4, R0, R156 ;  /* 0x0000009c00047220 */ /* 0x000fe20000410000 */
[----:B------:R-:W-:Y:S01]  /*7ea0*/  MOV R156, R19 ;  /* 0x00000013009c7202 */ /* 0x000fe20000000f00 */
[C---:B---3--:R-:W-:Y:S01]  /*7eb0*/  FMUL.FTZ R6, R2.reuse, R158 ;  /* 0x0000009e02067220 */ /* 0x048fe20000410000 */
[----:B------:R-:W-:Y:S01]  /*7ec0*/  MOV R158, R27 ;  /* 0x0000001b009e7202 */ /* 0x000fe20000000f00 */
[----:B------:R-:W-:Y:S02]  /*7ed0*/  FMUL.FTZ R27, R2, R139 ;  /* 0x0000008b021b7220 */ /* 0x000fe40000410000 */
[----:B------:R-:W1:Y:S01]  /*7ee0*/  LDSM.16.MT88.4 R136, [R239] ;  /* 0x00000000ef88783b */ /* 0x000e620000004200 */
[C---:B-----5:R-:W-:Y:S02]  /*7ef0*/  FFMA.FTZ R135, R0.reuse, R16, R134 ;  /* 0x0000001000877223 */ /* 0x060fe40000010086 */
        /* <DEDUP_REMOVED lines=9> */
[C---:B------:R-:W-:Y:S01]  /*7f90*/  FMUL.FTZ R16, R0.reuse, R144 ;  /* 0x0000009000107220 */ /* 0x040fe20000410000 */
[----:B------:R-:W-:Y:S01]  /*7fa0*/  MOV R149, R22 ;  /* 0x0000001600957202 */ /* 0x000fe20000000f00 */
[C---:B------:R-:W-:Y:S02]  /*7fb0*/  FMUL.FTZ R17, R0.reuse, R145 ;  /* 0x0000009100117220 */ /* 0x040fe40000410000 */
[C---:B------:R-:W-:Y:S01]  /*7fc0*/  FMUL.FTZ R20, R0.reuse, R140 ;  /* 0x0000008c00147220 */ /* 0x040fe20000410000 */
[----:B------:R-:W-:Y:S01]  /*7fd0*/  MOV R140, R23 ;  /* 0x00000017008c7202 */ /* 0x000fe20000000f00 */
        /* <DEDUP_REMOVED lines=58> */
[C---:B------:R-:W-:Y:S02]  /*8380*/  FMUL.FTZ R14, R2.reuse, R150 ;  /* 0x00000096020e7220 */ /* 0x040fe40000410000 */
[C---:B------:R-:W-:Y:S02]  /*8390*/  FMUL.FTZ R15, R2.reuse, R151 ;  /* 0x00000097020f7220 */ /* 0x040fe40000410000 */
[C---:B------:R-:W-:Y:S02]  /*83a0*/  FMUL.FTZ R19, R2.reuse, R147 ;  /* 0x0000009302137220 */ /* 0x040fe40000410000 */
[C---:B------:R-:W-:Y:S02]  /*83b0*/  FMUL.FTZ R22, R2.reuse, R142 ;  /* 0x0000008e02167220 */ /* 0x040fe40000410000 */
[C---:B------:R-:W-:Y:S02]  /*83c0*/  FMUL.FTZ R23, R2.reuse, R143 ;  /* 0x0000008f02177220 */ /* 0x040fe40000410000 */
[----:B---3--:R-:W-:Y:S01]  /*83d0*/  FMUL.FTZ R7, R2, R159 ;  /* 0x0000009f02077220 */ /* 0x008fe20000410000 */
        /* <DEDUP_REMOVED lines=8> */
[----:B------:R1:W3:Y:S01]  /*8460*/  MUFU.EX2 R2, R154 ;  /* 0x0000009a00027308 */ /* 0x0002e20000000800 */
[C---:B------:R-:W-:Y:S01]  /*8470*/  HMMA.16816.F32 R8, R168.reuse, R138, R8 ;  /* 0x0000008aa808723c */ /* 0x040fe20000001808 */
[----:B------:R-:W4:Y:S08]  /*8480*/  LDSM.16.MT88.4 R136, [R241] ;  /* 0x00000000f188783b */ /* 0x000f300000004200 */
[----:B------:R5:W2:Y:S10]  /*8490*/  MUFU.EX2 R0, R159 ;  /* 0x0000009f00007308 */ /* 0x000ab40000000800 */
[----:B------:R-:W2:Y:S01]  /*84a0*/  MUFU.EX2 R134, R178 ;  /* 0x000000b200867308 */ /* 0x000ea20000000800 */
[----:B-1----:R-:W-:Y:S09]  /*84b0*/  MOV R154, R140 ;  /* 0x0000008c009a7202 */ /* 0x002ff20000000f00 */
[----:B------:R-:W-:Y:S01]  /*84c0*/  MUFU.EX2 R179, R173 ;  /* 0x000000ad00b37308 */ /* 0x000fe20000000800 */
[----:B-----5:R-:W-:Y:S02]  /*84d0*/  MOV R159, R141 ;  /* 0x0000008d009f7202 */ /* 0x020fe40000000f00 */
[----:B------:R-:W-:Y:S07]  /*84e0*/  LDSM.16.MT88.4 R140, [R239+0x800] ;  /* 0x00080000ef8c783b */ /* 0x000fee0000004200 */
[----:B------:R-:W1:Y:S01]  /*84f0*/  MUFU.EX2 R178, R172 ;  /* 0x000000ac00b27308 */ /* 0x000e620000000800 */
[C---:B----4-:R-:W-:Y:S08]  /*8500*/  HMMA.16816.F32 R12, R168.reuse, R136, R12 ;  /* 0x00000088a80c723c */ /* 0x050ff0000000180c */
[C---:B------:R-:W-:Y:S01]  /*8510*/  HMMA.16816.F32 R16, R168.reuse, R138, R16 ;  /* 0x0000008aa810723c */ /* 0x040fe20000001810 */
[----:B------:R-:W4:Y:S01]  /*8520*/  LDSM.16.MT88.4 R136, [R240] ;  /* 0x00000000f088783b */ /* 0x000f220000004200 */
[----:B------:R-:W-:Y:S10]  /*8530*/  MUFU.EX2 R173, R3 ;  /* 0x0000000300ad7308 */ /* 0x000ff40000000800 */
[----:B------:R-:W5:Y:S01]  /*8540*/  MUFU.EX2 R172, R157 ;  /* 0x0000009d00ac7308 */ /* 0x000f620000000800 */
[C---:B----4-:R-:W-:Y:S08]  /*8550*/  HMMA.16816.F32 R20, R168.reuse, R136, R20 ;  /* 0x00000088a814723c */ /* 0x050ff00000001814 */
[C---:B------:R-:W-:Y:S01]  /*8560*/  HMMA.16816.F32 R24, R168.reuse, R138, R24 ;  /* 0x0000008aa818723c */ /* 0x040fe20000001818 */
[----:B--2---:R2:W4:Y:S03]  /*8570*/  LDSM.16.MT88.4 R136, [R155] ;  /* 0x000000009b88783b */ /* 0x0045260000004200 */
[----:B--2---:R-:W-:Y:S04]  /*8580*/  MOV R155, R149 ;  /* 0x00000095009b7202 */ /* 0x004fe80000000f00 */
[C---:B----4-:R-:W-:Y:S08]  /*8590*/  HMMA.16816.F32 R28, R168.reuse, R136, R28 ;  /* 0x00000088a81c723c */ /* 0x050ff0000000181c */
        /* <DEDUP_REMOVED lines=36> */
[----:B---3--:R-:W-:Y:S01]  /*87e0*/  FADD.FTZ R136, R2, R177 ;  /* 0x000000b102887221 */ /* 0x008fe20000010000 */
[----:B------:R-:W-:Y:S01]  /*87f0*/  HMMA.16816.F32 R128, R168, R138, R128 ;  /* 0x0000008aa880723c */ /* 0x000fe20000001880 */
[----:B------:R-:W2:Y:S03]  /*8800*/  MUFU.EX2 R177, R152 ;  /* 0x0000009800b17308 */ /* 0x000ea60000000800 */
[C---:B------:R-:W-:Y:S01]  /*8810*/  FADD.FTZ R136, R0.reuse, R136 ;  /* 0x0000008800887221 */ /* 0x040fe20000010000 */
[----:B------:R-:W-:Y:S02]  /*8820*/  F2FP.PACK_AB R137, R0, R2 ;  /* 0x000000020089723e */ /* 0x000fe400000000ff */
[C---:B------:R-:W-:Y:S01]  /*8830*/  F2FP.PACK_AB R139, R134.reuse, R135 ;  /* 0x00000087868b723e */ /* 0x040fe200000000ff */
[----:B------:R-:W-:Y:S01]  /*8840*/  FADD.FTZ R136, R135, R136 ;  /* 0x0000008887887221 */ /* 0x000fe20000010000 */
[----:B------:R-:W-:Y:S02]  /*8850*/  F2FP.PACK_AB R138, R175, R174 ;  /* 0x000000aeaf8a723e */ /* 0x000fe400000000ff */
[----:B------:R-:W3:Y:S01]  /*8860*/  MUFU.EX2 R2, R155 ;  /* 0x0000009b00027308 */ /* 0x000ee20000000800 */
[----:B------:R-:W-:Y:S01]  /*8870*/  FADD.FTZ R149, R134, R136 ;  /* 0x0000008886957221 */ /* 0x000fe20000010000 */
[----:B-1----:R-:W-:Y:S02]  /*8880*/  F2FP.PACK_AB R136, R178, R179 ;  /* 0x000000b3b288723e */ /* 0x002fe400000000ff */
[----:B-----5:R-:W-:Y:S05]  /*8890*/  F2FP.PACK_AB R170, R173, R172 ;  /* 0x000000acadaa723e */ /* 0x020fea00000000ff */
[C---:B------:R-:W-:Y:S01]  /*88a0*/  HMMA.16816.F32 R4, R136.reuse, R140, R4 ;  /* 0x0000008c8804723c */ /* 0x040fe20000001804 */
[----:B------:R-:W1:Y:S04]  /*88b0*/  MUFU.EX2 R0, R154 ;  /* 0x0000009a00007308 */ /* 0x000e680000000800 */
[----:B--2---:R-:W-:Y:S03]  /*88c0*/  F2FP.PACK_AB R168, R177, R176 ;  /* 0x000000b0b1a8723e */ /* 0x004fe600000000ff */
[C---:B------:R-:W-:Y:S01]  /*88d0*/  HMMA.16816.F32 R8, R136.reuse, R142, R8 ;  /* 0x0000008e8808723c */ /* 0x040fe20000001808 */
[----:B------:R-:W2:Y:S02]  /*88e0*/  LDSM.16.MT88.4 R140, [R240+0x800] ;  /* 0x00080000f08c783b */ /* 0x000ea40000004200 */
[----:B------:R-:W-:Y:S01]  /*88f0*/  MUFU.EX2 R134, R158 ;  /* 0x0000009e00867308 */ /* 0x000fe20000000800 */
[----:B---3--:R-:W-:Y:S04]  /*8900*/  FADD.FTZ R3, R2, R149 ;  /* 0x0000009502037221 */ /* 0x008fe80000010000 */
[C---:B------:R-:W-:Y:S05]  /*8910*/  HMMA.16816.F32 R12, R136.reuse, R144, R12 ;  /* 0x00000090880c723c */ /* 0x040fea000000180c */
[----:B------:R-:W3:Y:S03]  /*8920*/  MUFU.EX2 R135, R159 ;  /* 0x0000009f00877308 */ /* 0x000ee60000000800 */
[C---:B------:R-:W-:Y:S01]  /*8930*/  HMMA.16816.F32 R16, R136.reuse, R146, R16 ;  /* 0x000000928810723c */ /* 0x040fe20000001810 */
[----:B------:R-:W4:Y:S03]  /*8940*/  LDSM.16.MT88.4 R144, [R242+0x800] ;  /* 0x00080000f290783b */ /* 0x000f260000004200 */
[C---:B-1----:R-:W-:Y:S01]  /*8950*/  FADD.FTZ R3, R0.reuse, R3 ;  /* 0x0000000300037221 */ /* 0x042fe20000010000 */
[----:B------:R-:W-:Y:S04]  /*8960*/  F2FP.PACK_AB R169, R0, R2 ;  /* 0x0000000200a9723e */ /* 0x000fe800000000ff */
[----:B------:R-:W-:Y:S03]  /*8970*/  LDSM.16.MT88.4 R152, [R239+0x1000] ;  /* 0x00100000ef98783b */ /* 0x000fe60000004200 */
[C---:B---3--:R-:W-:Y:S01]  /*8980*/  F2FP.PACK_AB R171, R134.reuse, R135 ;  /* 0x0000008786ab723e */ /* 0x048fe200000000ff */
[----:B------:R-:W-:Y:S01]  /*8990*/  FADD.FTZ R3, R135, R3 ;  /* 0x0000000387037221 */ /* 0x000fe20000010000 */
[----:B------:R-:W-:Y:S01]  /*89a0*/  MOV R135, R133 ;  /* 0x0000008500877202 */ /* 0x000fe20000000f00 */
[C---:B--2---:R-:W-:Y:S03]  /*89b0*/  HMMA.16816.F32 R20, R136.reuse, R140, R20 ;  /* 0x0000008c8814723c */ /* 0x044fe60000001814 */
        /* <DEDUP_REMOVED lines=107> */
.L_x_3463:
[----:B------:R-:W2:Y:S04]  /*9070*/  LDL R2, [R1+0x34] ;  /* 0x0000340001027983 */ /* 0x000ea80000100800 */
[----:B------:R-:W2:Y:S02]  /*9080*/  LDL R0, [R1+0x20] ;  /* 0x0000200001007983 */ /* 0x000ea40000100800 */
[----:B--2---:R-:W-:-:S13]  /*9090*/  ISETP.GE.AND P0, PT, R0, R2, PT ;  /* 0x000000020000720c */ /* 0x004fda0003f06270 */
[----:B------:R-:W-:Y:S05]  /*90a0*/  @!P0 BRA `(.L_x_3469) ;  /* 0x00002a5000008947 */ /* 0x000fea0003800000 */
.L_x_3472:
[----:B------:R-:W2:Y:S01]  /*90b0*/  LDL R20, [R1+0x20] ;  /* 0x0000200001147983 */ /* 0x000ea20000100800 */
[----:B------:R-:W-:Y:S04]  /*90c0*/  DEPBAR.LE SB0, 0x0 ;  /* 0x000080000000791a */ /* 0x000fe80000000000 */
[----:B------:R-:W3:Y:S01]  /*90d0*/  LDL.64 R6, [R1+0x50] ;  /* 0x0000500001067983 */ /* 0x000ee20000100a00 */
[----:B------:R-:W-:Y:S01]  /*90e0*/  WARPSYNC 0xffffffff ;  /* 0xffffffff00007948 */ /* 0x000fe20003800000 */
[----:B------:R-:W-:Y:S03]  /*90f0*/  BSSY B0, `(.L_x_3470) ;  /* 0x00000f3000007945 */ /* 0x000fe60003800000 */
[----:B------:R-:W4:Y:S05]  /*9100*/  LDL.64 R22, [R1+0x40] ;  /* 0x0000400001167983 */ /* 0x000f2a0000100a00 */
[----:B------:R-:W3:Y:S05]  /*9110*/  LDL R135, [R1+0x30] ;  /* 0x0000300001877983 */ /* 0x000eea0000100800 */
[----:B------:R-:W4:Y:S05]  /*9120*/  LDL R134, [R1] ;  /* 0x0000000001867983 */ /* 0x000f2a0000100800 */
[----:B------:R-:W4:Y:S05]  /*9130*/  LDL R15, [R1+0x4] ;  /* 0x00000400010f7983 */ /* 0x000f2a0000100800 */
[----:B------:R-:W4:Y:S05]  /*9140*/  LDL R21, [R1+0x18] ;  /* 0x0000180001157983 */ /* 0x000f2a0000100800 */
[----:B------:R-:W1:Y:S05]  /*9150*/  S2R R2, SR_TID.X ;  /* 0x0000000000027919 */ /* 0x000e6a0000002100 */
[----:B------:R-:W-:Y:S06]  /*9160*/  BAR.SYNC.DEFER_BLOCKING 0x0 ;  /* 0x0000000000007b1d */ /* 0x000fec0000010000 */
[----:B------:R-:W2:Y:S05]  /*9170*/  LDSM.16.M88.4 R8, [R236] ;  /* 0x00000000ec08783b */ /* 0x000eaa0000000200 */
[----:B------:R-:W2:Y:S05]  /*9180*/  LDSM.16.M88.4 R16, [R236+0x800] ;  /* 0x00080000ec10783b */ /* 0x000eaa0000000200 */
[----:B------:R-:W2:Y:S05]  /*9190*/  LDSM.16.M88.4 R24, [R236+0x1000] ;  /* 0x00100000ec18783b */ /* 0x000eaa0000000200 */
[----:B------:R-:W2:Y:S01]  /*91a0*/  LDSM.16.M88.4 R168, [R243] ;  /* 0x00000000f3a8783b */ /* 0x000ea20000000200 */
[----:B-1----:R-:W-:Y:S11]  /*91b0*/  ISETP.GT.AND P3, PT, R2, 0x7f, PT ;  /* 0x0000007f0200780c */ /* 0x002ff60003f64270 */
[----:B------:R-:W-:Y:S02]  /*91c0*/  @!UPT UIADD3 URZ, URZ, URZ, URZ ;  /* 0x0000003f3f3ff290 */ /* 0x000fe4000fffe03f */
[----:B------:R-:W-:Y:S02]  /*91d0*/  @!P3 IMAD.MOV.U32 R4, RZ, RZ, c[0x0][0x208] ;  /* 0x00008200ff04b624 */ /* 0x000fe400078e00ff */
[----:B------:R-:W-:Y:S01]  /*91e0*/  @!P3 IMAD.MOV.U32 R5, RZ, RZ, c[0x0][0x20c] ;  /* 0x00008300ff05b624 */ /* 0x000fe200078e00ff */
[----:B--2---:R-:W-:Y:S01]  /*91f0*/  SHF.R.S32.HI R0, RZ, 0x1f, R20 ;  /* 0x0000001fff007819 */ /* 0x004fe20000011414 */
[----:B------:R-:W-:Y:S04]  /*9200*/  IMAD.WIDE.U32 R2, R20, c[0x0][0x208], RZ ;  /* 0x0000820014027a25 */ /* 0x000fe800078e00ff */
[----:B------:R-:W-:Y:S04]  /*9210*/  IMAD R0, R0, c[0x0][0x208], RZ ;  /* 0x0000820000007a24 */ /* 0x000fe800078e02ff */
[----:B------:R-:W-:Y:S04]  /*9220*/  IMAD R0, R20, c[0x0][0x20c], R0 ;  /* 0x0000830014007a24 */ /* 0x000fe800078e0200 */
[----:B------:R-:W-:Y:S02]  /*9230*/  IMAD.IADD R0, R3, 0x1, R0 ;  /* 0x0000000103007824 */ /* 0x000fe400078e0200 */
[----:B------:R-:W-:Y:S01]  /*9240*/  IMAD.WIDE.U32 R2, R2, 0x30, RZ ;  /* 0x0000003002027825 */ /* 0x000fe200078e00ff */
[----:B---3--:R-:W-:Y:S03]  /*9250*/  LOP3.LUT P4, RZ, R135, 0x2, RZ, 0xc0, !PT ;  /* 0x0000000287ff7812 */ /* 0x008fe6000788c0ff */
[----:B------:R-:W-:Y:S01]  /*9260*/  IMAD R0, R0, 0x30, RZ ;  /* 0x0000003000007824 */ /* 0x000fe200078e02ff */
[-C--:B------:R-:W-:Y:S01]  /*9270*/  IADD3 R12, P1, R6, R2.reuse, RZ ;  /* 0x00000002060c7210 */ /* 0x080fe20007f3e0ff */
[----:B----4-:R1:W2:Y:S02]  /*9280*/  LDSM.16.M88.4 R172, [R134] ;  /* 0x0000000086ac783b */ /* 0x0102a40000000200 */
[----:B------:R-:W-:Y:S01]  /*9290*/  IMAD.IADD R0, R3, 0x1, R0 ;  /* 0x0000000103007824 */ /* 0x000fe200078e0200 */
[----:B------:R-:W-:Y:S02]  /*92a0*/  @!P3 LEA R3, P0, R4, R2, 0x5 ;  /* 0x000000020403b211 */ /* 0x000fe400078028ff */
[----:B------:R-:W-:Y:S01]  /*92b0*/  LEA R2, P2, R12, c[0x0][0x1f8], 0x1 ;  /* 0x00007e000c027a11 */ /* 0x000fe200078408ff */
[----:B------:R3:W2:Y:S01]  /*92c0*/  LDSM.16.M88.4 R176, [R15] ;  /* 0x000000000fb0783b */ /* 0x0006a20000000200 */
[----:B------:R-:W-:Y:S02]  /*92d0*/  IADD3.X R13, R0, R23, RZ, P1, !PT ;  /* 0x00000017000d7210 */ /* 0x000fe40000ffe4ff */
[----:B------:R-:W-:Y:S02]  /*92e0*/  @!P3 LEA.HI.X R14, R4, R0, R5, 0x5, P0 ;  /* 0x00000000040eb211 */ /* 0x000fe400000f2c05 */
[----:B------:R-:W-:Y:S02]  /*92f0*/  @!P3 IADD3 R0, P1, R3, R6, RZ ;  /* 0x000000060300b210 */ /* 0x000fe40007f3e0ff */
[C---:B-----5:R-:W-:Y:S03]  /*9300*/  HMMA.16816.F32 R4, R160.reuse, R8, RZ ;  /* 0x00000008a004723c */ /* 0x060fe600000018ff */
[----:B------:R-:W-:Y:S01]  /*9310*/  LEA.HI.X R3, R12, c[0x0][0x1fc], R13, 0x1, P2 ;  /* 0x00007f000c037a11 */ /* 0x000fe200010f0c0d */
[----:B------:R-:W-:Y:S01]  /*9320*/  @!P3 IMAD.X R14, R14, 0x1, R23, P1 ;  /* 0x000000010e0eb824 */ /* 0x000fe200008e0617 */
[----:B------:R-:W-:Y:S03]  /*9330*/  LOP3.LUT P2, RZ, R135, 0x1, RZ, 0xc0, !PT ;  /* 0x0000000187ff7812 */ /* 0x000fe6000784c0ff */
[C---:B------:R-:W-:Y:S01]  /*9340*/  HMMA.16816.F32 R8, R160.reuse, R10, RZ ;  /* 0x0000000aa008723c */ /* 0x040fe200000018ff */
[C---:B-1----:R-:W-:Y:S04]  /*9350*/  @!P3 LEA R134, P0, R0.reuse, c[0x0][0x1f8], 0x1 ;  /* 0x00007e000086ba11 */ /* 0x042fe800078008ff */
[----:B------:R-:W-:Y:S03]  /*9360*/  @!P3 LEA.HI.X R135, R0, c[0x0][0x1fc], R14, 0x1, P0 ;  /* 0x00007f000087ba11 */ /* 0x000fe600000f0c0e */
[C---:B---3--:R-:W-:Y:S02]  /*9370*/  HMMA.16816.F32 R12, R160.reuse, R16, RZ ;  /* 0x00000010a00c723c */ /* 0x048fe400000018ff */
[----:B------:R-:W-:Y:S01]  /*9380*/  @!PT LDS RZ, [RZ] ;  /* 0x00000000fffff984 */ /* 0x000fe20000000800 */
[----:B------:R-:W-:Y:S01]  /*9390*/  @!PT LDS RZ, [RZ] ;  /* 0x00000000fffff984 */ /* 0x000fe20000000800 */
[----:B------:R-:W-:Y:S01]  /*93a0*/  @!PT LDS RZ, [RZ] ;  /* 0x00000000fffff984 */ /* 0x000fe20000000800 */
[----:B------:R1:W-:Y:S05]  /*93b0*/  LDGSTS.E.BYPASS.LTC128B.128 [R21+0x4080], [R2.64], !P2 ;  /* 0x0408000002157fae */ /* 0x0003ea000d101d46 */
[----:B------:R1:W-:Y:S01]  /*93c0*/  LDGSTS.E.BYPASS.LTC128B.128 [R21+0x5880], [R2.64+0x80], !P4 ;  /* 0x0588008002157fae */ /* 0x0003e2000e101d46 */
[C---:B------:R-:W-:Y:S04]  /*93d0*/  HMMA.16816.F32 R16, R160.reuse, R18, RZ ;  /* 0x00000012a010723c */ /* 0x040fe800000018ff */
[----:B------:R1:W-:Y:S05]  /*93e0*/  LDGSTS.E.BYPASS.LTC128B.128 [R21+0x7080], [R2.64+0x100], !P6 ;  /* 0x0708010002157fae */ /* 0x0003ea000f101d46 */
[----:B------:R1:W-:Y:S05]  /*93f0*/  LDGSTS.E.BYPASS.LTC128B.128 [R21+0x8880], [R2.64+0x180], !P5 ;  /* 0x0888018002157fae */ /* 0x0003ea000e901d46 */
[----:B------:R3:W-:Y:S05]  /*9400*/  @!P3 LDGSTS.E.BYPASS.LTC128B.128 [R21+0x5080], [R134.64], !P2 ;  /* 0x050800008615bfae */ /* 0x0007ea000d101d46 */
[----:B------:R3:W-:Y:S05]  /*9410*/  @!P3 LDGSTS.E.BYPASS.LTC128B.128 [R21+0x6880], [R134.64+0x80], !P4 ;  /* 0x068800808615bfae */ /* 0x0007ea000e101d46 */
[----:B------:R3:W-:Y:S05]  /*9420*/  @!P3 LDGSTS.E.BYPASS.LTC128B.128 [R21+0x8080], [R134.64+0x100], !P6 ;  /* 0x080801008615bfae */ /* 0x0007ea000f101d46 */
[----:B------:R3:W-:Y:S05]  /*9430*/  @!P3 LDGSTS.E.BYPASS.LTC128B.128 [R21+0x9880], [R134.64+0x180], !P5 ;  /* 0x098801808615bfae */ /* 0x0007ea000e901d46 */
[----:B------:R-:W4:Y:S01]  /*9440*/  LDL R0, [R1+0x34] ;  /* 0x0000340001007983 */ /* 0x000f220000100800 */
[----:B-1----:R-:W-:Y:S04]  /*9450*/  IMAD.MOV.U32 R3, RZ, RZ, R20 ;  /* 0x000000ffff037224 */ /* 0x002fe800078e0014 */
        /* <DEDUP_REMOVED lines=133> */
[C---:B-1----:R-:W-:Y:S07]  /*9cb0*/  HMMA.16816.F32 R12, R232.reuse, R168, R12 ;  /* 0x000000a8e80c723c */ /* 0x042fee000000180c */
[----:B------:R-:W-:Y:S01]  /*9cc0*/  MOV R169, R3 ;  /* 0x0000000300a97202 */ /* 0x000fe20000000f00 */
[C---:B------:R-:W-:Y:S03]  /*9cd0*/  HMMA.16816.F32 R16, R232.reuse, R170, R16 ;  /* 0x000000aae810723c */ /* 0x040fe60000001810 */
[----:B----4-:R-:W-:Y:S01]  /*9ce0*/  ISETP.GT.AND P4, PT, R169, R0, PT ;  /* 0x00000000a900720c */ /* 0x010fe20003f84270 */
[----:B------:R-:W-:Y:S04]  /*9cf0*/  IMAD.MOV.U32 R0, RZ, RZ, R133 ;  /* 0x000000ffff007224 */ /* 0x000fe800078e0085 */
[C---:B--2---:R-:W-:Y:S08]  /*9d00*/  HMMA.16816.F32 R20, R232.reuse, R172, R20 ;  /* 0x000000ace814723c */ /* 0x044ff00000001814 */
[----:B------:R-:W-:Y:S01]  /*9d10*/  HMMA.16816.F32 R24, R232, R174, R24 ;  /* 0x000000aee818723c */ /* 0x000fe20000001818 */
[----:B------:R-:W-:Y:S07]  /*9d20*/  @!UPT UIADD3 URZ, URZ, URZ, URZ ;  /* 0x0000003f3f3ff290 */ /* 0x000fee000fffe03f */
[----:B------:R-:W-:-:S11]  /*9d30*/  @!P4 BRA `(.L_x_3471) ;  /* 0x000002e00000c947 */ /* 0x000fd60003800000 */
        /* <DEDUP_REMOVED lines=46> */
.L_x_3471:
[----:B------:R-:W-:Y:S05]  /*a020*/  BSYNC B0 ;  /* 0x0000000000007941 */ /* 0x000fea0003800000 */
.L_x_3470:
        /* <DEDUP_REMOVED lines=95> */
[----:B---3--:R-:W-:Y:S01]  /*a620*/  F2FP.PACK_AB R170, R2, R4 ;  /* 0x0000000402aa723e */ /* 0x008fe200000000ff */
        /* <DEDUP_REMOVED lines=40> */
[----:B------:R-:W1:Y:S01]  /*a8b0*/  MUFU.EX2 R7, R7 ;  /* 0x0000000700077308 */ /* 0x000e620000000800 */
[----:B------:R-:W-:Y:S01]  /*a8c0*/  MOV R157, R20 ;  /* 0x00000014009d7202 */ /* 0x000fe20000000f00 */
[C---:B------:R-:W-:Y:S01]  /*a8d0*/  FMUL.FTZ R20, R3.reuse, R140 ;  /* 0x0000008c03147220 */ /* 0x040fe20000410000 */
[----:B------:R-:W-:Y:S01]  /*a8e0*/  MOV R140, R21 ;  /* 0x00000015008c7202 */ /* 0x000fe20000000f00 */
[C---:B------:R-:W-:Y:S01]  /*a8f0*/  FMUL.FTZ R21, R3.reuse, R141 ;  /* 0x0000008d03157220 */ /* 0x040fe20000410000 */
[----:B------:R-:W-:Y:S02]  /*a900*/  MOV R141, R10 ;  /* 0x0000000a008d7202 */ /* 0x000fe40000000f00 */
[----:B------:R-:W-:Y:S01]  /*a910*/  MOV R10, R25 ;  /* 0x00000019000a7202 */ /* 0x000fe20000000f00 */
[C---:B------:R-:W-:Y:S01]  /*a920*/  FMUL.FTZ R25, R3.reuse, R137 ;  /* 0x0000008903197220 */ /* 0x040fe20000410000 */
[----:B------:R-:W-:Y:S01]  /*a930*/  MOV R14, R12 ;  /* 0x0000000c000e7202 */ /* 0x000fe20000000f00 */
[C---:B------:R-:W-:Y:S01]  /*a940*/  FMUL.FTZ R12, R3.reuse, R148 ;  /* 0x00000094030c7220 */ /* 0x040fe20000410000 */
[----:B------:R-:W-:Y:S01]  /*a950*/  MOV R152, R17 ;  /* 0x0000001100987202 */ /* 0x000fe20000000f00 */
[----:B------:R-:W-:Y:S01]  /*a960*/  FMUL.FTZ R17, R3, R145 ;  /* 0x0000009103117220 */ /* 0x000fe20000410000 */
[----:B------:R-:W-:Y:S01]  /*a970*/  MOV R145, R10 ;  /* 0x0000000a00917202 */ /* 0x000fe20000000f00 */
[C---:B----4-:R-:W-:Y:S01]  /*a980*/  FFMA.FTZ R4, R0.reuse, R9, R6 ;  /* 0x0000000900047223 */ /* 0x050fe20000010006 */
[----:B------:R-:W-:Y:S01]  /*a990*/  MOV R149, R14 ;  /* 0x0000000e00957202 */ /* 0x000fe20000000f00 */
[C---:B------:R-:W-:Y:S02]  /*a9a0*/  FMUL.FTZ R26, R0.reuse, R138 ;  /* 0x0000008a001a7220 */ /* 0x040fe40000410000 */
[C---:B------:R-:W-:Y:S02]  /*a9b0*/  FMUL.FTZ R27, R0.reuse, R139 ;  /* 0x0000008b001b7220 */ /* 0x040fe40000410000 */
[C---:B------:R-:W-:Y:S02]  /*a9c0*/  FMUL.FTZ R18, R0.reuse, R146 ;  /* 0x0000009200127220 */ /* 0x040fe40000410000 */
[C---:B------:R-:W-:Y:S01]  /*a9d0*/  FMUL.FTZ R19, R0.reuse, R147 ;  /* 0x0000009300137220 */ /* 0x040fe20000410000 */
[C---:B-1----:R-:W-:Y:S01]  /*a9e0*/  F2FP.PACK_AB R169, R7.reuse, R6 ;  /* 0x0000000607a9723e */ /* 0x042fe200000000ff */
[C---:B------:R-:W-:Y:S02]  /*a9f0*/  FMUL.FTZ R6, R0.reuse, R158 ;  /* 0x0000009e00067220 */ /* 0x040fe40000410000 */
[----:B------:R-:W2:Y:S01]  /*aa00*/  LDL R158, [R1+0x8] ;  /* 0x00000800019e7983 */ /* 0x000ea20000100800 */
[----:B------:R-:W-:Y:S02]  /*aa10*/  FADD.FTZ R132, R7, R4 ;  /* 0x0000000407847221 */ /* 0x000fe40000010000 */
[C---:B------:R-:W-:Y:S01]  /*aa20*/  FMUL.FTZ R4, R3.reuse, R156 ;  /* 0x0000009c03047220 */ /* 0x040fe20000410000 */
[----:B------:R-:W-:Y:S01]  /*aa30*/  MOV R156, R11 ;  /* 0x0000000b009c7202 */ /* 0x000fe20000000f00 */
[C---:B------:R-:W-:Y:S01]  /*aa40*/  FMUL.FTZ R22, R0.reuse, R142 ;  /* 0x0000008e00167220 */ /* 0x040fe20000410000 */
[----:B------:R-:W-:Y:S01]  /*aa50*/  MOV R11, R24 ;  /* 0x00000018000b7202 */ /* 0x000fe20000000f00 */
[C---:B------:R-:W-:Y:S02]  /*aa60*/  FMUL.FTZ R24, R3.reuse, R136 ;  /* 0x0000008803187220 */ /* 0x040fe40000410000 */
[----:B------:R-:W1:Y:S01]  /*aa70*/  LDSM.16.MT88.4 R136, [R239] ;  /* 0x00000000ef88783b */ /* 0x000e620000004200 */
[C---:B------:R-:W-:Y:S02]  /*aa80*/  FMUL.FTZ R23, R0.reuse, R143 ;  /* 0x0000008f00177220 */ /* 0x040fe40000410000 */
        /* <DEDUP_REMOVED lines=79> */
[----:B------:R-:W-:Y:S01]  /*af80*/  MUFU.EX2 R175, R153 ;  /* 0x0000009900af7308 */ /* 0x000fe20000000800 */
[C---:B-1----:R-:W-:Y:S08]  /*af90*/  HMMA.16816.F32 R4, R168.reuse, R136, R4 ;  /* 0x00000088a804723c */ /* 0x042ff00000001804 */
[C---:B------:R-:W-:Y:S01]  /*afa0*/  HMMA.16816.F32 R8, R168.reuse, R138, R8 ;  /* 0x0000008aa808723c */ /* 0x040fe20000001808 */
[----:B------:R-:W1:Y:S01]  /*afb0*/  LDSM.16.MT88.4 R136, [R241] ;  /* 0x00000000f188783b */ /* 0x000e620000004200 */
[----:B------:R-:W3:Y:S02]  /*afc0*/  MUFU.EX2 R132, R179 ;  /* 0x000000b300847308 */ /* 0x000ee40000000800 */
[----:B---3--:R-:W-:Y:S01]  /*afd0*/  FADD.FTZ R0, R132, R155 ;  /* 0x0000009b84007221 */ /* 0x008fe20000010000 */
[----:B------:R-:W-:Y:S04]  /*afe0*/  MOV R155, R145 ;  /* 0x00000091009b7202 */ /* 0x000fe80000000f00 */
[----:B------:R-:W-:Y:S03]  /*aff0*/  LDSM.16.MT88.4 R144, [R241+0x800] ;  /* 0x00080000f190783b */ /* 0x000fe60000004200 */
[----:B------:R-:W-:Y:S01]  /*b000*/  MOV R179, R156 ;  /* 0x0000009c00b37202 */ /* 0x000fe20000000f00 */
[----:B------:R-:W-:Y:S03]  /*b010*/  FADD.FTZ R0, R3, R0 ;  /* 0x0000000003007221 */ /* 0x000fe60000010000 */
[----:B------:R-:W-:Y:S01]  /*b020*/  IADD3 R179, R179, -0x1, RZ ;  /* 0xffffffffb3b37810 */ /* 0x000fe20007ffe0ff */
[----:B------:R-:W-:Y:S04]  /*b030*/  FADD.FTZ R0, R135, R0 ;  /* 0x0000000087007221 */ /* 0x000fe80000010000 */
[----:B------:R-:W-:Y:S01]  /*b040*/  FADD.FTZ R0, R134, R0 ;  /* 0x0000000086007221 */ /* 0x000fe20000010000 */
[C---:B-1----:R-:W-:Y:S08]  /*b050*/  HMMA.16816.F32 R12, R168.reuse, R136, R12 ;  /* 0x00000088a80c723c */ /* 0x042ff0000000180c */
[C---:B------:R-:W-:Y:S01]  /*b060*/  HMMA.16816.F32 R16, R168.reuse, R138, R16 ;  /* 0x0000008aa810723c */ /* 0x040fe20000001810 */
[----:B------:R-:W1:Y:S07]  /*b070*/  LDSM.16.MT88.4 R136, [R240] ;  /* 0x00000000f088783b */ /* 0x000e6e0000004200 */
[C---:B-1----:R-:W-:Y:S08]  /*b080*/  HMMA.16816.F32 R20, R168.reuse, R136, R20 ;  /* 0x00000088a814723c */ /* 0x042ff00000001814 */
[C---:B------:R-:W-:Y:S01]  /*b090*/  HMMA.16816.F32 R24, R168.reuse, R138, R24 ;  /* 0x0000008aa818723c */ /* 0x040fe20000001818 */
[----:B--2---:R1:W2:Y:S03]  /*b0a0*/  LDSM.16.MT88.4 R136, [R158] ;  /* 0x000000009e88783b */ /* 0x0042a60000004200 */
[----:B-1----:R-:W-:Y:S05]  /*b0b0*/  MOV R158, R140 ;  /* 0x0000008c009e7202 */ /* 0x002fea0000000f00 */
        /* <DEDUP_REMOVED lines=164> */
.L_x_3469:
[----:B------:R-:W-:Y:S07]  /*bb00*/  @!UPT UIADD3 URZ, URZ, URZ, URZ ;  /* 0x0000003f3f3ff290 */ /* 0x000fee000fffe03f */
[----:B------:R-:W-:Y:S02]  /*bb10*/  MOV R7, 0x1f ;  /* 0x0000001f00077802 */ /* 0x000fe40000000f00 */
[----:B------:R-:W-:Y:S01]  /*bb20*/  MOV R6, 0xffffffff ;  /* 0xffffffff00067802 */ /* 0x000fe20000000f00 */
[----:B------:R-:W-:Y:S06]  /*bb30*/  BRA.DIV ~URZ, `(.L_x_3473) ;  /* 0x000060727f007947 */ /* 0x000fec000b800000 */
[----:B------:R-:W2:Y:S04]  /*bb40*/  LDL R2, [R1+0x2c] ;  /* 0x00002c0001027983 */ /* 0x000ea80000100800 */
[----:B--2---:R1:W2:Y:S02]  /*bb50*/  SHFL.BFLY PT, R0, R2, 0x2, 0x1f ;  /* 0x0c401f0002007f89 */ /* 0x0042a400000e0000 */
.L_x_3540:
        /* <DEDUP_REMOVED lines=9> */
.L_x_3541:
        /* <DEDUP_REMOVED lines=149> */
.L_x_3460:
        /* <DEDUP_REMOVED lines=19> */
.L_x_3476:
[----:B--2---:R-:W-:Y:S05]  /*c670*/  BSYNC B0 ;  /* 0x0000000000007941 */ /* 0x004fea0003800000 */
.L_x_3475:
        /* <DEDUP_REMOVED lines=168> */
.L_x_3479:
        /* <DEDUP_REMOVED lines=131> */
.L_x_3542:
[----:B------:R-:W-:Y:S05]  /*d930*/  BRA.DIV ~URZ, `(.L_x_3482) ;  /* 0x000044527f007947 */ /* 0x000fea000b800000 */
[----:B------:R4:W2:Y:S02]  /*d940*/  SHFL.IDX PT, R0, R15, RZ, 0x181f ;  /* 0x00181fff0f007589 */ /* 0x0008a400000e0000 */
.L_x_3543:
        /* <DEDUP_REMOVED lines=26> */
.L_x_3484:
[----:B------:R-:W-:Y:S05]  /*daf0*/  BSYNC B0 ;  /* 0x0000000000007941 */ /* 0x000fea0003800000 */
.L_x_3483:
[----:B------:R-:W-:Y:S05]  /*db00*/  BRA.DIV ~URZ, `(.L_x_3485) ;  /* 0x000042e27f007947 */ /* 0x000fea000b800000 */
[----:B---3--:R3:W4:Y:S04]  /*db10*/  SHFL.IDX PT, R10, R12, 0x1, 0x181f ;  /* 0x00381f000c0a7f89 */ /* 0x00872800000e0000 */
[----:B--2---:R3:W2:Y:S02]  /*db20*/  SHFL.IDX PT, R0, R15, 0x1, 0x181f ;  /* 0x00381f000f007f89 */ /* 0x0046a400000e0000 */
.L_x_3544:
        /* <DEDUP_REMOVED lines=25> */
.L_x_3487:
[----:B------:R-:W-:Y:S05]  /*dcc0*/  BSYNC B0 ;  /* 0x0000000000007941 */ /* 0x000fea0003800000 */
.L_x_3486:
[----:B------:R-:W-:Y:S05]  /*dcd0*/  BRA.DIV ~URZ, `(.L_x_3488) ;  /* 0x000041d27f007947 */ /* 0x000fea000b800000 */
[----:B----4-:R4:W1:Y:S02]  /*dce0*/  SHFL.IDX PT, R10, R12, 0x2, 0x181f ;  /* 0x00581f000c0a7f89 */ /* 0x01086400000e0000 */
.L_x_3545:
[----:B------:R-:W-:Y:S05]  /*dcf0*/  BRA.DIV ~URZ, `(.L_x_3489) ;  /* 0x000042227f007947 */ /* 0x000fea000b800000 */
[----:B--2---:R2:W3:Y:S02]  /*dd00*/  SHFL.IDX PT, R0, R15, 0x2, 0x181f ;  /* 0x00581f000f007f89 */ /* 0x0044e400000e0000 */
.L_x_3546:
        /* <DEDUP_REMOVED lines=25> */
.L_x_3491:
[----:B------:R-:W-:Y:S05]  /*dea0*/  BSYNC B0 ;  /* 0x0000000000007941 */ /* 0x000fea0003800000 */
.L_x_3490:
[----:B------:R-:W-:Y:S05]  /*deb0*/  BRA.DIV ~URZ, `(.L_x_3492) ;  /* 0x000040c27f007947 */ /* 0x000fea000b800000 */
[----:B-1----:R1:W2:Y:S04]  /*dec0*/  SHFL.IDX PT, R8, R12, 0x3, 0x181f ;  /* 0x00781f000c087f89 */ /* 0x0022a800000e0000 */
[----:B---3--:R1:W3:Y:S02]  /*ded0*/  SHFL.IDX PT, R0, R15, 0x3, 0x181f ;  /* 0x00781f000f007f89 */ /* 0x0082e400000e0000 */
.L_x_3547:
        /* <DEDUP_REMOVED lines=26> */
.L_x_3480:
        /* <DEDUP_REMOVED lines=34> */
.L_x_3548:
[----:B------:R-:W-:Y:S05]  /*e2a0*/  BRA.DIV ~URZ, `(.L_x_3495) ;  /* 0x00003e027f007947 */ /* 0x000fea000b800000 */
[----:B------:R3:W4:Y:S02]  /*e2b0*/  SHFL.IDX PT, R0, R14, RZ, 0x1c1f ;  /* 0x001c1fff0e007589 */ /* 0x00072400000e0000 */
.L_x_3549:
        /* <DEDUP_REMOVED lines=194> */
.L_x_3497:
[----:B------:R-:W-:Y:S05]  /*eee0*/  BSYNC B0 ;  /* 0x0000000000007941 */ /* 0x000fea0003800000 */
.L_x_3496:
[----:B------:R-:W-:Y:S05]  /*eef0*/  BRA.DIV ~URZ, `(.L_x_3498) ;  /* 0x000032127f007947 */ /* 0x000fea000b800000 */
[----:B--2---:R2:W1:Y:S04]  /*ef00*/  SHFL.IDX PT, R4, R12, 0x1, 0x1c1f ;  /* 0x003c1f000c047f89 */ /* 0x00446800000e0000 */
[----:B----4-:R2:W4:Y:S02]  /*ef10*/  SHFL.IDX PT, R0, R14, 0x1, 0x1c1f ;  /* 0x003c1f000e007f89 */ /* 0x01052400000e0000 */
.L_x_3550:
        /* <DEDUP_REMOVED lines=136> */
.L_x_3478:
        /* <DEDUP_REMOVED lines=22> */
.L_x_3499:
        /* <DEDUP_REMOVED lines=57> */
.L_x_3501:
[----:B------:R-:W-:Y:S05]  /*fc90*/  BSYNC B0 ;  /* 0x0000000000007941 */ /* 0x000fea0003800000 */
.L_x_3500:
        /* <DEDUP_REMOVED lines=47> */
.L_x_3551:
[----:B------:R-:W-:Y:S05]  /*ff90*/  BRA.DIV ~URZ, `(.L_x_3503) ;  /* 0x000022a27f007947 */ /* 0x000fea000b800000 */
[----:B------:R3:W4:Y:S02]  /*ffa0*/  SHFL.IDX PT, R0, R15, RZ, 0x181f ;  /* 0x00181fff0f007589 */ /* 0x00072400000e0000 */
.L_x_3552:
        /* <DEDUP_REMOVED lines=27> */
.L_x_3505:
[----:B------:R-:W-:Y:S05]  /*10160*/  BSYNC B0 ;  /* 0x0000000000007941 */ /* 0x000fea0003800000 */
.L_x_3504:
[----:B------:R-:W-:Y:S05]  /*10170*/  BRA.DIV ~URZ, `(.L_x_3506) ;  /* 0x000021227f007947 */ /* 0x000fea000b800000 */
[----:B--2---:R2:W1:Y:S04]  /*10180*/  SHFL.IDX PT, R10, R11, 0x1, 0x181f ;  /* 0x00381f000b0a7f89 */ /* 0x00446800000e0000 */
[----:B----4-:R2:W4:Y:S02]  /*10190*/  SHFL.IDX PT, R0, R15, 0x1, 0x181f ;  /* 0x00381f000f007f89 */ /* 0x01052400000e0000 */
.L_x_3553:
        /* <DEDUP_REMOVED lines=25> */
.L_x_3508:
[----:B------:R-:W-:Y:S05]  /*10330*/  BSYNC B0 ;  /* 0x0000000000007941 */ /* 0x000fea0003800000 */
.L_x_3507:
[----:B------:R-:W-:Y:S05]  /*10340*/  BRA.DIV ~URZ, `(.L_x_3509) ;  /* 0x000020127f007947 */ /* 0x000fea000b800000 */
[----:B------:R1:W2:Y:S02]  /*10350*/  SHFL.IDX PT, R10, R11, 0x2, 0x181f ;  /* 0x00581f000b0a7f89 */ /* 0x0002a400000e0000 */
.L_x_3554:
[----:B------:R-:W-:Y:S05]  /*10360*/  BRA.DIV ~URZ, `(.L_x_3510) ;  /* 0x000020627f007947 */ /* 0x000fea000b800000 */
[----:B----4-:R4:W1:Y:S02]  /*10370*/  SHFL.IDX PT, R0, R15, 0x2, 0x181f ;  /* 0x00581f000f007f89 */ /* 0x01086400000e0000 */
.L_x_3555:
        /* <DEDUP_REMOVED lines=25> */
.L_x_3512:
[----:B------:R-:W-:Y:S05]  /*10510*/  BSYNC B0 ;  /* 0x0000000000007941 */ /* 0x000fea0003800000 */
.L_x_3511:
[----:B------:R-:W-:Y:S05]  /*10520*/  BRA.DIV ~URZ, `(.L_x_3513) ;  /* 0x00001f027f007947 */ /* 0x000fea000b800000 */
[----:B--2---:R2:W1:Y:S04]  /*10530*/  SHFL.IDX PT, R10, R11, 0x3, 0x181f ;  /* 0x00781f000b0a7f89 */ /* 0x00446800000e0000 */
[----:B------:R2:W3:Y:S02]  /*10540*/  SHFL.IDX PT, R0, R15, 0x3, 0x181f ;  /* 0x00781f000f007f89 */ /* 0x0004e400000e0000 */
.L_x_3556:
        /* <DEDUP_REMOVED lines=24> */
.L_x_3493:
[----:B------:R-:W-:Y:S05]  /*106d0*/  BSYNC B1 ;  /* 0x0000000000017941 */ /* 0x000fea0003800000 */
.L_x_3477:
        /* <DEDUP_REMOVED lines=15> */
.L_x_3557:
[----:B------:R-:W-:Y:S05]  /*107d0*/  BRA.DIV ~URZ, `(.L_x_3516) ;  /* 0x00001d827f007947 */ /* 0x000fea000b800000 */
[----:B------:R3:W4:Y:S02]  /*107e0*/  SHFL.IDX PT, R8, R103, 0x1, 0x1f ;  /* 0x00201f0067087f89 */ /* 0x00072400000e0000 */
.L_x_3558:
        /* <DEDUP_REMOVED lines=19> */
.L_x_3559:
        /* <DEDUP_REMOVED lines=16> */
.L_x_3560:
[----:B---3--:R-:W-:Y:S01]  /*10a20*/  IMAD R0, R0, c[0x0][0x538], RZ ;  /* 0x00014e0000007a24 */ /* 0x008fe200078e02ff */
[----:B------:R-:W-:Y:S04]  /*10a30*/  BSSY B1, `(.L_x_3519) ;  /* 0x00000cf000017945 */ /* 0x000fe80003800000 */
[----:B----4-:R-:W-:-:S04]  /*10a40*/  IADD3 R8, R0, R8, RZ ;  /* 0x0000000800087210 */ /* 0x010fc80007ffe0ff */
[----:B--2---:R-:W-:-:S13]  /*10a50*/  ISETP.GT.AND P0, PT, R8, R9, PT ;  /* 0x000000090800720c */ /* 0x004fda0003f04270 */
[----:B------:R-:W-:Y:S05]  /*10a60*/  @P0 BRA `(.L_x_3520) ;  /* 0x0000025000000947 */ /* 0x000fea0003800000 */
.L_x_3524:
        /* <DEDUP_REMOVED lines=17> */
.L_x_3561:
        /* <DEDUP_REMOVED lines=16> */
.L_x_3562:
[----:B--2---:R-:W-:-:S05]  /*10c80*/  IMAD R0, R0, c[0x0][0x538], RZ ;  /* 0x00014e0000007a24 */ /* 0x004fca00078e02ff */
[----:B------:R-:W-:-:S04]  /*10c90*/  IADD3 R8, R0, R8, RZ ;  /* 0x0000000800087210 */ /* 0x000fc80007ffe0ff */
[----:B------:R-:W-:-:S13]  /*10ca0*/  ISETP.GT.AND P0, PT, R8, R9, PT ;  /* 0x000000090800720c */ /* 0x000fda0003f04270 */
[----:B-1----:R-:W-:Y:S05]  /*10cb0*/  @!P0 BRA `(.L_x_3524) ;  /* 0xfffffdb000008947 */ /* 0x002fea000383ffff */
.L_x_3520:
[----:B------:R-:W-:-:S05]  /*10cc0*/  IADD3 R11, -R0, R8, RZ ;  /* 0x00000008000b7210 */ /* 0x000fca0007ffe1ff */
[----:B------:R-:W-:-:S05]  /*10cd0*/  IMAD R0, R4, c[0x0][0x538], R11 ;  /* 0x00014e0004007a24 */ /* 0x000fca00078e020b */
[----:B------:R-:W-:Y:S01]  /*10ce0*/  ISETP.GT.AND P0, PT, R0, R9, PT ;  /* 0x000000090000720c */ /* 0x000fe20003f04270 */
[----:B------:R-:W-:-:S12]  /*10cf0*/  BRA.DIV ~URZ, `(.L_x_3525) ;  /* 0x00001ca27f007947 */ /* 0x000fd8000b800000 */
[----:B------:R-:W-:-:S03]  /*10d00*/  VOTE.ANY R10, PT, !P0 ;  /* 0x00000000000a7806 */ /* 0x000fc600040e0100 */
.L_x_3563:
[----:B------:R-:W2:Y:S01]  /*10d10*/  LDL.LU R0, [R1+0x8c] ;  /* 0x00008c0001007983 */ /* 0x000ea20000300800 */
[----:B------:R-:W2:Y:S02]  /*10d20*/  POPC R8, R10 ;  /* 0x0000000a00087309 */ /* 0x000ea40000000000 */
[----:B--2---:R-:W-:-:S05]  /*10d30*/  IADD3 R0, R8, R0, RZ ;  /* 0x0000000008007210 */ /* 0x004fca0007ffe0ff */
[----:B------:R2:W-:Y:S01]  /*10d40*/  STL [R1+0x8c], R0 ;  /* 0x00008c0001007387 */ /* 0x0005e20000100800 */
[----:B------:R-:W-:Y:S05]  /*10d50*/  BRA.DIV ~URZ, `(.L_x_3526) ;  /* 0x00001c927f007947 */ /* 0x000fea000b800000 */
[----:B------:R3:W4:Y:S04]  /*10d60*/  SHFL.IDX PT, R12, R6, R8, 0x1f ;  /* 0x00001f08060c7589 */ /* 0x00072800000e0000 */
[----:B------:R3:W1:Y:S02]  /*10d70*/  SHFL.IDX PT, R7, R7, R8, 0x1f ;  /* 0x00001f0807077589 */ /* 0x00066400000e0000 */
.L_x_3564:
[----:B------:R-:W-:Y:S01]  /*10d80*/  ISETP.NE.AND P0, PT, R10, RZ, PT ;  /* 0x000000ff0a00720c */ /* 0x000fe20003f05270 */
[----:B------:R-:W-:-:S12]  /*10d90*/  BSSY B0, `(.L_x_3527) ;  /* 0x0000005000007945 */ /* 0x000fd80003800000 */
[----:B------:R-:W-:Y:S05]  /*10da0*/  @!P0 BRA `(.L_x_3528) ;  /* 0x0000003000008947 */ /* 0x000fea0003800000 */
[----:B------:R-:W-:Y:S01]  /*10db0*/  IADD3 R3, R8, -0x1, RZ ;  /* 0xffffffff08037810 */ /* 0x000fe20007ffe0ff */
[----:B------:R-:W-:Y:S05]  /*10dc0*/  BRA.DIV ~URZ, `(.L_x_3529) ;  /* 0x00001cf27f007947 */ /* 0x000fea000b800000 */
[----:B------:R2:W3:Y:S02]  /*10dd0*/  SHFL.IDX PT, R13, R4, R3, 0x1f ;  /* 0x00001f03040d7589 */ /* 0x0004e400000e0000 */
.L_x_3528:
[----:B------:R-:W-:Y:S05]  /*10de0*/  BSYNC B0 ;  /* 0x0000000000007941 */ /* 0x000fea0003800000 */
.L_x_3527:
        /* <DEDUP_REMOVED lines=68> */
.L_x_3531:
        /* <DEDUP_REMOVED lines=69> */
.L_x_3532:
[----:B------:R-:W-:Y:S05]  /*11680*/  BSYNC B0 ;  /* 0x0000000000007941 */ /* 0x000fea0003800000 */
.L_x_3530:
[----:B------:R-:W-:-:S04]  /*11690*/  LOP3.LUT R2, RZ, R2, RZ, 0x33, !PT ;  /* 0x00000002ff027212 */ /* 0x000fc800078e33ff */
[----:B-1----:R-:W-:-:S05]  /*116a0*/  IADD3 R0, R2, R12, RZ ;  /* 0x0000000c02007210 */ /* 0x002fca0007ffe0ff */
[----:B------:R1:W-:Y:S01]  /*116b0*/  STL [R1+0x84], R0 ;  /* 0x0000840001007387 */ /* 0x0003e20000100800 */
[----:B------:R-:W-:Y:S05]  /*116c0*/  BRA `(.L_x_3533) ;  /* 0x0000005000007947 */ /* 0x000fea0003800000 */
.L_x_3521:
[----:B------:R-:W-:Y:S01]  /*116d0*/  MOV R0, c[0x0][0x53c] ;  /* 0x00014f0000007a02 */ /* 0x000fe20000000f00 */
[----:B------:R2:W-:Y:S04]  /*116e0*/  STL [R1+0x80], R9 ;  /* 0x0000800901007387 */ /* 0x0005e80000100800 */
[----:B------:R2:W-:Y:S04]  /*116f0*/  STL [R1+0x84], RZ ;  /* 0x000084ff01007387 */ /* 0x0005e80000100800 */
[----:B------:R2:W-:Y:S04]  /*11700*/  STL [R1+0x88], RZ ;  /* 0x000088ff01007387 */ /* 0x0005e80000100800 */
[----:B------:R2:W-:Y:S02]  /*11710*/  STL [R1+0x8c], R0 ;  /* 0x00008c0001007387 */ /* 0x0005e40000100800 */
.L_x_3533:
[----:B------:R-:W-:Y:S05]  /*11720*/  BSYNC B1 ;  /* 0x0000000000017941 */ /* 0x000fea0003800000 */
.L_x_3519:
        /* <DEDUP_REMOVED lines=9> */
.L_x_3514:
[----:B--2---:R-:W2:Y:S02]  /*117c0*/  LDL R0, [R1+0x8c] ;  /* 0x00008c0001007983 */ /* 0x004ea40000100800 */
[----:B--2---:R-:W-:-:S13]  /*117d0*/  ISETP.GE.AND P0, PT, R0, c[0x0][0x53c], PT ;  /* 0x00014f0000007a0c */ /* 0x004fda0003f06270 */
[----:B-1----:R-:W-:Y:S01]  /*117e0*/  @P0 CALL.REL.NOINC `(.L_x_3534) ;  /* 0x0000001000000944 */ /* 0x002fe20003c00000 */
[----:B------:R-:W-:Y:S05]  /*117f0*/  BRA `(.L_x_3535) ;  /* 0xffff012000007947 */ /* 0x000fea000383ffff */
.L_x_3534:
[----:B------:R-:W-:Y:S05]  /*11800*/  EXIT ;  /* 0x000000000000794d */ /* 0x000fea0003800000 */
.L_x_3443:
[----:B------:R-:W-:Y:S01]  /*11810*/  IMAD.MOV.U32 R0, RZ, RZ, R5 ;  /* 0x000000ffff007224 */ /* 0x000fe200078e0005 */
[----:B------:R-:W-:Y:S02]  /*11820*/  MOV R2, 0x1 ;  /* 0x0000000100027802 */ /* 0x000fe40000000f00 */
[----:B------:R-:W-:Y:S02]  /*11830*/  MOV R3, 0x11850 ;  /* 0x0001185000037802 */ /* 0x000fe40000000f00 */
[----:B------:R-:W-:Y:S05]  /*11840*/  CALL.REL.NOINC `($__internal_72_$__cuda_sm70_shflsync_up_p) ;  /* 0x0000137000007944 */ /* 0x000fea0003c00000 */
[----:B------:R-:W-:Y:S01]  /*11850*/  MOV R0, R4 ;  /* 0x0000000400007202 */ /* 0x000fe20000000f00 */
[----:B------:R-:W-:Y:S05]  /*11860*/  BRA `(.L_x_3536) ;  /* 0xfffeebf000007947 */ /* 0x000fea000383ffff */
.L_x_3444:
[----:B------:R-:W-:Y:S01]  /*11870*/  IMAD.MOV.U32 R0, RZ, RZ, R5 ;  /* 0x000000ffff007224 */ /* 0x000fe200078e0005 */
[----:B------:R-:W-:Y:S02]  /*11880*/  MOV R2, 0x2 ;  /* 0x0000000200027802 */ /* 0x000fe40000000f00 */
[----:B------:R-:W-:Y:S02]  /*11890*/  MOV R3, 0x118b0 ;  /* 0x000118b000037802 */ /* 0x000fe40000000f00 */
[----:B------:R-:W-:Y:S05]  /*118a0*/  CALL.REL.NOINC `($__internal_72_$__cuda_sm70_shflsync_up_p) ;  /* 0x0000131000007944 */ /* 0x000fea0003c00000 */
[----:B------:R-:W-:Y:S01]  /*118b0*/  SEL R0, R4, RZ, P4 ;  /* 0x000000ff04007207 */ /* 0x000fe20002000000 */
[----:B------:R-:W-:Y:S01]  /*118c0*/  IMAD.MOV.U32 R2, RZ, RZ, 0x4 ;  /* 0x00000004ff027424 */ /* 0x000fe200078e00ff */
[----:B------:R-:W-:-:S03]  /*118d0*/  MOV R3, 0x11900 ;  /* 0x0001190000037802 */ /* 0x000fc60000000f00 */
[----:B------:R-:W-:Y:S02]  /*118e0*/  IMAD.IADD R0, R5, 0x1, R0 ;  /* 0x0000000105007824 */ /* 0x000fe400078e0200 */
        /* <DEDUP_REMOVED lines=14> */
[----:B------:R-:W-:Y:S01]  /*119d0*/  IMAD.IADD R4, R0, 0x1, R4 ;  /* 0x0000000100047824 */ /* 0x000fe200078e0204 */
[----:B------:R-:W-:-:S03]  /*119e0*/  MOV R0, 0x1f ;  /* 0x0000001f00007802 */ /* 0x000fc60000000f00 */
[----:B------:R-:W-:Y:S02]  /*119f0*/  IMAD.MOV.U32 R5, RZ, RZ, R4 ;  /* 0x000000ffff057224 */ /* 0x000fe400078e0004 */
[----:B------:R-:W-:Y:S05]  /*11a00*/  CALL.REL.NOINC `($__internal_71_$__cuda_sm70_shflsync_idx_p) ;  /* 0x0000116000007944 */ /* 0x000fea0003c00000 */
[----:B------:R-:W-:Y:S05]  /*11a10*/  BRA `(.L_x_3537) ;  /* 0xfffeeb4000007947 */ /* 0x000fea000383ffff */
.L_x_3446:
[----:B------:R-:W-:Y:S02]  /*11a20*/  SEL R0, RZ, 0x1, P0 ;  /* 0x00000001ff007807 */ /* 0x000fe40000000000 */
[----:B------:R-:W-:Y:S02]  /*11a30*/  MOV R2, 0x11a50 ;  /* 0x00011a5000027802 */ /* 0x000fe40000000f00 */
[----:B------:R-:W-:Y:S05]  /*11a40*/  CALL.REL.NOINC `($__internal_73_$__cuda_sm70_votesync_ballot) ;  /* 0x000011e000007944 */ /* 0x000fea0003c00000 */
[----:B------:R-:W-:Y:S01]  /*11a50*/  MOV R10, R0 ;  /* 0x00000000000a7202 */ /* 0x000fe20000000f00 */
[----:B------:R-:W-:Y:S05]  /*11a60*/  BRA `(.L_x_3538) ;  /* 0xfffeeb8000007947 */ /* 0x000fea000383ffff */
.L_x_3447:
[----:B------:R-:W-:Y:S01]  /*11a70*/  IMAD.MOV.U32 R5, RZ, RZ, R9 ;  /* 0x000000ffff057224 */ /* 0x000fe200078e0009 */
[----:B------:R-:W-:Y:S01]  /*11a80*/  MOV R3, R6 ;  /* 0x0000000600037202 */ /* 0x000fe20000000f00 */
[----:B-1----:R-:W-:Y:S01]  /*11a90*/  IMAD.MOV.U32 R0, RZ, RZ, 0x1f ;  /* 0x0000001fff007424 */ /* 0x002fe200078e00ff */
[----:B------:R-:W-:Y:S02]  /*11aa0*/  MOV R2, 0x11ac0 ;  /* 0x00011ac000027802 */ /* 0x000fe40000000f00 */
[----:B------:R-:W-:Y:S05]  /*11ab0*/  CALL.REL.NOINC `($__internal_71_$__cuda_sm70_shflsync_idx_p) ;  /* 0x000010b000007944 */ /* 0x000fea0003c00000 */
[----:B------:R-:W-:Y:S01]  /*11ac0*/  IMAD.MOV.U32 R12, RZ, RZ, R0 ;  /* 0x000000ffff0c7224 */ /* 0x000fe200078e0000 */
[----:B------:R-:W-:Y:S01]  /*11ad0*/  MOV R5, R8 ;  /* 0x0000000800057202 */ /* 0x000fe20000000f00 */
[----:B------:R-:W-:Y:S01]  /*11ae0*/  IMAD.MOV.U32 R7, RZ, RZ, RZ ;  /* 0x000000ffff077224 */ /* 0x000fe200078e00ff */
[----:B------:R-:W-:Y:S01]  /*11af0*/  MOV R3, R6 ;  /* 0x0000000600037202 */ /* 0x000fe20000000f00 */
[----:B------:R-:W-:Y:S01]  /*11b00*/  IMAD.MOV.U32 R0, RZ, RZ, 0x1f ;  /* 0x0000001fff007424 */ /* 0x000fe200078e00ff */
[----:B------:R-:W-:-:S02]  /*11b10*/  MOV R2, 0x11b30 ;  /* 0x00011b3000027802 */ /* 0x000fc40000000f00 */
[----:B------:R-:W-:Y:S05]  /*11b20*/  CALL.REL.NOINC `($__internal_71_$__cuda_sm70_shflsync_idx_p) ;  /* 0x0000104000007944 */ /* 0x000fea0003c00000 */
[----:B------:R-:W-:Y:S01]  /*11b30*/  MOV R9, R0 ;  /* 0x0000000000097202 */ /* 0x000fe20000000f00 */
[----:B------:R-:W-:Y:S05]  /*11b40*/  BRA `(.L_x_3539) ;  /* 0xfffeeb1000007947 */ /* 0x000fea000383ffff */
.L_x_3450:
[----:B------:R-:W-:Y:S01]  /*11b50*/  IMAD.MOV.U32 R5, RZ, RZ, R4 ;  /* 0x000000ffff057224 */ /* 0x000fe200078e0004 */
[----:B-1----:R-:W-:-:S02]  /*11b60*/  MOV R0, 0x1f ;  /* 0x0000001f00007802 */ /* 0x002fc40000000f00 */
[----:B------:R-:W-:Y:S02]  /*11b70*/  MOV R2, 0x11b90 ;  /* 0x00011b9000027802 */ /* 0x000fe40000000f00 */
[----:B--234-:R-:W-:Y:S05]  /*11b80*/  CALL.REL.NOINC `($__internal_71_$__cuda_sm70_shflsync_idx_p) ;  /* 0x00000fe000007944 */ /* 0x01cfea0003c00000 */
[----:B------:R-:W-:Y:S01]  /*11b90*/  MOV R7, R0 ;  /* 0x0000000000077202 */ /* 0x000fe20000000f00 */
[----:B------:R-:W-:Y:S05]  /*11ba0*/  BRA `(.L_x_3449) ;  /* 0xfffeeb1000007947 */ /* 0x000fea000383ffff */
.L_x_3473:
[----:B------:R1:W5:Y:S01]  /*11bb0*/  LDL R2, [R1+0x2c] ;  /* 0x00002c0001027983 */ /* 0x0003620000100800 */
[----:B------:R-:W-:Y:S02]  /*11bc0*/  MOV R5, 0x2 ;  /* 0x0000000200057802 */ /* 0x000fe40000000f00 */
[----:B------:R-:W-:Y:S02]  /*11bd0*/  MOV R3, 0x11bf0 ;  /* 0x00011bf000037802 */ /* 0x000fe40000000f00 */
[----:B-1---5:R-:W-:Y:S05]  /*11be0*/  CALL.REL.NOINC `($__internal_70_$__cuda_sm70_shflsync_bfly_p) ;  /* 0x00000f3000007944 */ /* 0x022fea0003c00000 */
[----:B------:R-:W-:Y:S01]  /*11bf0*/  MOV R0, R5 ;  /* 0x0000000500007202 */ /* 0x000fe20000000f00 */
[----:B------:R-:W-:Y:S05]  /*11c00*/  BRA `(.L_x_3540) ;  /* 0xffff9f5000007947 */ /* 0x000fea000383ffff */
.L_x_3474:
[----:B------:R-:W-:Y:S01]  /*11c10*/  IMAD.MOV.U32 R2, RZ, RZ, R0 ;  /* 0x000000ffff027224 */ /* 0x000fe200078e0000 */
[----:B------:R-:W-:Y:S02]  /*11c20*/  MOV R5, 0x1 ;  /* 0x0000000100057802 */ /* 0x000fe40000000f00 */
[----:B------:R-:W-:Y:S02]  /*11c30*/  MOV R3, 0x11c50 ;  /* 0x00011c5000037802 */ /* 0x000fe40000000f00 */
[----:B-----5:R-:W-:Y:S05]  /*11c40*/  CALL.REL.NOINC `($__internal_70_$__cuda_sm70_shflsync_bfly_p) ;  /* 0x00000ed000007944 */ /* 0x020fea0003c00000 */
[----:B------:R1:W5:Y:S01]  /*11c50*/  LDL R2, [R1+0x28] ;  /* 0x0000280001027983 */ /* 0x0003620000100800 */
[----:B------:R-:W-:Y:S01]  /*11c60*/  FADD.FTZ R0, R0, R5 ;  /* 0x0000000500007221 */ /* 0x000fe20000010000 */
[----:B------:R-:W-:-:S02]  /*11c70*/  MOV R5, 0x2 ;  /* 0x0000000200057802 */ /* 0x000fc40000000f00 */
[----:B------:R-:W-:Y:S02]  /*11c80*/  MOV R3, 0x11ca0 ;  /* 0x00011ca000037802 */ /* 0x000fe40000000f00 */
[----:B-1---5:R-:W-:Y:S05]  /*11c90*/  CALL.REL.NOINC `($__internal_70_$__cuda_sm70_shflsync_bfly_p) ;  /* 0x00000e8000007944 */ /* 0x022fea0003c00000 */
[----:B------:R-:W2:Y:S01]  /*11ca0*/  LDL.LU R2, [R1+0x28] ;  /* 0x0000280001027983 */ /* 0x000ea20000300800 */
[----:B------:R-:W-:Y:S01]  /*11cb0*/  MOV R3, 0x11d00 ;  /* 0x00011d0000037802 */ /* 0x000fe20000000f00 */
[----:B--2---:R-:W-:Y:S01]  /*11cc0*/  FADD.FTZ R4, R2, R5 ;  /* 0x0000000502047221 */ /* 0x004fe20000010000 */
[----:B------:R-:W-:-:S04]  /*11cd0*/  MOV R5, 0x1 ;  /* 0x0000000100057802 */ /* 0x000fc80000000f00 */
[----:B------:R-:W-:Y:S02]  /*11ce0*/  MOV R2, R4 ;  /* 0x0000000400027202 */ /* 0x000fe40000000f00 */
[----:B------:R-:W-:Y:S05]  /*11cf0*/  CALL.REL.NOINC `($__internal_70_$__cuda_sm70_shflsync_bfly_p) ;  /* 0x00000e2000007944 */ /* 0x000fea0003c00000 */
[----:B------:R-:W-:Y:S01]  /*11d00*/  MOV R3, R5 ;  /* 0x0000000500037202 */ /* 0x000fe20000000f00 */
[----:B------:R-:W-:Y:S05]  /*11d10*/  BRA `(.L_x_3541) ;  /* 0xffff9ed000007947 */ /* 0x000fea000383ffff */
.L_x_3481:
[----:B--234-:R-:W-:Y:S01]  /*11d20*/  IMAD.MOV.U32 R5, RZ, RZ, R12 ;  /* 0x000000ffff057224 */ /* 0x01cfe200078e000c */
[----:B------:R-:W-:Y:S01]  /*11d30*/  MOV R3, RZ ;  /* 0x000000ff00037202 */ /* 0x000fe20000000f00 */
[----:B------:R-:W-:Y:S01]  /*11d40*/  IMAD.MOV.U32 R0, RZ, RZ, 0x181f ;  /* 0x0000181fff007424 */ /* 0x000fe200078e00ff */
[----:B------:R-:W-:Y:S02]  /*11d50*/  MOV R2, 0x11d70 ;  /* 0x00011d7000027802 */ /* 0x000fe40000000f00 */
[----:B-1----:R-:W-:Y:S05]  /*11d60*/  CALL.REL.NOINC `($__internal_71_$__cuda_sm70_shflsync_idx_p) ;  /* 0x00000e0000007944 */ /* 0x002fea0003c00000 */
[----:B------:R-:W-:Y:S01]  /*11d70*/  MOV R10, R0 ;  /* 0x00000000000a7202 */ /* 0x000fe20000000f00 */
[----:B------:R-:W-:Y:S05]  /*11d80*/  BRA `(.L_x_3542) ;  /* 0xffffbba000007947 */ /* 0x000fea000383ffff */
.L_x_3482:
[----:B------:R-:W-:Y:S01]  /*11d90*/  IMAD.MOV.U32 R5, RZ, RZ, R15 ;  /* 0x000000ffff057224 */ /* 0x000fe200078e000f */
[----:B------:R-:W-:Y:S01]  /*11da0*/  MOV R3, RZ ;  /* 0x000000ff00037202 */ /* 0x000fe20000000f00 */
[----:B------:R-:W-:Y:S01]  /*11db0*/  IMAD.MOV.U32 R0, RZ, RZ, 0x181f ;  /* 0x0000181fff007424 */ /* 0x000fe200078e00ff */
[----:B------:R-:W-:Y:S02]  /*11dc0*/  MOV R2, 0x11de0 ;  /* 0x00011de000027802 */ /* 0x000fe40000000f00 */
[----:B-123--:R-:W-:Y:S05]  /*11dd0*/  CALL.REL.NOINC `($__internal_71_$__cuda_sm70_shflsync_idx_p) ;  /* 0x00000d9000007944 */ /* 0x00efea0003c00000 */
[----:B------:R-:W-:Y:S05]  /*11de0*/  BRA `(.L_x_3543) ;  /* 0xffffbb6000007947 */ /* 0x000fea000383ffff */
.L_x_3485:
[----:B-1----:R-:W-:Y:S01]  /*11df0*/  IMAD.MOV.U32 R5, RZ, RZ, R12 ;  /* 0x000000ffff057224 */ /* 0x002fe200078e000c */
[----:B------:R-:W-:Y:S01]  /*11e00*/  MOV R3, 0x1 ;  /* 0x0000000100037802 */ /* 0x000fe20000000f00 */
[----:B--2---:R-:W-:Y:S01]  /*11e10*/  IMAD.MOV.U32 R0, RZ, RZ, 0x181f ;  /* 0x0000181fff007424 */ /* 0x004fe200078e00ff */
[----:B------:R-:W-:-:S02]  /*11e20*/  MOV R2, 0x11e40 ;  /* 0x00011e4000027802 */ /* 0x000fc40000000f00 */
[----:B---34-:R-:W-:Y:S05]  /*11e30*/  CALL.REL.NOINC `($__internal_71_$__cuda_sm70_shflsync_idx_p) ;  /* 0x00000d3000007944 */ /* 0x018fea0003c00000 */
[----:B------:R-:W-:Y:S01]  /*11e40*/  IMAD.MOV.U32 R10, RZ, RZ, R0 ;  /* 0x000000ffff0a7224 */ /* 0x000fe200078e0000 */
[----:B------:R-:W-:Y:S01]  /*11e50*/  MOV R3, 0x1 ;  /* 0x0000000100037802 */ /* 0x000fe20000000f00 */
[----:B------:R-:W-:Y:S01]  /*11e60*/  IMAD.MOV.U32 R5, RZ, RZ, R15 ;  /* 0x000000ffff057224 */ /* 0x000fe200078e000f */
[----:B------:R-:W-:-:S02]  /*11e70*/  MOV R0, 0x181f ;  /* 0x0000181f00007802 */ /* 0x000fc40000000f00 */
[----:B------:R-:W-:Y:S02]  /*11e80*/  MOV R2, 0x11ea0 ;  /* 0x00011ea000027802 */ /* 0x000fe40000000f00 */
[----:B------:R-:W-:Y:S05]  /*11e90*/  CALL.REL.NOINC `($__internal_71_$__cuda_sm70_shflsync_idx_p) ;  /* 0x00000cd000007944 */ /* 0x000fea0003c00000 */
[----:B------:R-:W-:Y:S05]  /*11ea0*/  BRA `(.L_x_3544) ;  /* 0xffffbc8000007947 */ /* 0x000fea000383ffff */
.L_x_3488:
[----:B-1----:R-:W-:Y:S01]  /*11eb0*/  IMAD.MOV.U32 R5, RZ, RZ, R12 ;  /* 0x000000ffff057224 */ /* 0x002fe200078e000c */
[----:B------:R-:W-:Y:S01]  /*11ec0*/  MOV R3, 0x2 ;  /* 0x0000000200037802 */ /* 0x000fe20000000f00 */
[----:B--2---:R-:W-:Y:S01]  /*11ed0*/  IMAD.MOV.U32 R0, RZ, RZ, 0x181f ;  /* 0x0000181fff007424 */ /* 0x004fe200078e00ff */
[----:B------:R-:W-:Y:S02]  /*11ee0*/  MOV R2, 0x11f00 ;  /* 0x00011f0000027802 */ /* 0x000fe40000000f00 */
[----:B---34-:R-:W-:Y:S05]  /*11ef0*/  CALL.REL.NOINC `($__internal_71_$__cuda_sm70_shflsync_idx_p) ;  /* 0x00000c7000007944 */ /* 0x018fea0003c00000 */
[----:B------:R-:W-:Y:S01]  /*11f00*/  MOV R10, R0 ;  /* 0x00000000000a7202 */ /* 0x000fe20000000f00 */
[----:B------:R-:W-:Y:S05]  /*11f10*/  BRA `(.L_x_3545) ;  /* 0xffffbdd000007947 */ /* 0x000fea000383ffff */
.L_x_3489:
[----:B-1----:R-:W-:Y:S01]  /*11f20*/  IMAD.MOV.U32 R5, RZ, RZ, R15 ;  /* 0x000000ffff057224 */ /* 0x002fe200078e000f */
[----:B------:R-:W-:Y:S01]  /*11f30*/  MOV R3, 0x2 ;  /* 0x0000000200037802 */ /* 0x000fe20000000f00 */
[----:B--2---:R-:W-:Y:S01]  /*11f40*/  IMAD.MOV.U32 R0, RZ, RZ, 0x181f ;  /* 0x0000181fff007424 */ /* 0x004fe200078e00ff */
[----:B------:R-:W-:Y:S02]  /*11f50*/  MOV R2, 0x11f70 ;  /* 0x00011f7000027802 */ /* 0x000fe40000000f00 */
[----:B---34-:R-:W-:Y:S05]  /*11f60*/  CALL.REL.NOINC `($__internal_71_$__cuda_sm70_shflsync_idx_p) ;  /* 0x00000c0000007944 */ /* 0x018fea0003c00000 */
[----:B------:R-:W-:Y:S05]  /*11f70*/  BRA `(.L_x_3546) ;  /* 0xffffbd9000007947 */ /* 0x000fea000383ffff */
.L_x_3492:
[----:B-1----:R-:W-:Y:S01]  /*11f80*/  IMAD.MOV.U32 R5, RZ, RZ, R12 ;  /* 0x000000ffff057224 */ /* 0x002fe200078e000c */
[----:B------:R-:W-:Y:S01]  /*11f90*/  MOV R3, 0x3 ;  /* 0x0000000300037802 */ /* 0x000fe20000000f00 */
[----:B---3--:R-:W-:Y:S01]  /*11fa0*/  IMAD.MOV.U32 R0, RZ, RZ, 0x181f ;  /* 0x0000181fff007424 */ /* 0x008fe200078e00ff */
[----:B------:R-:W-:-:S02]  /*11fb0*/  MOV R2, 0x11fd0 ;  /* 0x00011fd000027802 */ /* 0x000fc40000000f00 */
[----:B--2-4-:R-:W-:Y:S05]  /*11fc0*/  CALL.REL.NOINC `($__internal_71_$__cuda_sm70_shflsync_idx_p) ;  /* 0x00000ba000007944 */ /* 0x014fea0003c00000 */
[----:B------:R-:W-:Y:S01]  /*11fd0*/  IMAD.MOV.U32 R8, RZ, RZ, R0 ;  /* 0x000000ffff087224 */ /* 0x000fe200078e0000 */
[----:B------:R-:W-:Y:S01]  /*11fe0*/  MOV R3, 0x3 ;  /* 0x0000000300037802 */ /* 0x000fe20000000f00 */
[----:B------:R-:W-:Y:S01]  /*11ff0*/  IMAD.MOV.U32 R5, RZ, RZ, R15 ;  /* 0x000000ffff057224 */ /* 0x000fe200078e000f */
[----:B------:R-:W-:-:S02]  /*12000*/  MOV R0, 0x181f ;  /* 0x0000181f00007802 */ /* 0x000fc40000000f00 */
[----:B------:R-:W-:Y:S02]  /*12010*/  MOV R2, 0x12030 ;  /* 0x0001203000027802 */ /* 0x000fe40000000f00 */
[----:B------:R-:W-:Y:S05]  /*12020*/  CALL.REL.NOINC `($__internal_71_$__cuda_sm70_shflsync_idx_p) ;  /* 0x00000b4000007944 */ /* 0x000fea0003c00000 */
[----:B------:R-:W-:Y:S05]  /*12030*/  BRA `(.L_x_3547) ;  /* 0xffffbea000007947 */ /* 0x000fea000383ffff */
.L_x_3494:
[----:B------:R-:W-:Y:S01]  /*12040*/  IMAD.MOV.U32 R5, RZ, RZ, R12 ;  /* 0x000000ffff057224 */ /* 0x000fe200078e000c */
[----:B------:R-:W-:Y:S01]  /*12050*/  MOV R3, RZ ;  /* 0x000000ff00037202 */ /* 0x000fe20000000f00 */
[----:B------:R-:W-:Y:S01]  /*12060*/  IMAD.MOV.U32 R0, RZ, RZ, 0x1c1f ;  /* 0x00001c1fff007424 */ /* 0x000fe200078e00ff */
[----:B------:R-:W-:Y:S02]  /*12070*/  MOV R2, 0x12090 ;  /* 0x0001209000027802 */ /* 0x000fe40000000f00 */
[----:B------:R-:W-:Y:S05]  /*12080*/  CALL.REL.NOINC `($__internal_71_$__cuda_sm70_shflsync_idx_p) ;  /* 0x00000ae000007944 */ /* 0x000fea0003c00000 */
[----:B------:R-:W-:Y:S01]  /*12090*/  MOV R4, R0 ;  /* 0x0000000000047202 */ /* 0x000fe20000000f00 */
[----:B------:R-:W-:Y:S05]  /*120a0*/  BRA `(.L_x_3548) ;  /* 0xffffc1f000007947 */ /* 0x000fea000383ffff */
.L_x_3495:
[----:B------:R-:W-:Y:S01]  /*120b0*/  IMAD.MOV.U32 R5, RZ, RZ, R14 ;  /* 0x000000ffff057224 */ /* 0x000fe200078e000e */
[----:B------:R-:W-:Y:S01]  /*120c0*/  MOV R3, RZ ;  /* 0x000000ff00037202 */ /* 0x000fe20000000f00 */
[----:B------:R-:W-:Y:S01]  /*120d0*/  IMAD.MOV.U32 R0, RZ, RZ, 0x1c1f ;  /* 0x00001c1fff007424 */ /* 0x000fe200078e00ff */
[----:B------:R-:W-:Y:S02]  /*120e0*/  MOV R2, 0x12100 ;  /* 0x0001210000027802 */ /* 0x000fe40000000f00 */
[----:B-12---:R-:W-:Y:S05]  /*120f0*/  CALL.REL.NOINC `($__internal_71_$__cuda_sm70_shflsync_idx_p) ;  /* 0x00000a7000007944 */ /* 0x006fea0003c00000 */
[----:B------:R-:W-:Y:S05]  /*12100*/  BRA `(.L_x_3549) ;  /* 0xffffc1b000007947 */ /* 0x000fea000383ffff */
.L_x_3498:
[----:B------:R-:W-:Y:S01]  /*12110*/  IMAD.MOV.U32 R5, RZ, RZ, R12 ;  /* 0x000000ffff057224 */ /* 0x000fe200078e000c */
[----:B----4-:R-:W-:Y:S01]  /*12120*/  MOV R3, 0x1 ;  /* 0x0000000100037802 */ /* 0x010fe20000000f00 */
[----:B------:R-:W-:Y:S01]  /*12130*/  IMAD.MOV.U32 R0, RZ, RZ, 0x1c1f ;  /* 0x00001c1fff007424 */ /* 0x000fe200078e00ff */
[----:B------:R-:W-:-:S02]  /*12140*/  MOV R2, 0x12160 ;  /* 0x0001216000027802 */ /* 0x000fc40000000f00 */
[----:B-123--:R-:W-:Y:S05]  /*12150*/  CALL.REL.NOINC `($__internal_71_$__cuda_sm70_shflsync_idx_p) ;  /* 0x00000a1000007944 */ /* 0x00efea0003c00000 */
[----:B------:R-:W-:Y:S01]  /*12160*/  IMAD.MOV.U32 R4, RZ, RZ, R0 ;  /* 0x000000ffff047224 */ /* 0x000fe200078e0000 */
[----:B------:R-:W-:Y:S01]  /*12170*/  MOV R3, 0x1 ;  /* 0x0000000100037802 */ /* 0x000fe20000000f00 */
[----:B------:R-:W-:Y:S01]  /*12180*/  IMAD.MOV.U32 R5, RZ, RZ, R14 ;  /* 0x000000ffff057224 */ /* 0x000fe200078e000e */
[----:B------:R-:W-:-:S02]  /*12190*/  MOV R0, 0x1c1f ;  /* 0x00001c1f00007802 */ /* 0x000fc40000000f00 */
[----:B------:R-:W-:Y:S02]  /*121a0*/  MOV R2, 0x121c0 ;  /* 0x000121c000027802 */ /* 0x000fe40000000f00 */
[----:B------:R-:W-:Y:S05]  /*121b0*/  CALL.REL.NOINC `($__internal_71_$__cuda_sm70_shflsync_idx_p) ;  /* 0x000009b000007944 */ /* 0x000fea0003c00000 */
[----:B------:R-:W-:Y:S05]  /*121c0*/  BRA `(.L_x_3550) ;  /* 0xffffcd5000007947 */ /* 0x000fea000383ffff */
.L_x_3502:
[----:B------:R-:W-:Y:S01]  /*121d0*/  IMAD.MOV.U32 R5, RZ, RZ, R11 ;  /* 0x000000ffff057224 */ /* 0x000fe200078e000b */
[----:B------:R-:W-:Y:S01]  /*121e0*/  MOV R3, RZ ;  /* 0x000000ff00037202 */ /* 0x000fe20000000f00 */
[----:B------:R-:W-:Y:S01]  /*121f0*/  IMAD.MOV.U32 R0, RZ, RZ, 0x181f ;  /* 0x0000181fff007424 */ /* 0x000fe200078e00ff */
[----:B------:R-:W-:Y:S02]  /*12200*/  MOV R2, 0x12220 ;  /* 0x0001222000027802 */ /* 0x000fe40000000f00 */
[----:B------:R-:W-:Y:S05]  /*12210*/  CALL.REL.NOINC `($__internal_71_$__cuda_sm70_shflsync_idx_p) ;  /* 0x0000095000007944 */ /* 0x000fea0003c00000 */
[----:B------:R-:W-:Y:S01]  /*12220*/  MOV R10, R0 ;  /* 0x00000000000a7202 */ /* 0x000fe20000000f00 */
[----:B------:R-:W-:Y:S05]  /*12230*/  BRA `(.L_x_3551) ;  /* 0xffffdd5000007947 */ /* 0x000fea000383ffff */
.L_x_3503:
[----:B------:R-:W-:Y:S01]  /*12240*/  IMAD.MOV.U32 R5, RZ, RZ, R15 ;  /* 0x000000ffff057224 */ /* 0x000fe200078e000f */
[----:B------:R-:W-:Y:S01]  /*12250*/  MOV R3, RZ ;  /* 0x000000ff00037202 */ /* 0x000fe20000000f00 */
[----:B------:R-:W-:Y:S01]  /*12260*/  IMAD.MOV.U32 R0, RZ, RZ, 0x181f ;  /* 0x0000181fff007424 */ /* 0x000fe200078e00ff */
[----:B------:R-:W-:Y:S02]  /*12270*/  MOV R2, 0x12290 ;  /* 0x0001229000027802 */ /* 0x000fe40000000f00 */
[----:B-12---:R-:W-:Y:S05]  /*12280*/  CALL.REL.NOINC `($__internal_71_$__cuda_sm70_shflsync_idx_p) ;  /* 0x000008e000007944 */ /* 0x006fea0003c00000 */
[----:B------:R-:W-:Y:S05]  /*12290*/  BRA `(.L_x_3552) ;  /* 0xffffdd1000007947 */ /* 0x000fea000383ffff */
.L_x_3506:
[----:B-1----:R-:W-:Y:S01]  /*122a0*/  IMAD.MOV.U32 R5, RZ, RZ, R11 ;  /* 0x000000ffff057224 */ /* 0x002fe200078e000b */
[----:B------:R-:W-:Y:S01]  /*122b0*/  MOV R3, 0x1 ;  /* 0x0000000100037802 */ /* 0x000fe20000000f00 */
[----:B----4-:R-:W-:Y:S01]  /*122c0*/  IMAD.MOV.U32 R0, RZ, RZ, 0x181f ;  /* 0x0000181fff007424 */ /* 0x010fe200078e00ff */
[----:B------:R-:W-:-:S02]  /*122d0*/  MOV R2, 0x122f0 ;  /* 0x000122f000027802 */ /* 0x000fc40000000f00 */
[----:B--23--:R-:W-:Y:S05]  /*122e0*/  CALL.REL.NOINC `($__internal_71_$__cuda_sm70_shflsync_idx_p) ;  /* 0x0000088000007944 */ /* 0x00cfea0003c00000 */
[----:B------:R-:W-:Y:S01]  /*122f0*/  IMAD.MOV.U32 R10, RZ, RZ, R0 ;  /* 0x000000ffff0a7224 */ /* 0x000fe200078e0000 */
[----:B------:R-:W-:Y:S01]  /*12300*/  MOV R3, 0x1 ;  /* 0x0000000100037802 */ /* 0x000fe20000000f00 */
[----:B------:R-:W-:Y:S01]  /*12310*/  IMAD.MOV.U32 R5, RZ, RZ, R15 ;  /* 0x000000ffff057224 */ /* 0x000fe200078e000f */
[----:B------:R-:W-:-:S02]  /*12320*/  MOV R0, 0x181f ;  /* 0x0000181f00007802 */ /* 0x000fc40000000f00 */
[----:B------:R-:W-:Y:S02]  /*12330*/  MOV R2, 0x12350 ;  /* 0x0001235000027802 */ /* 0x000fe40000000f00 */
[----:B------:R-:W-:Y:S05]  /*12340*/  CALL.REL.NOINC `($__internal_71_$__cuda_sm70_shflsync_idx_p) ;  /* 0x0000082000007944 */ /* 0x000fea0003c00000 */
[----:B------:R-:W-:Y:S05]  /*12350*/  BRA `(.L_x_3553) ;  /* 0xffffde4000007947 */ /* 0x000fea000383ffff */
.L_x_3509:
[----:B-1----:R-:W-:Y:S01]  /*12360*/  IMAD.MOV.U32 R5, RZ, RZ, R11 ;  /* 0x000000ffff057224 */ /* 0x002fe200078e000b */
[----:B------:R-:W-:Y:S01]  /*12370*/  MOV R3, 0x2 ;  /* 0x0000000200037802 */ /* 0x000fe20000000f00 */
[----:B----4-:R-:W-:Y:S01]  /*12380*/  IMAD.MOV.U32 R0, RZ, RZ, 0x181f ;  /* 0x0000181fff007424 */ /* 0x010fe200078e00ff */
[----:B------:R-:W-:Y:S02]  /*12390*/  MOV R2, 0x123b0 ;  /* 0x000123b000027802 */ /* 0x000fe40000000f00 */
[----:B--23--:R-:W-:Y:S05]  /*123a0*/  CALL.REL.NOINC `($__internal_71_$__cuda_sm70_shflsync_idx_p) ;  /* 0x000007c000007944 */ /* 0x00cfea0003c00000 */
[----:B------:R-:W-:Y:S01]  /*123b0*/  MOV R10, R0 ;  /* 0x00000000000a7202 */ /* 0x000fe20000000f00 */
[----:B------:R-:W-:Y:S05]  /*123c0*/  BRA `(.L_x_3554) ;  /* 0xffffdf9000007947 */ /* 0x000fea000383ffff */
.L_x_3510:
[----:B-1----:R-:W-:Y:S01]  /*123d0*/  IMAD.MOV.U32 R5, RZ, RZ, R15 ;  /* 0x000000ffff057224 */ /* 0x002fe200078e000f */
[----:B------:R-:W-:Y:S01]  /*123e0*/  MOV R3, 0x2 ;  /* 0x0000000200037802 */ /* 0x000fe20000000f00 */
[----:B----4-:R-:W-:Y:S01]  /*123f0*/  IMAD.MOV.U32 R0, RZ, RZ, 0x181f ;  /* 0x0000181fff007424 */ /* 0x010fe200078e00ff */
[----:B------:R-:W-:Y:S02]  /*12400*/  MOV R2, 0x12420 ;  /* 0x0001242000027802 */ /* 0x000fe40000000f00 */
[----:B--23--:R-:W-:Y:S05]  /*12410*/  CALL.REL.NOINC `($__internal_71_$__cuda_sm70_shflsync_idx_p) ;  /* 0x0000075000007944 */ /* 0x00cfea0003c00000 */
[----:B------:R-:W-:Y:S05]  /*12420*/  BRA `(.L_x_3555) ;  /* 0xffffdf5000007947 */ /* 0x000fea000383ffff */
.L_x_3513:
[----:B-1----:R-:W-:Y:S01]  /*12430*/  IMAD.MOV.U32 R5, RZ, RZ, R11 ;  /* 0x000000ffff057224 */ /* 0x002fe200078e000b */
[----:B------:R-:W-:Y:S01]  /*12440*/  MOV R3, 0x3 ;  /* 0x0000000300037802 */ /* 0x000fe20000000f00 */
[----:B------:R-:W-:Y:S01]  /*12450*/  IMAD.MOV.U32 R0, RZ, RZ, 0x181f ;  /* 0x0000181fff007424 */ /* 0x000fe200078e00ff */
[----:B------:R-:W-:-:S02]  /*12460*/  MOV R2, 0x12480 ;  /* 0x0001248000027802 */ /* 0x000fc40000000f00 */
[----:B--234-:R-:W-:Y:S05]  /*12470*/  CALL.REL.NOINC `($__internal_71_$__cuda_sm70_shflsync_idx_p) ;  /* 0x000006f000007944 */ /* 0x01cfea0003c00000 */
[----:B------:R-:W-:Y:S01]  /*12480*/  IMAD.MOV.U32 R10, RZ, RZ, R0 ;  /* 0x000000ffff0a7224 */ /* 0x000fe200078e0000 */
[----:B------:R-:W-:Y:S01]  /*12490*/  MOV R3, 0x3 ;  /* 0x0000000300037802 */ /* 0x000fe20000000f00 */
[----:B------:R-:W-:Y:S01]  /*124a0*/  IMAD.MOV.U32 R5, RZ, RZ, R15 ;  /* 0x000000ffff057224 */ /* 0x000fe200078e000f */
[----:B------:R-:W-:-:S02]  /*124b0*/  MOV R0, 0x181f ;  /* 0x0000181f00007802 */ /* 0x000fc40000000f00 */
[----:B------:R-:W-:Y:S02]  /*124c0*/  MOV R2, 0x124e0 ;  /* 0x000124e000027802 */ /* 0x000fe40000000f00 */
[----:B------:R-:W-:Y:S05]  /*124d0*/  CALL.REL.NOINC `($__internal_71_$__cuda_sm70_shflsync_idx_p) ;  /* 0x0000069000007944 */ /* 0x000fea0003c00000 */
[----:B------:R-:W-:Y:S05]  /*124e0*/  BRA `(.L_x_3556) ;  /* 0xffffe06000007947 */ /* 0x000fea000383ffff */
.L_x_3515:
[----:B------:R-:W-:Y:S01]  /*124f0*/  IMAD.MOV.U32 R5, RZ, RZ, R103 ;  /* 0x000000ffff057224 */ /* 0x000fe200078e0067 */
[----:B------:R-:W-:Y:S01]  /*12500*/  MOV R3, RZ ;  /* 0x000000ff00037202 */ /* 0x000fe20000000f00 */
[----:B------:R-:W-:Y:S01]  /*12510*/  IMAD.MOV.U32 R0, RZ, RZ, 0x1f ;  /* 0x0000001fff007424 */ /* 0x000fe200078e00ff */
[----:B------:R-:W-:Y:S02]  /*12520*/  MOV R2, 0x12540 ;  /* 0x0001254000027802 */ /* 0x000fe40000000f00 */
[----:B------:R-:W-:Y:S05]  /*12530*/  CALL.REL.NOINC `($__internal_71_$__cuda_sm70_shflsync_idx_p) ;  /* 0x0000063000007944 */ /* 0x000fea0003c00000 */
[----:B------:R-:W-:Y:S01]  /*12540*/  MOV R9, R0 ;  /* 0x0000000000097202 */ /* 0x000fe20000000f00 */
[----:B------:R-:W-:Y:S05]  /*12550*/  BRA `(.L_x_3557) ;  /* 0xffffe27000007947 */ /* 0x000fea000383ffff */
.L_x_3516:
[----:B------:R-:W-:Y:S01]  /*12560*/  IMAD.MOV.U32 R5, RZ, RZ, R103 ;  /* 0x000000ffff057224 */ /* 0x000fe200078e0067 */
[----:B------:R-:W-:Y:S01]  /*12570*/  MOV R3, 0x1 ;  /* 0x0000000100037802 */ /* 0x000fe20000000f00 */
[----:B------:R-:W-:Y:S01]  /*12580*/  IMAD.MOV.U32 R0, RZ, RZ, 0x1f ;  /* 0x0000001fff007424 */ /* 0x000fe200078e00ff */
[----:B------:R-:W-:Y:S02]  /*12590*/  MOV R2, 0x125b0 ;  /* 0x000125b000027802 */ /* 0x000fe40000000f00 */
[----:B-12---:R-:W-:Y:S05]  /*125a0*/  CALL.REL.NOINC `($__internal_71_$__cuda_sm70_shflsync_idx_p) ;  /* 0x000005c000007944 */ /* 0x006fea0003c00000 */
[----:B------:R-:W-:Y:S01]  /*125b0*/  MOV R8, R0 ;  /* 0x0000000000087202 */ /* 0x000fe20000000f00 */
[----:B------:R-:W-:Y:S05]  /*125c0*/  BRA `(.L_x_3558) ;  /* 0xffffe22000007947 */ /* 0x000fea000383ffff */
.L_x_3517:
[----:B------:R-:W-:Y:S02]  /*125d0*/  MOV R2, 0x1 ;  /* 0x0000000100027802 */ /* 0x000fe40000000f00 */
[----:B------:R-:W-:-:S02]  /*125e0*/  MOV R3, 0x12600 ;  /* 0x0001260000037802 */ /* 0x000fc40000000f00 */
[----:B-1234-:R-:W-:Y:S05]  /*125f0*/  CALL.REL.NOINC `($__internal_72_$__cuda_sm70_shflsync_up_p) ;  /* 0x000005c000007944 */ /* 0x01efea0003c00000 */
[----:B------:R-:W-:Y:S05]  /*12600*/  BRA `(.L_x_3559) ;  /* 0xffffe31000007947 */ /* 0x000fea000383ffff */
.L_x_3518:
[----:B------:R-:W-:Y:S02]  /*12610*/  MOV R2, 0x2 ;  /* 0x0000000200027802 */ /* 0x000fe40000000f00 */
[----:B------:R-:W-:-:S02]  /*12620*/  MOV R3, 0x12640 ;  /* 0x0001264000037802 */ /* 0x000fc40000000f00 */
[----:B--2-4-:R-:W-:Y:S05]  /*12630*/  CALL.REL.NOINC `($__internal_72_$__cuda_sm70_shflsync_up_p) ;  /* 0x0000058000007944 */ /* 0x014fea0003c00000 */
[----:B------:R-:W-:Y:S01]  /*12640*/  SEL R3, R4, RZ, P1 ;  /* 0x000000ff04037207 */ /* 0x000fe20000800000 */
[----:B------:R-:W-:-:S04]  /*12650*/  IMAD.MOV.U32 R2, RZ, RZ, 0x4 ;  /* 0x00000004ff027424 */ /* 0x000fc800078e00ff */
[----:B------:R-:W-:Y:S01]  /*12660*/  IMAD.IADD R0, R0, 0x1, R3 ;  /* 0x0000000100007824 */ /* 0x000fe200078e0203 */
        /* <DEDUP_REMOVED lines=20> */
.L_x_3522:
[----:B------:R-:W-:Y:S02]  /*127b0*/  MOV R2, 0x1 ;  /* 0x0000000100027802 */ /* 0x000fe40000000f00 */
[----:B------:R-:W-:Y:S02]  /*127c0*/  MOV R3, 0x127e0 ;  /* 0x000127e000037802 */ /* 0x000fe40000000f00 */
[----:B------:R-:W-:Y:S05]  /*127d0*/  CALL.REL.NOINC `($__internal_72_$__cuda_sm70_shflsync_up_p) ;  /* 0x000003e000007944 */ /* 0x000fea0003c00000 */
[----:B------:R-:W-:Y:S01]  /*127e0*/  MOV R2, R4 ;  /* 0x0000000400027202 */ /* 0x000fe20000000f00 */
[----:B------:R-:W-:Y:S05]  /*127f0*/  BRA `(.L_x_3561) ;  /* 0xffffe38000007947 */ /* 0x000fea000383ffff */
.L_x_3523:
        /* <DEDUP_REMOVED lines=26> */
.L_x_3525:
[----:B------:R-:W-:Y:S02]  /*129a0*/  SEL R0, RZ, 0x1, P0 ;  /* 0x00000001ff007807 */ /* 0x000fe40000000000 */
[----:B------:R-:W-:Y:S02]  /*129b0*/  MOV R2, 0x129d0 ;  /* 0x000129d000027802 */ /* 0x000fe40000000f00 */
[----:B-1----:R-:W-:Y:S05]  /*129c0*/  CALL.REL.NOINC `($__internal_73_$__cuda_sm70_votesync_ballot) ;  /* 0x0000026000007944 */ /* 0x002fea0003c00000 */
[----:B------:R-:W-:Y:S01]  /*129d0*/  MOV R10, R0 ;  /* 0x00000000000a7202 */ /* 0x000fe20000000f00 */
[----:B------:R-:W-:Y:S05]  /*129e0*/  BRA `(.L_x_3563) ;  /* 0xffffe32000007947 */ /* 0x000fea000383ffff */
.L_x_3526:
[----:B------:R-:W-:Y:S01]  /*129f0*/  IMAD.MOV.U32 R5, RZ, RZ, R6 ;  /* 0x000000ffff057224 */ /* 0x000fe200078e0006 */
[----:B------:R-:W-:Y:S01]  /*12a00*/  MOV R3, R8 ;  /* 0x0000000800037202 */ /* 0x000fe20000000f00 */
[----:B--2---:R-:W-:Y:S01]  /*12a10*/  IMAD.MOV.U32 R0, RZ, RZ, 0x1f ;  /* 0x0000001fff007424 */ /* 0x004fe200078e00ff */
[----:B------:R-:W-:Y:S02]  /*12a20*/  MOV R2, 0x12a40 ;  /* 0x00012a4000027802 */ /* 0x000fe40000000f00 */
[----:B-1----:R-:W-:Y:S05]  /*12a30*/  CALL.REL.NOINC `($__internal_71_$__cuda_sm70_shflsync_idx_p) ;  /* 0x0000013000007944 */ /* 0x002fea0003c00000 */
[----:B------:R-:W-:Y:S01]  /*12a40*/  IMAD.MOV.U32 R12, RZ, RZ, R0 ;  /* 0x000000ffff0c7224 */ /* 0x000fe200078e0000 */
[----:B------:R-:W-:Y:S01]  /*12a50*/  MOV R3, R8 ;  /* 0x0000000800037202 */ /* 0x000fe20000000f00 */
[----:B------:R-:W-:Y:S01]  /*12a60*/  IMAD.MOV.U32 R5, RZ, RZ, R7 ;  /* 0x000000ffff057224 */ /* 0x000fe200078e0007 */
[----:B------:R-:W-:Y:S02]  /*12a70*/  MOV R0, 0x1f ;  /* 0x0000001f00007802 */ /* 0x000fe40000000f00 */
[----:B------:R-:W-:-:S02]  /*12a80*/  MOV R2, 0x12aa0 ;  /* 0x00012aa000027802 */ /* 0x000fc40000000f00 */
[----:B------:R-:W-:Y:S05]  /*12a90*/  CALL.REL.NOINC `($__internal_71_$__cuda_sm70_shflsync_idx_p) ;  /* 0x000000d000007944 */ /* 0x000fea0003c00000 */
[----:B------:R-:W-:Y:S01]  /*12aa0*/  MOV R7, R0 ;  /* 0x0000000000077202 */ /* 0x000fe20000000f00 */
[----:B------:R-:W-:Y:S05]  /*12ab0*/  BRA `(.L_x_3564) ;  /* 0xffffe2c000007947 */ /* 0x000fea000383ffff */
.L_x_3529:
[----:B------:R-:W-:Y:S01]  /*12ac0*/  IMAD.MOV.U32 R5, RZ, RZ, R4 ;  /* 0x000000ffff057224 */ /* 0x000fe200078e0004 */
[----:B--2---:R-:W-:-:S02]  /*12ad0*/  MOV R0, 0x1f ;  /* 0x0000001f00007802 */ /* 0x004fc40000000f00 */
[----:B------:R-:W-:Y:S02]  /*12ae0*/  MOV R2, 0x12b00 ;  /* 0x00012b0000027802 */ /* 0x000fe40000000f00 */
[----:B-1-34-:R-:W-:Y:S05]  /*12af0*/  CALL.REL.NOINC `($__internal_71_$__cuda_sm70_shflsync_idx_p) ;  /* 0x0000007000007944 */ /* 0x01afea0003c00000 */
[----:B------:R-:W-:Y:S01]  /*12b00*/  MOV R13, R0 ;  /* 0x00000000000d7202 */ /* 0x000fe20000000f00 */
[----:B------:R-:W-:Y:S05]  /*12b10*/  BRA `(.L_x_3528) ;  /* 0xffffe2c000007947 */ /* 0x000fea000383ffff */
        .weak           $__internal_70_$__cuda_sm70_shflsync_bfly_p
        .type           $__internal_70_$__cuda_sm70_shflsync_bfly_p,@function
        .size           $__internal_70_$__cuda_sm70_shflsync_bfly_p,($__internal_71_$__cuda_sm70_shflsync_idx_p - $__internal_70_$__cuda_sm70_shflsync_bfly_p)
$__internal_70_$__cuda_sm70_shflsync_bfly_p:
[----:B------:R-:W-:Y:S04]  /*12b20*/  WARPSYNC R6 ;  /* 0x0000000600007348 */ /* 0x000fe80003800000 */
[----:B------:R1:W2:Y:S02]  /*12b30*/  SHFL.BFLY PT, R5, R2, R5, R7 ;  /* 0x0c00000502057389 */ /* 0x0002a400000e0007 */
[----:B-1----:R-:W-:Y:S02]  /*12b40*/  MOV R2, R3 ;  /* 0x0000000300027202 */ /* 0x002fe40000000f00 */
[----:B------:R-:W-:-:S04]  /*12b50*/  MOV R3, 0x0 ;  /* 0x0000000000037802 */ /* 0x000fc80000000f00 */
[----:B--2---:R-:W-:Y:S05]  /*12b60*/  RET.REL.NODEC R2 `(_ZN7cutlass13device_kernelIN5flash19enable_sm80_to_sm89INS1_16FlashAttnFwdSm80INS1_25CollectiveMainloopFwdSm80ILi8ELi1ELb1EN4cute5tupleIJNS5_1CILi128EEENS7_ILi48EEENS7_ILi256EEEEEELi256ENS_6half_tEfNS_4arch4Sm80ELb1ELb0ELb0ELb1ELb0ELb0ELb1ELb1EEENS1_21CollectiveEpilogueFwdINS6_IJS8_SA_S9_EEENS6_IJNS7_ILi1EEESI_SI_EEESC_SE_Li256ELb1ELb1ELb1ELb0EEENS1_36VarlenDynamicPersistentTileSchedulerILi128ELi48ELi256ELi256ELb1ELb1ELb0ELb1ELb1ELb1EEEEEEEEEvNT_6ParamsE) ;  /* 0xfffed49002007950 */ /* 0x004fea0003c3ffff */
        .weak           $__internal_71_$__cuda_sm70_shflsync_idx_p
        .type           $__internal_71_$__cuda_sm70_shflsync_idx_p,@function
        .size           $__internal_71_$__cuda_sm70_shflsync_idx_p,($__internal_72_$__cuda_sm70_shflsync_up_p - $__internal_71_$__cuda_sm70_shflsync_idx_p)
$__internal_71_$__cuda_sm70_shflsync_idx_p:
[----:B------:R-:W-:-:S04]  /*12b70*/  MOV R122, 0xffffffff ;  /* 0xffffffff007a7802 */ /* 0x000fc80000000f00 */
[----:B------:R-:W-:Y:S04]  /*12b80*/  WARPSYNC R122 ;  /* 0x0000007a00007348 */ /* 0x000fe80003800000 */
[----:B------:R1:W2:Y:S02]  /*12b90*/  SHFL.IDX PT, R0, R5, R3, R0 ;  /* 0x0000000305007389 */ /* 0x0002a400000e0000 */
[----:B-1----:R-:W-:-:S04]  /*12ba0*/  MOV R3, 0x0 ;  /* 0x0000000000037802 */ /* 0x002fc80000000f00 */
[----:B--2---:R-:W-:Y:S05]  /*12bb0*/  RET.REL.NODEC R2 `(_ZN7cutlass13device_kernelIN5flash19enable_sm80_to_sm89INS1_16FlashAttnFwdSm80INS1_25CollectiveMainloopFwdSm80ILi8ELi1ELb1EN4cute5tupleIJNS5_1CILi128EEENS7_ILi48EEENS7_ILi256EEEEEELi256ENS_6half_tEfNS_4arch4Sm80ELb1ELb0ELb0ELb1ELb0ELb0ELb1ELb1EEENS1_21CollectiveEpilogueFwdINS6_IJS8_SA_S9_EEENS6_IJNS7_ILi1EEESI_SI_EEESC_SE_Li256ELb1ELb1ELb1ELb0EEENS1_36VarlenDynamicPersistentTileSchedulerILi128ELi48ELi256ELi256ELb1ELb1ELb0ELb1ELb1ELb1EEEEEEEEEvNT_6ParamsE) ;  /* 0xfffed44002007950 */ /* 0x004fea0003c3ffff */
        .weak           $__internal_72_$__cuda_sm70_shflsync_up_p
        .type           $__internal_72_$__cuda_sm70_shflsync_up_p,@function
        .size           $__internal_72_$__cuda_sm70_shflsync_up_p,($__internal_73_$__cuda_sm70_votesync_ballot - $__internal_72_$__cuda_sm70_shflsync_up_p)
$__internal_72_$__cuda_sm70_shflsync_up_p:
[----:B------:R-:W-:Y:S02]  /*12bc0*/  IMAD.MOV.U32 R4, RZ, RZ, RZ ;  /* 0x000000ffff047224 */ /* 0x000fe400078e00ff */
[----:B------:R-:W-:-:S04]  /*12bd0*/  IMAD.MOV.U32 R10, RZ, RZ, -0x1 ;  /* 0xffffffffff0a7424 */ /* 0x000fc800078e00ff */
[----:B------:R-:W-:Y:S04]  /*12be0*/  WARPSYNC R10 ;  /* 0x0000000a00007348 */ /* 0x000fe80003800000 */
[----:B------:R1:W2:Y:S02]  /*12bf0*/  SHFL.UP PT, R4, R0, R2, R4 ;  /* 0x0400000200047389 */ /* 0x0002a400000e0004 */
[----:B-1----:R-:W-:Y:S02]  /*12c00*/  MOV R2, R3 ;  /* 0x0000000300027202 */ /* 0x002fe40000000f00 */
[----:B------:R-:W-:-:S04]  /*12c10*/  MOV R3, 0x0 ;  /* 0x0000000000037802 */ /* 0x000fc80000000f00 */
[----:B--2---:R-:W-:Y:S05]  /*12c20*/  RET.REL.NODEC R2 `(_ZN7cutlass13device_kernelIN5flash19enable_sm80_to_sm89INS1_16FlashAttnFwdSm80INS1_25CollectiveMainloopFwdSm80ILi8ELi1ELb1EN4cute5tupleIJNS5_1CILi128EEENS7_ILi48EEENS7_ILi256EEEEEELi256ENS_6half_tEfNS_4arch4Sm80ELb1ELb0ELb0ELb1ELb0ELb0ELb1ELb1EEENS1_21CollectiveEpilogueFwdINS6_IJS8_SA_S9_EEENS6_IJNS7_ILi1EEESI_SI_EEESC_SE_Li256ELb1ELb1ELb1ELb0EEENS1_36VarlenDynamicPersistentTileSchedulerILi128ELi48ELi256ELi256ELb1ELb1ELb0ELb1ELb1ELb1EEEEEEEEEvNT_6ParamsE) ;  /* 0xfffed3d002007950 */ /* 0x004fea0003c3ffff */
        .weak           $__internal_73_$__cuda_sm70_votesync_ballot
        .type           $__internal_73_$__cuda_sm70_votesync_ballot,@function
        .size           $__internal_73_$__cuda_sm70_votesync_ballot,(.L_x_5237 - $__internal_73_$__cuda_sm70_votesync_ballot)
$__internal_73_$__cuda_sm70_votesync_ballot:
[----:B------:R-:W-:Y:S01]  /*12c30*/  ISETP.NE.U32.AND P0, PT, R0, 0x1, PT ;  /* 0x000000010000780c */ /* 0x000fe20003f05070 */
[----:B------:R-:W-:-:S04]  /*12c40*/  IMAD.MOV.U32 R3, RZ, RZ, -0x1 ;  /* 0xffffffffff037424 */ /* 0x000fc800078e00ff */
[----:B------:R-:W-:Y:S08]  /*12c50*/  WARPSYNC R3 ;  /* 0x0000000300007348 */ /* 0x000ff00003800000 */
[----:B------:R-:W-:-:S04]  /*12c60*/  VOTE.ANY R0, PT, !P0 ;  /* 0x0000000000007806 */ /* 0x000fc800040e0100 */
[----:B------:R-:W-:Y:S01]  /*12c70*/  LOP3.LUT R0, R0, R3, RZ, 0xc0, !PT ;  /* 0x0000000300007212 */ /* 0x000fe200078ec0ff */
[----:B------:R-:W-:-:S04]  /*12c80*/  IMAD.MOV.U32 R3, RZ, RZ, 0x0 ;  /* 0x00000000ff037424 */ /* 0x000fc800078e00ff */
[----:B------:R-:W-:Y:S05]  /*12c90*/  RET.REL.NODEC R2 `(_ZN7cutlass13device_kernelIN5flash19enable_sm80_to_sm89INS1_16FlashAttnFwdSm80INS1_25CollectiveMainloopFwdSm80ILi8ELi1ELb1EN4cute5tupleIJNS5_1CILi128EEENS7_ILi48EEENS7_ILi256EEEEEELi256ENS_6half_tEfNS_4arch4Sm80ELb1ELb0ELb0ELb1ELb0ELb0ELb1ELb1EEENS1_21CollectiveEpilogueFwdINS6_IJS8_SA_S9_EEENS6_IJNS7_ILi1EEESI_SI_EEESC_SE_Li256ELb1ELb1ELb1ELb0EEENS1_36VarlenDynamicPersistentTileSchedulerILi128ELi48ELi256ELi256ELb1ELb1ELb0ELb1ELb1ELb1EEEEEEEEEvNT_6ParamsE) ;  /* 0xfffed36002007950 */ /* 0x000fea0003c3ffff */
.L_x_3565:
        /* <DEDUP_REMOVED lines=14> */
.L_x_5237:


//--------------------- .text._ZN7cutlass13device_kernelIN5flash19enable_sm80_to_sm89INS1_16FlashAttnFwdSm80INS1_25CollectiveMainloopFwdSm80ILi8ELi1ELb0EN4cute5tupleIJNS5_1CILi128EEENS7_ILi32EEENS7_ILi256EEEEEELi256ENS_6half_tEfNS_4arch4Sm80ELb1ELb0ELb0ELb1ELb0ELb1ELb1ELb1EEENS1_21CollectiveEpilogueFwdINS6_IJS8_SA_S9_EEENS6_IJNS7_ILi1EEESI_SI_EEESC_SE_Li256ELb1ELb1ELb1ELb0EEENS1_36VarlenDynamicPersistentTileSchedulerILi128ELi32ELi256ELi256ELb1ELb1ELb0ELb1ELb1ELb1EEEEEEEEEvNT_6ParamsE --------------------------
	.section	.text._ZN7cutlass13device_kernelIN5flash19enable_sm80_to_sm89INS1_16FlashAttnFwdSm80INS1_25CollectiveMainloopFwdSm80ILi8ELi1ELb0EN4cute5tupleIJNS5_1CILi128EEENS7_ILi32EEENS7_ILi256EEEEEELi256ENS_6half_tEfNS_4arch4Sm80ELb1ELb0ELb0ELb1ELb0ELb1ELb1ELb1EEENS1_21CollectiveEpilogueFwdINS6_IJS8_SA_S9_EEENS6_IJNS7_ILi1EEESI_SI_EEESC_SE_Li256ELb1ELb1ELb1ELb0EEENS1_36VarlenDynamicPersistentTileSchedulerILi128ELi32ELi256ELi256ELb1ELb1ELb0ELb1ELb1ELb1EEEEEEEEEvNT_6ParamsE,"ax",@progbits
	.sectioninfo	@"SHI_REGISTERS=255"
	.align	128
.text._ZN7cutlass13device_kernelIN5flash19enable_sm80_to_sm89INS1_16FlashAttnFwdSm80INS1_25CollectiveMainloopFwdSm80ILi8ELi1ELb0EN4cute5tupleIJNS5_1CILi128EEENS7_ILi32EEENS7_ILi256EEEEEELi256ENS_6half_tEfNS_4arch4Sm80ELb1ELb0ELb0ELb1ELb0ELb1ELb1ELb1EEENS1_21CollectiveEpilogueFwdINS6_IJS8_SA_S9_EEENS6_IJNS7_ILi1EEESI_SI_EEESC_SE_Li256ELb1ELb1ELb1ELb0EEENS1_36VarlenDynamicPersistentTileSchedulerILi128ELi32ELi256ELi256ELb1ELb1ELb0ELb1ELb1ELb1EEEEEEEEEvNT_6ParamsE:
        .type           _ZN7cutlass13device_kernelIN5flash19enable_sm80_to_sm89INS1_16FlashAttnFwdSm80INS1_25CollectiveMainloopFwdSm80ILi8ELi1ELb0EN4cute5tupleIJNS5_1CILi128EEENS7_ILi32EEENS7_ILi256EEEEEELi256ENS_6half_tEfNS_4arch4Sm80ELb1ELb0ELb0ELb1ELb0ELb1ELb1ELb1EEENS1_21CollectiveEpilogueFwdINS6_IJS8_SA_S9_EEENS6_IJNS7_ILi1EEESI_SI_EEESC_SE_Li256ELb1ELb1ELb1ELb0EEENS1_36VarlenDynamicPersistentTileSchedulerILi128ELi32ELi256ELi256ELb1ELb1ELb0ELb1ELb1ELb1EEEEEEEEEvNT_6ParamsE,@function
        .size           _ZN7cutlass13device_kernelIN5flash19enable_sm80_to_sm89INS1_16FlashAttnFwdSm80INS1_25CollectiveMainloopFwdSm80ILi8ELi1ELb0EN4cute5tupleIJNS5_1CILi128EEENS7_ILi32EEENS7_ILi256EEEEEELi256ENS_6half_tEfNS_4arch4Sm80ELb1ELb0ELb0ELb1ELb0ELb1ELb1ELb1EEENS1_21CollectiveEpilogueFwdINS6_IJS8_SA_S9_EEENS6_IJNS7_ILi1EEESI_SI_EEESC_SE_Li256ELb1ELb1ELb1ELb0EEENS1_36VarlenDynamicPersistentTileSchedulerILi128ELi32ELi256ELi256ELb1ELb1ELb0ELb1ELb1ELb1EEEEEEEEEvNT_6ParamsE,(.L_x_5242 - _ZN7cutlass13device_kernelIN5flash19enable_sm80_to_sm89INS1_16FlashAttnFwdSm80INS1_25CollectiveMainloopFwdSm80ILi8ELi1ELb0EN4cute5tupleIJNS5_1CILi128EEENS7_ILi32EEENS7_ILi256EEEEEELi256ENS_6half_tEfNS_4arch4Sm80ELb1ELb0ELb0ELb1ELb0ELb1ELb1ELb1EEENS1_21CollectiveEpilogueFwdINS6_IJS8_SA_S9_EEENS6_IJNS7_ILi1EEESI_SI_EEESC_SE_Li256ELb1ELb1ELb1ELb0EEENS1_36VarlenDynamicPersistentTileSchedulerILi128ELi32ELi256ELi256ELb1ELb1ELb0ELb1ELb1ELb1EEEEEEEEEvNT_6ParamsE)
        .other          _ZN7cutlass13device_kernelIN5flash19enable_sm80_to_sm89INS1_16FlashAttnFwdSm80INS1_25CollectiveMainloopFwdSm80ILi8ELi1ELb0EN4cute5tupleIJNS5_1CILi128EEENS7_ILi32EEENS7_ILi256EEEEEELi256ENS_6half_tEfNS_4arch4Sm80ELb1ELb0ELb0ELb1ELb0ELb1ELb1ELb1EEENS1_21CollectiveEpilogueFwdINS6_IJS8_SA_S9_EEENS6_IJNS7_ILi1EEESI_SI_EEESC_SE_Li256ELb1ELb1ELb1ELb0EEENS1_36VarlenDynamicPersistentTileSchedulerILi128ELi32ELi256ELi256ELb1ELb1ELb0ELb1ELb1ELb1EEEEEEEEEvNT_6ParamsE,@"STO_CUDA_ENTRY STV_DEFAULT"
_ZN7cutlass13device_kernelIN5flash19enable_sm80_to_sm89INS1_16FlashAttnFwdSm80INS1_25CollectiveMainloopFwdSm80ILi8ELi1ELb0EN4cute5tupleIJNS5_1CILi128EEENS7_ILi32EEENS7_ILi256EEEEEELi256ENS_6half_tEfNS_4arch4Sm80ELb1ELb0ELb0ELb1ELb0ELb1ELb1ELb1EEENS1_21CollectiveEpilogueFwdINS6_IJS8_SA_S9_EEENS6_IJNS7_ILi1EEESI_SI_EEESC_SE_Li256ELb1ELb1ELb1ELb0EEENS1_36VarlenDynamicPersistentTileSchedulerILi128ELi32ELi256ELi256ELb1ELb1ELb0ELb1ELb1ELb1EEEEEEEEEvNT_6ParamsE:
        /* <DEDUP_REMOVED lines=52> */
.L_x_3571:
        /* <DEDUP_REMOVED lines=16> */
.L_x_3754:
        /* <DEDUP_REMOVED lines=16> */
.L_x_3755:
[----:B---3--:R-:W-:-:S05]  /*0540*/  IMAD R0, R0, c[0x0][0x538], RZ ;  /* 0x00014e0000007a24 */ /* 0x008fca00078e02ff */
[----:B------:R-:W-:-:S04]  /*0550*/  IADD3 R6, R0, R6, RZ ;  /* 0x0000000600067210 */ /* 0x000fc80007ffe0ff */
[----:B------:R-:W-:-:S13]  /*0560*/  ISETP.GT.AND P0, PT, R6, UR4, PT ;  /* 0x0000000406007c0c */ /* 0x000fda000bf04270 */
[----:B-12---:R-:W-:Y:S05]  /*0570*/  @!P0 BRA `(.L_x_3571) ;  /* 0xfffffdc000008947 */ /* 0x006fea000383ffff */
.L_x_3567:
[----:B------:R-:W-:-:S05]  /*0580*/  IADD3 R11, -R0, R6, RZ ;  /* 0x00000006000b7210 */ /* 0x000fca0007ffe1ff */
[----:B------:R-:W-:-:S05]  /*0590*/  IMAD R0, R4, c[0x0][0x538], R11 ;  /* 0x00014e0004007a24 */ /* 0x000fca00078e020b */
[----:B------:R-:W-:Y:S01]  /*05a0*/  ISETP.GT.AND P0, PT, R0, UR4, PT ;  /* 0x0000000400007c0c */ /* 0x000fe2000bf04270 */
[----:B------:R-:W-:-:S12]  /*05b0*/  BRA.DIV ~URZ, `(.L_x_3572) ;  /* 0x0001b0427f007947 */ /* 0x000fd8000b800000 */
[----:B------:R-:W-:-:S04]  /*05c0*/  VOTE.ANY R10, PT, !P0 ;  /* 0x00000000000a7806 */ /* 0x000fc800040e0100 */
.L_x_3756:
[----:B------:R-:W1:Y:S02]  /*05d0*/  POPC R6, R10 ;  /* 0x0000000a00067309 */ /* 0x000e640000000000 */
[----:B-12---:R-:W-:Y:S01]  /*05e0*/  IADD3 R235, R6, R7, RZ ;  /* 0x0000000706eb7210 */ /* 0x006fe20007ffe0ff */
[----:B------:R-:W-:Y:S05]  /*05f0*/  BRA.DIV ~URZ, `(.L_x_3573) ;  /* 0x0001b0527f007947 */ /* 0x000fea000b800000 */
[----:B------:R1:W2:Y:S01]  /*0600*/  SHFL.IDX PT, R233, R9, R6, 0x1f ;  /* 0x00001f0609e97589 */ /* 0x0002a200000e0000 */
[----:B------:R-:W-:-:S03]  /*0610*/  MOV R7, RZ ;  /* 0x000000ff00077202 */ /* 0x000fc60000000f00 */
[----:B------:R1:W3:Y:S04]  /*0620*/  SHFL.IDX PT, R9, R8, R6, 0x1f ;  /* 0x00001f0608097589 */ /* 0x0002e800000e0000 */
.L_x_3757:
[----:B------:R-:W-:Y:S01]  /*0630*/  ISETP.NE.AND P0, PT, R10, RZ, PT ;  /* 0x000000ff0a00720c */ /* 0x000fe20003f05270 */
[----:B------:R-:W-:-:S12]  /*0640*/  BSSY B0, `(.L_x_3574) ;  /* 0x0000005000007945 */ /* 0x000fd80003800000 */
[----:B------:R-:W-:Y:S05]  /*0650*/  @!P0 BRA `(.L_x_3575) ;  /* 0x0000003000008947 */ /* 0x000fea0003800000 */
[----:B------:R-:W-:Y:S01]  /*0660*/  IADD3 R3, R6, -0x1, RZ ;  /* 0xffffffff06037810 */ /* 0x000fe20007ffe0ff */
[----:B------:R-:W-:Y:S05]  /*0670*/  BRA.DIV ~URZ, `(.L_x_3576) ;  /* 0x0001b0b27f007947 */ /* 0x000fea000b800000 */
[----:B------:R4:W1:Y:S02]  /*0680*/  SHFL.IDX PT, R7, R4, R3, 0x1f ;  /* 0x00001f0304077589 */ /* 0x00086400000e0000 */
.L_x_3575:
[----:B------:R-:W-:Y:S05]  /*0690*/  BSYNC B0 ;  /* 0x0000000000007941 */ /* 0x000fea0003800000 */
.L_x_3574:
        /* <DEDUP_REMOVED lines=67> */
.L_x_3578:
        /* <DEDUP_REMOVED lines=68> */
.L_x_3579:
[----:B------:R-:W-:Y:S05]  /*0f10*/  BSYNC B0 ;  /* 0x0000000000007941 */ /* 0x000fea0003800000 */
.L_x_3577:
[----:B------:R-:W-:-:S04]  /*0f20*/  LOP3.LUT R0, RZ, R0, RZ, 0x33, !PT ;  /* 0x00000000ff007212 */ /* 0x000fc800078e33ff */
[----:B------:R-:W-:Y:S01]  /*0f30*/  IADD3 R233, R0, R233, RZ ;  /* 0x000000e900e97210 */ /* 0x000fe20007ffe0ff */
[----:B------:R-:W-:Y:S05]  /*0f40*/  BRA `(.L_x_3580) ;  /* 0x0000004000007947 */ /* 0x000fea0003800000 */
.L_x_3568:
[----:B--2---:R-:W-:Y:S01]  /*0f50*/  IMAD.MOV.U32 R233, RZ, RZ, RZ ;  /* 0x000000ffffe97224 */ /* 0x004fe200078e00ff */
[----:B------:R-:W-:Y:S01]  /*0f60*/  MOV R234, RZ ;  /* 0x000000ff00ea7202 */ /* 0x000fe20000000f00 */
[----:B------:R-:W-:Y:S01]  /*0f70*/  IMAD.U32 R232, RZ, RZ, UR4 ;  /* 0x00000004ffe87e24 */ /* 0x000fe2000f8e00ff */
[----:B------:R-:W-:Y:S02]  /*0f80*/  MOV R235, c[0x0][0x53c] ;  /* 0x00014f0000eb7a02 */ /* 0x000fe40000000f00 */
.L_x_3580:
[----:B------:R-:W-:Y:S01]  /*0f90*/  ISETP.NE.AND P0, PT, R12, RZ, PT ;  /* 0x000000ff0c00720c */ /* 0x000fe20003f05270 */
[----:B------:R-:W-:-:S12]  /*0fa0*/  WARPSYNC 0xffffffff ;  /* 0xffffffff00007948 */ /* 0x000fd80003800000 */
[----:B------:R1:W-:Y:S04]  /*0fb0*/  @!P0 STS.128 [0x20080], R232 ;  /* 0x020080e8ff008388 */ /* 0x0003e80000000c00 */
[----:B------:R-:W-:Y:S06]  /*0fc0*/  BAR.ARV 0x5, 0x100 ;  /* 0x0144000000007b1d */ /* 0x000fec0000002000 */
.L_x_3566:
        /* <DEDUP_REMOVED lines=103> */
[----:B-1----:R-:W-:Y:S01]  /*1640*/  IADD3 R14, R217, 0x10, RZ ;  /* 0x00000010d90e7810 */ /* 0x002fe20007ffe0ff */
[----:B------:R-:W-:Y:S01]  /*1650*/  IMAD.IADD R190, R189, 0x1, R2 ;  /* 0x00000001bdbe7824 */ /* 0x000fe200078e0202 */
[----:B------:R-:W-:Y:S01]  /*1660*/  SEL R0, R9, 0xffffffc0, !P3 ;  /* 0xffffffc009007807 */ /* 0x000fe20005800000 */
[--C-:B------:R-:W-:Y:S01]  /*1670*/  IMAD.IADD R186, R2, 0x1, R185.reuse ;  /* 0x0000000102ba7824 */ /* 0x100fe200078e02b9 */
        /* <DEDUP_REMOVED lines=19> */
[----:B------:R-:W-:Y:S02]  /*17b0*/  IADD3 R147, R148, 0x60, RZ ;  /* 0x0000006094937810 */ /* 0x000fe40007ffe0ff */
[----:B------:R-:W-:Y:S02]  /*17c0*/  IADD3 R214, R144, 0xc0, RZ ;  /* 0x000000c090d67810 */ /* 0x000fe40007ffe0ff */
[----:B------:R-:W-:Y:S02]  /*17d0*/  IADD3 R249, R217, 0x48, RZ ;  /* 0x00000048d9f97810 */ /* 0x000fe40007ffe0ff */
[----:B------:R-:W-:-:S02]  /*17e0*/  SHF.R.S32.HI R12, RZ, 0x1f, R12 ;  /* 0x0000001fff0c7819 */ /* 0x000fc4000001140c */
[----:B------:R-:W-:Y:S02]  /*17f0*/  SHF.R.S32.HI R9, RZ, 0x1f, R11 ;  /* 0x0000001fff097819 */ /* 0x000fe4000001140b */
[----:B------:R-:W-:Y:S02]  /*1800*/  SHF.R.S32.HI R8, RZ, 0x1f, R252 ;  /* 0x0000001fff087819 */ /* 0x000fe400000114fc */
[----:B------:R-:W-:Y:S02]  /*1810*/  SHF.R.S32.HI R7, RZ, 0x1f, R251 ;  /* 0x0000001fff077819 */ /* 0x000fe400000114fb */
.L_x_3753:
        /* <DEDUP_REMOVED lines=41> */
.L_x_3581:
[----:B------:R-:W-:-:S04]  /*1ab0*/  ISETP.NE.U32.AND P0, PT, RZ, c[0x0][0x368], PT ;  /* 0x0000da00ff007a0c */ /* 0x000fc80003f05070 */
[----:B------:R-:W-:-:S13]  /*1ac0*/  ISETP.NE.AND.EX P0, PT, RZ, c[0x0][0x36c], PT, P0 ;  /* 0x0000db00ff007a0c */ /* 0x000fda0003f05300 */
[----:B------:R-:W-:Y:S05]  /*1ad0*/  @!P0 BRA `(.L_x_3582) ;  /* 0x0000004000008947 */ /* 0x000fea0003800000 */
[----:B---3--:R-:W-:-:S04]  /*1ae0*/  LEA R4, P0, R227, c[0x0][0x368], 0x2 ;  /* 0x0000da00e3047a11 */ /* 0x008fc800078010ff */
[----:B------:R-:W-:-:S05]  /*1af0*/  LEA.HI.X R5, R227, c[0x0][0x36c], R240, 0x2, P0 ;  /* 0x0000db00e3057a11 */ /* 0x000fca00000f14f0 */
[----:B------:R1:W5:Y:S01]  /*1b00*/  LDG.E R11, [R4.64] ;  /* 0x00000006040b7981 */ /* 0x000362000c1e1900 */
[----:B------:R-:W-:Y:S05]  /*1b10*/  BRA `(.L_x_3583) ;  /* 0x0000005000007947 */ /* 0x000fea0003800000 */
.L_x_3582:
[----:B------:R-:W-:Y:S01]  /*1b20*/  MOV R11, c[0x0][0x1d0] ;  /* 0x00007400000b7a02 */ /* 0x000fe20000000f00 */
[----:B------:R-:W-:Y:S05]  /*1b30*/  @!P6 BRA `(.L_x_3583) ;  /* 0x000000300000e947 */ /* 0x000fea0003800000 */
[----:B---3--:R-:W2:Y:S04]  /*1b40*/  LDG.E R6, [R4.64] ;  /* 0x0000000604067981 */ /* 0x008ea8000c1e1900 */
[----:B------:R-:W2:Y:S02]  /*1b50*/  LDG.E R0, [R4.64+0x4] ;  /* 0x0000040604007981 */ /* 0x000ea4000c1e1900 */
[----:B--2---:R-:W-:Y:S02]  /*1b60*/  IADD3 R11, -R6, R0, RZ ;  /* 0x00000000060b7210 */ /* 0x004fe40007ffe1ff */
.L_x_3583:
        /* <DEDUP_REMOVED lines=69> */
.L_x_3585:
[----:B------:R-:W-:Y:S05]  /*1fc0*/  BSYNC B0 ;  /* 0x0000000000007941 */ /* 0x000fea0003800000 */
.L_x_3584:
        /* <DEDUP_REMOVED lines=222> */
.L_x_3605:
        /* <DEDUP_REMOVED lines=72> */
.L_x_3591:
[----:B------:R-:W-:Y:S05]  /*3230*/  BSYNC B0 ;  /* 0x0000000000007941 */ /* 0x000fea0003800000 */
.L_x_3590:
        /* <DEDUP_REMOVED lines=77> */
.L_x_3594:
[----:B------:R-:W-:Y:S05]  /*3710*/  BSYNC B0 ;  /* 0x0000000000007941 */ /* 0x000fea0003800000 */
.L_x_3593:
        /* <DEDUP_REMOVED lines=56> */
.L_x_3596:
[----:B------:R-:W-:Y:S05]  /*3aa0*/  BSYNC B0 ;  /* 0x0000000000007941 */ /* 0x000fea0003800000 */
.L_x_3595:
        /* <DEDUP_REMOVED lines=56> */
.L_x_3598:
[----:B------:R-:W-:Y:S05]  /*3e30*/  BSYNC B0 ;  /* 0x0000000000007941 */ /* 0x000fea0003800000 */
.L_x_3597:
        /* <DEDUP_REMOVED lines=56> */
.L_x_3589:
        /* <DEDUP_REMOVED lines=31> */
.L_x_3600:
[----:B------:R-:W-:Y:S05]  /*43b0*/  BSYNC B0 ;  /* 0x0000000000007941 */ /* 0x000fea0003800000 */
.L_x_3599:
        /* <DEDUP_REMOVED lines=137> */
.L_x_3602:
[----:B------:R-:W-:Y:S05]  /*4c50*/  BSYNC B0 ;  /* 0x0000000000007941 */ /* 0x000fea0003800000 */
.L_x_3601:
        /* <DEDUP_REMOVED lines=117> */
.L_x_3588:
        /* <DEDUP_REMOVED lines=21> */
.L_x_3592:
[----:B------:R-:W-:Y:S05]  /*5500*/  BSYNC B1 ;  /* 0x0000000000017941 */ /* 0x000fea0003800000 */
.L_x_3587:
        /* <DEDUP_REMOVED lines=55> */
.L_x_3604:
[----:B-1----:R-:W-:Y:S05]  /*5880*/  BSYNC B0 ;  /* 0x0000000000007941 */ /* 0x002fea0003800000 */
.L_x_3603:
        /* <DEDUP_REMOVED lines=22> */
.L_x_3586:
        /* <DEDUP_REMOVED lines=46> */
.L_x_3607:
[----:B------:R-:W-:Y:S05]  /*5cd0*/  BSYNC B0 ;  /* 0x0000000000007941 */ /* 0x000fea0003800000 */
.L_x_3606:
        /* <DEDUP_REMOVED lines=148> */
[C---:B------:R-:W-:Y:S02]  /*6620*/  IMAD R5, R238.reuse, c[0x0][0x1ec], R7 ;  /* 0x00007b00ee057a24 */ /* 0x040fe400078e0207 */
        /* <DEDUP_REMOVED lines=23> */
.L_x_3758:
[----:B------:R-:W-:Y:S05]  /*67a0*/  BRA.DIV ~URZ, `(.L_x_3610) ;  /* 0x000150527f007947 */ /* 0x000fea000b800000 */
[----:B------:R3:W4:Y:S02]  /*67b0*/  SHFL.IDX PT, R0, R17, RZ, 0x181f ;  /* 0x00181fff11007589 */ /* 0x00072400000e0000 */
.L_x_3759:
        /* <DEDUP_REMOVED lines=28> */
.L_x_3612:
[----:B------:R-:W-:Y:S05]  /*6980*/  BSYNC B0 ;  /* 0x0000000000007941 */ /* 0x000fea0003800000 */
.L_x_3611:
[----:B------:R-:W-:Y:S05]  /*6990*/  BRA.DIV ~URZ, `(.L_x_3613) ;  /* 0x00014ec27f007947 */ /* 0x000fea000b800000 */
[----:B--2---:R2:W1:Y:S04]  /*69a0*/  SHFL.IDX PT, R12, R14, 0x1, 0x181f ;  /* 0x00381f000e0c7f89 */ /* 0x00446800000e0000 */
[----:B----4-:R2:W4:Y:S02]  /*69b0*/  SHFL.IDX PT, R0, R17, 0x1, 0x181f ;  /* 0x00381f0011007f89 */ /* 0x01052400000e0000 */
.L_x_3760:
        /* <DEDUP_REMOVED lines=22> */
.L_x_3615:
[----:B------:R-:W-:Y:S05]  /*6b20*/  BSYNC B0 ;  /* 0x0000000000007941 */ /* 0x000fea0003800000 */
.L_x_3614:
[----:B------:R-:W-:Y:S05]  /*6b30*/  BRA.DIV ~URZ, `(.L_x_3616) ;  /* 0x00014de27f007947 */ /* 0x000fea000b800000 */
[----:B-1----:R1:W2:Y:S02]  /*6b40*/  SHFL.IDX PT, R12, R14, 0x2, 0x181f ;  /* 0x00581f000e0c7f89 */ /* 0x0022a400000e0000 */
.L_x_3761:
[----:B------:R-:W-:Y:S05]  /*6b50*/  BRA.DIV ~URZ, `(.L_x_3617) ;  /* 0x00014e327f007947 */ /* 0x000fea000b800000 */
[----:B----4-:R4:W1:Y:S02]  /*6b60*/  SHFL.IDX PT, R0, R17, 0x2, 0x181f ;  /* 0x00581f0011007f89 */ /* 0x01086400000e0000 */
.L_x_3762:
        /* <DEDUP_REMOVED lines=22> */
.L_x_3619:
[----:B------:R-:W-:Y:S05]  /*6cd0*/  BSYNC B0 ;  /* 0x0000000000007941 */ /* 0x000fea0003800000 */
.L_x_3618:
[----:B------:R-:W-:Y:S05]  /*6ce0*/  BRA.DIV ~URZ, `(.L_x_3620) ;  /* 0x00014d027f007947 */ /* 0x000fea000b800000 */
[----:B--2---:R2:W3:Y:S04]  /*6cf0*/  SHFL.IDX PT, R12, R14, 0x3, 0x181f ;  /* 0x00781f000e0c7f89 */ /* 0x0044e800000e0000 */
[----:B-1----:R2:W1:Y:S02]  /*6d00*/  SHFL.IDX PT, R0, R17, 0x3, 0x181f ;  /* 0x00781f0011007f89 */ /* 0x00246400000e0000 */
.L_x_3763:
        /* <DEDUP_REMOVED lines=46> */
.L_x_3622:
[----:B------:R-:W-:Y:S05]  /*6ff0*/  BSYNC B0 ;  /* 0x0000000000007941 */ /* 0x000fea0003800000 */
.L_x_3621:
[----:B------:R-:W-:Y:S01]  /*7000*/  ISETP.LT.AND P0, PT, RZ, c[0x0][0x27c], PT ;  /* 0x00009f00ff007a0c */ /* 0x000fe20003f01270 */
[----:B------:R-:W0:Y:S01]  /*7010*/  LDGDEPBAR ;  /* 0x00000000000079af */ /* 0x000e220000000000 */
[----:B------:R-:W-:-:S11]  /*7020*/  MOV R138, c[0x0][0x2c4] ;  /* 0x0000b100008a7a02 */ /* 0x000fd60000000f00 */
[----:B------:R-:W-:Y:S05]  /*7030*/  @P0 BRA `(.L_x_3623) ;  /* 0x0000002000000947 */ /* 0x000fea0003800000 */
[----:B------:R-:W-:-:S04]  /*7040*/  DEPBAR.LE SB0, 0x1 ;  /* 0x000080400000791a */ /* 0x000fc80000000000 */
[----:B------:R-:W-:Y:S05]  /*7050*/  BRA `(.L_x_3624) ;  /* 0x00008fe000007947 */ /* 0x000fea0003800000 */
.L_x_3623:
        /* <DEDUP_REMOVED lines=103> */
.L_x_3627:
[----:B------:R-:W-:Y:S05]  /*76d0*/  BSYNC B0 ;  /* 0x0000000000007941 */ /* 0x000fea0003800000 */
.L_x_3626:
        /* <DEDUP_REMOVED lines=86> */
.L_x_3629:
[----:B------:R-:W-:Y:S05]  /*7c40*/  BSYNC B0 ;  /* 0x0000000000007941 */ /* 0x000fea0003800000 */
.L_x_3628:
        /* <DEDUP_REMOVED lines=90> */
.L_x_3631:
[----:B------:R-:W-:Y:S05]  /*81f0*/  BSYNC B0 ;  /* 0x0000000000007941 */ /* 0x000fea0003800000 */
.L_x_3630:
        /* <DEDUP_REMOVED lines=83> */
.L_x_3633:
[----:B---34-:R-:W-:Y:S05]  /*8730*/  BSYNC B0 ;  /* 0x0000000000007941 */ /* 0x018fea0003800000 */
.L_x_3632:
        /* <DEDUP_REMOVED lines=78> */
.L_x_3637:
[----:B------:R-:W-:Y:S05]  /*8c20*/  BSYNC B0 ;  /* 0x0000000000007941 */ /* 0x000fea0003800000 */
.L_x_3636:
        /* <DEDUP_REMOVED lines=45> */
.L_x_3639:
[----:B------:R-:W-:Y:S05]  /*8f00*/  BSYNC B0 ;  /* 0x0000000000007941 */ /* 0x000fea0003800000 */
.L_x_3638:
        /* <DEDUP_REMOVED lines=45> */
.L_x_3641:
[----:B------:R-:W-:Y:S05]  /*91e0*/  BSYNC B0 ;  /* 0x0000000000007941 */ /* 0x000fea0003800000 */
.L_x_3640:
        /* <DEDUP_REMOVED lines=44> */
.L_x_3635:
[----:B------:R-:W-:Y:S05]  /*94b0*/  BSYNC B1 ;  /* 0x0000000000017941 */ /* 0x000fea0003800000 */
.L_x_3634:
        /* <DEDUP_REMOVED lines=48> */
.L_x_3645:
[----:B------:R-:W-:Y:S05]  /*97c0*/  BSYNC B0 ;  /* 0x0000000000007941 */ /* 0x000fea0003800000 */
.L_x_3644:
        /* <DEDUP_REMOVED lines=45> */
.L_x_3647:
[----:B------:R-:W-:Y:S05]  /*9aa0*/  BSYNC B0 ;  /* 0x0000000000007941 */ /* 0x000fea0003800000 */
.L_x_3646:
        /* <DEDUP_REMOVED lines=45> */
.L_x_3649:
[----:B------:R-:W-:Y:S05]  /*9d80*/  BSYNC B0 ;  /* 0x0000000000007941 */ /* 0x000fea0003800000 */
.L_x_3648:
        /* <DEDUP_REMOVED lines=44> */
.L_x_3643:
[----:B------:R-:W-:Y:S05]  /*a050*/  BSYNC B1 ;  /* 0x0000000000017941 */ /* 0x000fea0003800000 */
.L_x_3642:
        /* <DEDUP_REMOVED lines=48> */
.L_x_3653:
[----:B------:R-:W-:Y:S05]  /*a360*/  BSYNC B0 ;  /* 0x0000000000007941 */ /* 0x000fea0003800000 */
.L_x_3652:
        /* <DEDUP_REMOVED lines=45> */
.L_x_3655:
[----:B------:R-:W-:Y:S05]  /*a640*/  BSYNC B0 ;  /* 0x0000000000007941 */ /* 0x000fea0003800000 */
.L_x_3654:
        /* <DEDUP_REMOVED lines=45> */
.L_x_3657:
[----:B------:R-:W-:Y:S05]  /*a920*/  BSYNC B0 ;  /* 0x0000000000007941 */ /* 0x000fea0003800000 */
.L_x_3656:
        /* <DEDUP_REMOVED lines=44> */
.L_x_3651:
[----:B------:R-:W-:Y:S05]  /*abf0*/  BSYNC B1 ;  /* 0x0000000000017941 */ /* 0x000fea0003800000 */
.L_x_3650:
        /* <DEDUP_REMOVED lines=47> */
.L_x_3660:
[----:B------:R-:W-:Y:S05]  /*aef0*/  BSYNC B0 ;  /* 0x0000000000007941 */ /* 0x000fea0003800000 */
.L_x_3659:
        /* <DEDUP_REMOVED lines=45> */
.L_x_3662:
[----:B------:R-:W-:Y:S05]  /*b1d0*/  BSYNC B0 ;  /* 0x0000000000007941 */ /* 0x000fea0003800000 */
.L_x_3661:
        /* <DEDUP_REMOVED lines=45> */
.L_x_3664:
[----:B------:R-:W-:Y:S05]  /*b4b0*/  BSYNC B0 ;  /* 0x0000000000007941 */ /* 0x000fea0003800000 */
.L_x_3663:
        /* <DEDUP_REMOVED lines=45> */
.L_x_3625:
        /* <DEDUP_REMOVED lines=60> */
.L_x_3666:
[----:B------:R-:W-:Y:S05]  /*bb50*/  BSYNC B0 ;  /* 0x0000000000007941 */ /* 0x000fea0003800000 */
.L_x_3665:
        /* <DEDUP_REMOVED lines=69> */
.L_x_3668:
[----:B--23--:R-:W-:Y:S05]  /*bfb0*/  BSYNC B0 ;  /* 0x0000000000007941 */ /* 0x00cfea0003800000 */
.L_x_3667:
        /* <DEDUP_REMOVED lines=70> */
.L_x_3670:
[----:B--2---:R-:W-:Y:S05]  /*c420*/  BSYNC B0 ;  /* 0x0000000000007941 */ /* 0x004fea0003800000 */
.L_x_3669:
        /* <DEDUP_REMOVED lines=69> */
.L_x_3672:
[----:B--23--:R-:W-:Y:S05]  /*c880*/  BSYNC B0 ;  /* 0x0000000000007941 */ /* 0x00cfea0003800000 */
.L_x_3671:
        /* <DEDUP_REMOVED lines=135> */
.L_x_3676:
[----:B------:R-:W-:Y:S05]  /*d100*/  BSYNC B0 ;  /* 0x0000000000007941 */ /* 0x000fea0003800000 */
.L_x_3675:
        /* <DEDUP_REMOVED lines=104> */
.L_x_3674:
[----:B------:R-:W-:Y:S05]  /*d790*/  BSYNC B1 ;  /* 0x0000000000017941 */ /* 0x000fea0003800000 */
.L_x_3673:
        /* <DEDUP_REMOVED lines=111> */
.L_x_3680:
[----:B------:R-:W-:Y:S05]  /*de90*/  BSYNC B0 ;  /* 0x0000000000007941 */ /* 0x000fea0003800000 */
.L_x_3679:
        /* <DEDUP_REMOVED lines=104> */
.L_x_3678:
[----:B------:R-:W-:Y:S05]  /*e520*/  BSYNC B1 ;  /* 0x0000000000017941 */ /* 0x000fea0003800000 */
.L_x_3677:
        /* <DEDUP_REMOVED lines=111> */
.L_x_3684:
[----:B------:R-:W-:Y:S05]  /*ec20*/  BSYNC B0 ;  /* 0x0000000000007941 */ /* 0x000fea0003800000 */
.L_x_3683:
        /* <DEDUP_REMOVED lines=104> */
.L_x_3682:
[----:B------:R-:W-:Y:S05]  /*f2b0*/  BSYNC B1 ;  /* 0x0000000000017941 */ /* 0x000fea0003800000 */
.L_x_3681:
        /* <DEDUP_REMOVED lines=110> */
.L_x_3686:
[----:B------:R-:W-:Y:S05]  /*f9a0*/  BSYNC B0 ;  /* 0x0000000000007941 */ /* 0x000fea0003800000 */
.L_x_3685:
        /* <DEDUP_REMOVED lines=104> */
.L_x_3658:
[----:B------:R-:W-:Y:S05]  /*10030*/  BSYNC B2 ;  /* 0x0000000000027941 */ /* 0x000fea0003800000 */
.L_x_3624:
        /* <DEDUP_REMOVED lines=16> */
[----:B------:R-:W-:Y:S01]  /*10140*/  LDSM.16.M88.4 R4, [R189] ;  /* 0x00000000bd04783b */ /* 0x000fe20000000200 */
[----:B------:R-:W-:-:S02]  /*10150*/  ISETP.NE.AND P3, PT, R138, 0x1, PT ;  /* 0x000000018a00780c */ /* 0x000fc40003f65270 */
[----:B------:R-:W-:Y:S01]  /*10160*/  ISETP.NE.U32.OR P0, PT, R0, 0x1, !P0 ;  /* 0x000000010000780c */ /* 0x000fe20004705470 */
[----:B--2---:R-:W1:Y:S02]  /*10170*/  LDSM.16.M88.4 R12, [R184] ;  /* 0x00000000b80c783b */ /* 0x004e640000000200 */
[----:B------:R-:W-:Y:S01]  /*10180*/  @P1 IADD3 R193, R184, -0x20, RZ ;  /* 0xffffffe0b8c11810 */ /* 0x000fe20007ffe0ff */
[----:B------:R-:W-:Y:S01]  /*10190*/  IMAD.MOV.U32 R0, RZ, RZ, 0x40 ;  /* 0x00000040ff007424 */ /* 0x000fe200078e00ff */
[----:B------:R-:W-:Y:S01]  /*101a0*/  LOP3.LUT P1, RZ, R129, 0x4, RZ, 0xc0, !PT ;  /* 0x0000000481ff7812 */ /* 0x000fe2000782c0ff */
[----:B----4-:R-:W2:Y:S03]  /*101b0*/  LDSM.16.M88.4 R16, [R184+0x800] ;  /* 0x00080000b810783b */ /* 0x010ea60000000200 */
[----:B------:R-:W-:Y:S01]  /*101c0*/  ISETP.LE.OR P1, PT, R52, R211, !P1 ;  /* 0x000000d33400720c */ /* 0x000fe20004f23670 */
[----:B------:R-:W-:Y:S01]  /*101d0*/  LDSM.16.M88.4 R8, [R190] ;  /* 0x00000000be08783b */ /* 0x000fe20000000200 */
[----:B------:R-:W-:-:S03]  /*101e0*/  SEL R0, R0, 0xffffffc0, !P2 ;  /* 0xffffffc000007807 */ /* 0x000fc60005000000 */
[----:B------:R-:W3:Y:S02]  /*101f0*/  LDSM.16.M88.4 R20, [R193] ;  /* 0x00000000c114783b */ /* 0x000ee40000000200 */
[----:B------:R-:W-:Y:S02]  /*10200*/  IMAD.IADD R151, R184, 0x1, R0 ;  /* 0x00000001b8977824 */ /* 0x000fe400078e0200 */
[----:B------:R-:W4:Y:S01]  /*10210*/  LDSM.16.M88.4 R36, [R193+0x800] ;  /* 0x00080000c124783b */ /* 0x000f220000000200 */
        /* <DEDUP_REMOVED lines=14> */
[C---:B--2---:R-:W-:Y:S03]  /*10300*/  HMMA.16816.F32 R32, R4.reuse, R16, RZ ;  /* 0x000000100420723c */ /* 0x044fe600000018ff */
[----:B------:R-:W-:Y:S04]  /*10310*/  LDSM.16.M88.4 R12, [R192] ;  /* 0x00000000c00c783b */ /* 0x000fe80000000200 */
[----:B------:R-:W2:Y:S01]  /*10320*/  LDSM.16.M88.4 R40, [R151] ;  /* 0x000000009728783b */ /* 0x000ea20000000200 */
[----:B------:R-:W-:Y:S03]  /*10330*/  HMMA.16816.F32 R16, R4, R18, RZ ;  /* 0x000000120410723c */ /* 0x000fe600000018ff */
[----:B------:R-:W2:Y:S04]  /*10340*/  LDSM.16.M88.4 R44, [R151+0x800] ;  /* 0x00080000972c783b */ /* 0x000ea80000000200 */
[----:B------:R-:W-:Y:S01]  /*10350*/  LDSM.16.M88.4 R4, [R191] ;  /* 0x00000000bf04783b */ /* 0x000fe20000000200 */
[C---:B---3--:R-:W-:Y:S03]  /*10360*/  HMMA.16816.F32 R24, R8.reuse, R20, R24 ;  /* 0x000000140818723c */ /* 0x048fe60000001818 */
[----:B------:R-:W-:Y:S04]  /*10370*/  LDSM.16.M88.4 R48, [R150] ;  /* 0x000000009630783b */ /* 0x000fe80000000200 */
[----:B------:R-:W0:Y:S01]  /*10380*/  LDGDEPBAR ;  /* 0x00000000000079af */ /* 0x000e220000000000 */
[----:B------:R-:W-:Y:S01]  /*10390*/  HMMA.16816.F32 R28, R8, R22, R28 ;  /* 0x00000016081c723c */ /* 0x000fe2000000181c */
[----:B-1----:R-:W-:-:S02]  /*103a0*/  IMAD.IADD R2, R239, 0x1, R233 ;  /* 0x00000001ef027824 */ /* 0x002fc400078e02e9 */
[----:B------:R-:W-:Y:S01]  /*103b0*/  LDSM.16.M88.4 R20, [R150+0x800] ;  /* 0x000800009614783b */ /* 0x000fe20000000200 */
[----:B------:R-:W-:Y:S02]  /*103c0*/  IMAD.MOV.U32 R3, RZ, RZ, -0x20 ;  /* 0xffffffe0ff037424 */ /* 0x000fe400078e00ff */
[----:B------:R-:W-:Y:S02]  /*103d0*/  @P3 IMAD.HI.U32 R0, R2, c[0x0][0x2c8], RZ ;  /* 0x0000b20002003a27 */ /* 0x000fe400078e00ff */
[----:B----4-:R-:W-:Y:S02]  /*103e0*/  HMMA.16816.F32 R32, R8, R36, R32 ;  /* 0x000000240820723c */ /* 0x010fe40000001820 */
[----:B------:R-:W-:Y:S01]  /*103f0*/  IMAD R3, R110, R3, 0x1 ;  /* 0x000000016e037424 */ /* 0x000fe200078e0203 */
[----:B------:R-:W-:-:S04]  /*10400*/  @P3 SHF.R.U32.HI R2, RZ, c[0x0][0x2cc], R0 ;  /* 0x0000b300ff023a19 */ /* 0x000fc80000011600 */
[----:B------:R-:W-:Y:S01]  /*10410*/  IADD3 R3, -R217, R3, R236 ;  /* 0x00000003d9037210 */ /* 0x000fe20007ffe1ec */
[----:B------:R-:W-:Y:S01]  /*10420*/  HMMA.16816.F32 R16, R8, R38, R16 ;  /* 0x000000260810723c */ /* 0x000fe20000001810 */
[----:B------:R-:W-:Y:S03]  /*10430*/  LDSM.16.M88.4 R8, [R189+0x4000] ;  /* 0x00400000bd08783b */ /* 0x000fe60000000200 */
[----:B------:R-:W-:Y:S01]  /*10440*/  IMAD.IADD R3, R3, 0x1, -R237 ;  /* 0x0000000103037824 */ /* 0x000fe200078e0aed */
[----:B------:R-:W-:Y:S03]  /*10450*/  LDSM.16.M88.4 R36, [R184+0x1800] ;  /* 0x00180000b824783b */ /* 0x000fe60000000200 */
[C---:B--2---:R-:W-:Y:S01]  /*10460*/  HMMA.16816.F32 R24, R12.reuse, R40, R24 ;  /* 0x000000280c18723c */ /* 0x044fe20000001818 */
[----:B------:R-:W1:Y:S07]  /*10470*/  SHFL.IDX PT, R0, R2, RZ, 0x1c1f ;  /* 0x001c1fff02007589 */ /* 0x000e6e00000e0000 */
[C---:B------:R-:W-:Y:S01]  /*10480*/  HMMA.16816.F32 R28, R12.reuse, R42, R28 ;  /* 0x0000002a0c1c723c */ /* 0x040fe2000000181c */
[----:B------:R-:W2:Y:S07]  /*10490*/  LDSM.16.M88.4 R40, [R184+0x1000] ;  /* 0x00100000b828783b */ /* 0x000eae0000000200 */
[C---:B------:R-:W-:Y:S08]  /*104a0*/  HMMA.16816.F32 R32, R12.reuse, R44, R32 ;  /* 0x0000002c0c20723c */ /* 0x040ff00000001820 */
[----:B------:R-:W-:Y:S01]  /*104b0*/  HMMA.16816.F32 R12, R12, R46, R16 ;  /* 0x0000002e0c0c723c */ /* 0x000fe20000001810 */
[----:B------:R-:W-:Y:S01]  /*104c0*/  LDSM.16.M88.4 R16, [R190+0x4000] ;  /* 0x00400000be10783b */ /* 0x000fe20000000200 */
[----:B-1----:R-:W-:-:S03]  /*104d0*/  IMAD.IADD R0, R3, 0x1, R0 ;  /* 0x0000000103007824 */ /* 0x002fc600078e0200 */
[----:B------:R-:W1:Y:S03]  /*104e0*/  LDSM.16.M88.4 R44, [R193+0x1000] ;  /* 0x00100000c12c783b */ /* 0x000e660000000200 */
[C---:B------:R-:W-:Y:S08]  /*104f0*/  HMMA.16816.F32 R24, R4.reuse, R48, R24 ;  /* 0x000000300418723c */ /* 0x040ff00000001818 */
[C---:B------:R-:W-:Y:S01]  /*10500*/  HMMA.16816.F32 R28, R4.reuse, R50, R28 ;  /* 0x00000032041c723c */ /* 0x040fe2000000181c */
[----:B------:R-:W-:Y:S07]  /*10510*/  LDSM.16.M88.4 R48, [R184+0x3000] ;  /* 0x00300000b830783b */ /* 0x000fee0000000200 */
[C---:B------:R-:W-:Y:S08]  /*10520*/  HMMA.16816.F32 R32, R4.reuse, R20, R32 ;  /* 0x000000140420723c */ /* 0x040ff00000001820 */
[----:B------:R-:W-:Y:S01]  /*10530*/  HMMA.16816.F32 R12, R4, R22, R12 ;  /* 0x00000016040c723c */ /* 0x000fe2000000180c */
[----:B------:R-:W3:Y:S04]  /*10540*/  LDSM.16.M88.4 R20, [R193+0x1800] ;  /* 0x00180000c114783b */ /* 0x000ee80000000200 */
[----:B------:R-:W-:Y:S03]  /*10550*/  LDSM.16.M88.4 R4, [R192+0x4000] ;  /* 0x00400000c004783b */ /* 0x000fe60000000200 */
[C---:B--2---:R-:W-:Y:S08]  /*10560*/  HMMA.16816.F32 R24, R8.reuse, R40, R24 ;  /* 0x000000280818723c */ /* 0x044ff00000001818 */
[C---:B------:R-:W-:Y:S01]  /*10570*/  HMMA.16816.F32 R28, R8.reuse, R42, R28 ;  /* 0x0000002a081c723c */ /* 0x040fe2000000181c */
[----:B------:R-:W2:Y:S07]  /*10580*/  LDSM.16.M88.4 R40, [R151+0x1000] ;  /* 0x001000009728783b */ /* 0x000eae0000000200 */
[C---:B------:R-:W-:Y:S08]  /*10590*/  HMMA.16816.F32 R32, R8.reuse, R36, R32 ;  /* 0x000000240820723c */ /* 0x040ff00000001820 */
[----:B------:R-:W-:Y:S01]  /*105a0*/  HMMA.16816.F32 R8, R8, R38, R12 ;  /* 0x000000260808723c */ /* 0x000fe2000000180c */
[----:B------:R-:W4:Y:S04]  /*105b0*/  LDSM.16.M88.4 R36, [R151+0x1800] ;  /* 0x001800009724783b */ /* 0x000f280000000200 */
[----:B------:R-:W-:Y:S03]  /*105c0*/  LDSM.16.M88.4 R12, [R191+0x4000] ;  /* 0x00400000bf0c783b */ /* 0x000fe60000000200 */
[C---:B-1----:R-:W-:Y:S08]  /*105d0*/  HMMA.16816.F32 R24, R16.reuse, R44, R24 ;  /* 0x0000002c1018723c */ /* 0x042ff00000001818 */
[C---:B------:R-:W-:Y:S01]  /*105e0*/  HMMA.16816.F32 R28, R16.reuse, R46, R28 ;  /* 0x0000002e101c723c */ /* 0x040fe2000000181c */
[----:B------:R-:W1:Y:S07]  /*105f0*/  LDSM.16.M88.4 R44, [R150+0x1000] ;  /* 0x00100000962c783b */ /* 0x000e6e0000000200 */
[C---:B---3--:R-:W-:Y:S08]  /*10600*/  HMMA.16816.F32 R32, R16.reuse, R20, R32 ;  /* 0x000000141020723c */ /* 0x048ff00000001820 */
[----:B------:R-:W-:Y:S01]  /*10610*/  HMMA.16816.F32 R8, R16, R22, R8 ;  /* 0x000000161008723c */ /* 0x000fe20000001808 */
[----:B------:R-:W3:Y:S04]  /*10620*/  LDSM.16.M88.4 R20, [R150+0x1800] ;  /* 0x001800009614783b */ /* 0x000ee80000000200 */
[----:B------:R-:W-:Y:S03]  /*10630*/  LDSM.16.M88.4 R16, [R189+0x8000] ;  /* 0x00800000bd10783b */ /* 0x000fe60000000200 */
[C---:B--2---:R-:W-:Y:S08]  /*10640*/  HMMA.16816.F32 R24, R4.reuse, R40, R24 ;  /* 0x000000280418723c */ /* 0x044ff00000001818 */
[C---:B------:R-:W-:Y:S01]  /*10650*/  HMMA.16816.F32 R28, R4.reuse, R42, R28 ;  /* 0x0000002a041c723c */ /* 0x040fe2000000181c */
[----:B------:R-:W2:Y:S07]  /*10660*/  LDSM.16.M88.4 R40, [R184+0x2000] ;  /* 0x00200000b828783b */ /* 0x000eae0000000200 */
[C---:B----4-:R-:W-:Y:S08]  /*10670*/  HMMA.16816.F32 R32, R4.reuse, R36, R32 ;  /* 0x000000240420723c */ /* 0x050ff00000001820 */
        /* <DEDUP_REMOVED lines=23> */
[----:B------:R-:W3:Y:S03]  /*107f0*/  LDSM.16.M88.4 R12, [R189+0xc000] ;  /* 0x00c00000bd0c783b */ /* 0x000ee60000000200 */
[C---:B--2---:R-:W-:Y:S08]  /*10800*/  HMMA.16816.F32 R24, R4.reuse, R40, R24 ;  /* 0x000000280418723c */ /* 0x044ff00000001818 */
[C---:B------:R-:W-:Y:S01]  /*10810*/  HMMA.16816.F32 R28, R4.reuse, R42, R28 ;  /* 0x0000002a041c723c */ /* 0x040fe2000000181c */
[----:B------:R-:W2:Y:S07]  /*10820*/  LDSM.16.M88.4 R40, [R184+0x3800] ;  /* 0x00380000b828783b */ /* 0x000eae0000000200 */
[C---:B----4-:R-:W-:Y:S08]  /*10830*/  HMMA.16816.F32 R32, R4.reuse, R36, R32 ;  /* 0x000000240420723c */ /* 0x050ff00000001820 */
[----:B------:R-:W-:Y:S01]  /*10840*/  HMMA.16816.F32 R4, R4, R38, R8 ;  /* 0x000000260404723c */ /* 0x000fe20000001808 */
[----:B------:R-:W-:Y:S04]  /*10850*/  LDSM.16.M88.4 R8, [R190+0xc000] ;  /* 0x00c00000be08783b */ /* 0x000fe80000000200 */
[----:B------:R-:W-:Y:S03]  /*10860*/  LDSM.16.M88.4 R36, [R193+0x3800] ;  /* 0x00380000c124783b */ /* 0x000fe60000000200 */
[C---:B-1----:R-:W-:Y:S08]  /*10870*/  HMMA.16816.F32 R24, R16.reuse, R44, R24 ;  /* 0x0000002c1018723c */ /* 0x042ff00000001818 */
[C---:B------:R-:W-:Y:S01]  /*10880*/  HMMA.16816.F32 R28, R16.reuse, R46, R28 ;  /* 0x0000002e101c723c */ /* 0x040fe2000000181c */
[----:B------:R-:W1:Y:S07]  /*10890*/  LDSM.16.M88.4 R44, [R193+0x3000] ;  /* 0x00300000c12c783b */ /* 0x000e6e0000000200 */
[C---:B---3--:R-:W-:Y:S08]  /*108a0*/  HMMA.16816.F32 R32, R16.reuse, R20, R32 ;  /* 0x000000141020723c */ /* 0x048ff00000001820 */
[----:B------:R-:W-:Y:S01]  /*108b0*/  HMMA.16816.F32 R20, R16, R22, R4 ;  /* 0x000000161014723c */ /* 0x000fe20000001804 */
[----:B------:R-:W-:Y:S07]  /*108c0*/  LDSM.16.M88.4 R4, [R192+0xc000] ;  /* 0x00c00000c004783b */ /* 0x000fee0000000200 */
[C---:B------:R-:W-:Y:S08]  /*108d0*/  HMMA.16816.F32 R16, R12.reuse, R48, R24 ;  /* 0x000000300c10723c */ /* 0x040ff00000001818 */
[C---:B------:R-:W-:Y:S01]  /*108e0*/  HMMA.16816.F32 R28, R12.reuse, R50, R28 ;  /* 0x000000320c1c723c */ /* 0x040fe2000000181c */
[----:B------:R-:W3:Y:S07]  /*108f0*/  LDSM.16.M88.4 R48, [R151+0x3000] ;  /* 0x003000009730783b */ /* 0x000eee0000000200 */
[C---:B--2---:R-:W-:Y:S08]  /*10900*/  HMMA.16816.F32 R32, R12.reuse, R40, R32 ;  /* 0x000000280c20723c */ /* 0x044ff00000001820 */
[----:B------:R-:W-:Y:S01]  /*10910*/  HMMA.16816.F32 R24, R12, R42, R20 ;  /* 0x0000002a0c18723c */ /* 0x000fe20000001814 */
[----:B------:R-:W2:Y:S04]  /*10920*/  LDSM.16.M88.4 R40, [R151+0x3800] ;  /* 0x003800009728783b */ /* 0x000ea80000000200 */
[----:B------:R-:W-:Y:S03]  /*10930*/  LDSM.16.M88.4 R12, [R191+0xc000] ;  /* 0x00c00000bf0c783b */ /* 0x000fe60000000200 */
[C---:B-1----:R-:W-:Y:S08]  /*10940*/  HMMA.16816.F32 R16, R8.reuse, R44, R16 ;  /* 0x0000002c0810723c */ /* 0x042ff00000001810 */
[C---:B------:R-:W-:Y:S01]  /*10950*/  HMMA.16816.F32 R20, R8.reuse, R46, R28 ;  /* 0x0000002e0814723c */ /* 0x040fe2000000181c */
[----:B------:R-:W1:Y:S07]  /*10960*/  LDSM.16.M88.4 R44, [R150+0x3000] ;  /* 0x00300000962c783b */ /* 0x000e6e0000000200 */
[----:B------:R-:W-:Y:S01]  /*10970*/  HMMA.16816.F32 R28, R8, R36, R32 ;  /* 0x00000024081c723c */ /* 0x000fe20000001820 */
[----:B------:R-:W4:Y:S01]  /*10980*/  LDSM.16.M88.4 R32, [R150+0x3800] ;  /* 0x003800009620783b */ /* 0x000f220000000200 */
[----:B------:R-:W-:-:S06]  /*10990*/  DEPBAR.LE SB0, 0x0 ;  /* 0x000080000000791a */ /* 0x000fcc0000000000 */
[----:B------:R-:W-:Y:S08]  /*109a0*/  HMMA.16816.F32 R8, R8, R38, R24 ;  /* 0x000000260808723c */ /* 0x000ff00000001818 */
[C---:B---3--:R-:W-:Y:S08]  /*109b0*/  HMMA.16816.F32 R24, R4.reuse, R48, R16 ;  /* 0x000000300418723c */ /* 0x048ff00000001810 */
[C---:B------:R-:W-:Y:S08]  /*109c0*/  HMMA.16816.F32 R20, R4.reuse, R50, R20 ;  /* 0x000000320414723c */ /* 0x040ff00000001814 */
[C---:B--2---:R-:W-:Y:S08]  /*109d0*/  HMMA.16816.F32 R16, R4.reuse, R40, R28 ;  /* 0x000000280410723c */ /* 0x044ff0000000181c */
[----:B------:R-:W-:Y:S01]  /*109e0*/  HMMA.16816.F32 R8, R4, R42, R8 ;  /* 0x0000002a0408723c */ /* 0x000fe20000001808 */
[----:B------:R-:W2:Y:S06]  /*109f0*/  SHFL.IDX PT, R6, R2, 0x1, 0x1c1f ;  /* 0x003c1f0002067f89 */ /* 0x000eac00000e0000 */
[----:B------:R-:W-:Y:S01]  /*10a00*/  IMAD.IADD R4, R52, 0x1, -R217 ;  /* 0x0000000134047824 */ /* 0x000fe200078e0ad9 */
[----:B-1----:R-:W-:Y:S04]  /*10a10*/  HMMA.16816.F32 R28, R12, R44, R24 ;  /* 0x0000002c0c1c723c */ /* 0x002fe80000001818 */
[----:B------:R-:W-:-:S04]  /*10a20*/  IMNMX R0, R4, R0, PT ;  /* 0x0000000004007217 */ /* 0x000fc80003800200 */
[C---:B------:R-:W-:Y:S01]  /*10a30*/  HMMA.16816.F32 R20, R12.reuse, R46, R20 ;  /* 0x0000002e0c14723c */ /* 0x040fe20000001814 */
[----:B------:R-:W-:Y:S01]  /*10a40*/  BAR.SYNC.DEFER_BLOCKING 0x0 ;  /* 0x0000000000007b1d */ /* 0x000fe20000010000 */
[C---:B------:R-:W-:Y:S02]  /*10a50*/  ISETP.GT.AND P0, PT, R0.reuse, RZ, PT ;  /* 0x000000ff0000720c */ /* 0x040fe40003f04270 */
[C---:B------:R-:W-:Y:S02]  /*10a60*/  ISETP.GT.AND P1, PT, R0.reuse, 0x1, PT ;  /* 0x000000010000780c */ /* 0x040fe40003f24270 */
[----:B------:R-:W-:Y:S02]  /*10a70*/  ISETP.GT.AND P2, PT, R0, 0x11, PT ;  /* 0x000000110000780c */ /* 0x000fe40003f44270 */
[----:B----4-:R-:W-:Y:S01]  /*10a80*/  HMMA.16816.F32 R16, R12, R32, R16 ;  /* 0x000000200c10723c */ /* 0x010fe20000001810 */
[----:B--2---:R-:W-:-:S07]  /*10a90*/  IMAD.IADD R3, R3, 0x1, R6 ;  /* 0x0000000103037824 */ /* 0x004fce00078e0206 */
[----:B------:R-:W-:Y:S01]  /*10aa0*/  HMMA.16816.F32 R8, R12, R34, R8 ;  /* 0x000000220c08723c */ /* 0x000fe20000001808 */
[----:B------:R-:W-:Y:S02]  /*10ab0*/  FSEL R5, R28, -INF , P0 ;  /* 0xff8000001c057808 */ /* 0x000fe40000000000 */
[C---:B------:R-:W-:Y:S02]  /*10ac0*/  ISETP.GT.AND P0, PT, R0.reuse, 0x8, PT ;  /* 0x000000080000780c */ /* 0x040fe40003f04270 */
[----:B------:R-:W-:Y:S02]  /*10ad0*/  FSEL R7, R29, -INF , P1 ;  /* 0xff8000001d077808 */ /* 0x000fe40000800000 */
[----:B------:R-:W-:Y:S02]  /*10ae0*/  ISETP.GT.AND P1, PT, R0, 0x9, PT ;  /* 0x000000090000780c */ /* 0x000fe40003f24270 */
[----:B------:R-:W-:Y:S02]  /*10af0*/  FSEL R12, R20, -INF , P0 ;  /* 0xff800000140c7808 */ /* 0x000fe40000000000 */
[----:B------:R-:W-:-:S02]  /*10b00*/  FMNMX.FTZ R2, R5, R7, !PT ;  /* 0x0000000705027209 */ /* 0x000fc40007810000 */
[----:B------:R-:W-:Y:S02]  /*10b10*/  ISETP.GT.AND P0, PT, R0, 0x10, PT ;  /* 0x000000100000780c */ /* 0x000fe40003f04270 */
[----:B------:R-:W-:Y:S02]  /*10b20*/  FSEL R15, R21, -INF , P1 ;  /* 0xff800000150f7808 */ /* 0x000fe40000800000 */
[----:B------:R-:W-:Y:S02]  /*10b30*/  FMNMX.FTZ R2, R12, R2, !PT ;  /* 0x000000020c027209 */ /* 0x000fe40007810000 */
        /* <DEDUP_REMOVED lines=8> */
[----:B------:R-:W-:-:S02]  /*10bc0*/  IMNMX R0, R4, R3, PT ;  /* 0x0000000304007217 */ /* 0x000fc40003800200 */
[----:B------:R-:W-:Y:S02]  /*10bd0*/  FSEL R26, R9, -INF , P0 ;  /* 0xff800000091a7808 */ /* 0x000fe40000000000 */
[----:B------:R-:W-:Y:S02]  /*10be0*/  FMNMX.FTZ R2, R24, R2, !PT ;  /* 0x0000000218027209 */ /* 0x000fe40007810000 */
[C---:B------:R-:W-:Y:S02]  /*10bf0*/  ISETP.GT.AND P0, PT, R0.reuse, RZ, PT ;  /* 0x000000ff0000720c */ /* 0x040fe40003f04270 */
[----:B------:R-:W-:Y:S02]  /*10c00*/  ISETP.GT.AND P2, PT, R0, 0x1, PT ;  /* 0x000000010000780c */ /* 0x000fe40003f44270 */
[----:B------:R-:W-:Y:S02]  /*10c10*/  FMNMX.FTZ R2, R26, R2, !PT ;  /* 0x000000021a027209 */ /* 0x000fe40007810000 */
[----:B------:R-:W-:-:S02]  /*10c20*/  FSEL R9, R30, -INF , P0 ;  /* 0xff8000001e097808 */ /* 0x000fc40000000000 */
[C---:B------:R-:W-:Y:S01]  /*10c30*/  ISETP.GT.AND P1, PT, R0.reuse, 0x8, PT ;  /* 0x000000080000780c */ /* 0x040fe20003f24270 */
[----:B------:R-:W1:Y:S01]  /*10c40*/  SHFL.BFLY PT, R4, R2, 0x2, 0x1f ;  /* 0x0c401f0002047f89 */ /* 0x000e6200000e0000 */
[----:B------:R-:W-:Y:S02]  /*10c50*/  FSEL R13, R31, -INF , P2 ;  /* 0xff8000001f0d7808 */ /* 0x000fe40001000000 */
[----:B------:R-:W-:Y:S02]  /*10c60*/  ISETP.GT.AND P0, PT, R0, 0x9, PT ;  /* 0x000000090000780c */ /* 0x000fe40003f04270 */
[----:B------:R-:W-:Y:S02]  /*10c70*/  FSEL R14, R22, -INF , P1 ;  /* 0xff800000160e7808 */ /* 0x000fe40000800000 */
[----:B------:R-:W-:Y:S02]  /*10c80*/  FMNMX.FTZ R3, R9, R13, !PT ;  /* 0x0000000d09037209 */ /* 0x000fe40007810000 */
[----:B------:R-:W-:-:S02]  /*10c90*/  FSEL R20, R23, -INF , P0 ;  /* 0xff80000017147808 */ /* 0x000fc40000000000 */
[----:B------:R-:W-:Y:S02]  /*10ca0*/  ISETP.GT.AND P1, PT, R0, 0x10, PT ;  /* 0x000000100000780c */ /* 0x000fe40003f24270 */
[----:B------:R-:W-:Y:S02]  /*10cb0*/  FMNMX.FTZ R3, R14, R3, !PT ;  /* 0x000000030e037209 */ /* 0x000fe40007810000 */
[----:B------:R-:W-:Y:S02]  /*10cc0*/  ISETP.GT.AND P0, PT, R0, 0x11, PT ;  /* 0x000000110000780c */ /* 0x000fe40003f04270 */
[----:B------:R-:W-:Y:S02]  /*10cd0*/  FSEL R21, R18, -INF , P1 ;  /* 0xff80000012157808 */ /* 0x000fe40000800000 */
[----:B------:R-:W-:Y:S02]  /*10ce0*/  FMNMX.FTZ R3, R20, R3, !PT ;  /* 0x0000000314037209 */ /* 0x000fe40007810000 */
[----:B------:R-:W-:-:S02]  /*10cf0*/  FSEL R22, R19, -INF , P0 ;  /* 0xff80000013167808 */ /* 0x000fc40000000000 */
[C---:B------:R-:W-:Y:S02]  /*10d00*/  ISETP.GT.AND P1, PT, R0.reuse, 0x18, PT ;  /* 0x000000180000780c */ /* 0x040fe40003f24270 */
[----:B------:R-:W-:Y:S02]  /*10d10*/  FMNMX.FTZ R3, R21, R3, !PT ;  /* 0x0000000315037209 */ /* 0x000fe40007810000 */
[----:B------:R-:W-:Y:S02]  /*10d20*/  ISETP.GT.AND P0, PT, R0, 0x19, PT ;  /* 0x000000190000780c */ /* 0x000fe40003f04270 */
[----:B------:R-:W-:Y:S02]  /*10d30*/  FSEL R23, R10, -INF , P1 ;  /* 0xff8000000a177808 */ /* 0x000fe40000800000 */
[----:B------:R-:W-:Y:S02]  /*10d40*/  FMNMX.FTZ R0, R22, R3, !PT ;  /* 0x0000000316007209 */ /* 0x000fe40007810000 */
[----:B------:R-:W-:-:S02]  /*10d50*/  FSEL R27, R11, -INF , P0 ;  /* 0xff8000000b1b7808 */ /* 0x000fc40000000000 */
[----:B------:R-:W-:Y:S02]  /*10d60*/  FMNMX.FTZ R3, R23, R0, !PT ;  /* 0x0000000017037209 */ /* 0x000fe40007810000 */
[----:B-1----:R-:W-:Y:S02]  /*10d70*/  FMNMX.FTZ R0, R2, R4, !PT ;  /* 0x0000000402007209 */ /* 0x002fe40007810000 */
[----:B------:R-:W-:Y:S02]  /*10d80*/  FMNMX.FTZ R2, R27, R3, !PT ;  /* 0x000000031b027209 */ /* 0x000fe40007810000 */
[----:B------:R-:W-:Y:S01]  /*10d90*/  ISETP.GT.AND P0, PT, R110, R212, PT ;  /* 0x000000d46e00720c */ /* 0x000fe20003f04270 */
[----:B------:R-:W1:Y:S01]  /*10da0*/  SHFL.BFLY PT, R3, R0, 0x1, 0x1f ;  /* 0x0c201f0000037f89 */ /* 0x000e6200000e0000 */
[----:B------:R-:W-:-:S03]  /*10db0*/  LOP3.LUT P2, RZ, R216, 0x1, RZ, 0xc0, !PT ;  /* 0x00000001d8ff7812 */ /* 0x000fc6000784c0ff */
[----:B------:R-:W2:Y:S08]  /*10dc0*/  SHFL.BFLY PT, R4, R2, 0x2, 0x1f ;  /* 0x0c401f0002047f89 */ /* 0x000eb000000e0000 */
[----:B------:R-:W-:Y:S02]  /*10dd0*/  @P0 SHF.R.S32.HI R6, RZ, 0x1f, R202 ;  /* 0x0000001fff060819 */ /* 0x000fe400000114ca */
[----:B-1----:R-:W-:-:S02]  /*10de0*/  FMNMX.FTZ R141, R0, R3, !PT ;  /* 0x00000003008d7209 */ /* 0x002fc40007810000 */
        /* <DEDUP_REMOVED lines=51> */
[----:B------:R-:W2:Y:S04]  /*11120*/  LDSM.16.MT88.4 R8, [R185] ;  /* 0x00000000b908783b */ /* 0x000ea80000004200 */
[----:B------:R-:W-:Y:S04]  /*11130*/  LDSM.16.MT88.4 R48, [R186+0x1000] ;  /* 0x00100000ba30783b */ /* 0x000fe80000004200 */
[----:B------:R-:W2:Y:S04]  /*11140*/  LDSM.16.MT88.4 R56, [R188+0x1000] ;  /* 0x00100000bc38783b */ /* 0x000ea80000004200 */
[----:B------:R-:W2:Y:S01]  /*11150*/  LDSM.16.MT88.4 R84, [R185+0x2000] ;  /* 0x00200000b954783b */ /* 0x000ea20000004200 */
[----:B-1----:R-:W-:-:S03]  /*11160*/  FFMA.FTZ R3, R20, c[0x0][0x2d0], -R0 ;  /* 0x0000b40014037a23 */ /* 0x002fc60000010800 */
[----:B------:R-:W1:Y:S01]  /*11170*/  LDSM.16.MT88.4 R100, [R188+0x2000] ;  /* 0x00200000bc64783b */ /* 0x000e620000004200 */
[----:B------:R3:W3:Y:S03]  /*11180*/  MUFU.EX2 R199, R3 ;  /* 0x0000000300c77308 */ /* 0x0006e60000000800 */
[----:B------:R-:W-:Y:S04]  /*11190*/  LDSM.16.MT88.4 R116, [R186+0x2800] ;  /* 0x00280000ba74783b */ /* 0x000fe80000004200 */
[----:B------:R-:W-:Y:S04]  /*111a0*/  LDSM.16.MT88.4 R96, [R187+0x2000] ;  /* 0x00200000bb60783b */ /* 0x000fe80000004200 */
[----:B------:R-:W-:Y:S04]  /*111b0*/  LDSM.16.MT88.4 R72, [R185+0x3000] ;  /* 0x00300000b948783b */ /* 0x000fe80000004200 */
[----:B------:R-:W-:Y:S01]  /*111c0*/  LDSM.16.MT88.4 R68, [R186+0x1800] ;  /* 0x00180000ba44783b */ /* 0x000fe20000004200 */
[----:B---3--:R-:W-:Y:S01]  /*111d0*/  FFMA.FTZ R3, R25, c[0x0][0x2d0], -R2 ;  /* 0x0000b40019037a23 */ /* 0x008fe20000010802 */
        /* <DEDUP_REMOVED lines=9> */
[--C-:B---3--:R-:W-:Y:S01]  /*11270*/  FFMA.FTZ R3, R24, c[0x0][0x2d0], -R2.reuse ;  /* 0x0000b40018037a23 */ /* 0x108fe20000010802 */
[----:B--2---:R-:W-:Y:S01]  /*11280*/  F2FP.PACK_AB R128, R203, R209 ;  /* 0x000000d1cb80723e */ /* 0x004fe200000000ff */
[----:B------:R-:W-:-:S02]  /*11290*/  FFMA.FTZ R2, R26, c[0x0][0x2d0], -R2 ;  /* 0x0000b4001a027a23 */ /* 0x000fc40000010802 */
[----:B------:R2:W-:Y:S01]  /*112a0*/  MUFU.EX2 R208, R3 ;  /* 0x0000000300d07308 */ /* 0x0005e20000000800 */
[C---:B----4-:R-:W-:Y:S07]  /*112b0*/  HMMA.16816.F32 R64, R4.reuse, R76, RZ ;  /* 0x0000004c0440723c */ /* 0x050fee00000018ff */
[----:B------:R3:W4:Y:S01]  /*112c0*/  MUFU.EX2 R200, R2 ;  /* 0x0000000200c87308 */ /* 0x0007220000000800 */
[----:B------:R-:W-:Y:S01]  /*112d0*/  HMMA.16816.F32 R76, R4, R78, RZ ;  /* 0x0000004e044c723c */ /* 0x000fe200000018ff */
[----:B--2---:R-:W-:-:S07]  /*112e0*/  FADD.FTZ R3, R226, R225 ;  /* 0x000000e1e2037221 */ /* 0x004fce0000010000 */
[----:B------:R-:W-:Y:S01]  /*112f0*/  HMMA.16816.F32 R88, R4, R92, RZ ;  /* 0x0000005c0458723c */ /* 0x000fe200000018ff */
[----:B------:R-:W-:Y:S02]  /*11300*/  FADD.FTZ R3, R224, R3 ;  /* 0x00000003e0037221 */ /* 0x000fe40000010000 */
[----:B---3--:R-:W-:Y:S01]  /*11310*/  FFMA.FTZ R2, R21, c[0x0][0x2d0], -R0 ;  /* 0x0000b40015027a23 */ /* 0x008fe20000010800 */
[----:B----4-:R-:W-:-:S04]  /*11320*/  F2FP.PACK_AB R130, R200, R208 ;  /* 0x000000d0c882723e */ /* 0x010fc800000000ff */
[----:B------:R-:W-:Y:S01]  /*11330*/  HMMA.16816.F32 R176, R4, R60, RZ ;  /* 0x0000003c04b0723c */ /* 0x000fe200000018ff */
[----:B------:R-:W-:Y:S01]  /*11340*/  FADD.FTZ R3, R210, R3 ;  /* 0x00000003d2037221 */ /* 0x000fe20000010000 */
[----:B------:R2:W-:Y:S03]  /*11350*/  MUFU.EX2 R143, R2 ;  /* 0x00000002008f7308 */ /* 0x0005e60000000800 */
[----:B------:R-:W-:-:S03]  /*11360*/  FADD.FTZ R3, R209, R3 ;  /* 0x00000003d1037221 */ /* 0x000fc60000010000 */
[C---:B------:R-:W-:Y:S08]  /*11370*/  HMMA.16816.F32 R180, R4.reuse, R62, RZ ;  /* 0x0000003e04b4723c */ /* 0x040ff000000018ff */
[----:B------:R-:W-:Y:S01]  /*11380*/  HMMA.16816.F32 R36, R4, R44, RZ ;  /* 0x0000002c0424723c */ /* 0x000fe200000018ff */
[----:B--2---:R-:W-:-:S04]  /*11390*/  FFMA.FTZ R2, R22, c[0x0][0x2d0], -R0 ;  /* 0x0000b40016027a23 */ /* 0x004fc80000010800 */
[----:B------:R2:W3:Y:S03]  /*113a0*/  MUFU.EX2 R195, R2 ;  /* 0x0000000200c37308 */ /* 0x0004e60000000800 */
[C---:B------:R-:W-:Y:S08]  /*113b0*/  HMMA.16816.F32 R152, R4.reuse, R8, RZ ;  /* 0x000000080498723c */ /* 0x040ff000000018ff */
[----:B------:R-:W-:Y:S01]  /*113c0*/  HMMA.16816.F32 R52, R4, R56, RZ ;  /* 0x000000380434723c */ /* 0x000fe200000018ff */
[--C-:B--2---:R-:W-:Y:S01]  /*113d0*/  FFMA.FTZ R2, R23, c[0x0][0x2d0], -R0.reuse ;  /* 0x0000b40017027a23 */ /* 0x104fe20000010800 */
[----:B---3--:R-:W-:Y:S01]  /*113e0*/  F2FP.PACK_AB R129, R195, R143 ;  /* 0x0000008fc381723e */ /* 0x008fe200000000ff */
[----:B------:R-:W-:-:S05]  /*113f0*/  FFMA.FTZ R0, R27, c[0x0][0x2d0], -R0 ;  /* 0x0000b4001b007a23 */ /* 0x000fca0000010800 */
[C---:B------:R-:W-:Y:S01]  /*11400*/  HMMA.16816.F32 R20, R4.reuse, R12, RZ ;  /* 0x0000000c0414723c */ /* 0x040fe200000018ff */
[----:B------:R2:W-:Y:S07]  /*11410*/  MUFU.EX2 R194, R2 ;  /* 0x0000000200c27308 */ /* 0x0005ee0000000800 */
[C---:B------:R-:W-:Y:S01]  /*11420*/  HMMA.16816.F32 R12, R4.reuse, R14, RZ ;  /* 0x0000000e040c723c */ /* 0x040fe200000018ff */
[----:B------:R-:W3:Y:S07]  /*11430*/  MUFU.EX2 R142, R0 ;  /* 0x00000000008e7308 */ /* 0x000eee0000000800 */
[----:B------:R-:W-:Y:S01]  /*11440*/  HMMA.16816.F32 R80, R4, R84, RZ ;  /* 0x000000540450723c */ /* 0x000fe200000018ff */
[----:B--2---:R-:W-:-:S07]  /*11450*/  @P3 IMAD.HI.U32 R2, R233, c[0x0][0x2c8], RZ ;  /* 0x0000b200e9023a27 */ /* 0x004fce00078e00ff */
[----:B-1----:R-:W-:Y:S01]  /*11460*/  HMMA.16816.F32 R124, R4, R100, RZ ;  /* 0x00000064047c723c */ /* 0x002fe200000018ff */
[----:B---3--:R-:W-:Y:S01]  /*11470*/  F2FP.PACK_AB R131, R142, R194 ;  /* 0x000000c28e83723e */ /* 0x008fe200000000ff */
        /* <DEDUP_REMOVED lines=88> */
.L_x_3688:
        /* <DEDUP_REMOVED lines=14> */
[----:B------:R-:W-:Y:S03]  /*11ae0*/  @!P0 IADD3 R2, R141, R2, RZ ;  /* 0x000000028d028210 */ /* 0x000fe60007ffe0ff */
[----:B------:R-:W1:Y:S01]  /*11af0*/  LDSM.16.M88.4 R8, [R184] ;  /* 0x00000000b808783b */ /* 0x000e620000000200 */
[----:B------:R-:W-:Y:S02]  /*11b00*/  @!P0 LEA.HI.X R2, R140, R223, R2, 0x5, P1 ;  /* 0x000000df8c028211 */ /* 0x000fe400008f2c02 */
[C---:B------:R-:W-:Y:S04]  /*11b10*/  @!P0 LEA R140, P1, R0.reuse, c[0x0][0x1f8], 0x1 ;  /* 0x00007e00008c8a11 */ /* 0x040fe800078208ff */
[----:B------:R-:W2:Y:S01]  /*11b20*/  LDSM.16.M88.4 R160, [R184+0x800] ;  /* 0x00080000b8a0783b */ /* 0x000ea20000000200 */
[----:B------:R-:W-:Y:S02]  /*11b30*/  @!P0 LEA.HI.X R141, R0, c[0x0][0x1fc], R2, 0x1, P1 ;  /* 0x00007f00008d8a11 */ /* 0x000fe400008f0c02 */
[----:B------:R-:W-:Y:S04]  /*11b40*/  IADD3 R0, R239, R233, RZ ;  /* 0x000000e9ef007210 */ /* 0x000fe80007ffe0ff */
[----:B------:R-:W-:Y:S01]  /*11b50*/  LDSM.16.M88.4 R164, [R190] ;  /* 0x00000000bea4783b */ /* 0x000fe20000000200 */
[----:B------:R-:W-:Y:S05]  /*11b60*/  @P2 IMAD.HI.U32 R2, R0, c[0x0][0x2c8], RZ ;  /* 0x0000b20000022a27 */ /* 0x000fea00078e00ff */
[----:B------:R-:W-:Y:S01]  /*11b70*/  @P2 SHF.R.U32.HI R0, RZ, c[0x0][0x2cc], R2 ;  /* 0x0000b300ff002a19 */ /* 0x000fe20000011602 */
[----:B------:R-:W3:Y:S01]  /*11b80*/  LDSM.16.M88.4 R168, [R193] ;  /* 0x00000000c1a8783b */ /* 0x000ee20000000200 */
[----:B------:R-:W-:Y:S05]  /*11b90*/  MOV R2, 0xffffffe0 ;  /* 0xffffffe000027802 */ /* 0x000fea0000000f00 */
[----:B------:R-:W-:Y:S01]  /*11ba0*/  IMAD R2, R180, R2, 0x1 ;  /* 0x00000001b4027424 */ /* 0x000fe200078e0202 */
[----:B------:R-:W4:Y:S04]  /*11bb0*/  LDSM.16.M88.4 R172, [R194] ;  /* 0x00000000c2ac783b */ /* 0x000f280000000200 */
[----:B------:R-:W-:Y:S03]  /*11bc0*/  IADD3 R2, R236, R2, -R217 ;  /* 0x00000002ec027210 */ /* 0x000fe60007ffe8d9 */
[----:B------:R-:W-:Y:S01]  /*11bd0*/  @!PT LDS RZ, [RZ] ;  /* 0x00000000fffff984 */ /* 0x000fe20000000800 */
[----:B------:R-:W-:Y:S01]  /*11be0*/  @!PT LDS RZ, [RZ] ;  /* 0x00000000fffff984 */ /* 0x000fe20000000800 */
[----:B------:R-:W-:Y:S01]  /*11bf0*/  @!PT LDS RZ, [RZ] ;  /* 0x00000000fffff984 */ /* 0x000fe20000000800 */
[----:B------:R5:W-:Y:S01]  /*11c00*/  @!P0 LDGSTS.E.BYPASS.LTC128B.128 [R201+0x8080], [R140.64], !P3 ;  /* 0x080800008cc98fae */ /* 0x000be2000d901d46 */
[C---:B-1----:R-:W-:Y:S06]  /*11c10*/  HMMA.16816.F32 R4, R16.reuse, R8, RZ ;  /* 0x000000081004723c */ /* 0x042fec00000018ff */
[----:B------:R5:W-:Y:S02]  /*11c20*/  @!P0 LDGSTS.E.BYPASS.LTC128B.128 [R201+0x9080], [R140.64+0x80], !P6 ;  /* 0x090800808cc98fae */ /* 0x000be4000f101d46 */
[C---:B------:R-:W-:Y:S05]  /*11c30*/  HMMA.16816.F32 R8, R16.reuse, R10, RZ ;  /* 0x0000000a1008723c */ /* 0x040fea00000018ff */
[----:B------:R5:W-:Y:S03]  /*11c40*/  @!P0 LDGSTS.E.BYPASS.LTC128B.128 [R201+0xa080], [R140.64+0x100], !P5 ;  /* 0x0a0801008cc98fae */ /* 0x000be6000e901d46 */
[C---:B--2---:R-:W-:Y:S04]  /*11c50*/  HMMA.16816.F32 R12, R16.reuse, R160, RZ ;  /* 0x000000a0100c723c */ /* 0x044fe800000018ff */
[----:B------:R5:W-:Y:S04]  /*11c60*/  @!P0 LDGSTS.E.BYPASS.LTC128B.128 [R201+0xb080], [R140.64+0x180], !P4 ;  /* 0x0b0801808cc98fae */ /* 0x000be8000e101d46 */
[----:B------:R-:W-:Y:S03]  /*11c70*/  HMMA.16816.F32 R16, R16, R162, RZ ;  /* 0x000000a21010723c */ /* 0x000fe600000018ff */
[----:B------:R-:W-:Y:S05]  /*11c80*/  LDSM.16.M88.4 R160, [R192] ;  /* 0x00000000c0a0783b */ /* 0x000fea0000000200 */
[C---:B---3--:R-:W-:Y:S02]  /*11c90*/  HMMA.16816.F32 R4, R164.reuse, R168, R4 ;  /* 0x000000a8a404723c */ /* 0x048fe40000001804 */
[----:B------:R-:W1:Y:S06]  /*11ca0*/  LDSM.16.M88.4 R176, [R151] ;  /* 0x0000000097b0783b */ /* 0x000e6c0000000200 */
[C---:B------:R-:W-:Y:S01]  /*11cb0*/  HMMA.16816.F32 R8, R164.reuse, R170, R8 ;  /* 0x000000aaa408723c */ /* 0x040fe20000001808 */
[----:B------:R-:W2:Y:S07]  /*11cc0*/  LDSM.16.M88.4 R168, [R151+0x800] ;  /* 0x0008000097a8783b */ /* 0x000eae0000000200 */
[C---:B----4-:R-:W-:Y:S01]  /*11cd0*/  HMMA.16816.F32 R12, R164.reuse, R172, R12 ;  /* 0x000000aca40c723c */ /* 0x050fe2000000180c */
[----:B------:R-:W0:Y:S07]  /*11ce0*/  LDGDEPBAR ;  /* 0x00000000000079af */ /* 0x000e2e0000000000 */
[----:B------:R-:W-:Y:S01]  /*11cf0*/  HMMA.16816.F32 R16, R164, R174, R16 ;  /* 0x000000aea410723c */ /* 0x000fe20000001810 */
[----:B------:R-:W-:Y:S07]  /*11d00*/  LDSM.16.M88.4 R164, [R191] ;  /* 0x00000000bfa4783b */ /* 0x000fee0000000200 */
[----:B------:R-:W3:Y:S07]  /*11d10*/  LDSM.16.M88.4 R172, [R150] ;  /* 0x0000000096ac783b */ /* 0x000eee0000000200 */
[----:B-----5:R-:W-:Y:S01]  /*11d20*/  SHFL.IDX PT, R141, R0, 0x1, 0x1c1f ;  /* 0x003c1f00008d7f89 */ /* 0x020fe200000e0000 */
[C---:B-1----:R-:W-:Y:S06]  /*11d30*/  HMMA.16816.F32 R4, R160.reuse, R176, R4 ;  /* 0x000000b0a004723c */ /* 0x042fec0000001804 */
[----:B------:R1:W4:Y:S02]  /*11d40*/  SHFL.IDX PT, R140, R0, RZ, 0x1c1f ;  /* 0x001c1fff008c7589 */ /* 0x00032400000e0000 */
[C---:B------:R-:W-:Y:S05]  /*11d50*/  HMMA.16816.F32 R8, R160.reuse, R178, R8 ;  /* 0x000000b2a008723c */ /* 0x040fea0000001808 */
[----:B------:R-:W5:Y:S03]  /*11d60*/  LDSM.16.M88.4 R176, [R150+0x800] ;  /* 0x0008000096b0783b */ /* 0x000f660000000200 */
[C---:B--2---:R-:W-:Y:S08]  /*11d70*/  HMMA.16816.F32 R12, R160.reuse, R168, R12 ;  /* 0x000000a8a00c723c */ /* 0x044ff0000000180c */
[----:B------:R-:W-:Y:S01]  /*11d80*/  HMMA.16816.F32 R16, R160, R170, R16 ;  /* 0x000000aaa010723c */ /* 0x000fe20000001810 */
[----:B------:R-:W-:Y:S03]  /*11d90*/  LDSM.16.M88.4 R160, [R189+0x4000] ;  /* 0x00400000bda0783b */ /* 0x000fe60000000200 */
[----:B-1----:R-:W-:Y:S04]  /*11da0*/  IADD3 R0, R2, -R237, RZ ;  /* 0x800000ed02007210 */ /* 0x002fe80007ffe0ff */
[C---:B---3--:R-:W-:Y:S01]  /*11db0*/  HMMA.16816.F32 R4, R164.reuse, R172, R4 ;  /* 0x000000aca404723c */ /* 0x048fe20000001804 */
[----:B------:R-:W1:Y:S04]  /*11dc0*/  LDSM.16.M88.4 R168, [R184+0x1000] ;  /* 0x00100000b8a8783b */ /* 0x000e680000000200 */
[C---:B----4-:R-:W-:Y:S02]  /*11dd0*/  IADD3 R2, R0.reuse, R140, RZ ;  /* 0x0000008c00027210 */ /* 0x050fe40007ffe0ff */
[----:B------:R-:W-:Y:S01]  /*11de0*/  IADD3 R0, R0, R141, RZ ;  /* 0x0000008d00007210 */ /* 0x000fe20007ffe0ff */
[C---:B------:R-:W-:Y:S01]  /*11df0*/  HMMA.16816.F32 R8, R164.reuse, R174, R8 ;  /* 0x000000aea408723c */ /* 0x040fe20000001808 */
[----:B------:R-:W2:Y:S02]  /*11e00*/  LDSM.16.M88.4 R172, [R184+0x1800] ;  /* 0x00180000b8ac783b */ /* 0x000ea40000000200 */
[C---:B------:R-:W-:Y:S02]  /*11e10*/  ISETP.GT.AND P0, PT, R2.reuse, RZ, PT ;  /* 0x000000ff0200720c */ /* 0x040fe40003f04270 */
[C---:B------:R-:W-:Y:S02]  /*11e20*/  ISETP.GT.AND P1, PT, R2.reuse, 0x1, PT ;  /* 0x000000010200780c */ /* 0x040fe40003f24270 */
[----:B------:R-:W-:Y:S01]  /*11e30*/  ISETP.GT.AND P2, PT, R2, 0x9, PT ;  /* 0x000000090200780c */ /* 0x000fe20003f44270 */
[C---:B-----5:R-:W-:Y:S08]  /*11e40*/  HMMA.16816.F32 R12, R164.reuse, R176, R12 ;  /* 0x000000b0a40c723c */ /* 0x060ff0000000180c */
[----:B------:R-:W-:Y:S01]  /*11e50*/  HMMA.16816.F32 R16, R164, R178, R16 ;  /* 0x000000b2a410723c */ /* 0x000fe20000001810 */
[----:B------:R-:W-:Y:S07]  /*11e60*/  LDSM.16.M88.4 R164, [R190+0x4000] ;  /* 0x00400000bea4783b */ /* 0x000fee0000000200 */
[----:B------:R-:W3:Y:S01]  /*11e70*/  LDSM.16.M88.4 R176, [R196] ;  /* 0x00000000c4b0783b */ /* 0x000ee20000000200 */
[C---:B-1----:R-:W-:Y:S08]  /*11e80*/  HMMA.16816.F32 R4, R160.reuse, R168, R4 ;  /* 0x000000a8a004723c */ /* 0x042ff00000001804 */
[C---:B------:R-:W-:Y:S01]  /*11e90*/  HMMA.16816.F32 R8, R160.reuse, R170, R8 ;  /* 0x000000aaa008723c */ /* 0x040fe20000001808 */
[----:B------:R-:W1:Y:S07]  /*11ea0*/  LDSM.16.M88.4 R168, [R195] ;  /* 0x00000000c3a8783b */ /* 0x000e6e0000000200 */
[C---:B--2---:R-:W-:Y:S08]  /*11eb0*/  HMMA.16816.F32 R12, R160.reuse, R172, R12 ;  /* 0x000000aca00c723c */ /* 0x044ff0000000180c */
[----:B------:R-:W-:Y:S01]  /*11ec0*/  HMMA.16816.F32 R16, R160, R174, R16 ;  /* 0x000000aea010723c */ /* 0x000fe20000001810 */
[----:B------:R-:W-:Y:S07]  /*11ed0*/  LDSM.16.M88.4 R160, [R192+0x4000] ;  /* 0x00400000c0a0783b */ /* 0x000fee0000000200 */
[----:B------:R-:W2:Y:S01]  /*11ee0*/  LDSM.16.M88.4 R172, [R151+0x1000] ;  /* 0x0010000097ac783b */ /* 0x000ea20000000200 */
[C---:B---3--:R-:W-:Y:S08]  /*11ef0*/  HMMA.16816.F32 R4, R164.reuse, R176, R4 ;  /* 0x000000b0a404723c */ /* 0x048ff00000001804 */
[C---:B------:R-:W-:Y:S01]  /*11f00*/  HMMA.16816.F32 R8, R164.reuse, R178, R8 ;  /* 0x000000b2a408723c */ /* 0x040fe20000001808 */
[----:B------:R-:W3:Y:S07]  /*11f10*/  LDSM.16.M88.4 R176, [R151+0x1800] ;  /* 0x0018000097b0783b */ /* 0x000eee0000000200 */
[C---:B-1----:R-:W-:Y:S08]  /*11f20*/  HMMA.16816.F32 R12, R164.reuse, R168, R12 ;  /* 0x000000a8a40c723c */ /* 0x042ff0000000180c */
[----:B------:R-:W-:Y:S01]  /*11f30*/  HMMA.16816.F32 R16, R164, R170, R16 ;  /* 0x000000aaa410723c */ /* 0x000fe20000001810 */
[----:B------:R-:W-:Y:S07]  /*11f40*/  LDSM.16.M88.4 R164, [R191+0x4000] ;  /* 0x00400000bfa4783b */ /* 0x000fee0000000200 */
[----:B------:R-:W1:Y:S01]  /*11f50*/  LDSM.16.M88.4 R168, [R150+0x1000] ;  /* 0x0010000096a8783b */ /* 0x000e620000000200 */
[C---:B--2---:R-:W-:Y:S08]  /*11f60*/  HMMA.16816.F32 R4, R160.reuse, R172, R4 ;  /* 0x000000aca004723c */ /* 0x044ff00000001804 */
[C---:B------:R-:W-:Y:S01]  /*11f70*/  HMMA.16816.F32 R8, R160.reuse, R174, R8 ;  /* 0x000000aea008723c */ /* 0x040fe20000001808 */
[----:B------:R-:W2:Y:S07]  /*11f80*/  LDSM.16.M88.4 R172, [R150+0x1800] ;  /* 0x0018000096ac783b */ /* 0x000eae0000000200 */
[C---:B---3--:R-:W-:Y:S08]  /*11f90*/  HMMA.16816.F32 R12, R160.reuse, R176, R12 ;  /* 0x000000b0a00c723c */ /* 0x048ff0000000180c */
[----:B------:R-:W-:Y:S01]  /*11fa0*/  HMMA.16816.F32 R16, R160, R178, R16 ;  /* 0x000000b2a010723c */ /* 0x000fe20000001810 */
[----:B------:R-:W-:Y:S07]  /*11fb0*/  LDSM.16.M88.4 R160, [R189+0x8000] ;  /* 0x00800000bda0783b */ /* 0x000fee0000000200 */
[----:B------:R-:W3:Y:S01]  /*11fc0*/  LDSM.16.M88.4 R176, [R184+0x2000] ;  /* 0x00200000b8b0783b */ /* 0x000ee20000000200 */
[C---:B-1----:R-:W-:Y:S08]  /*11fd0*/  HMMA.16816.F32 R4, R164.reuse, R168, R4 ;  /* 0x000000a8a404723c */ /* 0x042ff00000001804 */
[C---:B------:R-:W-:Y:S01]  /*11fe0*/  HMMA.16816.F32 R8, R164.reuse, R170, R8 ;  /* 0x000000aaa408723c */ /* 0x040fe20000001808 */
[----:B------:R-:W1:Y:S07]  /*11ff0*/  LDSM.16.M88.4 R168, [R184+0x2800] ;  /* 0x00280000b8a8783b */ /* 0x000e6e0000000200 */
[C---:B--2---:R-:W-:Y:S08]  /*12000*/  HMMA.16816.F32 R12, R164.reuse, R172, R12 ;  /* 0x000000aca40c723c */ /* 0x044ff0000000180c */
[----:B------:R-:W-:Y:S01]  /*12010*/  HMMA.16816.F32 R16, R164, R174, R16 ;  /* 0x000000aea410723c */ /* 0x000fe20000001810 */
[----:B------:R-:W-:Y:S07]  /*12020*/  LDSM.16.M88.4 R164, [R190+0x8000] ;  /* 0x00800000bea4783b */ /* 0x000fee0000000200 */
[----:B------:R-:W2:Y:S01]  /*12030*/  LDSM.16.M88.4 R172, [R198] ;  /* 0x00000000c6ac783b */ /* 0x000ea20000000200 */
[C---:B---3--:R-:W-:Y:S08]  /*12040*/  HMMA.16816.F32 R4, R160.reuse, R176, R4 ;  /* 0x000000b0a004723c */ /* 0x048ff00000001804 */
[C---:B------:R-:W-:Y:S01]  /*12050*/  HMMA.16816.F32 R8, R160.reuse, R178, R8 ;  /* 0x000000b2a008723c */ /* 0x040fe20000001808 */
[----:B------:R-:W3:Y:S07]  /*12060*/  LDSM.16.M88.4 R176, [R197] ;  /* 0x00000000c5b0783b */ /* 0x000eee0000000200 */
        /* <DEDUP_REMOVED lines=10> */
[----:B------:R-:W-:Y:S01]  /*12110*/  LDSM.16.M88.4 R176, [R150+0x2800] ;  /* 0x0028000096b0783b */ /* 0x000fe20000000200 */
[C---:B-1----:R-:W-:Y:S08]  /*12120*/  HMMA.16816.F32 R4, R160.reuse, R168, R4 ;  /* 0x000000a8a004723c */ /* 0x042ff00000001804 */
[C---:B------:R-:W-:Y:S01]  /*12130*/  HMMA.16816.F32 R8, R160.reuse, R170, R8 ;  /* 0x000000aaa008723c */ /* 0x040fe20000001808 */
[----:B------:R-:W1:Y:S07]  /*12140*/  LDSM.16.M88.4 R168, [R150+0x2000] ;  /* 0x0020000096a8783b */ /* 0x000e6e0000000200 */
[C---:B--2---:R-:W-:Y:S08]  /*12150*/  HMMA.16816.F32 R12, R160.reuse, R172, R12 ;  /* 0x000000aca00c723c */ /* 0x044ff0000000180c */
[----:B------:R-:W-:Y:S01]  /*12160*/  HMMA.16816.F32 R16, R160, R174, R16 ;  /* 0x000000aea010723c */ /* 0x000fe20000001810 */
[----:B------:R-:W-:Y:S07]  /*12170*/  LDSM.16.M88.4 R160, [R189+0xc000] ;  /* 0x00c00000bda0783b */ /* 0x000fee0000000200 */
[----:B------:R-:W-:Y:S01]  /*12180*/  LDSM.16.M88.4 R172, [R184+0x3800] ;  /* 0x00380000b8ac783b */ /* 0x000fe20000000200 */
[C---:B-1----:R-:W-:Y:S08]  /*12190*/  HMMA.16816.F32 R4, R164.reuse, R168, R4 ;  /* 0x000000a8a404723c */ /* 0x042ff00000001804 */
[C---:B------:R-:W-:Y:S01]  /*121a0*/  HMMA.16816.F32 R8, R164.reuse, R170, R8 ;  /* 0x000000aaa408723c */ /* 0x040fe20000001808 */
[----:B------:R-:W1:Y:S07]  /*121b0*/  LDSM.16.M88.4 R168, [R184+0x3000] ;  /* 0x00300000b8a8783b */ /* 0x000e6e0000000200 */
[C---:B------:R-:W-:Y:S08]  /*121c0*/  HMMA.16816.F32 R12, R164.reuse, R176, R12 ;  /* 0x000000b0a40c723c */ /* 0x040ff0000000180c */
[----:B------:R-:W-:Y:S01]  /*121d0*/  HMMA.16816.F32 R16, R164, R178, R16 ;  /* 0x000000b2a410723c */ /* 0x000fe20000001810 */
[----:B------:R-:W-:Y:S07]  /*121e0*/  LDSM.16.M88.4 R164, [R190+0xc000] ;  /* 0x00c00000bea4783b */ /* 0x000fee0000000200 */
[----:B------:R-:W-:Y:S01]  /*121f0*/  LDSM.16.M88.4 R176, [R199] ;  /* 0x00000000c7b0783b */ /* 0x000fe20000000200 */
[C---:B-1----:R-:W-:Y:S08]  /*12200*/  HMMA.16816.F32 R4, R160.reuse, R168, R4 ;  /* 0x000000a8a004723c */ /* 0x042ff00000001804 */
[C---:B------:R-:W-:Y:S01]  /*12210*/  HMMA.16816.F32 R8, R160.reuse, R170, R8 ;  /* 0x000000aaa008723c */ /* 0x040fe20000001808 */
[----:B------:R-:W1:Y:S07]  /*12220*/  LDSM.16.M88.4 R168, [R200] ;  /* 0x00000000c8a8783b */ /* 0x000e6e0000000200 */
[C---:B------:R-:W-:Y:S08]  /*12230*/  HMMA.16816.F32 R12, R160.reuse, R172, R12 ;  /* 0x000000aca00c723c */ /* 0x040ff0000000180c */
        /* <DEDUP_REMOVED lines=9> */
[----:B------:R-:W2:Y:S01]  /*122d0*/  LDSM.16.M88.4 R176, [R150+0x3000] ;  /* 0x0030000096b0783b */ /* 0x000ea20000000200 */
[C---:B-1----:R-:W-:Y:S08]  /*122e0*/  HMMA.16816.F32 R4, R160.reuse, R168, R4 ;  /* 0x000000a8a004723c */ /* 0x042ff00000001804 */
[C---:B------:R-:W-:Y:S01]  /*122f0*/  HMMA.16816.F32 R8, R160.reuse, R170, R8 ;  /* 0x000000aaa008723c */ /* 0x040fe20000001808 */
[----:B------:R-:W1:Y:S01]  /*12300*/  LDSM.16.M88.4 R168, [R150+0x3800] ;  /* 0x0038000096a8783b */ /* 0x000e620000000200 */
[----:B------:R-:W-:Y:S06]  /*12310*/  DEPBAR.LE SB0, 0x0 ;  /* 0x000080000000791a */ /* 0x000fec0000000000 */
[C---:B------:R-:W-:Y:S01]  /*12320*/  HMMA.16816.F32 R12, R160.reuse, R172, R12 ;  /* 0x000000aca00c723c */ /* 0x040fe2000000180c */
[----:B------:R-:W-:Y:S07]  /*12330*/  BAR.SYNC.DEFER_BLOCKING 0x0 ;  /* 0x0000000000007b1d */ /* 0x000fee0000010000 */
[----:B------:R-:W-:Y:S08]  /*12340*/  HMMA.16816.F32 R16, R160, R174, R16 ;  /* 0x000000aea010723c */ /* 0x000ff00000001810 */
[C---:B--2---:R-:W-:Y:S08]  /*12350*/  HMMA.16816.F32 R4, R164.reuse, R176, R4 ;  /* 0x000000b0a404723c */ /* 0x044ff00000001804 */
[C---:B------:R-:W-:Y:S08]  /*12360*/  HMMA.16816.F32 R8, R164.reuse, R178, R8 ;  /* 0x000000b2a408723c */ /* 0x040ff00000001808 */
[C---:B-1----:R-:W-:Y:S08]  /*12370*/  HMMA.16816.F32 R12, R164.reuse, R168, R12 ;  /* 0x000000a8a40c723c */ /* 0x042ff0000000180c */
[----:B------:R-:W-:Y:S01]  /*12380*/  FSEL R162, R4, -INF , P0 ;  /* 0xff80000004a27808 */ /* 0x000fe20000000000 */
[----:B------:R-:W-:Y:S03]  /*12390*/  HMMA.16816.F32 R16, R164, R170, R16 ;  /* 0x000000aaa410723c */ /* 0x000fe60000001810 */
[----:B------:R-:W-:Y:S02]  /*123a0*/  ISETP.GT.AND P0, PT, R2, 0x8, PT ;  /* 0x000000080200780c */ /* 0x000fe40003f04270 */
[----:B------:R-:W-:Y:S02]  /*123b0*/  FMNMX.FTZ R4, R162, R3, !PT ;  /* 0x00000003a2047209 */ /* 0x000fe40007810000 */
[----:B------:R-:W-:Y:S02]  /*123c0*/  FSEL R140, R5, -INF , P1 ;  /* 0xff800000058c7808 */ /* 0x000fe40000800000 */
[----:B------:R-:W-:Y:S02]  /*123d0*/  FSEL R161, R8, -INF , P0 ;  /* 0xff80000008a17808 */ /* 0x000fe40000000000 */
[----:B------:R-:W-:Y:S02]  /*123e0*/  ISETP.GT.AND P1, PT, R2, 0x10, PT ;  /* 0x000000100200780c */ /* 0x000fe40003f24270 */
[----:B------:R-:W-:Y:S02]  /*123f0*/  FMNMX.FTZ R4, R140, R4, !PT ;  /* 0x000000048c047209 */ /* 0x000fe40007810000 */
[----:B------:R-:W-:Y:S02]  /*12400*/  FSEL R160, R9, -INF , P2 ;  /* 0xff80000009a07808 */ /* 0x000fe40001000000 */
[----:B------:R-:W-:Y:S02]  /*12410*/  FMNMX.FTZ R4, R161, R4, !PT ;  /* 0x00000004a1047209 */ /* 0x000fe40007810000 */
[----:B------:R-:W-:Y:S02]  /*12420*/  ISETP.GT.AND P0, PT, R0, RZ, PT ;  /* 0x000000ff0000720c */ /* 0x000fe40003f04270 */
[----:B------:R-:W-:Y:S02]  /*12430*/  FSEL R170, R12, -INF , P1 ;  /* 0xff8000000caa7808 */ /* 0x000fe40000800000 */
[----:B------:R-:W-:Y:S02]  /*12440*/  ISETP.GT.AND P1, PT, R2, 0x11, PT ;  /* 0x000000110200780c */ /* 0x000fe40003f24270 */
[----:B------:R-:W-:Y:S02]  /*12450*/  FMNMX.FTZ R4, R160, R4, !PT ;  /* 0x00000004a0047209 */ /* 0x000fe40007810000 */
        /* <DEDUP_REMOVED lines=13> */
[----:B------:R-:W1:Y:S01]  /*12530*/  SHFL.BFLY PT, R5, R2, 0x2, 0x1f ;  /* 0x0c401f0002057f89 */ /* 0x000e6200000e0000 */
[----:B------:R-:W-:Y:S02]  /*12540*/  ISETP.GT.AND P1, PT, R0, 0x8, PT ;  /* 0x000000080000780c */ /* 0x000fe40003f24270 */
[----:B------:R-:W-:Y:S02]  /*12550*/  FMNMX.FTZ R4, R8, R4, !PT ;  /* 0x0000000408047209 */ /* 0x000fe40007810000 */
[----:B------:R-:W-:Y:S02]  /*12560*/  FSEL R7, R10, -INF , P1 ;  /* 0xff8000000a077808 */ /* 0x000fe40000800000 */
[C---:B------:R-:W-:Y:S02]  /*12570*/  ISETP.GT.AND P0, PT, R0.reuse, 0x9, PT ;  /* 0x000000090000780c */ /* 0x040fe40003f04270 */
[----:B------:R-:W-:Y:S02]  /*12580*/  ISETP.GT.AND P1, PT, R0, 0x10, PT ;  /* 0x000000100000780c */ /* 0x000fe40003f24270 */
[----:B------:R-:W-:Y:S02]  /*12590*/  FSEL R6, R11, -INF , P0 ;  /* 0xff8000000b067808 */ /* 0x000fe40000000000 */
        /* <DEDUP_REMOVED lines=8> */
[----:B------:R-:W-:Y:S02]  /*12620*/  ISETP.GT.AND P1, PT, R180, R212, PT ;  /* 0x000000d4b400720c */ /* 0x000fe40003f24270 */
[----:B------:R-:W-:Y:S02]  /*12630*/  ISETP.GT.AND P0, PT, R0, 0x19, PT ;  /* 0x000000190000780c */ /* 0x000fe40003f04270 */
[----:B------:R-:W-:Y:S02]  /*12640*/  FMNMX.FTZ R0, R178, R4, !PT ;  /* 0x00000004b2007209 */ /* 0x000fe40007810000 */
[----:B-1----:R-:W-:Y:S02]  /*12650*/  FMNMX.FTZ R4, R2, R5, !PT ;  /* 0x0000000502047209 */ /* 0x002fe40007810000 */
[----:B------:R-:W-:Y:S02]  /*12660*/  FSEL R143, R19, -INF , P0 ;  /* 0xff800000138f7808 */ /* 0x000fe40000000000 */
[----:B------:R-:W-:Y:S01]  /*12670*/  FMNMX.FTZ R0, R179, R0, !PT ;  /* 0x00000000b3007209 */ /* 0x000fe20007810000 */
[----:B------:R-:W1:Y:S02]  /*12680*/  SHFL.BFLY PT, R13, R4, 0x1, 0x1f ;  /* 0x0c201f00040d7f89 */ /* 0x000e6400000e0000 */
[----:B------:R-:W-:Y:S01]  /*12690*/  @P1 SHF.R.S32.HI R5, RZ, 0x1f, R202 ;  /* 0x0000001fff051819 */ /* 0x000fe200000114ca */
[----:B------:R-:W-:Y:S01]  /*126a0*/  @P1 IMAD.WIDE.U32 R10, R202, c[0x0][0x1e0], RZ ;  /* 0x00007800ca0a1a25 */ /* 0x000fe200078e00ff */
[----:B------:R-:W-:Y:S03]  /*126b0*/  FMNMX.FTZ R0, R143, R0, !PT ;  /* 0x000000008f007209 */ /* 0x000fe60007810000 */
[----:B------:R-:W-:Y:S01]  /*126c0*/  @P1 IMAD R12, R5, c[0x0][0x1e0], RZ ;  /* 0x00007800050c1a24 */ /* 0x000fe200078e02ff */
[----:B------:R-:W-:Y:S01]  /*126d0*/  @P1 LEA R5, P0, R10, R218, 0x5 ;  /* 0x000000da0a051211 */ /* 0x000fe200078028ff */
[----:B------:R-:W2:Y:S02]  /*126e0*/  SHFL.BFLY PT, R2, R0, 0x2, 0x1f ;  /* 0x0c401f0000027f89 */ /* 0x000ea400000e0000 */
[----:B------:R-:W-:Y:S05]  /*126f0*/  @P1 IMAD R12, R202, c[0x0][0x1e4], R12 ;  /* 0x00007900ca0c1a24 */ /* 0x000fea00078e020c */
[----:B------:R-:W-:Y:S04]  /*12700*/  @P1 IADD3 R11, R11, R12, RZ ;  /* 0x0000000c0b0b1210 */ /* 0x000fe80007ffe0ff */
[----:B------:R-:W-:Y:S02]  /*12710*/  @P1 LEA.HI.X R11, R10, R222, R11, 0x5, P0 ;  /* 0x000000de0a0b1211 */ /* 0x000fe400000f2c0b */
[----:B-1----:R-:W-:Y:S02]  /*12720*/  FMNMX.FTZ R141, R4, R13, !PT ;  /* 0x0000000d048d7209 */ /* 0x002fe40007810000 */
[----:B------:R-:W-:Y:S03]  /*12730*/  @P1 LEA R4, P0, R5, c[0x0][0x1c8], 0x1 ;  /* 0x0000720005041a11 */ /* 0x000fe600078008ff */
[----:B------:R-:W-:Y:S01]  /*12740*/  FMUL.FTZ R10, R141, c[0x0][0x2d0] ;  /* 0x0000b4008d0a7a20 */ /* 0x000fe20000410000 */
[----:B------:R-:W-:Y:S02]  /*12750*/  @P1 LEA.HI.X R5, R5, c[0x0][0x1cc], R11, 0x1, P0 ;  /* 0x0000730005051a11 */ /* 0x000fe400000f0c0b */
[----:B------:R-:W-:Y:S02]  /*12760*/  FSETP.NEU.FTZ.AND P0, PT, R141, -INF , PT ;  /* 0xff8000008d00780b */ /* 0x000fe40003f1d000 */
[----:B--2---:R-:W-:Y:S01]  /*12770*/  FMNMX.FTZ R0, R0, R2, !PT ;  /* 0x0000000200007209 */ /* 0x004fe20007810000 */
[----:B------:R1:W-:Y:S01]  /*12780*/  @P1 LDGSTS.E.BYPASS.LTC128B.128 [R201+0xc080], [R4.64], !P3 ;  /* 0x0c08000004c91fae */ /* 0x0003e2000d901d46 */
[----:B------:R-:W-:Y:S05]  /*12790*/  FSEL R168, R10, RZ, P0 ;  /* 0x000000ff0aa87208 */ /* 0x000fea0000000000 */
[--C-:B------:R-:W-:Y:S01]  /*127a0*/  FFMA.FTZ R10, R162, c[0x0][0x2d0], -R168.reuse ;  /* 0x0000b400a20a7a23 */ /* 0x100fe200000108a8 */
[----:B------:R-:W2:Y:S03]  /*127b0*/  SHFL.BFLY PT, R2, R0, 0x1, 0x1f ;  /* 0x0c201f0000027f89 */ /* 0x000ea600000e0000 */
[----:B------:R3:W-:Y:S04]  /*127c0*/  MUFU.EX2 R207, R10 ;  /* 0x0000000a00cf7308 */ /* 0x0007e80000000800 */
[----:B------:R1:W-:Y:S07]  /*127d0*/  @P1 LDGSTS.E.BYPASS.LTC128B.128 [R201+0xd080], [R4.64+0x80], !P6 ;  /* 0x0d08008004c91fae */ /* 0x0003ee000f101d46 */
[----:B------:R1:W-:Y:S07]  /*127e0*/  @P1 LDGSTS.E.BYPASS.LTC128B.128 [R201+0xe080], [R4.64+0x100], !P5 ;  /* 0x0e08010004c91fae */ /* 0x0003ee000e901d46 */
[----:B------:R1:W-:Y:S01]  /*127f0*/  @P1 LDGSTS.E.BYPASS.LTC128B.128 [R201+0xf080], [R4.64+0x180], !P4 ;  /* 0x0f08018004c91fae */ /* 0x0003e2000e101d46 */
[--C-:B---3--:R-:W-:Y:S01]  /*12800*/  FFMA.FTZ R10, R140, c[0x0][0x2d0], -R168.reuse ;  /* 0x0000b4008c0a7a23 */ /* 0x108fe200000108a8 */
[----:B--2---:R-:W-:Y:S01]  /*12810*/  FMNMX.FTZ R140, R0, R2, !PT ;  /* 0x00000002008c7209 */ /* 0x004fe20007810000 */
[--C-:B------:R-:W-:Y:S04]  /*12820*/  FFMA.FTZ R0, R161, c[0x0][0x2d0], -R168.reuse ;  /* 0x0000b400a1007a23 */ /* 0x100fe800000108a8 */
[----:B------:R-:W2:Y:S01]  /*12830*/  LDSM.16.MT88.4 R12, [R185] ;  /* 0x00000000b90c783b */ /* 0x000ea20000004200 */
[----:B------:R3:W4:Y:S01]  /*12840*/  MUFU.EX2 R206, R10 ;  /* 0x0000000a00ce7308 */ /* 0x0007220000000800 */
[----:B------:R-:W-:Y:S05]  /*12850*/  FFMA.FTZ R2, R160, c[0x0][0x2d0], -R168 ;  /* 0x0000b400a0027a23 */ /* 0x000fea00000108a8 */
[----:B------:R-:W5:Y:S04]  /*12860*/  LDSM.16.MT88.4 R164, [R186] ;  /* 0x00000000baa4783b */ /* 0x000f680000004200 */
[----:B------:R1:W-:Y:S03]  /*12870*/  MUFU.EX2 R205, R0 ;  /* 0x0000000000cd7308 */ /* 0x0003e60000000800 */
[----:B------:R-:W0:Y:S07]  /*12880*/  LDGDEPBAR ;  /* 0x00000000000079af */ /* 0x000e2e0000000000 */
[----:B------:R-:W2:Y:S01]  /*12890*/  MUFU.EX2 R204, R2 ;  /* 0x0000000200cc7308 */ /* 0x000ea20000000800 */
[----:B---3--:R-:W-:Y:S01]  /*128a0*/  FMUL.FTZ R10, R140, c[0x0][0x2d0] ;  /* 0x0000b4008c0a7a20 */ /* 0x008fe20000410000 */
[----:B----4-:R-:W-:Y:S02]  /*128b0*/  F2FP.PACK_AB R160, R206, R207 ;  /* 0x000000cfcea0723e */ /* 0x010fe400000000ff */
[----:B-1----:R-:W-:Y:S02]  /*128c0*/  FSEL R0, R141, RZ, P0 ;  /* 0x000000ff8d007208 */ /* 0x002fe40000000000 */
[----:B------:R-:W-:Y:S03]  /*128d0*/  FSETP.NEU.FTZ.AND P0, PT, R140, -INF , PT ;  /* 0xff8000008c00780b */ /* 0x000fe60003f1d000 */
[----:B------:R-:W-:Y:S01]  /*128e0*/  FADD.FTZ R0, -R0, R3 ;  /* 0x0000000300007221 */ /* 0x000fe20000010100 */
[----:B------:R-:W-:Y:S03]  /*128f0*/  FSEL R169, R10, RZ, P0 ;  /* 0x000000ff0aa97208 */ /* 0x000fe60000000000 */
[----:B------:R-:W-:Y:S01]  /*12900*/  FMUL.FTZ R0, R0, c[0x0][0x2d0] ;  /* 0x0000b40000007a20 */ /* 0x000fe20000410000 */
[----:B--2---:R-:W-:Y:S01]  /*12910*/  F2FP.PACK_AB R162, R204, R205 ;  /* 0x000000cdcca2723e */ /* 0x004fe200000000ff */
[--C-:B------:R-:W-:Y:S02]  /*12920*/  FFMA.FTZ R2, R9, c[0x0][0x2d0], -R169.reuse ;  /* 0x0000b40009027a23 */ /* 0x100fe400000108a9 */
[----:B------:R-:W1:Y:S10]  /*12930*/  MUFU.EX2 R3, R0 ;  /* 0x0000000000037308 */ /* 0x000e740000000800 */
[----:B------:R2:W-:Y:S01]  /*12940*/  MUFU.EX2 R203, R2 ;  /* 0x0000000200cb7308 */ /* 0x0005e20000000800 */
[C---:B-1----:R-:W-:Y:S02]  /*12950*/  FMUL.FTZ R4, R3.reuse, R152 ;  /* 0x0000009803047220 */ /* 0x042fe40000410000 */
[C---:B------:R-:W-:Y:S02]  /*12960*/  FMUL.FTZ R5, R3.reuse, R153 ;  /* 0x0000009903057220 */ /* 0x040fe40000410000 */
[C---:B------:R-:W-:Y:S02]  /*12970*/  FMUL.FTZ R9, R3.reuse, R157 ;  /* 0x0000009d03097220 */ /* 0x040fe40000410000 */
[C---:B------:R-:W-:Y:S02]  /*12980*/  FMUL.FTZ R16, R3.reuse, R136 ;  /* 0x0000008803107220 */ /* 0x040fe40000410000 */
[C---:B------:R-:W-:Y:S02]  /*12990*/  FMUL.FTZ R17, R3.reuse, R137 ;  /* 0x0000008903117220 */ /* 0x040fe40000410000 */
[--C-:B--2---:R-:W-:Y:S02]  /*129a0*/  FFMA.FTZ R2, R8, c[0x0][0x2d0], -R169.reuse ;  /* 0x0000b40008027a23 */ /* 0x104fe400000108a9 */
        /* <DEDUP_REMOVED lines=74> */
[C---:B------:R-:W-:Y:S02]  /*12e50*/  HMMA.16816.F32 R4, R160.reuse, R12, R4 ;  /* 0x0000000ca004723c */ /* 0x040fe40000001804 */
[----:B------:R-:W-:Y:S03]  /*12e60*/  LDSM.16.MT88.4 R156, [R185+0x800] ;  /* 0x00080000b99c783b */ /* 0x000fe60000004200 */
        /* <DEDUP_REMOVED lines=9> */
[----:B------:R-:W2:Y:S01]  /*12f00*/  LDSM.16.MT88.4 R132, [R187] ;  /* 0x00000000bb84783b */ /* 0x000ea20000004200 */
[C---:B------:R-:W-:Y:S02]  /*12f10*/  FMUL.FTZ R23, R0.reuse, R23 ;  /* 0x0000001700177220 */ /* 0x040fe40000410000 */
[C---:B-----5:R-:W-:Y:S03]  /*12f20*/  HMMA.16816.F32 R12, R160.reuse, R164, R12 ;  /* 0x000000a4a00c723c */ /* 0x060fe6000000180c */
        /* <DEDUP_REMOVED lines=30> */
[----:B------:R-:W-:Y:S02]  /*13110*/  FMUL.FTZ R63, R0, R63 ;  /* 0x0000003f003f7220 */ /* 0x000fe40000410000 */
[C---:B-1----:R-:W-:Y:S04]  /*13120*/  HMMA.16816.F32 R44, R160.reuse, R152, R44 ;  /* 0x00000098a02c723c */ /* 0x042fe8000000182c */
[--C-:B------:R-:W-:Y:S02]  /*13130*/  FFMA.FTZ R2, R170, c[0x0][0x2d0], -R168.reuse ;  /* 0x0000b400aa027a23 */ /* 0x100fe400000108a8 */
[C---:B------:R-:W-:Y:S02]  /*13140*/  FMUL.FTZ R66, R0.reuse, R66 ;  /* 0x0000004200427220 */ /* 0x040fe40000410000 */
[C---:B------:R-:W-:Y:S01]  /*13150*/  HMMA.16816.F32 R48, R160.reuse, R154, R48 ;  /* 0x0000009aa030723c */ /* 0x040fe20000001830 */
[----:B------:R-:W1:Y:S01]  /*13160*/  LDSM.16.MT88.4 R152, [R185+0x2000] ;  /* 0x00200000b998783b */ /* 0x000e620000004200 */
[----:B------:R4:W-:Y:S02]  /*13170*/  MUFU.EX2 R175, R2 ;  /* 0x0000000200af7308 */ /* 0x0009e40000000800 */
        /* <DEDUP_REMOVED lines=26> */
[----:B------:R-:W-:Y:S01]  /*13320*/  FMUL.FTZ R98, R0, R98 ;  /* 0x0000006200627220 */ /* 0x000fe20000410000 */
[C---:B--2---:R-:W-:Y:S03]  /*13330*/  HMMA.16816.F32 R76, R160.reuse, R132, R76 ;  /* 0x00000084a04c723c */ /* 0x044fe6000000184c */
[--C-:B---3--:R-:W-:Y:S02]  /*13340*/  FFMA.FTZ R2, R172, c[0x0][0x2d0], -R168.reuse ;  /* 0x0000b400ac027a23 */ /* 0x108fe400000108a8 */
[C---:B------:R-:W-:Y:S02]  /*13350*/  FMUL.FTZ R99, R0.reuse, R99 ;  /* 0x0000006300637220 */ /* 0x040fe40000410000 */
[----:B------:R2:W-:Y:S01]  /*13360*/  MUFU.EX2 R173, R2 ;  /* 0x0000000200ad7308 */ /* 0x0005e20000000800 */
[C---:B------:R-:W-:Y:S01]  /*13370*/  HMMA.16816.F32 R80, R160.reuse, R134, R80 ;  /* 0x00000086a050723c */ /* 0x040fe20000001850 */
[----:B------:R-:W3:Y:S03]  /*13380*/  LDSM.16.MT88.4 R132, [R185+0x3000] ;  /* 0x00300000b984783b */ /* 0x000ee60000004200 */
        /* <DEDUP_REMOVED lines=10> */
[--C-:B--2---:R-:W-:Y:S02]  /*13430*/  FFMA.FTZ R2, R177, c[0x0][0x2d0], -R169.reuse ;  /* 0x0000b400b1027a23 */ /* 0x104fe400000108a9 */
[C---:B-1----:R-:W-:Y:S02]  /*13440*/  HMMA.16816.F32 R92, R160.reuse, R152, R92 ;  /* 0x00000098a05c723c */ /* 0x042fe4000000185c */
[----:B------:R1:W-:Y:S02]  /*13450*/  MUFU.EX2 R170, R2 ;  /* 0x0000000200aa7308 */ /* 0x0003e40000000800 */
        /* <DEDUP_REMOVED lines=14> */
[C---:B-----5:R-:W-:Y:S03]  /*13540*/  HMMA.16816.F32 R108, R160.reuse, R136, R108 ;  /* 0x00000088a06c723c */ /* 0x060fe6000000186c */
[----:B------:R-:W-:Y:S02]  /*13550*/  FMUL.FTZ R129, R3, R129 ;  /* 0x0000008103817220 */ /* 0x000fe40000410000 */
[C---:B------:R-:W-:Y:S02]  /*13560*/  FMUL.FTZ R130, R0.reuse, R130 ;  /* 0x0000008200827220 */ /* 0x040fe40000410000 */
[----:B------:R-:W-:Y:S01]  /*13570*/  FMUL.FTZ R131, R0, R131 ;  /* 0x0000008300837220 */ /* 0x000fe20000410000 */
[C---:B------:R-:W-:Y:S01]  /*13580*/  HMMA.16816.F32 R112, R160.reuse, R138, R112 ;  /* 0x0000008aa070723c */ /* 0x040fe20000001870 */
[----:B------:R-:W5:Y:S03]  /*13590*/  LDSM.16.MT88.4 R136, [R186+0x800] ;  /* 0x00080000ba88783b */ /* 0x000f660000004200 */
[----:B------:R-:W-:Y:S02]  /*135a0*/  FFMA.FTZ R168, R176, c[0x0][0x2d0], -R168 ;  /* 0x0000b400b0a87a23 */ /* 0x000fe400000108a8 */
[----:B------:R-:W-:Y:S02]  /*135b0*/  FFMA.FTZ R0, R0, R208, R203 ;  /* 0x000000d000007223 */ /* 0x000fe400000100cb */
[C---:B--2---:R-:W-:Y:S01]  /*135c0*/  HMMA.16816.F32 R116, R160.reuse, R152, R116 ;  /* 0x00000098a074723c */ /* 0x044fe20000001874 */
[----:B------:R-:W2:Y:S03]  /*135d0*/  MUFU.EX2 R172, R168 ;  /* 0x000000a800ac7308 */ /* 0x000ea60000000800 */
[----:B------:R-:W-:Y:S02]  /*135e0*/  FADD.FTZ R0, R183, R0 ;  /* 0x00000000b7007221 */ /* 0x000fe40000010000 */
[--C-:B-1----:R-:W-:Y:S02]  /*135f0*/  FFMA.FTZ R2, R179, c[0x0][0x2d0], -R169.reuse ;  /* 0x0000b400b3027a23 */ /* 0x102fe400000108a9 */
[C---:B------:R-:W-:Y:S03]  /*13600*/  HMMA.16816.F32 R120, R160.reuse, R154, R120 ;  /* 0x0000009aa078723c */ /* 0x040fe60000001878 */
[----:B------:R1:W-:Y:S01]  /*13610*/  MUFU.EX2 R168, R2 ;  /* 0x0000000200a87308 */ /* 0x0003e20000000800 */
[----:B------:R-:W-:Y:S02]  /*13620*/  FFMA.FTZ R169, R143, c[0x0][0x2d0], -R169 ;  /* 0x0000b4008fa97a23 */ /* 0x000fe400000108a9 */
[----:B------:R-:W-:Y:S02]  /*13630*/  FADD.FTZ R0, R182, R0 ;  /* 0x00000000b6007221 */ /* 0x000fe40000010000 */
[C---:B---3--:R-:W-:Y:S04]  /*13640*/  HMMA.16816.F32 R124, R160.reuse, R132, R124 ;  /* 0x00000084a07c723c */ /* 0x048fe8000000187c */
[----:B------:R-:W-:Y:S01]  /*13650*/  FADD.FTZ R0, R181, R0 ;  /* 0x00000000b5007221 */ /* 0x000fe20000010000 */
[----:B------:R-:W3:Y:S03]  /*13660*/  MUFU.EX2 R142, R169 ;  /* 0x000000a9008e7308 */ /* 0x000ee60000000800 */
[----:B------:R-:W-:Y:S07]  /*13670*/  HMMA.16816.F32 R128, R160, R134, R128 ;  /* 0x00000086a080723c */ /* 0x000fee0000001880 */
[----:B----4-:R-:W-:Y:S02]  /*13680*/  F2FP.PACK_AB R160, R174, R175 ;  /* 0x000000afaea0723e */ /* 0x010fe400000000ff */
[----:B--2---:R-:W-:Y:S03]  /*13690*/  F2FP.PACK_AB R162, R172, R173 ;  /* 0x000000adaca2723e */ /* 0x004fe600000000ff */
[----:B------:R-:W-:Y:S01]  /*136a0*/  F2FP.PACK_AB R161, R171, R170 ;  /* 0x000000aaaba1723e */ /* 0x000fe200000000ff */
[----:B-1----:R-:W-:Y:S02]  /*136b0*/  FFMA.FTZ R2, R3, R209, R207 ;  /* 0x000000d103027223 */ /* 0x002fe400000100cf */
[----:B------:R-:W-:Y:S02]  /*136c0*/  FADD.FTZ R3, R170, R0 ;  /* 0x00000000aa037221 */ /* 0x000fe40000010000 */
[----:B------:R-:W-:Y:S02]  /*136d0*/  FADD.FTZ R2, R206, R2 ;  /* 0x00000002ce027221 */ /* 0x000fe40000010000 */
[----:B------:R-:W-:Y:S01]  /*136e0*/  FADD.FTZ R3, R171, R3 ;  /* 0x00000003ab037221 */ /* 0x000fe20000010000 */
[----:B---3--:R-:W-:Y:S01]  /*136f0*/  F2FP.PACK_AB R163, R142, R168 ;  /* 0x000000a88ea3723e */ /* 0x008fe200000000ff */
[----:B------:R-:W-:Y:S04]  /*13700*/  FADD.FTZ R2, R205, R2 ;  /* 0x00000002cd027221 */ /* 0x000fe80000010000 */
[----:B------:R-:W-:Y:S02]  /*13710*/  FADD.FTZ R2, R204, R2 ;  /* 0x00000002cc027221 */ /* 0x000fe40000010000 */
[C---:B------:R-:W-:Y:S01]  /*13720*/  HMMA.16816.F32 R152, R160.reuse, R156, R4 ;  /* 0x0000009ca098723c */ /* 0x040fe20000001804 */
[----:B------:R-:W1:Y:S02]  /*13730*/  LDSM.16.MT88.4 R4, [R187+0x800] ;  /* 0x00080000bb04783b */ /* 0x000e640000004200 */
[----:B------:R-:W-:Y:S04]  /*13740*/  FADD.FTZ R2, R175, R2 ;  /* 0x00000002af027221 */ /* 0x000fe80000010000 */
[----:B------:R-:W-:Y:S01]  /*13750*/  FADD.FTZ R0, R174, R2 ;  /* 0x00000002ae007221 */ /* 0x000fe20000010000 */
[C---:B------:R-:W-:Y:S01]  /*13760*/  HMMA.16816.F32 R156, R160.reuse, R158, R8 ;  /* 0x0000009ea09c723c */ /* 0x040fe20000001808 */
[----:B------:R-:W2:Y:S03]  /*13770*/  LDSM.16.MT88.4 R8, [R185+0x1800] ;  /* 0x00180000b908783b */ /* 0x000ea60000004200 */
[----:B------:R-:W-:Y:S02]  /*13780*/  FADD.FTZ R2, R173, R0 ;  /* 0x00000000ad027221 */ /* 0x000fe40000010000 */
[----:B------:R-:W-:Y:S01]  /*13790*/  FADD.FTZ R0, R168, R3 ;  /* 0x00000003a8007221 */ /* 0x000fe20000010000 */
[----:B------:R-:W-:Y:S01]  /*137a0*/  MOV R3, R141 ;  /* 0x0000008d00037202 */ /* 0x000fe20000000f00 */
[C---:B-----5:R-:W-:Y:S01]  /*137b0*/  HMMA.16816.F32 R132, R160.reuse, R136, R12 ;  /* 0x00000088a084723c */ /* 0x060fe2000000180c */
[----:B------:R-:W3:Y:S03]  /*137c0*/  LDSM.16.MT88.4 R12, [R186+0x1800] ;  /* 0x00180000ba0c783b */ /* 0x000ee60000004200 */
[----:B------:R-:W-:Y:S02]  /*137d0*/  FADD.FTZ R209, R172, R2 ;  /* 0x00000002acd17221 */ /* 0x000fe40000010000 */
[----:B------:R-:W-:Y:S01]  /*137e0*/  FADD.FTZ R208, R142, R0 ;  /* 0x000000008ed07221 */ /* 0x000fe20000010000 */
[----:B------:R-:W-:Y:S01]  /*137f0*/  MOV R142, R140 ;  /* 0x0000008c008e7202 */ /* 0x000fe20000000f00 */
        /* <DEDUP_REMOVED lines=40> */
.L_x_3687:
[----:B------:R-:W-:-:S13]  /*13a80*/  ISETP.GE.AND P0, PT, R202, R212, PT ;  /* 0x000000d4ca00720c */ /* 0x000fda0003f06270 */
[----:B------:R-:W-:Y:S05]  /*13a90*/  @!P0 BRA `(.L_x_3689) ;  /* 0x00001d4000008947 */ /* 0x000fea0003800000 */
[----:B------:R-:W-:Y:S02]  /*13aa0*/  MOV R143, R140 ;  /* 0x0000008c008f7202 */ /* 0x000fe40000000f00 */
[----:B------:R-:W-:Y:S02]  /*13ab0*/  MOV R142, R141 ;  /* 0x0000008d008e7202 */ /* 0x000fe40000000f00 */
.L_x_3690:
        /* <DEDUP_REMOVED lines=16> */
[----:B------:R-:W1:Y:S07]  /*13bc0*/  LDSM.16.M88.4 R8, [R184] ;  /* 0x00000000b808783b */ /* 0x000e6e0000000200 */
[----:B------:R-:W2:Y:S07]  /*13bd0*/  LDSM.16.M88.4 R160, [R184+0x800] ;  /* 0x00080000b8a0783b */ /* 0x000eae0000000200 */
[----:B------:R-:W-:Y:S07]  /*13be0*/  LDSM.16.M88.4 R164, [R190] ;  /* 0x00000000bea4783b */ /* 0x000fee0000000200 */
[----:B------:R-:W3:Y:S07]  /*13bf0*/  LDSM.16.M88.4 R168, [R193] ;  /* 0x00000000c1a8783b */ /* 0x000eee0000000200 */
[----:B------:R-:W4:Y:S07]  /*13c00*/  LDSM.16.M88.4 R172, [R194] ;  /* 0x00000000c2ac783b */ /* 0x000f2e0000000200 */
[----:B------:R-:W-:Y:S01]  /*13c10*/  @!PT LDS RZ, [RZ] ;  /* 0x00000000fffff984 */ /* 0x000fe20000000800 */
[----:B------:R-:W-:Y:S01]  /*13c20*/  @!PT LDS RZ, [RZ] ;  /* 0x00000000fffff984 */ /* 0x000fe20000000800 */
[----:B------:R-:W-:Y:S01]  /*13c30*/  @!PT LDS RZ, [RZ] ;  /* 0x00000000fffff984 */ /* 0x000fe20000000800 */
[----:B------:R5:W-:Y:S01]  /*13c40*/  LDGSTS.E.BYPASS.LTC128B.128 [R215+0x8080], [R2.64], !P2 ;  /* 0x0808000002d77fae */ /* 0x000be2000d101d46 */
[C---:B-1----:R-:W-:Y:S06]  /*13c50*/  HMMA.16816.F32 R4, R16.reuse, R8, RZ ;  /* 0x000000081004723c */ /* 0x042fec00000018ff */
[----:B------:R5:W-:Y:S02]  /*13c60*/  LDGSTS.E.BYPASS.LTC128B.128 [R215+0x9080], [R2.64+0x80], !P6 ;  /* 0x0908008002d77fae */ /* 0x000be4000f101d46 */
[C---:B------:R-:W-:Y:S05]  /*13c70*/  HMMA.16816.F32 R8, R16.reuse, R10, RZ ;  /* 0x0000000a1008723c */ /* 0x040fea00000018ff */
[----:B------:R5:W-:Y:S03]  /*13c80*/  LDGSTS.E.BYPASS.LTC128B.128 [R215+0xa080], [R2.64+0x100], !P5 ;  /* 0x0a08010002d77fae */ /* 0x000be6000e901d46 */
[C---:B--2---:R-:W-:Y:S04]  /*13c90*/  HMMA.16816.F32 R12, R16.reuse, R160, RZ ;  /* 0x000000a0100c723c */ /* 0x044fe800000018ff */
[----:B------:R5:W-:Y:S04]  /*13ca0*/  LDGSTS.E.BYPASS.LTC128B.128 [R215+0xb080], [R2.64+0x180], !P4 ;  /* 0x0b08018002d77fae */ /* 0x000be8000e101d46 */
        /* <DEDUP_REMOVED lines=11> */
[----:B------:R-:W4:Y:S01]  /*13d60*/  LDSM.16.M88.4 R172, [R150+0x800] ;  /* 0x0008000096ac783b */ /* 0x000f220000000200 */
[C---:B-1----:R-:W-:Y:S08]  /*13d70*/  HMMA.16816.F32 R4, R160.reuse, R176, R4 ;  /* 0x000000b0a004723c */ /* 0x042ff00000001804 */
[C---:B------:R-:W-:Y:S01]  /*13d80*/  HMMA.16816.F32 R8, R160.reuse, R178, R8 ;  /* 0x000000b2a008723c */ /* 0x040fe20000001808 */
[----:B------:R-:W-:Y:S07]  /*13d90*/  LDSM.16.M88.4 R176, [R184+0x1000] ;  /* 0x00100000b8b0783b */ /* 0x000fee0000000200 */
[C---:B--2---:R-:W-:Y:S08]  /*13da0*/  HMMA.16816.F32 R12, R160.reuse, R180, R12 ;  /* 0x000000b4a00c723c */ /* 0x044ff0000000180c */
[----:B------:R-:W-:Y:S01]  /*13db0*/  HMMA.16816.F32 R16, R160, R182, R16 ;  /* 0x000000b6a010723c */ /* 0x000fe20000001810 */
[----:B------:R-:W1:Y:S07]  /*13dc0*/  LDSM.16.M88.4 R160, [R189+0x4000] ;  /* 0x00400000bda0783b */ /* 0x000e6e0000000200 */
[C---:B---3--:R-:W-:Y:S01]  /*13dd0*/  HMMA.16816.F32 R4, R164.reuse, R168, R4 ;  /* 0x000000a8a404723c */ /* 0x048fe20000001804 */
[----:B------:R-:W2:Y:S07]  /*13de0*/  LDSM.16.M88.4 R180, [R184+0x1800] ;  /* 0x00180000b8b4783b */ /* 0x000eae0000000200 */
[C---:B------:R-:W-:Y:S01]  /*13df0*/  HMMA.16816.F32 R8, R164.reuse, R170, R8 ;  /* 0x000000aaa408723c */ /* 0x040fe20000001808 */
[----:B------:R-:W-:Y:S07]  /*13e00*/  LDSM.16.M88.4 R168, [R196] ;  /* 0x00000000c4a8783b */ /* 0x000fee0000000200 */
[C---:B----4-:R-:W-:Y:S08]  /*13e10*/  HMMA.16816.F32 R12, R164.reuse, R172, R12 ;  /* 0x000000aca40c723c */ /* 0x050ff0000000180c */
[----:B------:R-:W-:Y:S01]  /*13e20*/  HMMA.16816.F32 R16, R164, R174, R16 ;  /* 0x000000aea410723c */ /* 0x000fe20000001810 */
[----:B------:R-:W3:Y:S07]  /*13e30*/  LDSM.16.M88.4 R164, [R190+0x4000] ;  /* 0x00400000bea4783b */ /* 0x000eee0000000200 */
[----:B------:R-:W4:Y:S01]  /*13e40*/  LDSM.16.M88.4 R172, [R195] ;  /* 0x00000000c3ac783b */ /* 0x000f220000000200 */
        /* <DEDUP_REMOVED lines=9> */
[----:B------:R-:W-:Y:S07]  /*13ee0*/  LDSM.16.M88.4 R168, [R150+0x1000] ;  /* 0x0010000096a8783b */ /* 0x000fee0000000200 */
[C---:B----4-:R-:W-:Y:S08]  /*13ef0*/  HMMA.16816.F32 R12, R164.reuse, R172, R12 ;  /* 0x000000aca40c723c */ /* 0x050ff0000000180c */
[----:B------:R-:W-:Y:S01]  /*13f00*/  HMMA.16816.F32 R16, R164, R174, R16 ;  /* 0x000000aea410723c */ /* 0x000fe20000001810 */
[----:B------:R-:W3:Y:S07]  /*13f10*/  LDSM.16.M88.4 R164, [R191+0x4000] ;  /* 0x00400000bfa4783b */ /* 0x000eee0000000200 */
        /* <DEDUP_REMOVED lines=50> */
[----:B------:R-:W-:Y:S07]  /*14240*/  LDSM.16.M88.4 R180, [R150+0x3800] ;  /* 0x0038000096b4783b */ /* 0x000fee0000000200 */
[C---:B------:R-:W-:Y:S01]  /*14250*/  HMMA.16816.F32 R8, R164.reuse, R170, R8 ;  /* 0x000000aaa408723c */ /* 0x040fe20000001808 */
[----:B------:R-:W2:Y:S07]  /*14260*/  LDSM.16.M88.4 R168, [R151+0x3800] ;  /* 0x0038000097a8783b */ /* 0x000eae0000000200 */
[C---:B----4-:R-:W-:Y:S08]  /*14270*/  HMMA.16816.F32 R12, R164.reuse, R172, R12 ;  /* 0x000000aca40c723c */ /* 0x050ff0000000180c */
[----:B------:R-:W-:Y:S01]  /*14280*/  HMMA.16816.F32 R16, R164, R174, R16 ;  /* 0x000000aea410723c */ /* 0x000fe20000001810 */
[----:B------:R-:W-:Y:S07]  /*14290*/  LDSM.16.M88.4 R164, [R191+0xc000] ;  /* 0x00c00000bfa4783b */ /* 0x000fee0000000200 */
[----:B------:R-:W3:Y:S01]  /*142a0*/  LDSM.16.M88.4 R172, [R150+0x3000] ;  /* 0x0030000096ac783b */ /* 0x000ee20000000200 */
[C---:B-1----:R-:W-:Y:S01]  /*142b0*/  HMMA.16816.F32 R4, R160.reuse, R176, R4 ;  /* 0x000000b0a004723c */ /* 0x042fe20000001804 */
[----:B------:R-:W-:Y:S05]  /*142c0*/  DEPBAR.LE SB0, 0x0 ;  /* 0x000080000000791a */ /* 0x000fea0000000000 */
[----:B------:R-:W-:Y:S02]  /*142d0*/  BAR.SYNC.DEFER_BLOCKING 0x0 ;  /* 0x0000000000007b1d */ /* 0x000fe40000010000 */
[C---:B------:R-:W-:Y:S08]  /*142e0*/  HMMA.16816.F32 R8, R160.reuse, R178, R8 ;  /* 0x000000b2a008723c */ /* 0x040ff00000001808 */
[C---:B--2---:R-:W-:Y:S08]  /*142f0*/  HMMA.16816.F32 R12, R160.reuse, R168, R12 ;  /* 0x000000a8a00c723c */ /* 0x044ff0000000180c */
[----:B------:R-:W-:Y:S08]  /*14300*/  HMMA.16816.F32 R16, R160, R170, R16 ;  /* 0x000000aaa010723c */ /* 0x000ff00000001810 */
[C---:B---3--:R-:W-:Y:S08]  /*14310*/  HMMA.16816.F32 R4, R164.reuse, R172, R4 ;  /* 0x000000aca404723c */ /* 0x048ff00000001804 */
[C---:B------:R-:W-:Y:S08]  /*14320*/  HMMA.16816.F32 R8, R164.reuse, R174, R8 ;  /* 0x000000aea408723c */ /* 0x040ff00000001808 */
[C---:B------:R-:W-:Y:S08]  /*14330*/  HMMA.16816.F32 R12, R164.reuse, R180, R12 ;  /* 0x000000b4a40c723c */ /* 0x040ff0000000180c */
[----:B------:R-:W-:Y:S04]  /*14340*/  HMMA.16816.F32 R16, R164, R182, R16 ;  /* 0x000000b6a410723c */ /* 0x000fe80000001810 */
[----:B------:R-:W-:Y:S02]  /*14350*/  FMNMX.FTZ R0, R4, R142, !PT ;  /* 0x0000008e04007209 */ /* 0x000fe40007810000 */
[----:B-----5:R-:W-:Y:S02]  /*14360*/  FMNMX.FTZ R2, R6, R143, !PT ;  /* 0x0000008f06027209 */ /* 0x020fe40007810000 */
        /* <DEDUP_REMOVED lines=14> */
[----:B------:R-:W-:Y:S06]  /*14450*/  FMNMX.FTZ R0, R19, R0, !PT ;  /* 0x0000000013007209 */ /* 0x000fec0007810000 */
[----:B------:R-:W2:Y:S01]  /*14460*/  SHFL.BFLY PT, R2, R0, 0x2, 0x1f ;  /* 0x0c401f0000027f89 */ /* 0x000ea200000e0000 */
[----:B-1----:R-:W-:Y:S06]  /*14470*/  FMNMX.FTZ R141, R3, R141, !PT ;  /* 0x0000008d038d7209 */ /* 0x002fec0007810000 */
[----:B------:R-:W1:Y:S01]  /*14480*/  SHFL.BFLY PT, R140, R141, 0x1, 0x1f ;  /* 0x0c201f008d8c7f89 */ /* 0x000e6200000e0000 */
[----:B--2---:R-:W-:Y:S06]  /*14490*/  FMNMX.FTZ R0, R0, R2, !PT ;  /* 0x0000000200007209 */ /* 0x004fec0007810000 */
[----:B------:R-:W2:Y:S01]  /*144a0*/  SHFL.BFLY PT, R3, R0, 0x1, 0x1f ;  /* 0x0c201f0000037f89 */ /* 0x000ea200000e0000 */
[----:B-1----:R-:W-:Y:S05]  /*144b0*/  FMNMX.FTZ R141, R141, R140, !PT ;  /* 0x0000008c8d8d7209 */ /* 0x002fea0007810000 */
[C---:B------:R-:W-:Y:S02]  /*144c0*/  FADD.FTZ R2, -R141.reuse, R142 ;  /* 0x0000008e8d027221 */ /* 0x040fe40000010100 */
[----:B------:R-:W-:Y:S01]  /*144d0*/  FMUL.FTZ R142, R141, c[0x0][0x2d0] ;  /* 0x0000b4008d8e7a20 */ /* 0x000fe20000410000 */
[----:B--2---:R-:W-:Y:S01]  /*144e0*/  FMNMX.FTZ R140, R0, R3, !PT ;  /* 0x00000003008c7209 */ /* 0x004fe20007810000 */
[----:B------:R-:W-:Y:S02]  /*144f0*/  FMUL.FTZ R0, R2, c[0x0][0x2d0] ;  /* 0x0000b40002007a20 */ /* 0x000fe40000410000 */
[--C-:B------:R-:W-:Y:S02]  /*14500*/  FFMA.FTZ R3, R4, c[0x0][0x2d0], -R142.reuse ;  /* 0x0000b40004037a23 */ /* 0x100fe4000001088e */
[--C-:B------:R-:W-:Y:S01]  /*14510*/  FFMA.FTZ R4, R8, c[0x0][0x2d0], -R142.reuse ;  /* 0x0000b40008047a23 */ /* 0x100fe2000001088e */
[----:B------:R1:W2:Y:S01]  /*14520*/  MUFU.EX2 R2, R0 ;  /* 0x0000000000027308 */ /* 0x0002a20000000800 */
[--C-:B------:R-:W-:Y:S02]  /*14530*/  FFMA.FTZ R9, R9, c[0x0][0x2d0], -R142.reuse ;  /* 0x0000b40009097a23 */ /* 0x100fe4000001088e */
[--C-:B------:R-:W-:Y:S02]  /*14540*/  FFMA.FTZ R12, R12, c[0x0][0x2d0], -R142.reuse ;  /* 0x0000b4000c0c7a23 */ /* 0x100fe4000001088e */
[--C-:B------:R-:W-:Y:S05]  /*14550*/  FFMA.FTZ R13, R13, c[0x0][0x2d0], -R142.reuse ;  /* 0x0000b4000d0d7a23 */ /* 0x100fea000001088e */
[----:B------:R3:W-:Y:S10]  /*14560*/  MUFU.EX2 R204, R3 ;  /* 0x0000000300cc7308 */ /* 0x0007f40000000800 */
[----:B------:R4:W-:Y:S01]  /*14570*/  MUFU.EX2 R183, R4 ;  /* 0x0000000400b77308 */ /* 0x0009e20000000800 */
[----:B-1----:R-:W-:Y:S02]  /*14580*/  FADD.FTZ R0, -R140, R143 ;  /* 0x0000008f8c007221 */ /* 0x002fe40000010100 */
[----:B--2---:R-:W-:Y:S02]  /*14590*/  FMUL.FTZ R132, R2, R132 ;  /* 0x0000008402847220 */ /* 0x004fe40000410000 */
[----:B------:R-:W-:Y:S05]  /*145a0*/  FMUL.FTZ R0, R0, c[0x0][0x2d0] ;  /* 0x0000b40000007a20 */ /* 0x000fea0000410000 */
[----:B------:R1:W-:Y:S01]  /*145b0*/  MUFU.EX2 R182, R9 ;  /* 0x0000000900b67308 */ /* 0x0003e20000000800 */
[C---:B------:R-:W-:Y:S02]  /*145c0*/  FMUL.FTZ R133, R2.reuse, R133 ;  /* 0x0000008502857220 */ /* 0x040fe40000410000 */
[C---:B------:R-:W-:Y:S02]  /*145d0*/  FMUL.FTZ R136, R2.reuse, R136 ;  /* 0x0000008802887220 */ /* 0x040fe40000410000 */
[----:B---3--:R-:W-:Y:S02]  /*145e0*/  FFMA.FTZ R3, R5, c[0x0][0x2d0], -R142 ;  /* 0x0000b40005037a23 */ /* 0x008fe4000001088e */
[C---:B------:R-:W-:Y:S02]  /*145f0*/  FMUL.FTZ R137, R2.reuse, R137 ;  /* 0x0000008902897220 */ /* 0x040fe40000410000 */
[C---:B------:R-:W-:Y:S01]  /*14600*/  FMUL.FTZ R20, R2.reuse, R20 ;  /* 0x0000001402147220 */ /* 0x040fe20000410000 */
[----:B------:R2:W-:Y:S01]  /*14610*/  MUFU.EX2 R203, R3 ;  /* 0x0000000300cb7308 */ /* 0x0005e20000000800 */
[C---:B------:R-:W-:Y:S02]  /*14620*/  FMUL.FTZ R21, R2.reuse, R21 ;  /* 0x0000001502157220 */ /* 0x040fe40000410000 */
[----:B------:R-:W-:Y:S02]  /*14630*/  FMUL.FTZ R24, R2, R24 ;  /* 0x0000001802187220 */ /* 0x000fe40000410000 */
[----:B----4-:R-:W-:Y:S04]  /*14640*/  @P0 IMAD.WIDE.U32 R4, R202, c[0x0][0x1e0], RZ ;  /* 0x00007800ca040a25 */ /* 0x010fe800078e00ff */
[----:B------:R-:W-:Y:S01]  /*14650*/  FMUL.FTZ R25, R2, R25 ;  /* 0x0000001902197220 */ /* 0x000fe20000410000 */
[----:B------:R-:W-:Y:S01]  /*14660*/  @P0 LEA R8, P1, R4, R218, 0x5 ;  /* 0x000000da04080211 */ /* 0x000fe200078228ff */
[----:B------:R-:W3:Y:S01]  /*14670*/  MUFU.EX2 R0, R0 ;  /* 0x0000000000007308 */ /* 0x000ee20000000800 */
[C---:B------:R-:W-:Y:S02]  /*14680*/  FMUL.FTZ R28, R2.reuse, R28 ;  /* 0x0000001c021c7220 */ /* 0x040fe40000410000 */
[C---:B-1----:R-:W-:Y:S02]  /*14690*/  FMUL.FTZ R9, R2.reuse, R157 ;  /* 0x0000009d02097220 */ /* 0x042fe40000410000 */
[C---:B------:R-:W-:Y:S02]  /*146a0*/  FMUL.FTZ R29, R2.reuse, R29 ;  /* 0x0000001d021d7220 */ /* 0x040fe40000410000 */
[C---:B------:R-:W-:Y:S02]  /*146b0*/  FMUL.FTZ R32, R2.reuse, R32 ;  /* 0x0000002002207220 */ /* 0x040fe40000410000 */
[C---:B------:R-:W-:Y:S01]  /*146c0*/  FMUL.FTZ R33, R2.reuse, R33 ;  /* 0x0000002102217220 */ /* 0x040fe20000410000 */
[----:B------:R1:W-:Y:S01]  /*146d0*/  MUFU.EX2 R181, R12 ;  /* 0x0000000c00b57308 */ /* 0x0003e20000000800 */
[C---:B------:R-:W-:Y:S01]  /*146e0*/  FMUL.FTZ R36, R2.reuse, R36 ;  /* 0x0000002402247220 */ /* 0x040fe20000410000 */
[----:B--2---:R-:W-:Y:S01]  /*146f0*/  @P0 SHF.R.S32.HI R3, RZ, 0x1f, R202 ;  /* 0x0000001fff030819 */ /* 0x004fe200000114ca */
[C---:B------:R-:W-:Y:S02]  /*14700*/  FMUL.FTZ R37, R2.reuse, R37 ;  /* 0x0000002502257220 */ /* 0x040fe40000410000 */
[C---:B------:R-:W-:Y:S02]  /*14710*/  FMUL.FTZ R40, R2.reuse, R40 ;  /* 0x0000002802287220 */ /* 0x040fe40000410000 */
[----:B------:R-:W-:Y:S02]  /*14720*/  @P0 IMAD R3, R3, c[0x0][0x1e0], RZ ;  /* 0x0000780003030a24 */ /* 0x000fe400078e02ff */
[----:B------:R-:W-:Y:S01]  /*14730*/  FMUL.FTZ R41, R2, R41 ;  /* 0x0000002902297220 */ /* 0x000fe20000410000 */
[----:B------:R-:W-:Y:S01]  /*14740*/  MUFU.EX2 R180, R13 ;  /* 0x0000000d00b47308 */ /* 0x000fe20000000800 */
[----:B------:R-:W-:Y:S02]  /*14750*/  @P0 IMAD R3, R202, c[0x0][0x1e4], R3 ;  /* 0x00007900ca030a24 */ /* 0x000fe400078e0203 */
[C---:B---3--:R-:W-:Y:S02]  /*14760*/  FMUL.FTZ R134, R0.reuse, R134 ;  /* 0x0000008600867220 */ /* 0x048fe40000410000 */
[----:B------:R-:W-:Y:S01]  /*14770*/  FMUL.FTZ R135, R0, R135 ;  /* 0x0000008700877220 */ /* 0x000fe20000410000 */
[----:B------:R-:W-:Y:S01]  /*14780*/  @P0 IADD3 R5, R5, R3, RZ ;  /* 0x0000000305050210 */ /* 0x000fe20007ffe0ff */
[----:B------:R-:W-:Y:S02]  /*14790*/  FMUL.FTZ R3, R140, c[0x0][0x2d0] ;  /* 0x0000b4008c037a20 */ /* 0x000fe40000410000 */
[----:B------:R-:W-:Y:S01]  /*147a0*/  FMUL.FTZ R138, R0, R138 ;  /* 0x0000008a008a7220 */ /* 0x000fe20000410000 */
[----:B------:R-:W-:Y:S01]  /*147b0*/  @P0 LEA.HI.X R5, R4, R222, R5, 0x5, P1 ;  /* 0x000000de04050211 */ /* 0x000fe200008f2c05 */
[--C-:B------:R-:W-:Y:S01]  /*147c0*/  FFMA.FTZ R6, R6, c[0x0][0x2d0], -R3.reuse ;  /* 0x0000b40006067a23 */ /* 0x100fe20000010803 */
[C---:B------:R-:W-:Y:S01]  /*147d0*/  @P0 LEA R4, P1, R8.reuse, c[0x0][0x1c8], 0x1 ;  /* 0x0000720008040a11 */ /* 0x040fe200078208ff */
[----:B------:R-:W-:Y:S02]  /*147e0*/  FFMA.FTZ R7, R7, c[0x0][0x2d0], -R3 ;  /* 0x0000b40007077a23 */ /* 0x000fe40000010803 */
[----:B------:R2:W-:Y:S01]  /*147f0*/  MUFU.EX2 R177, R6 ;  /* 0x0000000600b17308 */ /* 0x0005e20000000800 */
[----:B------:R-:W-:Y:S01]  /*14800*/  @P0 LEA.HI.X R5, R8, c[0x0][0x1cc], R5, 0x1, P1 ;  /* 0x0000730008050a11 */ /* 0x000fe200008f0c05 */
[----:B------:R-:W-:Y:S02]  /*14810*/  FMUL.FTZ R8, R2, R156 ;  /* 0x0000009c02087220 */ /* 0x000fe40000410000 */
[--C-:B-1----:R-:W-:Y:S02]  /*14820*/  FFMA.FTZ R12, R16, c[0x0][0x2d0], -R142.reuse ;  /* 0x0000b400100c7a23 */ /* 0x102fe4000001088e */
        /* <DEDUP_REMOVED lines=10> */
[C---:B------:R-:W-:Y:S01]  /*148d0*/  FMUL.FTZ R31, R0.reuse, R31 ;  /* 0x0000001f001f7220 */ /* 0x040fe20000410000 */
[----:B------:R5:W-:Y:S01]  /*148e0*/  MUFU.EX2 R179, R12 ;  /* 0x0000000c00b37308 */ /* 0x000be20000000800 */
[----:B------:R-:W-:Y:S02]  /*148f0*/  FMUL.FTZ R34, R0, R34 ;  /* 0x0000002200227220 */ /* 0x000fe40000410000 */
[--C-:B--2---:R-:W-:Y:S02]  /*14900*/  FFMA.FTZ R6, R10, c[0x0][0x2d0], -R3.reuse ;  /* 0x0000b4000a067a23 */ /* 0x104fe40000010803 */
[----:B------:R1:W-:Y:S01]  /*14910*/  @P0 LDGSTS.E.BYPASS.LTC128B.128 [R201+0xf080], [R4.64+0x180], !P4 ;  /* 0x0f08018004c90fae */ /* 0x0003e2000e101d46 */
[C---:B------:R-:W-:Y:S02]  /*14920*/  FMUL.FTZ R10, R0.reuse, R158 ;  /* 0x0000009e000a7220 */ /* 0x040fe40000410000 */
[C---:B------:R-:W-:Y:S02]  /*14930*/  FMUL.FTZ R35, R0.reuse, R35 ;  /* 0x0000002300237220 */ /* 0x040fe40000410000 */
[----:B------:R2:W-:Y:S01]  /*14940*/  MUFU.EX2 R175, R6 ;  /* 0x0000000600af7308 */ /* 0x0005e20000000800 */
[C---:B------:R-:W-:Y:S01]  /*14950*/  FMUL.FTZ R38, R0.reuse, R38 ;  /* 0x0000002600267220 */ /* 0x040fe20000410000 */
[----:B------:R-:W2:Y:S01]  /*14960*/  LDSM.16.MT88.4 R160, [R185] ;  /* 0x00000000b9a0783b */ /* 0x000ea20000004200 */
[C---:B---3--:R-:W-:Y:S02]  /*14970*/  FMUL.FTZ R7, R0.reuse, R155 ;  /* 0x0000009b00077220 */ /* 0x048fe40000410000 */
[C---:B------:R-:W-:Y:S02]  /*14980*/  FMUL.FTZ R39, R0.reuse, R39 ;  /* 0x0000002700277220 */ /* 0x040fe40000410000 */
[C---:B------:R-:W-:Y:S02]  /*14990*/  FMUL.FTZ R42, R0.reuse, R42 ;  /* 0x0000002a002a7220 */ /* 0x040fe40000410000 */
[----:B------:R-:W3:Y:S01]  /*149a0*/  LDSM.16.MT88.4 R164, [R186] ;  /* 0x00000000baa4783b */ /* 0x000ee20000004200 */
[----:B------:R-:W-:Y:S02]  /*149b0*/  FMUL.FTZ R43, R0, R43 ;  /* 0x0000002b002b7220 */ /* 0x000fe40000410000 */
[C---:B------:R-:W-:Y:S02]  /*149c0*/  FMUL.FTZ R44, R2.reuse, R44 ;  /* 0x0000002c022c7220 */ /* 0x040fe40000410000 */
[----:B-----5:R-:W-:Y:S02]  /*149d0*/  FFMA.FTZ R12, R17, c[0x0][0x2d0], -R142 ;  /* 0x0000b400110c7a23 */ /* 0x020fe4000001088e */
[----:B------:R-:W5:Y:S01]  /*149e0*/  LDSM.16.MT88.4 R168, [R188] ;  /* 0x00000000bca8783b */ /* 0x000f620000004200 */
[----:B------:R-:W-:Y:S01]  /*149f0*/  FMUL.FTZ R45, R2, R45 ;  /* 0x0000002d022d7220 */ /* 0x000fe20000410000 */
[----:B------:R2:W-:Y:S01]  /*14a00*/  MUFU.EX2 R178, R12 ;  /* 0x0000000c00b27308 */ /* 0x0005e20000000800 */
[C---:B------:R-:W-:Y:S02]  /*14a10*/  FMUL.FTZ R46, R0.reuse, R46 ;  /* 0x0000002e002e7220 */ /* 0x040fe40000410000 */
[----:B------:R-:W-:Y:S02]  /*14a20*/  FMUL.FTZ R47, R0, R47 ;  /* 0x0000002f002f7220 */ /* 0x000fe40000410000 */
[--C-:B-1----:R-:W-:Y:S01]  /*14a30*/  FFMA.FTZ R4, R11, c[0x0][0x2d0], -R3.reuse ;  /* 0x0000b4000b047a23 */ /* 0x102fe20000010803 */
[----:B------:R-:W0:Y:S01]  /*14a40*/  LDGDEPBAR ;  /* 0x00000000000079af */ /* 0x000e220000000000 */
[----:B------:R-:W-:Y:S01]  /*14a50*/  FMUL.FTZ R5, R2, R153 ;  /* 0x0000009902057220 */ /* 0x000fe20000410000 */
[----:B----4-:R-:W-:Y:S01]  /*14a60*/  F2FP.PACK_AB R153, R176, R177 ;  /* 0x000000b1b099723e */ /* 0x010fe200000000ff */
[----:B--2---:R-:W-:Y:S01]  /*14a70*/  FMUL.FTZ R6, R0, R154 ;  /* 0x0000009a00067220 */ /* 0x004fe20000410000 */
[----:B------:R-:W1:Y:S01]  /*14a80*/  MUFU.EX2 R174, R4 ;  /* 0x0000000400ae7308 */ /* 0x000e620000000800 */
[----:B------:R-:W-:Y:S01]  /*14a90*/  F2FP.PACK_AB R154, R182, R183 ;  /* 0x000000b7b69a723e */ /* 0x000fe200000000ff */
[----:B------:R-:W-:Y:S02]  /*14aa0*/  FMUL.FTZ R11, R0, R159 ;  /* 0x0000009f000b7220 */ /* 0x000fe40000410000 */
[----:B------:R-:W2:Y:S01]  /*14ab0*/  LDSM.16.MT88.4 R156, [R187] ;  /* 0x00000000bb9c783b */ /* 0x000ea20000004200 */
[C---:B------:R-:W-:Y:S02]  /*14ac0*/  FMUL.FTZ R48, R2.reuse, R48 ;  /* 0x0000003002307220 */ /* 0x040fe40000410000 */
[----:B------:R-:W-:Y:S02]  /*14ad0*/  FMUL.FTZ R49, R2, R49 ;  /* 0x0000003102317220 */ /* 0x000fe40000410000 */
[C---:B------:R-:W-:Y:S02]  /*14ae0*/  FMUL.FTZ R50, R0.reuse, R50 ;  /* 0x0000003200327220 */ /* 0x040fe40000410000 */
[----:B------:R-:W-:Y:S02]  /*14af0*/  FMUL.FTZ R51, R0, R51 ;  /* 0x0000003300337220 */ /* 0x000fe40000410000 */
[----:B------:R-:W-:Y:S02]  /*14b00*/  FMUL.FTZ R52, R2, R52 ;  /* 0x0000003402347220 */ /* 0x000fe40000410000 */
[--C-:B------:R-:W-:Y:S02]  /*14b10*/  FFMA.FTZ R12, R18, c[0x0][0x2d0], -R3.reuse ;  /* 0x0000b400120c7a23 */ /* 0x100fe40000010803 */
[----:B------:R-:W-:Y:S02]  /*14b20*/  FMUL.FTZ R53, R2, R53 ;  /* 0x0000003502357220 */ /* 0x000fe40000410000 */
[C---:B------:R-:W-:Y:S01]  /*14b30*/  FMUL.FTZ R54, R0.reuse, R54 ;  /* 0x0000003600367220 */ /* 0x040fe20000410000 */
[----:B------:R4:W-:Y:S01]  /*14b40*/  MUFU.EX2 R143, R12 ;  /* 0x0000000c008f7308 */ /* 0x0009e20000000800 */
[----:B------:R-:W-:Y:S02]  /*14b50*/  FMUL.FTZ R55, R0, R55 ;  /* 0x0000003700377220 */ /* 0x000fe40000410000 */
[----:B------:R-:W-:Y:S01]  /*14b60*/  FMUL.FTZ R56, R2, R56 ;  /* 0x0000003802387220 */ /* 0x000fe20000410000 */
[----:B-1----:R-:W-:Y:S01]  /*14b70*/  F2FP.PACK_AB R155, R174, R175 ;  /* 0x000000afae9b723e */ /* 0x002fe200000000ff */
[C---:B------:R-:W-:Y:S01]  /*14b80*/  FMUL.FTZ R4, R2.reuse, R152 ;  /* 0x0000009802047220 */ /* 0x040fe20000410000 */
[----:B------:R-:W-:Y:S01]  /*14b90*/  F2FP.PACK_AB R152, R203, R204 ;  /* 0x000000cccb98723e */ /* 0x000fe200000000ff */
[----:B------:R-:W-:Y:S02]  /*14ba0*/  FMUL.FTZ R57, R2, R57 ;  /* 0x0000003902397220 */ /* 0x000fe40000410000 */
[C---:B------:R-:W-:Y:S02]  /*14bb0*/  FMUL.FTZ R58, R0.reuse, R58 ;  /* 0x0000003a003a7220 */ /* 0x040fe40000410000 */
[----:B------:R-:W-:Y:S02]  /*14bc0*/  FMUL.FTZ R59, R0, R59 ;  /* 0x0000003b003b7220 */ /* 0x000fe40000410000 */
[C---:B------:R-:W-:Y:S05]  /*14bd0*/  HMMA.16816.F32 R4, R152.reuse, R160, R4 ;  /* 0x000000a09804723c */ /* 0x040fea0000001804 */
[C---:B------:R-:W-:Y:S02]  /*14be0*/  FMUL.FTZ R60, R2.reuse, R60 ;  /* 0x0000003c023c7220 */ /* 0x040fe40000410000 */
[----:B------:R-:W-:Y:S01]  /*14bf0*/  FMUL.FTZ R61, R2, R61 ;  /* 0x0000003d023d7220 */ /* 0x000fe20000410000 */
[C---:B------:R-:W-:Y:S01]  /*14c00*/  HMMA.16816.F32 R8, R152.reuse, R162, R8 ;  /* 0x000000a29808723c */ /* 0x040fe20000001808 */
[----:B------:R-:W1:Y:S03]  /*14c10*/  LDSM.16.MT88.4 R160, [R185+0x1000] ;  /* 0x00100000b9a0783b */ /* 0x000e660000004200 */
[----:B------:R-:W-:Y:S01]  /*14c20*/  FMUL.FTZ R62, R0, R62 ;  /* 0x0000003e003e7220 */ /* 0x000fe20000410000 */
[----:B----4-:R-:W-:Y:S01]  /*14c30*/  F2FP.PACK_AB R12, R180, R181 ;  /* 0x000000b5b40c723e */ /* 0x010fe200000000ff */
        /* <DEDUP_REMOVED lines=8> */
[C---:B-----5:R-:W-:Y:S04]  /*14cc0*/  HMMA.16816.F32 R20, R152.reuse, R168, R20 ;  /* 0x000000a89814723c */ /* 0x060fe80000001814 */
[C---:B------:R-:W-:Y:S02]  /*14cd0*/  FMUL.FTZ R68, R2.reuse, R68 ;  /* 0x0000004402447220 */ /* 0x040fe40000410000 */
[----:B------:R-:W-:Y:S02]  /*14ce0*/  FMUL.FTZ R69, R2, R69 ;  /* 0x0000004502457220 */ /* 0x000fe40000410000 */
[C---:B------:R-:W-:Y:S01]  /*14cf0*/  HMMA.16816.F32 R24, R152.reuse, R170, R24 ;  /* 0x000000aa9818723c */ /* 0x040fe20000001818 */
[----:B------:R-:W-:Y:S03]  /*14d00*/  LDSM.16.MT88.4 R168, [R187+0x800] ;  /* 0x00080000bba8783b */ /* 0x000fe60000004200 */
        /* <DEDUP_REMOVED lines=83> */
[--C-:B------:R-:W-:Y:S02]  /*15240*/  FFMA.FTZ R14, R14, c[0x0][0x2d0], -R3.reuse ;  /* 0x0000b4000e0e7a23 */ /* 0x100fe40000010803 */
[--C-:B------:R-:W-:Y:S02]  /*15250*/  FFMA.FTZ R15, R15, c[0x0][0x2d0], -R3.reuse ;  /* 0x0000b4000f0f7a23 */ /* 0x100fe40000010803 */
[C---:B---3--:R-:W-:Y:S01]  /*15260*/  HMMA.16816.F32 R116, R152.reuse, R164, R116 ;  /* 0x000000a49874723c */ /* 0x048fe20000001874 */
[----:B------:R3:W-:Y:S03]  /*15270*/  MUFU.EX2 R173, R14 ;  /* 0x0000000e00ad7308 */ /* 0x0007e60000000800 */
[----:B------:R-:W-:Y:S02]  /*15280*/  FFMA.FTZ R3, R19, c[0x0][0x2d0], -R3 ;  /* 0x0000b40013037a23 */ /* 0x000fe40000010803 */
[C---:B------:R-:W-:Y:S01]  /*15290*/  FMUL.FTZ R120, R2.reuse, R120 ;  /* 0x0000007802787220 */ /* 0x040fe20000410000 */
[----:B------:R-:W-:Y:S01]  /*152a0*/  LDSM.16.MT88.4 R16, [R188+0x800] ;  /* 0x00080000bc10783b */ /* 0x000fe20000004200 */
[----:B------:R-:W-:Y:S03]  /*152b0*/  FMUL.FTZ R121, R2, R121 ;  /* 0x0000007902797220 */ /* 0x000fe60000410000 */
[----:B------:R-:W4:Y:S01]  /*152c0*/  MUFU.EX2 R172, R15 ;  /* 0x0000000f00ac7308 */ /* 0x000f220000000800 */
[C---:B------:R-:W-:Y:S02]  /*152d0*/  FMUL.FTZ R122, R0.reuse, R122 ;  /* 0x0000007a007a7220 */ /* 0x040fe40000410000 */
[----:B------:R-:W-:Y:S02]  /*152e0*/  FMUL.FTZ R123, R0, R123 ;  /* 0x0000007b007b7220 */ /* 0x000fe40000410000 */
[C---:B------:R-:W-:Y:S02]  /*152f0*/  FMUL.FTZ R124, R2.reuse, R124 ;  /* 0x0000007c027c7220 */ /* 0x040fe40000410000 */
[----:B------:R-:W-:Y:S02]  /*15300*/  FMUL.FTZ R125, R2, R125 ;  /* 0x0000007d027d7220 */ /* 0x000fe40000410000 */
[C---:B------:R-:W-:Y:S01]  /*15310*/  FMUL.FTZ R126, R0.reuse, R126 ;  /* 0x0000007e007e7220 */ /* 0x040fe20000410000 */
[C---:B------:R-:W-:Y:S01]  /*15320*/  HMMA.16816.F32 R120, R152.reuse, R166, R120 ;  /* 0x000000a69878723c */ /* 0x040fe20000001878 */
[----:B------:R-:W5:Y:S01]  /*15330*/  MUFU.EX2 R142, R3 ;  /* 0x00000003008e7308 */ /* 0x000f620000000800 */
[----:B------:R-:W1:Y:S01]  /*15340*/  LDSM.16.MT88.4 R164, [R186+0x800] ;  /* 0x00080000baa4783b */ /* 0x000e620000004200 */
[----:B------:R-:W-:Y:S01]  /*15350*/  FMUL.FTZ R127, R0, R127 ;  /* 0x0000007f007f7220 */ /* 0x000fe20000410000 */
[----:B---3--:R-:W-:Y:S01]  /*15360*/  F2FP.PACK_AB R14, R178, R179 ;  /* 0x000000b3b20e723e */ /* 0x008fe200000000ff */
[C---:B------:R-:W-:Y:S02]  /*15370*/  FMUL.FTZ R128, R2.reuse, R128 ;  /* 0x0000008002807220 */ /* 0x040fe40000410000 */
[----:B------:R-:W-:Y:S02]  /*15380*/  FMUL.FTZ R129, R2, R129 ;  /* 0x0000008102817220 */ /* 0x000fe40000410000 */
[C---:B------:R-:W-:Y:S01]  /*15390*/  FMUL.FTZ R130, R0.reuse, R130 ;  /* 0x0000008200827220 */ /* 0x040fe20000410000 */
[C---:B--2---:R-:W-:Y:S03]  /*153a0*/  HMMA.16816.F32 R124, R152.reuse, R156, R124 ;  /* 0x0000009c987c723c */ /* 0x044fe6000000187c */
[----:B------:R-:W-:Y:S01]  /*153b0*/  FMUL.FTZ R131, R0, R131 ;  /* 0x0000008300837220 */ /* 0x000fe20000410000 */
[----:B----4-:R-:W-:Y:S01]  /*153c0*/  F2FP.PACK_AB R13, R172, R173 ;  /* 0x000000adac0d723e */ /* 0x010fe200000000ff */
[----:B------:R-:W-:Y:S02]  /*153d0*/  FFMA.FTZ R2, R2, R209, R204 ;  /* 0x000000d102027223 */ /* 0x000fe400000100cc */
[----:B------:R-:W-:Y:S02]  /*153e0*/  FFMA.FTZ R0, R0, R208, R177 ;  /* 0x000000d000007223 */ /* 0x000fe400000100b1 */
[----:B------:R-:W-:Y:S01]  /*153f0*/  FADD.FTZ R2, R203, R2 ;  /* 0x00000002cb027221 */ /* 0x000fe20000010000 */
[----:B------:R-:W-:Y:S03]  /*15400*/  HMMA.16816.F32 R128, R152, R158, R128 ;  /* 0x0000009e9880723c */ /* 0x000fe60000001880 */
[----:B------:R-:W-:Y:S01]  /*15410*/  FADD.FTZ R0, R176, R0 ;  /* 0x00000000b0007221 */ /* 0x000fe20000010000 */
[----:B-----5:R-:W-:Y:S01]  /*15420*/  F2FP.PACK_AB R15, R142, R143 ;  /* 0x0000008f8e0f723e */ /* 0x020fe200000000ff */
[----:B------:R-:W-:Y:S02]  /*15430*/  FADD.FTZ R2, R183, R2 ;  /* 0x00000002b7027221 */ /* 0x000fe40000010000 */
[----:B------:R-:W-:Y:S04]  /*15440*/  FADD.FTZ R0, R175, R0 ;  /* 0x00000000af007221 */ /* 0x000fe80000010000 */
[C---:B-1----:R-:W-:Y:S01]  /*15450*/  HMMA.16816.F32 R152, R12.reuse, R160, R4 ;  /* 0x000000a00c98723c */ /* 0x042fe20000001804 */
[----:B------:R-:W1:Y:S04]  /*15460*/  LDSM.16.MT88.4 R4, [R185+0x1800] ;  /* 0x00180000b904783b */ /* 0x000e680000004200 */
[----:B------:R-:W-:Y:S02]  /*15470*/  FADD.FTZ R2, R182, R2 ;  /* 0x00000002b6027221 */ /* 0x000fe40000010000 */
[----:B------:R-:W-:Y:S01]  /*15480*/  FADD.FTZ R3, R174, R0 ;  /* 0x00000000ae037221 */ /* 0x000fe20000010000 */
[C---:B------:R-:W-:Y:S01]  /*15490*/  HMMA.16816.F32 R156, R12.reuse, R162, R8 ;  /* 0x000000a20c9c723c */ /* 0x040fe20000001808 */
[----:B------:R-:W2:Y:S03]  /*154a0*/  LDSM.16.MT88.4 R8, [R186+0x1800] ;  /* 0x00180000ba08783b */ /* 0x000ea60000004200 */
[----:B------:R-:W-:Y:S02]  /*154b0*/  FADD.FTZ R0, R181, R2 ;  /* 0x00000002b5007221 */ /* 0x000fe40000010000 */
[----:B------:R-:W-:Y:S02]  /*154c0*/  FADD.FTZ R3, R173, R3 ;  /* 0x00000003ad037221 */ /* 0x000fe40000010000 */
[C---:B------:R-:W-:Y:S01]  /*154d0*/  HMMA.16816.F32 R132, R12.reuse, R164, R132 ;  /* 0x000000a40c84723c */ /* 0x040fe20000001884 */
[----:B------:R-:W-:Y:S03]  /*154e0*/  LDSM.16.MT88.4 R160, [R187+0x1800] ;  /* 0x00180000bba0783b */ /* 0x000fe60000004200 */
[----:B------:R-:W-:Y:S02]  /*154f0*/  FADD.FTZ R0, R180, R0 ;  /* 0x00000000b4007221 */ /* 0x000fe40000010000 */
[----:B------:R-:W-:Y:S02]  /*15500*/  FADD.FTZ R3, R172, R3 ;  /* 0x00000003ac037221 */ /* 0x000fe40000010000 */
[C---:B------:R-:W-:Y:S04]  /*15510*/  HMMA.16816.F32 R136, R12.reuse, R166, R136 ;  /* 0x000000a60c88723c */ /* 0x040fe80000001888 */
[----:B------:R-:W-:Y:S02]  /*15520*/  FADD.FTZ R2, R179, R0 ;  /* 0x00000000b3027221 */ /* 0x000fe40000010000 */
[----:B------:R-:W-:Y:S01]  /*15530*/  FADD.FTZ R0, R143, R3 ;  /* 0x000000038f007221 */ /* 0x000fe20000010000 */
[----:B------:R-:W-:Y:S01]  /*15540*/  MOV R143, R140 ;  /* 0x0000008c008f7202 */ /* 0x000fe20000000f00 */
[C---:B------:R-:W-:Y:S04]  /*15550*/  HMMA.16816.F32 R20, R12.reuse, R16, R20 ;  /* 0x000000100c14723c */ /* 0x040fe80000001814 */
[----:B------:R-:W-:Y:S02]  /*15560*/  FADD.FTZ R209, R178, R2 ;  /* 0x00000002b2d17221 */ /* 0x000fe40000010000 */
[----:B------:R-:W-:Y:S01]  /*15570*/  FADD.FTZ R208, R142, R0 ;  /* 0x000000008ed07221 */ /* 0x000fe20000010000 */
[----:B------:R-:W-:Y:S01]  /*15580*/  MOV R142, R141 ;  /* 0x0000008d008e7202 */ /* 0x000fe20000000f00 */
        /* <DEDUP_REMOVED lines=30> */
[C---:B--2---:R-:W-:Y:S08]  /*15770*/  HMMA.16816.F32 R108, R12.reuse, R8, R108 ;  /* 0x000000080c6c723c */ /* 0x044ff0000000186c */
[C---:B------:R-:W-:Y:S08]  /*15780*/  HMMA.16816.F32 R112, R12.reuse, R10, R112 ;  /* 0x0000000a0c70723c */ /* 0x040ff00000001870 */
[C---:B---3--:R-:W-:Y:S08]  /*15790*/  HMMA.16816.F32 R116, R12.reuse, R16, R116 ;  /* 0x000000100c74723c */ /* 0x048ff00000001874 */
[C---:B------:R-:W-:Y:S08]  /*157a0*/  HMMA.16816.F32 R120, R12.reuse, R18, R120 ;  /* 0x000000120c78723c */ /* 0x040ff00000001878 */
[C---:B----4-:R-:W-:Y:S08]  /*157b0*/  HMMA.16816.F32 R124, R12.reuse, R160, R124 ;  /* 0x000000a00c7c723c */ /* 0x050ff0000000187c */
[----:B------:R-:W-:Y:S01]  /*157c0*/  HMMA.16816.F32 R128, R12, R162, R128 ;  /* 0x000000a20c80723c */ /* 0x000fe20000001880 */
[----:B------:R-:W-:-:S07]  /*157d0*/  @P0 BRA `(.L_x_3690) ;  /* 0xffffe2e000000947 */ /* 0x000fce000383ffff */
.L_x_3689:
[----:B------:R-:W-:Y:S07]  /*157e0*/  @!UPT UIADD3 URZ, URZ, URZ, URZ ;  /* 0x0000003f3f3ff290 */ /* 0x000fee000fffe03f */
[----:B------:R-:W-:Y:S02]  /*157f0*/  MOV R7, 0x1f ;  /* 0x0000001f00077802 */ /* 0x000fe40000000f00 */
[----:B------:R-:W-:Y:S01]  /*15800*/  MOV R6, 0xffffffff ;  /* 0xffffffff00067802 */ /* 0x000fe20000000f00 */
[----:B------:R-:W-:Y:S06]  /*15810*/  BRA.DIV ~URZ, `(.L_x_3691) ;  /* 0x000062927f007947 */ /* 0x000fec000b800000 */
[----:B------:R1:W2:Y:S02]  /*15820*/  SHFL.BFLY PT, R0, R209, 0x2, 0x1f ;  /* 0x0c401f00d1007f89 */ /* 0x0002a400000e0000 */
.L_x_3764:
[----:B--2---:R-:W-:Y:S01]  /*15830*/  FADD.FTZ R0, R0, R209 ;  /* 0x000000d100007221 */ /* 0x004fe20000010000 */
[----:B------:R-:W-:Y:S05]  /*15840*/  BRA.DIV ~URZ, `(.L_x_3692) ;  /* 0x000062c27f007947 */ /* 0x000fea000b800000 */
[----:B------:R-:W2:Y:S04]  /*15850*/  SHFL.BFLY PT, R2, R208, 0x2, 0x1f ;  /* 0x0c401f00d0027f89 */ /* 0x000ea800000e0000 */
[----:B------:R-:W3:Y:S01]  /*15860*/  SHFL.BFLY PT, R5, R0, 0x1, 0x1f ;  /* 0x0c201f0000057f89 */ /* 0x000ee200000e0000 */
[----:B--2---:R-:W-:-:S02]  /*15870*/  FADD.FTZ R4, R2, R208 ;  /* 0x000000d002047221 */ /* 0x004fc40000010000 */
[----:B---3--:R-:W-:-:S03]  /*15880*/  FADD.FTZ R0, R0, R5 ;  /* 0x0000000500007221 */ /* 0x008fc60000010000 */
[----:B------:R2:W3:Y:S04]  /*15890*/  SHFL.BFLY PT, R3, R4, 0x1, 0x1f ;  /* 0x0c201f0004037f89 */ /* 0x0004e800000e0000 */
.L_x_3765:
        /* <DEDUP_REMOVED lines=82> */
[C---:B------:R-:W-:Y:S02]  /*15dc0*/  FMUL.FTZ R139, R0.reuse, R31 ;  /* 0x0000001f008b7220 */ /* 0x040fe40000410000 */
[----:B------:R-:W-:-:S02]  /*15dd0*/  FMUL.FTZ R30, R0, R34 ;  /* 0x00000022001e7220 */ /* 0x000fc40000410000 */
[C---:B------:R-:W-:Y:S01]  /*15de0*/  FMUL.FTZ R31, R0.reuse, R35 ;  /* 0x00000023001f7220 */ /* 0x040fe20000410000 */
[----:B---3--:R-:W-:Y:S01]  /*15df0*/  @P0 MOV R3, 0x3f317218 ;  /* 0x3f31721800030802 */ /* 0x008fe20000000f00 */
        /* <DEDUP_REMOVED lines=63> */
.L_x_3608:
        /* <DEDUP_REMOVED lines=17> */
.L_x_3694:
[----:B------:R-:W-:Y:S05]  /*16300*/  BSYNC B0 ;  /* 0x0000000000007941 */ /* 0x000fea0003800000 */
.L_x_3693:
        /* <DEDUP_REMOVED lines=155> */
.L_x_3697:
        /* <DEDUP_REMOVED lines=125> */
.L_x_3766:
[----:B------:R-:W-:Y:S05]  /*17490*/  BRA.DIV ~URZ, `(.L_x_3700) ;  /* 0x000047e27f007947 */ /* 0x000fea000b800000 */
[----:B------:R4:W2:Y:S02]  /*174a0*/  SHFL.IDX PT, R0, R16, RZ, 0x181f ;  /* 0x00181fff10007589 */ /* 0x0008a400000e0000 */
.L_x_3767:
        /* <DEDUP_REMOVED lines=26> */
.L_x_3702:
[----:B------:R-:W-:Y:S05]  /*17650*/  BSYNC B0 ;  /* 0x0000000000007941 */ /* 0x000fea0003800000 */
.L_x_3701:
[----:B------:R-:W-:Y:S05]  /*17660*/  BRA.DIV ~URZ, `(.L_x_3703) ;  /* 0x000046727f007947 */ /* 0x000fea000b800000 */
[----:B---3--:R3:W4:Y:S04]  /*17670*/  SHFL.IDX PT, R12, R15, 0x1, 0x181f ;  /* 0x00381f000f0c7f89 */ /* 0x00872800000e0000 */
[----:B--2---:R3:W2:Y:S02]  /*17680*/  SHFL.IDX PT, R0, R16, 0x1, 0x181f ;  /* 0x00381f0010007f89 */ /* 0x0046a400000e0000 */
.L_x_3768:
        /* <DEDUP_REMOVED lines=20> */
.L_x_3705:
[----:B------:R-:W-:Y:S05]  /*177d0*/  BSYNC B0 ;  /* 0x0000000000007941 */ /* 0x000fea0003800000 */
.L_x_3704:
[----:B------:R-:W-:Y:S05]  /*177e0*/  BRA.DIV ~URZ, `(.L_x_3706) ;  /* 0x000045b27f007947 */ /* 0x000fea000b800000 */
[----:B----4-:R4:W3:Y:S02]  /*177f0*/  SHFL.IDX PT, R12, R15, 0x2, 0x181f ;  /* 0x00581f000f0c7f89 */ /* 0x0108e400000e0000 */
.L_x_3769:
[----:B------:R-:W-:Y:S05]  /*17800*/  BRA.DIV ~URZ, `(.L_x_3707) ;  /* 0x000046027f007947 */ /* 0x000fea000b800000 */
[----:B--2---:R2:W4:Y:S02]  /*17810*/  SHFL.IDX PT, R0, R16, 0x2, 0x181f ;  /* 0x00581f0010007f89 */ /* 0x00452400000e0000 */
.L_x_3770:
        /* <DEDUP_REMOVED lines=20> */
.L_x_3709:
[----:B------:R-:W-:Y:S05]  /*17960*/  BSYNC B0 ;  /* 0x0000000000007941 */ /* 0x000fea0003800000 */
.L_x_3708:
[----:B------:R-:W-:Y:S05]  /*17970*/  BRA.DIV ~URZ, `(.L_x_3710) ;  /* 0x000044f27f007947 */ /* 0x000fea000b800000 */
[----:B---3--:R3:W2:Y:S04]  /*17980*/  SHFL.IDX PT, R10, R15, 0x3, 0x181f ;  /* 0x00781f000f0a7f89 */ /* 0x0086a800000e0000 */
[----:B----4-:R3:W4:Y:S02]  /*17990*/  SHFL.IDX PT, R0, R16, 0x3, 0x181f ;  /* 0x00781f0010007f89 */ /* 0x01072400000e0000 */
.L_x_3771:
        /* <DEDUP_REMOVED lines=21> */
.L_x_3698:
        /* <DEDUP_REMOVED lines=33> */
.L_x_3772:
[----:B------:R-:W-:Y:S05]  /*17d00*/  BRA.DIV ~URZ, `(.L_x_3713) ;  /* 0x000042927f007947 */ /* 0x000fea000b800000 */
[----:B------:R3:W4:Y:S02]  /*17d10*/  SHFL.IDX PT, R0, R17, RZ, 0x1c1f ;  /* 0x001c1fff11007589 */ /* 0x00072400000e0000 */
.L_x_3773:
        /* <DEDUP_REMOVED lines=12> */
[----:B------:R-:W-:Y:S02]  /*17de0*/  IADD3 R13, R217, 0x18, RZ ;  /* 0x00000018d90d7810 */ /* 0x000fe40007ffe0ff */
        /* <DEDUP_REMOVED lines=8> */
[----:B------:R-:W-:Y:S02]  /*17e70*/  @!P1 LEA.HI.X R3, R10, R4, R14, 0x2, P3 ;  /* 0x000000040a039211 */ /* 0x000fe400018f140e */
[----:B------:R-:W-:-:S02]  /*17e80*/  IADD3 R10, R217, 0x28, RZ ;  /* 0x00000028d90a7810 */ /* 0x000fc40007ffe0ff */
[----:B------:R-:W-:Y:S01]  /*17e90*/  @!P0 LEA.HI.X R9, R5, R4, R12, 0x2, P2 ;  /* 0x0000000405098211 */ /* 0x000fe200010f140c */
[----:B------:R4:W-:Y:S01]  /*17ea0*/  @!P1 ST.E.64 [R2.64], R150 ;  /* 0x0000009602009985 */ /* 0x0009e2000c101b06 */
[----:B------:R-:W-:Y:S02]  /*17eb0*/  ISETP.GE.AND P6, PT, R10, c[0x0][0x3c8], PT ;  /* 0x0000f2000a007a0c */ /* 0x000fe40003fc6270 */
[C---:B------:R-:W-:Y:S01]  /*17ec0*/  IADD3 R12, R217.reuse, 0x20, RZ ;  /* 0x00000020d90c7810 */ /* 0x040fe20007ffe0ff */
[----:B------:R5:W-:Y:S01]  /*17ed0*/  @!P0 ST.E.64 [R8.64], R132 ;  /* 0x0000008408008985 */ /* 0x000be2000c101b06 */
[C---:B------:R-:W-:Y:S02]  /*17ee0*/  IADD3 R5, R217.reuse, 0x30, RZ ;  /* 0x00000030d9057810 */ /* 0x040fe40007ffe0ff */
[----:B------:R-:W-:Y:S02]  /*17ef0*/  IADD3 R14, R217, 0x18, RZ ;  /* 0x00000018d90e7810 */ /* 0x000fe40007ffe0ff */
[----:B------:R-:W-:-:S02]  /*17f00*/  SHF.R.S32.HI R12, RZ, 0x1f, R12 ;  /* 0x0000001fff0c7819 */ /* 0x000fc4000001140c */
[----:B------:R-:W-:Y:S02]  /*17f10*/  ISETP.GE.AND P3, PT, R5, c[0x0][0x3c8], PT ;  /* 0x0000f20005007a0c */ /* 0x000fe40003f66270 */
[----:B------:R-:W-:Y:S02]  /*17f20*/  SHF.R.S32.HI R14, RZ, 0x1f, R14 ;  /* 0x0000001fff0e7819 */ /* 0x000fe4000001140e */
[----:B------:R-:W-:Y:S02]  /*17f30*/  ISETP.GE.AND P2, PT, R252, c[0x0][0x3c8], PT ;  /* 0x0000f200fc007a0c */ /* 0x000fe40003f46270 */
[----:B--2---:R-:W-:-:S04]  /*17f40*/  @!P5 LEA R6, P1, R13, R0, 0x2 ;  /* 0x000000000d06d211 */ /* 0x004fc800078210ff */
[----:B------:R-:W-:-:S05]  /*17f50*/  @!P5 LEA.HI.X R7, R13, R4, R14, 0x2, P1 ;  /* 0x000000040d07d211 */ /* 0x000fca00008f140e */
[----:B------:R2:W-:Y:S01]  /*17f60*/  @!P5 ST.E.64 [R6.64], R136 ;  /* 0x000000880600d985 */ /* 0x0005e2000c101b06 */
[----:B----4-:R-:W-:-:S04]  /*17f70*/  @!P4 LEA R2, P0, R11, R0, 0x2 ;  /* 0x000000000b02c211 */ /* 0x010fc800078010ff */
[----:B------:R-:W-:Y:S02]  /*17f80*/  @!P4 LEA.HI.X R3, R11, R4, R12, 0x2, P0 ;  /* 0x000000040b03c211 */ /* 0x000fe400000f140c */
[C---:B------:R-:W-:Y:S02]  /*17f90*/  IADD3 R12, R217.reuse, 0x28, RZ ;  /* 0x00000028d90c7810 */ /* 0x040fe40007ffe0ff */
[C---:B-----5:R-:W-:Y:S01]  /*17fa0*/  @!P6 LEA R8, P1, R10.reuse, R0, 0x2 ;  /* 0x000000000a08e211 */ /* 0x060fe200078210ff */
[----:B------:R4:W-:Y:S01]  /*17fb0*/  @!P4 ST.E.64 [R2.64], R152 ;  /* 0x000000980200c985 */ /* 0x0009e2000c101b06 */
[----:B------:R-:W-:Y:S02]  /*17fc0*/  SHF.R.S32.HI R12, RZ, 0x1f, R12 ;  /* 0x0000001fff0c7819 */ /* 0x000fe4000001140c */
[----:B------:R-:W-:Y:S02]  /*17fd0*/  IADD3 R11, R217, 0x30, RZ ;  /* 0x00000030d90b7810 */ /* 0x000fe40007ffe0ff */
[----:B------:R-:W-:-:S02]  /*17fe0*/  @!P6 LEA.HI.X R9, R10, R4, R12, 0x2, P1 ;  /* 0x000000040a09e211 */ /* 0x000fc400008f140c */
[----:B------:R-:W-:Y:S02]  /*17ff0*/  SHF.R.S32.HI R11, RZ, 0x1f, R11 ;  /* 0x0000001fff0b7819 */ /* 0x000fe4000001140b */
[----:B------:R-:W-:Y:S01]  /*18000*/  SHF.R.S32.HI R10, RZ, 0x1f, R252 ;  /* 0x0000001fff0a7819 */ /* 0x000fe200000114fc */
[----:B------:R5:W-:Y:S01]  /*18010*/  @!P6 ST.E.64 [R8.64], R156 ;  /* 0x0000009c0800e985 */ /* 0x000be2000c101b06 */
[----:B------:R-:W-:Y:S02]  /*18020*/  ISETP.GE.AND P6, PT, R251, c[0x0][0x3c8], PT ;  /* 0x0000f200fb007a0c */ /* 0x000fe40003fc6270 */
[----:B------:R-:W-:Y:S02]  /*18030*/  ISETP.GE.AND P1, PT, R249, c[0x0][0x3c8], PT ;  /* 0x0000f200f9007a0c */ /* 0x000fe40003f26270 */
[----:B--2---:R-:W-:-:S04]  /*18040*/  @!P3 LEA R6, P0, R5, R0, 0x2 ;  /* 0x000000000506b211 */ /* 0x004fc800078010ff */
[----:B------:R-:W-:Y:S02]  /*18050*/  @!P3 LEA.HI.X R7, R5, R4, R11, 0x2, P0 ;  /* 0x000000040507b211 */ /* 0x000fe400000f140b */
[----:B------:R-:W-:-:S03]  /*18060*/  IADD3 R5, R217, 0x50, RZ ;  /* 0x00000050d9057810 */ /* 0x000fc60007ffe0ff */
[----:B------:R2:W-:Y:S01]  /*18070*/  @!P3 ST.E.64 [R6.64], R28 ;  /* 0x0000001c0600b985 */ /* 0x0005e2000c101b06 */
[----:B------:R-:W-:Y:S02]  /*18080*/  ISETP.GE.AND P5, PT, R5, c[0x0][0x3c8], PT ;  /* 0x0000f20005007a0c */ /* 0x000fe40003fa6270 */
[C---:B----4-:R-:W-:Y:S02]  /*18090*/  @!P2 LEA R2, P4, R252.reuse, R0, 0x2 ;  /* 0x00000000fc02a211 */ /* 0x050fe400078810ff */
[----:B------:R-:W-:Y:S02]  /*180a0*/  SHF.R.S32.HI R11, RZ, 0x1f, R5 ;  /* 0x0000001fff0b7819 */ /* 0x000fe40000011405 */
[----:B------:R-:W-:Y:S02]  /*180b0*/  @!P2 LEA.HI.X R3, R252, R4, R10, 0x2, P4 ;  /* 0x00000004fc03a211 */ /* 0x000fe400020f140a */
[----:B------:R-:W-:-:S03]  /*180c0*/  SHF.R.S32.HI R10, RZ, 0x1f, R251 ;  /* 0x0000001fff0a7819 */ /* 0x000fc600000114fb */
        /* <DEDUP_REMOVED lines=8> */
[----:B------:R-:W-:-:S04]  /*18150*/  @!P1 LEA R6, P2, R249, R0, 0x2 ;  /* 0x00000000f9069211 */ /* 0x000fc800078410ff */
        /* <DEDUP_REMOVED lines=23> */
[----:B----4-:R-:W-:-:S03]  /*182d0*/  SHF.R.S32.HI R11, RZ, 0x1f, R6 ;  /* 0x0000001fff0b7819 */ /* 0x010fc60000011406 */
[----:B------:R-:W-:-:S04]  /*182e0*/  @!P6 LEA R10, P0, R6, R0, 0x2 ;  /* 0x00000000060ae211 */ /* 0x000fc800078010ff */
[----:B------:R-:W-:Y:S02]  /*182f0*/  @!P6 LEA.HI.X R11, R6, R4, R11, 0x2, P0 ;  /* 0x00000004060be211 */ /* 0x000fe400000f140b */
[----:B------:R-:W-:Y:S02]  /*18300*/  IADD3 R6, R217, 0x88, RZ ;  /* 0x00000088d9067810 */ /* 0x000fe40007ffe0ff */
[----:B-----5:R-:W-:-:S04]  /*18310*/  @!P2 LEA R8, P1, R5, R0, 0x2 ;  /* 0x000000000508a211 */ /* 0x020fc800078210ff */
[----:B------:R-:W-:Y:S02]  /*18320*/  @!P2 LEA.HI.X R9, R5, R4, R7, 0x2, P1 ;  /* 0x000000040509a211 */ /* 0x000fe400008f1407 */
[----:B------:R-:W-:Y:S02]  /*18330*/  IADD3 R5, R217, 0x90, RZ ;  /* 0x00000090d9057810 */ /* 0x000fe40007ffe0ff */
[----:B------:R-:W-:Y:S01]  /*18340*/  SHF.R.S32.HI R7, RZ, 0x1f, R2 ;  /* 0x0000001fff077819 */ /* 0x000fe20000011402 */
[----:B------:R4:W-:Y:S01]  /*18350*/  @!P2 ST.E.64 [R8.64], R48 ;  /* 0x000000300800a985 */ /* 0x0009e2000c101b06 */
[----:B------:R-:W-:Y:S02]  /*18360*/  ISETP.GE.AND P2, PT, R6, c[0x0][0x3c8], PT ;  /* 0x0000f20006007a0c */ /* 0x000fe40003f46270 */
[----:B------:R-:W-:Y:S01]  /*18370*/  ISETP.GE.AND P4, PT, R5, c[0x0][0x3c8], PT ;  /* 0x0000f20005007a0c */ /* 0x000fe20003f86270 */
[----:B------:R5:W-:Y:S01]  /*18380*/  @!P6 ST.E.64 [R10.64], R60 ;  /* 0x0000003c0a00e985 */ /* 0x000be2000c101b06 */
[----:B--2---:R-:W-:-:S04]  /*18390*/  @!P5 LEA R12, P0, R2, R0, 0x2 ;  /* 0x00000000020cd211 */ /* 0x004fc800078010ff */
[----:B------:R-:W-:Y:S02]  /*183a0*/  @!P5 LEA.HI.X R13, R2, R4, R7, 0x2, P0 ;  /* 0x00000004020dd211 */ /* 0x000fe400000f1407 */
[----:B------:R-:W-:Y:S02]  /*183b0*/  IADD3 R2, R217, 0xa0, RZ ;  /* 0x000000a0d9027810 */ /* 0x000fe40007ffe0ff */
[----:B------:R-:W-:Y:S02]  /*183c0*/  SHF.R.S32.HI R7, RZ, 0x1f, R5 ;  /* 0x0000001fff077819 */ /* 0x000fe40000011405 */
[----:B----4-:R-:W-:Y:S02]  /*183d0*/  SHF.R.S32.HI R9, RZ, 0x1f, R3 ;  /* 0x0000001fff097819 */ /* 0x010fe40000011403 */
[-C--:B------:R-:W-:Y:S02]  /*183e0*/  @!P3 LEA R8, P1, R3, R0.reuse, 0x2 ;  /* 0x000000000308b211 */ /* 0x080fe400078210ff */
[----:B-----5:R-:W-:-:S02]  /*183f0*/  @!P4 LEA R10, P0, R5, R0, 0x2 ;  /* 0x00000000050ac211 */ /* 0x020fc400078010ff */
        /* <DEDUP_REMOVED lines=10> */
[----:B--2---:R-:W-:Y:S02]  /*184a0*/  SHF.R.S32.HI R9, RZ, 0x1f, R6 ;  /* 0x0000001fff097819 */ /* 0x004fe40000011406 */
[----:B------:R-:W-:-:S05]  /*184b0*/  @!P2 LEA R8, P1, R6, R0, 0x2 ;  /* 0x000000000608a211 */ /* 0x000fca00078210ff */
[----:B----4-:R-:W-:Y:S02]  /*184c0*/  @!P5 LEA R12, P0, R2, R0, 0x2 ;  /* 0x00000000020cd211 */ /* 0x010fe400078010ff */
[-C--:B------:R-:W-:Y:S02]  /*184d0*/  @!P2 LEA.HI.X R9, R6, R4.reuse, R9, 0x2, P1 ;  /* 0x000000040609a211 */ /* 0x080fe400008f1409 */
[C---:B------:R-:W-:Y:S02]  /*184e0*/  IADD3 R6, R217.reuse, 0xa8, RZ ;  /* 0x000000a8d9067810 */ /* 0x040fe40007ffe0ff */
[----:B------:R-:W-:Y:S01]  /*184f0*/  @!P5 LEA.HI.X R13, R2, R4, R7, 0x2, P0 ;  /* 0x00000004020dd211 */ /* 0x000fe200000f1407 */
[----:B------:R2:W-:Y:S01]  /*18500*/  @!P2 ST.E.64 [R8.64], R64 ;  /* 0x000000400800a985 */ /* 0x0005e2000c101b06 */
[----:B------:R-:W-:Y:S02]  /*18510*/  ISETP.GE.AND P2, PT, R6, c[0x0][0x3c8], PT ;  /* 0x0000f20006007a0c */ /* 0x000fe40003f46270 */
[C---:B------:R-:W-:Y:S01]  /*18520*/  IADD3 R2, R217.reuse, 0xb8, RZ ;  /* 0x000000b8d9027810 */ /* 0x040fe20007ffe0ff */
[----:B------:R4:W-:Y:S01]  /*18530*/  @!P4 ST.E.64 [R10.64], R76 ;  /* 0x0000004c0a00c985 */ /* 0x0009e2000c101b06 */
[----:B------:R-:W-:-:S04]  /*18540*/  IADD3 R7, R217, 0xc0, RZ ;  /* 0x000000c0d9077810 */ /* 0x000fc80007ffe0ff */
[----:B------:R-:W-:Y:S02]  /*18550*/  ISETP.GE.AND P4, PT, R7, c[0x0][0x3c8], PT ;  /* 0x0000f20007007a0c */ /* 0x000fe40003f86270 */
[----:B--2---:R-:W-:Y:S02]  /*18560*/  SHF.R.S32.HI R9, RZ, 0x1f, R3 ;  /* 0x0000001fff097819 */ /* 0x004fe40000011403 */
[-C--:B------:R-:W-:Y:S02]  /*18570*/  @!P3 LEA R8, P1, R3, R0.reuse, 0x2 ;  /* 0x000000000308b211 */ /* 0x080fe400078210ff */
[----:B----4-:R-:W-:Y:S02]  /*18580*/  @!P6 LEA R10, P0, R5, R0, 0x2 ;  /* 0x00000000050ae211 */ /* 0x010fe400078010ff */
[----:B------:R-:W-:Y:S02]  /*18590*/  @!P3 LEA.HI.X R9, R3, R4, R9, 0x2, P1 ;  /* 0x000000040309b211 */ /* 0x000fe400008f1409 */
[----:B------:R-:W-:-:S03]  /*185a0*/  SHF.R.S32.HI R3, RZ, 0x1f, R5 ;  /* 0x0000001fff037819 */ /* 0x000fc60000011405 */
[----:B------:R2:W-:Y:S01]  /*185b0*/  @!P3 ST.E.64 [R8.64], R72 ;  /* 0x000000480800b985 */ /* 0x0005e2000c101b06 */
[----:B------:R-:W-:Y:S02]  /*185c0*/  ISETP.GE.AND P3, PT, R2, c[0x0][0x3c8], PT ;  /* 0x0000f20002007a0c */ /* 0x000fe40003f66270 */
[----:B------:R-:W-:Y:S01]  /*185d0*/  @!P6 LEA.HI.X R11, R5, R4, R3, 0x2, P0 ;  /* 0x00000004050be211 */ /* 0x000fe200000f1403 */
[----:B------:R4:W-:Y:S01]  /*185e0*/  @!P5 ST.E.64 [R12.64], R84 ;  /* 0x000000540c00d985 */ /* 0x0009e2000c101b06 */
[C---:B------:R-:W-:Y:S02]  /*185f0*/  IADD3 R5, R217.reuse, 0xc8, RZ ;  /* 0x000000c8d9057810 */ /* 0x040fe40007ffe0ff */
[----:B------:R-:W-:-:S04]  /*18600*/  IADD3 R3, R217, 0xd0, RZ ;  /* 0x000000d0d9037810 */ /* 0x000fc80007ffe0ff */
[----:B------:R-:W-:Y:S02]  /*18610*/  ISETP.GE.AND P5, PT, R3, c[0x0][0x3c8], PT ;  /* 0x0000f20003007a0c */ /* 0x000fe40003fa6270 */
[----:B--2---:R-:W-:Y:S02]  /*18620*/  SHF.R.S32.HI R9, RZ, 0x1f, R6 ;  /* 0x0000001fff097819 */ /* 0x004fe40000011406 */
[CC--:B------:R-:W-:Y:S02]  /*18630*/  @!P2 LEA R8, P1, R6.reuse, R0.reuse, 0x2 ;  /* 0x000000000608a211 */ /* 0x0c0fe400078210ff */
        /* <DEDUP_REMOVED lines=9> */
[----:B------:R-:W-:Y:S02]  /*186d0*/  ISETP.GE.AND P6, PT, R6, c[0x0][0x3c8], PT ;  /* 0x0000f20006007a0c */ /* 0x000fe40003fc6270 */
[----:B--2---:R-:W-:-:S02]  /*186e0*/  SHF.R.S32.HI R9, RZ, 0x1f, R2 ;  /* 0x0000001fff097819 */ /* 0x004fc40000011402 */
[CC--:B------:R-:W-:Y:S02]  /*186f0*/  @!P3 LEA R8, P1, R2.reuse, R0.reuse, 0x2 ;  /* 0x000000000208b211 */ /* 0x0c0fe400078210ff */
[----:B----4-:R-:W-:Y:S02]  /*18700*/  @!P5 LEA R10, P0, R3, R0, 0x2 ;  /* 0x00000000030ad211 */ /* 0x010fe400078010ff */
[-C--:B------:R-:W-:Y:S02]  /*18710*/  @!P3 LEA.HI.X R9, R2, R4.reuse, R9, 0x2, P1 ;  /* 0x000000040209b211 */ /* 0x080fe400008f1409 */
[----:B------:R-:W-:Y:S02]  /*18720*/  IADD3 R2, R217, 0xd8, RZ ;  /* 0x000000d8d9027810 */ /* 0x000fe40007ffe0ff */
[----:B------:R-:W-:Y:S01]  /*18730*/  @!P5 LEA.HI.X R11, R3, R4, R7, 0x2, P0 ;  /* 0x00000004030bd211 */ /* 0x000fe200000f1407 */
[----:B------:R2:W-:Y:S01]  /*18740*/  @!P3 ST.E.64 [R8.64], R88 ;  /* 0x000000580800b985 */ /* 0x0005e2000c101b06 */
[----:B------:R-:W-:-:S02]  /*18750*/  SHF.R.S32.HI R7, RZ, 0x1f, R2 ;  /* 0x0000001fff077819 */ /* 0x000fc40000011402 */
[----:B------:R-:W-:Y:S01]  /*18760*/  IADD3 R3, R217, 0xf0, RZ ;  /* 0x000000f0d9037810 */ /* 0x000fe20007ffe0ff */
[----:B------:R4:W-:Y:S01]  /*18770*/  @!P4 ST.E.64 [R12.64], R100 ;  /* 0x000000640c00c985 */ /* 0x0009e2000c101b06 */
[----:B------:R-:W-:Y:S02]  /*18780*/  ISETP.GE.AND P4, PT, R2, c[0x0][0x3c8], PT ;  /* 0x0000f20002007a0c */ /* 0x000fe40003f86270 */
[----:B--2---:R-:W-:Y:S02]  /*18790*/  SHF.R.S32.HI R9, RZ, 0x1f, R5 ;  /* 0x0000001fff097819 */ /* 0x004fe40000011405 */
[CC--:B------:R-:W-:Y:S02]  /*187a0*/  @!P2 LEA R8, P1, R5.reuse, R0.reuse, 0x2 ;  /* 0x000000000508a211 */ /* 0x0c0fe400078210ff */
[----:B----4-:R-:W-:Y:S02]  /*187b0*/  @!P6 LEA R12, P0, R6, R0, 0x2 ;  /* 0x00000000060ce211 */ /* 0x010fe400078010ff */
[----:B------:R-:W-:-:S02]  /*187c0*/  @!P2 LEA.HI.X R9, R5, R4, R9, 0x2, P1 ;  /* 0x000000040509a211 */ /* 0x000fc400008f1409 */
[----:B------:R-:W-:-:S03]  /*187d0*/  IADD3 R5, R217, 0xe8, RZ ;  /* 0x000000e8d9057810 */ /* 0x000fc60007ffe0ff */
[C---:B------:R-:W-:Y:S01]  /*187e0*/  @!P4 LEA R14, P1, R2.reuse, R0, 0x2 ;  /* 0x00000000020ec211 */ /* 0x040fe200078210ff */
[----:B------:R2:W-:Y:S01]  /*187f0*/  @!P2 ST.E.64 [R8.64], R96 ;  /* 0x000000600800a985 */ /* 0x0005e2000c101b06 */
[----:B------:R-:W-:Y:S02]  /*18800*/  ISETP.GE.AND P3, PT, R5, c[0x0][0x3c8], PT ;  /* 0x0000f20005007a0c */ /* 0x000fe40003f66270 */
[----:B------:R-:W-:Y:S01]  /*18810*/  @!P4 LEA.HI.X R15, R2, R4, R7, 0x2, P1 ;  /* 0x00000004020fc211 */ /* 0x000fe200008f1407 */
[----:B------:R4:W-:Y:S01]  /*18820*/  @!P5 ST.E.64 [R10.64], R108 ;  /* 0x0000006c0a00d985 */ /* 0x0009e2000c101b06 */
[----:B------:R-:W-:Y:S02]  /*18830*/  ISETP.GE.AND P2, PT, R3, c[0x0][0x3c8], PT ;  /* 0x0000f20003007a0c */ /* 0x000fe40003f46270 */
[----:B------:R-:W-:Y:S01]  /*18840*/  IADD3 R2, R217, 0xf8, RZ ;  /* 0x000000f8d9027810 */ /* 0x000fe20007ffe0ff */
[----:B------:R1:W-:Y:S03]  /*18850*/  @!P4 ST.E.64 [R14.64], R166 ;  /* 0x000000a60e00c985 */ /* 0x0003e6000c101b06 */
[----:B------:R-:W-:-:S02]  /*18860*/  ISETP.GE.AND P1, PT, R2, c[0x0][0x3c8], PT ;  /* 0x0000f20002007a0c */ /* 0x000fc40003f26270 */
[----:B--2---:R-:W-:-:S04]  /*18870*/  SHF.R.S32.HI R8, RZ, 0x1f, R6 ;  /* 0x0000001fff087819 */ /* 0x004fc80000011406 */
[----:B------:R-:W-:Y:S02]  /*18880*/  @!P6 LEA.HI.X R13, R6, R4, R8, 0x2, P0 ;  /* 0x00000004060de211 */ /* 0x000fe400000f1408 */
[----:B------:R-:W-:Y:S02]  /*18890*/  SHF.R.S32.HI R6, RZ, 0x1f, R5 ;  /* 0x0000001fff067819 */ /* 0x000fe40000011405 */
[C---:B----4-:R-:W-:Y:S01]  /*188a0*/  @!P3 LEA R10, P0, R5.reuse, R0, 0x2 ;  /* 0x00000000050ab211 */ /* 0x050fe200078010ff */
[----:B------:R1:W-:Y:S03]  /*188b0*/  @!P6 ST.E.64 [R12.64], R164 ;  /* 0x000000a40c00e985 */ /* 0x0003e6000c101b06 */
[----:B------:R-:W-:Y:S02]  /*188c0*/  @!P3 LEA.HI.X R11, R5, R4, R6, 0x2, P0 ;  /* 0x00000004050bb211 */ /* 0x000fe400000f1406 */
[----:B------:R-:W-:-:S02]  /*188d0*/  SHF.R.S32.HI R5, RZ, 0x1f, R3 ;  /* 0x0000001fff057819 */ /* 0x000fc40000011403 */
[C---:B------:R-:W-:Y:S01]  /*188e0*/  @!P2 LEA R8, P0, R3.reuse, R0, 0x2 ;  /* 0x000000000308a211 */ /* 0x040fe200078010ff */
[----:B------:R1:W-:Y:S03]  /*188f0*/  @!P3 ST.E.64 [R10.64], R162 ;  /* 0x000000a20a00b985 */ /* 0x0003e6000c101b06 */
[----:B------:R-:W-:Y:S02]  /*18900*/  @!P2 LEA.HI.X R9, R3, R4, R5, 0x2, P0 ;  /* 0x000000040309a211 */ /* 0x000fe400000f1405 */
[----:B------:R-:W-:Y:S02]  /*18910*/  SHF.R.S32.HI R3, RZ, 0x1f, R2 ;  /* 0x0000001fff037819 */ /* 0x000fe40000011402 */
[C---:B------:R-:W-:Y:S01]  /*18920*/  @!P1 LEA R6, P0, R2.reuse, R0, 0x2 ;  /* 0x0000000002069211 */ /* 0x040fe200078010ff */
[----:B------:R1:W-:Y:S03]  /*18930*/  @!P2 ST.E.64 [R8.64], R116 ;  /* 0x000000740800a985 */ /* 0x0003e6000c101b06 */
[----:B------:R-:W-:-:S05]  /*18940*/  @!P1 LEA.HI.X R7, R2, R4, R3, 0x2, P0 ;  /* 0x0000000402079211 */ /* 0x000fca00000f1403 */
[----:B------:R1:W-:Y:S04]  /*18950*/  @!P1 ST.E.64 [R6.64], R104 ;  /* 0x0000006806009985 */ /* 0x0003e8000c101b06 */
.L_x_3715:
[----:B------:R-:W-:Y:S05]  /*18960*/  BSYNC B0 ;  /* 0x0000000000007941 */ /* 0x000fea0003800000 */
.L_x_3714:
[----:B------:R-:W-:Y:S05]  /*18970*/  BRA.DIV ~URZ, `(.L_x_3716) ;  /* 0x000036827f007947 */ /* 0x000fea000b800000 */
[----:B--2---:R2:W1:Y:S04]  /*18980*/  SHFL.IDX PT, R4, R16, 0x1, 0x1c1f ;  /* 0x003c1f0010047f89 */ /* 0x00446800000e0000 */
[----:B----4-:R2:W4:Y:S02]  /*18990*/  SHFL.IDX PT, R0, R17, 0x1, 0x1c1f ;  /* 0x003c1f0011007f89 */ /* 0x01052400000e0000 */
.L_x_3774:
        /* <DEDUP_REMOVED lines=8> */
[C---:B------:R-:W-:Y:S01]  /*18a20*/  IADD3 R12, R217.reuse, 0x20, RZ ;  /* 0x00000020d90c7810 */ /* 0x040fe20007ffe0ff */
[----:B----4-:R-:W-:Y:S01]  /*18a30*/  @!P1 IMAD.MOV.U32 R2, RZ, RZ, R0 ;  /* 0x000000ffff029224 */ /* 0x010fe200078e0000 */
[C---:B------:R-:W-:Y:S01]  /*18a40*/  IADD3 R13, R217.reuse, 0x8, RZ ;  /* 0x00000008d90d7810 */ /* 0x040fe20007ffe0ff */
[----:B------:R-:W-:Y:S01]  /*18a50*/  @!P1 IMAD.MOV.U32 R3, RZ, RZ, R4 ;  /* 0x000000ffff039224 */ /* 0x000fe200078e0004 */
[----:B------:R-:W-:Y:S02]  /*18a60*/  ISETP.GE.AND P4, PT, R14, c[0x0][0x3c8], PT ;  /* 0x0000f2000e007a0c */ /* 0x000fe40003f86270 */
[----:B------:R-:W-:Y:S01]  /*18a70*/  ISETP.GE.AND P3, PT, R12, c[0x0][0x3c8], PT ;  /* 0x0000f2000c007a0c */ /* 0x000fe20003f66270 */
[C---:B------:R-:W-:Y:S01]  /*18a80*/  @!P1 IMAD.WIDE R2, R217.reuse, 0x4, R2 ;  /* 0x00000004d9029825 */ /* 0x040fe200078e0202 */
[C---:B------:R-:W-:Y:S02]  /*18a90*/  IADD3 R9, R217.reuse, 0x10, RZ ;  /* 0x00000010d9097810 */ /* 0x040fe40007ffe0ff */
[----:B------:R-:W-:-:S02]  /*18aa0*/  IADD3 R5, R217, 0x28, RZ ;  /* 0x00000028d9057810 */ /* 0x000fc40007ffe0ff */
[C---:B------:R-:W-:Y:S01]  /*18ab0*/  @!P0 LEA R6, P6, R10.reuse, R0, 0x2 ;  /* 0x000000000a068211 */ /* 0x040fe200078c10ff */
[----:B------:R1:W-:Y:S01]  /*18ac0*/  @!P1 ST.E.64 [R2.64], R120 ;  /* 0x0000007802009985 */ /* 0x0003e2000c101b06 */
[----:B------:R-:W-:Y:S02]  /*18ad0*/  SHF.R.S32.HI R13, RZ, 0x1f, R13 ;  /* 0x0000001fff0d7819 */ /* 0x000fe4000001140d */
[----:B------:R-:W-:Y:S02]  /*18ae0*/  SHF.R.S32.HI R9, RZ, 0x1f, R9 ;  /* 0x0000001fff097819 */ /* 0x000fe40000011409 */
[----:B------:R-:W-:Y:S02]  /*18af0*/  ISETP.GE.AND P2, PT, R5, c[0x0][0x3c8], PT ;  /* 0x0000f20005007a0c */ /* 0x000fe40003f46270 */
[----:B------:R-:W-:Y:S02]  /*18b00*/  IADD3 R11, R217, 0x30, RZ ;  /* 0x00000030d90b7810 */ /* 0x000fe40007ffe0ff */
[----:B------:R-:W-:-:S02]  /*18b10*/  @!P0 LEA.HI.X R7, R10, R4, R13, 0x2, P6 ;  /* 0x000000040a078211 */ /* 0x000fc400030f140d */
[C---:B------:R-:W-:Y:S02]  /*18b20*/  IADD3 R15, R217.reuse, 0x18, RZ ;  /* 0x00000018d90f7810 */ /* 0x040fe40007ffe0ff */
[C---:B------:R-:W-:Y:S01]  /*18b30*/  IADD3 R13, R217.reuse, 0x20, RZ ;  /* 0x00000020d90d7810 */ /* 0x040fe20007ffe0ff */
[----:B------:R4:W-:Y:S01]  /*18b40*/  @!P0 ST.E.64 [R6.64], R124 ;  /* 0x0000007c06008985 */ /* 0x0009e2000c101b06 */
[----:B------:R-:W-:Y:S02]  /*18b50*/  SHF.R.S32.HI R15, RZ, 0x1f, R15 ;  /* 0x0000001fff0f7819 */ /* 0x000fe4000001140f */
[----:B------:R-:W-:Y:S02]  /*18b60*/  SHF.R.S32.HI R13, RZ, 0x1f, R13 ;  /* 0x0000001fff0d7819 */ /* 0x000fe4000001140d */
[----:B------:R-:W-:-:S04]  /*18b70*/  IADD3 R10, R217, 0x28, RZ ;  /* 0x00000028d90a7810 */ /* 0x000fc80007ffe0ff */
[----:B------:R-:W-:Y:S02]  /*18b80*/  SHF.R.S32.HI R10, RZ, 0x1f, R10 ;  /* 0x0000001fff0a7819 */ /* 0x000fe4000001140a */
[----:B-1----:R-:W-:-:S04]  /*18b90*/  @!P5 LEA R2, P1, R8, R0, 0x2 ;  /* 0x000000000802d211 */ /* 0x002fc800078210ff */
[----:B------:R-:W-:Y:S02]  /*18ba0*/  @!P5 LEA.HI.X R3, R8, R4, R9, 0x2, P1 ;  /* 0x000000040803d211 */ /* 0x000fe400008f1409 */
[----:B------:R-:W-:Y:S02]  /*18bb0*/  ISETP.GE.AND P1, PT, R11, c[0x0][0x3c8], PT ;  /* 0x0000f2000b007a0c */ /* 0x000fe40003f26270 */
[C---:B------:R-:W-:Y:S01]  /*18bc0*/  @!P4 LEA R8, P0, R14.reuse, R0, 0x2 ;  /* 0x000000000e08c211 */ /* 0x040fe200078010ff */
[----:B------:R1:W-:Y:S03]  /*18bd0*/  @!P5 ST.E.64 [R2.64], R128 ;  /* 0x000000800200d985 */ /* 0x0003e6000c101b06 */
[----:B------:R-:W-:Y:S02]  /*18be0*/  @!P4 LEA.HI.X R9, R14, R4, R15, 0x2, P0 ;  /* 0x000000040e09c211 */ /* 0x000fe400000f140f */
[----:B----4-:R-:W-:-:S02]  /*18bf0*/  @!P3 LEA R6, P6, R12, R0, 0x2 ;  /* 0x000000000c06b211 */ /* 0x010fc400078c10ff */
[----:B------:R-:W-:Y:S01]  /*18c00*/  ISETP.GE.AND P0, PT, R252, c[0x0][0x3c8], PT ;  /* 0x0000f200fc007a0c */ /* 0x000fe20003f06270 */
[----:B------:R4:W-:Y:S01]  /*18c10*/  @!P4 ST.E.64 [R8.64], R134 ;  /* 0x000000860800c985 */ /* 0x0009e2000c101b06 */
[----:B------:R-:W-:Y:S02]  /*18c20*/  @!P3 LEA.HI.X R7, R12, R4, R13, 0x2, P6 ;  /* 0x000000040c07b211 */ /* 0x000fe400030f140d */
[----:B------:R-:W-:Y:S02]  /*18c30*/  IADD3 R12, R217, 0x30, RZ ;  /* 0x00000030d90c7810 */ /* 0x000fe40007ffe0ff */
[----:B------:R-:W-:Y:S01]  /*18c40*/  ISETP.GE.AND P4, PT, R251, c[0x0][0x3c8], PT ;  /* 0x0000f200fb007a0c */ /* 0x000fe20003f86270 */
[----:B------:R5:W-:Y:S01]  /*18c50*/  @!P3 ST.E.64 [R6.64], R22 ;  /* 0x000000160600b985 */ /* 0x000be2000c101b06 */
[----:B------:R-:W-:Y:S02]  /*18c60*/  SHF.R.S32.HI R12, RZ, 0x1f, R12 ;  /* 0x0000001fff0c7819 */ /* 0x000fe4000001140c */
[----:B-1----:R-:W-:-:S04]  /*18c70*/  @!P2 LEA R2, P5, R5, R0, 0x2 ;  /* 0x000000000502a211 */ /* 0x002fc800078a10ff */
[----:B------:R-:W-:Y:S02]  /*18c80*/  @!P2 LEA.HI.X R3, R5, R4, R10, 0x2, P5 ;  /* 0x000000040503a211 */ /* 0x000fe400028f140a */
[----:B------:R-:W-:Y:S02]  /*18c90*/  SHF.R.S32.HI R10, RZ, 0x1f, R252 ;  /* 0x0000001fff0a7819 */ /* 0x000fe400000114fc */
[----:B----4-:R-:W-:Y:S01]  /*18ca0*/  @!P1 LEA R8, P3, R11, R0, 0x2 ;  /* 0x000000000b089211 */ /* 0x010fe200078610ff */
[----:B------:R1:W-:Y:S01]  /*18cb0*/  @!P2 ST.E.64 [R2.64], R26 ;  /* 0x0000001a0200a985 */ /* 0x0003e2000c101b06 */
[----:B------:R-:W-:Y:S02]  /*18cc0*/  IADD3 R5, R217, 0x50, RZ ;  /* 0x00000050d9057810 */ /* 0x000fe40007ffe0ff */
[----:B------:R-:W-:Y:S02]  /*18cd0*/  @!P1 LEA.HI.X R9, R11, R4, R12, 0x2, P3 ;  /* 0x000000040b099211 */ /* 0x000fe400018f140c */
[----:B------:R-:W-:-:S02]  /*18ce0*/  ISETP.GE.AND P3, PT, R249, c[0x0][0x3c8], PT ;  /* 0x0000f200f9007a0c */ /* 0x000fc40003f66270 */
[C---:B-----5:R-:W-:Y:S01]  /*18cf0*/  @!P0 LEA R6, P2, R252.reuse, R0, 0x2 ;  /* 0x00000000fc068211 */ /* 0x060fe200078410ff */
[----:B------:R4:W-:Y:S01]  /*18d00*/  @!P1 ST.E.64 [R8.64], R138 ;  /* 0x0000008a08009985 */ /* 0x0009e2000c101b06 */
[----:B------:R-:W-:Y:S02]  /*18d10*/  SHF.R.S32.HI R12, RZ, 0x1f, R251 ;  /* 0x0000001fff0c7819 */ /* 0x000fe400000114fb */
[----:B------:R-:W-:Y:S02]  /*18d20*/  @!P0 LEA.HI.X R7, R252, R4, R10, 0x2, P2 ;  /* 0x00000004fc078211 */ /* 0x000fe400010f140a */
[----:B------:R-:W-:Y:S02]  /*18d30*/  ISETP.GE.AND P6, PT, R5, c[0x0][0x3c8], PT ;  /* 0x0000f20005007a0c */ /* 0x000fe40003fc6270 */
[----:B------:R-:W-:Y:S01]  /*18d40*/  SHF.R.S32.HI R13, RZ, 0x1f, R5 ;  /* 0x0000001fff0d7819 */ /* 0x000fe20000011405 */
[----:B------:R5:W-:Y:S01]  /*18d50*/  @!P0 ST.E.64 [R6.64], R30 ;  /* 0x0000001e06008985 */ /* 0x000be2000c101b06 */
[----:B------:R-:W-:-:S04]  /*18d60*/  @!P4 LEA R10, P0, R251, R0, 0x2 ;  /* 0x00000000fb0ac211 */ /* 0x000fc800078010ff */
[----:B------:R-:W-:-:S05]  /*18d70*/  @!P4 LEA.HI.X R11, R251, R4, R12, 0x2, P0 ;  /* 0x00000004fb0bc211 */ /* 0x000fca00000f140c */
[----:B------:R2:W-:Y:S02]  /*18d80*/  @!P4 ST.E.64 [R10.64], R38 ;  /* 0x000000260a00c985 */ /* 0x0005e4000c101b06 */
[----:B--2---:R-:W-:Y:S02]  /*18d90*/  @!P6 LEA R16, P0, R5, R0, 0x2 ;  /* 0x000000000510e211 */ /* 0x004fe400078010ff */
[C---:B-1----:R-:W-:Y:S02]  /*18da0*/  IADD3 R3, R217.reuse, 0x58, RZ ;  /* 0x00000058d9037810 */ /* 0x042fe40007ffe0ff */
[----:B------:R-:W-:Y:S02]  /*18db0*/  IADD3 R2, R217, 0x60, RZ ;  /* 0x00000060d9027810 */ /* 0x000fe40007ffe0ff */
[----:B------:R-:W-:Y:S02]  /*18dc0*/  ISETP.GE.AND P5, PT, R3, c[0x0][0x3c8], PT ;  /* 0x0000f20003007a0c */ /* 0x000fe40003fa6270 */
[----:B------:R-:W-:-:S02]  /*18dd0*/  SHF.R.S32.HI R12, RZ, 0x1f, R3 ;  /* 0x0000001fff0c7819 */ /* 0x000fc40000011403 */
[----:B----4-:R-:W-:Y:S02]  /*18de0*/  @!P3 LEA R8, P1, R249, R0, 0x2 ;  /* 0x00000000f908b211 */ /* 0x010fe400078210ff */
[----:B------:R-:W-:Y:S02]  /*18df0*/  ISETP.GE.AND P4, PT, R2, c[0x0][0x3c8], PT ;  /* 0x0000f20002007a0c */ /* 0x000fe40003f86270 */
[----:B---3--:R-:W-:Y:S02]  /*18e00*/  @!P6 LEA.HI.X R17, R5, R4, R13, 0x2, P0 ;  /* 0x000000040511e211 */ /* 0x008fe400000f140d */
[C---:B------:R-:W-:Y:S02]  /*18e10*/  IADD3 R5, R217.reuse, 0x78, RZ ;  /* 0x00000078d9057810 */ /* 0x040fe40007ffe0ff */
[----:B-----5:R-:W-:Y:S02]  /*18e20*/  SHF.R.S32.HI R7, RZ, 0x1f, R249 ;  /* 0x0000001fff077819 */ /* 0x020fe400000114f9 */
[----:B------:R-:W-:-:S02]  /*18e30*/  IADD3 R6, R217, 0x68, RZ ;  /* 0x00000068d9067810 */ /* 0x000fc40007ffe0ff */
[----:B------:R-:W-:Y:S02]  /*18e40*/  @!P3 LEA.HI.X R9, R249, R4, R7, 0x2, P1 ;  /* 0x00000004f909b211 */ /* 0x000fe400008f1407 */
[C---:B------:R-:W-:Y:S02]  /*18e50*/  @!P5 LEA R14, P1, R3.reuse, R0, 0x2 ;  /* 0x00000000030ed211 */ /* 0x040fe400078210ff */
[----:B------:R-:W-:Y:S01]  /*18e60*/  ISETP.GE.AND P2, PT, R6, c[0x0][0x3c8], PT ;  /* 0x0000f20006007a0c */ /* 0x000fe20003f46270 */
[----:B------:R1:W-:Y:S01]  /*18e70*/  @!P3 ST.E.64 [R8.64], R34 ;  /* 0x000000220800b985 */ /* 0x0003e2000c101b06 */
[----:B------:R-:W-:Y:S02]  /*18e80*/  @!P5 LEA.HI.X R15, R3, R4, R12, 0x2, P1 ;  /* 0x00000004030fd211 */ /* 0x000fe400008f140c */
[----:B------:R-:W-:Y:S01]  /*18e90*/  IADD3 R3, R217, 0x70, RZ ;  /* 0x00000070d9037810 */ /* 0x000fe20007ffe0ff */
[----:B------:R2:W-:Y:S01]  /*18ea0*/  @!P6 ST.E.64 [R16.64], R46 ;  /* 0x0000002e1000e985 */ /* 0x0005e2000c101b06 */
[----:B------:R-:W-:-:S02]  /*18eb0*/  @!P4 LEA R12, P0, R2, R0, 0x2 ;  /* 0x00000000020cc211 */ /* 0x000fc400078010ff */
[----:B------:R-:W-:Y:S01]  /*18ec0*/  ISETP.GE.AND P1, PT, R3, c[0x0][0x3c8], PT ;  /* 0x0000f20003007a0c */ /* 0x000fe20003f26270 */
[----:B------:R3:W-:Y:S01]  /*18ed0*/  @!P5 ST.E.64 [R14.64], R42 ;  /* 0x0000002a0e00d985 */ /* 0x0007e2000c101b06 */
[----:B------:R-:W-:-:S03]  /*18ee0*/  SHF.R.S32.HI R7, RZ, 0x1f, R6 ;  /* 0x0000001fff077819 */ /* 0x000fc60000011406 */
[----:B------:R-:W-:-:S04]  /*18ef0*/  @!P2 LEA R10, P3, R6, R0, 0x2 ;  /* 0x00000000060aa211 */ /* 0x000fc800078610ff */
[----:B------:R-:W-:Y:S02]  /*18f00*/  @!P2 LEA.HI.X R11, R6, R4, R7, 0x2, P3 ;  /* 0x00000004060ba211 */ /* 0x000fe400018f1407 */
[----:B------:R-:W-:Y:S02]  /*18f10*/  SHF.R.S32.HI R6, RZ, 0x1f, R3 ;  /* 0x0000001fff067819 */ /* 0x000fe40000011403 */
[----:B------:R-:W-:-:S04]  /*18f20*/  IADD3 R7, R217, 0x88, RZ ;  /* 0x00000088d9077810 */ /* 0x000fc80007ffe0ff */
[----:B------:R-:W-:Y:S02]  /*18f30*/  ISETP.GE.AND P5, PT, R7, c[0x0][0x3c8], PT ;  /* 0x0000f20007007a0c */ /* 0x000fe40003fa6270 */
[----:B-1----:R-:W-:Y:S02]  /*18f40*/  SHF.R.S32.HI R8, RZ, 0x1f, R2 ;  /* 0x0000001fff087819 */ /* 0x002fe40000011402 */
[----:B------:R-:W-:Y:S02]  /*18f50*/  SHF.R.S32.HI R9, RZ, 0x1f, R5 ;  /* 0x0000001fff097819 */ /* 0x000fe40000011405 */
[----:B------:R-:W-:Y:S02]  /*18f60*/  @!P4 LEA.HI.X R13, R2, R4, R8, 0x2, P0 ;  /* 0x00000004020dc211 */ /* 0x000fe400000f1408 */
[----:B------:R-:W-:Y:S02]  /*18f70*/  @!P1 LEA R18, P4, R3, R0, 0x2 ;  /* 0x0000000003129211 */ /* 0x000fe400078810ff */
[----:B------:R-:W-:-:S02]  /*18f80*/  ISETP.GE.AND P0, PT, R5, c[0x0][0x3c8], PT ;  /* 0x0000f20005007a0c */ /* 0x000fc40003f06270 */
[----:B------:R-:W-:Y:S02]  /*18f90*/  @!P1 LEA.HI.X R19, R3, R4, R6, 0x2, P4 ;  /* 0x0000000403139211 */ /* 0x000fe400020f1406 */
[----:B------:R-:W-:Y:S02]  /*18fa0*/  ISETP.GE.AND P4, PT, R2, c[0x0][0x3c8], PT ;  /* 0x0000f20002007a0c */ /* 0x000fe40003f86270 */
[C---:B------:R-:W-:Y:S02]  /*18fb0*/  IADD3 R8, R217.reuse, 0x80, RZ ;  /* 0x00000080d9087810 */ /* 0x040fe40007ffe0ff */
[----:B------:R-:W-:Y:S02]  /*18fc0*/  IADD3 R2, R217, 0x90, RZ ;  /* 0x00000090d9027810 */ /* 0x000fe40007ffe0ff */
[----:B------:R-:W-:Y:S02]  /*18fd0*/  ISETP.GE.AND P6, PT, R8, c[0x0][0x3c8], PT ;  /* 0x0000f20008007a0c */ /* 0x000fe40003fc6270 */
[----:B------:R-:W-:-:S02]  /*18fe0*/  SHF.R.S32.HI R3, RZ, 0x1f, R8 ;  /* 0x0000001fff037819 */ /* 0x000fc40000011408 */
[----:B--2---:R-:W-:Y:S02]  /*18ff0*/  @!P0 LEA R16, P3, R5, R0, 0x2 ;  /* 0x0000000005108211 */ /* 0x004fe400078610ff */
[----:B------:R-:W-:Y:S01]  /*19000*/  IADD3 R6, R217, 0x98, RZ ;  /* 0x00000098d9067810 */ /* 0x000fe20007ffe0ff */
[----:B------:R1:W-:Y:S01]  /*19010*/  @!P4 ST.E.64 [R12.64], R54 ;  /* 0x000000360c00c985 */ /* 0x0003e2000c101b06 */
[----:B------:R-:W-:Y:S02]  /*19020*/  @!P0 LEA.HI.X R17, R5, R4, R9, 0x2, P3 ;  /* 0x0000000405118211 */ /* 0x000fe400018f1409 */
[----:B------:R-:W-:Y:S01]  /*19030*/  SHF.R.S32.HI R5, RZ, 0x1f, R7 ;  /* 0x0000001fff057819 */ /* 0x000fe20000011407 */
[----:B------:R2:W-:Y:S01]  /*19040*/  @!P2 ST.E.64 [R10.64], R50 ;  /* 0x000000320a00a985 */ /* 0x0005e2000c101b06 */
[----:B------:R-:W-:Y:S02]  /*19050*/  ISETP.GE.AND P4, PT, R6, c[0x0][0x3c8], PT ;  /* 0x0000f20006007a0c */ /* 0x000fe40003f86270 */
[----:B---3--:R-:W-:Y:S01]  /*19060*/  @!P6 LEA R14, P3, R8, R0, 0x2 ;  /* 0x00000000080ee211 */ /* 0x008fe200078610ff */
[----:B------:R-:W-:Y:S01]  /*19070*/  @!P1 ST.E.64 [R18.64], R62 ;  /* 0x0000003e12009985 */ /* 0x000fe2000c101b06 */
[----:B------:R-:W-:-:S02]  /*19080*/  SHF.R.S32.HI R9, RZ, 0x1f, R6 ;  /* 0x0000001fff097819 */ /* 0x000fc40000011406 */
[----:B------:R-:W-:Y:S01]  /*19090*/  @!P6 LEA.HI.X R15, R8, R4, R3, 0x2, P3 ;  /* 0x00000004080fe211 */ /* 0x000fe200018f1403 */
[----:B------:R3:W-:Y:S01]  /*190a0*/  @!P0 ST.E.64 [R16.64], R58 ;  /* 0x0000003a10008985 */ /* 0x0007e2000c101b06 */
[----:B------:R-:W-:-:S03]  /*190b0*/  IADD3 R3, R217, 0xa8, RZ ;  /* 0x000000a8d9037810 */ /* 0x000fc60007ffe0ff */
[----:B------:R-:W-:Y:S01]  /*190c0*/  @!P6 ST.E.64 [R14.64], R70 ;  /* 0x000000460e00e985 */ /* 0x000fe2000c101b06 */
[----:B------:R-:W-:Y:S02]  /*190d0*/  ISETP.GE.AND P6, PT, R2, c[0x0][0x3c8], PT ;  /* 0x0000f20002007a0c */ /* 0x000fe40003fc6270 */
[----:B------:R-:W-:-:S04]  /*190e0*/  @!P4 LEA R8, P1, R6, R0, 0x2 ;  /* 0x000000000608c211 */ /* 0x000fc800078210ff */
[----:B------:R-:W-:Y:S02]  /*190f0*/  @!P4 LEA.HI.X R9, R6, R4, R9, 0x2, P1 ;  /* 0x000000040609c211 */ /* 0x000fe400008f1409 */
[----:B------:R-:W-:Y:S02]  /*19100*/  IADD3 R6, R217, 0xb0, RZ ;  /* 0x000000b0d9067810 */ /* 0x000fe40007ffe0ff */
[C---:B-1----:R-:W-:Y:S02]  /*19110*/  @!P5 LEA R12, P2, R7.reuse, R0, 0x2 ;  /* 0x00000000070cd211 */ /* 0x042fe400078410ff */
[----:B------:R-:W-:Y:S02]  /*19120*/  ISETP.GE.AND P1, PT, R6, c[0x0][0x3c8], PT ;  /* 0x0000f20006007a0c */ /* 0x000fe40003f26270 */
[----:B------:R-:W-:Y:S02]  /*19130*/  @!P5 LEA.HI.X R13, R7, R4, R5, 0x2, P2 ;  /* 0x00000004070dd211 */ /* 0x000fe400010f1405 */
[----:B------:R-:W-:-:S02]  /*19140*/  ISETP.GE.AND P2, PT, R2, c[0x0][0x3c8], PT ;  /* 0x0000f20002007a0c */ /* 0x000fc40003f46270 */
[----:B------:R-:W-:Y:S01]  /*19150*/  IADD3 R5, R217, 0xa0, RZ ;  /* 0x000000a0d9057810 */ /* 0x000fe20007ffe0ff */
[----:B------:R1:W-:Y:S01]  /*19160*/  @!P5 ST.E.64 [R12.64], R66 ;  /* 0x000000420c00d985 */ /* 0x0003e2000c101b06 */
[----:B------:R-:W-:Y:S02]  /*19170*/  SHF.R.S32.HI R7, RZ, 0x1f, R2 ;  /* 0x0000001fff077819 */ /* 0x000fe40000011402 */
[----:B------:R-:W-:-:S07]  /*19180*/  ISETP.GE.AND P3, PT, R5, c[0x0][0x3c8], PT ;  /* 0x0000f20005007a0c */ /* 0x000fce0003f66270 */
[----:B--2---:R-:W-:-:S04]  /*19190*/  @!P2 LEA R10, P0, R2, R0, 0x2 ;  /* 0x00000000020aa211 */ /* 0x004fc800078010ff */
[----:B------:R-:W-:Y:S02]  /*191a0*/  @!P2 LEA.HI.X R11, R2, R4, R7, 0x2, P0 ;  /* 0x00000004020ba211 */ /* 0x000fe400000f1407 */
[----:B------:R-:W-:Y:S02]  /*191b0*/  ISETP.GE.AND P2, PT, R3, c[0x0][0x3c8], PT ;  /* 0x0000f20003007a0c */ /* 0x000fe40003f46270 */
[----:B---3--:R-:W-:Y:S01]  /*191c0*/  @!P3 LEA R16, P0, R5, R0, 0x2 ;  /* 0x000000000510b211 */ /* 0x008fe200078010ff */
[----:B------:R2:W-:Y:S01]  /*191d0*/  @!P6 ST.E.64 [R10.64], R78 ;  /* 0x0000004e0a00e985 */ /* 0x0005e2000c101b06 */
[C---:B------:R-:W-:Y:S02]  /*191e0*/  IADD3 R7, R217.reuse, 0xb8, RZ ;  /* 0x000000b8d9077810 */ /* 0x040fe40007ffe0ff */
[----:B------:R-:W-:Y:S01]  /*191f0*/  IADD3 R2, R217, 0xc8, RZ ;  /* 0x000000c8d9027810 */ /* 0x000fe20007ffe0ff */
[----:B------:R3:W-:Y:S01]  /*19200*/  @!P4 ST.E.64 [R8.64], R74 ;  /* 0x0000004a0800c985 */ /* 0x0007e2000c101b06 */
[----:B-1----:R-:W-:-:S02]  /*19210*/  SHF.R.S32.HI R13, RZ, 0x1f, R5 ;  /* 0x0000001fff0d7819 */ /* 0x002fc40000011405 */
[----:B------:R-:W-:Y:S02]  /*19220*/  SHF.R.S32.HI R12, RZ, 0x1f, R3 ;  /* 0x0000001fff0c7819 */ /* 0x000fe40000011403 */
[----:B------:R-:W-:Y:S02]  /*19230*/  @!P3 LEA.HI.X R17, R5, R4, R13, 0x2, P0 ;  /* 0x000000040511b211 */ /* 0x000fe400000f140d */
[----:B------:R-:W-:Y:S02]  /*19240*/  ISETP.GE.AND P0, PT, R7, c[0x0][0x3c8], PT ;  /* 0x0000f20007007a0c */ /* 0x000fe40003f06270 */
[C---:B------:R-:W-:Y:S01]  /*19250*/  @!P2 LEA R14, P5, R3.reuse, R0, 0x2 ;  /* 0x00000000030ea211 */ /* 0x040fe200078a10ff */
[----:B------:R1:W-:Y:S01]  /*19260*/  @!P3 ST.E.64 [R16.64], R86 ;  /* 0x000000561000b985 */ /* 0x0003e2000c101b06 */
[----:B------:R-:W-:Y:S02]  /*19270*/  SHF.R.S32.HI R5, RZ, 0x1f, R6 ;  /* 0x0000001fff057819 */ /* 0x000fe40000011406 */
[----:B------:R-:W-:-:S02]  /*19280*/  @!P2 LEA.HI.X R15, R3, R4, R12, 0x2, P5 ;  /* 0x00000004030fa211 */ /* 0x000fc400028f140c */
[----:B------:R-:W-:Y:S02]  /*19290*/  IADD3 R3, R217, 0xc0, RZ ;  /* 0x000000c0d9037810 */ /* 0x000fe40007ffe0ff */
[CC--:B------:R-:W-:Y:S01]  /*192a0*/  @!P1 LEA R12, P5, R6.reuse, R0.reuse, 0x2 ;  /* 0x00000000060c9211 */ /* 0x0c0fe200078a10ff */
[----:B------:R4:W-:Y:S01]  /*192b0*/  @!P2 ST.E.64 [R14.64], R82 ;  /* 0x000000520e00a985 */ /* 0x0009e2000c101b06 */
[----:B------:R-:W-:Y:S02]  /*192c0*/  ISETP.GE.AND P6, PT, R3, c[0x0][0x3c8], PT ;  /* 0x0000f20003007a0c */ /* 0x000fe40003fc6270 */
[----:B--2---:R-:W-:Y:S02]  /*192d0*/  @!P0 LEA R10, P4, R7, R0, 0x2 ;  /* 0x00000000070a8211 */ /* 0x004fe400078810ff */
[----:B------:R-:W-:Y:S02]  /*192e0*/  @!P1 LEA.HI.X R13, R6, R4, R5, 0x2, P5 ;  /* 0x00000004060d9211 */ /* 0x000fe400028f1405 */
[----:B---3--:R-:W-:-:S02]  /*192f0*/  SHF.R.S32.HI R8, RZ, 0x1f, R7 ;  /* 0x0000001fff087819 */ /* 0x008fc40000011407 */
[----:B------:R-:W-:Y:S01]  /*19300*/  SHF.R.S32.HI R6, RZ, 0x1f, R3 ;  /* 0x0000001fff067819 */ /* 0x000fe20000011403 */
[----:B------:R2:W-:Y:S01]  /*19310*/  @!P1 ST.E.64 [R12.64], R154 ;  /* 0x0000009a0c009985 */ /* 0x0005e2000c101b06 */
[----:B------:R-:W-:Y:S02]  /*19320*/  @!P0 LEA.HI.X R11, R7, R4, R8, 0x2, P4 ;  /* 0x00000004070b8211 */ /* 0x000fe400020f1408 */
[----:B------:R-:W-:Y:S02]  /*19330*/  ISETP.GE.AND P4, PT, R2, c[0x0][0x3c8], PT ;  /* 0x0000f20002007a0c */ /* 0x000fe40003f86270 */
[C---:B------:R-:W-:Y:S01]  /*19340*/  IADD3 R7, R217.reuse, 0xd0, RZ ;  /* 0x000000d0d9077810 */ /* 0x040fe20007ffe0ff */
[----:B------:R3:W-:Y:S01]  /*19350*/  @!P0 ST.E.64 [R10.64], R90 ;  /* 0x0000005a0a008985 */ /* 0x0007e2000c101b06 */
[----:B------:R-:W-:Y:S02]  /*19360*/  IADD3 R8, R217, 0xd8, RZ ;  /* 0x000000d8d9087810 */ /* 0x000fe40007ffe0ff */
[----:B------:R-:W-:-:S02]  /*19370*/  ISETP.GE.AND P5, PT, R7, c[0x0][0x3c8], PT ;  /* 0x0000f20007007a0c */ /* 0x000fc40003fa6270 */
[----:B------:R-:W-:Y:S02]  /*19380*/  SHF.R.S32.HI R5, RZ, 0x1f, R2 ;  /* 0x0000001fff057819 */ /* 0x000fe40000011402 */
[----:B------:R-:W-:-:S03]  /*19390*/  SHF.R.S32.HI R9, RZ, 0x1f, R8 ;  /* 0x0000001fff097819 */ /* 0x000fc60000011408 */
[-C--:B-1----:R-:W-:Y:S02]  /*193a0*/  @!P4 LEA R16, P2, R2, R0.reuse, 0x2 ;  /* 0x000000000210c211 */ /* 0x082fe400078410ff */
[----:B------:R-:W-:Y:S02]  /*193b0*/  ISETP.GE.AND P4, PT, R8, c[0x0][0x3c8], PT ;  /* 0x0000f20008007a0c */ /* 0x000fe40003f86270 */
[----:B----4-:R-:W-:-:S04]  /*193c0*/  @!P6 LEA R14, P3, R3, R0, 0x2 ;  /* 0x00000000030ee211 */ /* 0x010fc800078610ff */
[----:B------:R-:W-:Y:S02]  /*193d0*/  @!P6 LEA.HI.X R15, R3, R4, R6, 0x2, P3 ;  /* 0x00000004030fe211 */ /* 0x000fe400018f1406 */
[C---:B------:R-:W-:Y:S02]  /*193e0*/  ISETP.GE.AND P3, PT, R2.reuse, c[0x0][0x3c8], PT ;  /* 0x0000f20002007a0c */ /* 0x040fe40003f66270 */
[----:B------:R-:W-:Y:S01]  /*193f0*/  IADD3 R6, R217, 0xe0, RZ ;  /* 0x000000e0d9067810 */ /* 0x000fe20007ffe0ff */
[----:B------:R-:W-:Y:S01]  /*19400*/  @!P6 ST.E.64 [R14.64], R158 ;  /* 0x0000009e0e00e985 */ /* 0x000fe2000c101b06 */
[----:B------:R-:W-:Y:S02]  /*19410*/  SHF.R.S32.HI R3, RZ, 0x1f, R7 ;  /* 0x0000001fff037819 */ /* 0x000fe40000011407 */
[----:B--2---:R-:W-:Y:S02]  /*19420*/  @!P5 LEA R12, P1, R7, R0, 0x2 ;  /* 0x00000000070cd211 */ /* 0x004fe400078210ff */
[----:B------:R-:W-:-:S02]  /*19430*/  ISETP.GE.AND P6, PT, R2, c[0x0][0x3c8], PT ;  /* 0x0000f20002007a0c */ /* 0x000fc40003fc6270 */
[-C--:B------:R-:W-:Y:S02]  /*19440*/  @!P5 LEA.HI.X R13, R7, R4.reuse, R3, 0x2, P1 ;  /* 0x00000004070dd211 */ /* 0x080fe400008f1403 */
[C---:B------:R-:W-:Y:S02]  /*19450*/  IADD3 R3, R217.reuse, 0xf0, RZ ;  /* 0x000000f0d9037810 */ /* 0x040fe40007ffe0ff */
[----:B------:R-:W-:Y:S02]  /*19460*/  @!P3 LEA.HI.X R17, R2, R4, R5, 0x2, P2 ;  /* 0x000000040211b211 */ /* 0x000fe400010f1405 */
[----:B------:R-:W-:Y:S02]  /*19470*/  ISETP.GE.AND P3, PT, R6, c[0x0][0x3c8], PT ;  /* 0x0000f20006007a0c */ /* 0x000fe40003f66270 */
[----:B------:R-:W-:Y:S02]  /*19480*/  IADD3 R5, R217, 0xe8, RZ ;  /* 0x000000e8d9057810 */ /* 0x000fe40007ffe0ff */
[----:B---3--:R-:W-:Y:S01]  /*19490*/  @!P4 LEA R10, P0, R8, R0, 0x2 ;  /* 0x00000000080ac211 */ /* 0x008fe200078010ff */
[----:B------:R-:W-:Y:S01]  /*194a0*/  @!P6 ST.E.64 [R16.64], R170 ;  /* 0x000000aa1000e985 */ /* 0x000fe2000c101b06 */
[----:B------:R-:W-:-:S02]  /*194b0*/  ISETP.GE.AND P2, PT, R5, c[0x0][0x3c8], PT ;  /* 0x0000f20005007a0c */ /* 0x000fc40003f46270 */
[----:B------:R-:W-:Y:S01]  /*194c0*/  ISETP.GE.AND P1, PT, R3, c[0x0][0x3c8], PT ;  /* 0x0000f20003007a0c */ /* 0x000fe20003f26270 */
[----:B------:R-:W-:Y:S01]  /*194d0*/  @!P5 ST.E.64 [R12.64], R168 ;  /* 0x000000a80c00d985 */ /* 0x000fe2000c101b06 */
        /* <DEDUP_REMOVED lines=22> */
.L_x_3696:
        /* <DEDUP_REMOVED lines=19> */
.L_x_3717:
        /* <DEDUP_REMOVED lines=54> */
.L_x_3719:
[----:B------:R-:W-:Y:S05]  /*19ad0*/  BSYNC B0 ;  /* 0x0000000000007941 */ /* 0x000fea0003800000 */
.L_x_3718:
        /* <DEDUP_REMOVED lines=40> */
.L_x_3775:
[----:B------:R-:W-:Y:S05]  /*19d60*/  BRA.DIV ~URZ, `(.L_x_3721) ;  /* 0x000023c27f007947 */ /* 0x000fea000b800000 */
[----:B------:R3:W4:Y:S02]  /*19d70*/  SHFL.IDX PT, R0, R16, RZ, 0x181f ;  /* 0x00181fff10007589 */ /* 0x00072400000e0000 */
.L_x_3776:
        /* <DEDUP_REMOVED lines=27> */
.L_x_3723:
[----:B------:R-:W-:Y:S05]  /*19f30*/  BSYNC B0 ;  /* 0x0000000000007941 */ /* 0x000fea0003800000 */
.L_x_3722:
[----:B------:R-:W-:Y:S05]  /*19f40*/  BRA.DIV ~URZ, `(.L_x_3724) ;  /* 0x000022427f007947 */ /* 0x000fea000b800000 */
[----:B--2---:R2:W1:Y:S04]  /*19f50*/  SHFL.IDX PT, R12, R13, 0x1, 0x181f ;  /* 0x00381f000d0c7f89 */ /* 0x00446800000e0000 */
[----:B----4-:R2:W4:Y:S02]  /*19f60*/  SHFL.IDX PT, R0, R16, 0x1, 0x181f ;  /* 0x00381f0010007f89 */ /* 0x01052400000e0000 */
.L_x_3777:
        /* <DEDUP_REMOVED lines=20> */
.L_x_3726:
[----:B------:R-:W-:Y:S05]  /*1a0b0*/  BSYNC B0 ;  /* 0x0000000000007941 */ /* 0x000fea0003800000 */
.L_x_3725:
[----:B------:R-:W-:Y:S05]  /*1a0c0*/  BRA.DIV ~URZ, `(.L_x_3727) ;  /* 0x000021827f007947 */ /* 0x000fea000b800000 */
[----:B-1----:R1:W2:Y:S02]  /*1a0d0*/  SHFL.IDX PT, R12, R13, 0x2, 0x181f ;  /* 0x00581f000d0c7f89 */ /* 0x0022a400000e0000 */
.L_x_3778:
[----:B------:R-:W-:Y:S05]  /*1a0e0*/  BRA.DIV ~URZ, `(.L_x_3728) ;  /* 0x000021d27f007947 */ /* 0x000fea000b800000 */
[----:B----4-:R4:W1:Y:S02]  /*1a0f0*/  SHFL.IDX PT, R0, R16, 0x2, 0x181f ;  /* 0x00581f0010007f89 */ /* 0x01086400000e0000 */
.L_x_3779:
        /* <DEDUP_REMOVED lines=20> */
.L_x_3730:
[----:B------:R-:W-:Y:S05]  /*1a240*/  BSYNC B0 ;  /* 0x0000000000007941 */ /* 0x000fea0003800000 */
.L_x_3729:
[----:B------:R-:W-:Y:S05]  /*1a250*/  BRA.DIV ~URZ, `(.L_x_3731) ;  /* 0x000020c27f007947 */ /* 0x000fea000b800000 */
[----:B--2---:R2:W3:Y:S04]  /*1a260*/  SHFL.IDX PT, R12, R13, 0x3, 0x181f ;  /* 0x00781f000d0c7f89 */ /* 0x0044e800000e0000 */
[----:B-1----:R2:W1:Y:S02]  /*1a270*/  SHFL.IDX PT, R0, R16, 0x3, 0x181f ;  /* 0x00781f0010007f89 */ /* 0x00246400000e0000 */
.L_x_3780:
        /* <DEDUP_REMOVED lines=19> */
.L_x_3711:
[----:B------:R-:W-:Y:S05]  /*1a3b0*/  BSYNC B1 ;  /* 0x0000000000017941 */ /* 0x000fea0003800000 */
.L_x_3695:
        /* <DEDUP_REMOVED lines=13> */
.L_x_3781:
[----:B------:R-:W-:Y:S05]  /*1a490*/  BRA.DIV ~URZ, `(.L_x_3734) ;  /* 0x00001fb27f007947 */ /* 0x000fea000b800000 */
[----:B------:R4:W3:Y:S02]  /*1a4a0*/  SHFL.IDX PT, R8, R21, 0x1, 0x1f ;  /* 0x00201f0015087f89 */ /* 0x0008e400000e0000 */
.L_x_3782:
        /* <DEDUP_REMOVED lines=18> */
.L_x_3783:
        /* <DEDUP_REMOVED lines=16> */
.L_x_3784:
[----:B--2---:R-:W-:Y:S01]  /*1a6d0*/  IMAD R0, R0, c[0x0][0x538], RZ ;  /* 0x00014e0000007a24 */ /* 0x004fe200078e02ff */
[----:B------:R-:W-:Y:S04]  /*1a6e0*/  BSSY B1, `(.L_x_3737) ;  /* 0x00000c7000017945 */ /* 0x000fe80003800000 */
[----:B---3--:R-:W-:-:S04]  /*1a6f0*/  IADD3 R8, R0, R8, RZ ;  /* 0x0000000800087210 */ /* 0x008fc80007ffe0ff */
[----:B------:R-:W-:-:S13]  /*1a700*/  ISETP.GT.AND P0, PT, R8, R9, PT ;  /* 0x000000090800720c */ /* 0x000fda0003f04270 */
[----:B------:R-:W-:Y:S05]  /*1a710*/  @P0 BRA `(.L_x_3738) ;  /* 0x0000024000000947 */ /* 0x000fea0003800000 */
.L_x_3742:
        /* <DEDUP_REMOVED lines=16> */
.L_x_3785:
        /* <DEDUP_REMOVED lines=16> */
.L_x_3786:
[----:B--2---:R-:W-:-:S05]  /*1a920*/  IMAD R0, R0, c[0x0][0x538], RZ ;  /* 0x00014e0000007a24 */ /* 0x004fca00078e02ff */
[----:B------:R-:W-:-:S04]  /*1a930*/  IADD3 R8, R0, R8, RZ ;  /* 0x0000000800087210 */ /* 0x000fc80007ffe0ff */
[----:B------:R-:W-:-:S13]  /*1a940*/  ISETP.GT.AND P0, PT, R8, R9, PT ;  /* 0x000000090800720c */ /* 0x000fda0003f04270 */
[----:B-1--4-:R-:W-:Y:S05]  /*1a950*/  @!P0 BRA `(.L_x_3742) ;  /* 0xfffffdc000008947 */ /* 0x012fea000383ffff */
.L_x_3738:
[----:B------:R-:W-:-:S05]  /*1a960*/  IADD3 R12, -R0, R8, RZ ;  /* 0x00000008000c7210 */ /* 0x000fca0007ffe1ff */
[----:B------:R-:W-:-:S05]  /*1a970*/  IMAD R0, R4, c[0x0][0x538], R12 ;  /* 0x00014e0004007a24 */ /* 0x000fca00078e020c */
[----:B------:R-:W-:Y:S01]  /*1a980*/  ISETP.GT.AND P0, PT, R0, R9, PT ;  /* 0x000000090000720c */ /* 0x000fe20003f04270 */
[----:B------:R-:W-:-:S12]  /*1a990*/  BRA.DIV ~URZ, `(.L_x_3743) ;  /* 0x00001ef27f007947 */ /* 0x000fd8000b800000 */
[----:B------:R-:W-:-:S04]  /*1a9a0*/  VOTE.ANY R10, PT, !P0 ;  /* 0x00000000000a7806 */ /* 0x000fc800040e0100 */
.L_x_3787:
[----:B------:R-:W2:Y:S02]  /*1a9b0*/  POPC R8, R10 ;  /* 0x0000000a00087309 */ /* 0x000ea40000000000 */
[----:B--2---:R-:W-:Y:S01]  /*1a9c0*/  IADD3 R235, R8, R235, RZ ;  /* 0x000000eb08eb7210 */ /* 0x004fe20007ffe0ff */
[----:B------:R-:W-:Y:S05]  /*1a9d0*/  BRA.DIV ~URZ, `(.L_x_3744) ;  /* 0x00001f027f007947 */ /* 0x000fea000b800000 */
[----:B------:R2:W3:Y:S04]  /*1a9e0*/  SHFL.IDX PT, R11, R6, R8, 0x1f ;  /* 0x00001f08060b7589 */ /* 0x0004e800000e0000 */
[----:B------:R2:W1:Y:S02]  /*1a9f0*/  SHFL.IDX PT, R7, R7, R8, 0x1f ;  /* 0x00001f0807077589 */ /* 0x00046400000e0000 */
.L_x_3788:
[----:B------:R-:W-:Y:S01]  /*1aa00*/  ISETP.NE.AND P0, PT, R10, RZ, PT ;  /* 0x000000ff0a00720c */ /* 0x000fe20003f05270 */
[----:B------:R-:W-:-:S12]  /*1aa10*/  BSSY B0, `(.L_x_3745) ;  /* 0x0000005000007945 */ /* 0x000fd80003800000 */
[----:B------:R-:W-:Y:S05]  /*1aa20*/  @!P0 BRA `(.L_x_3746) ;  /* 0x0000003000008947 */ /* 0x000fea0003800000 */
[----:B------:R-:W-:Y:S01]  /*1aa30*/  IADD3 R3, R8, -0x1, RZ ;  /* 0xffffffff08037810 */ /* 0x000fe20007ffe0ff */
[----:B------:R-:W-:Y:S05]  /*1aa40*/  BRA.DIV ~URZ, `(.L_x_3747) ;  /* 0x00001f627f007947 */ /* 0x000fea000b800000 */
[----:B------:R2:W4:Y:S02]  /*1aa50*/  SHFL.IDX PT, R13, R4, R3, 0x1f ;  /* 0x00001f03040d7589 */ /* 0x00052400000e0000 */
.L_x_3746:
[----:B------:R-:W-:Y:S05]  /*1aa60*/  BSYNC B0 ;  /* 0x0000000000007941 */ /* 0x000fea0003800000 */
.L_x_3745:
        /* <DEDUP_REMOVED lines=67> */
.L_x_3749:
        /* <DEDUP_REMOVED lines=67> */
.L_x_3750:
[----:B------:R-:W-:Y:S05]  /*1b2d0*/  BSYNC B0 ;  /* 0x0000000000007941 */ /* 0x000fea0003800000 */
.L_x_3748:
[----:B------:R-:W-:-:S04]  /*1b2e0*/  LOP3.LUT R2, RZ, R2, RZ, 0x33, !PT ;  /* 0x00000002ff027212 */ /* 0x000fc800078e33ff */
[----:B------:R-:W-:Y:S01]  /*1b2f0*/  IADD3 R233, R2, R11, RZ ;  /* 0x0000000b02e97210 */ /* 0x000fe20007ffe0ff */
[----:B------:R-:W-:Y:S05]  /*1b300*/  BRA `(.L_x_3751) ;  /* 0x0000004000007947 */ /* 0x000fea0003800000 */
.L_x_3739:
[----:B------:R-:W-:Y:S01]  /*1b310*/  IMAD.MOV.U32 R232, RZ, RZ, R9 ;  /* 0x000000ffffe87224 */ /* 0x000fe200078e0009 */
[----:B------:R-:W-:Y:S01]  /*1b320*/  MOV R234, RZ ;  /* 0x000000ff00ea7202 */ /* 0x000fe20000000f00 */
[----:B------:R-:W-:Y:S01]  /*1b330*/  IMAD.MOV.U32 R233, RZ, RZ, RZ ;  /* 0x000000ffffe97224 */ /* 0x000fe200078e00ff */
[----:B------:R-:W-:Y:S02]  /*1b340*/  MOV R235, c[0x0][0x53c] ;  /* 0x00014f0000eb7a02 */ /* 0x000fe40000000f00 */
.L_x_3751:
[----:B------:R-:W-:Y:S05]  /*1b350*/  BSYNC B1 ;  /* 0x0000000000017941 */ /* 0x000fea0003800000 */
.L_x_3737:
[----:B------:R-:W-:Y:S01]  /*1b360*/  WARPSYNC 0xffffffff ;  /* 0xffffffff00007948 */ /* 0x000fe20003800000 */
[----:B------:R-:W-:Y:S01]  /*1b370*/  BAR.SYNC.DEFER_BLOCKING 0x4, 0x100 ;  /* 0x0104000000007b1d */ /* 0x000fe20000010000 */
[----:B------:R-:W-:-:S13]  /*1b380*/  ISETP.NE.AND P0, PT, R14, RZ, PT ;  /* 0x000000ff0e00720c */ /* 0x000fda0003f05270 */
[----:B------:R2:W-:Y:S04]  /*1b390*/  @!P0 STS.128 [0x20080], R232 ;  /* 0x020080e8ff008388 */ /* 0x0005e80000000c00 */
[----:B------:R-:W-:Y:S06]  /*1b3a0*/  BAR.ARV 0x5, 0x100 ;  /* 0x0144000000007b1d */ /* 0x000fec0000002000 */
.L_x_3732:
[----:B-1----:R-:W-:-:S13]  /*1b3b0*/  ISETP.GE.AND P0, PT, R235, c[0x0][0x53c], PT ;  /* 0x00014f00eb007a0c */ /* 0x002fda0003f06270 */
[----:B--234-:R-:W-:Y:S01]  /*1b3c0*/  @P0 CALL.REL.NOINC `(.L_x_3752) ;  /* 0x0000001000000944 */ /* 0x01cfe20003c00000 */
[----:B------:R-:W-:Y:S05]  /*1b3d0*/  BRA `(.L_x_3753) ;  /* 0xfffe644000007947 */ /* 0x000fea000383ffff */
.L_x_3752:
[----:B------:R-:W-:Y:S05]  /*1b3e0*/  EXIT ;  /* 0x000000000000794d */ /* 0x000fea0003800000 */
.L_x_3569:
[----:B------:R-:W-:Y:S01]  /*1b3f0*/  IMAD.MOV.U32 R0, RZ, RZ, R5 ;  /* 0x000000ffff007224 */ /* 0x000fe200078e0005 */
[----:B------:R-:W-:Y:S02]  /*1b400*/  MOV R2, 0x1 ;  /* 0x0000000100027802 */ /* 0x000fe40000000f00 */
[----:B------:R-:W-:Y:S02]  /*1b410*/  MOV R3, 0x1b430 ;  /* 0x0001b43000037802 */ /* 0x000fe40000000f00 */
[----:B--2---:R-:W-:Y:S05]  /*1b420*/  CALL.REL.NOINC `($__internal_76_$__cuda_sm70_shflsync_up_p) ;  /* 0x0000168000007944 */ /* 0x004fea0003c00000 */
[----:B------:R-:W-:Y:S01]  /*1b430*/  MOV R0, R4 ;  /* 0x0000000400007202 */ /* 0x000fe20000000f00 */
[----:B------:R-:W-:Y:S05]  /*1b440*/  BRA `(.L_x_3754) ;  /* 0xfffe4ff000007947 */ /* 0x000fea000383ffff */
.L_x_3570:
[----:B------:R-:W-:Y:S01]  /*1b450*/  IMAD.MOV.U32 R0, RZ, RZ, R5 ;  /* 0x000000ffff007224 */ /* 0x000fe200078e0005 */
[----:B------:R-:W-:Y:S02]  /*1b460*/  MOV R2, 0x2 ;  /* 0x0000000200027802 */ /* 0x000fe40000000f00 */
[----:B------:R-:W-:Y:S02]  /*1b470*/  MOV R3, 0x1b490 ;  /* 0x0001b49000037802 */ /* 0x000fe40000000f00 */
[----:B--2---:R-:W-:Y:S05]  /*1b480*/  CALL.REL.NOINC `($__internal_76_$__cuda_sm70_shflsync_up_p) ;  /* 0x0000162000007944 */ /* 0x004fea0003c00000 */
[----:B------:R-:W-:Y:S01]  /*1b490*/  SEL R0, R4, RZ, P4 ;  /* 0x000000ff04007207 */ /* 0x000fe20002000000 */
[----:B------:R-:W-:Y:S01]  /*1b4a0*/  IMAD.MOV.U32 R2, RZ, RZ, 0x4 ;  /* 0x00000004ff027424 */ /* 0x000fe200078e00ff */
[----:B------:R-:W-:-:S03]  /*1b4b0*/  MOV R3, 0x1b4e0 ;  /* 0x0001b4e000037802 */ /* 0x000fc60000000f00 */
[----:B------:R-:W-:Y:S02]  /*1b4c0*/  IMAD.IADD R0, R5, 0x1, R0 ;  /* 0x0000000105007824 */ /* 0x000fe400078e0200 */
[----:B------:R-:W-:Y:S05]  /*1b4d0*/  CALL.REL.NOINC `($__internal_76_$__cuda_sm70_shflsync_up_p) ;  /* 0x000015d000007944 */ /* 0x000fea0003c00000 */
        /* <DEDUP_REMOVED lines=13> */
[----:B------:R-:W-:Y:S01]  /*1b5b0*/  IMAD.IADD R4, R0, 0x1, R4 ;  /* 0x0000000100047824 */ /* 0x000fe200078e0204 */
[----:B------:R-:W-:-:S03]  /*1b5c0*/  MOV R0, 0x1f ;  /* 0x0000001f00007802 */ /* 0x000fc60000000f00 */
[----:B------:R-:W-:Y:S02]  /*1b5d0*/  IMAD.MOV.U32 R5, RZ, RZ, R4 ;  /* 0x000000ffff057224 */ /* 0x000fe400078e0004 */
[----:B------:R-:W-:Y:S05]  /*1b5e0*/  CALL.REL.NOINC `($__internal_75_$__cuda_sm70_shflsync_idx_p) ;  /* 0x0000147000007944 */ /* 0x000fea0003c00000 */
[----:B------:R-:W-:Y:S05]  /*1b5f0*/  BRA `(.L_x_3755) ;  /* 0xfffe4f4000007947 */ /* 0x000fea000383ffff */
.L_x_3572:
[----:B------:R-:W-:Y:S02]  /*1b600*/  SEL R0, RZ, 0x1, P0 ;  /* 0x00000001ff007807 */ /* 0x000fe40000000000 */
[----:B------:R-:W-:Y:S02]  /*1b610*/  MOV R2, 0x1b630 ;  /* 0x0001b63000027802 */ /* 0x000fe40000000f00 */
[----:B--2---:R-:W-:Y:S05]  /*1b620*/  CALL.REL.NOINC `($__internal_77_$__cuda_sm70_votesync_ballot) ;  /* 0x000014f000007944 */ /* 0x004fea0003c00000 */
[----:B------:R-:W-:Y:S01]  /*1b630*/  MOV R10, R0 ;  /* 0x00000000000a7202 */ /* 0x000fe20000000f00 */
[----:B------:R-:W-:Y:S05]  /*1b640*/  BRA `(.L_x_3756) ;  /* 0xfffe4f8000007947 */ /* 0x000fea000383ffff */
.L_x_3573:
[----:B------:R-:W-:Y:S01]  /*1b650*/  IMAD.MOV.U32 R5, RZ, RZ, R9 ;  /* 0x000000ffff057224 */ /* 0x000fe200078e0009 */
[----:B------:R-:W-:Y:S01]  /*1b660*/  MOV R3, R6 ;  /* 0x0000000600037202 */ /* 0x000fe20000000f00 */
[----:B------:R-:W-:Y:S01]  /*1b670*/  IMAD.MOV.U32 R0, RZ, RZ, 0x1f ;  /* 0x0000001fff007424 */ /* 0x000fe200078e00ff */
[----:B------:R-:W-:Y:S02]  /*1b680*/  MOV R2, 0x1b6a0 ;  /* 0x0001b6a000027802 */ /* 0x000fe40000000f00 */
[----:B------:R-:W-:Y:S05]  /*1b690*/  CALL.REL.NOINC `($__internal_75_$__cuda_sm70_shflsync_idx_p) ;  /* 0x000013c000007944 */ /* 0x000fea0003c00000 */
[----:B------:R-:W-:Y:S01]  /*1b6a0*/  IMAD.MOV.U32 R233, RZ, RZ, R0 ;  /* 0x000000ffffe97224 */ /* 0x000fe200078e0000 */
[----:B------:R-:W-:Y:S01]  /*1b6b0*/  MOV R5, R8 ;  /* 0x0000000800057202 */ /* 0x000fe20000000f00 */
[----:B------:R-:W-:Y:S01]  /*1b6c0*/  IMAD.MOV.U32 R7, RZ, RZ, RZ ;  /* 0x000000ffff077224 */ /* 0x000fe200078e00ff */
[----:B------:R-:W-:Y:S01]  /*1b6d0*/  MOV R3, R6 ;  /* 0x0000000600037202 */ /* 0x000fe20000000f00 */
[----:B------:R-:W-:Y:S01]  /*1b6e0*/  IMAD.MOV.U32 R0, RZ, RZ, 0x1f ;  /* 0x0000001fff007424 */ /* 0x000fe200078e00ff */
[----:B------:R-:W-:-:S02]  /*1b6f0*/  MOV R2, 0x1b710 ;  /* 0x0001b71000027802 */ /* 0x000fc40000000f00 */
[----:B------:R-:W-:Y:S05]  /*1b700*/  CALL.REL.NOINC `($__internal_75_$__cuda_sm70_shflsync_idx_p) ;  /* 0x0000135000007944 */ /* 0x000fea0003c00000 */
[----:B------:R-:W-:Y:S01]  /*1b710*/  MOV R9, R0 ;  /* 0x0000000000097202 */ /* 0x000fe20000000f00 */
[----:B------:R-:W-:Y:S05]  /*1b720*/  BRA `(.L_x_3757) ;  /* 0xfffe4f0000007947 */ /* 0x000fea000383ffff */
.L_x_3576:
[----:B------:R-:W-:Y:S01]  /*1b730*/  IMAD.MOV.U32 R5, RZ, RZ, R4 ;  /* 0x000000ffff057224 */ /* 0x000fe200078e0004 */
[----:B------:R-:W-:-:S02]  /*1b740*/  MOV R0, 0x1f ;  /* 0x0000001f00007802 */ /* 0x000fc40000000f00 */
[----:B------:R-:W-:Y:S02]  /*1b750*/  MOV R2, 0x1b770 ;  /* 0x0001b77000027802 */ /* 0x000fe40000000f00 */
[----:B-123--:R-:W-:Y:S05]  /*1b760*/  CALL.REL.NOINC `($__internal_75_$__cuda_sm70_shflsync_idx_p) ;  /* 0x000012f000007944 */ /* 0x00efea0003c00000 */
[----:B------:R-:W-:Y:S01]  /*1b770*/  MOV R7, R0 ;  /* 0x0000000000077202 */ /* 0x000fe20000000f00 */
[----:B------:R-:W-:Y:S05]  /*1b780*/  BRA `(.L_x_3575) ;  /* 0xfffe4f0000007947 */ /* 0x000fea000383ffff */
.L_x_3609:
[----:B------:R-:W-:Y:S01]  /*1b790*/  IMAD.MOV.U32 R5, RZ, RZ, R14 ;  /* 0x000000ffff057224 */ /* 0x000fe200078e000e */
[----:B------:R-:W-:Y:S01]  /*1b7a0*/  MOV R3, RZ ;  /* 0x000000ff00037202 */ /* 0x000fe20000000f00 */
[----:B------:R-:W-:Y:S01]  /*1b7b0*/  IMAD.MOV.U32 R0, RZ, RZ, 0x181f ;  /* 0x0000181fff007424 */ /* 0x000fe200078e00ff */
[----:B------:R-:W-:Y:S02]  /*1b7c0*/  MOV R2, 0x1b7e0 ;  /* 0x0001b7e000027802 */ /* 0x000fe40000000f00 */
[----:B-----5:R-:W-:Y:S05]  /*1b7d0*/  CALL.REL.NOINC `($__internal_75_$__cuda_sm70_shflsync_idx_p) ;  /* 0x0000128000007944 */ /* 0x020fea0003c00000 */
[----:B------:R-:W-:Y:S01]  /*1b7e0*/  MOV R12, R0 ;  /* 0x00000000000c7202 */ /* 0x000fe20000000f00 */
[----:B------:R-:W-:Y:S05]  /*1b7f0*/  BRA `(.L_x_3758) ;  /* 0xfffeafa000007947 */ /* 0x000fea000383ffff */
.L_x_3610:
[----:B------:R-:W-:Y:S01]  /*1b800*/  IMAD.MOV.U32 R5, RZ, RZ, R17 ;  /* 0x000000ffff057224 */ /* 0x000fe200078e0011 */
[----:B------:R-:W-:Y:S01]  /*1b810*/  MOV R3, RZ ;  /* 0x000000ff00037202 */ /* 0x000fe20000000f00 */
[----:B------:R-:W-:Y:S01]  /*1b820*/  IMAD.MOV.U32 R0, RZ, RZ, 0x181f ;  /* 0x0000181fff007424 */ /* 0x000fe200078e00ff */
[----:B------:R-:W-:Y:S02]  /*1b830*/  MOV R2, 0x1b850 ;  /* 0x0001b85000027802 */ /* 0x000fe40000000f00 */
[----:B-12--5:R-:W-:Y:S05]  /*1b840*/  CALL.REL.NOINC `($__internal_75_$__cuda_sm70_shflsync_idx_p) ;  /* 0x0000121000007944 */ /* 0x026fea0003c00000 */
[----:B------:R-:W-:Y:S05]  /*1b850*/  BRA `(.L_x_3759) ;  /* 0xfffeaf6000007947 */ /* 0x000fea000383ffff */
.L_x_3613:
[----:B------:R-:W-:Y:S01]  /*1b860*/  IMAD.MOV.U32 R5, RZ, RZ, R14 ;  /* 0x000000ffff057224 */ /* 0x000fe200078e000e */
[----:B--2---:R-:W-:Y:S01]  /*1b870*/  MOV R3, 0x1 ;  /* 0x0000000100037802 */ /* 0x004fe20000000f00 */
[----:B----4-:R-:W-:Y:S01]  /*1b880*/  IMAD.MOV.U32 R0, RZ, RZ, 0x181f ;  /* 0x0000181fff007424 */ /* 0x010fe200078e00ff */
[----:B------:R-:W-:-:S02]  /*1b890*/  MOV R2, 0x1b8b0 ;  /* 0x0001b8b000027802 */ /* 0x000fc40000000f00 */
[----:B-1-3-5:R-:W-:Y:S05]  /*1b8a0*/  CALL.REL.NOINC `($__internal_75_$__cuda_sm70_shflsync_idx_p) ;  /* 0x000011b000007944 */ /* 0x02afea0003c00000 */
[----:B------:R-:W-:Y:S01]  /*1b8b0*/  IMAD.MOV.U32 R12, RZ, RZ, R0 ;  /* 0x000000ffff0c7224 */ /* 0x000fe200078e0000 */
[----:B------:R-:W-:Y:S01]  /*1b8c0*/  MOV R3, 0x1 ;  /* 0x0000000100037802 */ /* 0x000fe20000000f00 */
[----:B------:R-:W-:Y:S01]  /*1b8d0*/  IMAD.MOV.U32 R5, RZ, RZ, R17 ;  /* 0x000000ffff057224 */ /* 0x000fe200078e0011 */
[----:B------:R-:W-:-:S02]  /*1b8e0*/  MOV R0, 0x181f ;  /* 0x0000181f00007802 */ /* 0x000fc40000000f00 */
[----:B------:R-:W-:Y:S02]  /*1b8f0*/  MOV R2, 0x1b910 ;  /* 0x0001b91000027802 */ /* 0x000fe40000000f00 */
[----:B------:R-:W-:Y:S05]  /*1b900*/  CALL.REL.NOINC `($__internal_75_$__cuda_sm70_shflsync_idx_p) ;  /* 0x0000115000007944 */ /* 0x000fea0003c00000 */
[----:B------:R-:W-:Y:S05]  /*1b910*/  BRA `(.L_x_3760) ;  /* 0xfffeb0a000007947 */ /* 0x000fea000383ffff */
.L_x_3616:
[----:B------:R-:W-:Y:S01]  /*1b920*/  IMAD.MOV.U32 R5, RZ, RZ, R14 ;  /* 0x000000ffff057224 */ /* 0x000fe200078e000e */
[----:B-1----:R-:W-:Y:S01]  /*1b930*/  MOV R3, 0x2 ;  /* 0x0000000200037802 */ /* 0x002fe20000000f00 */
[----:B----4-:R-:W-:Y:S01]  /*1b940*/  IMAD.MOV.U32 R0, RZ, RZ, 0x181f ;  /* 0x0000181fff007424 */ /* 0x010fe200078e00ff */
[----:B------:R-:W-:Y:S02]  /*1b950*/  MOV R2, 0x1b970 ;  /* 0x0001b97000027802 */ /* 0x000fe40000000f00 */
[----:B--23-5:R-:W-:Y:S05]  /*1b960*/  CALL.REL.NOINC `($__internal_75_$__cuda_sm70_shflsync_idx_p) ;  /* 0x000010f000007944 */ /* 0x02cfea0003c00000 */
[----:B------:R-:W-:Y:S01]  /*1b970*/  MOV R12, R0 ;  /* 0x00000000000c7202 */ /* 0x000fe20000000f00 */
[----:B------:R-:W-:Y:S05]  /*1b980*/  BRA `(.L_x_3761) ;  /* 0xfffeb1c000007947 */ /* 0x000fea000383ffff */
.L_x_3617:
[----:B------:R-:W-:Y:S01]  /*1b990*/  IMAD.MOV.U32 R5, RZ, RZ, R17 ;  /* 0x000000ffff057224 */ /* 0x000fe200078e0011 */
[----:B------:R-:W-:Y:S01]  /*1b9a0*/  MOV R3, 0x2 ;  /* 0x0000000200037802 */ /* 0x000fe20000000f00 */
[----:B----4-:R-:W-:Y:S01]  /*1b9b0*/  IMAD.MOV.U32 R0, RZ, RZ, 0x181f ;  /* 0x0000181fff007424 */ /* 0x010fe200078e00ff */
[----:B------:R-:W-:Y:S02]  /*1b9c0*/  MOV R2, 0x1b9e0 ;  /* 0x0001b9e000027802 */ /* 0x000fe40000000f00 */
[----:B-123-5:R-:W-:Y:S05]  /*1b9d0*/  CALL.REL.NOINC `($__internal_75_$__cuda_sm70_shflsync_idx_p) ;  /* 0x0000108000007944 */ /* 0x02efea0003c00000 */
[----:B------:R-:W-:Y:S05]  /*1b9e0*/  BRA `(.L_x_3762) ;  /* 0xfffeb18000007947 */ /* 0x000fea000383ffff */
.L_x_3620:
[----:B------:R-:W-:Y:S01]  /*1b9f0*/  IMAD.MOV.U32 R5, RZ, RZ, R14 ;  /* 0x000000ffff057224 */ /* 0x000fe200078e000e */
[----:B-1----:R-:W-:Y:S01]  /*1ba00*/  MOV R3, 0x3 ;  /* 0x0000000300037802 */ /* 0x002fe20000000f00 */
[----:B------:R-:W-:Y:S01]  /*1ba10*/  IMAD.MOV.U32 R0, RZ, RZ, 0x181f ;  /* 0x0000181fff007424 */ /* 0x000fe200078e00ff */
[----:B------:R-:W-:-:S02]  /*1ba20*/  MOV R2, 0x1ba40 ;  /* 0x0001ba4000027802 */ /* 0x000fc40000000f00 */
[----:B--2345:R-:W-:Y:S05]  /*1ba30*/  CALL.REL.NOINC `($__internal_75_$__cuda_sm70_shflsync_idx_p) ;  /* 0x0000102000007944 */ /* 0x03cfea0003c00000 */
[----:B------:R-:W-:Y:S01]  /*1ba40*/  IMAD.MOV.U32 R12, RZ, RZ, R0 ;  /* 0x000000ffff0c7224 */ /* 0x000fe200078e0000 */
[----:B------:R-:W-:Y:S01]  /*1ba50*/  MOV R3, 0x3 ;  /* 0x0000000300037802 */ /* 0x000fe20000000f00 */
[----:B------:R-:W-:Y:S01]  /*1ba60*/  IMAD.MOV.U32 R5, RZ, RZ, R17 ;  /* 0x000000ffff057224 */ /* 0x000fe200078e0011 */
[----:B------:R-:W-:-:S02]  /*1ba70*/  MOV R0, 0x181f ;  /* 0x0000181f00007802 */ /* 0x000fc40000000f00 */
[----:B------:R-:W-:Y:S02]  /*1ba80*/  MOV R2, 0x1baa0 ;  /* 0x0001baa000027802 */ /* 0x000fe40000000f00 */
[----:B------:R-:W-:Y:S05]  /*1ba90*/  CALL.REL.NOINC `($__internal_75_$__cuda_sm70_shflsync_idx_p) ;  /* 0x00000fc000007944 */ /* 0x000fea0003c00000 */
[----:B------:R-:W-:Y:S05]  /*1baa0*/  BRA `(.L_x_3763) ;  /* 0xfffeb26000007947 */ /* 0x000fea000383ffff */
.L_x_3691:
[----:B------:R-:W-:Y:S01]  /*1bab0*/  IMAD.MOV.U32 R2, RZ, RZ, R209 ;  /* 0x000000ffff027224 */ /* 0x000fe200078e00d1 */
[----:B------:R-:W-:Y:S02]  /*1bac0*/  MOV R5, 0x2 ;  /* 0x0000000200057802 */ /* 0x000fe40000000f00 */
[----:B------:R-:W-:Y:S02]  /*1bad0*/  MOV R3, 0x1baf0 ;  /* 0x0001baf000037802 */ /* 0x000fe40000000f00 */
[----:B------:R-:W-:Y:S05]  /*1bae0*/  CALL.REL.NOINC `($__internal_74_$__cuda_sm70_shflsync_bfly_p) ;  /* 0x00000f2000007944 */ /* 0x000fea0003c00000 */
[----:B------:R-:W-:Y:S01]  /*1baf0*/  MOV R0, R5 ;  /* 0x0000000500007202 */ /* 0x000fe20000000f00 */
[----:B------:R-:W-:Y:S05]  /*1bb00*/  BRA `(.L_x_3764) ;  /* 0xffff9d2000007947 */ /* 0x000fea000383ffff */
.L_x_3692:
[----:B------:R-:W-:Y:S01]  /*1bb10*/  IMAD.MOV.U32 R2, RZ, RZ, R0 ;  /* 0x000000ffff027224 */ /* 0x000fe200078e0000 */
[----:B------:R-:W-:Y:S02]  /*1bb20*/  MOV R5, 0x1 ;  /* 0x0000000100057802 */ /* 0x000fe40000000f00 */
[----:B------:R-:W-:Y:S02]  /*1bb30*/  MOV R3, 0x1bb50 ;  /* 0x0001bb5000037802 */ /* 0x000fe40000000f00 */
[----:B-1----:R-:W-:Y:S05]  /*1bb40*/  CALL.REL.NOINC `($__internal_74_$__cuda_sm70_shflsync_bfly_p) ;  /* 0x00000ec000007944 */ /* 0x002fea0003c00000 */
[----:B------:R-:W-:Y:S01]  /*1bb50*/  FADD.FTZ R0, R0, R5 ;  /* 0x0000000500007221 */ /* 0x000fe20000010000 */
[----:B------:R-:W-:Y:S02]  /*1bb60*/  MOV R2, R208 ;  /* 0x000000d000027202 */ /* 0x000fe40000000f00 */
[----:B------:R-:W-:-:S02]  /*1bb70*/  MOV R5, 0x2 ;  /* 0x0000000200057802 */ /* 0x000fc40000000f00 */
[----:B------:R-:W-:Y:S02]  /*1bb80*/  MOV R3, 0x1bba0 ;  /* 0x0001bba000037802 */ /* 0x000fe40000000f00 */
[----:B------:R-:W-:Y:S05]  /*1bb90*/  CALL.REL.NOINC `($__internal_74_$__cuda_sm70_shflsync_bfly_p) ;  /* 0x00000e7000007944 */ /* 0x000fea0003c00000 */
[----:B------:R-:W-:Y:S01]  /*1bba0*/  FADD.FTZ R4, R208, R5 ;  /* 0x00000005d0047221 */ /* 0x000fe20000010000 */
[----:B------:R-:W-:Y:S02]  /*1bbb0*/  MOV R5, 0x1 ;  /* 0x0000000100057802 */ /* 0x000fe40000000f00 */
[----:B------:R-:W-:Y:S02]  /*1bbc0*/  MOV R3, 0x1bbf0 ;  /* 0x0001bbf000037802 */ /* 0x000fe40000000f00 */
[----:B------:R-:W-:Y:S02]  /*1bbd0*/  MOV R2, R4 ;  /* 0x0000000400027202 */ /* 0x000fe40000000f00 */
[----:B------:R-:W-:Y:S05]  /*1bbe0*/  CALL.REL.NOINC `($__internal_74_$__cuda_sm70_shflsync_bfly_p) ;  /* 0x00000e2000007944 */ /* 0x000fea0003c00000 */
[----:B------:R-:W-:Y:S01]  /*1bbf0*/  MOV R3, R5 ;  /* 0x0000000500037202 */ /* 0x000fe20000000f00 */
[----:B------:R-:W-:Y:S05]  /*1bc00*/  BRA `(.L_x_3765) ;  /* 0xffff9c9000007947 */ /* 0x000fea000383ffff */
.L_x_3699:
[----:B--234-:R-:W-:Y:S01]  /*1bc10*/  IMAD.MOV.U32 R5, RZ, RZ, R15 ;  /* 0x000000ffff057224 */ /* 0x01cfe200078e000f */
[----:B------:R-:W-:Y:S01]  /*1bc20*/  MOV R3, RZ ;  /* 0x000000ff00037202 */ /* 0x000fe20000000f00 */
[----:B------:R-:W-:Y:S01]  /*1bc30*/  IMAD.MOV.U32 R0, RZ, RZ, 0x181f ;  /* 0x0000181fff007424 */ /* 0x000fe200078e00ff */
[----:B------:R-:W-:Y:S02]  /*1bc40*/  MOV R2, 0x1bc60 ;  /* 0x0001bc6000027802 */ /* 0x000fe40000000f00 */
[----:B-1----:R-:W-:Y:S05]  /*1bc50*/  CALL.REL.NOINC `($__internal_75_$__cuda_sm70_shflsync_idx_p) ;  /* 0x00000e0000007944 */ /* 0x002fea0003c00000 */
[----:B------:R-:W-:Y:S01]  /*1bc60*/  MOV R12, R0 ;  /* 0x00000000000c7202 */ /* 0x000fe20000000f00 */
[----:B------:R-:W-:Y:S05]  /*1bc70*/  BRA `(.L_x_3766) ;  /* 0xffffb81000007947 */ /* 0x000fea000383ffff */
.L_x_3700:
[----:B------:R-:W-:Y:S01]  /*1bc80*/  IMAD.MOV.U32 R5, RZ, RZ, R16 ;  /* 0x000000ffff057224 */ /* 0x000fe200078e0010 */
[----:B------:R-:W-:Y:S01]  /*1bc90*/  MOV R3, RZ ;  /* 0x000000ff00037202 */ /* 0x000fe20000000f00 */
[----:B------:R-:W-:Y:S01]  /*1bca0*/  IMAD.MOV.U32 R0, RZ, RZ, 0x181f ;  /* 0x0000181fff007424 */ /* 0x000fe200078e00ff */
[----:B------:R-:W-:-:S02]  /*1bcb0*/  MOV R2, 0x1bcd0 ;  /* 0x0001bcd000027802 */ /* 0x000fc40000000f00 */
[----:B-123--:R-:W-:Y:S05]  /*1bcc0*/  CALL.REL.NOINC `($__internal_75_$__cuda_sm70_shflsync_idx_p) ;  /* 0x00000d9000007944 */ /* 0x00efea0003c00000 */
[----:B------:R-:W-:Y:S05]  /*1bcd0*/  BRA `(.L_x_3767) ;  /* 0xffffb7d000007947 */ /* 0x000fea000383ffff */
.L_x_3703:
[----:B------:R-:W-:Y:S01]  /*1bce0*/  IMAD.MOV.U32 R5, RZ, RZ, R15 ;  /* 0x000000ffff057224 */ /* 0x000fe200078e000f */
[----:B--2---:R-:W-:Y:S01]  /*1bcf0*/  MOV R3, 0x1 ;  /* 0x0000000100037802 */ /* 0x004fe20000000f00 */
[----:B------:R-:W-:Y:S01]  /*1bd00*/  IMAD.MOV.U32 R0, RZ, RZ, 0x181f ;  /* 0x0000181fff007424 */ /* 0x000fe200078e00ff */
[----:B------:R-:W-:-:S02]  /*1bd10*/  MOV R2, 0x1bd30 ;  /* 0x0001bd3000027802 */ /* 0x000fc40000000f00 */
[----:B-1-34-:R-:W-:Y:S05]  /*1bd20*/  CALL.REL.NOINC `($__internal_75_$__cuda_sm70_shflsync_idx_p) ;  /* 0x00000d3000007944 */ /* 0x01afea0003c00000 */
[----:B------:R-:W-:Y:S01]  /*1bd30*/  IMAD.MOV.U32 R12, RZ, RZ, R0 ;  /* 0x000000ffff0c7224 */ /* 0x000fe200078e0000 */
[----:B------:R-:W-:Y:S01]  /*1bd40*/  MOV R3, 0x1 ;  /* 0x0000000100037802 */ /* 0x000fe20000000f00 */
[----:B------:R-:W-:Y:S01]  /*1bd50*/  IMAD.MOV.U32 R5, RZ, RZ, R16 ;  /* 0x000000ffff057224 */ /* 0x000fe200078e0010 */
[----:B------:R-:W-:-:S02]  /*1bd60*/  MOV R0, 0x181f ;  /* 0x0000181f00007802 */ /* 0x000fc40000000f00 */
[----:B------:R-:W-:Y:S02]  /*1bd70*/  MOV R2, 0x1bd90 ;  /* 0x0001bd9000027802 */ /* 0x000fe40000000f00 */
[----:B------:R-:W-:Y:S05]  /*1bd80*/  CALL.REL.NOINC `($__internal_75_$__cuda_sm70_shflsync_idx_p) ;  /* 0x00000cd000007944 */ /* 0x000fea0003c00000 */
[----:B------:R-:W-:Y:S05]  /*1bd90*/  BRA `(.L_x_3768) ;  /* 0xffffb8f000007947 */ /* 0x000fea000383ffff */
.L_x_3706:
[----:B------:R-:W-:Y:S01]  /*1bda0*/  IMAD.MOV.U32 R5, RZ, RZ, R15 ;  /* 0x000000ffff057224 */ /* 0x000fe200078e000f */
[----:B--2---:R-:W-:Y:S01]  /*1bdb0*/  MOV R3, 0x2 ;  /* 0x0000000200037802 */ /* 0x004fe20000000f00 */
[----:B------:R-:W-:Y:S01]  /*1bdc0*/  IMAD.MOV.U32 R0, RZ, RZ, 0x181f ;  /* 0x0000181fff007424 */ /* 0x000fe200078e00ff */
[----:B------:R-:W-:Y:S02]  /*1bdd0*/  MOV R2, 0x1bdf0 ;  /* 0x0001bdf000027802 */ /* 0x000fe40000000f00 */
[----:B-1-34-:R-:W-:Y:S05]  /*1bde0*/  CALL.REL.NOINC `($__internal_75_$__cuda_sm70_shflsync_idx_p) ;  /* 0x00000c7000007944 */ /* 0x01afea0003c00000 */
[----:B------:R-:W-:Y:S01]  /*1bdf0*/  MOV R12, R0 ;  /* 0x00000000000c7202 */ /* 0x000fe20000000f00 */
[----:B------:R-:W-:Y:S05]  /*1be00*/  BRA `(.L_x_3769) ;  /* 0xffffb9f000007947 */ /* 0x000fea000383ffff */
.L_x_3707:
[----:B------:R-:W-:Y:S01]  /*1be10*/  IMAD.MOV.U32 R5, RZ, RZ, R16 ;  /* 0x000000ffff057224 */ /* 0x000fe200078e0010 */
[----:B--2---:R-:W-:Y:S01]  /*1be20*/  MOV R3, 0x2 ;  /* 0x0000000200037802 */ /* 0x004fe20000000f00 */
[----:B------:R-:W-:Y:S01]  /*1be30*/  IMAD.MOV.U32 R0, RZ, RZ, 0x181f ;  /* 0x0000181fff007424 */ /* 0x000fe200078e00ff */
[----:B------:R-:W-:Y:S02]  /*1be40*/  MOV R2, 0x1be60 ;  /* 0x0001be6000027802 */ /* 0x000fe40000000f00 */
[----:B-1-34-:R-:W-:Y:S05]  /*1be50*/  CALL.REL.NOINC `($__internal_75_$__cuda_sm70_shflsync_idx_p) ;  /* 0x00000c0000007944 */ /* 0x01afea0003c00000 */
[----:B------:R-:W-:Y:S05]  /*1be60*/  BRA `(.L_x_3770) ;  /* 0xffffb9b000007947 */ /* 0x000fea000383ffff */
.L_x_3710:
[----:B------:R-:W-:Y:S01]  /*1be70*/  IMAD.MOV.U32 R5, RZ, RZ, R15 ;  /* 0x000000ffff057224 */ /* 0x000fe200078e000f */
[----:B---3--:R-:W-:Y:S01]  /*1be80*/  MOV R3, 0x3 ;  /* 0x0000000300037802 */ /* 0x008fe20000000f00 */
[----:B----4-:R-:W-:Y:S01]  /*1be90*/  IMAD.MOV.U32 R0, RZ, RZ, 0x181f ;  /* 0x0000181fff007424 */ /* 0x010fe200078e00ff */
[----:B------:R-:W-:-:S02]  /*1bea0*/  MOV R2, 0x1bec0 ;  /* 0x0001bec000027802 */ /* 0x000fc40000000f00 */
[----:B-12---:R-:W-:Y:S05]  /*1beb0*/  CALL.REL.NOINC `($__internal_75_$__cuda_sm70_shflsync_idx_p) ;  /* 0x00000ba000007944 */ /* 0x006fea0003c00000 */
[----:B------:R-:W-:Y:S01]  /*1bec0*/  IMAD.MOV.U32 R10, RZ, RZ, R0 ;  /* 0x000000ffff0a7224 */ /* 0x000fe200078e0000 */
[----:B------:R-:W-:Y:S01]  /*1bed0*/  MOV R3, 0x3 ;  /* 0x0000000300037802 */ /* 0x000fe20000000f00 */
[----:B------:R-:W-:Y:S01]  /*1bee0*/  IMAD.MOV.U32 R5, RZ, RZ, R16 ;  /* 0x000000ffff057224 */ /* 0x000fe200078e0010 */
[----:B------:R-:W-:-:S02]  /*1bef0*/  MOV R0, 0x181f ;  /* 0x0000181f00007802 */ /* 0x000fc40000000f00 */
[----:B------:R-:W-:Y:S02]  /*1bf00*/  MOV R2, 0x1bf20 ;  /* 0x0001bf2000027802 */ /* 0x000fe40000000f00 */
[----:B------:R-:W-:Y:S05]  /*1bf10*/  CALL.REL.NOINC `($__internal_75_$__cuda_sm70_shflsync_idx_p) ;  /* 0x00000b4000007944 */ /* 0x000fea0003c00000 */
[----:B------:R-:W-:Y:S05]  /*1bf20*/  BRA `(.L_x_3771) ;  /* 0xffffba7000007947 */ /* 0x000fea000383ffff */
.L_x_3712:
[----:B------:R-:W-:Y:S01]  /*1bf30*/  IMAD.MOV.U32 R5, RZ, RZ, R16 ;  /* 0x000000ffff057224 */ /* 0x000fe200078e0010 */
[----:B------:R-:W-:Y:S01]  /*1bf40*/  MOV R3, RZ ;  /* 0x000000ff00037202 */ /* 0x000fe20000000f00 */
[----:B------:R-:W-:Y:S01]  /*1bf50*/  IMAD.MOV.U32 R0, RZ, RZ, 0x1c1f ;  /* 0x00001c1fff007424 */ /* 0x000fe200078e00ff */
[----:B------:R-:W-:Y:S02]  /*1bf60*/  MOV R2, 0x1bf80 ;  /* 0x0001bf8000027802 */ /* 0x000fe40000000f00 */
[----:B------:R-:W-:Y:S05]  /*1bf70*/  CALL.REL.NOINC `($__internal_75_$__cuda_sm70_shflsync_idx_p) ;  /* 0x00000ae000007944 */ /* 0x000fea0003c00000 */
[----:B------:R-:W-:Y:S01]  /*1bf80*/  MOV R4, R0 ;  /* 0x0000000000047202 */ /* 0x000fe20000000f00 */
[----:B------:R-:W-:Y:S05]  /*1bf90*/  BRA `(.L_x_3772) ;  /* 0xffffbd6000007947 */ /* 0x000fea000383ffff */
.L_x_3713:
[----:B------:R-:W-:Y:S01]  /*1bfa0*/  IMAD.MOV.U32 R5, RZ, RZ, R17 ;  /* 0x000000ffff057224 */ /* 0x000fe200078e0011 */
[----:B------:R-:W-:Y:S01]  /*1bfb0*/  MOV R3, RZ ;  /* 0x000000ff00037202 */ /* 0x000fe20000000f00 */
[----:B------:R-:W-:Y:S01]  /*1bfc0*/  IMAD.MOV.U32 R0, RZ, RZ, 0x1c1f ;  /* 0x00001c1fff007424 */ /* 0x000fe200078e00ff */
[----:B------:R-:W-:Y:S02]  /*1bfd0*/  MOV R2, 0x1bff0 ;  /* 0x0001bff000027802 */ /* 0x000fe40000000f00 */
[----:B-12---:R-:W-:Y:S05]  /*1bfe0*/  CALL.REL.NOINC `($__internal_75_$__cuda_sm70_shflsync_idx_p) ;  /* 0x00000a7000007944 */ /* 0x006fea0003c00000 */
[----:B------:R-:W-:Y:S05]  /*1bff0*/  BRA `(.L_x_3773) ;  /* 0xffffbd2000007947 */ /* 0x000fea000383ffff */
.L_x_3716:
[----:B------:R-:W-:Y:S01]  /*1c000*/  IMAD.MOV.U32 R5, RZ, RZ, R16 ;  /* 0x000000ffff057224 */ /* 0x000fe200078e0010 */
[----:B------:R-:W-:Y:S01]  /*1c010*/  MOV R3, 0x1 ;  /* 0x0000000100037802 */ /* 0x000fe20000000f00 */
[----:B----4-:R-:W-:Y:S01]  /*1c020*/  IMAD.MOV.U32 R0, RZ, RZ, 0x1c1f ;  /* 0x00001c1fff007424 */ /* 0x010fe200078e00ff */
[----:B------:R-:W-:-:S02]  /*1c030*/  MOV R2, 0x1c050 ;  /* 0x0001c05000027802 */ /* 0x000fc40000000f00 */
[----:B-123--:R-:W-:Y:S05]  /*1c040*/  CALL.REL.NOINC `($__internal_75_$__cuda_sm70_shflsync_idx_p) ;  /* 0x00000a1000007944 */ /* 0x00efea0003c00000 */
[----:B------:R-:W-:Y:S01]  /*1c050*/  IMAD.MOV.U32 R4, RZ, RZ, R0 ;  /* 0x000000ffff047224 */ /* 0x000fe200078e0000 */
[----:B------:R-:W-:Y:S01]  /*1c060*/  MOV R3, 0x1 ;  /* 0x0000000100037802 */ /* 0x000fe20000000f00 */
[----:B------:R-:W-:Y:S01]  /*1c070*/  IMAD.MOV.U32 R5, RZ, RZ, R17 ;  /* 0x000000ffff057224 */ /* 0x000fe200078e0011 */
[----:B------:R-:W-:-:S02]  /*1c080*/  MOV R0, 0x1c1f ;  /* 0x00001c1f00007802 */ /* 0x000fc40000000f00 */
[----:B------:R-:W-:Y:S02]  /*1c090*/  MOV R2, 0x1c0b0 ;  /* 0x0001c0b000027802 */ /* 0x000fe40000000f00 */
[----:B------:R-:W-:Y:S05]  /*1c0a0*/  CALL.REL.NOINC `($__internal_75_$__cuda_sm70_shflsync_idx_p) ;  /* 0x000009b000007944 */ /* 0x000fea0003c00000 */
[----:B------:R-:W-:Y:S05]  /*1c0b0*/  BRA `(.L_x_3774) ;  /* 0xffffc8e000007947 */ /* 0x000fea000383ffff */
.L_x_3720:
[----:B------:R-:W-:Y:S01]  /*1c0c0*/  IMAD.MOV.U32 R5, RZ, RZ, R13 ;  /* 0x000000ffff057224 */ /* 0x000fe200078e000d */
[----:B------:R-:W-:Y:S01]  /*1c0d0*/  MOV R3, RZ ;  /* 0x000000ff00037202 */ /* 0x000fe20000000f00 */
[----:B------:R-:W-:Y:S01]  /*1c0e0*/  IMAD.MOV.U32 R0, RZ, RZ, 0x181f ;  /* 0x0000181fff007424 */ /* 0x000fe200078e00ff */
[----:B------:R-:W-:Y:S02]  /*1c0f0*/  MOV R2, 0x1c110 ;  /* 0x0001c11000027802 */ /* 0x000fe40000000f00 */
[----:B------:R-:W-:Y:S05]  /*1c100*/  CALL.REL.NOINC `($__internal_75_$__cuda_sm70_shflsync_idx_p) ;  /* 0x0000095000007944 */ /* 0x000fea0003c00000 */
[----:B------:R-:W-:Y:S01]  /*1c110*/  MOV R12, R0 ;  /* 0x00000000000c7202 */ /* 0x000fe20000000f00 */
[----:B------:R-:W-:Y:S05]  /*1c120*/  BRA `(.L_x_3775) ;  /* 0xffffdc3000007947 */ /* 0x000fea000383ffff */
.L_x_3721:
[----:B------:R-:W-:Y:S01]  /*1c130*/  IMAD.MOV.U32 R5, RZ, RZ, R16 ;  /* 0x000000ffff057224 */ /* 0x000fe200078e0010 */
[----:B------:R-:W-:Y:S01]  /*1c140*/  MOV R3, RZ ;  /* 0x000000ff00037202 */ /* 0x000fe20000000f00 */
[----:B------:R-:W-:Y:S01]  /*1c150*/  IMAD.MOV.U32 R0, RZ, RZ, 0x181f ;  /* 0x0000181fff007424 */ /* 0x000fe200078e00ff */
[----:B------:R-:W-:Y:S02]  /*1c160*/  MOV R2, 0x1c180 ;  /* 0x0001c18000027802 */ /* 0x000fe40000000f00 */
[----:B-12---:R-:W-:Y:S05]  /*1c170*/  CALL.REL.NOINC `($__internal_75_$__cuda_sm70_shflsync_idx_p) ;  /* 0x000008e000007944 */ /* 0x006fea0003c00000 */
[----:B------:R-:W-:Y:S05]  /*1c180*/  BRA `(.L_x_3776) ;  /* 0xffffdbf000007947 */ /* 0x000fea000383ffff */
.L_x_3724:
[----:B------:R-:W-:Y:S01]  /*1c190*/  IMAD.MOV.U32 R5, RZ, RZ, R13 ;  /* 0x000000ffff057224 */ /* 0x000fe200078e000d */
[----:B--2---:R-:W-:Y:S01]  /*1c1a0*/  MOV R3, 0x1 ;  /* 0x0000000100037802 */ /* 0x004fe20000000f00 */
[----:B----4-:R-:W-:Y:S01]  /*1c1b0*/  IMAD.MOV.U32 R0, RZ, RZ, 0x181f ;  /* 0x0000181fff007424 */ /* 0x010fe200078e00ff */
[----:B------:R-:W-:-:S02]  /*1c1c0*/  MOV R2, 0x1c1e0 ;  /* 0x0001c1e000027802 */ /* 0x000fc40000000f00 */
[----:B-1-3--:R-:W-:Y:S05]  /*1c1d0*/  CALL.REL.NOINC `($__internal_75_$__cuda_sm70_shflsync_idx_p) ;  /* 0x0000088000007944 */ /* 0x00afea0003c00000 */
[----:B------:R-:W-:Y:S01]  /*1c1e0*/  IMAD.MOV.U32 R12, RZ, RZ, R0 ;  /* 0x000000ffff0c7224 */ /* 0x000fe200078e0000 */
[----:B------:R-:W-:Y:S01]  /*1c1f0*/  MOV R3, 0x1 ;  /* 0x0000000100037802 */ /* 0x000fe20000000f00 */
[----:B------:R-:W-:Y:S01]  /*1c200*/  IMAD.MOV.U32 R5, RZ, RZ, R16 ;  /* 0x000000ffff057224 */ /* 0x000fe200078e0010 */
[----:B------:R-:W-:-:S02]  /*1c210*/  MOV R0, 0x181f ;  /* 0x0000181f00007802 */ /* 0x000fc40000000f00 */
[----:B------:R-:W-:Y:S02]  /*1c220*/  MOV R2, 0x1c240 ;  /* 0x0001c24000027802 */ /* 0x000fe40000000f00 */
[----:B------:R-:W-:Y:S05]  /*1c230*/  CALL.REL.NOINC `($__internal_75_$__cuda_sm70_shflsync_idx_p) ;  /* 0x0000082000007944 */ /* 0x000fea0003c00000 */
[----:B------:R-:W-:Y:S05]  /*1c240*/  BRA `(.L_x_3777) ;  /* 0xffffdd2000007947 */ /* 0x000fea000383ffff */
.L_x_3727:
[----:B------:R-:W-:Y:S01]  /*1c250*/  IMAD.MOV.U32 R5, RZ, RZ, R13 ;  /* 0x000000ffff057224 */ /* 0x000fe200078e000d */
[----:B-1----:R-:W-:Y:S01]  /*1c260*/  MOV R3, 0x2 ;  /* 0x0000000200037802 */ /* 0x002fe20000000f00 */
[----:B----4-:R-:W-:Y:S01]  /*1c270*/  IMAD.MOV.U32 R0, RZ, RZ, 0x181f ;  /* 0x0000181fff007424 */ /* 0x010fe200078e00ff */
[----:B------:R-:W-:Y:S02]  /*1c280*/  MOV R2, 0x1c2a0 ;  /* 0x0001c2a000027802 */ /* 0x000fe40000000f00 */
[----:B--23--:R-:W-:Y:S05]  /*1c290*/  CALL.REL.NOINC `($__internal_75_$__cuda_sm70_shflsync_idx_p) ;  /* 0x000007c000007944 */ /* 0x00cfea0003c00000 */
[----:B------:R-:W-:Y:S01]  /*1c2a0*/  MOV R12, R0 ;  /* 0x00000000000c7202 */ /* 0x000fe20000000f00 */
[----:B------:R-:W-:Y:S05]  /*1c2b0*/  BRA `(.L_x_3778) ;  /* 0xffffde2000007947 */ /* 0x000fea000383ffff */
.L_x_3728:
[----:B------:R-:W-:Y:S01]  /*1c2c0*/  IMAD.MOV.U32 R5, RZ, RZ, R16 ;  /* 0x000000ffff057224 */ /* 0x000fe200078e0010 */
[----:B------:R-:W-:Y:S01]  /*1c2d0*/  MOV R3, 0x2 ;  /* 0x0000000200037802 */ /* 0x000fe20000000f00 */
[----:B----4-:R-:W-:Y:S01]  /*1c2e0*/  IMAD.MOV.U32 R0, RZ, RZ, 0x181f ;  /* 0x0000181fff007424 */ /* 0x010fe200078e00ff */
[----:B------:R-:W-:Y:S02]  /*1c2f0*/  MOV R2, 0x1c310 ;  /* 0x0001c31000027802 */ /* 0x000fe40000000f00 */
[----:B-123--:R-:W-:Y:S05]  /*1c300*/  CALL.REL.NOINC `($__internal_75_$__cuda_sm70_shflsync_idx_p) ;  /* 0x0000075000007944 */ /* 0x00efea0003c00000 */
[----:B------:R-:W-:Y:S05]  /*1c310*/  BRA `(.L_x_3779) ;  /* 0xffffdde000007947 */ /* 0x000fea000383ffff */
.L_x_3731:
[----:B------:R-:W-:Y:S01]  /*1c320*/  IMAD.MOV.U32 R5, RZ, RZ, R13 ;  /* 0x000000ffff057224 */ /* 0x000fe200078e000d */
[----:B-1----:R-:W-:Y:S01]  /*1c330*/  MOV R3, 0x3 ;  /* 0x0000000300037802 */ /* 0x002fe20000000f00 */
[----:B------:R-:W-:Y:S01]  /*1c340*/  IMAD.MOV.U32 R0, RZ, RZ, 0x181f ;  /* 0x0000181fff007424 */ /* 0x000fe200078e00ff */
[----:B------:R-:W-:-:S02]  /*1c350*/  MOV R2, 0x1c370 ;  /* 0x0001c37000027802 */ /* 0x000fc40000000f00 */
[----:B--234-:R-:W-:Y:S05]  /*1c360*/  CALL.REL.NOINC `($__internal_75_$__cuda_sm70_shflsync_idx_p) ;  /* 0x000006f000007944 */ /* 0x01cfea0003c00000 */
[----:B------:R-:W-:Y:S01]  /*1c370*/  IMAD.MOV.U32 R12, RZ, RZ, R0 ;  /* 0x000000ffff0c7224 */ /* 0x000fe200078e0000 */
[----:B------:R-:W-:Y:S01]  /*1c380*/  MOV R3, 0x3 ;  /* 0x0000000300037802 */ /* 0x000fe20000000f00 */
[----:B------:R-:W-:Y:S01]  /*1c390*/  IMAD.MOV.U32 R5, RZ, RZ, R16 ;  /* 0x000000ffff057224 */ /* 0x000fe200078e0010 */
[----:B------:R-:W-:-:S02]  /*1c3a0*/  MOV R0, 0x181f ;  /* 0x0000181f00007802 */ /* 0x000fc40000000f00 */
[----:B------:R-:W-:Y:S02]  /*1c3b0*/  MOV R2, 0x1c3d0 ;  /* 0x0001c3d000027802 */ /* 0x000fe40000000f00 */
[----:B------:R-:W-:Y:S05]  /*1c3c0*/  CALL.REL.NOINC `($__internal_75_$__cuda_sm70_shflsync_idx_p) ;  /* 0x0000069000007944 */ /* 0x000fea0003c00000 */
[----:B------:R-:W-:Y:S05]  /*1c3d0*/  BRA `(.L_x_3780) ;  /* 0xffffdea000007947 */ /* 0x000fea000383ffff */
.L_x_3733:
[----:B--2---:R-:W-:Y:S01]  /*1c3e0*/  IMAD.MOV.U32 R5, RZ, RZ, R21 ;  /* 0x000000ffff057224 */ /* 0x004fe200078e0015 */
[----:B------:R-:W-:Y:S01]  /*1c3f0*/  MOV R3, RZ ;  /* 0x000000ff00037202 */ /* 0x000fe20000000f00 */
[----:B------:R-:W-:Y:S01]  /*1c400*/  IMAD.MOV.U32 R0, RZ, RZ, 0x1f ;  /* 0x0000001fff007424 */ /* 0x000fe200078e00ff */
[----:B------:R-:W-:Y:S02]  /*1c410*/  MOV R2, 0x1c430 ;  /* 0x0001c43000027802 */ /* 0x000fe40000000f00 */
[----:B-1-3--:R-:W-:Y:S05]  /*1c420*/  CALL.REL.NOINC `($__internal_75_$__cuda_sm70_shflsync_idx_p) ;  /* 0x0000063000007944 */ /* 0x00afea0003c00000 */
[----:B------:R-:W-:Y:S01]  /*1c430*/  MOV R9, R0 ;  /* 0x0000000000097202 */ /* 0x000fe20000000f00 */
[----:B------:R-:W-:Y:S05]  /*1c440*/  BRA `(.L_x_3781) ;  /* 0xffffe04000007947 */ /* 0x000fea000383ffff */
.L_x_3734:
[----:B--2---:R-:W-:Y:S01]  /*1c450*/  IMAD.MOV.U32 R5, RZ, RZ, R21 ;  /* 0x000000ffff057224 */ /* 0x004fe200078e0015 */
[----:B------:R-:W-:Y:S01]  /*1c460*/  MOV R3, 0x1 ;  /* 0x0000000100037802 */ /* 0x000fe20000000f00 */
[----:B------:R-:W-:Y:S01]  /*1c470*/  IMAD.MOV.U32 R0, RZ, RZ, 0x1f ;  /* 0x0000001fff007424 */ /* 0x000fe200078e00ff */
[----:B------:R-:W-:Y:S02]  /*1c480*/  MOV R2, 0x1c4a0 ;  /* 0x0001c4a000027802 */ /* 0x000fe40000000f00 */
[----:B-1-34-:R-:W-:Y:S05]  /*1c490*/  CALL.REL.NOINC `($__internal_75_$__cuda_sm70_shflsync_idx_p) ;  /* 0x000005c000007944 */ /* 0x01afea0003c00000 */
[----:B------:R-:W-:Y:S01]  /*1c4a0*/  MOV R8, R0 ;  /* 0x0000000000087202 */ /* 0x000fe20000000f00 */
[----:B------:R-:W-:Y:S05]  /*1c4b0*/  BRA `(.L_x_3782) ;  /* 0xffffdff000007947 */ /* 0x000fea000383ffff */
.L_x_3735:
[----:B------:R-:W-:Y:S02]  /*1c4c0*/  MOV R2, 0x1 ;  /* 0x0000000100027802 */ /* 0x000fe40000000f00 */
[----:B------:R-:W-:-:S02]  /*1c4d0*/  MOV R3, 0x1c4f0 ;  /* 0x0001c4f000037802 */ /* 0x000fc40000000f00 */
[----:B---34-:R-:W-:Y:S05]  /*1c4e0*/  CALL.REL.NOINC `($__internal_76_$__cuda_sm70_shflsync_up_p) ;  /* 0x000005c000007944 */ /* 0x018fea0003c00000 */
[----:B------:R-:W-:Y:S05]  /*1c4f0*/  BRA `(.L_x_3783) ;  /* 0xffffe0d000007947 */ /* 0x000fea000383ffff */
.L_x_3736:
[----:B------:R-:W-:Y:S02]  /*1c500*/  MOV R2, 0x2 ;  /* 0x0000000200027802 */ /* 0x000fe40000000f00 */
[----:B------:R-:W-:-:S02]  /*1c510*/  MOV R3, 0x1c530 ;  /* 0x0001c53000037802 */ /* 0x000fc40000000f00 */
[----:B---34-:R-:W-:Y:S05]  /*1c520*/  CALL.REL.NOINC `($__internal_76_$__cuda_sm70_shflsync_up_p) ;  /* 0x0000058000007944 */ /* 0x018fea0003c00000 */
[----:B------:R-:W-:Y:S01]  /*1c530*/  SEL R3, R4, RZ, P1 ;  /* 0x000000ff04037207 */ /* 0x000fe20000800000 */
[----:B------:R-:W-:-:S04]  /*1c540*/  IMAD.MOV.U32 R2, RZ, RZ, 0x4 ;  /* 0x00000004ff027424 */ /* 0x000fc800078e00ff */
[----:B------:R-:W-:Y:S01]  /*1c550*/  IMAD.IADD R0, R0, 0x1, R3 ;  /* 0x0000000100007824 */ /* 0x000fe200078e0203 */
[----:B------:R-:W-:Y:S02]  /*1c560*/  MOV R3, 0x1c580 ;  /* 0x0001c58000037802 */ /* 0x000fe40000000f00 */
        /* <DEDUP_REMOVED lines=19> */
.L_x_3740:
[----:B------:R-:W-:Y:S02]  /*1c6a0*/  MOV R2, 0x1 ;  /* 0x0000000100027802 */ /* 0x000fe40000000f00 */
[----:B------:R-:W-:Y:S02]  /*1c6b0*/  MOV R3, 0x1c6d0 ;  /* 0x0001c6d000037802 */ /* 0x000fe40000000f00 */
[----:B----4-:R-:W-:Y:S05]  /*1c6c0*/  CALL.REL.NOINC `($__internal_76_$__cuda_sm70_shflsync_up_p) ;  /* 0x000003e000007944 */ /* 0x010fea0003c00000 */
[----:B------:R-:W-:Y:S01]  /*1c6d0*/  MOV R2, R4 ;  /* 0x0000000400027202 */ /* 0x000fe20000000f00 */
[----:B------:R-:W-:Y:S05]  /*1c6e0*/  BRA `(.L_x_3785) ;  /* 0xffffe13000007947 */ /* 0x000fea000383ffff */
.L_x_3741:
[----:B------:R-:W-:Y:S02]  /*1c6f0*/  MOV R2, 0x2 ;  /* 0x0000000200027802 */ /* 0x000fe40000000f00 */
[----:B------:R-:W-:Y:S02]  /*1c700*/  MOV R3, 0x1c720 ;  /* 0x0001c72000037802 */ /* 0x000fe40000000f00 */
[----:B----4-:R-:W-:Y:S05]  /*1c710*/  CALL.REL.NOINC `($__internal_76_$__cuda_sm70_shflsync_up_p) ;  /* 0x0000039000007944 */ /* 0x010fea0003c00000 */
        /* <DEDUP_REMOVED lines=23> */
.L_x_3743:
[----:B------:R-:W-:Y:S02]  /*1c890*/  SEL R0, RZ, 0x1, P0 ;  /* 0x00000001ff007807 */ /* 0x000fe40000000000 */
[----:B------:R-:W-:Y:S02]  /*1c8a0*/  MOV R2, 0x1c8c0 ;  /* 0x0001c8c000027802 */ /* 0x000fe40000000f00 */
[----:B-1--4-:R-:W-:Y:S05]  /*1c8b0*/  CALL.REL.NOINC `($__internal_77_$__cuda_sm70_votesync_ballot) ;  /* 0x0000026000007944 */ /* 0x012fea0003c00000 */
[----:B------:R-:W-:Y:S01]  /*1c8c0*/  MOV R10, R0 ;  /* 0x00000000000a7202 */ /* 0x000fe20000000f00 */
[----:B------:R-:W-:Y:S05]  /*1c8d0*/  BRA `(.L_x_3787) ;  /* 0xffffe0d000007947 */ /* 0x000fea000383ffff */
.L_x_3744:
[----:B------:R-:W-:Y:S01]  /*1c8e0*/  IMAD.MOV.U32 R5, RZ, RZ, R6 ;  /* 0x000000ffff057224 */ /* 0x000fe200078e0006 */
[----:B------:R-:W-:Y:S01]  /*1c8f0*/  MOV R3, R8 ;  /* 0x0000000800037202 */ /* 0x000fe20000000f00 */
[----:B------:R-:W-:Y:S01]  /*1c900*/  IMAD.MOV.U32 R0, RZ, RZ, 0x1f ;  /* 0x0000001fff007424 */ /* 0x000fe200078e00ff */
[----:B------:R-:W-:Y:S02]  /*1c910*/  MOV R2, 0x1c930 ;  /* 0x0001c93000027802 */ /* 0x000fe40000000f00 */
[----:B-1--4-:R-:W-:Y:S05]  /*1c920*/  CALL.REL.NOINC `($__internal_75_$__cuda_sm70_shflsync_idx_p) ;  /* 0x0000013000007944 */ /* 0x012fea0003c00000 */
[----:B------:R-:W-:Y:S01]  /*1c930*/  IMAD.MOV.U32 R11, RZ, RZ, R0 ;  /* 0x000000ffff0b7224 */ /* 0x000fe200078e0000 */
[----:B------:R-:W-:Y:S01]  /*1c940*/  MOV R3, R8 ;  /* 0x0000000800037202 */ /* 0x000fe20000000f00 */
[----:B------:R-:W-:Y:S01]  /*1c950*/  IMAD.MOV.U32 R5, RZ, RZ, R7 ;  /* 0x000000ffff057224 */ /* 0x000fe200078e0007 */
[----:B------:R-:W-:Y:S02]  /*1c960*/  MOV R0, 0x1f ;  /* 0x0000001f00007802 */ /* 0x000fe40000000f00 */
[----:B------:R-:W-:-:S02]  /*1c970*/  MOV R2, 0x1c990 ;  /* 0x0001c99000027802 */ /* 0x000fc40000000f00 */
[----:B------:R-:W-:Y:S05]  /*1c980*/  CALL.REL.NOINC `($__internal_75_$__cuda_sm70_shflsync_idx_p) ;  /* 0x000000d000007944 */ /* 0x000fea0003c00000 */
[----:B------:R-:W-:Y:S01]  /*1c990*/  MOV R7, R0 ;  /* 0x0000000000077202 */ /* 0x000fe20000000f00 */
[----:B------:R-:W-:Y:S05]  /*1c9a0*/  BRA `(.L_x_3788) ;  /* 0xffffe05000007947 */ /* 0x000fea000383ffff */
.L_x_3747:
[----:B------:R-:W-:Y:S01]  /*1c9b0*/  IMAD.MOV.U32 R5, RZ, RZ, R4 ;  /* 0x000000ffff057224 */ /* 0x000fe200078e0004 */
[----:B------:R-:W-:-:S02]  /*1c9c0*/  MOV R0, 0x1f ;  /* 0x0000001f00007802 */ /* 0x000fc40000000f00 */
[----:B------:R-:W-:Y:S02]  /*1c9d0*/  MOV R2, 0x1c9f0 ;  /* 0x0001c9f000027802 */ /* 0x000fe40000000f00 */
[----:B-1234-:R-:W-:Y:S05]  /*1c9e0*/  CALL.REL.NOINC `($__internal_75_$__cuda_sm70_shflsync_idx_p) ;  /* 0x0000007000007944 */ /* 0x01efea0003c00000 */
[----:B------:R-:W-:Y:S01]  /*1c9f0*/  MOV R13, R0 ;  /* 0x00000000000d7202 */ /* 0x000fe20000000f00 */
[----:B------:R-:W-:Y:S05]  /*1ca00*/  BRA `(.L_x_3746) ;  /* 0xffffe05000007947 */ /* 0x000fea000383ffff */
        .weak           $__internal_74_$__cuda_sm70_shflsync_bfly_p
        .type           $__internal_74_$__cuda_sm70_shflsync_bfly_p,@function
        .size           $__internal_74_$__cuda_sm70_shflsync_bfly_p,($__internal_75_$__cuda_sm70_shflsync_idx_p - $__internal_74_$__cuda_sm70_shflsync_bfly_p)
$__internal_74_$__cuda_sm70_shflsync_bfly_p:
[----:B------:R-:W-:Y:S04]  /*1ca10*/  WARPSYNC R6 ;  /* 0x0000000600007348 */ /* 0x000fe80003800000 */
[----:B------:R1:W2:Y:S02]  /*1ca20*/  SHFL.BFLY PT, R5, R2, R5, R7 ;  /* 0x0c00000502057389 */ /* 0x0002a400000e0007 */
[----:B-1----:R-:W-:Y:S02]  /*1ca30*/  MOV R2, R3 ;  /* 0x0000000300027202 */ /* 0x002fe40000000f00 */
[----:B------:R-:W-:-:S04]  /*1ca40*/  MOV R3, 0x0 ;  /* 0x0000000000037802 */ /* 0x000fc80000000f00 */
[----:B--2---:R-:W-:Y:S05]  /*1ca50*/  RET.REL.NODEC R2 `(_ZN7cutlass13device_kernelIN5flash19enable_sm80_to_sm89INS1_16FlashAttnFwdSm80INS1_25CollectiveMainloopFwdSm80ILi8ELi1ELb0EN4cute5tupleIJNS5_1CILi128EEENS7_ILi32EEENS7_ILi256EEEEEELi256ENS_6half_tEfNS_4arch4Sm80ELb1ELb0ELb0ELb1ELb0ELb1ELb1ELb1EEENS1_21CollectiveEpilogueFwdINS6_IJS8_SA_S9_EEENS6_IJNS7_ILi1EEESI_SI_EEESC_SE_Li256ELb1ELb1ELb1ELb0EEENS1_36VarlenDynamicPersistentTileSchedulerILi128ELi32ELi256ELi256ELb1ELb1ELb0ELb1ELb1ELb1EEEEEEEEEvNT_6ParamsE) ;  /* 0xfffe35a002007950 */ /* 0x004fea0003c3ffff */
        .weak           $__internal_75_$__cuda_sm70_shflsync_idx_p
        .type           $__internal_75_$__cuda_sm70_shflsync_idx_p,@function
        .size           $__internal_75_$__cuda_sm70_shflsync_idx_p,($__internal_76_$__cuda_sm70_shflsync_up_p - $__internal_75_$__cuda_sm70_shflsync_idx_p)
$__internal_75_$__cuda_sm70_shflsync_idx_p:
[----:B------:R-:W-:-:S04]  /*1ca60*/  MOV R115, 0xffffffff ;  /* 0xffffffff00737802 */ /* 0x000fc80000000f00 */
[----:B------:R-:W-:Y:S04]  /*1ca70*/  WARPSYNC R115 ;  /* 0x0000007300007348 */ /* 0x000fe80003800000 */
[----:B------:R1:W2:Y:S02]  /*1ca80*/  SHFL.IDX PT, R0, R5, R3, R0 ;  /* 0x0000000305007389 */ /* 0x0002a400000e0000 */
[----:B-1----:R-:W-:-:S04]  /*1ca90*/  MOV R3, 0x0 ;  /* 0x0000000000037802 */ /* 0x002fc80000000f00 */
[----:B--2---:R-:W-:Y:S05]  /*1caa0*/  RET.REL.NODEC R2 `(_ZN7cutlass13device_kernelIN5flash19enable_sm80_to_sm89INS1_16FlashAttnFwdSm80INS1_25CollectiveMainloopFwdSm80ILi8ELi1ELb0EN4cute5tupleIJNS5_1CILi128EEENS7_ILi32EEENS7_ILi256EEEEEELi256ENS_6half_tEfNS_4arch4Sm80ELb1ELb0ELb0ELb1ELb0ELb1ELb1ELb1EEENS1_21CollectiveEpilogueFwdINS6_IJS8_SA_S9_EEENS6_IJNS7_ILi1EEESI_SI_EEESC_SE_Li256ELb1ELb1ELb1ELb0EEENS1_36VarlenDynamicPersistentTileSchedulerILi128ELi32ELi256ELi256ELb1ELb1ELb0ELb1ELb1ELb1EEEEEEEEEvNT_6ParamsE) ;  /* 0xfffe355002007950 */ /* 0x004fea0003c3ffff */
        .weak           $__internal_76_$__cuda_sm70_shflsync_up_p
        .type           $__internal_76_$__cuda_sm70_shflsync_up_p,@function
        .size           $__internal_76_$__cuda_sm70_shflsync_up_p,($__internal_77_$__cuda_sm70_votesync_ballot - $__internal_76_$__cuda_sm70_shflsync_up_p)
$__internal_76_$__cuda_sm70_shflsync_up_p:
[----:B------:R-:W-:Y:S02]  /*1cab0*/  IMAD.MOV.U32 R4, RZ, RZ, RZ ;  /* 0x000000ffff047224 */ /* 0x000fe400078e00ff */
[----:B------:R-:W-:-:S04]  /*1cac0*/  IMAD.MOV.U32 R10, RZ, RZ, -0x1 ;  /* 0xffffffffff0a7424 */ /* 0x000fc800078e00ff */
[----:B------:R-:W-:Y:S04]  /*1cad0*/  WARPSYNC R10 ;  /* 0x0000000a00007348 */ /* 0x000fe80003800000 */
[----:B------:R1:W2:Y:S02]  /*1cae0*/  SHFL.UP PT, R4, R0, R2, R4 ;  /* 0x0400000200047389 */ /* 0x0002a400000e0004 */
[----:B-1----:R-:W-:Y:S02]  /*1caf0*/  MOV R2, R3 ;  /* 0x0000000300027202 */ /* 0x002fe40000000f00 */
[----:B------:R-:W-:-:S04]  /*1cb00*/  MOV R3, 0x0 ;  /* 0x0000000000037802 */ /* 0x000fc80000000f00 */
[----:B--2---:R-:W-:Y:S05]  /*1cb10*/  RET.REL.NODEC R2 `(_ZN7cutlass13device_kernelIN5flash19enable_sm80_to_sm89INS1_16FlashAttnFwdSm80INS1_25CollectiveMainloopFwdSm80ILi8ELi1ELb0EN4cute5tupleIJNS5_1CILi128EEENS7_ILi32EEENS7_ILi256EEEEEELi256ENS_6half_tEfNS_4arch4Sm80ELb1ELb0ELb0ELb1ELb0ELb1ELb1ELb1EEENS1_21CollectiveEpilogueFwdINS6_IJS8_SA_S9_EEENS6_IJNS7_ILi1EEESI_SI_EEESC_SE_Li256ELb1ELb1ELb1ELb0EEENS1_36VarlenDynamicPersistentTileSchedulerILi128ELi32ELi256ELi256ELb1ELb1ELb0ELb1ELb1ELb1EEEEEEEEEvNT_6ParamsE) ;  /* 0xfffe34e002007950 */ /* 0x004fea0003c3ffff */
        .weak           $__internal_77_$__cuda_sm70_votesync_ballot
        .type           $__internal_77_$__cuda_sm70_votesync_ballot,@function
        .size           $__internal_77_$__cuda_sm70_votesync_ballot,(.L_x_5242 - $__internal_77_$__cuda_sm70_votesync_ballot)
$__internal_77_$__cuda_sm70_votesync_ballot:
[----:B------:R-:W-:Y:S01]  /*1cb20*/  ISETP.NE.U32.AND P0, PT, R0, 0x1, PT ;  /* 0x000000010000780c */ /* 0x000fe20003f05070 */
[----:B------:R-:W-:-:S04]  /*1cb30*/  IMAD.MOV.U32 R3, RZ, RZ, -0x1 ;  /* 0xffffffffff037424 */ /* 0x000fc800078e00ff */
[----:B------:R-:W-:Y:S08]  /*1cb40*/  WARPSYNC R3 ;  /* 0x0000000300007348 */ /* 0x000ff00003800000 */
[----:B------:R-:W-:-:S04]  /*1cb50*/  VOTE.ANY R0, PT, !P0 ;  /* 0x0000000000007806 */ /* 0x000fc800040e0100 */
[----:B------:R-:W-:Y:S01]  /*1cb60*/  LOP3.LUT R0, R0, R3, RZ, 0xc0, !PT ;  /* 0x0000000300007212 */ /* 0x000fe200078ec0ff */
[----:B------:R-:W-:-:S04]  /*1cb70*/  IMAD.MOV.U32 R3, RZ, RZ, 0x0 ;  /* 0x00000000ff037424 */ /* 0x000fc800078e00ff */
[----:B------:R-:W-:Y:S05]  /*1cb80*/  RET.REL.NODEC R2 `(_ZN7cutlass13device_kernelIN5flash19enable_sm80_to_sm89INS1_16FlashAttnFwdSm80INS1_25CollectiveMainloopFwdSm80ILi8ELi1ELb0EN4cute5tupleIJNS5_1CILi128EEENS7_ILi32EEENS7_ILi256EEEEEELi256ENS_6half_tEfNS_4arch4Sm80ELb1ELb0ELb0ELb1ELb0ELb1ELb1ELb1EEENS1_21CollectiveEpilogueFwdINS6_IJS8_SA_S9_EEENS6_IJNS7_ILi1EEESI_SI_EEESC_SE_Li256ELb1ELb1ELb1ELb0EEENS1_36VarlenDynamicPersistentTileSchedulerILi128ELi32ELi256ELi256ELb1ELb1ELb0ELb1ELb1ELb1EEEEEEEEEvNT_6ParamsE) ;  /* 0xfffe347002007950 */ /* 0x000fea0003c3ffff */
.L_x_3789:
        /* <DEDUP_REMOVED lines=15> */
.L_x_5242:


//--------------------- .text._ZN7cutlass13device_kernelIN5flash19enable_sm80_to_sm89INS1_16FlashAttnFwdSm80INS1_25CollectiveMainloopFwdSm80ILi8ELi1ELb0EN4cute5tupleIJNS5_1CILi128EEENS7_ILi96EEENS7_ILi256EEEEEELi256ENS_6half_tEfNS_4arch4Sm80ELb0ELb0ELb0ELb0ELb0ELb0ELb1ELb1EEENS1_21CollectiveEpilogueFwdINS6_IJS8_SA_S9_EEENS6_IJNS7_ILi1EEESI_SI_EEESC_SE_Li256ELb0ELb1ELb1ELb0EEENS1_19SingleTileSchedulerILb0ELb1ELb1ELi128EEEEEEEEEvNT_6ParamsE --------------------------
	.section	.text._ZN7cutlass13device_kernelIN5flash19enable_sm80_to_sm89INS1_16FlashAttnFwdSm80INS1_25CollectiveMainloopFwdSm80ILi8ELi1ELb0EN4cute5tupleIJNS5_1CILi128EEENS7_ILi96EEENS7_ILi256EEEEEELi256ENS_6half_tEfNS_4arch4Sm80ELb0ELb0ELb0ELb0ELb0ELb0ELb1ELb1EEENS1_21CollectiveEpilogueFwdINS6_IJS8_SA_S9_EEENS6_IJNS7_ILi1EEESI_SI_EEESC_SE_Li256ELb0ELb1ELb1ELb0EEENS1_19SingleTileSchedulerILb0ELb1ELb1ELi128EEEEEEEEEvNT_6ParamsE,"ax",@progbits
	.sectioninfo	@"SHI_REGISTERS=255"
	.align	128
.text._ZN7cutlass13device_kernelIN5flash19enable_sm80_to_sm89INS1_16FlashAttnFwdSm80INS1_25CollectiveMainloopFwdSm80ILi8ELi1ELb0EN4cute5tupleIJNS5_1CILi128EEENS7_ILi96EEENS7_ILi256EEEEEELi256ENS_6half_tEfNS_4arch4Sm80ELb0ELb0ELb0ELb0ELb0ELb0ELb1ELb1EEENS1_21CollectiveEpilogueFwdINS6_IJS8_SA_S9_EEENS6_IJNS7_ILi1EEESI_SI_EEESC_SE_Li256ELb0ELb1ELb1ELb0EEENS1_19SingleTileSchedulerILb0ELb1ELb1ELi128EEEEEEEEEvNT_6ParamsE:
        .type           _ZN7cutlass13device_kernelIN5flash19enable_sm80_to_sm89INS1_16FlashAttnFwdSm80INS1_25CollectiveMainloopFwdSm80ILi8ELi1ELb0EN4cute5tupleIJNS5_1CILi128EEENS7_ILi96EEENS7_ILi256EEEEEELi256ENS_6half_tEfNS_4arch4Sm80ELb0ELb0ELb0ELb0ELb0ELb0ELb1ELb1EEENS1_21CollectiveEpilogueFwdINS6_IJS8_SA_S9_EEENS6_IJNS7_ILi1EEESI_SI_EEESC_SE_Li256ELb0ELb1ELb1ELb0EEENS1_19SingleTileSchedulerILb0ELb1ELb1ELi128EEEEEEEEEvNT_6ParamsE,@function
        .size           _ZN7cutlass13device_kernelIN5flash19enable_sm80_to_sm89INS1_16FlashAttnFwdSm80INS1_25CollectiveMainloopFwdSm80ILi8ELi1ELb0EN4cute5tupleIJNS5_1CILi128EEENS7_ILi96EEENS7_ILi256EEEEEELi256ENS_6half_tEfNS_4arch4Sm80ELb0ELb0ELb0ELb0ELb0ELb0ELb1ELb1EEENS1_21CollectiveEpilogueFwdINS6_IJS8_SA_S9_EEENS6_IJNS7_ILi1EEESI_SI_EEESC_SE_Li256ELb0ELb1ELb1ELb0EEENS1_19SingleTileSchedulerILb0ELb1ELb1ELi128EEEEEEEEEvNT_6ParamsE,(.L_x_5247 - _ZN7cutlass13device_kernelIN5flash19enable_sm80_to_sm89INS1_16FlashAttnFwdSm80INS1_25CollectiveMainloopFwdSm80ILi8ELi1ELb0EN4cute5tupleIJNS5_1CILi128EEENS7_ILi96EEENS7_ILi256EEEEEELi256ENS_6half_tEfNS_4arch4Sm80ELb0ELb0ELb0ELb0ELb0ELb0ELb1ELb1EEENS1_21CollectiveEpilogueFwdINS6_IJS8_SA_S9_EEENS6_IJNS7_ILi1EEESI_SI_EEESC_SE_Li256ELb0ELb1ELb1ELb0EEENS1_19SingleTileSchedulerILb0ELb1ELb1ELi128EEEEEEEEEvNT_6ParamsE)
        .other          _ZN7cutlass13device_kernelIN5flash19enable_sm80_to_sm89INS1_16FlashAttnFwdSm80INS1_25CollectiveMainloopFwdSm80ILi8ELi1ELb0EN4cute5tupleIJNS5_1CILi128EEENS7_ILi96EEENS7_ILi256EEEEEELi256ENS_6half_tEfNS_4arch4Sm80ELb0ELb0ELb0ELb0ELb0ELb0ELb1ELb1EEENS1_21CollectiveEpilogueFwdINS6_IJS8_SA_S9_EEENS6_IJNS7_ILi1EEESI_SI_EEESC_SE_Li256ELb0ELb1ELb1ELb0EEENS1_19SingleTileSchedulerILb0ELb1ELb1ELi128EEEEEEEEEvNT_6ParamsE,@"STO_CUDA_ENTRY STV_DEFAULT"
_ZN7cutlass13device_kernelIN5flash19enable_sm80_to_sm89INS1_16FlashAttnFwdSm80INS1_25CollectiveMainloopFwdSm80ILi8ELi1ELb0EN4cute5tupleIJNS5_1CILi128EEENS7_ILi96EEENS7_ILi256EEEEEELi256ENS_6half_tEfNS_4arch4Sm80ELb0ELb0ELb0ELb0ELb0ELb0ELb1ELb1EEENS1_21CollectiveEpilogueFwdINS6_IJS8_SA_S9_EEENS6_IJNS7_ILi1EEESI_SI_EEESC_SE_Li256ELb0ELb1ELb1ELb0EEENS1_19SingleTileSchedulerILb0ELb1ELb1ELi128EEEEEEEEEvNT_6ParamsE:
        /* <DEDUP_REMOVED lines=18> */
.L_x_3790:
[----:B---3--:R-:W-:Y:S02]  /*0120*/  ULDC.64 UR4, c[0x0][0x550] ;  /* 0x0001540000047ab9 */ /* 0x008fe40000000a00 */
[----:B------:R-:W-:Y:S02]  /*0130*/  UISETP.NE.AND UP0, UPT, UR4, 0x1, UPT ;  /* 0x000000010400788c */ /* 0x000fe4000bf05270 */
[----:B------:R-:W-:-:S02]  /*0140*/  UIMAD.WIDE.U32 UR10, UR6, UR5, URZ ;  /* 0x00000005060a72a5 */ /* 0x000fc4000f8e003f */
[----:B------:R-:W-:Y:S02]  /*0150*/  ULDC UR4, c[0x0][0x558] ;  /* 0x0001560000047ab9 */ /* 0x000fe40000000800 */
[----:B------:R-:W-:-:S05]  /*0160*/  UMOV UR9, UR6 ;  /* 0x0000000600097c82 */ /* 0x000fca0008000000 */
[----:B------:R-:W-:-:S03]  /*0170*/  @UP0 USHF.R.U32.HI UR9, URZ, UR4, UR11 ;  /* 0x000000043f090299 */ /* 0x000fc6000801160b */
.L_x_3791:
        /* <DEDUP_REMOVED lines=49> */
.L_x_3792:
        /* <DEDUP_REMOVED lines=270> */
.L_x_3795:
[----:B------:R-:W-:Y:S05]  /*1570*/  BSYNC B0 ;  /* 0x0000000000007941 */ /* 0x000fea0003800000 */
.L_x_3794:
        /* <DEDUP_REMOVED lines=29> */
.L_x_3797:
[----:B------:R-:W-:Y:S05]  /*1750*/  BSYNC B0 ;  /* 0x0000000000007941 */ /* 0x000fea0003800000 */
.L_x_3796:
        /* <DEDUP_REMOVED lines=35> */
.L_x_3799:
[----:B------:R-:W-:Y:S05]  /*1990*/  BSYNC B0 ;  /* 0x0000000000007941 */ /* 0x000fea0003800000 */
.L_x_3798:
        /* <DEDUP_REMOVED lines=46> */
[----:B------:R-:W-:Y:S04]  /*1c80*/  STL.64 [R1+0x28], R18 ;  /* 0x0000281201007387 */ /* 0x000fe80000100a00 */
        /* <DEDUP_REMOVED lines=11> */
[----:B------:R2:W-:Y:S04]  /*1d40*/  @P2 LDGSTS.E.BYPASS.LTC128B.128 [R247+0x12100], [R6.64+0x100], !P3 ;  /* 0x1210010006f72fae */ /* 0x0005e8000d901d4a */
        /* <DEDUP_REMOVED lines=9> */
[----:B--2---:R-:W-:Y:S01]  /*1de0*/  IMAD.SHL.U32 R6, R25, 0x40, RZ ;  /* 0x0000004019067824 */ /* 0x004fe200078e00ff */
[----:B------:R-:W-:-:S04]  /*1df0*/  SEL R7, RZ, 0x4, P3 ;  /* 0x00000004ff077807 */ /* 0x000fc80001800000 */
[----:B------:R-:W-:Y:S02]  /*1e00*/  LOP3.LUT R0, R6, 0x1c0, RZ, 0xc0, !PT ;  /* 0x000001c006007812 */ /* 0x000fe400078ec0ff */
[----:B------:R-:W-:Y:S02]  /*1e10*/  IADD3 R15, R7, R9, R17 ;  /* 0x00000009070f7210 */ /* 0x000fe40007ffe011 */
[----:B------:R-:W-:Y:S02]  /*1e20*/  LOP3.LUT R6, R0, 0x8, R8, 0xf8, !PT ;  /* 0x0000000800067812 */ /* 0x000fe400078ef808 */
[C---:B------:R-:W-:Y:S02]  /*1e30*/  @P0 LEA R8, P2, R14.reuse, c[0x0][0x1c8], 0x1 ;  /* 0x000072000e080a11 */ /* 0x040fe400078408ff */
[----:B------:R-:W-:Y:S02]  /*1e40*/  SHF.R.U32.HI R0, RZ, 0x3, R0 ;  /* 0x00000003ff007819 */ /* 0x000fe40000011600 */
[----:B------:R-:W-:Y:S01]  /*1e50*/  @P0 LEA.HI.X R9, R14, c[0x0][0x1cc], R16, 0x1, P2 ;  /* 0x000073000e090a11 */ /* 0x000fe200010f0c10 */
[----:B------:R-:W-:Y:S01]  /*1e60*/  IMAD.U32 R14, RZ, RZ, UR12 ;  /* 0x0000000cff0e7e24 */ /* 0x000fe2000f8e00ff */
[----:B------:R-:W-:-:S02]  /*1e70*/  SEL R7, RZ, 0x8, P5 ;  /* 0x00000008ff077807 */ /* 0x000fc40002800000 */
        /* <DEDUP_REMOVED lines=22> */
[----:B--2---:R-:W-:Y:S01]  /*1fe0*/  IMAD.SHL.U32 R8, R125, 0x20, RZ ;  /* 0x000000207d087824 */ /* 0x004fe200078e00ff */
        /* <DEDUP_REMOVED lines=14> */
[----:B------:R-:W-:Y:S01]  /*20d0*/  IMAD R221, R2, 0x2, R218 ;  /* 0x0000000202dd7824 */ /* 0x000fe200078e02da */
[----:B------:R-:W-:Y:S01]  /*20e0*/  IADD3 R244, R222, 0x1000, RZ ;  /* 0x00001000def47810 */ /* 0x000fe20007ffe0ff */
[----:B------:R-:W-:Y:S01]  /*20f0*/  IMAD R220, R2, 0x2, R219 ;  /* 0x0000000202dc7824 */ /* 0x000fe200078e02db */
[----:B------:R-:W-:-:S02]  /*2100*/  IADD3 R243, R222, 0x1800, RZ ;  /* 0x00001800def37810 */ /* 0x000fc40007ffe0ff */
[C---:B------:R-:W-:Y:S02]  /*2110*/  IADD3 R242, R222.reuse, 0x2000, RZ ;  /* 0x00002000def27810 */ /* 0x040fe40007ffe0ff */
[C---:B------:R-:W-:Y:S01]  /*2120*/  IADD3 R241, R222.reuse, 0x2800, RZ ;  /* 0x00002800def17810 */ /* 0x040fe20007ffe0ff */
[----:B---3--:R-:W-:Y:S01]  /*2130*/  LDSM.16.M88.4 R8, [R218+0x18100] ;  /* 0x01810000da08783b */ /* 0x008fe20000000200 */
[C---:B------:R-:W-:Y:S02]  /*2140*/  IADD3 R240, R222.reuse, 0x3000, RZ ;  /* 0x00003000def07810 */ /* 0x040fe40007ffe0ff */
[C---:B------:R-:W-:Y:S01]  /*2150*/  IADD3 R239, R222.reuse, 0x3800, RZ ;  /* 0x00003800deef7810 */ /* 0x040fe20007ffe0ff */
[----:B------:R-:W-:Y:S01]  /*2160*/  LDSM.16.M88.4 R16, [R219+0x18100] ;  /* 0x01810000db10783b */ /* 0x000fe20000000200 */
        /* <DEDUP_REMOVED lines=14> */
[----:B------:R-:W-:Y:S01]  /*2250*/  LDSM.16.M88.4 R52, [R167+0xe100] ;  /* 0x00e10000a734783b */ /* 0x000fe20000000200 */
[C---:B------:R-:W-:Y:S02]  /*2260*/  IADD3 R228, R222.reuse, 0x9000, RZ ;  /* 0x00009000dee47810 */ /* 0x040fe40007ffe0ff */
[C---:B------:R-:W-:Y:S01]  /*2270*/  IADD3 R227, R222.reuse, 0x9800, RZ ;  /* 0x00009800dee37810 */ /* 0x040fe20007ffe0ff */
[----:B------:R-:W3:Y:S01]  /*2280*/  LDSM.16.M88.4 R68, [R167+0xe900] ;  /* 0x00e90000a744783b */ /* 0x000ee20000000200 */
[C---:B------:R-:W-:Y:S02]  /*2290*/  IADD3 R226, R222.reuse, 0xa000, RZ ;  /* 0x0000a000dee27810 */ /* 0x040fe40007ffe0ff */
[C---:B------:R-:W-:Y:S01]  /*22a0*/  IADD3 R225, R222.reuse, 0xa800, RZ ;  /* 0x0000a800dee17810 */ /* 0x040fe20007ffe0ff */
[----:B------:R-:W4:Y:S01]  /*22b0*/  LDSM.16.M88.4 R64, [R222] ;  /* 0x00000000de40783b */ /* 0x000f220000000200 */
[----:B------:R-:W-:-:S02]  /*22c0*/  IADD3 R224, R222, 0xb000, RZ ;  /* 0x0000b000dee07810 */ /* 0x000fc40007ffe0ff */
[----:B------:R-:W-:Y:S01]  /*22d0*/  IADD3 R223, R222, 0xb800, RZ ;  /* 0x0000b800dedf7810 */ /* 0x000fe20007ffe0ff */
[----:B------:R-:W5:Y:S04]  /*22e0*/  LDSM.16.M88.4 R60, [R222+0x800] ;  /* 0x00080000de3c783b */ /* 0x000f680000000200 */
[----:B------:R-:W-:Y:S04]  /*22f0*/  LDSM.16.M88.4 R56, [R222+0x1000] ;  /* 0x00100000de38783b */ /* 0x000fe80000000200 */
        /* <DEDUP_REMOVED lines=9> */
[----:B------:R-:W-:Y:S02]  /*2390*/  HMMA.16816.F32 R32, R8, R30, RZ ;  /* 0x0000001e0820723c */ /* 0x000fe400000018ff */
[----:B------:R1:W-:Y:S01]  /*23a0*/  LDGSTS.E.BYPASS.LTC128B.128 [R247+0x3100], [R6.64+0x80], !P0 ;  /* 0x0310008006f77fae */ /* 0x0003e2000c101d4a */
[----:B------:R-:W-:-:S05]  /*23b0*/  ISETP.LT.OR P0, PT, R3, 0x1, !P1 ;  /* 0x000000010300780c */ /* 0x000fca0004f01670 */
[C---:B--2---:R-:W-:Y:S08]  /*23c0*/  HMMA.16816.F32 R28, R8.reuse, R40, RZ ;  /* 0x00000028081c723c */ /* 0x044ff000000018ff */
[----:B------:R2:W-:Y:S01]  /*23d0*/  LDGSTS.E.BYPASS.LTC128B.128 [R247+0x6100], [R6.64+0x100], !P0 ;  /* 0x0610010006f77fae */ /* 0x0005e2000c101d4a */
[C---:B------:R-:W-:Y:S01]  /*23e0*/  ISETP.LT.OR P0, PT, R3.reuse, 0x1, !P2 ;  /* 0x000000010300780c */ /* 0x040fe20005701670 */
[C---:B---3--:R-:W-:Y:S08]  /*23f0*/  HMMA.16816.F32 R84, R8.reuse, R68, RZ ;  /* 0x000000440854723c */ /* 0x048ff000000018ff */
[----:B------:R-:W-:Y:S04]  /*2400*/  HMMA.16816.F32 R112, R8, R70, RZ ;  /* 0x000000460870723c */ /* 0x000fe800000018ff */
[----:B------:R2:W-:Y:S01]  /*2410*/  LDGSTS.E.BYPASS.LTC128B.128 [R247+0x9100], [R6.64+0x180], !P0 ;  /* 0x0910018006f77fae */ /* 0x0005e2000c101d4a */
[----:B------:R-:W-:-:S03]  /*2420*/  ISETP.LT.OR P0, PT, R3, 0x21, P4 ;  /* 0x000000210300780c */ /* 0x000fc60002701670 */
[C---:B----4-:R-:W-:Y:S08]  /*2430*/  HMMA.16816.F32 R104, R16.reuse, R64, R36 ;  /* 0x000000401068723c */ /* 0x050ff00000001824 */
[----:B------:R-:W-:Y:S02]  /*2440*/  HMMA.16816.F32 R108, R16, R66, R32 ;  /* 0x00000042106c723c */ /* 0x000fe40000001820 */
[----:B------:R3:W-:Y:S01]  /*2450*/  LDGSTS.E.BYPASS.LTC128B.128 [R247+0x1100], [R12.64], !P0 ;  /* 0x011000000cf77fae */ /* 0x0007e2000c101d4a */
[----:B------:R-:W-:-:S02]  /*2460*/  ISETP.LT.OR P0, PT, R3, 0x21, !P3 ;  /* 0x000000210300780c */ /* 0x000fc40005f01670 */
[----:B------:R-:W-:-:S03]  /*2470*/  ISETP.LT.OR P3, PT, R3, 0x41, !P3 ;  /* 0x000000410300780c */ /* 0x000fc60005f61670 */
[C---:B-----5:R-:W-:Y:S08]  /*2480*/  HMMA.16816.F32 R100, R16.reuse, R60, R28 ;  /* 0x0000003c1064723c */ /* 0x060ff0000000181c */
[----:B------:R4:W-:Y:S01]  /*2490*/  LDGSTS.E.BYPASS.LTC128B.128 [R247+0x4100], [R22.64], !P0 ;  /* 0x0410000016f77fae */ /* 0x0009e2000c101d4a */
[----:B------:R-:W-:Y:S01]  /*24a0*/  LOP3.LUT P0, RZ, R25, 0x4, RZ, 0xc0, !PT ;  /* 0x0000000419ff7812 */ /* 0x000fe2000780c0ff */
[----:B-1----:R-:W-:Y:S03]  /*24b0*/  HMMA.16816.F32 R36, R16, R122, R112 ;  /* 0x0000007a1024723c */ /* 0x002fe60000001870 */
[----:B------:R-:W-:-:S02]  /*24c0*/  SEL R0, R0, 0xffffffc0, !P0 ;  /* 0xffffffc000007807 */ /* 0x000fc40004000000 */
[C---:B------:R-:W-:Y:S02]  /*24d0*/  ISETP.LT.OR P0, PT, R3.reuse, 0x21, !P1 ;  /* 0x000000210300780c */ /* 0x040fe40004f01670 */
[----:B------:R-:W-:Y:S01]  /*24e0*/  ISETP.LT.OR P1, PT, R3, 0x41, !P1 ;  /* 0x000000410300780c */ /* 0x000fe20004f21670 */
[----:B------:R-:W-:Y:S01]  /*24f0*/  HMMA.16816.F32 R24, R8, R42, RZ ;  /* 0x0000002a0818723c */ /* 0x000fe200000018ff */
[----:B------:R-:W-:Y:S02]  /*2500*/  IMAD.IADD R217, R167, 0x1, R0 ;  /* 0x00000001a7d97824 */ /* 0x000fe400078e0200 */
[----:B------:R-:W-:-:S05]  /*2510*/  IMAD.IADD R216, R0, 0x1, R222 ;  /* 0x0000000100d87824 */ /* 0x000fca00078e02de */
[----:B------:R-:W-:Y:S02]  /*2520*/  HMMA.16816.F32 R40, R8, R50, RZ ;  /* 0x000000320828723c */ /* 0x000fe400000018ff */
[----:B------:R4:W-:Y:S01]  /*2530*/  LDGSTS.E.BYPASS.LTC128B.128 [R247+0x7100], [R20.64], !P0 ;  /* 0x0710000014f77fae */ /* 0x0009e2000c101d4a */
[----:B--2---:R-:W-:-:S04]  /*2540*/  IADD3 R6, P0, R12, UR12, RZ ;  /* 0x0000000c0c067c10 */ /* 0x004fc8000ff1e0ff */
[----:B------:R-:W-:Y:S02]  /*2550*/  IADD3.X R7, R13, UR13, RZ, P0, !PT ;  /* 0x0000000d0d077c10 */ /* 0x000fe400087fe4ff */
[----:B------:R-:W-:-:S07]  /*2560*/  ISETP.LT.OR P0, PT, R3, 0x21, !P2 ;  /* 0x000000210300780c */ /* 0x000fce0005701670 */
[C---:B------:R-:W-:Y:S06]  /*2570*/  HMMA.16816.F32 R96, R16.reuse, R62, R24 ;  /* 0x0000003e1060723c */ /* 0x040fec0000001818 */
[----:B------:R3:W-:Y:S01]  /*2580*/  LDGSTS.E.BYPASS.LTC128B.128 [R247+0xa100], [R14.64], !P0 ;  /* 0x0a1000000ef77fae */ /* 0x0007e2000c101d4a */
[C---:B------:R-:W-:Y:S01]  /*2590*/  ISETP.LT.OR P0, PT, R3.reuse, 0x41, P4 ;  /* 0x000000410300780c */ /* 0x040fe20002701670 */
[----:B------:R-:W-:Y:S08]  /*25a0*/  HMMA.16816.F32 R60, R16, R120, R84 ;  /* 0x00000078103c723c */ /* 0x000ff00000001854 */
[----:B----4-:R-:W-:Y:S04]  /*25b0*/  HMMA.16816.F32 R20, R8, R44, RZ ;  /* 0x0000002c0814723c */ /* 0x010fe800000018ff */
[----:B------:R1:W-:Y:S01]  /*25c0*/  LDGSTS.E.BYPASS.LTC128B.128 [R247+0x2100], [R6.64], !P0 ;  /* 0x0210000006f77fae */ /* 0x0003e2000c101d4a */
[----:B------:R-:W-:-:S03]  /*25d0*/  ISETP.LT.OR P0, PT, R3, 0x41, !P2 ;  /* 0x000000410300780c */ /* 0x000fc60005701670 */
[----:B------:R1:W-:Y:S04]  /*25e0*/  LDGSTS.E.BYPASS.LTC128B.128 [R247+0x5100], [R6.64+0x80], !P3 ;  /* 0x0510008006f77fae */ /* 0x0003e8000d901d4a */
[----:B------:R1:W-:Y:S01]  /*25f0*/  LDGSTS.E.BYPASS.LTC128B.128 [R247+0x8100], [R6.64+0x100], !P1 ;  /* 0x0810010006f77fae */ /* 0x0003e2000c901d4a */
[----:B---3--:R-:W-:Y:S05]  /*2600*/  HMMA.16816.F32 R12, R8, R46, RZ ;  /* 0x0000002e080c723c */ /* 0x008fea00000018ff */
[----:B------:R1:W-:Y:S01]  /*2610*/  LDGSTS.E.BYPASS.LTC128B.128 [R247+0xb100], [R6.64+0x180], !P0 ;  /* 0x0b10018006f77fae */ /* 0x0003e2000c101d4a */
[----:B------:R-:W-:-:S03]  /*2620*/  PLOP3.LUT P0, PT, PT, PT, UP0, 0x80, 0x0 ;  /* 0x000000000000781c */ /* 0x000fc60003f0f008 */
[----:B------:R-:W-:Y:S01]  /*2630*/  LDSM.16.M88.4 R32, [R217+0xc900] ;  /* 0x00c90000d920783b */ /* 0x000fe20000000200 */
[C---:B------:R-:W-:Y:S03]  /*2640*/  HMMA.16816.F32 R44, R8.reuse, R48, RZ ;  /* 0x00000030082c723c */ /* 0x040fe600000018ff */
[----:B------:R-:W-:Y:S04]  /*2650*/  LDSM.16.M88.4 R64, [R217+0xe900] ;  /* 0x00e90000d940783b */ /* 0x000fe80000000200 */
[----:B------:R-:W-:Y:S01]  /*2660*/  LDSM.16.M88.4 R112, [R216+0x1800] ;  /* 0x00180000d870783b */ /* 0x000fe20000000200 */
[C---:B------:R-:W-:Y:S03]  /*2670*/  HMMA.16816.F32 R48, R8.reuse, R52, RZ ;  /* 0x000000340830723c */ /* 0x040fe600000018ff */
[----:B------:R-:W0:Y:S05]  /*2680*/  LDGDEPBAR ;  /* 0x00000000000079af */ /* 0x000e2a0000000000 */
[----:B------:R-:W-:Y:S01]  /*2690*/  HMMA.16816.F32 R52, R8, R54, RZ ;  /* 0x000000360834723c */ /* 0x000fe200000018ff */
[----:B------:R-:W-:Y:S07]  /*26a0*/  LDSM.16.M88.4 R8, [R221+0x18100] ;  /* 0x01810000dd08783b */ /* 0x000fee0000000200 */
[C---:B------:R-:W-:Y:S01]  /*26b0*/  HMMA.16816.F32 R92, R16.reuse, R56, R20 ;  /* 0x00000038105c723c */ /* 0x040fe20000001814 */
[----:B------:R-:W2:Y:S07]  /*26c0*/  LDSM.16.M88.4 R20, [R217+0xc100] ;  /* 0x00c10000d914783b */ /* 0x000eae0000000200 */
[C---:B------:R-:W-:Y:S01]  /*26d0*/  HMMA.16816.F32 R80, R16.reuse, R76, R44 ;  /* 0x0000004c1050723c */ /* 0x040fe2000000182c */
[----:B------:R-:W3:Y:S07]  /*26e0*/  LDSM.16.M88.4 R44, [R217+0xd900] ;  /* 0x00d90000d92c783b */ /* 0x000eee0000000200 */
[C---:B------:R-:W-:Y:S01]  /*26f0*/  HMMA.16816.F32 R72, R16.reuse, R116, R48 ;  /* 0x000000741048723c */ /* 0x040fe20000001830 */
[----:B------:R-:W4:Y:S07]  /*2700*/  LDSM.16.M88.4 R48, [R217+0xd100] ;  /* 0x00d10000d930783b */ /* 0x000f2e0000000200 */
[C---:B------:R-:W-:Y:S01]  /*2710*/  HMMA.16816.F32 R68, R16.reuse, R118, R52 ;  /* 0x000000761044723c */ /* 0x040fe20000001834 */
[----:B------:R-:W5:Y:S04]  /*2720*/  LDSM.16.M88.4 R52, [R217+0xe100] ;  /* 0x00e10000d934783b */ /* 0x000f680000000200 */
[----:B------:R-:W-:Y:S03]  /*2730*/  LDSM.16.M88.4 R116, [R216+0x2000] ;  /* 0x00200000d874783b */ /* 0x000fe60000000200 */
[C---:B------:R-:W-:Y:S01]  /*2740*/  HMMA.16816.F32 R88, R16.reuse, R58, R12 ;  /* 0x0000003a1058723c */ /* 0x040fe2000000180c */
[----:B------:R-:W-:Y:S04]  /*2750*/  LDSM.16.M88.4 R12, [R220+0x18100] ;  /* 0x01810000dc0c783b */ /* 0x000fe80000000200 */
[----:B------:R-:W1:Y:S03]  /*2760*/  LDSM.16.M88.4 R56, [R216] ;  /* 0x00000000d838783b */ /* 0x000e660000000200 */
[----:B------:R-:W-:Y:S01]  /*2770*/  HMMA.16816.F32 R76, R16, R78, R40 ;  /* 0x0000004e104c723c */ /* 0x000fe20000001828 */
[----:B------:R-:W-:Y:S07]  /*2780*/  LDSM.16.M88.4 R40, [R216+0x800] ;  /* 0x00080000d828783b */ /* 0x000fee0000000200 */
[C---:B--2---:R-:W-:Y:S08]  /*2790*/  HMMA.16816.F32 R28, R8.reuse, R20, R104 ;  /* 0x00000014081c723c */ /* 0x044ff00000001868 */
[C---:B------:R-:W-:Y:S01]  /*27a0*/  HMMA.16816.F32 R24, R8.reuse, R22, R108 ;  /* 0x000000160818723c */ /* 0x040fe2000000186c */
[----:B------:R-:W2:Y:S07]  /*27b0*/  LDSM.16.M88.4 R108, [R216+0x1000] ;  /* 0x00100000d86c783b */ /* 0x000eae0000000200 */
[C---:B---3--:R-:W-:Y:S08]  /*27c0*/  HMMA.16816.F32 R80, R8.reuse, R44, R80 ;  /* 0x0000002c0850723c */ /* 0x048ff00000001850 */
[C---:B----4-:R-:W-:Y:S08]  /*27d0*/  HMMA.16816.F32 R84, R8.reuse, R48, R92 ;  /* 0x000000300854723c */ /* 0x050ff0000000185c */
[C---:B------:R-:W-:Y:S08]  /*27e0*/  HMMA.16816.F32 R88, R8.reuse, R50, R88 ;  /* 0x000000320858723c */ /* 0x040ff00000001858 */
[C---:B------:R-:W-:Y:S08]  /*27f0*/  HMMA.16816.F32 R48, R8.reuse, R46, R76 ;  /* 0x0000002e0830723c */ /* 0x040ff0000000184c */
[C---:B-----5:R-:W-:Y:S01]  /*2800*/  HMMA.16816.F32 R44, R8.reuse, R52, R72 ;  /* 0x00000034082c723c */ /* 0x060fe20000001848 */
[----:B------:R-:W-:Y:S07]  /*2810*/  LDSM.16.M88.4 R72, [R167+0x11100] ;  /* 0x01110000a748783b */ /* 0x000fee0000000200 */
[C---:B------:R-:W-:Y:S08]  /*2820*/  HMMA.16816.F32 R20, R8.reuse, R32, R100 ;  /* 0x000000200814723c */ /* 0x040ff00000001864 */
[C---:B------:R-:W-:Y:S08]  /*2830*/  HMMA.16816.F32 R68, R8.reuse, R54, R68 ;  /* 0x000000360844723c */ /* 0x040ff00000001844 */
[C---:B------:R-:W-:Y:S01]  /*2840*/  HMMA.16816.F32 R16, R8.reuse, R34, R96 ;  /* 0x000000220810723c */ /* 0x040fe20000001860 */
[----:B------:R-:W3:Y:S07]  /*2850*/  LDSM.16.M88.4 R32, [R216+0x2800] ;  /* 0x00280000d820783b */ /* 0x000eee0000000200 */
[C---:B------:R-:W-:Y:S08]  /*2860*/  HMMA.16816.F32 R52, R8.reuse, R64, R60 ;  /* 0x000000400834723c */ /* 0x040ff0000000183c */
[----:B------:R-:W-:Y:S01]  /*2870*/  HMMA.16816.F32 R104, R8, R66, R36 ;  /* 0x000000420868723c */ /* 0x000fe20000001824 */
[----:B------:R-:W-:Y:S07]  /*2880*/  LDSM.16.M88.4 R8, [R218+0x1c100] ;  /* 0x01c10000da08783b */ /* 0x000fee0000000200 */
[C---:B-1----:R-:W-:Y:S01]  /*2890*/  HMMA.16816.F32 R100, R12.reuse, R56, R28 ;  /* 0x000000380c64723c */ /* 0x042fe2000000181c */
[----:B------:R-:W1:Y:S07]  /*28a0*/  LDSM.16.M88.4 R28, [R167+0xf100] ;  /* 0x00f10000a71c783b */ /* 0x000e6e0000000200 */
[C---:B------:R-:W-:Y:S01]  /*28b0*/  HMMA.16816.F32 R96, R12.reuse, R58, R24 ;  /* 0x0000003a0c60723c */ /* 0x040fe20000001818 */
[----:B------:R-:W4:Y:S04]  /*28c0*/  LDSM.16.M88.4 R56, [R167+0x10900] ;  /* 0x01090000a738783b */ /* 0x000f280000000200 */
[----:B------:R-:W5:Y:S03]  /*28d0*/  LDSM.16.M88.4 R24, [R167+0xf900] ;  /* 0x00f90000a718783b */ /* 0x000f660000000200 */
[C---:B------:R-:W-:Y:S08]  /*28e0*/  HMMA.16816.F32 R80, R12.reuse, R112, R80 ;  /* 0x000000700c50723c */ /* 0x040ff00000001850 */
[C---:B------:R-:W-:Y:S01]  /*28f0*/  HMMA.16816.F32 R64, R12.reuse, R116, R44 ;  /* 0x000000740c40723c */ /* 0x040fe2000000182c */
[----:B------:R-:W1:Y:S07]  /*2900*/  LDSM.16.M88.4 R44, [R167+0x10100] ;  /* 0x01010000a72c783b */ /* 0x000e6e0000000200 */
[C---:B--2---:R-:W-:Y:S08]  /*2910*/  HMMA.16816.F32 R36, R12.reuse, R108, R84 ;  /* 0x0000006c0c24723c */ /* 0x044ff00000001854 */
[C---:B------:R-:W-:Y:S01]  /*2920*/  HMMA.16816.F32 R92, R12.reuse, R40, R20 ;  /* 0x000000280c5c723c */ /* 0x040fe20000001814 */
[----:B------:R-:W-:Y:S07]  /*2930*/  LDSM.16.M88.4 R20, [R219+0x1c100] ;  /* 0x01c10000db14783b */ /* 0x000fee0000000200 */
[C---:B------:R-:W-:Y:S01]  /*2940*/  HMMA.16816.F32 R84, R12.reuse, R110, R88 ;  /* 0x0000006e0c54723c */ /* 0x040fe20000001858 */
[----:B------:R-:W2:Y:S07]  /*2950*/  LDSM.16.M88.4 R108, [R222+0x3000] ;  /* 0x00300000de6c783b */ /* 0x000eae0000000200 */
[C---:B------:R-:W-:Y:S01]  /*2960*/  HMMA.16816.F32 R60, R12.reuse, R118, R68 ;  /* 0x000000760c3c723c */ /* 0x040fe20000001844 */
[----:B------:R-:W2:Y:S04]  /*2970*/  LDSM.16.M88.4 R68, [R167+0x11900] ;  /* 0x01190000a744783b */ /* 0x000ea80000000200 */
[----:B------:R-:W2:Y:S03]  /*2980*/  LDSM.16.M88.4 R116, [R222+0x4800] ;  /* 0x00480000de74783b */ /* 0x000ea60000000200 */
[C---:B------:R-:W-:Y:S08]  /*2990*/  HMMA.16816.F32 R16, R12.reuse, R42, R16 ;  /* 0x0000002a0c10723c */ /* 0x040ff00000001810 */
[C---:B------:R-:W-:Y:S01]  /*29a0*/  HMMA.16816.F32 R76, R12.reuse, R114, R48 ;  /* 0x000000720c4c723c */ /* 0x040fe20000001830 */
[----:B------:R-:W-:Y:S07]  /*29b0*/  LDSM.16.M88.4 R112, [R222+0x4000] ;  /* 0x00400000de70783b */ /* 0x000fee0000000200 */
[C---:B---3--:R-:W-:Y:S08]  /*29c0*/  HMMA.16816.F32 R52, R12.reuse, R32, R52 ;  /* 0x000000200c34723c */ /* 0x048ff00000001834 */
[----:B------:R-:W-:Y:S01]  /*29d0*/  HMMA.16816.F32 R48, R12, R34, R104 ;  /* 0x000000220c30723c */ /* 0x000fe20000001868 */
[----:B------:R-:W3:Y:S07]  /*29e0*/  LDSM.16.M88.4 R104, [R222+0x3800] ;  /* 0x00380000de68783b */ /* 0x000eee0000000200 */
[C---:B-1----:R-:W-:Y:S08]  /*29f0*/  HMMA.16816.F32 R40, R8.reuse, R28, R100 ;  /* 0x0000001c0828723c */ /* 0x042ff00000001864 */
[C---:B----4-:R-:W-:Y:S08]  /*2a00*/  HMMA.16816.F32 R12, R8.reuse, R56, R80 ;  /* 0x00000038080c723c */ /* 0x050ff00000001850 */
[C---:B------:R-:W-:Y:S08]  /*2a10*/  HMMA.16816.F32 R32, R8.reuse, R30, R96 ;  /* 0x0000001e0820723c */ /* 0x040ff00000001860 */
[C---:B------:R-:W-:Y:S01]  /*2a20*/  HMMA.16816.F32 R96, R8.reuse, R74, R60 ;  /* 0x0000004a0860723c */ /* 0x040fe2000000183c */
[----:B------:R-:W1:Y:S07]  /*2a30*/  LDSM.16.M88.4 R60, [R222+0x5000] ;  /* 0x00500000de3c783b */ /* 0x000e6e0000000200 */
[C---:B-----5:R-:W-:Y:S08]  /*2a40*/  HMMA.16816.F32 R88, R8.reuse, R24, R92 ;  /* 0x000000180858723c */ /* 0x060ff0000000185c */
[C---:B------:R-:W-:Y:S08]  /*2a50*/  HMMA.16816.F32 R28, R8.reuse, R26, R16 ;  /* 0x0000001a081c723c */ /* 0x040ff00000001810 */
[C---:B------:R-:W-:Y:S08]  /*2a60*/  HMMA.16816.F32 R24, R8.reuse, R44, R36 ;  /* 0x0000002c0818723c */ /* 0x040ff00000001824 */
[----:B------:R-:W-:Y:S01]  /*2a70*/  HMMA.16816.F32 R36, R8, R58, R76 ;  /* 0x0000003a0824723c */ /* 0x000fe2000000184c */
[----:B------:R-:W4:Y:S07]  /*2a80*/  LDSM.16.M88.4 R56, [R222+0x5800] ;  /* 0x00580000de38783b */ /* 0x000f2e0000000200 */
[----:B--2---:R-:W-:Y:S08]  /*2a90*/  HMMA.16816.F32 R76, R20, R108, R40 ;  /* 0x0000006c144c723c */ /* 0x004ff00000001828 */
[C---:B------:R-:W-:Y:S01]  /*2aa0*/  HMMA.16816.F32 R16, R8.reuse, R46, R84 ;  /* 0x0000002e0810723c */ /* 0x040fe20000001854 */
[----:B------:R-:W-:Y:S07]  /*2ab0*/  LDSM.16.M88.4 R44, [R217+0x10900] ;  /* 0x01090000d92c783b */ /* 0x000fee0000000200 */
[C---:B------:R-:W-:Y:S08]  /*2ac0*/  HMMA.16816.F32 R100, R8.reuse, R72, R64 ;  /* 0x000000480864723c */ /* 0x040ff00000001840 */
[C---:B------:R-:W-:Y:S01]  /*2ad0*/  HMMA.16816.F32 R92, R8.reuse, R68, R52 ;  /* 0x00000044085c723c */ /* 0x040fe20000001834 */
[----:B------:R-:W-:Y:S07]  /*2ae0*/  LDSM.16.M88.4 R52, [R217+0xf900] ;  /* 0x00f90000d934783b */ /* 0x000fee0000000200 */
[----:B------:R-:W-:Y:S01]  /*2af0*/  HMMA.16816.F32 R80, R8, R70, R48 ;  /* 0x000000460850723c */ /* 0x000fe20000001830 */
[----:B------:R-:W-:Y:S04]  /*2b00*/  LDSM.16.M88.4 R8, [R221+0x1c100] ;  /* 0x01c10000dd08783b */ /* 0x000fe80000000200 */
[----:B------:R-:W-:Y:S03]  /*2b10*/  LDSM.16.M88.4 R48, [R217+0x10100] ;  /* 0x01010000d930783b */ /* 0x000fe60000000200 */
[C---:B------:R-:W-:Y:S01]  /*2b20*/  HMMA.16816.F32 R40, R20.reuse, R116, R12 ;  /* 0x000000741428723c */ /* 0x040fe2000000180c */
[----:B------:R-:W2:Y:S07]  /*2b30*/  LDSM.16.M88.4 R12, [R217+0xf100] ;  /* 0x00f10000d90c783b */ /* 0x000eae0000000200 */
[C---:B------:R-:W-:Y:S01]  /*2b40*/  HMMA.16816.F32 R72, R20.reuse, R110, R32 ;  /* 0x0000006e1448723c */ /* 0x040fe20000001820 */
[----:B------:R-:W-:Y:S07]  /*2b50*/  LDSM.16.M88.4 R108, [R216+0x3000] ;  /* 0x00300000d86c783b */ /* 0x000fee0000000200 */
[C---:B---3--:R-:W-:Y:S08]  /*2b60*/  HMMA.16816.F32 R88, R20.reuse, R104, R88 ;  /* 0x000000681458723c */ /* 0x048ff00000001858 */
[C---:B------:R-:W-:Y:S01]  /*2b70*/  HMMA.16816.F32 R84, R20.reuse, R106, R28 ;  /* 0x0000006a1454723c */ /* 0x040fe2000000181c */
[----:B------:R-:W3:Y:S07]  /*2b80*/  LDSM.16.M88.4 R104, [R217+0x11100] ;  /* 0x01110000d968783b */ /* 0x000eee0000000200 */
[C---:B------:R-:W-:Y:S01]  /*2b90*/  HMMA.16816.F32 R64, R20.reuse, R114, R16 ;  /* 0x000000721440723c */ /* 0x040fe20000001810 */
[----:B------:R-:W-:Y:S07]  /*2ba0*/  LDSM.16.M88.4 R16, [R220+0x1c100] ;  /* 0x01c10000dc10783b */ /* 0x000fee0000000200 */
[C---:B-1----:R-:W-:Y:S01]  /*2bb0*/  HMMA.16816.F32 R32, R20.reuse, R60, R100 ;  /* 0x0000003c1420723c */ /* 0x042fe20000001864 */
[----:B------:R-:W1:Y:S07]  /*2bc0*/  LDSM.16.M88.4 R100, [R217+0x11900] ;  /* 0x01190000d964783b */ /* 0x000e6e0000000200 */
[C---:B------:R-:W-:Y:S08]  /*2bd0*/  HMMA.16816.F32 R36, R20.reuse, R118, R36 ;  /* 0x000000761424723c */ /* 0x040ff00000001824 */
[C---:B------:R-:W-:Y:S01]  /*2be0*/  HMMA.16816.F32 R68, R20.reuse, R112, R24 ;  /* 0x000000701444723c */ /* 0x040fe20000001818 */
[----:B------:R-:W-:Y:S07]  /*2bf0*/  LDSM.16.M88.4 R112, [R216+0x3800] ;  /* 0x00380000d870783b */ /* 0x000fee0000000200 */
[C---:B------:R-:W-:Y:S08]  /*2c00*/  HMMA.16816.F32 R28, R20.reuse, R62, R96 ;  /* 0x0000003e141c723c */ /* 0x040ff00000001860 */
[C---:B----4-:R-:W-:Y:S08]  /*2c10*/  HMMA.16816.F32 R60, R20.reuse, R56, R92 ;  /* 0x00000038143c723c */ /* 0x050ff0000000185c */
[----:B------:R-:W-:Y:S08]  /*2c20*/  HMMA.16816.F32 R24, R20, R58, R80 ;  /* 0x0000003a1418723c */ /* 0x000ff00000001850 */
[C---:B--2---:R-:W-:Y:S08]  /*2c30*/  HMMA.16816.F32 R20, R8.reuse, R12, R76 ;  /* 0x0000000c0814723c */ /* 0x044ff0000000184c */
[C---:B------:R-:W-:Y:S08]  /*2c40*/  HMMA.16816.F32 R56, R8.reuse, R52, R88 ;  /* 0x000000340838723c */ /* 0x040ff00000001858 */
[C---:B------:R-:W-:Y:S01]  /*2c50*/  HMMA.16816.F32 R84, R8.reuse, R54, R84 ;  /* 0x000000360854723c */ /* 0x040fe20000001854 */
[----:B------:R-:W2:Y:S07]  /*2c60*/  LDSM.16.M88.4 R52, [R216+0x4800] ;  /* 0x00480000d834783b */ /* 0x000eae0000000200 */
[C---:B------:R-:W-:Y:S08]  /*2c70*/  HMMA.16816.F32 R12, R8.reuse, R14, R72 ;  /* 0x0000000e080c723c */ /* 0x040ff00000001848 */
[C---:B------:R-:W-:Y:S08]  /*2c80*/  HMMA.16816.F32 R92, R8.reuse, R44, R40 ;  /* 0x0000002c085c723c */ /* 0x040ff00000001828 */
[C---:B------:R-:W-:Y:S01]  /*2c90*/  HMMA.16816.F32 R80, R8.reuse, R46, R36 ;  /* 0x0000002e0850723c */ /* 0x040fe20000001824 */
[----:B------:R-:W4:Y:S07]  /*2ca0*/  LDSM.16.M88.4 R44, [R216+0x4000] ;  /* 0x00400000d82c783b */ /* 0x000f2e0000000200 */
[C---:B------:R-:W-:Y:S08]  /*2cb0*/  HMMA.16816.F32 R96, R8.reuse, R48, R68 ;  /* 0x000000300860723c */ /* 0x040ff00000001844 */
[C---:B------:R-:W-:Y:S08]  /*2cc0*/  HMMA.16816.F32 R88, R8.reuse, R50, R64 ;  /* 0x000000320858723c */ /* 0x040ff00000001840 */
[C---:B---3--:R-:W-:Y:S08]  /*2cd0*/  HMMA.16816.F32 R76, R8.reuse, R104, R32 ;  /* 0x00000068084c723c */ /* 0x048ff00000001820 */
[C---:B------:R-:W-:Y:S08]  /*2ce0*/  HMMA.16816.F32 R72, R8.reuse, R106, R28 ;  /* 0x0000006a0848723c */ /* 0x040ff0000000181c */
[C---:B-1----:R-:W-:Y:S08]  /*2cf0*/  HMMA.16816.F32 R68, R8.reuse, R100, R60 ;  /* 0x000000640844723c */ /* 0x042ff0000000183c */
[----:B------:R-:W-:Y:S01]  /*2d00*/  HMMA.16816.F32 R64, R8, R102, R24 ;  /* 0x000000660840723c */ /* 0x000fe20000001818 */
[----:B------:R-:W-:Y:S04]  /*2d10*/  LDSM.16.M88.4 R8, [R216+0x5800] ;  /* 0x00580000d808783b */ /* 0x000fe80000000200 */
[----:B------:R-:W-:Y:S03]  /*2d20*/  LDSM.16.M88.4 R24, [R167+0x12100] ;  /* 0x01210000a718783b */ /* 0x000fe60000000200 */
[C---:B------:R-:W-:Y:S01]  /*2d30*/  HMMA.16816.F32 R40, R16.reuse, R108, R20 ;  /* 0x0000006c1028723c */ /* 0x040fe20000001814 */
[----:B------:R-:W1:Y:S07]  /*2d40*/  LDSM.16.M88.4 R20, [R216+0x5000] ;  /* 0x00500000d814783b */ /* 0x000e6e0000000200 */
[C---:B------:R-:W-:Y:S01]  /*2d50*/  HMMA.16816.F32 R36, R16.reuse, R110, R12 ;  /* 0x0000006e1024723c */ /* 0x040fe2000000180c */
[----:B------:R-:W3:Y:S07]  /*2d60*/  LDSM.16.M88.4 R12, [R218+0x20100] ;  /* 0x02010000da0c783b */ /* 0x000eee0000000200 */
[C---:B--2---:R-:W-:Y:S08]  /*2d70*/  HMMA.16816.F32 R100, R16.reuse, R52, R92 ;  /* 0x000000341064723c */ /* 0x044ff0000000185c */
[C---:B------:R-:W-:Y:S01]  /*2d80*/  HMMA.16816.F32 R108, R16.reuse, R54, R80 ;  /* 0x00000036106c723c */ /* 0x040fe20000001850 */
[----:B------:R-:W2:Y:S07]  /*2d90*/  LDSM.16.M88.4 R52, [R167+0x13100] ;  /* 0x01310000a734783b */ /* 0x000eae0000000200 */
[C---:B------:R-:W-:Y:S01]  /*2da0*/  HMMA.16816.F32 R32, R16.reuse, R112, R56 ;  /* 0x000000701020723c */ /* 0x040fe20000001838 */
[----:B------:R-:W5:Y:S07]  /*2db0*/  LDSM.16.M88.4 R56, [R167+0x13900] ;  /* 0x01390000a738783b */ /* 0x000f6e0000000200 */
[C---:B----4-:R-:W-:Y:S08]  /*2dc0*/  HMMA.16816.F32 R48, R16.reuse, R44, R96 ;  /* 0x0000002c1030723c */ /* 0x050ff00000001860 */
[C---:B------:R-:W-:Y:S01]  /*2dd0*/  HMMA.16816.F32 R60, R16.reuse, R46, R88 ;  /* 0x0000002e103c723c */ /* 0x040fe20000001858 */
[----:B------:R-:W4:Y:S07]  /*2de0*/  LDSM.16.M88.4 R44, [R167+0x12900] ;  /* 0x01290000a72c783b */ /* 0x000f2e0000000200 */
[C---:B------:R-:W-:Y:S08]  /*2df0*/  HMMA.16816.F32 R28, R16.reuse, R114, R84 ;  /* 0x00000072101c723c */ /* 0x040ff00000001854 */
[C---:B-1----:R-:W-:Y:S01]  /*2e00*/  HMMA.16816.F32 R96, R16.reuse, R20, R76 ;  /* 0x000000141060723c */ /* 0x042fe2000000184c */
[----:B------:R-:W-:Y:S07]  /*2e10*/  LDSM.16.M88.4 R76, [R222+0x7000] ;  /* 0x00700000de4c783b */ /* 0x000fee0000000200 */
[C---:B------:R-:W-:Y:S01]  /*2e20*/  HMMA.16816.F32 R104, R16.reuse, R22, R72 ;  /* 0x000000161068723c */ /* 0x040fe20000001848 */
[----:B------:R-:W-:Y:S07]  /*2e30*/  LDSM.16.M88.4 R20, [R167+0x14900] ;  /* 0x01490000a714783b */ /* 0x000fee0000000200 */
[C---:B------:R-:W-:Y:S01]  /*2e40*/  HMMA.16816.F32 R120, R16.reuse, R8, R68 ;  /* 0x000000081078723c */ /* 0x040fe20000001844 */
[----:B------:R-:W-:Y:S07]  /*2e50*/  LDSM.16.M88.4 R68, [R222+0x7800] ;  /* 0x00780000de44783b */ /* 0x000fee0000000200 */
[----:B------:R-:W-:Y:S01]  /*2e60*/  HMMA.16816.F32 R116, R16, R10, R64 ;  /* 0x0000000a1074723c */ /* 0x000fe20000001840 */
[----:B------:R-:W1:Y:S04]  /*2e70*/  LDSM.16.M88.4 R16, [R167+0x14100] ;  /* 0x01410000a710783b */ /* 0x000e680000000200 */
[----:B------:R-:W-:Y:S03]  /*2e80*/  LDSM.16.M88.4 R8, [R219+0x20100] ;  /* 0x02010000db08783b */ /* 0x000fe60000000200 */
[C---:B---3--:R-:W-:Y:S01]  /*2e90*/  HMMA.16816.F32 R112, R12.reuse, R24, R40 ;  /* 0x000000180c70723c */ /* 0x048fe20000001828 */
[----:B------:R-:W-:Y:S07]  /*2ea0*/  LDSM.16.M88.4 R40, [R222+0x6800] ;  /* 0x00680000de28783b */ /* 0x000fee0000000200 */
[C---:B------:R-:W-:Y:S01]  /*2eb0*/  HMMA.16816.F32 R92, R12.reuse, R26, R36 ;  /* 0x0000001a0c5c723c */ /* 0x040fe20000001824 */
[----:B------:R-:W3:Y:S07]  /*2ec0*/  LDSM.16.M88.4 R24, [R222+0x6000] ;  /* 0x00600000de18783b */ /* 0x000eee0000000200 */
[C---:B--2---:R-:W-:Y:S08]  /*2ed0*/  HMMA.16816.F32 R72, R12.reuse, R54, R60 ;  /* 0x000000360c48723c */ /* 0x044ff0000000183c */
[C---:B------:R-:W-:Y:S01]  /*2ee0*/  HMMA.16816.F32 R80, R12.reuse, R52, R48 ;  /* 0x000000340c50723c */ /* 0x040fe20000001830 */
[----:B------:R-:W-:Y:S07]  /*2ef0*/  LDSM.16.M88.4 R48, [R222+0x8800] ;  /* 0x00880000de30783b */ /* 0x000fee0000000200 */
[C---:B-----5:R-:W-:Y:S01]  /*2f00*/  HMMA.16816.F32 R64, R12.reuse, R56, R100 ;  /* 0x000000380c40723c */ /* 0x060fe20000001864 */
[----:B------:R-:W-:Y:S07]  /*2f10*/  LDSM.16.M88.4 R100, [R217+0x13900] ;  /* 0x01390000d964783b */ /* 0x000fee0000000200 */
[C---:B------:R-:W-:Y:S01]  /*2f20*/  HMMA.16816.F32 R60, R12.reuse, R58, R108 ;  /* 0x0000003a0c3c723c */ /* 0x040fe2000000186c */
[----:B------:R-:W2:Y:S04]  /*2f30*/  LDSM.16.M88.4 R56, [R222+0x8000] ;  /* 0x00800000de38783b */ /* 0x000ea80000000200 */
[----:B------:R-:W-:Y:S03]  /*2f40*/  LDSM.16.M88.4 R108, [R217+0x14100] ;  /* 0x01410000d96c783b */ /* 0x000fe60000000200 */
[C---:B----4-:R-:W-:Y:S08]  /*2f50*/  HMMA.16816.F32 R88, R12.reuse, R44, R32 ;  /* 0x0000002c0c58723c */ /* 0x050ff00000001820 */
[C---:B------:R-:W-:Y:S08]  /*2f60*/  HMMA.16816.F32 R84, R12.reuse, R46, R28 ;  /* 0x0000002e0c54723c */ /* 0x040ff0000000181c */
[C---:B-1----:R-:W-:Y:S01]  /*2f70*/  HMMA.16816.F32 R52, R12.reuse, R16, R96 ;  /* 0x000000100c34723c */ /* 0x042fe20000001860 */
[----:B------:R-:W-:Y:S07]  /*2f80*/  LDSM.16.M88.4 R96, [R217+0x12100] ;  /* 0x01210000d960783b */ /* 0x000fee0000000200 */
[C---:B------:R-:W-:Y:S01]  /*2f90*/  HMMA.16816.F32 R44, R12.reuse, R18, R104 ;  /* 0x000000120c2c723c */ /* 0x040fe20000001868 */
[----:B------:R-:W1:Y:S04]  /*2fa0*/  LDSM.16.M88.4 R16, [R221+0x20100] ;  /* 0x02010000dd10783b */ /* 0x000e680000000200 */
[----:B------:R-:W-:Y:S03]  /*2fb0*/  LDSM.16.M88.4 R104, [R217+0x12900] ;  /* 0x01290000d968783b */ /* 0x000fe60000000200 */
[C---:B------:R-:W-:Y:S01]  /*2fc0*/  HMMA.16816.F32 R36, R12.reuse, R20, R120 ;  /* 0x000000140c24723c */ /* 0x040fe20000001878 */
[----:B------:R-:W4:Y:S07]  /*2fd0*/  LDSM.16.M88.4 R120, [R217+0x13100] ;  /* 0x01310000d978783b */ /* 0x000f2e0000000200 */
[----:B------:R-:W-:Y:S08]  /*2fe0*/  HMMA.16816.F32 R32, R12, R22, R116 ;  /* 0x000000160c20723c */ /* 0x000ff00000001874 */
[C---:B---3--:R-:W-:Y:S08]  /*2ff0*/  HMMA.16816.F32 R28, R8.reuse, R24, R112 ;  /* 0x00000018081c723c */ /* 0x048ff00000001870 */
[C---:B------:R-:W-:Y:S08]  /*3000*/  HMMA.16816.F32 R20, R8.reuse, R40, R88 ;  /* 0x000000280814723c */ /* 0x040ff00000001858 */
[C---:B------:R-:W-:Y:S08]  /*3010*/  HMMA.16816.F32 R12, R8.reuse, R42, R84 ;  /* 0x0000002a080c723c */ /* 0x040ff00000001854 */
[C---:B------:R-:W-:Y:S08]  /*3020*/  HMMA.16816.F32 R24, R8.reuse, R26, R92 ;  /* 0x0000001a0818723c */ /* 0x040ff0000000185c */
[C---:B------:R-:W-:Y:S08]  /*3030*/  HMMA.16816.F32 R40, R8.reuse, R76, R80 ;  /* 0x0000004c0828723c */ /* 0x040ff00000001850 */
[C---:B------:R-:W-:Y:S08]  /*3040*/  HMMA.16816.F32 R84, R8.reuse, R78, R72 ;  /* 0x0000004e0854723c */ /* 0x040ff00000001848 */
[C---:B------:R-:W-:Y:S08]  /*3050*/  HMMA.16816.F32 R88, R8.reuse, R68, R64 ;  /* 0x000000440858723c */ /* 0x040ff00000001840 */
[C---:B------:R-:W-:Y:S08]  /*3060*/  HMMA.16816.F32 R92, R8.reuse, R70, R60 ;  /* 0x00000046085c723c */ /* 0x040ff0000000183c */
[C---:B--2---:R-:W-:Y:S01]  /*3070*/  HMMA.16816.F32 R80, R8.reuse, R56, R52 ;  /* 0x000000380850723c */ /* 0x044fe20000001834 */
[----:B------:R-:W-:Y:S07]  /*3080*/  LDSM.16.M88.4 R52, [R217+0x14900] ;  /* 0x01490000d934783b */ /* 0x000fee0000000200 */
[C---:B------:R-:W-:Y:S01]  /*3090*/  HMMA.16816.F32 R76, R8.reuse, R58, R44 ;  /* 0x0000003a084c723c */ /* 0x040fe2000000182c */
[----:B------:R-:W-:Y:S07]  /*30a0*/  LDSM.16.M88.4 R44, [R216+0x6800] ;  /* 0x00680000d82c783b */ /* 0x000fee0000000200 */
[C---:B------:R-:W-:Y:S01]  /*30b0*/  HMMA.16816.F32 R72, R8.reuse, R48, R36 ;  /* 0x000000300848723c */ /* 0x040fe20000001824 */
[----:B------:R-:W-:Y:S07]  /*30c0*/  LDSM.16.M88.4 R36, [R216+0x7800] ;  /* 0x00780000d824783b */ /* 0x000fee0000000200 */
[----:B------:R-:W-:Y:S01]  /*30d0*/  HMMA.16816.F32 R68, R8, R50, R32 ;  /* 0x000000320844723c */ /* 0x000fe20000001820 */
[----:B------:R-:W-:Y:S04]  /*30e0*/  LDSM.16.M88.4 R8, [R220+0x20100] ;  /* 0x02010000dc08783b */ /* 0x000fe80000000200 */
[----:B------:R-:W2:Y:S03]  /*30f0*/  LDSM.16.M88.4 R48, [R216+0x6000] ;  /* 0x00600000d830783b */ /* 0x000ea60000000200 */
[C---:B-1----:R-:W-:Y:S08]  /*3100*/  HMMA.16816.F32 R64, R16.reuse, R96, R28 ;  /* 0x000000601040723c */ /* 0x042ff0000000181c */
[C---:B------:R-:W-:Y:S08]  /*3110*/  HMMA.16816.F32 R60, R16.reuse, R98, R24 ;  /* 0x00000062103c723c */ /* 0x040ff00000001818 */
[C---:B----4-:R-:W-:Y:S01]  /*3120*/  HMMA.16816.F32 R28, R16.reuse, R120, R40 ;  /* 0x00000078101c723c */ /* 0x050fe20000001828 */
[----:B------:R-:W1:Y:S07]  /*3130*/  LDSM.16.M88.4 R40, [R216+0x7000] ;  /* 0x00700000d828783b */ /* 0x000e6e0000000200 */
[C---:B------:R-:W-:Y:S08]  /*3140*/  HMMA.16816.F32 R24, R16.reuse, R122, R84 ;  /* 0x0000007a1018723c */ /* 0x040ff00000001854 */
[C---:B------:R-:W-:Y:S08]  /*3150*/  HMMA.16816.F32 R56, R16.reuse, R104, R20 ;  /* 0x000000681038723c */ /* 0x040ff00000001814 */
[C---:B------:R-:W-:Y:S08]  /*3160*/  HMMA.16816.F32 R20, R16.reuse, R100, R88 ;  /* 0x000000641014723c */ /* 0x040ff00000001858 */
[C---:B------:R-:W-:Y:S08]  /*3170*/  HMMA.16816.F32 R88, R16.reuse, R108, R80 ;  /* 0x0000006c1058723c */ /* 0x040ff00000001850 */
[C---:B------:R-:W-:Y:S01]  /*3180*/  HMMA.16816.F32 R32, R16.reuse, R106, R12 ;  /* 0x0000006a1020723c */ /* 0x040fe2000000180c */
[----:B------:R-:W3:Y:S04]  /*3190*/  LDSM.16.M88.4 R104, [R216+0x8800] ;  /* 0x00880000d868783b */ /* 0x000ee80000000200 */
[----:B------:R-:W-:Y:S03]  /*31a0*/  LDSM.16.M88.4 R12, [R218+0x24100] ;  /* 0x02410000da0c783b */ /* 0x000fe60000000200 */
[C---:B------:R-:W-:Y:S01]  /*31b0*/  HMMA.16816.F32 R80, R16.reuse, R110, R76 ;  /* 0x0000006e1050723c */ /* 0x040fe2000000184c */
[----:B------:R-:W-:Y:S07]  /*31c0*/  LDSM.16.M88.4 R108, [R167+0x15100] ;  /* 0x01510000a76c783b */ /* 0x000fee0000000200 */
[----:B------:R-:W-:Y:S01]  /*31d0*/  HMMA.16816.F32 R92, R16, R102, R92 ;  /* 0x00000066105c723c */ /* 0x000fe2000000185c */
[----:B------:R-:W4:Y:S07]  /*31e0*/  LDSM.16.M88.4 R100, [R216+0x8000] ;  /* 0x00800000d864783b */ /* 0x000f2e0000000200 */
[C---:B--2---:R-:W-:Y:S08]  /*31f0*/  HMMA.16816.F32 R84, R8.reuse, R48, R64 ;  /* 0x000000300854723c */ /* 0x044ff00000001840 */
[----:B------:R-:W-:Y:S01]  /*3200*/  HMMA.16816.F32 R76, R8, R50, R60 ;  /* 0x00000032084c723c */ /* 0x000fe2000000183c */
[----:B------:R-:W2:Y:S07]  /*3210*/  LDSM.16.M88.4 R48, [R167+0x16100] ;  /* 0x01610000a730783b */ /* 0x000eae0000000200 */
[C---:B------:R-:W-:Y:S08]  /*3220*/  HMMA.16816.F32 R96, R16.reuse, R52, R72 ;  /* 0x000000341060723c */ /* 0x040ff00000001848 */
[----:B------:R-:W-:Y:S01]  /*3230*/  HMMA.16816.F32 R16, R16, R54, R68 ;  /* 0x000000361010723c */ /* 0x000fe20000001844 */
[----:B------:R-:W5:Y:S07]  /*3240*/  LDSM.16.M88.4 R52, [R167+0x15900] ;  /* 0x01590000a734783b */ /* 0x000f6e0000000200 */
[C---:B-1----:R-:W-:Y:S01]  /*3250*/  HMMA.16816.F32 R60, R8.reuse, R42, R24 ;  /* 0x0000002a083c723c */ /* 0x042fe20000001818 */
[----:B------:R-:W-:Y:S07]  /*3260*/  LDSM.16.M88.4 R24, [R167+0x17100] ;  /* 0x01710000a718783b */ /* 0x000fee0000000200 */
[C---:B------:R-:W-:Y:S08]  /*3270*/  HMMA.16816.F32 R72, R8.reuse, R44, R56 ;  /* 0x0000002c0848723c */ /* 0x040ff00000001838 */
[C---:B------:R-:W-:Y:S01]  /*3280*/  HMMA.16816.F32 R68, R8.reuse, R46, R32 ;  /* 0x0000002e0844723c */ /* 0x040fe20000001820 */
[----:B------:R-:W1:Y:S07]  /*3290*/  LDSM.16.M88.4 R44, [R167+0x16900] ;  /* 0x01690000a72c783b */ /* 0x000e6e0000000200 */
[C---:B------:R-:W-:Y:S01]  /*32a0*/  HMMA.16816.F32 R56, R8.reuse, R36, R20 ;  /* 0x000000240838723c */ /* 0x040fe20000001814 */
[----:B------:R-:W1:Y:S07]  /*32b0*/  LDSM.16.M88.4 R20, [R167+0x17900] ;  /* 0x01790000a714783b */ /* 0x000e6e0000000200 */
[C---:B------:R-:W-:Y:S08]  /*32c0*/  HMMA.16816.F32 R64, R8.reuse, R40, R28 ;  /* 0x000000280840723c */ /* 0x040ff0000000181c */
[C---:B------:R-:W-:Y:S08]  /*32d0*/  HMMA.16816.F32 R40, R8.reuse, R38, R92 ;  /* 0x000000260828723c */ /* 0x040ff0000000185c */
[C---:B---3--:R-:W-:Y:S08]  /*32e0*/  HMMA.16816.F32 R28, R8.reuse, R104, R96 ;  /* 0x00000068081c723c */ /* 0x048ff00000001860 */
[C---:B------:R-:W-:Y:S08]  /*32f0*/  HMMA.16816.F32 R16, R8.reuse, R106, R16 ;  /* 0x0000006a0810723c */ /* 0x040ff00000001810 */
[C---:B----4-:R-:W-:Y:S01]  /*3300*/  HMMA.16816.F32 R36, R8.reuse, R100, R88 ;  /* 0x000000640824723c */ /* 0x050fe20000001858 */
[----:B------:R-:W-:Y:S07]  /*3310*/  LDSM.16.M88.4 R88, [R222+0x9000] ;  /* 0x00900000de58783b */ /* 0x000fee0000000200 */
[----:B------:R-:W-:Y:S01]  /*3320*/  HMMA.16816.F32 R32, R8, R102, R80 ;  /* 0x000000660820723c */ /* 0x000fe20000001850 */
[----:B------:R-:W-:Y:S07]  /*3330*/  LDSM.16.M88.4 R8, [R219+0x24100] ;  /* 0x02410000db08783b */ /* 0x000fee0000000200 */
[C---:B--2---:R-:W-:Y:S01]  /*3340*/  HMMA.16816.F32 R104, R12.reuse, R50, R60 ;  /* 0x000000320c68723c */ /* 0x044fe2000000183c */
[----:B------:R-:W2:Y:S07]  /*3350*/  LDSM.16.M88.4 R60, [R222+0xa000] ;  /* 0x00a00000de3c783b */ /* 0x000eae0000000200 */
[C---:B-----5:R-:W-:Y:S01]  /*3360*/  HMMA.16816.F32 R120, R12.reuse, R52, R72 ;  /* 0x000000340c78723c */ /* 0x060fe20000001848 */
[----:B------:R-:W3:Y:S07]  /*3370*/  LDSM.16.M88.4 R72, [R222+0x9800] ;  /* 0x00980000de48783b */ /* 0x000eee0000000200 */
[C---:B------:R-:W-:Y:S08]  /*3380*/  HMMA.16816.F32 R84, R12.reuse, R108, R84 ;  /* 0x0000006c0c54723c */ /* 0x040ff00000001854 */
[C---:B------:R-:W-:Y:S01]  /*3390*/  HMMA.16816.F32 R108, R12.reuse, R110, R76 ;  /* 0x0000006e0c6c723c */ /* 0x040fe2000000184c */
[----:B------:R-:W4:Y:S07]  /*33a0*/  LDSM.16.M88.4 R76, [R222+0xa800] ;  /* 0x00a80000de4c783b */ /* 0x000f2e0000000200 */
[C---:B------:R-:W-:Y:S01]  /*33b0*/  HMMA.16816.F32 R116, R12.reuse, R54, R68 ;  /* 0x000000360c74723c */ /* 0x040fe20000001844 */
[----:B------:R-:W5:Y:S07]  /*33c0*/  LDSM.16.M88.4 R68, [R222+0xb000] ;  /* 0x00b00000de44783b */ /* 0x000f6e0000000200 */
[C---:B------:R-:W-:Y:S01]  /*33d0*/  HMMA.16816.F32 R112, R12.reuse, R48, R64 ;  /* 0x000000300c70723c */ /* 0x040fe20000001840 */
[----:B------:R-:W-:Y:S07]  /*33e0*/  LDSM.16.M88.4 R48, [R217+0x15100] ;  /* 0x01510000d930783b */ /* 0x000fee0000000200 */
[C---:B-1----:R-:W-:Y:S01]  /*33f0*/  HMMA.16816.F32 R100, R12.reuse, R44, R56 ;  /* 0x0000002c0c64723c */ /* 0x042fe20000001838 */
[----:B------:R-:W1:Y:S07]  /*3400*/  LDSM.16.M88.4 R56, [R222+0xb800] ;  /* 0x00b80000de38783b */ /* 0x000e6e0000000200 */
[C---:B------:R-:W-:Y:S01]  /*3410*/  HMMA.16816.F32 R96, R12.reuse, R46, R40 ;  /* 0x0000002e0c60723c */ /* 0x040fe20000001828 */
[----:B------:R-:W-:Y:S04]  /*3420*/  LDSM.16.M88.4 R40, [R217+0x16100] ;  /* 0x01610000d928783b */ /* 0x000fe80000000200 */
[----:B------:R-:W-:Y:S03]  /*3430*/  LDSM.16.M88.4 R44, [R217+0x15900] ;  /* 0x01590000d92c783b */ /* 0x000fe60000000200 */
[C---:B------:R-:W-:Y:S08]  /*3440*/  HMMA.16816.F32 R92, R12.reuse, R24, R36 ;  /* 0x000000180c5c723c */ /* 0x040ff00000001824 */
[C---:B------:R-:W-:Y:S08]  /*3450*/  HMMA.16816.F32 R80, R12.reuse, R26, R32 ;  /* 0x0000001a0c50723c */ /* 0x040ff00000001820 */
[C---:B------:R-:W-:Y:S08]  /*3460*/  HMMA.16816.F32 R64, R12.reuse, R20, R28 ;  /* 0x000000140c40723c */ /* 0x040ff0000000181c */
[----:B------:R-:W-:Y:S01]  /*3470*/  HMMA.16816.F32 R52, R12, R22, R16 ;  /* 0x000000160c34723c */ /* 0x000fe20000001810 */
[----:B------:R-:W1:Y:S07]  /*3480*/  LDSM.16.M88.4 R12, [R221+0x24100] ;  /* 0x02410000dd0c783b */ /* 0x000e6e0000000200 */
[C---:B--2---:R-:W-:Y:S08]  /*3490*/  HMMA.16816.F32 R16, R8.reuse, R62, R104 ;  /* 0x0000003e0810723c */ /* 0x044ff00000001868 */
[C---:B---3--:R-:W-:Y:S01]  /*34a0*/  HMMA.16816.F32 R28, R8.reuse, R72, R120 ;  /* 0x00000048081c723c */ /* 0x048fe20000001878 */
[----:B------:R-:W2:Y:S07]  /*34b0*/  LDSM.16.M88.4 R120, [R217+0x16900] ;  /* 0x01690000d978783b */ /* 0x000eae0000000200 */
[C---:B------:R-:W-:Y:S08]  /*34c0*/  HMMA.16816.F32 R20, R8.reuse, R60, R112 ;  /* 0x0000003c0814723c */ /* 0x040ff00000001870 */
[C---:B----4-:R-:W-:Y:S08]  /*34d0*/  HMMA.16816.F32 R60, R8.reuse, R76, R100 ;  /* 0x0000004c083c723c */ /* 0x050ff00000001864 */
[C---:B------:R-:W-:Y:S08]  /*34e0*/  HMMA.16816.F32 R36, R8.reuse, R88, R84 ;  /* 0x000000580824723c */ /* 0x040ff00000001854 */
[C---:B------:R-:W-:Y:S01]  /*34f0*/  HMMA.16816.F32 R32, R8.reuse, R90, R108 ;  /* 0x0000005a0820723c */ /* 0x040fe2000000186c */
[----:B------:R-:W3:Y:S07]  /*3500*/  LDSM.16.M88.4 R108, [R217+0x17100] ;  /* 0x01710000d96c783b */ /* 0x000eee0000000200 */
[C---:B-----5:R-:W-:Y:S08]  /*3510*/  HMMA.16816.F32 R100, R8.reuse, R68, R92 ;  /* 0x000000440864723c */ /* 0x060ff0000000185c */
[C---:B-1----:R-:W-:Y:S08]  /*3520*/  HMMA.16816.F32 R92, R8.reuse, R56, R64 ;  /* 0x00000038085c723c */ /* 0x042ff00000001840 */
[----:B------:R-:W-:Y:S08]  /*3530*/  HMMA.16816.F32 R24, R8, R74, R116 ;  /* 0x0000004a0818723c */ /* 0x000ff00000001874 */
[----:B------:R-:W-:Y:S01]  /*3540*/  HMMA.16816.F32 R64, R12, R42, R16 ;  /* 0x0000002a0c40723c */ /* 0x000fe20000001810 */
[----:B------:R-:W1:Y:S07]  /*3550*/  LDSM.16.M88.4 R16, [R217+0x17900] ;  /* 0x01790000d910783b */ /* 0x000e6e0000000200 */
[C---:B------:R-:W-:Y:S08]  /*3560*/  HMMA.16816.F32 R96, R8.reuse, R78, R96 ;  /* 0x0000004e0860723c */ /* 0x040ff00000001860 */
[C---:B------:R-:W-:Y:S08]  /*3570*/  HMMA.16816.F32 R104, R8.reuse, R70, R80 ;  /* 0x000000460868723c */ /* 0x040ff00000001850 */
[----:B------:R-:W-:Y:S01]  /*3580*/  HMMA.16816.F32 R88, R8, R58, R52 ;  /* 0x0000003a0858723c */ /* 0x000fe20000001834 */
[----:B------:R-:W-:Y:S04]  /*3590*/  LDSM.16.M88.4 R8, [R220+0x24100] ;  /* 0x02410000dc08783b */ /* 0x000fe80000000200 */
[----:B------:R-:W-:Y:S03]  /*35a0*/  LDSM.16.M88.4 R56, [R216+0x9800] ;  /* 0x00980000d838783b */ /* 0x000fe60000000200 */
[C---:B------:R-:W-:Y:S01]  /*35b0*/  HMMA.16816.F32 R84, R12.reuse, R48, R36 ;  /* 0x000000300c54723c */ /* 0x040fe20000001824 */
[----:B------:R-:W-:Y:S07]  /*35c0*/  LDSM.16.M88.4 R52, [R216+0xa000] ;  /* 0x00a00000d834783b */ /* 0x000fee0000000200 */
[C---:B------:R-:W-:Y:S01]  /*35d0*/  HMMA.16816.F32 R80, R12.reuse, R50, R32 ;  /* 0x000000320c50723c */ /* 0x040fe20000001820 */
[----:B------:R-:W4:Y:S07]  /*35e0*/  LDSM.16.M88.4 R48, [R216+0xa800] ;  /* 0x00a80000d830783b */ /* 0x000f2e0000000200 */
[C---:B------:R-:W-:Y:S08]  /*35f0*/  HMMA.16816.F32 R76, R12.reuse, R44, R28 ;  /* 0x0000002c0c4c723c */ /* 0x040ff0000000181c */
[C---:B------:R-:W-:Y:S01]  /*3600*/  HMMA.16816.F32 R72, R12.reuse, R46, R24 ;  /* 0x0000002e0c48723c */ /* 0x040fe20000001818 */
[----:B------:R-:W5:Y:S07]  /*3610*/  LDSM.16.M88.4 R44, [R216+0xb000] ;  /* 0x00b00000d82c783b */ /* 0x000f6e0000000200 */
[C---:B------:R-:W-:Y:S01]  /*3620*/  HMMA.16816.F32 R68, R12.reuse, R40, R20 ;  /* 0x000000280c44723c */ /* 0x040fe20000001814 */
[----:B------:R-:W4:Y:S07]  /*3630*/  LDSM.16.M88.4 R40, [R216+0xb800] ;  /* 0x00b80000d828783b */ /* 0x000f2e0000000200 */
[----:B--2---:R-:W-:Y:S01]  /*3640*/  HMMA.16816.F32 R36, R12, R120, R60 ;  /* 0x000000780c24723c */ /* 0x004fe2000000183c */
[----:B------:R-:W2:Y:S01]  /*3650*/  LDSM.16.M88.4 R60, [R216+0x9000] ;  /* 0x00900000d83c783b */ /* 0x000ea20000000200 */
[----:B------:R-:W-:-:S06]  /*3660*/  DEPBAR.LE SB0, 0x0 ;  /* 0x000080000000791a */ /* 0x000fcc0000000000 */
[C---:B------:R-:W-:Y:S08]  /*3670*/  HMMA.16816.F32 R32, R12.reuse, R122, R96 ;  /* 0x0000007a0c20723c */ /* 0x040ff00000001860 */
[C---:B---3--:R-:W-:Y:S08]  /*3680*/  HMMA.16816.F32 R28, R12.reuse, R108, R100 ;  /* 0x0000006c0c1c723c */ /* 0x048ff00000001864 */
[C---:B------:R-:W-:Y:S08]  /*3690*/  HMMA.16816.F32 R24, R12.reuse, R110, R104 ;  /* 0x0000006e0c18723c */ /* 0x040ff00000001868 */
[C---:B-1----:R-:W-:Y:S08]  /*36a0*/  HMMA.16816.F32 R20, R12.reuse, R16, R92 ;  /* 0x000000100c14723c */ /* 0x042ff0000000185c */
[----:B------:R-:W-:Y:S08]  /*36b0*/  HMMA.16816.F32 R12, R12, R18, R88 ;  /* 0x000000120c0c723c */ /* 0x000ff00000001858 */
[C---:B----4-:R-:W-:Y:S08]  /*36c0*/  HMMA.16816.F32 R36, R8.reuse, R48, R36 ;  /* 0x000000300824723c */ /* 0x050ff00000001824 */
[C---:B------:R-:W-:Y:S08]  /*36d0*/  HMMA.16816.F32 R48, R8.reuse, R50, R32 ;  /* 0x000000320830723c */ /* 0x040ff00000001820 */
[C---:B-----5:R-:W-:Y:S08]  /*36e0*/  HMMA.16816.F32 R32, R8.reuse, R44, R28 ;  /* 0x0000002c0820723c */ /* 0x060ff0000000181c */
        /* <DEDUP_REMOVED lines=8> */
[----:B------:R-:W-:Y:S01]  /*3770*/  HMMA.16816.F32 R40, R8, R42, R12 ;  /* 0x0000002a0828723c */ /* 0x000fe2000000180c */
[----:B------:R-:W-:Y:S06]  /*3780*/  BAR.SYNC.DEFER_BLOCKING 0x0 ;  /* 0x0000000000007b1d */ /* 0x000fec0000010000 */
[----:B------:R-:W-:Y:S05]  /*3790*/  @!P0 BRA `(.L_x_3800) ;  /* 0x0000024000008947 */ /* 0x000fea0003800000 */
[----:B------:R-:W-:Y:S01]  /*37a0*/  UIADD3 UR5, UR6, -0x2, URZ ;  /* 0xfffffffe06057890 */ /* 0x000fe2000fffe03f */
[C---:B------:R-:W-:Y:S01]  /*37b0*/  IMAD.SHL.U32 R13, R126.reuse, 0x40, RZ ;  /* 0x000000407e0d7824 */ /* 0x040fe200078e00ff */
[----:B------:R-:W-:-:S02]  /*37c0*/  SHF.L.U64.HI R3, R126, 0x6, R127 ;  /* 0x000000067e037819 */ /* 0x000fc4000001027f */
[----:B------:R-:W-:Y:S02]  /*37d0*/  USHF.R.S32.HI UR4, URZ, 0x1f, UR5 ;  /* 0x0000001f3f047899 */ /* 0x000fe40008011405 */
[----:B------:R-:W-:Y:S01]  /*37e0*/  UIMAD UR15, UR15, UR5, URZ ;  /* 0x000000050f0f72a4 */ /* 0x000fe2000f8e023f */
[----:B------:R-:W-:-:S03]  /*37f0*/  IMAD.WIDE.U32 R8, R124, UR5, R128 ;  /* 0x000000057c087c25 */ /* 0x000fc6000f8e0080 */
[----:B------:R-:W-:Y:S02]  /*3800*/  UIMAD UR4, UR4, UR16, UR15 ;  /* 0x00000010040472a4 */ /* 0x000fe4000f8e020f */
[----:B------:R-:W-:-:S04]  /*3810*/  LEA R6, P2, R8, c[0x0][0x1c8], 0x1 ;  /* 0x0000720008067a11 */ /* 0x000fc800078408ff */
[----:B------:R-:W-:Y:S02]  /*3820*/  IADD3 R0, R9, UR4, RZ ;  /* 0x0000000409007c10 */ /* 0x000fe4000fffe0ff */
        /* <DEDUP_REMOVED lines=27> */
.L_x_3800:
[----:B------:R-:W-:Y:S01]  /*39e0*/  LOP3.LUT R0, R125, 0xffffffe0, RZ, 0xc0, !PT ;  /* 0xffffffe07d007812 */ /* 0x000fe200078ec0ff */
[----:B------:R-:W-:Y:S01]  /*39f0*/  ULDC UR4, c[0x0][0x1d0] ;  /* 0x0000740000047ab9 */ /* 0x000fe20000000800 */
[----:B------:R-:W-:Y:S01]  /*3a00*/  STL [R1+0x50], R221 ;  /* 0x000050dd01007387 */ /* 0x000fe20000100800 */
[----:B------:R-:W-:Y:S01]  /*3a10*/  UIADD3 UR4, UR7, UR4, URZ ;  /* 0x0000000407047290 */ /* 0x000fe2000fffe03f */
[----:B------:R-:W-:-:S02]  /*3a20*/  IMAD.SHL.U32 R212, R5, 0x2, RZ ;  /* 0x0000000205d47824 */ /* 0x000fc400078e00ff */
[----:B------:R-:W-:Y:S01]  /*3a30*/  IMAD.IADD R0, R164, 0x1, -R0 ;  /* 0x00000001a4007824 */ /* 0x000fe200078e0a00 */
[----:B------:R-:W-:Y:S01]  /*3a40*/  STL [R1+0x4c], R220 ;  /* 0x00004cdc01007387 */ /* 0x000fe20000100800 */
[----:B------:R-:W-:Y:S01]  /*3a50*/  IMAD R215, R2, 0x2, R212 ;  /* 0x0000000202d77824 */ /* 0x000fe200078e02d4 */
[----:B------:R-:W-:Y:S01]  /*3a60*/  LEA R213, R4, R212, 0x1 ;  /* 0x000000d404d57211 */ /* 0x000fe200078e08ff */
[----:B-1----:R-:W-:Y:S01]  /*3a70*/  IMAD.U32 R6, RZ, RZ, UR4 ;  /* 0x00000004ff067e24 */ /* 0x002fe2000f8e00ff */
[----:B------:R-:W-:Y:S01]  /*3a80*/  SHF.R.S32.HI R3, RZ, 0x1f, R0 ;  /* 0x0000001fff037819 */ /* 0x000fe20000011400 */
[----:B------:R1:W-:Y:S02]  /*3a90*/  STL [R1+0x48], R219 ;  /* 0x000048db01007387 */ /* 0x0003e40000100800 */
[----:B------:R-:W-:Y:S01]  /*3aa0*/  IMAD R214, R2, 0x2, R213 ;  /* 0x0000000202d67824 */ /* 0x000fe200078e02d5 */
[----:B------:R-:W-:Y:S01]  /*3ab0*/  LEA.HI R3, R3, R0, RZ, 0x2 ;  /* 0x0000000003037211 */ /* 0x000fe200078f10ff */
[----:B------:R-:W-:Y:S03]  /*3ac0*/  STL [R1+0x44], R218 ;  /* 0x000044da01007387 */ /* 0x000fe60000100800 */
[----:B------:R-:W-:Y:S01]  /*3ad0*/  LOP3.LUT R3, R3, 0x7ffffffc, RZ, 0xc0, !PT ;  /* 0x7ffffffc03037812 */ /* 0x000fe200078ec0ff */
[----:B------:R-:W-:Y:S03]  /*3ae0*/  STL [R1+0x40], R217 ;  /* 0x000040d901007387 */ /* 0x000fe60000100800 */
[----:B------:R-:W-:Y:S01]  /*3af0*/  IADD3 R0, R0, -R3, RZ ;  /* 0x8000000300007210 */ /* 0x000fe20007ffe0ff */
[----:B------:R-:W-:Y:S04]  /*3b00*/  STL [R1+0x3c], R216 ;  /* 0x00003cd801007387 */ /* 0x000fe80000100800 */
[----:B------:R-:W-:Y:S01]  /*3b10*/  IMAD R0, R0, -0x2, R6 ;  /* 0xfffffffe00007824 */ /* 0x000fe200078e0206 */
[----:B------:R2:W-:Y:S04]  /*3b20*/  STL [R1+0x38], R167 ;  /* 0x000038a701007387 */ /* 0x0005e80000100800 */
        /* <DEDUP_REMOVED lines=14> */
[C---:B------:R-:W-:Y:S02]  /*3c10*/  ISETP.GT.AND P2, PT, R0.reuse, 0x10, PT ;  /* 0x000000100000780c */ /* 0x040fe40003f44270 */
[----:B------:R-:W-:Y:S01]  /*3c20*/  FSEL R10, R81, -INF , P0 ;  /* 0xff800000510a7808 */ /* 0x000fe20000000000 */
[----:B------:R-:W-:Y:S01]  /*3c30*/  LDSM.16.MT88.4 R116, [R214+0x9100] ;  /* 0x00910000d674783b */ /* 0x000fe20000004200 */
[----:B------:R-:W-:Y:S02]  /*3c40*/  FMNMX.FTZ R3, R9, R3, !PT ;  /* 0x0000000309037209 */ /* 0x000fe40007810000 */
[----:B------:R-:W-:Y:S01]  /*3c50*/  FSEL R19, R83, -INF , P0 ;  /* 0xff80000053137808 */ /* 0x000fe20000000000 */
[----:B------:R-:W-:Y:S01]  /*3c60*/  LDSM.16.MT88.4 R96, [R212+0x6900] ;  /* 0x00690000d460783b */ /* 0x000fe20000004200 */
[----:B------:R-:W-:-:S02]  /*3c70*/  ISETP.GT.AND P0, PT, R0, 0x11, PT ;  /* 0x000000110000780c */ /* 0x000fc40003f04270 */
[----:B------:R-:W-:Y:S01]  /*3c80*/  FSEL R11, R76, -INF , P2 ;  /* 0xff8000004c0b7808 */ /* 0x000fe20001000000 */
[----:B------:R-:W-:Y:S01]  /*3c90*/  LDSM.16.MT88.4 R104, [R215+0x3900] ;  /* 0x00390000d768783b */ /* 0x000fe20000004200 */
[----:B------:R-:W-:Y:S02]  /*3ca0*/  FMNMX.FTZ R3, R10, R3, !PT ;  /* 0x000000030a037209 */ /* 0x000fe40007810000 */
[----:B------:R-:W-:Y:S01]  /*3cb0*/  FSEL R16, R86, -INF , P1 ;  /* 0xff80000056107808 */ /* 0x000fe20000800000 */
[----:B------:R-:W-:Y:S01]  /*3cc0*/  LDSM.16.MT88.4 R100, [R214+0x3900] ;  /* 0x00390000d664783b */ /* 0x000fe20000004200 */
[----:B------:R-:W-:Y:S02]  /*3cd0*/  ISETP.GT.AND P1, PT, R0, 0x18, PT ;  /* 0x000000180000780c */ /* 0x000fe40003f24270 */
[----:B------:R-:W-:Y:S01]  /*3ce0*/  FSEL R13, R77, -INF , P0 ;  /* 0xff8000004d0d7808 */ /* 0x000fe20000000000 */
[----:B------:R-:W-:Y:S01]  /*3cf0*/  LDSM.16.MT88.4 R84, [R212+0x3900] ;  /* 0x00390000d454783b */ /* 0x000fe20000004200 */
[----:B------:R-:W-:-:S02]  /*3d00*/  FMNMX.FTZ R3, R11, R3, !PT ;  /* 0x000000030b037209 */ /* 0x000fc40007810000 */
[----:B------:R-:W-:Y:S01]  /*3d10*/  FSEL R25, R79, -INF , P0 ;  /* 0xff8000004f197808 */ /* 0x000fe20000000000 */
[----:B------:R-:W-:Y:S01]  /*3d20*/  LDSM.16.MT88.4 R112, [R213+0x6900] ;  /* 0x00690000d570783b */ /* 0x000fe20000004200 */
[----:B------:R-:W-:Y:S02]  /*3d30*/  ISETP.GT.AND P0, PT, R0, 0x19, PT ;  /* 0x000000190000780c */ /* 0x000fe40003f04270 */
[----:B------:R-:W-:Y:S01]  /*3d40*/  FSEL R14, R72, -INF , P1 ;  /* 0xff800000480e7808 */ /* 0x000fe20000800000 */
[----:B------:R-:W0:Y:S01]  /*3d50*/  LDGDEPBAR ;  /* 0x00000000000079af */ /* 0x000e220000000000 */
        /* <DEDUP_REMOVED lines=18> */
[----:B------:R-:W-:Y:S01]  /*3e80*/  FSEL R149, R65, -INF , P0 ;  /* 0xff80000041957808 */ /* 0x000fe20000000000 */
[----:B------:R-:W-:Y:S01]  /*3e90*/  LDSM.16.MT88.4 R68, [R213+0x9100] ;  /* 0x00910000d544783b */ /* 0x000fe20000004200 */
[----:B------:R-:W-:Y:S02]  /*3ea0*/  ISETP.GT.AND P1, PT, R0, 0x30, PT ;  /* 0x000000300000780c */ /* 0x000fe40003f24270 */
[----:B------:R-:W-:-:S02]  /*3eb0*/  FMNMX.FTZ R3, R150, R3, !PT ;  /* 0x0000000396037209 */ /* 0x000fc40007810000 */
[----:B------:R-:W-:Y:S02]  /*3ec0*/  FSEL R161, R67, -INF , P0 ;  /* 0xff80000043a17808 */ /* 0x000fe40000000000 */
        /* <DEDUP_REMOVED lines=17> */
[----:B------:R-:W-:Y:S01]  /*3fe0*/  FSEL R166, R49, -INF , P0 ;  /* 0xff80000031a67808 */ /* 0x000fe20000000000 */
[----:B------:R-:W-:Y:S01]  /*3ff0*/  LDSM.16.MT88.4 R36, [R214+0x100] ;  /* 0x00010000d624783b */ /* 0x000fe20000004200 */
[----:B------:R-:W-:-:S02]  /*4000*/  ISETP.GT.AND P1, PT, R0, 0x40, PT ;  /* 0x000000400000780c */ /* 0x000fc40003f24270 */
        /* <DEDUP_REMOVED lines=8> */
[----:B------:R-:W-:Y:S02]  /*4090*/  FSEL R143, R33, -INF , P0 ;  /* 0xff800000218f7808 */ /* 0x000fe40000000000 */
[----:B------:R-:W-:Y:S02]  /*40a0*/  ISETP.GT.AND P1, PT, R0, 0x48, PT ;  /* 0x000000480000780c */ /* 0x000fe40003f24270 */
        /* <DEDUP_REMOVED lines=9> */
[----:B------:R-:W-:Y:S02]  /*4140*/  FSEL R132, R45, -INF , P0 ;  /* 0xff8000002d847808 */ /* 0x000fe40000000000 */
[----:B------:R-:W-:Y:S02]  /*4150*/  ISETP.GT.AND P0, PT, R0, 0x50, PT ;  /* 0x000000500000780c */ /* 0x000fe40003f04270 */
        /* <DEDUP_REMOVED lines=9> */
[----:B------:R-:W-:Y:S01]  /*41f0*/  ISETP.GT.AND P1, PT, R0, 0x58, PT ;  /* 0x000000580000780c */ /* 0x000fe20003f24270 */
[----:B------:R-:W-:Y:S01]  /*4200*/  LDSM.16.MT88.4 R44, [R215+0x900] ;  /* 0x00090000d72c783b */ /* 0x000fe20000004200 */
[----:B------:R-:W-:Y:S02]  /*4210*/  FSEL R155, R21, -INF , P2 ;  /* 0xff800000159b7808 */ /* 0x000fe40001000000 */
[----:B------:R-:W-:-:S02]  /*4220*/  FMNMX.FTZ R6, R162, R6, !PT ;  /* 0x00000006a2067209 */ /* 0x000fc40007810000 */
[----:B------:R-:W-:Y:S02]  /*4230*/  FMNMX.FTZ R3, R136, R3, !PT ;  /* 0x0000000388037209 */ /* 0x000fe40007810000 */
[----:B------:R-:W-:Y:S02]  /*4240*/  FSEL R135, R22, -INF , P0 ;  /* 0xff80000016877808 */ /* 0x000fe40000000000 */
[----:B------:R-:W-:Y:S02]  /*4250*/  ISETP.GT.AND P0, PT, R0, 0x59, PT ;  /* 0x000000590000780c */ /* 0x000fe40003f04270 */
[----:B-1----:R-:W-:Y:S02]  /*4260*/  FSEL R219, R40, -INF , P1 ;  /* 0xff80000028db7808 */ /* 0x002fe40000800000 */
[----:B------:R-:W-:Y:S02]  /*4270*/  FMNMX.FTZ R0, R161, R6, !PT ;  /* 0x00000006a1007209 */ /* 0x000fe40007810000 */
[----:B------:R-:W-:-:S02]  /*4280*/  FMNMX.FTZ R164, R155, R3, !PT ;  /* 0x000000039ba47209 */ /* 0x000fc40007810000 */
[----:B------:R-:W-:Y:S02]  /*4290*/  FSEL R152, R41, -INF , P0 ;  /* 0xff80000029987808 */ /* 0x000fe40000000000 */
[----:B------:R-:W-:Y:S02]  /*42a0*/  FMNMX.FTZ R0, R249, R0, !PT ;  /* 0x00000000f9007209 */ /* 0x000fe40007810000 */
[----:B------:R-:W-:Y:S02]  /*42b0*/  FMNMX.FTZ R164, R219, R164, !PT ;  /* 0x000000a4dba47209 */ /* 0x000fe40007810000 */
[----:B------:R-:W-:Y:S02]  /*42c0*/  FMNMX.FTZ R0, R250, R0, !PT ;  /* 0x00000000fa007209 */ /* 0x000fe40007810000 */
[----:B------:R-:W-:Y:S02]  /*42d0*/  FMNMX.FTZ R164, R152, R164, !PT ;  /* 0x000000a498a47209 */ /* 0x000fe40007810000 */
[----:B------:R-:W-:-:S02]  /*42e0*/  FMNMX.FTZ R0, R251, R0, !PT ;  /* 0x00000000fb007209 */ /* 0x000fc40007810000 */
[----:B------:R-:W-:Y:S01]  /*42f0*/  FSEL R145, R23, -INF , P2 ;  /* 0xff80000017917808 */ /* 0x000fe20001000000 */
[----:B------:R-:W1:Y:S01]  /*4300*/  SHFL.BFLY PT, R3, R164, 0x2, 0x1f ;  /* 0x0c401f00a4037f89 */ /* 0x000e6200000e0000 */
[----:B------:R-:W-:Y:S02]  /*4310*/  FMNMX.FTZ R0, R252, R0, !PT ;  /* 0x00000000fc007209 */ /* 0x000fe40007810000 */
[----:B--2---:R-:W-:Y:S01]  /*4320*/  FSEL R167, R42, -INF , P1 ;  /* 0xff8000002aa77808 */ /* 0x004fe20000800000 */
[----:B------:R-:W-:Y:S01]  /*4330*/  LDSM.16.MT88.4 R20, [R212+0x100] ;  /* 0x00010000d414783b */ /* 0x000fe20000004200 */
[----:B------:R-:W-:Y:S02]  /*4340*/  FMNMX.FTZ R0, R154, R0, !PT ;  /* 0x000000009a007209 */ /* 0x000fe40007810000 */
[----:B------:R-:W-:Y:S02]  /*4350*/  FSEL R216, R43, -INF , P0 ;  /* 0xff8000002bd87808 */ /* 0x000fe40000000000 */
[----:B------:R-:W-:Y:S01]  /*4360*/  FMNMX.FTZ R0, R146, R0, !PT ;  /* 0x0000000092007209 */ /* 0x000fe20007810000 */
[----:B------:R-:W-:Y:S03]  /*4370*/  LDSM.16.MT88.4 R40, [R215+0x100] ;  /* 0x00010000d728783b */ /* 0x000fe60000004200 */
[----:B------:R-:W-:-:S04]  /*4380*/  FMNMX.FTZ R0, R144, R0, !PT ;  /* 0x0000000090007209 */ /* 0x000fc80007810000 */
[----:B------:R-:W-:-:S04]  /*4390*/  FMNMX.FTZ R0, R141, R0, !PT ;  /* 0x000000008d007209 */ /* 0x000fc80007810000 */
[----:B------:R-:W-:Y:S02]  /*43a0*/  FMNMX.FTZ R0, R135, R0, !PT ;  /* 0x0000000087007209 */ /* 0x000fe40007810000 */
[----:B-1----:R-:W-:Y:S02]  /*43b0*/  FMNMX.FTZ R164, R164, R3, !PT ;  /* 0x00000003a4a47209 */ /* 0x002fe40007810000 */
        /* <DEDUP_REMOVED lines=11> */
[----:B------:R-:W1:Y:S01]  /*4470*/  SHFL.BFLY PT, R6, R3, 0x1, 0x1f ;  /* 0x0c201f0003067f89 */ /* 0x000e6200000e0000 */
[--C-:B------:R-:W-:Y:S01]  /*4480*/  FFMA.FTZ R2, R148, c[0x0][0x2d0], -R12.reuse ;  /* 0x0000b40094027a23 */ /* 0x100fe2000001080c */
        /* <DEDUP_REMOVED lines=19> */
[----:B------:R1:W-:Y:S02]  /*45c0*/  MUFU.EX2 R140, R0 ;  /* 0x00000000008c7308 */ /* 0x0003e40000000800 */
[----:B-1----:R-:W-:-:S05]  /*45d0*/  FMUL.FTZ R0, R3, c[0x0][0x2d0] ;  /* 0x0000b40003007a20 */ /* 0x002fca0000410000 */
[----:B------:R-:W-:-:S05]  /*45e0*/  FSEL R0, R0, RZ, P0 ;  /* 0x000000ff00007208 */ /* 0x000fca0000000000 */
[--C-:B------:R-:W-:Y:S02]  /*45f0*/  FFMA.FTZ R5, R17, c[0x0][0x2d0], -R0.reuse ;  /* 0x0000b40011057a23 */ /* 0x100fe40000010800 */
[--C-:B------:R-:W-:Y:S02]  /*4600*/  FFMA.FTZ R6, R16, c[0x0][0x2d0], -R0.reuse ;  /* 0x0000b40010067a23 */ /* 0x100fe40000010800 */
[----:B------:R1:W-:Y:S01]  /*4610*/  MUFU.EX2 R13, R5 ;  /* 0x00000005000d7308 */ /* 0x0003e20000000800 */
[----:B------:R-:W-:-:S07]  /*4620*/  FFMA.FTZ R4, R26, c[0x0][0x2d0], -R0 ;  /* 0x0000b4001a047a23 */ /* 0x000fce0000010800 */
[----:B------:R-:W2:Y:S01]  /*4630*/  MUFU.EX2 R72, R6 ;  /* 0x0000000600487308 */ /* 0x000ea20000000800 */
[----:B-1----:R-:W-:-:S07]  /*4640*/  FFMA.FTZ R5, R18, c[0x0][0x2d0], -R0 ;  /* 0x0000b40012057a23 */ /* 0x002fce0000010800 */
[----:B------:R1:W-:Y:S01]  /*4650*/  MUFU.EX2 R14, R4 ;  /* 0x00000004000e7308 */ /* 0x0003e20000000800 */
[----:B--2---:R-:W-:-:S07]  /*4660*/  F2FP.PACK_AB R9, R13, R72 ;  /* 0x000000480d09723e */ /* 0x004fce00000000ff */
        /* <DEDUP_REMOVED lines=31> */
[C---:B------:R-:W-:Y:S08]  /*4860*/  HMMA.16816.F32 R192, R4.reuse, R46, R16 ;  /* 0x0000002e04c0723c */ /* 0x040ff00000001810 */
[----:B------:R-:W-:Y:S01]  /*4870*/  HMMA.16816.F32 R188, R4, R56, R40 ;  /* 0x0000003804bc723c */ /* 0x000fe20000001828 */
[----:B------:R-:W2:Y:S07]  /*4880*/  LDSM.16.MT88.4 R40, [R212+0x6100] ;  /* 0x00610000d428783b */ /* 0x000eae0000004200 */
[----:B------:R-:W-:Y:S08]  /*4890*/  HMMA.16816.F32 R16, R8, R52, RZ ;  /* 0x000000340810723c */ /* 0x000ff000000018ff */
[C---:B------:R-:W-:Y:S01]  /*48a0*/  HMMA.16816.F32 R200, R4.reuse, R44, R20 ;  /* 0x0000002c04c8723c */ /* 0x040fe20000001814 */
[----:B------:R-:W3:Y:S04]  /*48b0*/  LDSM.16.MT88.4 R20, [R215+0x3100] ;  /* 0x00310000d714783b */ /* 0x000ee80000004200 */
[----:B------:R-:W-:Y:S03]  /*48c0*/  LDSM.16.MT88.4 R44, [R213+0x6100] ;  /* 0x00610000d52c783b */ /* 0x000fe60000004200 */
[C---:B------:R-:W-:Y:S01]  /*48d0*/  HMMA.16816.F32 R204, R4.reuse, R48, R28 ;  /* 0x0000003004cc723c */ /* 0x040fe2000000181c */
[----:B------:R-:W4:Y:S07]  /*48e0*/  LDSM.16.MT88.4 R48, [R215+0x6100] ;  /* 0x00610000d730783b */ /* 0x000f2e0000004200 */
[----:B------:R-:W-:Y:S07]  /*48f0*/  HMMA.16816.F32 R180, R4, R84, R16 ;  /* 0x0000005404b4723c */ /* 0x000fee0000001810 */
[----:B------:R-:W-:Y:S01]  /*4900*/  MOV R85, R88 ;  /* 0x0000005800557202 */ /* 0x000fe20000000f00 */
[----:B------:R-:W-:Y:S01]  /*4910*/  HMMA.16816.F32 R28, R8, R38, RZ ;  /* 0x00000026081c723c */ /* 0x000fe200000018ff */
[----:B------:R-:W-:-:S07]  /*4920*/  IMAD.MOV.U32 R84, RZ, RZ, R72 ;  /* 0x000000ffff547224 */ /* 0x000fce00078e0048 */
[C---:B-1----:R-:W-:Y:S08]  /*4930*/  HMMA.16816.F32 R88, R8.reuse, R24, RZ ;  /* 0x000000180858723c */ /* 0x042ff000000018ff */
[C---:B------:R-:W-:Y:S08]  /*4940*/  HMMA.16816.F32 R80, R8.reuse, R26, RZ ;  /* 0x0000001a0850723c */ /* 0x040ff000000018ff */
[----:B--2---:R-:W-:Y:S08]  /*4950*/  HMMA.16816.F32 R16, R8, R42, RZ ;  /* 0x0000002a0810723c */ /* 0x004ff000000018ff */
[----:B------:R-:W-:Y:S08]  /*4960*/  HMMA.16816.F32 R184, R4, R58, R28 ;  /* 0x0000003a04b8723c */ /* 0x000ff0000000181c */
[C---:B---3--:R-:W-:Y:S08]  /*4970*/  HMMA.16816.F32 R76, R8.reuse, R20, RZ ;  /* 0x00000014084c723c */ /* 0x048ff000000018ff */
[C---:B------:R-:W-:Y:S08]  /*4980*/  HMMA.16816.F32 R36, R8.reuse, R22, RZ ;  /* 0x000000160824723c */ /* 0x040ff000000018ff */
[C---:B------:R-:W-:Y:S08]  /*4990*/  HMMA.16816.F32 R28, R8.reuse, R32, RZ ;  /* 0x00000020081c723c */ /* 0x040ff000000018ff */
[C---:B------:R-:W-:Y:S08]  /*49a0*/  HMMA.16816.F32 R24, R8.reuse, R34, RZ ;  /* 0x000000220818723c */ /* 0x040ff000000018ff */
[C---:B------:R-:W-:Y:S08]  /*49b0*/  HMMA.16816.F32 R20, R8.reuse, R40, RZ ;  /* 0x000000280814723c */ /* 0x040ff000000018ff */
[C---:B----4-:R-:W-:Y:S08]  /*49c0*/  HMMA.16816.F32 R72, R8.reuse, R48, RZ ;  /* 0x000000300848723c */ /* 0x050ff000000018ff */
[----:B------:R-:W-:Y:S08]  /*49d0*/  HMMA.16816.F32 R56, R8, R50, RZ ;  /* 0x000000320838723c */ /* 0x000ff000000018ff */
[C---:B------:R-:W-:Y:S07]  /*49e0*/  HMMA.16816.F32 R172, R4.reuse, R86, R92 ;  /* 0x0000005604ac723c */ /* 0x040fee000000185c */
        /* <DEDUP_REMOVED lines=8> */
[----:B------:R-:W-:Y:S01]  /*4a70*/  HMMA.16816.F32 R156, R4, R110, R80 ;  /* 0x0000006e049c723c */ /* 0x000fe20000001850 */
[----:B------:R-:W-:Y:S01]  /*4a80*/  MOV R89, R147 ;  /* 0x0000009300597202 */ /* 0x000fe20000000f00 */
[----:B------:R-:W-:Y:S02]  /*4a90*/  IMAD.MOV.U32 R88, RZ, RZ, R146 ;  /* 0x000000ffff587224 */ /* 0x000fe400078e0092 */
[----:B------:R-:W-:Y:S02]  /*4aa0*/  IMAD.MOV.U32 R91, RZ, RZ, R153 ;  /* 0x000000ffff5b7224 */ /* 0x000fe400078e0099 */
[----:B------:R-:W-:Y:S01]  /*4ab0*/  IMAD.MOV.U32 R90, RZ, RZ, R152 ;  /* 0x000000ffff5a7224 */ /* 0x000fe200078e0098 */
[----:B------:R-:W-:Y:S01]  /*4ac0*/  MOV R111, R138 ;  /* 0x0000008a006f7202 */ /* 0x000fe20000000f00 */
[----:B------:R-:W-:Y:S01]  /*4ad0*/  HMMA.16816.F32 R32, R8, R44, RZ ;  /* 0x0000002c0820723c */ /* 0x000fe200000018ff */
[----:B------:R-:W-:Y:S01]  /*4ae0*/  IMAD.MOV.U32 R110, RZ, RZ, R139 ;  /* 0x000000ffff6e7224 */ /* 0x000fe200078e008b */
[----:B------:R-:W-:Y:S01]  /*4af0*/  MOV R82, R144 ;  /* 0x0000009000527202 */ /* 0x000fe20000000f00 */
[----:B------:R-:W-:-:S02]  /*4b00*/  IMAD.MOV.U32 R83, RZ, RZ, R145 ;  /* 0x000000ffff537224 */ /* 0x000fc400078e0091 */
[----:B------:R-:W-:Y:S02]  /*4b10*/  IMAD.MOV.U32 R81, RZ, RZ, R143 ;  /* 0x000000ffff517224 */ /* 0x000fe400078e008f */
[----:B------:R-:W-:Y:S01]  /*4b20*/  IMAD.MOV.U32 R80, RZ, RZ, R142 ;  /* 0x000000ffff507224 */ /* 0x000fe200078e008e */
[----:B------:R-:W-:Y:S01]  /*4b30*/  HMMA.16816.F32 R40, R8, R46, RZ ;  /* 0x0000002e0828723c */ /* 0x000fe200000018ff */
[----:B------:R-:W-:Y:S02]  /*4b40*/  IMAD.MOV.U32 R94, RZ, RZ, R134 ;  /* 0x000000ffff5e7224 */ /* 0x000fe400078e0086 */
[----:B------:R-:W-:Y:S02]  /*4b50*/  IMAD.MOV.U32 R109, RZ, RZ, R132 ;  /* 0x000000ffff6d7224 */ /* 0x000fe400078e0084 */
[----:B------:R-:W-:-:S03]  /*4b60*/  IMAD.MOV.U32 R148, RZ, RZ, R81 ;  /* 0x000000ffff947224 */ /* 0x000fc600078e0051 */
[C---:B------:R-:W-:Y:S08]  /*4b70*/  HMMA.16816.F32 R52, R8.reuse, R60, RZ ;  /* 0x0000003c0834723c */ /* 0x040ff000000018ff */
[C---:B------:R-:W-:Y:S08]  /*4b80*/  HMMA.16816.F32 R48, R8.reuse, R62, RZ ;  /* 0x0000003e0830723c */ /* 0x040ff000000018ff */
[C---:B------:R-:W-:Y:S08]  /*4b90*/  HMMA.16816.F32 R44, R8.reuse, R64, RZ ;  /* 0x00000040082c723c */ /* 0x040ff000000018ff */
[----:B------:R-:W-:Y:S08]  /*4ba0*/  HMMA.16816.F32 R60, R8, R68, RZ ;  /* 0x00000044083c723c */ /* 0x000ff000000018ff */
[----:B------:R-:W-:Y:S01]  /*4bb0*/  HMMA.16816.F32 R136, R4, R98, R16 ;  /* 0x000000620488723c */ /* 0x000fe20000001810 */
[----:B------:R-:W1:Y:S07]  /*4bc0*/  LDSM.16.MT88.4 R16, [R215+0x6900] ;  /* 0x00690000d710783b */ /* 0x000e6e0000004200 */
[C---:B------:R-:W-:Y:S08]  /*4bd0*/  HMMA.16816.F32 R64, R8.reuse, R66, RZ ;  /* 0x000000420840723c */ /* 0x040ff000000018ff */
[C---:B------:R-:W-:Y:S08]  /*4be0*/  HMMA.16816.F32 R68, R8.reuse, R70, RZ ;  /* 0x000000460844723c */ /* 0x040ff000000018ff */
[----:B------:R-:W-:Y:S01]  /*4bf0*/  HMMA.16816.F32 R116, R8, R118, RZ ;  /* 0x000000760874723c */ /* 0x000fe200000018ff */
[----:B------:R-:W2:Y:S07]  /*4c00*/  LDSM.16.MT88.4 R8, [R214+0x6900] ;  /* 0x00690000d608783b */ /* 0x000eae0000004200 */
[C---:B------:R-:W-:Y:S07]  /*4c10*/  HMMA.16816.F32 R144, R4.reuse, R106, R36 ;  /* 0x0000006a0490723c */ /* 0x040fee0000001824 */
[----:B------:R-:W-:Y:S01]  /*4c20*/  MOV R39, R141 ;  /* 0x0000008d00277202 */ /* 0x000fe20000000f00 */
[----:B------:R-:W-:Y:S01]  /*4c30*/  IMAD.MOV.U32 R38, RZ, RZ, R140 ;  /* 0x000000ffff267224 */ /* 0x000fe200078e008c */
[C---:B------:R-:W-:Y:S08]  /*4c40*/  HMMA.16816.F32 R152, R4.reuse, R104, R76 ;  /* 0x000000680498723c */ /* 0x040ff0000000184c */
        /* <DEDUP_REMOVED lines=8> */
[C---:B------:R-:W-:Y:S01]  /*4cd0*/  HMMA.16816.F32 R132, R4.reuse, R100, R28 ;  /* 0x000000640484723c */ /* 0x040fe2000000181c */
[----:B------:R2:W-:Y:S07]  /*4ce0*/  MUFU.EX2 R101, R2 ;  /* 0x0000000200657308 */ /* 0x0005ee0000000800 */
[C---:B------:R-:W-:Y:S01]  /*4cf0*/  HMMA.16816.F32 R28, R4.reuse, R102, R24 ;  /* 0x00000066041c723c */ /* 0x040fe20000001818 */
[----:B------:R-:W4:Y:S06]  /*4d00*/  LDSM.16.MT88.4 R24, [R213+0x9900] ;  /* 0x00990000d518783b */ /* 0x000f2c0000004200 */
[----:B------:R-:W-:Y:S01]  /*4d10*/  IMAD.MOV.U32 R102, RZ, RZ, R87 ;  /* 0x000000ffff667224 */ /* 0x000fe200078e0057 */
[----:B---3--:R-:W-:Y:S01]  /*4d20*/  HMMA.16816.F32 R52, R4, R20, R44 ;  /* 0x000000140434723c */ /* 0x008fe2000000182c */
[----:B--2---:R-:W-:-:S02]  /*4d30*/  FFMA.FTZ R2, R151, c[0x0][0x2d0], -R12 ;  /* 0x0000b40097027a23 */ /* 0x004fc4000001080c */
[----:B------:R-:W-:Y:S02]  /*4d40*/  IMAD.MOV.U32 R103, RZ, RZ, R84 ;  /* 0x000000ffff677224 */ /* 0x000fe400078e0054 */
[----:B------:R2:W3:Y:S01]  /*4d50*/  MUFU.EX2 R37, R2 ;  /* 0x0000000200257308 */ /* 0x0004e20000000800 */
[----:B------:R-:W-:Y:S02]  /*4d60*/  IMAD.MOV.U32 R151, RZ, RZ, R83 ;  /* 0x000000ffff977224 */ /* 0x000fe400078e0053 */
[C---:B------:R-:W-:Y:S01]  /*4d70*/  HMMA.16816.F32 R64, R4.reuse, R22, R64 ;  /* 0x000000160440723c */ /* 0x040fe20000001840 */
[----:B------:R-:W4:Y:S07]  /*4d80*/  LDSM.16.MT88.4 R20, [R214+0x9900] ;  /* 0x00990000d614783b */ /* 0x000f2e0000004200 */
[----:B------:R-:W-:Y:S01]  /*4d90*/  HMMA.16816.F32 R104, R4, R112, R32 ;  /* 0x000000700468723c */ /* 0x000fe20000001820 */
[----:B--2---:R-:W-:-:S02]  /*4da0*/  FFMA.FTZ R2, R150, c[0x0][0x2d0], -R12 ;  /* 0x0000b40096027a23 */ /* 0x004fc4000001080c */
[----:B------:R-:W-:-:S05]  /*4db0*/  IMAD.MOV.U32 R150, RZ, RZ, R88 ;  /* 0x000000ffff967224 */ /* 0x000fca00078e0058 */
[----:B-1----:R-:W-:Y:S01]  /*4dc0*/  HMMA.16816.F32 R48, R4, R8, R124 ;  /* 0x000000080430723c */ /* 0x002fe2000000187c */
[----:B------:R1:W2:Y:S01]  /*4dd0*/  MUFU.EX2 R100, R2 ;  /* 0x0000000200647308 */ /* 0x0002a20000000800 */
[----:B------:R-:W-:Y:S01]  /*4de0*/  IMAD.MOV.U32 R33, RZ, RZ, R90 ;  /* 0x000000ffff217224 */ /* 0x000fe200078e005a */
[----:B------:R-:W-:Y:S01]  /*4df0*/  MOV R35, R86 ;  /* 0x0000005600237202 */ /* 0x000fe20000000f00 */
[----:B------:R-:W-:-:S03]  /*4e00*/  IMAD.MOV.U32 R34, RZ, RZ, R91 ;  /* 0x000000ffff227224 */ /* 0x000fc600078e005b */
[----:B---3--:R-:W-:Y:S01]  /*4e10*/  MOV R126, R37 ;  /* 0x00000025007e7202 */ /* 0x008fe20000000f00 */
[----:B------:R-:W-:Y:S01]  /*4e20*/  HMMA.16816.F32 R44, R4, R10, R120 ;  /* 0x0000000a042c723c */ /* 0x000fe20000001878 */
[----:B------:R-:W3:Y:S01]  /*4e30*/  LDSM.16.MT88.4 R8, [R213+0x1100] ;  /* 0x00110000d508783b */ /* 0x000ee20000004200 */
[----:B------:R-:W-:-:S06]  /*4e40*/  IMAD.MOV.U32 R127, RZ, RZ, R38 ;  /* 0x000000ffff7f7224 */ /* 0x000fcc00078e0026 */
[C---:B----4-:R-:W-:Y:S01]  /*4e50*/  HMMA.16816.F32 R60, R4.reuse, R24, R60 ;  /* 0x00000018043c723c */ /* 0x050fe2000000183c */
[----:B-1----:R-:W-:Y:S01]  /*4e60*/  FFMA.FTZ R2, R149, c[0x0][0x2d0], -R12 ;  /* 0x0000b40095027a23 */ /* 0x002fe2000001080c */
[----:B------:R-:W-:Y:S01]  /*4e70*/  MOV R149, R89 ;  /* 0x0000005900957202 */ /* 0x000fe20000000f00 */
[----:B--2---:R-:W-:Y:S01]  /*4e80*/  IMAD.MOV.U32 R125, RZ, RZ, R100 ;  /* 0x000000ffff7d7224 */ /* 0x004fe200078e0064 */
[----:B------:R-:W-:Y:S01]  /*4e90*/  MOV R100, R85 ;  /* 0x0000005500647202 */ /* 0x000fe20000000f00 */
[----:B------:R1:W2:Y:S02]  /*4ea0*/  MUFU.EX2 R36, R2 ;  /* 0x0000000200247308 */ /* 0x0002a40000000800 */
[----:B------:R-:W-:Y:S01]  /*4eb0*/  MOV R25, R39 ;  /* 0x0000002700197202 */ /* 0x000fe20000000f00 */
[C---:B------:R-:W-:Y:S08]  /*4ec0*/  HMMA.16816.F32 R112, R4.reuse, R114, R40 ;  /* 0x000000720470723c */ /* 0x040ff00000001828 */
[----:B------:R-:W-:Y:S01]  /*4ed0*/  HMMA.16816.F32 R68, R4, R26, R68 ;  /* 0x0000001a0444723c */ /* 0x000fe20000001844 */
[----:B-1----:R-:W-:Y:S01]  /*4ee0*/  FFMA.FTZ R2, R160, c[0x0][0x2d0], -R0 ;  /* 0x0000b400a0027a23 */ /* 0x002fe20000010800 */
[----:B------:R-:W-:-:S05]  /*4ef0*/  MOV R160, R34 ;  /* 0x0000002200a07202 */ /* 0x000fca0000000f00 */
[----:B------:R-:W-:Y:S01]  /*4f00*/  IMAD.MOV.U32 R27, RZ, RZ, R80 ;  /* 0x000000ffff1b7224 */ /* 0x000fe200078e0050 */
[----:B------:R-:W-:Y:S01]  /*4f10*/  HMMA.16816.F32 R40, R4, R20, R128 ;  /* 0x000000140428723c */ /* 0x000fe20000001880 */
[----:B------:R1:W-:Y:S01]  /*4f20*/  MUFU.EX2 R32, R2 ;  /* 0x0000000200207308 */ /* 0x0003e20000000800 */
[----:B------:R-:W-:Y:S01]  /*4f30*/  MOV R26, R82 ;  /* 0x00000052001a7202 */ /* 0x000fe20000000f00 */
[----:B-1----:R-:W-:Y:S02]  /*4f40*/  FFMA.FTZ R2, R163, c[0x0][0x2d0], -R0 ;  /* 0x0000b400a3027a23 */ /* 0x002fe40000010800 */
[----:B--2---:R-:W-:-:S04]  /*4f50*/  IMAD.MOV.U32 R163, RZ, RZ, R36 ;  /* 0x000000ffffa37224 */ /* 0x004fc800078e0024 */
[----:B------:R1:W2:Y:S01]  /*4f60*/  MUFU.EX2 R124, R2 ;  /* 0x00000002007c7308 */ /* 0x0002a20000000800 */
[----:B------:R-:W-:Y:S01]  /*4f70*/  HMMA.16816.F32 R36, R4, R22, R116 ;  /* 0x000000160424723c */ /* 0x000fe20000001874 */
[----:B------:R-:W4:Y:S06]  /*4f80*/  LDSM.16.MT88.4 R20, [R215+0x1100] ;  /* 0x00110000d714783b */ /* 0x000f2c0000004200 */
[----:B------:R-:W-:Y:S02]  /*4f90*/  F2FP.PACK_AB R4, R126, R101 ;  /* 0x000000657e04723e */ /* 0x000fe400000000ff */
[----:B------:R-:W-:Y:S01]  /*4fa0*/  F2FP.PACK_AB R6, R163, R125 ;  /* 0x0000007da306723e */ /* 0x000fe200000000ff */
[----:B-1----:R-:W-:Y:S01]  /*4fb0*/  FFMA.FTZ R2, R162, c[0x0][0x2d0], -R0 ;  /* 0x0000b400a2027a23 */ /* 0x002fe20000010800 */
[----:B--2---:R-:W-:-:S03]  /*4fc0*/  F2FP.PACK_AB R5, R124, R32 ;  /* 0x000000207c05723e */ /* 0x004fc600000000ff */
[----:B------:R1:W-:Y:S02]  /*4fd0*/  MUFU.EX2 R24, R2 ;  /* 0x0000000200187308 */ /* 0x0003e40000000800 */
[----:B-1----:R-:W-:Y:S02]  /*4fe0*/  FFMA.FTZ R2, R161, c[0x0][0x2d0], -R0 ;  /* 0x0000b400a1027a23 */ /* 0x002fe40000010800 */
[----:B------:R-:W-:-:S04]  /*4ff0*/  IMAD.MOV.U32 R161, RZ, RZ, R35 ;  /* 0x000000ffffa17224 */ /* 0x000fc800078e0023 */
[----:B------:R-:W1:Y:S02]  /*5000*/  MUFU.EX2 R162, R2 ;  /* 0x0000000200a27308 */ /* 0x000e640000000800 */
[----:B-1----:R-:W-:Y:S02]  /*5010*/  F2FP.PACK_AB R7, R162, R24 ;  /* 0x00000018a207723e */ /* 0x002fe400000000ff */
[----:B------:R-:W-:-:S05]  /*5020*/  MOV R2, R94 ;  /* 0x0000005e00027202 */ /* 0x000fca0000000f00 */
[C---:B---3--:R-:W-:Y:S07]  /*5030*/  HMMA.16816.F32 R84, R4.reuse, R8, R204 ;  /* 0x000000080454723c */ /* 0x048fee00000018cc */
[----:B------:R-:W-:Y:S01]  /*5040*/  MOV R206, R101 ;  /* 0x0000006500ce7202 */ /* 0x000fe20000000f00 */
[----:B------:R-:W-:Y:S01]  /*5050*/  HMMA.16816.F32 R88, R4, R10, R196 ;  /* 0x0000000a0458723c */ /* 0x000fe200000018c4 */
[----:B------:R-:W1:Y:S01]  /*5060*/  LDSM.16.MT88.4 R8, [R212+0x4100] ;  /* 0x00410000d408783b */ /* 0x000e620000004200 */
[----:B------:R-:W-:Y:S01]  /*5070*/  IMAD.MOV.U32 R207, RZ, RZ, R110 ;  /* 0x000000ffffcf7224 */ /* 0x000fe200078e006e */
[----:B------:R-:W-:Y:S01]  /*5080*/  MOV R204, R108 ;  /* 0x0000006c00cc7202 */ /* 0x000fe20000000f00 */
[----:B------:R-:W-:-:S03]  /*5090*/  IMAD.MOV.U32 R205, RZ, RZ, R32 ;  /* 0x000000ffffcd7224 */ /* 0x000fc600078e0020 */
[----:B------:R-:W-:Y:S01]  /*50a0*/  IMAD.MOV.U32 R196, RZ, RZ, R102 ;  /* 0x000000ffffc47224 */ /* 0x000fe200078e0066 */
[C---:B------:R-:W-:Y:S01]  /*50b0*/  HMMA.16816.F32 R168, R4.reuse, R16, R168 ;  /* 0x0000001004a8723c */ /* 0x040fe200000018a8 */
[----:B------:R-:W-:Y:S01]  /*50c0*/  MOV R197, R103 ;  /* 0x0000006700c57202 */ /* 0x000fe20000000f00 */
[----:B------:R-:W-:Y:S02]  /*50d0*/  IMAD.MOV.U32 R199, RZ, RZ, R100 ;  /* 0x000000ffffc77224 */ /* 0x000fe400078e0064 */
[----:B------:R-:W-:Y:S02]  /*50e0*/  IMAD.MOV.U32 R198, RZ, RZ, R127 ;  /* 0x000000ffffc67224 */ /* 0x000fe400078e007f */
[----:B------:R-:W-:Y:S02]  /*50f0*/  IMAD.MOV.U32 R127, RZ, RZ, R33 ;  /* 0x000000ffff7f7224 */ /* 0x000fe400078e0021 */
[C---:B------:R-:W-:Y:S01]  /*5100*/  HMMA.16816.F32 R80, R4.reuse, R18, R208 ;  /* 0x000000120450723c */ /* 0x040fe200000018d0 */
[----:B------:R-:W2:Y:S04]  /*5110*/  LDSM.16.MT88.4 R16, [R214+0x1100] ;  /* 0x00110000d610783b */ /* 0x000ea80000004200 */
[----:B------:R-:W-:Y:S02]  /*5120*/  LDSM.16.MT88.4 R32, [R212+0x7100] ;  /* 0x00710000d420783b */ /* 0x000fe40000004200 */
[----:B------:R-:W-:Y:S01]  /*5130*/  IMAD.MOV.U32 R209, RZ, RZ, R92 ;  /* 0x000000ffffd17224 */ /* 0x000fe200078e005c */
[----:B----4-:R-:W-:Y:S01]  /*5140*/  HMMA.16816.F32 R100, R4, R22, R192 ;  /* 0x000000160464723c */ /* 0x010fe200000018c0 */
[----:B------:R-:W-:-:S02]  /*5150*/  IMAD.MOV.U32 R210, RZ, RZ, R93 ;  /* 0x000000ffffd27224 */ /* 0x000fc400078e005d */
[----:B------:R-:W-:Y:S02]  /*5160*/  IMAD.MOV.U32 R211, RZ, RZ, R95 ;  /* 0x000000ffffd37224 */ /* 0x000fe400078e005f */
[----:B------:R-:W-:-:S03]  /*5170*/  IMAD.MOV.U32 R208, RZ, RZ, R111 ;  /* 0x000000ffffd07224 */ /* 0x000fc600078e006f */
[C---:B------:R-:W-:Y:S01]  /*5180*/  HMMA.16816.F32 R92, R4.reuse, R20, R200 ;  /* 0x00000014045c723c */ /* 0x040fe200000018c8 */
[----:B------:R-:W3:Y:S06]  /*5190*/  LDSM.16.MT88.4 R20, [R213+0x4100] ;  /* 0x00410000d514783b */ /* 0x000eec0000004200 */
[----:B------:R-:W-:Y:S01]  /*51a0*/  IMAD.MOV.U32 R203, RZ, RZ, R109 ;  /* 0x000000ffffcb7224 */ /* 0x000fe200078e006d */
[----:B------:R-:W-:Y:S01]  /*51b0*/  MOV R202, R211 ;  /* 0x000000d300ca7202 */ /* 0x000fe20000000f00 */
[----:B-1----:R-:W-:Y:S01]  /*51c0*/  HMMA.16816.F32 R120, R4, R8, R180 ;  /* 0x000000080478723c */ /* 0x002fe200000018b4 */
[----:B------:R-:W-:Y:S01]  /*51d0*/  IMAD.MOV.U32 R201, RZ, RZ, R196 ;  /* 0x000000ffffc97224 */ /* 0x000fe200078e00c4 */
[----:B------:R-:W-:Y:S01]  /*51e0*/  MOV R196, R149 ;  /* 0x0000009500c47202 */ /* 0x000fe20000000f00 */
[----:B------:R-:W-:-:S02]  /*51f0*/  IMAD.MOV.U32 R149, RZ, RZ, R150 ;  /* 0x000000ffff957224 */ /* 0x000fc400078e0096 */
[----:B------:R-:W-:Y:S02]  /*5200*/  IMAD.MOV.U32 R200, RZ, RZ, R127 ;  /* 0x000000ffffc87224 */ /* 0x000fe400078e007f */
[----:B------:R-:W-:Y:S01]  /*5210*/  IMAD.MOV.U32 R150, RZ, RZ, R151 ;  /* 0x000000ffff967224 */ /* 0x000fe200078e0097 */
[----:B------:R-:W-:Y:S01]  /*5220*/  HMMA.16816.F32 R192, R4, R10, R172 ;  /* 0x0000000a04c0723c */ /* 0x000fe200000018ac */
[----:B------:R-:W1:Y:S01]  /*5230*/  LDSM.16.MT88.4 R8, [R214+0x4100] ;  /* 0x00410000d608783b */ /* 0x000e620000004200 */
[----:B------:R-:W-:Y:S01]  /*5240*/  MOV R151, R26 ;  /* 0x0000001a00977202 */ /* 0x000fe20000000f00 */
[----:B------:R-:W-:Y:S02]  /*5250*/  IMAD.MOV.U32 R127, RZ, RZ, R25 ;  /* 0x000000ffff7f7224 */ /* 0x000fe400078e0019 */
[----:B------:R-:W-:-:S03]  /*5260*/  IMAD.MOV.U32 R211, RZ, RZ, R162 ;  /* 0x000000ffffd37224 */ /* 0x000fc600078e00a2 */
[C---:B--2---:R-:W-:Y:S08]  /*5270*/  HMMA.16816.F32 R108, R4.reuse, R16, R188 ;  /* 0x00000010046c723c */ /* 0x044ff000000018bc */
[C---:B------:R-:W-:Y:S01]  /*5280*/  HMMA.16816.F32 R116, R4.reuse, R18, R184 ;  /* 0x000000120474723c */ /* 0x040fe200000018b8 */
[----:B------:R-:W2:Y:S07]  /*5290*/  LDSM.16.MT88.4 R16, [R215+0x4100] ;  /* 0x00410000d710783b */ /* 0x000eae0000004200 */
[C---:B---3--:R-:W-:Y:S08]  /*52a0*/  HMMA.16816.F32 R188, R4.reuse, R20, R176 ;  /* 0x0000001404bc723c */ /* 0x048ff000000018b0 */
[C---:B------:R-:W-:Y:S01]  /*52b0*/  HMMA.16816.F32 R184, R4.reuse, R22, R156 ;  /* 0x0000001604b8723c */ /* 0x040fe2000000189c */
[----:B------:R-:W3:Y:S06]  /*52c0*/  LDSM.16.MT88.4 R20, [R215+0x7100] ;  /* 0x00710000d714783b */ /* 0x000eec0000004200 */
[----:B------:R-:W-:Y:S01]  /*52d0*/  MOV R159, R204 ;  /* 0x000000cc009f7202 */ /* 0x000fe20000000f00 */
[----:B------:R-:W-:Y:S01]  /*52e0*/  IMAD.MOV.U32 R158, RZ, RZ, R197 ;  /* 0x000000ffff9e7224 */ /* 0x000fe200078e00c5 */
[----:B-1----:R-:W-:Y:S01]  /*52f0*/  HMMA.16816.F32 R176, R4, R8, R132 ;  /* 0x0000000804b0723c */ /* 0x002fe20000001884 */
[----:B------:R-:W-:Y:S01]  /*5300*/  MOV R204, R24 ;  /* 0x0000001800cc7202 */ /* 0x000fe20000000f00 */
[----:B------:R-:W-:-:S02]  /*5310*/  IMAD.MOV.U32 R197, RZ, RZ, R209 ;  /* 0x000000ffffc57224 */ /* 0x000fc400078e00d1 */
[----:B------:R-:W-:Y:S01]  /*5320*/  IMAD.MOV.U32 R209, RZ, RZ, R210 ;  /* 0x000000ffffd17224 */ /* 0x000fe200078e00d2 */
[----:B------:R-:W-:Y:S02]  /*5330*/  MOV R210, R163 ;  /* 0x000000a300d27202 */ /* 0x000fe40000000f00 */
[----:B------:R-:W-:Y:S01]  /*5340*/  IMAD.MOV.U32 R132, RZ, RZ, R27 ;  /* 0x000000ffff847224 */ /* 0x000fe200078e001b */
[----:B------:R-:W-:Y:S01]  /*5350*/  HMMA.16816.F32 R172, R4, R10, R28 ;  /* 0x0000000a04ac723c */ /* 0x000fe2000000181c */
[----:B------:R-:W1:Y:S01]  /*5360*/  LDSM.16.MT88.4 R24, [R213+0x7100] ;  /* 0x00710000d518783b */ /* 0x000e620000004200 */
[----:B------:R-:W-:Y:S01]  /*5370*/  MOV R134, R203 ;  /* 0x000000cb00867202 */ /* 0x000fe20000000f00 */
[----:B------:R-:W-:Y:S01]  /*5380*/  IMAD.MOV.U32 R203, RZ, RZ, R161 ;  /* 0x000000ffffcb7224 */ /* 0x000fe200078e00a1 */
[----:B------:R-:W-:Y:S01]  /*5390*/  MOV R135, R148 ;  /* 0x0000009400877202 */ /* 0x000fe20000000f00 */
[----:B------:R-:W-:Y:S01]  /*53a0*/  LDSM.16.MT88.4 R8, [R212+0xa100] ;  /* 0x00a10000d408783b */ /* 0x000fe20000004200 */
[----:B------:R-:W-:-:S02]  /*53b0*/  IMAD.MOV.U32 R133, RZ, RZ, R160 ;  /* 0x000000ffff857224 */ /* 0x000fc400078e00a0 */
[C---:B--2---:R-:W-:Y:S01]  /*53c0*/  HMMA.16816.F32 R128, R4.reuse, R16, R152 ;  /* 0x000000100480723c */ /* 0x044fe20000001898 */
[----:B------:R-:W-:Y:S07]  /*53d0*/  LDSM.16.MT88.4 R28, [R213+0xa100] ;  /* 0x00a10000d51c783b */ /* 0x000fee0000004200 */
[C---:B------:R-:W-:Y:S01]  /*53e0*/  HMMA.16816.F32 R180, R4.reuse, R18, R144 ;  /* 0x0000001204b4723c */ /* 0x040fe20000001890 */
[----:B------:R-:W2:Y:S07]  /*53f0*/  LDSM.16.MT88.4 R16, [R214+0x7100] ;  /* 0x00710000d610783b */ /* 0x000eae0000004200 */
[C---:B------:R-:W-:Y:S07]  /*5400*/  HMMA.16816.F32 R160, R4.reuse, R32, R140 ;  /* 0x0000002004a0723c */ /* 0x040fee000000188c */
[----:B------:R-:W-:Y:S01]  /*5410*/  IMAD.MOV.U32 R143, RZ, RZ, R158 ;  /* 0x000000ffff8f7224 */ /* 0x000fe200078e009e */
[----:B---3--:R-:W-:Y:S01]  /*5420*/  HMMA.16816.F32 R144, R4, R20, R96 ;  /* 0x000000140490723c */ /* 0x008fe20000001860 */
[----:B------:R-:W-:Y:S01]  /*5430*/  IMAD.MOV.U32 R142, RZ, RZ, R159 ;  /* 0x000000ffff8e7224 */ /* 0x000fe200078e009f */
[----:B------:R-:W-:Y:S01]  /*5440*/  MOV R141, R202 ;  /* 0x000000ca008d7202 */ /* 0x000fe20000000f00 */
[----:B------:R-:W-:-:S04]  /*5450*/  IMAD.MOV.U32 R140, RZ, RZ, R203 ;  /* 0x000000ffff8c7224 */ /* 0x000fc800078e00cb */
[----:B------:R-:W-:Y:S01]  /*5460*/  IMAD.MOV.U32 R98, RZ, RZ, R125 ;  /* 0x000000ffff627224 */ /* 0x000fe200078e007d */
[----:B------:R-:W-:Y:S01]  /*5470*/  HMMA.16816.F32 R156, R4, R34, R136 ;  /* 0x00000022049c723c */ /* 0x000fe20000001888 */
[----:B------:R-:W-:Y:S01]  /*5480*/  MOV R97, R124 ;  /* 0x0000007c00617202 */ /* 0x000fe20000000f00 */
[----:B------:R-:W-:Y:S01]  /*5490*/  IMAD.MOV.U32 R96, RZ, RZ, R126 ;  /* 0x000000ffff607224 */ /* 0x000fe200078e007e */
[----:B------:R-:W-:Y:S01]  /*54a0*/  LDSM.16.MT88.4 R32, [R212+0x4900] ;  /* 0x00490000d420783b */ /* 0x000fe20000004200 */
[----:B------:R-:W-:-:S03]  /*54b0*/  IMAD.MOV.U32 R99, RZ, RZ, R204 ;  /* 0x000000ffff637224 */ /* 0x000fc600078e00cc */
[----:B------:R-:W-:Y:S01]  /*54c0*/  IMAD.MOV.U32 R139, RZ, RZ, R196 ;  /* 0x000000ffff8b7224 */ /* 0x000fe200078e00c4 */
[----:B------:R-:W-:Y:S01]  /*54d0*/  MOV R138, R149 ;  /* 0x00000095008a7202 */ /* 0x000fe20000000f00 */
[----:B------:R-:W-:Y:S01]  /*54e0*/  IMAD.MOV.U32 R196, RZ, RZ, R150 ;  /* 0x000000ffffc47224 */ /* 0x000fe200078e0096 */
[----:B-1----:R-:W-:Y:S01]  /*54f0*/  HMMA.16816.F32 R152, R4, R26, R112 ;  /* 0x0000001a0498723c */ /* 0x002fe20000001870 */
[----:B------:R-:W-:Y:S02]  /*5500*/  IMAD.MOV.U32 R137, RZ, RZ, R151 ;  /* 0x000000ffff897224 */ /* 0x000fe400078e0097 */
[----:B------:R-:W-:-:S05]  /*5510*/  IMAD.MOV.U32 R136, RZ, RZ, R127 ;  /* 0x000000ffff887224 */ /* 0x000fca00078e007f */
[C---:B------:R-:W-:Y:S01]  /*5520*/  HMMA.16816.F32 R148, R4.reuse, R24, R104 ;  /* 0x000000180494723c */ /* 0x040fe20000001868 */
[----:B------:R-:W-:Y:S07]  /*5530*/  LDSM.16.MT88.4 R24, [R212+0x1900] ;  /* 0x00190000d418783b */ /* 0x000fee0000004200 */
[C---:B--2---:R-:W-:Y:S08]  /*5540*/  HMMA.16816.F32 R112, R4.reuse, R16, R72 ;  /* 0x000000100470723c */ /* 0x044ff00000001848 */
[C---:B------:R-:W-:Y:S01]  /*5550*/  HMMA.16816.F32 R104, R4.reuse, R18, R56 ;  /* 0x000000120468723c */ /* 0x040fe20000001838 */
[----:B------:R-:W1:Y:S06]  /*5560*/  LDSM.16.MT88.4 R16, [R214+0xa100] ;  /* 0x00a10000d610783b */ /* 0x000e6c0000004200 */
[----:B------:R-:W-:Y:S01]  /*5570*/  IMAD.MOV.U32 R58, RZ, RZ, R206 ;  /* 0x000000ffff3a7224 */ /* 0x000fe200078e00ce */
[----:B------:R-:W-:Y:S01]  /*5580*/  HMMA.16816.F32 R124, R4, R22, R76 ;  /* 0x00000016047c723c */ /* 0x000fe2000000184c */
[----:B------:R-:W-:Y:S01]  /*5590*/  MOV R56, R208 ;  /* 0x000000d000387202 */ /* 0x000fe20000000f00 */
[----:B------:R-:W-:Y:S01]  /*55a0*/  IMAD.MOV.U32 R57, RZ, RZ, R207 ;  /* 0x000000ffff397224 */ /* 0x000fe200078e00cf */
[----:B------:R-:W-:Y:S01]  /*55b0*/  LDSM.16.MT88.4 R20, [R213+0x1900] ;  /* 0x00190000d514783b */ /* 0x000fe20000004200 */
[----:B------:R-:W-:-:S04]  /*55c0*/  MOV R59, R205 ;  /* 0x000000cd003b7202 */ /* 0x000fc80000000f00 */
[C---:B------:R-:W-:Y:S08]  /*55d0*/  HMMA.16816.F32 R76, R4.reuse, R8, R52 ;  /* 0x00000008044c723c */ /* 0x040ff00000001834 */
[C---:B------:R-:W-:Y:S01]  /*55e0*/  HMMA.16816.F32 R72, R4.reuse, R10, R64 ;  /* 0x0000000a0448723c */ /* 0x040fe20000001840 */
[----:B------:R-:W2:Y:S06]  /*55f0*/  LDSM.16.MT88.4 R8, [R215+0xa100] ;  /* 0x00a10000d708783b */ /* 0x000eac0000004200 */
[----:B------:R-:W-:Y:S01]  /*5600*/  IMAD.MOV.U32 R66, RZ, RZ, R2 ;  /* 0x000000ffff427224 */ /* 0x000fe200078e0002 */
[----:B------:R-:W-:Y:S01]  /*5610*/  HMMA.16816.F32 R60, R4, R28, R60 ;  /* 0x0000001c043c723c */ /* 0x000fe2000000183c */
[----:B------:R-:W-:Y:S01]  /*5620*/  FFMA.FTZ R2, R248, c[0x0][0x2d0], -R12 ;  /* 0x0000b400f8027a23 */ /* 0x000fe2000001080c */
[----:B------:R-:W-:Y:S01]  /*5630*/  MOV R248, R99 ;  /* 0x0000006300f87202 */ /* 0x000fe20000000f00 */
[----:B------:R-:W-:-:S02]  /*5640*/  IMAD.MOV.U32 R67, RZ, RZ, R209 ;  /* 0x000000ffff437224 */ /* 0x000fc400078e00d1 */
[----:B------:R3:W-:Y:S03]  /*5650*/  MUFU.EX2 R206, R2 ;  /* 0x0000000200ce7308 */ /* 0x0007e60000000800 */
[C---:B------:R-:W-:Y:S01]  /*5660*/  HMMA.16816.F32 R68, R4.reuse, R30, R68 ;  /* 0x0000001e0444723c */ /* 0x040fe20000001844 */
[----:B------:R-:W-:Y:S07]  /*5670*/  LDSM.16.MT88.4 R28, [R213+0x7900] ;  /* 0x00790000d51c783b */ /* 0x000fee0000004200 */
[----:B-1----:R-:W-:Y:S01]  /*5680*/  HMMA.16816.F32 R40, R4, R16, R40 ;  /* 0x000000100428723c */ /* 0x002fe20000001828 */
[----:B---3--:R-:W-:-:S02]  /*5690*/  FFMA.FTZ R2, R246, c[0x0][0x2d0], -R12 ;  /* 0x0000b400f6027a23 */ /* 0x008fc4000001080c */
[----:B------:R-:W-:-:S05]  /*56a0*/  IMAD.MOV.U32 R246, RZ, RZ, R98 ;  /* 0x000000fffff67224 */ /* 0x000fca00078e0062 */
[C---:B------:R-:W-:Y:S01]  /*56b0*/  HMMA.16816.F32 R36, R4.reuse, R18, R36 ;  /* 0x000000120424723c */ /* 0x040fe20000001824 */
[----:B------:R1:W3:Y:S01]  /*56c0*/  MUFU.EX2 R209, R2 ;  /* 0x0000000200d17308 */ /* 0x0002e20000000800 */
[----:B------:R-:W4:Y:S06]  /*56d0*/  LDSM.16.MT88.4 R16, [R215+0x1900] ;  /* 0x00190000d710783b */ /* 0x000f2c0000004200 */
[----:B--2---:R-:W-:Y:S01]  /*56e0*/  HMMA.16816.F32 R48, R4, R8, R48 ;  /* 0x000000080430723c */ /* 0x004fe20000001830 */
[----:B-1----:R-:W-:-:S07]  /*56f0*/  FFMA.FTZ R2, R165, c[0x0][0x2d0], -R12 ;  /* 0x0000b400a5027a23 */ /* 0x002fce000001080c */
[----:B------:R-:W-:Y:S01]  /*5700*/  HMMA.16816.F32 R44, R4, R10, R44 ;  /* 0x0000000a042c723c */ /* 0x000fe2000000182c */
[----:B------:R-:W1:Y:S01]  /*5710*/  LDSM.16.MT88.4 R8, [R214+0x1900] ;  /* 0x00190000d608783b */ /* 0x000e620000004200 */
[----:B------:R-:W-:Y:S01]  /*5720*/  IMAD.MOV.U32 R165, RZ, RZ, R139 ;  /* 0x000000ffffa57224 */ /* 0x000fe200078e008b */
[----:B------:R2:W-:Y:S04]  /*5730*/  MUFU.EX2 R208, R2 ;  /* 0x0000000200d07308 */ /* 0x0005e80000000800 */
[----:B------:R-:W-:Y:S02]  /*5740*/  FFMA.FTZ R4, R251, c[0x0][0x2d0], -R0 ;  /* 0x0000b400fb047a23 */ /* 0x000fe40000010800 */
[----:B------:R-:W-:Y:S02]  /*5750*/  IMAD.MOV.U32 R251, RZ, RZ, R59 ;  /* 0x000000fffffb7224 */ /* 0x000fe400078e003b */
[----:B------:R3:W-:Y:S01]  /*5760*/  MUFU.EX2 R202, R4 ;  /* 0x0000000400ca7308 */ /* 0x0007e20000000800 */
[----:B--2---:R-:W-:Y:S01]  /*5770*/  FFMA.FTZ R2, R166, c[0x0][0x2d0], -R12 ;  /* 0x0000b400a6027a23 */ /* 0x004fe2000001080c */
[----:B------:R-:W-:-:S06]  /*5780*/  MOV R166, R141 ;  /* 0x0000008d00a67202 */ /* 0x000fcc0000000f00 */
[----:B------:R2:W2:Y:S01]  /*5790*/  MUFU.EX2 R207, R2 ;  /* 0x0000000200cf7308 */ /* 0x0004a20000000800 */
[----:B---3--:R-:W-:Y:S01]  /*57a0*/  F2FP.PACK_AB R4, R209, R206 ;  /* 0x000000ced104723e */ /* 0x008fe200000000ff */
[----:B--2---:R-:W-:Y:S01]  /*57b0*/  FFMA.FTZ R2, R249, c[0x0][0x2d0], -R0 ;  /* 0x0000b400f9027a23 */ /* 0x004fe20000010800 */
[----:B------:R-:W-:Y:S01]  /*57c0*/  F2FP.PACK_AB R6, R207, R208 ;  /* 0x000000d0cf06723e */ /* 0x000fe200000000ff */
[----:B------:R-:W-:-:S04]  /*57d0*/  IMAD.MOV.U32 R249, RZ, RZ, R97 ;  /* 0x000000fffff97224 */ /* 0x000fc800078e0061 */
[----:B------:R2:W-:Y:S02]  /*57e0*/  MUFU.EX2 R205, R2 ;  /* 0x0000000200cd7308 */ /* 0x0005e40000000800 */
[----:B--2---:R-:W-:Y:S01]  /*57f0*/  FFMA.FTZ R2, R250, c[0x0][0x2d0], -R0 ;  /* 0x0000b400fa027a23 */ /* 0x004fe20000010800 */
[----:B------:R-:W-:-:S05]  /*5800*/  MOV R250, R96 ;  /* 0x0000006000fa7202 */ /* 0x000fca0000000f00 */
[----:B------:R2:W3:Y:S02]  /*5810*/  MUFU.EX2 R204, R2 ;  /* 0x0000000200cc7308 */ /* 0x0004e40000000800 */
[----:B--2---:R-:W-:Y:S01]  /*5820*/  FFMA.FTZ R2, R252, c[0x0][0x2d0], -R0 ;  /* 0x0000b400fc027a23 */ /* 0x004fe20000010800 */
[----:B---3--:R-:W-:Y:S01]  /*5830*/  F2FP.PACK_AB R5, R204, R205 ;  /* 0x000000cdcc05723e */ /* 0x008fe200000000ff */
[----:B------:R-:W-:-:S04]  /*5840*/  IMAD.MOV.U32 R252, RZ, RZ, R58 ;  /* 0x000000fffffc7224 */ /* 0x000fc800078e003a */
[----:B------:R-:W2:Y:S02]  /*5850*/  MUFU.EX2 R203, R2 ;  /* 0x0000000200cb7308 */ /* 0x000ea40000000800 */
[----:B--2---:R-:W-:Y:S01]  /*5860*/  F2FP.PACK_AB R7, R203, R202 ;  /* 0x000000cacb07723e */ /* 0x004fe200000000ff */
[----:B------:R-:W-:-:S04]  /*5870*/  IMAD.MOV.U32 R2, RZ, RZ, R142 ;  /* 0x000000ffff027224 */ /* 0x000fc800078e008e */
[----:B------:R-:W-:Y:S02]  /*5880*/  FFMA.FTZ R2, R2, c[0x0][0x2d0], -R12 ;  /* 0x0000b40002027a23 */ /* 0x000fe4000001080c */
[C---:B------:R-:W-:Y:S07]  /*5890*/  HMMA.16816.F32 R52, R4.reuse, R26, R80 ;  /* 0x0000001a0434723c */ /* 0x040fee0000001850 */
[----:B------:R-:W-:Y:S01]  /*58a0*/  MOV R83, R66 ;  /* 0x0000004200537202 */ /* 0x000fe20000000f00 */
[----:B------:R-:W-:Y:S01]  /*58b0*/  IMAD.MOV.U32 R82, RZ, RZ, R67 ;  /* 0x000000ffff527224 */ /* 0x000fe200078e0043 */
[----:B------:R-:W-:Y:S01]  /*58c0*/  MOV R80, R57 ;  /* 0x0000003900507202 */ /* 0x000fe20000000f00 */
[----:B------:R-:W-:Y:S01]  /*58d0*/  IMAD.MOV.U32 R81, RZ, RZ, R56 ;  /* 0x000000ffff517224 */ /* 0x000fe200078e0038 */
[C---:B------:R-:W-:Y:S08]  /*58e0*/  HMMA.16816.F32 R64, R4.reuse, R22, R88 ;  /* 0x000000160440723c */ /* 0x040ff00000001858 */
[C---:B------:R-:W-:Y:S01]  /*58f0*/  HMMA.16816.F32 R56, R4.reuse, R20, R84 ;  /* 0x000000140438723c */ /* 0x040fe20000001854 */
[----:B------:R-:W-:Y:S07]  /*5900*/  LDSM.16.MT88.4 R20, [R215+0x4900] ;  /* 0x00490000d714783b */ /* 0x000fee0000004200 */
[C---:B----4-:R-:W-:Y:S08]  /*5910*/  HMMA.16816.F32 R84, R4.reuse, R16, R92 ;  /* 0x000000100454723c */ /* 0x050ff0000000185c */
[C---:B------:R-:W-:Y:S01]  /*5920*/  HMMA.16816.F32 R88, R4.reuse, R18, R100 ;  /* 0x000000120458723c */ /* 0x040fe20000001864 */
[----:B------:R-:W2:Y:S07]  /*5930*/  LDSM.16.MT88.4 R16, [R214+0x4900] ;  /* 0x00490000d610783b */ /* 0x000eae0000004200 */
[C---:B------:R-:W-:Y:S01]  /*5940*/  HMMA.16816.F32 R168, R4.reuse, R24, R168 ;  /* 0x0000001804a8723c */ /* 0x040fe200000018a8 */
[----:B------:R-:W3:Y:S07]  /*5950*/  LDSM.16.MT88.4 R24, [R213+0x4900] ;  /* 0x00490000d518783b */ /* 0x000eee0000004200 */
[C---:B-1----:R-:W-:Y:S08]  /*5960*/  HMMA.16816.F32 R92, R4.reuse, R8, R108 ;  /* 0x00000008045c723c */ /* 0x042ff0000000186c */
[C---:B------:R-:W-:Y:S01]  /*5970*/  HMMA.16816.F32 R96, R4.reuse, R10, R116 ;  /* 0x0000000a0460723c */ /* 0x040fe20000001874 */
[----:B------:R-:W1:Y:S07]  /*5980*/  LDSM.16.MT88.4 R8, [R212+0x7900] ;  /* 0x00790000d408783b */ /* 0x000e6e0000004200 */
[C---:B------:R-:W-:Y:S07]  /*5990*/  HMMA.16816.F32 R100, R4.reuse, R32, R120 ;  /* 0x000000200464723c */ /* 0x040fee0000001878 */
[----:B------:R-:W-:Y:S01]  /*59a0*/  IMAD.MOV.U32 R33, RZ, RZ, R136 ;  /* 0x000000ffff217224 */ /* 0x000fe200078e0088 */
[----:B------:R-:W-:Y:S01]  /*59b0*/  HMMA.16816.F32 R108, R4, R34, R192 ;  /* 0x00000022046c723c */ /* 0x000fe200000018c0 */
[----:B------:R-:W-:-:S06]  /*59c0*/  IMAD.MOV.U32 R32, RZ, RZ, R143 ;  /* 0x000000ffff207224 */ /* 0x000fcc00078e008f */
[----:B------:R-:W-:Y:S01]  /*59d0*/  IMAD.MOV.U32 R194, RZ, RZ, R137 ;  /* 0x000000ffffc27224 */ /* 0x000fe200078e0089 */
[----:B------:R-:W-:Y:S01]  /*59e0*/  MOV R193, R138 ;  /* 0x0000008a00c17202 */ /* 0x000fe20000000f00 */
[----:B------:R-:W-:Y:S01]  /*59f0*/  IMAD.MOV.U32 R192, RZ, RZ, R140 ;  /* 0x000000ffffc07224 */ /* 0x000fe200078e008c */
[----:B--2---:R-:W-:Y:S01]  /*5a00*/  HMMA.16816.F32 R136, R4, R16, R176 ;  /* 0x000000100488723c */ /* 0x004fe200000018b0 */
[----:B------:R-:W-:Y:S01]  /*5a10*/  MOV R195, R132 ;  /* 0x0000008400c37202 */ /* 0x000fe20000000f00 */
[----:B------:R-:W-:Y:S02]  /*5a20*/  IMAD.MOV.U32 R34, RZ, RZ, R133 ;  /* 0x000000ffff227224 */ /* 0x000fe400078e0085 */
[----:B------:R-:W-:-:S04]  /*5a30*/  IMAD.MOV.U32 R35, RZ, RZ, R134 ;  /* 0x000000ffff237224 */ /* 0x000fc800078e0086 */
[C---:B------:R-:W-:Y:S01]  /*5a40*/  HMMA.16816.F32 R140, R4.reuse, R18, R172 ;  /* 0x00000012048c723c */ /* 0x040fe200000018ac */
[----:B------:R-:W2:Y:S07]  /*5a50*/  LDSM.16.MT88.4 R16, [R215+0x7900] ;  /* 0x00790000d710783b */ /* 0x000eae0000004200 */
[C---:B---3--:R-:W-:Y:S07]  /*5a60*/  HMMA.16816.F32 R116, R4.reuse, R24, R188 ;  /* 0x000000180474723c */ /* 0x048fee00000018bc */
[----:B------:R-:W-:Y:S01]  /*5a70*/  MOV R25, R135 ;  /* 0x0000008700197202 */ /* 0x000fe20000000f00 */
[C---:B------:R-:W-:Y:S08]  /*5a80*/  HMMA.16816.F32 R120, R4.reuse, R26, R184 ;  /* 0x0000001a0478723c */ /* 0x040ff000000018b8 */
[C---:B-1----:R-:W-:Y:S08]  /*5a90*/  HMMA.16816.F32 R184, R4.reuse, R8, R160 ;  /* 0x0000000804b8723c */ /* 0x042ff000000018a0 */
[C---:B------:R-:W-:Y:S01]  /*5aa0*/  HMMA.16816.F32 R188, R4.reuse, R10, R156 ;  /* 0x0000000a04bc723c */ /* 0x040fe2000000189c */
[----:B------:R-:W1:Y:S07]  /*5ab0*/  LDSM.16.MT88.4 R8, [R214+0x7900] ;  /* 0x00790000d608783b */ /* 0x000e6e0000004200 */
[C---:B------:R-:W-:Y:S08]  /*5ac0*/  HMMA.16816.F32 R132, R4.reuse, R22, R180 ;  /* 0x000000160484723c */ /* 0x040ff000000018b4 */
[C---:B------:R-:W-:Y:S07]  /*5ad0*/  HMMA.16816.F32 R180, R4.reuse, R28, R148 ;  /* 0x0000001c04b4723c */ /* 0x040fee0000001894 */
[----:B------:R-:W-:Y:S01]  /*5ae0*/  IMAD.MOV.U32 R29, RZ, RZ, R25 ;  /* 0x000000ffff1d7224 */ /* 0x000fe200078e0019 */
[----:B------:R-:W-:Y:S01]  /*5af0*/  HMMA.16816.F32 R128, R4, R20, R128 ;  /* 0x000000140480723c */ /* 0x000fe20000001880 */
[----:B------:R-:W3:Y:S01]  /*5b00*/  LDSM.16.MT88.4 R20, [R212+0xa900] ;  /* 0x00a90000d414783b */ /* 0x000ee20000004200 */
[----:B------:R-:W-:-:S02]  /*5b10*/  IMAD.MOV.U32 R28, RZ, RZ, R194 ;  /* 0x000000ffff1c7224 */ /* 0x000fc400078e00c2 */
[----:B------:R-:W-:Y:S01]  /*5b20*/  IMAD.MOV.U32 R194, RZ, RZ, R221 ;  /* 0x000000ffffc27224 */ /* 0x000fe200078e00dd */
[----:B------:R-:W-:Y:S03]  /*5b30*/  LDSM.16.MT88.4 R24, [R213+0xa900] ;  /* 0x00a90000d518783b */ /* 0x000fe60000004200 */
[C---:B--2---:R-:W-:Y:S01]  /*5b40*/  HMMA.16816.F32 R148, R4.reuse, R16, R144 ;  /* 0x000000100494723c */ /* 0x044fe20000001890 */
[----:B------:R2:W5:Y:S06]  /*5b50*/  LDL.LU R221, [R1+0x50] ;  /* 0x0000500001dd7983 */ /* 0x00056c0000300800 */
[----:B------:R-:W-:Y:S01]  /*5b60*/  IMAD.MOV.U32 R145, RZ, RZ, R29 ;  /* 0x000000ffff917224 */ /* 0x000fe200078e001d */
[----:B------:R-:W-:Y:S01]  /*5b70*/  HMMA.16816.F32 R176, R4, R30, R152 ;  /* 0x0000001e04b0723c */ /* 0x000fe20000001898 */
[----:B------:R-:W-:Y:S01]  /*5b80*/  IMAD.MOV.U32 R147, RZ, RZ, R35 ;  /* 0x000000ffff937224 */ /* 0x000fe200078e0023 */
[----:B------:R-:W-:Y:S01]  /*5b90*/  MOV R146, R34 ;  /* 0x0000002200927202 */ /* 0x000fe20000000f00 */
[----:B------:R-:W-:Y:S01]  /*5ba0*/  IMAD.MOV.U32 R29, RZ, RZ, R33 ;  /* 0x000000ffff1d7224 */ /* 0x000fe200078e0021 */
[----:B------:R-:W-:Y:S01]  /*5bb0*/  MOV R34, R80 ;  /* 0x0000005000227202 */ /* 0x000fe20000000f00 */
[----:B------:R-:W-:-:S02]  /*5bc0*/  IMAD.MOV.U32 R35, RZ, RZ, R81 ;  /* 0x000000ffff237224 */ /* 0x000fc400078e0051 */
[----:B------:R-:W-:Y:S01]  /*5bd0*/  MOV R31, R193 ;  /* 0x000000c1001f7202 */ /* 0x000fe20000000f00 */
[----:B------:R-:W-:Y:S01]  /*5be0*/  IMAD.MOV.U32 R193, RZ, RZ, R198 ;  /* 0x000000ffffc17224 */ /* 0x000fe200078e00c6 */
[----:B-1----:R-:W-:Y:S01]  /*5bf0*/  HMMA.16816.F32 R160, R4, R8, R112 ;  /* 0x0000000804a0723c */ /* 0x002fe20000001870 */
[----:B------:R1:W-:Y:S01]  /*5c00*/  MUFU.EX2 R198, R2 ;  /* 0x0000000200c67308 */ /* 0x0003e20000000800 */
[----:B------:R-:W-:Y:S01]  /*5c10*/  IMAD.MOV.U32 R30, RZ, RZ, R192 ;  /* 0x000000ffff1e7224 */ /* 0x000fe200078e00c0 */
[----:B------:R-:W-:Y:S01]  /*5c20*/  MOV R192, R83 ;  /* 0x0000005300c07202 */ /* 0x000fe20000000f00 */
[----:B------:R-:W-:Y:S01]  /*5c30*/  IMAD.MOV.U32 R33, RZ, RZ, R82 ;  /* 0x000000ffff217224 */ /* 0x000fe200078e0052 */
[----:B------:R-:W-:-:S03]  /*5c40*/  MOV R144, R146 ;  /* 0x0000009200907202 */ /* 0x000fc60000000f00 */
[----:B------:R-:W-:Y:S01]  /*5c50*/  HMMA.16816.F32 R156, R4, R10, R104 ;  /* 0x0000000a049c723c */ /* 0x000fe20000001868 */
[----:B------:R-:W4:Y:S01]  /*5c60*/  LDSM.16.MT88.4 R8, [R215+0xa900] ;  /* 0x00a90000d708783b */ /* 0x000f220000004200 */
[----:B------:R-:W-:-:S06]  /*5c70*/  IMAD.MOV.U32 R146, RZ, RZ, R30 ;  /* 0x000000ffff927224 */ /* 0x000fcc00078e001e */
[C---:B------:R-:W-:Y:S01]  /*5c80*/  HMMA.16816.F32 R172, R4.reuse, R18, R124 ;  /* 0x0000001204ac723c */ /* 0x040fe2000000187c */
[----:B-1----:R-:W-:Y:S02]  /*5c90*/  FFMA.FTZ R2, R145, c[0x0][0x2d0], -R12 ;  /* 0x0000b40091027a23 */ /* 0x002fe4000001080c */
[----:B------:R-:W-:Y:S01]  /*5ca0*/  IMAD.MOV.U32 R145, RZ, RZ, R147 ;  /* 0x000000ffff917224 */ /* 0x000fe200078e0093 */
[----:B------:R-:W-:Y:S01]  /*5cb0*/  MOV R147, R31 ;  /* 0x0000001f00937202 */ /* 0x000fe20000000f00 */
        /* <DEDUP_REMOVED lines=8> */
[----:B---3--:R-:W-:Y:S01]  /*5d40*/  HMMA.16816.F32 R152, R4, R20, R76 ;  /* 0x000000140498723c */ /* 0x008fe2000000184c */
[----:B------:R-:W-:Y:S01]  /*5d50*/  IMAD.MOV.U32 R145, RZ, RZ, R147 ;  /* 0x000000ffff917224 */ /* 0x000fe200078e0093 */
[----:B------:R1:W3:Y:S01]  /*5d60*/  MUFU.EX2 R199, R2 ;  /* 0x0000000200c77308 */ /* 0x0002e20000000800 */
[----:B------:R-:W-:Y:S01]  /*5d70*/  IMAD.MOV.U32 R147, RZ, RZ, R31 ;  /* 0x000000ffff937224 */ /* 0x000fe200078e001f */
[----:B------:R-:W-:Y:S01]  /*5d80*/  MOV R31, R29 ;  /* 0x0000001d001f7202 */ /* 0x000fe20000000f00 */
[----:B------:R-:W-:-:S02]  /*5d90*/  IMAD.MOV.U32 R34, RZ, RZ, R192 ;  /* 0x000000ffff227224 */ /* 0x000fc400078e00c0 */
[----:B------:R-:W-:Y:S01]  /*5da0*/  IMAD.MOV.U32 R192, RZ, RZ, R194 ;  /* 0x000000ffffc07224 */ /* 0x000fe200078e00c2 */
[----:B------:R-:W-:Y:S01]  /*5db0*/  MOV R194, R32 ;  /* 0x0000002000c27202 */ /* 0x000fe20000000f00 */
[----:B------:R-:W-:Y:S01]  /*5dc0*/  IMAD.MOV.U32 R29, RZ, RZ, R35 ;  /* 0x000000ffff1d7224 */ /* 0x000fe200078e0023 */
[C---:B------:R-:W-:Y:S01]  /*5dd0*/  HMMA.16816.F32 R112, R4.reuse, R22, R72 ;  /* 0x000000160470723c */ /* 0x040fe20000001848 */
[----:B------:R-:W-:Y:S01]  /*5de0*/  IMAD.MOV.U32 R35, RZ, RZ, R193 ;  /* 0x000000ffff237224 */ /* 0x000fe200078e00c1 */
[----:B------:R-:W-:Y:S01]  /*5df0*/  MOV R193, R195 ;  /* 0x000000c300c17202 */ /* 0x000fe20000000f00 */
[----:B------:R-:W-:Y:S01]  /*5e00*/  IMAD.MOV.U32 R32, RZ, RZ, R220 ;  /* 0x000000ffff207224 */ /* 0x000fe200078e00dc */
[----:B------:R-:W-:Y:S01]  /*5e10*/  MOV R195, R200 ;  /* 0x000000c800c37202 */ /* 0x000fe20000000f00 */
[----:B------:R-:W2:Y:S01]  /*5e20*/  LDSM.16.MT88.4 R20, [R214+0xa900] ;  /* 0x00a90000d614783b */ /* 0x000ea20000004200 */
[----:B-1----:R-:W-:Y:S02]  /*5e30*/  FFMA.FTZ R2, R144, c[0x0][0x2d0], -R12 ;  /* 0x0000b40090027a23 */ /* 0x002fe4000001080c */
[C---:B----4-:R-:W-:Y:S01]  /*5e40*/  HMMA.16816.F32 R72, R4.reuse, R8, R48 ;  /* 0x000000080448723c */ /* 0x050fe20000001830 */
[----:B------:R-:W-:Y:S01]  /*5e50*/  IMAD.MOV.U32 R144, RZ, RZ, R146 ;  /* 0x000000ffff907224 */ /* 0x000fe200078e0092 */
[----:B------:R-:W-:Y:S01]  /*5e60*/  MOV R146, R30 ;  /* 0x0000001e00927202 */ /* 0x000fe20000000f00 */
[----:B------:R-:W-:Y:S01]  /*5e70*/  IMAD.MOV.U32 R30, RZ, RZ, R28 ;  /* 0x000000ffff1e7224 */ /* 0x000fe200078e001c */
[----:B------:R1:W-:Y:S01]  /*5e80*/  MUFU.EX2 R200, R2 ;  /* 0x0000000200c87308 */ /* 0x0003e20000000800 */
[----:B------:R-:W-:Y:S01]  /*5e90*/  IMAD.MOV.U32 R28, RZ, RZ, R34 ;  /* 0x000000ffff1c7224 */ /* 0x000fe200078e0022 */
[----:B------:R-:W-:Y:S01]  /*5ea0*/  MOV R34, R192 ;  /* 0x000000c000227202 */ /* 0x000fe20000000f00 */
[----:B------:R-:W-:Y:S01]  /*5eb0*/  IMAD.MOV.U32 R192, RZ, RZ, R194 ;  /* 0x000000ffffc07224 */ /* 0x000fe200078e00c2 */
[----:B------:R-:W-:Y:S01]  /*5ec0*/  MOV R16, R144 ;  /* 0x0000009000107202 */ /* 0x000fe20000000f00 */
[----:B------:R-:W-:Y:S01]  /*5ed0*/  IMAD.MOV.U32 R194, RZ, RZ, R32 ;  /* 0x000000ffffc27224 */ /* 0x000fe200078e0020 */
[----:B------:R-:W-:Y:S01]  /*5ee0*/  MOV R144, R146 ;  /* 0x0000009200907202 */ /* 0x000fe20000000f00 */
[----:B------:R-:W-:Y:S01]  /*5ef0*/  HMMA.16816.F32 R44, R4, R10, R44 ;  /* 0x0000000a042c723c */ /* 0x000fe2000000182c */
[----:B------:R-:W-:Y:S01]  /*5f00*/  MOV R146, R30 ;  /* 0x0000001e00927202 */ /* 0x000fe20000000f00 */
[----:B------:R-:W-:Y:S01]  /*5f10*/  LDSM.16.MT88.4 R8, [R213+0x2100] ;  /* 0x00210000d508783b */ /* 0x000fe20000004200 */
[----:B------:R-:W-:Y:S01]  /*5f20*/  MOV R30, R28 ;  /* 0x0000001c001e7202 */ /* 0x000fe20000000f00 */
[----:B------:R-:W-:-:S02]  /*5f30*/  UIADD3 UR15, UR6, -0x2, URZ ;  /* 0xfffffffe060f7890 */ /* 0x000fc4000fffe03f */
[----:B------:R4:W5:Y:S02]  /*5f40*/  LDL.LU R220, [R1+0x4c] ;  /* 0x00004c0001dc7983 */ /* 0x0009640000300800 */
[----:B------:R-:W-:Y:S01]  /*5f50*/  HMMA.16816.F32 R104, R4, R24, R60 ;  /* 0x000000180468723c */ /* 0x000fe2000000183c */
[----:B-1----:R-:W-:Y:S02]  /*5f60*/  FFMA.FTZ R2, R17, c[0x0][0x2d0], -R12 ;  /* 0x0000b40011027a23 */ /* 0x002fe4000001080c */
[----:B------:R-:W-:Y:S02]  /*5f70*/  IMAD.MOV.U32 R17, RZ, RZ, R145 ;  /* 0x000000ffff117224 */ /* 0x000fe400078e0091 */
        /* <DEDUP_REMOVED lines=10> */
[----:B------:R1:W1:Y:S01]  /*6020*/  MUFU.EX2 R201, R2 ;  /* 0x0000000200c97308 */ /* 0x0002620000000800 */
[----:B------:R-:W-:-:S02]  /*6030*/  MOV R144, R30 ;  /* 0x0000001e00907202 */ /* 0x000fc40000000f00 */
        /* <DEDUP_REMOVED lines=10> */
[----:B-1----:R-:W-:-:S02]  /*60e0*/  FFMA.FTZ R2, R16, c[0x0][0x2d0], -R0 ;  /* 0x0000b40010027a23 */ /* 0x002fc40000010800 */
[----:B------:R-:W-:Y:S01]  /*60f0*/  IMAD.MOV.U32 R35, RZ, RZ, R166 ;  /* 0x000000ffff237224 */ /* 0x000fe200078e00a6 */
[----:B------:R-:W-:Y:S01]  /*6100*/  MOV R124, R126 ;  /* 0x0000007e007c7202 */ /* 0x000fe20000000f00 */
[----:B------:R1:W-:Y:S01]  /*6110*/  MUFU.EX2 R197, R2 ;  /* 0x0000000200c57308 */ /* 0x0003e20000000800 */
[----:B------:R-:W-:Y:S01]  /*6120*/  IMAD.MOV.U32 R166, RZ, RZ, R217 ;  /* 0x000000ffffa67224 */ /* 0x000fe200078e00d9 */
[----:B------:R-:W-:Y:S01]  /*6130*/  MOV R126, R144 ;  /* 0x00000090007e7202 */ /* 0x000fe20000000f00 */
[----:B------:R-:W2:Y:S01]  /*6140*/  LDSM.16.MT88.4 R16, [R212+0x2100] ;  /* 0x00210000d410783b */ /* 0x000ea20000004200 */
[----:B------:R-:W-:Y:S02]  /*6150*/  MOV R144, R30 ;  /* 0x0000001e00907202 */ /* 0x000fe40000000f00 */
[----:B------:R-:W-:Y:S02]  /*6160*/  MOV R30, R28 ;  /* 0x0000001c001e7202 */ /* 0x000fe40000000f00 */
[----:B------:R-:W-:Y:S01]  /*6170*/  MOV R28, R34 ;  /* 0x00000022001c7202 */ /* 0x000fe20000000f00 */
[----:B-1----:R-:W-:-:S02]  /*6180*/  FFMA.FTZ R2, R125, c[0x0][0x2d0], -R0 ;  /* 0x0000b4007d027a23 */ /* 0x002fc40000010800 */
[----:B------:R-:W-:Y:S02]  /*6190*/  IMAD.MOV.U32 R125, RZ, RZ, R127 ;  /* 0x000000ffff7d7224 */ /* 0x000fe400078e007f */
[----:B------:R-:W-:Y:S02]  /*61a0*/  IMAD.MOV.U32 R127, RZ, RZ, R147 ;  /* 0x000000ffff7f7224 */ /* 0x000fe400078e0093 */
[----:B------:R-:W-:Y:S02]  /*61b0*/  IMAD.MOV.U32 R147, RZ, RZ, R31 ;  /* 0x000000ffff937224 */ /* 0x000fe400078e001f */
[----:B------:R-:W-:Y:S02]  /*61c0*/  IMAD.MOV.U32 R31, RZ, RZ, R29 ;  /* 0x000000ffff1f7224 */ /* 0x000fe400078e001d */
[----:B------:R-:W-:Y:S02]  /*61d0*/  IMAD.MOV.U32 R29, RZ, RZ, R35 ;  /* 0x000000ffff1d7224 */ /* 0x000fe400078e0023 */
[----:B------:R-:W-:-:S02]  /*61e0*/  IMAD.MOV.U32 R35, RZ, RZ, R166 ;  /* 0x000000ffff237224 */ /* 0x000fc400078e00a6 */
[----:B------:R1:W1:Y:S01]  /*61f0*/  MUFU.EX2 R166, R2 ;  /* 0x0000000200a67308 */ /* 0x0002620000000800 */
[----:B------:R-:W-:Y:S02]  /*6200*/  MOV R34, R192 ;  /* 0x000000c000227202 */ /* 0x000fe40000000f00 */
[----:B------:R-:W-:Y:S01]  /*6210*/  MOV R192, R165 ;  /* 0x000000a500c07202 */ /* 0x000fe20000000f00 */
[----:B------:R-:W-:Y:S02]  /*6220*/  IMAD.MOV.U32 R165, RZ, RZ, R216 ;  /* 0x000000ffffa57224 */ /* 0x000fe400078e00d8 */
[----:B-1----:R-:W-:Y:S01]  /*6230*/  FFMA.FTZ R2, R124, c[0x0][0x2d0], -R0 ;  /* 0x0000b4007c027a23 */ /* 0x002fe20000010800 */
        /* <DEDUP_REMOVED lines=10> */
[----:B------:R1:W-:Y:S02]  /*62e0*/  MUFU.EX2 R196, R2 ;  /* 0x0000000200c47308 */ /* 0x0003e40000000800 */
        /* <DEDUP_REMOVED lines=10> */
[----:B------:R1:W1:Y:S01]  /*6390*/  MUFU.EX2 R165, R2 ;  /* 0x0000000200a57308 */ /* 0x0002620000000800 */
[C---:B------:R-:W-:Y:S08]  /*63a0*/  HMMA.16816.F32 R80, R4.reuse, R26, R68 ;  /* 0x0000001a0450723c */ /* 0x040ff00000001844 */
[C---:B--2---:R-:W-:Y:S08]  /*63b0*/  HMMA.16816.F32 R40, R4.reuse, R20, R40 ;  /* 0x000000140428723c */ /* 0x044ff00000001828 */
[----:B------:R-:W-:Y:S01]  /*63c0*/  HMMA.16816.F32 R36, R4, R22, R36 ;  /* 0x000000160424723c */ /* 0x000fe20000001824 */
[----:B------:R-:W2:Y:S01]  /*63d0*/  LDSM.16.MT88.4 R20, [R215+0x2100] ;  /* 0x00210000d714783b */ /* 0x000ea20000004200 */
[----:B------:R-:W-:-:S02]  /*63e0*/  IMAD.MOV.U32 R32, RZ, RZ, R219 ;  /* 0x000000ffff207224 */ /* 0x000fc400078e00db */
[----:B-1----:R-:W-:Y:S01]  /*63f0*/  IMAD.MOV.U32 R2, RZ, RZ, R33 ;  /* 0x000000ffff027224 */ /* 0x002fe200078e0021 */
[----:B------:R-:W-:Y:S02]  /*6400*/  LDSM.16.MT88.4 R24, [R213+0x8100] ;  /* 0x00810000d518783b */ /* 0x000fe40000004200 */
[----:B---3--:R-:W-:Y:S02]  /*6410*/  F2FP.PACK_AB R4, R199, R198 ;  /* 0x000000c6c704723e */ /* 0x008fe400000000ff */
[----:B------:R-:W-:Y:S02]  /*6420*/  F2FP.PACK_AB R6, R201, R200 ;  /* 0x000000c8c906723e */ /* 0x000fe400000000ff */
[----:B------:R-:W-:Y:S02]  /*6430*/  F2FP.PACK_AB R5, R166, R197 ;  /* 0x000000c5a605723e */ /* 0x000fe400000000ff */
[----:B------:R-:W-:Y:S01]  /*6440*/  F2FP.PACK_AB R7, R165, R196 ;  /* 0x000000c4a507723e */ /* 0x000fe200000000ff */
[----:B------:R4:W5:Y:S06]  /*6450*/  LDL.LU R219, [R1+0x48] ;  /* 0x0000480001db7983 */ /* 0x00096c0000300800 */
[C---:B------:R-:W-:Y:S08]  /*6460*/  HMMA.16816.F32 R168, R4.reuse, R16, R168 ;  /* 0x0000001004a8723c */ /* 0x040ff000000018a8 */
[C---:B------:R-:W-:Y:S01]  /*6470*/  HMMA.16816.F32 R48, R4.reuse, R18, R52 ;  /* 0x000000120430723c */ /* 0x040fe20000001834 */
[----:B------:R-:W1:Y:S07]  /*6480*/  LDSM.16.MT88.4 R16, [R214+0x2100] ;  /* 0x00210000d610783b */ /* 0x000e6e0000004200 */
[C---:B------:R-:W-:Y:S08]  /*6490*/  HMMA.16816.F32 R52, R4.reuse, R8, R56 ;  /* 0x000000080434723c */ /* 0x040ff00000001838 */
[C---:B------:R-:W-:Y:S01]  /*64a0*/  HMMA.16816.F32 R60, R4.reuse, R10, R64 ;  /* 0x0000000a043c723c */ /* 0x040fe20000001840 */
[----:B------:R-:W3:Y:S07]  /*64b0*/  LDSM.16.MT88.4 R8, [R212+0x5100] ;  /* 0x00510000d408783b */ /* 0x000eee0000004200 */
[C---:B--2---:R-:W-:Y:S08]  /*64c0*/  HMMA.16816.F32 R68, R4.reuse, R20, R84 ;  /* 0x000000140444723c */ /* 0x044ff00000001854 */
[C---:B-1----:R-:W-:Y:S08]  /*64d0*/  HMMA.16816.F32 R84, R4.reuse, R16, R92 ;  /* 0x000000100454723c */ /* 0x042ff0000000185c */
[C---:B------:R-:W-:Y:S01]  /*64e0*/  HMMA.16816.F32 R92, R4.reuse, R18, R96 ;  /* 0x00000012045c723c */ /* 0x040fe20000001860 */
[----:B------:R-:W1:Y:S07]  /*64f0*/  LDSM.16.MT88.4 R16, [R215+0x5100] ;  /* 0x00510000d710783b */ /* 0x000e6e0000004200 */
[C---:B---3--:R-:W-:Y:S08]  /*6500*/  HMMA.16816.F32 R100, R4.reuse, R8, R100 ;  /* 0x000000080464723c */ /* 0x048ff00000001864 */
[----:B------:R-:W-:Y:S01]  /*6510*/  HMMA.16816.F32 R108, R4, R10, R108 ;  /* 0x0000000a046c723c */ /* 0x000fe2000000186c */
[----:B------:R-:W2:Y:S01]  /*6520*/  LDSM.16.MT88.4 R8, [R214+0x5100] ;  /* 0x00510000d608783b */ /* 0x000ea20000004200 */
[----:B------:R-:W-:-:S02]  /*6530*/  IMAD.MOV.U32 R194, RZ, RZ, R32 ;  /* 0x000000ffffc27224 */ /* 0x000fc400078e0020 */
[----:B------:R-:W-:Y:S01]  /*6540*/  IMAD.MOV.U32 R32, RZ, RZ, R218 ;  /* 0x000000ffff207224 */ /* 0x000fe200078e00da */
[----:B------:R-:W-:Y:S01]  /*6550*/  MOV R57, R125 ;  /* 0x0000007d00397202 */ /* 0x000fe20000000f00 */
[----:B------:R-:W-:Y:S01]  /*6560*/  IMAD.MOV.U32 R58, RZ, RZ, R124 ;  /* 0x000000ffff3a7224 */ /* 0x000fe200078e007c */
[----:B------:R-:W-:Y:S01]  /*6570*/  MOV R67, R127 ;  /* 0x0000007f00437202 */ /* 0x000fe20000000f00 */
[----:B------:R-:W-:Y:S01]  /*6580*/  IMAD.MOV.U32 R56, RZ, RZ, R126 ;  /* 0x000000ffff387224 */ /* 0x000fe200078e007e */
[----:B------:R-:W-:Y:S01]  /*6590*/  HMMA.16816.F32 R76, R4, R22, R88 ;  /* 0x00000016044c723c */ /* 0x000fe20000001858 */
[----:B------:R-:W3:Y:S01]  /*65a0*/  LDSM.16.MT88.4 R20, [R213+0x5100] ;  /* 0x00510000d514783b */ /* 0x000ee20000004200 */
[----:B------:R-:W-:Y:S01]  /*65b0*/  IMAD.MOV.U32 R98, RZ, RZ, R34 ;  /* 0x000000ffff627224 */ /* 0x000fe200078e0022 */
[----:B------:R-:W-:Y:S02]  /*65c0*/  MOV R97, R35 ;  /* 0x0000002300617202 */ /* 0x000fe40000000f00 */
[----:B------:R-:W-:Y:S01]  /*65d0*/  MOV R59, R32 ;  /* 0x00000020003b7202 */ /* 0x000fe20000000f00 */
[----:B------:R-:W-:Y:S01]  /*65e0*/  IMAD.MOV.U32 R66, RZ, RZ, R144 ;  /* 0x000000ffff427224 */ /* 0x000fe200078e0090 */
[----:B------:R-:W3:Y:S01]  /*65f0*/  LDSM.16.MT88.4 R32, [R212+0x8100] ;  /* 0x00810000d420783b */ /* 0x000ee20000004200 */
[----:B------:R-:W-:Y:S01]  /*6600*/  MOV R65, R145 ;  /* 0x0000009100417202 */ /* 0x000fe20000000f00 */
[----:B------:R-:W-:-:S02]  /*6610*/  IMAD.MOV.U32 R64, RZ, RZ, R146 ;  /* 0x000000ffff407224 */ /* 0x000fc400078e0092 */
[----:B------:R-:W-:Y:S01]  /*6620*/  IMAD.MOV.U32 R96, RZ, RZ, R192 ;  /* 0x000000ffff607224 */ /* 0x000fe200078e00c0 */
[----:B------:R-:W-:Y:S01]  /*6630*/  MOV R99, R29 ;  /* 0x0000001d00637202 */ /* 0x000fe20000000f00 */
[----:B------:R-:W-:Y:S01]  /*6640*/  FFMA.FTZ R2, R2, c[0x0][0x2d0], -R12 ;  /* 0x0000b40002027a23 */ /* 0x000fe2000001080c */
[----:B------:R4:W5:Y:S01]  /*6650*/  LDL.LU R218, [R1+0x44] ;  /* 0x0000440001da7983 */ /* 0x0009620000300800 */
[C---:B-1----:R-:W-:Y:S01]  /*6660*/  HMMA.16816.F32 R124, R4.reuse, R16, R128 ;  /* 0x00000010047c723c */ /* 0x042fe20000001880 */
[----:B------:R-:W-:Y:S01]  /*6670*/  MOV R91, R147 ;  /* 0x00000093005b7202 */ /* 0x000fe20000000f00 */
[----:B------:R-:W-:Y:S01]  /*6680*/  IMAD.MOV.U32 R90, RZ, RZ, R30 ;  /* 0x000000ffff5a7224 */ /* 0x000fe200078e001e */
[----:B------:R-:W-:Y:S01]  /*6690*/  MOV R89, R31 ;  /* 0x0000001f00597202 */ /* 0x000fe20000000f00 */
[----:B------:R-:W-:Y:S01]  /*66a0*/  IMAD.MOV.U32 R88, RZ, RZ, R28 ;  /* 0x000000ffff587224 */ /* 0x000fe200078e001c */
[----:B------:R4:W5:Y:S03]  /*66b0*/  LDL.LU R217, [R1+0x40] ;  /* 0x0000400001d97983 */ /* 0x0009660000300800 */
[C---:B------:R-:W-:Y:S01]  /*66c0*/  HMMA.16816.F32 R128, R4.reuse, R18, R132 ;  /* 0x000000120480723c */ /* 0x040fe20000001884 */
[----:B------:R-:W-:Y:S04]  /*66d0*/  LDSM.16.MT88.4 R16, [R214+0x8100] ;  /* 0x00810000d610783b */ /* 0x000fe80000004200 */
[----:B------:R-:W-:Y:S03]  /*66e0*/  LDSM.16.MT88.4 R28, [R213+0xb100] ;  /* 0x00b10000d51c783b */ /* 0x000fe60000004200 */
[C---:B--2---:R-:W-:Y:S01]  /*66f0*/  HMMA.16816.F32 R132, R4.reuse, R8, R136 ;  /* 0x000000080484723c */ /* 0x044fe20000001888 */
[----:B------:R4:W5:Y:S07]  /*6700*/  LDL.LU R216, [R1+0x3c] ;  /* 0x00003c0001d87983 */ /* 0x00096e0000300800 */
[C---:B------:R-:W-:Y:S01]  /*6710*/  HMMA.16816.F32 R136, R4.reuse, R10, R140 ;  /* 0x0000000a0488723c */ /* 0x040fe2000000188c */
[----:B------:R-:W1:Y:S07]  /*6720*/  LDSM.16.MT88.4 R8, [R212+0xb100] ;  /* 0x00b10000d408783b */ /* 0x000e6e0000004200 */
[C---:B---3--:R-:W-:Y:S08]  /*6730*/  HMMA.16816.F32 R116, R4.reuse, R20, R116 ;  /* 0x000000140474723c */ /* 0x048ff00000001874 */
[C---:B------:R-:W-:Y:S01]  /*6740*/  HMMA.16816.F32 R120, R4.reuse, R22, R120 ;  /* 0x000000160478723c */ /* 0x040fe20000001878 */
[----:B------:R-:W2:Y:S07]  /*6750*/  LDSM.16.MT88.4 R20, [R215+0x8100] ;  /* 0x00810000d714783b */ /* 0x000eae0000004200 */
[C---:B------:R-:W-:Y:S08]  /*6760*/  HMMA.16816.F32 R140, R4.reuse, R32, R184 ;  /* 0x00000020048c723c */ /* 0x040ff000000018b8 */
[C---:B------:R-:W-:Y:S07]  /*6770*/  HMMA.16816.F32 R144, R4.reuse, R24, R180 ;  /* 0x000000180490723c */ /* 0x040fee00000018b4 */
[----:B------:R-:W-:Y:S01]  /*6780*/  IMAD.MOV.U32 R182, RZ, RZ, R194 ;  /* 0x000000ffffb67224 */ /* 0x000fe200078e00c2 */
[----:B-1----:R-:W-:Y:S01]  /*6790*/  HMMA.16816.F32 R152, R4, R8, R152 ;  /* 0x000000080498723c */ /* 0x002fe20000001898 */
[----:B------:R-:W-:-:S03]  /*67a0*/  MOV R181, R193 ;  /* 0x000000c100b57202 */ /* 0x000fc60000000f00 */
[----:B------:R-:W-:-:S04]  /*67b0*/  MOV R180, R182 ;  /* 0x000000b600b47202 */ /* 0x000fc80000000f00 */
[C---:B------:R-:W-:Y:S01]  /*67c0*/  HMMA.16816.F32 R184, R4.reuse, R10, R112 ;  /* 0x0000000a04b8723c */ /* 0x040fe20000001870 */
[----:B------:R-:W1:Y:S01]  /*67d0*/  LDSM.16.MT88.4 R8, [R215+0xb100] ;  /* 0x00b10000d708783b */ /* 0x000e620000004200 */
[----:B------:R-:W-:Y:S02]  /*67e0*/  MOV R183, R195 ;  /* 0x000000c300b77202 */ /* 0x000fe40000000f00 */
[----:B------:R-:W-:Y:S02]  /*67f0*/  MOV R182, R96 ;  /* 0x0000006000b67202 */ /* 0x000fe40000000f00 */
[----:B------:R-:W-:Y:S02]  /*6800*/  MOV R96, R64 ;  /* 0x0000004000607202 */ /* 0x000fe40000000f00 */
[----:B------:R-:W-:Y:S01]  /*6810*/  HMMA.16816.F32 R24, R4, R26, R176 ;  /* 0x0000001a0418723c */ /* 0x000fe200000018b0 */
[----:B------:R-:W-:Y:S02]  /*6820*/  MOV R64, R66 ;  /* 0x0000004200407202 */ /* 0x000fe40000000f00 */
[----:B------:R-:W-:-:S02]  /*6830*/  MOV R66, R56 ;  /* 0x0000003800427202 */ /* 0x000fc40000000f00 */
[----:B------:R-:W-:Y:S02]  /*6840*/  MOV R56, R58 ;  /* 0x0000003a00387202 */ /* 0x000fe40000000f00 */
[----:B------:R-:W-:Y:S01]  /*6850*/  IMAD.MOV.U32 R179, RZ, RZ, R181 ;  /* 0x000000ffffb37224 */ /* 0x000fe200078e00b5 */
[----:B------:R-:W-:Y:S01]  /*6860*/  MOV R58, R13 ;  /* 0x0000000d003a7202 */ /* 0x000fe20000000f00 */
[----:B------:R-:W-:Y:S01]  /*6870*/  IMAD.MOV.U32 R181, RZ, RZ, R183 ;  /* 0x000000ffffb57224 */ /* 0x000fe200078e00b7 */
[----:B------:R3:W-:Y:S01]  /*6880*/  MUFU.EX2 R13, R2 ;  /* 0x00000002000d7308 */ /* 0x0007e20000000800 */
[----:B------:R-:W-:Y:S02]  /*6890*/  IMAD.MOV.U32 R183, RZ, RZ, R97 ;  /* 0x000000ffffb77224 */ /* 0x000fe400078e0061 */
[----:B------:R-:W-:Y:S02]  /*68a0*/  IMAD.MOV.U32 R97, RZ, RZ, R65 ;  /* 0x000000ffff617224 */ /* 0x000fe400078e0041 */
[----:B------:R-:W-:-:S02]  /*68b0*/  IMAD.MOV.U32 R65, RZ, RZ, R67 ;  /* 0x000000ffff417224 */ /* 0x000fc400078e0043 */
[----:B------:R-:W-:Y:S02]  /*68c0*/  IMAD.MOV.U32 R67, RZ, RZ, R57 ;  /* 0x000000ffff437224 */ /* 0x000fe400078e0039 */
[----:B------:R-:W-:Y:S02]  /*68d0*/  IMAD.MOV.U32 R57, RZ, RZ, R15 ;  /* 0x000000ffff397224 */ /* 0x000fe400078e000f */
[----:B---3--:R-:W-:Y:S01]  /*68e0*/  FFMA.FTZ R2, R179, c[0x0][0x2d0], -R12 ;  /* 0x0000b400b3027a23 */ /* 0x008fe2000001080c */
        /* <DEDUP_REMOVED lines=11> */
[----:B------:R-:W-:Y:S01]  /*69a0*/  MOV R67, R15 ;  /* 0x0000000f00437202 */ /* 0x000fe20000000f00 */
[----:B------:R-:W-:Y:S01]  /*69b0*/  IMAD.MOV.U32 R15, RZ, RZ, R14 ;  /* 0x000000ffff0f7224 */ /* 0x000fe200078e000e */
[C---:B------:R-:W-:Y:S01]  /*69c0*/  HMMA.16816.F32 R160, R4.reuse, R16, R160 ;  /* 0x0000001004a0723c */ /* 0x040fe200000018a0 */
[----:B------:R3:W1:Y:S07]  /*69d0*/  MUFU.EX2 R14, R2 ;  /* 0x00000002000e7308 */ /* 0x00066e0000000800 */
[----:B------:R-:W-:Y:S01]  /*69e0*/  HMMA.16816.F32 R156, R4, R18, R156 ;  /* 0x00000012049c723c */ /* 0x000fe2000000189c */
[----:B------:R-:W4:Y:S01]  /*69f0*/  LDSM.16.MT88.4 R16, [R214+0xb100] ;  /* 0x00b10000d610783b */ /* 0x000f220000004200 */
[----:B------:R-:W-:-:S06]  /*6a00*/  MOV R115, R182 ;  /* 0x000000b600737202 */ /* 0x000fcc0000000f00 */
[C---:B--2---:R-:W-:Y:S01]  /*6a10*/  HMMA.16816.F32 R148, R4.reuse, R20, R148 ;  /* 0x000000140494723c */ /* 0x044fe20000001894 */
[--C-:B---3--:R-:W-:Y:S01]  /*6a20*/  FFMA.FTZ R2, R179, c[0x0][0x2d0], -R12.reuse ;  /* 0x0000b400b3027a23 */ /* 0x108fe2000001080c */
[----:B------:R-:W-:Y:S01]  /*6a30*/  MOV R179, R180 ;  /* 0x000000b400b37202 */ /* 0x000fe20000000f00 */
[----:B------:R-:W-:Y:S01]  /*6a40*/  IMAD.MOV.U32 R180, RZ, RZ, R15 ;  /* 0x000000ffffb47224 */ /* 0x000fe200078e000f */
[----:B------:R2:W5:Y:S01]  /*6a50*/  LDL.LU R167, [R1+0x38] ;  /* 0x0000380001a77983 */ /* 0x0005620000300800 */
[----:B------:R3:W-:Y:S03]  /*6a60*/  MUFU.EX2 R15, R2 ;  /* 0x00000002000f7308 */ /* 0x0007e60000000800 */
[----:B------:R-:W-:Y:S01]  /*6a70*/  HMMA.16816.F32 R20, R4, R22, R172 ;  /* 0x000000160414723c */ /* 0x000fe200000018ac */
[----:B------:R-:W2:Y:S01]  /*6a80*/  LDSM.16.MT88.4 R172, [R212+0x2900] ;  /* 0x00290000d4ac783b */ /* 0x000ea20000004200 */
[----:B---3--:R-:W-:-:S04]  /*6a90*/  FFMA.FTZ R2, R179, c[0x0][0x2d0], -R12 ;  /* 0x0000b400b3027a23 */ /* 0x008fc8000001080c */
[----:B------:R3:W2:Y:S02]  /*6aa0*/  MUFU.EX2 R12, R2 ;  /* 0x00000002000c7308 */ /* 0x0006a40000000800 */
[----:B-1----:R-:W-:Y:S01]  /*6ab0*/  HMMA.16816.F32 R44, R4, R10, R44 ;  /* 0x0000000a042c723c */ /* 0x002fe2000000182c */
        /* <DEDUP_REMOVED lines=8> */
[----:B------:R-:W1:Y:S01]  /*6b40*/  LDSM.16.MT88.4 R56, [R213+0x2900] ;  /* 0x00290000d538783b */ /* 0x000e620000004200 */
[----:B---3--:R-:W-:-:S04]  /*6b50*/  FFMA.FTZ R2, R180, c[0x0][0x2d0], -R0 ;  /* 0x0000b400b4027a23 */ /* 0x008fc80000010800 */
[----:B------:R3:W-:Y:S01]  /*6b60*/  MUFU.EX2 R11, R2 ;  /* 0x00000002000b7308 */ /* 0x0007e20000000800 */
[----:B------:R-:W-:Y:S01]  /*6b70*/  IMAD.MOV.U32 R180, RZ, RZ, R65 ;  /* 0x000000ffffb47224 */ /* 0x000fe200078e0041 */
[----:B------:R-:W-:Y:S01]  /*6b80*/  HMMA.16816.F32 R192, R4, R30, R80 ;  /* 0x0000001e04c0723c */ /* 0x000fe20000001850 */
[----:B------:R-:W-:Y:S01]  /*6b90*/  LDSM.16.MT88.4 R80, [R212+0x5900] ;  /* 0x00590000d450783b */ /* 0x000fe20000004200 */
[----:B---3--:R-:W-:Y:S01]  /*6ba0*/  FFMA.FTZ R2, R181, c[0x0][0x2d0], -R0 ;  /* 0x0000b400b5027a23 */ /* 0x008fe20000010800 */
[----:B------:R-:W-:-:S03]  /*6bb0*/  MOV R181, R66 ;  /* 0x0000004200b57202 */ /* 0x000fc60000000f00 */
[----:B------:R3:W1:Y:S02]  /*6bc0*/  MUFU.EX2 R10, R2 ;  /* 0x00000002000a7308 */ /* 0x0006640000000800 */
[----:B------:R-:W-:Y:S01]  /*6bd0*/  HMMA.16816.F32 R32, R4, R34, R188 ;  /* 0x000000220420723c */ /* 0x000fe200000018bc */
[--C-:B---3--:R-:W-:Y:S02]  /*6be0*/  FFMA.FTZ R2, R67, c[0x0][0x2d0], -R0.reuse ;  /* 0x0000b40043027a23 */ /* 0x108fe40000010800 */
[----:B------:R-:W3:Y:S01]  /*6bf0*/  LDSM.16.MT88.4 R64, [R215+0x2900] ;  /* 0x00290000d740783b */ /* 0x000ee20000004200 */
[----:B------:R-:W-:-:S03]  /*6c00*/  FFMA.FTZ R0, R115, c[0x0][0x2d0], -R0 ;  /* 0x0000b40073007a23 */ /* 0x000fc60000010800 */
[----:B------:R-:W1:Y:S01]  /*6c10*/  LDSM.16.MT88.4 R112, [R212+0x8900] ;  /* 0x00890000d470783b */ /* 0x000e620000004200 */
[C---:B------:R-:W-:Y:S03]  /*6c20*/  HMMA.16816.F32 R188, R4.reuse, R28, R104 ;  /* 0x0000001c04bc723c */ /* 0x040fe60000001868 */
[----:B------:R-:W3:Y:S05]  /*6c30*/  LDSM.16.MT88.4 R104, [R214+0x5900] ;  /* 0x00590000d668783b */ /* 0x000eea0000004200 */
[C---:B------:R-:W-:Y:S01]  /*6c40*/  HMMA.16816.F32 R28, R4.reuse, R8, R72 ;  /* 0x00000008041c723c */ /* 0x040fe20000001848 */
[----:B------:R-:W-:Y:S01]  /*6c50*/  MUFU.EX2 R8, R2 ;  /* 0x0000000200087308 */ /* 0x000fe20000000800 */
[----:B------:R-:W3:Y:S07]  /*6c60*/  LDSM.16.MT88.4 R72, [R214+0x2900] ;  /* 0x00290000d648783b */ /* 0x000eee0000004200 */
[----:B------:R-:W1:Y:S01]  /*6c70*/  MUFU.EX2 R9, R0 ;  /* 0x0000000000097308 */ /* 0x000e620000000800 */
[C---:B----4-:R-:W-:Y:S08]  /*6c80*/  HMMA.16816.F32 R40, R4.reuse, R16, R40 ;  /* 0x000000100428723c */ /* 0x050ff00000001828 */
[----:B------:R-:W-:Y:S07]  /*6c90*/  HMMA.16816.F32 R36, R4, R18, R36 ;  /* 0x000000120424723c */ /* 0x000fee0000001824 */
[----:B------:R-:W-:Y:S01]  /*6ca0*/  IMAD.MOV.U32 R7, RZ, RZ, R180 ;  /* 0x000000ffff077224 */ /* 0x000fe200078e00b4 */
[----:B------:R-:W-:Y:S01]  /*6cb0*/  MOV R6, R181 ;  /* 0x000000b500067202 */ /* 0x000fe20000000f00 */
[----:B------:R-:W-:Y:S01]  /*6cc0*/  IMAD.MOV.U32 R5, RZ, RZ, R182 ;  /* 0x000000ffff057224 */ /* 0x000fe200078e00b6 */
[----:B------:R-:W-:-:S02]  /*6cd0*/  MOV R4, R183 ;  /* 0x000000b700047202 */ /* 0x000fc40000000f00 */
[----:B------:R-:W-:Y:S02]  /*6ce0*/  F2FP.PACK_AB R180, R14, R13 ;  /* 0x0000000d0eb4723e */ /* 0x000fe400000000ff */
[----:B--2---:R-:W-:Y:S02]  /*6cf0*/  F2FP.PACK_AB R182, R12, R15 ;  /* 0x0000000f0cb6723e */ /* 0x004fe400000000ff */
[----:B-1----:R-:W-:Y:S02]  /*6d00*/  F2FP.PACK_AB R181, R10, R11 ;  /* 0x0000000b0ab5723e */ /* 0x002fe400000000ff */
[----:B------:R-:W-:Y:S01]  /*6d10*/  F2FP.PACK_AB R183, R9, R8 ;  /* 0x0000000809b7723e */ /* 0x000fe200000000ff */
[----:B------:R-:W-:Y:S01]  /*6d20*/  IMAD.MOV.U32 R0, RZ, RZ, R90 ;  /* 0x000000ffff007224 */ /* 0x000fe200078e005a */
[----:B------:R-:W-:-:S05]  /*6d30*/  MOV R2, R91 ;  /* 0x0000005b00027202 */ /* 0x000fca0000000f00 */
[----:B------:R-:W-:Y:S01]  /*6d40*/  HMMA.16816.F32 R168, R180, R172, R168 ;  /* 0x000000acb4a8723c */ /* 0x000fe200000018a8 */
[----:B------:R-:W-:Y:S01]  /*6d50*/  IMAD.MOV.U32 R19, RZ, RZ, R178 ;  /* 0x000000ffff137224 */ /* 0x000fe200078e00b2 */
[----:B------:R-:W-:-:S06]  /*6d60*/  MOV R18, R179 ;  /* 0x000000b300127202 */ /* 0x000fcc0000000f00 */
[----:B------:R-:W-:Y:S01]  /*6d70*/  HMMA.16816.F32 R172, R180, R174, R48 ;  /* 0x000000aeb4ac723c */ /* 0x000fe20000001830 */
[----:B------:R-:W-:-:S06]  /*6d80*/  IMAD.MOV.U32 R179, RZ, RZ, R96 ;  /* 0x000000ffffb37224 */ /* 0x000fcc00078e0060 */
[----:B------:R-:W-:Y:S01]  /*6d90*/  IMAD.MOV.U32 R49, RZ, RZ, R88 ;  /* 0x000000ffff317224 */ /* 0x000fe200078e0058 */
[----:B------:R-:W-:Y:S02]  /*6da0*/  MOV R48, R89 ;  /* 0x0000005900307202 */ /* 0x000fe40000000f00 */
[----:B------:R-:W1:Y:S01]  /*6db0*/  LDSM.16.MT88.4 R88, [R213+0x5900] ;  /* 0x00590000d558783b */ /* 0x000e620000004200 */
[----:B------:R-:W-:Y:S01]  /*6dc0*/  HMMA.16816.F32 R52, R180, R56, R52 ;  /* 0x00000038b434723c */ /* 0x000fe20000001834 */
[----:B------:R-:W-:-:S07]  /*6dd0*/  MOV R178, R97 ;  /* 0x0000006100b27202 */ /* 0x000fce0000000f00 */
[C---:B------:R-:W-:Y:S08]  /*6de0*/  HMMA.16816.F32 R56, R180.reuse, R58, R60 ;  /* 0x0000003ab438723c */ /* 0x040ff0000000183c */
[C---:B---3--:R-:W-:Y:S08]  /*6df0*/  HMMA.16816.F32 R60, R180.reuse, R64, R68 ;  /* 0x00000040b43c723c */ /* 0x048ff00000001844 */
[C---:B------:R-:W-:Y:S08]  /*6e00*/  HMMA.16816.F32 R64, R180.reuse, R66, R76 ;  /* 0x00000042b440723c */ /* 0x040ff0000000184c */
[C---:B------:R-:W-:Y:S08]  /*6e10*/  HMMA.16816.F32 R76, R180.reuse, R80, R100 ;  /* 0x00000050b44c723c */ /* 0x040ff00000001864 */
[C---:B------:R-:W-:Y:S08]  /*6e20*/  HMMA.16816.F32 R80, R180.reuse, R82, R108 ;  /* 0x00000052b450723c */ /* 0x040ff0000000186c */
[----:B------:R-:W-:Y:S07]  /*6e30*/  HMMA.16816.F32 R108, R180, R112, R140 ;  /* 0x00000070b46c723c */ /* 0x000fee000000188c */
[----:B------:R-:W-:Y:S01]  /*6e40*/  IMAD.MOV.U32 R142, RZ, RZ, R178 ;  /* 0x000000ffff8e7224 */ /* 0x000fe200078e00b2 */
[----:B------:R-:W-:-:S03]  /*6e50*/  MOV R143, R179 ;  /* 0x000000b3008f7202 */ /* 0x000fc60000000f00 */
[----:B------:R-:W-:Y:S02]  /*6e60*/  FADD.FTZ R2, R2, R142 ;  /* 0x0000008e02027221 */ /* 0x000fe40000010000 */
[----:B------:R-:W-:Y:S01]  /*6e70*/  FADD.FTZ R0, R0, R143 ;  /* 0x0000008f00007221 */ /* 0x000fe20000010000 */
[----:B------:R-:W-:Y:S01]  /*6e80*/  MOV R50, R99 ;  /* 0x0000006300327202 */ /* 0x000fe20000000f00 */
[----:B------:R-:W-:Y:S02]  /*6e90*/  FADD.FTZ R2, R48, R2 ;  /* 0x0000000230027221 */ /* 0x000fe40000010000 */
[----:B------:R-:W-:Y:S02]  /*6ea0*/  IMAD.MOV.U32 R51, RZ, RZ, R98 ;  /* 0x000000ffff337224 */ /* 0x000fe400078e0062 */
[----:B------:R-:W-:Y:S01]  /*6eb0*/  FADD.FTZ R0, R49, R0 ;  /* 0x0000000031007221 */ /* 0x000fe20000010000 */
[----:B------:R-:W-:Y:S01]  /*6ec0*/  MOV R16, R177 ;  /* 0x000000b100107202 */ /* 0x000fe20000000f00 */
[----:B------:R-:W-:-:S02]  /*6ed0*/  FADD.FTZ R2, R50, R2 ;  /* 0x0000000232027221 */ /* 0x000fc40000010000 */
[----:B------:R-:W-:Y:S01]  /*6ee0*/  IMAD.MOV.U32 R17, RZ, RZ, R176 ;  /* 0x000000ffff117224 */ /* 0x000fe200078e00b0 */
[----:B------:R-:W-:Y:S01]  /*6ef0*/  HMMA.16816.F32 R100, R180, R104, R132 ;  /* 0x00000068b464723c */ /* 0x000fe20000001884 */
[----:B------:R-:W-:Y:S01]  /*6f00*/  FADD.FTZ R0, R51, R0 ;  /* 0x0000000033007221 */ /* 0x000fe20000010000 */
[----:B------:R-:W-:Y:S01]  /*6f10*/  LDSM.16.MT88.4 R96, [R215+0x5900] ;  /* 0x00590000d760783b */ /* 0x000fe20000004200 */
[----:B------:R-:W-:Y:S02]  /*6f20*/  FADD.FTZ R2, R4, R2 ;  /* 0x0000000204027221 */ /* 0x000fe40000010000 */
[----:B------:R-:W-:Y:S01]  /*6f30*/  FADD.FTZ R0, R5, R0 ;  /* 0x0000000005007221 */ /* 0x000fe20000010000 */
[----:B------:R-:W-:Y:S01]  /*6f40*/  LDSM.16.MT88.4 R176, [R213+0xb900] ;  /* 0x00b90000d5b0783b */ /* 0x000fe20000004200 */
[----:B------:R-:W-:Y:S02]  /*6f50*/  FADD.FTZ R2, R6, R2 ;  /* 0x0000000206027221 */ /* 0x000fe40000010000 */
[----:B------:R-:W-:-:S02]  /*6f60*/  FADD.FTZ R0, R7, R0 ;  /* 0x0000000007007221 */ /* 0x000fc40000010000 */
[----:B------:R-:W-:Y:S01]  /*6f70*/  FADD.FTZ R2, R18, R2 ;  /* 0x0000000212027221 */ /* 0x000fe20000010000 */
[----:B------:R-:W-:Y:S01]  /*6f80*/  HMMA.16816.F32 R68, R180, R72, R84 ;  /* 0x00000048b444723c */ /* 0x000fe20000001854 */
[----:B------:R-:W-:Y:S01]  /*6f90*/  FADD.FTZ R0, R19, R0 ;  /* 0x0000000013007221 */ /* 0x000fe20000010000 */
[----:B------:R-:W-:Y:S01]  /*6fa0*/  LDSM.16.MT88.4 R4, [R214+0xb900] ;  /* 0x00b90000d604783b */ /* 0x000fe20000004200 */
[----:B------:R-:W-:Y:S02]  /*6fb0*/  FADD.FTZ R2, R16, R2 ;  /* 0x0000000210027221 */ /* 0x000fe40000010000 */
[----:B------:R-:W-:-:S03]  /*6fc0*/  FADD.FTZ R0, R17, R0 ;  /* 0x0000000011007221 */ /* 0x000fc60000010000 */
[----:B------:R-:W-:Y:S01]  /*6fd0*/  HMMA.16816.F32 R104, R180, R106, R136 ;  /* 0x0000006ab468723c */ /* 0x000fe20000001888 */
[----:B------:R-:W2:Y:S01]  /*6fe0*/  LDSM.16.MT88.4 R136, [R214+0x8900] ;  /* 0x00890000d688783b */ /* 0x000ea20000004200 */
[----:B------:R-:W-:Y:S02]  /*6ff0*/  FADD.FTZ R2, R252, R2 ;  /* 0x00000002fc027221 */ /* 0x000fe40000010000 */
[----:B------:R-:W-:-:S04]  /*7000*/  FADD.FTZ R0, R251, R0 ;  /* 0x00000000fb007221 */ /* 0x000fc80000010000 */
[----:B-1----:R-:W-:Y:S01]  /*7010*/  HMMA.16816.F32 R84, R180, R88, R116 ;  /* 0x00000058b454723c */ /* 0x002fe20000001874 */
[----:B------:R-:W-:-:S07]  /*7020*/  FADD.FTZ R2, R250, R2 ;  /* 0x00000002fa027221 */ /* 0x000fce0000010000 */
        /* <DEDUP_REMOVED lines=17> */
[----:B------:R-:W-:Y:S01]  /*7140*/  FADD.FTZ R2, R199, R2 ;  /* 0x00000002c7027221 */ /* 0x000fe20000010000 */
[----:B------:R-:W-:Y:S01]  /*7150*/  HMMA.16816.F32 R72, R180, R74, R92 ;  /* 0x0000004ab448723c */ /* 0x000fe2000000185c */
[----:B------:R-:W-:-:S07]  /*7160*/  FADD.FTZ R0, R166, R0 ;  /* 0x00000000a6007221 */ /* 0x000fce0000010000 */
[C---:B--2---:R-:W-:Y:S08]  /*7170*/  HMMA.16816.F32 R132, R180.reuse, R136, R160 ;  /* 0x00000088b484723c */ /* 0x044ff000000018a0 */
[C---:B------:R-:W-:Y:S08]  /*7180*/  HMMA.16816.F32 R92, R180.reuse, R96, R124 ;  /* 0x00000060b45c723c */ /* 0x040ff0000000187c */
[C---:B------:R-:W-:Y:S07]  /*7190*/  HMMA.16816.F32 R160, R180.reuse, R4, R40 ;  /* 0x00000004b4a0723c */ /* 0x040fee0000001828 */
[----:B------:R-:W-:Y:S01]  /*71a0*/  FADD.FTZ R4, R200, R2 ;  /* 0x00000002c8047221 */ /* 0x000fe20000010000 */
[----:B------:R-:W-:Y:S01]  /*71b0*/  HMMA.16816.F32 R96, R180, R98, R128 ;  /* 0x00000062b460723c */ /* 0x000fe20000001880 */
[----:B------:R-:W2:Y:S01]  /*71c0*/  LDSM.16.MT88.4 R128, [R215+0x8900] ;  /* 0x00890000d780783b */ /* 0x000ea20000004200 */
[----:B------:R-:W-:-:S02]  /*71d0*/  FADD.FTZ R2, R196, R0 ;  /* 0x00000000c4027221 */ /* 0x000fc40000010000 */
[----:B------:R-:W-:-:S04]  /*71e0*/  FADD.FTZ R0, R201, R4 ;  /* 0x00000004c9007221 */ /* 0x000fc80000010000 */
[----:B-1----:R-:W-:Y:S01]  /*71f0*/  HMMA.16816.F32 R116, R180, R120, R144 ;  /* 0x00000078b474723c */ /* 0x002fe20000001890 */
[----:B------:R-:W1:Y:S01]  /*7200*/  LDSM.16.MT88.4 R144, [R212+0xb900] ;  /* 0x00b90000d490783b */ /* 0x000e620000004200 */
[----:B------:R-:W-:-:S06]  /*7210*/  FADD.FTZ R2, R165, R2 ;  /* 0x00000002a5027221 */ /* 0x000fcc0000010000 */
[----:B------:R-:W-:Y:S01]  /*7220*/  HMMA.16816.F32 R136, R180, R138, R156 ;  /* 0x0000008ab488723c */ /* 0x000fe2000000189c */
[----:B------:R-:W3:Y:S01]  /*7230*/  LDSM.16.MT88.4 R156, [R215+0xb900] ;  /* 0x00b90000d79c783b */ /* 0x000ee20000004200 */
        /* <DEDUP_REMOVED lines=8> */
[----:B------:R-:W-:-:S04]  /*72c0*/  UISETP.GE.AND UP0, UPT, UR15, UR8, UPT ;  /* 0x000000080f00728c */ /* 0x000fc8000bf06270 */
[----:B------:R4:W-:Y:S04]  /*72d0*/  STL [R1+0x4], R0 ;  /* 0x0000040001007387 */ /* 0x0009e80000100800 */
[----:B------:R4:W-:Y:S01]  /*72e0*/  STL [R1], R4 ;  /* 0x0000000401007387 */ /* 0x0009e20000100800 */
[----:B------:R-:W-:Y:S01]  /*72f0*/  PLOP3.LUT P0, PT, PT, PT, UP0, 0x80, 0x0 ;  /* 0x000000000000781c */ /* 0x000fe20003f0f008 */
[C---:B--2---:R-:W-:Y:S08]  /*7300*/  HMMA.16816.F32 R124, R180.reuse, R128, R148 ;  /* 0x00000080b47c723c */ /* 0x044ff00000001894 */
        /* <DEDUP_REMOVED lines=11> */
[----:B----4-:R-:W2:Y:S01]  /*73c0*/  LDL.LU.64 R248, [R1+0x28] ;  /* 0x0000280001f87983 */ /* 0x010ea20000300a00 */
        /* <DEDUP_REMOVED lines=8> */
.L_x_3802:
[----:B------:R-:W2:Y:S01]  /*7450*/  LDL.64 R206, [R1+0x8] ;  /* 0x0000080001ce7983 */ /* 0x000ea20000100a00 */
[----:B------:R-:W-:Y:S04]  /*7460*/  DEPBAR.LE SB0, 0x0 ;  /* 0x000080000000791a */ /* 0x000fe80000000000 */
[----:B------:R-:W-:Y:S01]  /*7470*/  USHF.R.S32.HI UR14, URZ, 0x1f, UR15 ;  /* 0x0000001f3f0e7899 */ /* 0x000fe2000801140f */
[----:B------:R-:W3:Y:S01]  /*7480*/  LDL R204, [R1+0x18] ;  /* 0x0000180001cc7983 */ /* 0x000ee20000100800 */
[----:B------:R-:W-:Y:S02]  /*7490*/  UIMAD.WIDE.U32 UR16, UR15, UR6, URZ ;  /* 0x000000060f1072a5 */ /* 0x000fe4000f8e003f */
[----:B------:R-:W-:Y:S02]  /*74a0*/  UIMAD UR14, UR14, UR6, URZ ;  /* 0x000000060e0e72a4 */ /* 0x000fe4000f8e023f */
[----:B------:R-:W-:Y:S01]  /*74b0*/  UISETP.GT.AND UP0, UPT, UR15, UR8, UPT ;  /* 0x000000080f00728c */ /* 0x000fe2000bf04270 */
[----:B------:R-:W-:Y:S01]  /*74c0*/  BAR.SYNC.DEFER_BLOCKING 0x0 ;  /* 0x0000000000007b1d */ /* 0x000fe20000010000 */
[----:B------:R-:W-:Y:S01]  /*74d0*/  UIMAD UR14, UR15, UR7, UR14 ;  /* 0x000000070f0e72a4 */ /* 0x000fe2000f8e020e */
[----:B-1----:R-:W-:Y:S01]  /*74e0*/  MOV R2, UR16 ;  /* 0x0000001000027c02 */ /* 0x002fe20008000f00 */
[----:B------:R-:W-:Y:S02]  /*74f0*/  UIADD3 UR15, UR15, -0x1, URZ ;  /* 0xffffffff0f0f7890 */ /* 0x000fe4000fffe03f */
[----:B------:R-:W-:Y:S04]  /*7500*/  UIADD3 UR14, UR17, UR14, URZ ;  /* 0x0000000e110e7290 */ /* 0x000fe8000fffe03f */
[----:B------:R-:W-:Y:S02]  /*7510*/  UIMAD UR14, UR14, 0x60, URZ ;  /* 0x000000600e0e78a4 */ /* 0x000fe4000f8e023f */
[----:B------:R-:W-:Y:S01]  /*7520*/  @UP0 UIMAD.WIDE.U32 UR16, UR15, UR4, URZ ;  /* 0x000000040f1002a5 */ /* 0x000fe2000f8e003f */
[----:B-----5:R-:W-:Y:S06]  /*7530*/  LDSM.16.M88.4 R48, [R218+0x18100] ;  /* 0x01810000da30783b */ /* 0x020fec0000000200 */
[----:B------:R-:W1:Y:S06]  /*7540*/  LDSM.16.M88.4 R8, [R167+0xc100] ;  /* 0x00c10000a708783b */ /* 0x000e6c0000000200 */
[----:B------:R-:W4:Y:S06]  /*7550*/  LDSM.16.M88.4 R16, [R167+0xc900] ;  /* 0x00c90000a710783b */ /* 0x000f2c0000000200 */
[----:B------:R-:W4:Y:S06]  /*7560*/  LDSM.16.M88.4 R24, [R167+0xd100] ;  /* 0x00d10000a718783b */ /* 0x000f2c0000000200 */
[----:B------:R-:W4:Y:S06]  /*7570*/  LDSM.16.M88.4 R32, [R167+0xd900] ;  /* 0x00d90000a720783b */ /* 0x000f2c0000000200 */
[----:B------:R-:W4:Y:S06]  /*7580*/  LDSM.16.M88.4 R40, [R167+0xe100] ;  /* 0x00e10000a728783b */ /* 0x000f2c0000000200 */
[----:B------:R-:W4:Y:S06]  /*7590*/  LDSM.16.M88.4 R184, [R167+0xe900] ;  /* 0x00e90000a7b8783b */ /* 0x000f2c0000000200 */
[----:B------:R-:W-:Y:S01]  /*75a0*/  LDSM.16.M88.4 R188, [R219+0x18100] ;  /* 0x01810000dbbc783b */ /* 0x000fe20000000200 */
[C---:B-1----:R-:W-:Y:S05]  /*75b0*/  HMMA.16816.F32 R4, R48.reuse, R8, RZ ;  /* 0x000000083004723c */ /* 0x042fea00000018ff */
[----:B------:R-:W1:Y:S03]  /*75c0*/  LDSM.16.M88.4 R192, [R222] ;  /* 0x00000000dec0783b */ /* 0x000e660000000200 */
[C---:B------:R-:W-:Y:S03]  /*75d0*/  HMMA.16816.F32 R8, R48.reuse, R10, RZ ;  /* 0x0000000a3008723c */ /* 0x040fe600000018ff */
[----:B------:R-:W1:Y:S06]  /*75e0*/  LDSM.16.M88.4 R196, [R245] ;  /* 0x00000000f5c4783b */ /* 0x000e6c0000000200 */
[----:B------:R-:W1:Y:S01]  /*75f0*/  LDSM.16.M88.4 R200, [R244] ;  /* 0x00000000f4c8783b */ /* 0x000e620000000200 */
[C---:B----4-:R-:W-:Y:S05]  /*7600*/  HMMA.16816.F32 R12, R48.reuse, R16, RZ ;  /* 0x00000010300c723c */ /* 0x050fea00000018ff */
[----:B------:R-:W4:Y:S03]  /*7610*/  LDL.64 R250, [R1+0x10] ;  /* 0x0000100001fa7983 */ /* 0x000f260000100a00 */
[C---:B------:R-:W-:Y:S03]  /*7620*/  HMMA.16816.F32 R16, R48.reuse, R18, RZ ;  /* 0x000000123010723c */ /* 0x040fe600000018ff */
[----:B------:R-:W4:Y:S05]  /*7630*/  LDL.64 R248, [R1+0x20] ;  /* 0x0000200001f87983 */ /* 0x000f2a0000100a00 */
[C---:B------:R-:W-:Y:S08]  /*7640*/  HMMA.16816.F32 R20, R48.reuse, R24, RZ ;  /* 0x000000183014723c */ /* 0x040ff000000018ff */
[C---:B------:R-:W-:Y:S08]  /*7650*/  HMMA.16816.F32 R24, R48.reuse, R26, RZ ;  /* 0x0000001a3018723c */ /* 0x040ff000000018ff */
[C---:B------:R-:W-:Y:S08]  /*7660*/  HMMA.16816.F32 R28, R48.reuse, R32, RZ ;  /* 0x00000020301c723c */ /* 0x040ff000000018ff */
[C---:B------:R-:W-:Y:S08]  /*7670*/  HMMA.16816.F32 R32, R48.reuse, R34, RZ ;  /* 0x000000223020723c */ /* 0x040ff000000018ff */
[C---:B------:R-:W-:Y:S08]  /*7680*/  HMMA.16816.F32 R36, R48.reuse, R40, RZ ;  /* 0x000000283024723c */ /* 0x040ff000000018ff */
[C---:B------:R-:W-:Y:S08]  /*7690*/  HMMA.16816.F32 R40, R48.reuse, R42, RZ ;  /* 0x0000002a3028723c */ /* 0x040ff000000018ff */
[C---:B------:R-:W-:Y:S08]  /*76a0*/  HMMA.16816.F32 R44, R48.reuse, R184, RZ ;  /* 0x000000b8302c723c */ /* 0x040ff000000018ff */
[----:B------:R-:W-:Y:S01]  /*76b0*/  HMMA.16816.F32 R48, R48, R186, RZ ;  /* 0x000000ba3030723c */ /* 0x000fe200000018ff */
[----:B------:R-:W1:Y:S07]  /*76c0*/  LDSM.16.M88.4 R184, [R243] ;  /* 0x00000000f3b8783b */ /* 0x000e6e0000000200 */
[C---:B-1----:R-:W-:Y:S08]  /*76d0*/  HMMA.16816.F32 R4, R188.reuse, R192, R4 ;  /* 0x000000c0bc04723c */ /* 0x042ff00000001804 */
[C---:B------:R-:W-:Y:S01]  /*76e0*/  HMMA.16816.F32 R8, R188.reuse, R194, R8 ;  /* 0x000000c2bc08723c */ /* 0x040fe20000001808 */
[----:B------:R-:W1:Y:S07]  /*76f0*/  LDSM.16.M88.4 R192, [R242] ;  /* 0x00000000f2c0783b */ /* 0x000e6e0000000200 */
[C---:B------:R-:W-:Y:S08]  /*7700*/  HMMA.16816.F32 R12, R188.reuse, R196, R12 ;  /* 0x000000c4bc0c723c */ /* 0x040ff0000000180c */
[C---:B------:R-:W-:Y:S01]  /*7710*/  HMMA.16816.F32 R16, R188.reuse, R198, R16 ;  /* 0x000000c6bc10723c */ /* 0x040fe20000001810 */
[----:B------:R-:W1:Y:S07]  /*7720*/  LDSM.16.M88.4 R196, [R241] ;  /* 0x00000000f1c4783b */ /* 0x000e6e0000000200 */
[C---:B------:R-:W-:Y:S08]  /*7730*/  HMMA.16816.F32 R20, R188.reuse, R200, R20 ;  /* 0x000000c8bc14723c */ /* 0x040ff00000001814 */
[C---:B------:R-:W-:Y:S08]  /*7740*/  HMMA.16816.F32 R24, R188.reuse, R202, R24 ;  /* 0x000000cabc18723c */ /* 0x040ff00000001818 */
[C---:B------:R-:W-:Y:S08]  /*7750*/  HMMA.16816.F32 R28, R188.reuse, R184, R28 ;  /* 0x000000b8bc1c723c */ /* 0x040ff0000000181c */
[C---:B------:R-:W-:Y:S08]  /*7760*/  HMMA.16816.F32 R32, R188.reuse, R186, R32 ;  /* 0x000000babc20723c */ /* 0x040ff00000001820 */
[C---:B-1----:R-:W-:Y:S08]  /*7770*/  HMMA.16816.F32 R36, R188.reuse, R192, R36 ;  /* 0x000000c0bc24723c */ /* 0x042ff00000001824 */
        /* <DEDUP_REMOVED lines=24> */
[----:B------:R-:W-:Y:S01]  /*7900*/  IADD3 R200, P0, R200, c[0x0][0x1f8], RZ ;  /* 0x00007e00c8c87a10 */ /* 0x000fe20007f1e0ff */
[----:B------:R2:W-:Y:S03]  /*7910*/  LDGSTS.E.BYPASS.LTC128B.128 [R247+0x3100], [R184.64], !P6 ;  /* 0x03100000b8f77fae */ /* 0x0005e6000f101d4a */
[--C-:B------:R-:W-:Y:S02]  /*7920*/  IADD3.X R201, RZ, c[0x0][0x1fc], R164.reuse, P0, P1 ;  /* 0x00007f00ffc97a10 */ /* 0x100fe400007e24a4 */
[----:B------:R-:W-:Y:S03]  /*7930*/  IADD3 R186, P1, R0, c[0x0][0x1f8], RZ ;  /* 0x00007e0000ba7a10 */ /* 0x000fe60007f3e0ff */
[----:B------:R3:W-:Y:S01]  /*7940*/  LDGSTS.E.BYPASS.LTC128B.128 [R247+0x6100], [R200.64], !P3 ;  /* 0x06100000c8f77fae */ /* 0x0007e2000d901d4a */
[----:B------:R-:W-:Y:S05]  /*7950*/  IADD3.X R187, RZ, c[0x0][0x1fc], R164, P1, P2 ;  /* 0x00007f00ffbb7a10 */ /* 0x000fea0000fe44a4 */
[----:B------:R3:W-:Y:S01]  /*7960*/  LDGSTS.E.BYPASS.LTC128B.128 [R247+0x9100], [R186.64], !P5 ;  /* 0x09100000baf77fae */ /* 0x0007e2000e901d4a */
[----:B-1----:R-:W-:Y:S04]  /*7970*/  IADD3 R2, P0, R2, UR12, RZ ;  /* 0x0000000c02027c10 */ /* 0x002fe8000ff1e0ff */
[----:B------:R-:W-:Y:S02]  /*7980*/  IADD3.X R3, R3, UR13, RZ, P0, !PT ;  /* 0x0000000d03037c10 */ /* 0x000fe400087fe4ff */
[----:B--2---:R-:W-:Y:S03]  /*7990*/  IADD3 R184, P0, R2, UR12, RZ ;  /* 0x0000000c02b87c10 */ /* 0x004fe6000ff1e0ff */
[----:B------:R1:W-:Y:S01]  /*79a0*/  LDGSTS.E.BYPASS.LTC128B.128 [R247+0x1100], [R2.64], !P4 ;  /* 0x0110000002f77fae */ /* 0x0003e2000e101d4a */
[----:B------:R-:W-:Y:S02]  /*79b0*/  IADD3.X R185, R3, UR13, RZ, P0, !PT ;  /* 0x0000000d03b97c10 */ /* 0x000fe400087fe4ff */
[----:B------:R-:W-:Y:S03]  /*79c0*/  PLOP3.LUT P0, PT, PT, PT, UP0, 0x80, 0x0 ;  /* 0x000000000000781c */ /* 0x000fe60003f0f008 */
[----:B------:R1:W-:Y:S06]  /*79d0*/  LDGSTS.E.BYPASS.LTC128B.128 [R247+0x4100], [R2.64+0x80], !P6 ;  /* 0x0410008002f77fae */ /* 0x0003ec000f101d4a */
[----:B------:R1:W-:Y:S06]  /*79e0*/  LDGSTS.E.BYPASS.LTC128B.128 [R247+0x7100], [R2.64+0x100], !P3 ;  /* 0x0710010002f77fae */ /* 0x0003ec000d901d4a */
[----:B------:R1:W-:Y:S06]  /*79f0*/  LDGSTS.E.BYPASS.LTC128B.128 [R247+0xa100], [R2.64+0x180], !P5 ;  /* 0x0a10018002f77fae */ /* 0x0003ec000e901d4a */
[----:B------:R2:W-:Y:S06]  /*7a00*/  LDGSTS.E.BYPASS.LTC128B.128 [R247+0x2100], [R184.64], !P4 ;  /* 0x02100000b8f77fae */ /* 0x0005ec000e101d4a */
[----:B------:R2:W-:Y:S06]  /*7a10*/  LDGSTS.E.BYPASS.LTC128B.128 [R247+0x5100], [R184.64+0x80], !P6 ;  /* 0x05100080b8f77fae */ /* 0x0005ec000f101d4a */
[----:B------:R2:W-:Y:S06]  /*7a20*/  LDGSTS.E.BYPASS.LTC128B.128 [R247+0x8100], [R184.64+0x100], !P3 ;  /* 0x08100100b8f77fae */ /* 0x0005ec000d901d4a */
[----:B------:R2:W-:Y:S06]  /*7a30*/  LDGSTS.E.BYPASS.LTC128B.128 [R247+0xb100], [R184.64+0x180], !P5 ;  /* 0x0b100180b8f77fae */ /* 0x0005ec000e901d4a */
[----:B------:R-:W-:Y:S06]  /*7a40*/  LDSM.16.M88.4 R192, [R217+0xc100] ;  /* 0x00c10000d9c0783b */ /* 0x000fec0000000200 */
[----:B---3--:R-:W-:Y:S06]  /*7a50*/  LDSM.16.M88.4 R200, [R217+0xc900] ;  /* 0x00c90000d9c8783b */ /* 0x008fec0000000200 */
[----:B------:R-:W-:Y:S06]  /*7a60*/  LDSM.16.M88.4 R204, [R217+0xd100] ;  /* 0x00d10000d9cc783b */ /* 0x000fec0000000200 */
[----:B------:R-:W-:Y:S06]  /*7a70*/  LDSM.16.M88.4 R208, [R217+0xd900] ;  /* 0x00d90000d9d0783b */ /* 0x000fec0000000200 */
[----:B--2---:R-:W2:Y:S06]  /*7a80*/  LDSM.16.M88.4 R184, [R221+0x18100] ;  /* 0x01810000ddb8783b */ /* 0x004eac0000000200 */
[----:B------:R-:W0:Y:S06]  /*7a90*/  LDGDEPBAR ;  /* 0x00000000000079af */ /* 0x000e2c0000000000 */
[----:B------:R-:W3:Y:S06]  /*7aa0*/  LDSM.16.M88.4 R188, [R217+0xe100] ;  /* 0x00e10000d9bc783b */ /* 0x000eec0000000200 */
        /* <DEDUP_REMOVED lines=15> */
[----:B------:R-:W2:Y:S07]  /*7ba0*/  LDSM.16.M88.4 R188, [R220+0x18100] ;  /* 0x01810000dcbc783b */ /* 0x000eae0000000200 */
[C---:B-1----:R-:W-:Y:S08]  /*7bb0*/  HMMA.16816.F32 R44, R184.reuse, R196, R44 ;  /* 0x000000c4b82c723c */ /* 0x042ff0000000182c */
[----:B------:R-:W-:Y:S01]  /*7bc0*/  HMMA.16816.F32 R48, R184, R198, R48 ;  /* 0x000000c6b830723c */ /* 0x000fe20000001830 */
[----:B------:R-:W1:Y:S06]  /*7bd0*/  LDSM.16.M88.4 R184, [R216+0x2000] ;  /* 0x00200000d8b8783b */ /* 0x000e6c0000000200 */
        /* <DEDUP_REMOVED lines=18> */
[----:B------:R-:W2:Y:S06]  /*7d00*/  LDSM.16.M88.4 R188, [R167+0x11100] ;  /* 0x01110000a7bc783b */ /* 0x000eac0000000200 */
        /* <DEDUP_REMOVED lines=18> */
[----:B------:R-:W2:Y:S06]  /*7e30*/  LDSM.16.M88.4 R184, [R236] ;  /* 0x00000000ecb8783b */ /* 0x000eac0000000200 */
[----:B------:R-:W3:Y:S01]  /*7e40*/  LDSM.16.M88.4 R196, [R235] ;  /* 0x00000000ebc4783b */ /* 0x000ee20000000200 */
[C---:B-1----:R-:W-:Y:S08]  /*7e50*/  HMMA.16816.F32 R4, R188.reuse, R192, R4 ;  /* 0x000000c0bc04723c */ /* 0x042ff00000001804 */
[C---:B------:R-:W-:Y:S01]  /*7e60*/  HMMA.16816.F32 R8, R188.reuse, R194, R8 ;  /* 0x000000c2bc08723c */ /* 0x040fe20000001808 */
        /* <DEDUP_REMOVED lines=9> */
[----:B------:R-:W4:Y:S07]  /*7f00*/  LDSM.16.M88.4 R208, [R217+0x10100] ;  /* 0x01010000d9d0783b */ /* 0x000f2e0000000200 */
[C---:B--2---:R-:W-:Y:S08]  /*7f10*/  HMMA.16816.F32 R36, R188.reuse, R184, R36 ;  /* 0x000000b8bc24723c */ /* 0x044ff00000001824 */
[C---:B------:R-:W-:Y:S01]  /*7f20*/  HMMA.16816.F32 R40, R188.reuse, R186, R40 ;  /* 0x000000babc28723c */ /* 0x040fe20000001828 */
[----:B------:R-:W2:Y:S07]  /*7f30*/  LDSM.16.M88.4 R184, [R217+0x10900] ;  /* 0x01090000d9b8783b */ /* 0x000eae0000000200 */
[C---:B---3--:R-:W-:Y:S08]  /*7f40*/  HMMA.16816.F32 R44, R188.reuse, R196, R44 ;  /* 0x000000c4bc2c723c */ /* 0x048ff0000000182c */
[----:B------:R-:W-:Y:S01]  /*7f50*/  HMMA.16816.F32 R48, R188, R198, R48 ;  /* 0x000000c6bc30723c */ /* 0x000fe20000001830 */
[----:B------:R-:W3:Y:S06]  /*7f60*/  LDSM.16.M88.4 R188, [R217+0x11100] ;  /* 0x01110000d9bc783b */ /* 0x000eec0000000200 */
[----:B------:R-:W2:Y:S01]  /*7f70*/  LDSM.16.M88.4 R196, [R217+0x11900] ;  /* 0x01190000d9c4783b */ /* 0x000ea20000000200 */
[C---:B-1----:R-:W-:Y:S08]  /*7f80*/  HMMA.16816.F32 R4, R192.reuse, R200, R4 ;  /* 0x000000c8c004723c */ /* 0x042ff00000001804 */
[C---:B------:R-:W-:Y:S01]  /*7f90*/  HMMA.16816.F32 R8, R192.reuse, R202, R8 ;  /* 0x000000cac008723c */ /* 0x040fe20000001808 */
[----:B------:R-:W-:Y:S07]  /*7fa0*/  LDSM.16.M88.4 R200, [R220+0x1c100] ;  /* 0x01c10000dcc8783b */ /* 0x000fee0000000200 */
[C---:B------:R-:W-:Y:S08]  /*7fb0*/  HMMA.16816.F32 R12, R192.reuse, R204, R12 ;  /* 0x000000ccc00c723c */ /* 0x040ff0000000180c */
        /* <DEDUP_REMOVED lines=13> */
[----:B------:R-:W3:Y:S06]  /*8090*/  LDSM.16.M88.4 R192, [R216+0x5000] ;  /* 0x00500000d8c0783b */ /* 0x000eec0000000200 */
[----:B------:R-:W3:Y:S01]  /*80a0*/  LDSM.16.M88.4 R196, [R216+0x5800] ;  /* 0x00580000d8c4783b */ /* 0x000ee20000000200 */
[C---:B-1----:R-:W-:Y:S08]  /*80b0*/  HMMA.16816.F32 R4, R200.reuse, R204, R4 ;  /* 0x000000ccc804723c */ /* 0x042ff00000001804 */
[C---:B------:R-:W-:Y:S01]  /*80c0*/  HMMA.16816.F32 R8, R200.reuse, R206, R8 ;  /* 0x000000cec808723c */ /* 0x040fe20000001808 */
[----:B------:R-:W-:Y:S07]  /*80d0*/  LDSM.16.M88.4 R204, [R167+0x12100] ;  /* 0x01210000a7cc783b */ /* 0x000fee0000000200 */
[C---:B----4-:R-:W-:Y:S08]  /*80e0*/  HMMA.16816.F32 R12, R200.reuse, R208, R12 ;  /* 0x000000d0c80c723c */ /* 0x050ff0000000180c */
[C---:B------:R-:W-:Y:S01]  /*80f0*/  HMMA.16816.F32 R16, R200.reuse, R210, R16 ;  /* 0x000000d2c810723c */ /* 0x040fe20000001810 */
[----:B------:R-:W-:Y:S07]  /*8100*/  LDSM.16.M88.4 R208, [R167+0x12900] ;  /* 0x01290000a7d0783b */ /* 0x000fee0000000200 */
[C---:B--2---:R-:W-:Y:S08]  /*8110*/  HMMA.16816.F32 R20, R200.reuse, R184, R20 ;  /* 0x000000b8c814723c */ /* 0x044ff00000001814 */
[C---:B------:R-:W-:Y:S01]  /*8120*/  HMMA.16816.F32 R24, R200.reuse, R186, R24 ;  /* 0x000000bac818723c */ /* 0x040fe20000001818 */
[----:B------:R-:W1:Y:S07]  /*8130*/  LDSM.16.M88.4 R184, [R218+0x20100] ;  /* 0x02010000dab8783b */ /* 0x000e6e0000000200 */
[C---:B---3--:R-:W-:Y:S08]  /*8140*/  HMMA.16816.F32 R28, R200.reuse, R188, R28 ;  /* 0x000000bcc81c723c */ /* 0x048ff0000000181c */
[C---:B------:R-:W-:Y:S01]  /*8150*/  HMMA.16816.F32 R32, R200.reuse, R190, R32 ;  /* 0x000000bec820723c */ /* 0x040fe20000001820 */
[----:B------:R-:W2:Y:S07]  /*8160*/  LDSM.16.M88.4 R188, [R167+0x13100] ;  /* 0x01310000a7bc783b */ /* 0x000eae0000000200 */
[C---:B------:R-:W-:Y:S08]  /*8170*/  HMMA.16816.F32 R36, R200.reuse, R192, R36 ;  /* 0x000000c0c824723c */ /* 0x040ff00000001824 */
[C---:B------:R-:W-:Y:S01]  /*8180*/  HMMA.16816.F32 R40, R200.reuse, R194, R40 ;  /* 0x000000c2c828723c */ /* 0x040fe20000001828 */
[----:B------:R-:W3:Y:S07]  /*8190*/  LDSM.16.M88.4 R192, [R167+0x13900] ;  /* 0x01390000a7c0783b */ /* 0x000eee0000000200 */
[C---:B------:R-:W-:Y:S08]  /*81a0*/  HMMA.16816.F32 R44, R200.reuse, R196, R44 ;  /* 0x000000c4c82c723c */ /* 0x040ff0000000182c */
[----:B------:R-:W-:Y:S01]  /*81b0*/  HMMA.16816.F32 R48, R200, R198, R48 ;  /* 0x000000c6c830723c */ /* 0x000fe20000001830 */
[----:B------:R-:W4:Y:S06]  /*81c0*/  LDSM.16.M88.4 R196, [R167+0x14100] ;  /* 0x01410000a7c4783b */ /* 0x000f2c0000000200 */
[----:B------:R-:W3:Y:S01]  /*81d0*/  LDSM.16.M88.4 R200, [R167+0x14900] ;  /* 0x01490000a7c8783b */ /* 0x000ee20000000200 */
        /* <DEDUP_REMOVED lines=10> */
[C---:B------:R-:W-:Y:S01]  /*8280*/  HMMA.16816.F32 R32, R184.reuse, R194, R32 ;  /* 0x000000c2b820723c */ /* 0x040fe20000001820 */
[----:B------:R-:W2:Y:S07]  /*8290*/  LDSM.16.M88.4 R192, [R232] ;  /* 0x00000000e8c0783b */ /* 0x000eae0000000200 */
[C---:B----4-:R-:W-:Y:S08]  /*82a0*/  HMMA.16816.F32 R36, R184.reuse, R196, R36 ;  /* 0x000000c4b824723c */ /* 0x050ff00000001824 */
[C---:B------:R-:W-:Y:S01]  /*82b0*/  HMMA.16816.F32 R40, R184.reuse, R198, R40 ;  /* 0x000000c6b828723c */ /* 0x040fe20000001828 */
[----:B------:R-:W3:Y:S07]  /*82c0*/  LDSM.16.M88.4 R196, [R231] ;  /* 0x00000000e7c4783b */ /* 0x000eee0000000200 */
[C---:B------:R-:W-:Y:S08]  /*82d0*/  HMMA.16816.F32 R44, R184.reuse, R200, R44 ;  /* 0x000000c8b82c723c */ /* 0x040ff0000000182c */
[----:B------:R-:W-:Y:S01]  /*82e0*/  HMMA.16816.F32 R48, R184, R202, R48 ;  /* 0x000000cab830723c */ /* 0x000fe20000001830 */
[----:B------:R-:W4:Y:S06]  /*82f0*/  LDSM.16.M88.4 R184, [R230] ;  /* 0x00000000e6b8783b */ /* 0x000f2c0000000200 */
[----:B------:R-:W3:Y:S01]  /*8300*/  LDSM.16.M88.4 R200, [R229] ;  /* 0x00000000e5c8783b */ /* 0x000ee20000000200 */
[C---:B-1----:R-:W-:Y:S08]  /*8310*/  HMMA.16816.F32 R4, R188.reuse, R204, R4 ;  /* 0x000000ccbc04723c */ /* 0x042ff00000001804 */
[C---:B------:R-:W-:Y:S01]  /*8320*/  HMMA.16816.F32 R8, R188.reuse, R206, R8 ;  /* 0x000000cebc08723c */ /* 0x040fe20000001808 */
        /* <DEDUP_REMOVED lines=8> */
[C---:B------:R-:W-:Y:S01]  /*83b0*/  HMMA.16816.F32 R32, R188.reuse, R198, R32 ;  /* 0x000000c6bc20723c */ /* 0x040fe20000001820 */
[----:B------:R-:W3:Y:S07]  /*83c0*/  LDSM.16.M88.4 R196, [R217+0x13100] ;  /* 0x01310000d9c4783b */ /* 0x000eee0000000200 */
[C---:B----4-:R-:W-:Y:S08]  /*83d0*/  HMMA.16816.F32 R36, R188.reuse, R184, R36 ;  /* 0x000000b8bc24723c */ /* 0x050ff00000001824 */
[C---:B------:R-:W-:Y:S01]  /*83e0*/  HMMA.16816.F32 R40, R188.reuse, R186, R40 ;  /* 0x000000babc28723c */ /* 0x040fe20000001828 */
[----:B------:R-:W4:Y:S07]  /*83f0*/  LDSM.16.M88.4 R184, [R217+0x13900] ;  /* 0x01390000d9b8783b */ /* 0x000f2e0000000200 */
        /* <DEDUP_REMOVED lines=13> */
[C---:B----4-:R-:W-:Y:S08]  /*84d0*/  HMMA.16816.F32 R28, R204.reuse, R184, R28 ;  /* 0x000000b8cc1c723c */ /* 0x050ff0000000181c */
[C---:B------:R-:W-:Y:S01]  /*84e0*/  HMMA.16816.F32 R32, R204.reuse, R186, R32 ;  /* 0x000000bacc20723c */ /* 0x040fe20000001820 */
[----:B------:R-:W3:Y:S07]  /*84f0*/  LDSM.16.M88.4 R184, [R216+0x7000] ;  /* 0x00700000d8b8783b */ /* 0x000eee0000000200 */
[C---:B------:R-:W-:Y:S08]  /*8500*/  HMMA.16816.F32 R36, R204.reuse, R188, R36 ;  /* 0x000000bccc24723c */ /* 0x040ff00000001824 */
[C---:B------:R-:W-:Y:S01]  /*8510*/  HMMA.16816.F32 R40, R204.reuse, R190, R40 ;  /* 0x000000becc28723c */ /* 0x040fe20000001828 */
[----:B------:R-:W4:Y:S07]  /*8520*/  LDSM.16.M88.4 R188, [R216+0x7800] ;  /* 0x00780000d8bc783b */ /* 0x000f2e0000000200 */
[C---:B-1----:R-:W-:Y:S08]  /*8530*/  HMMA.16816.F32 R44, R204.reuse, R192, R44 ;  /* 0x000000c0cc2c723c */ /* 0x042ff0000000182c */
[----:B------:R-:W-:Y:S01]  /*8540*/  HMMA.16816.F32 R48, R204, R194, R48 ;  /* 0x000000c2cc30723c */ /* 0x000fe20000001830 */
[----:B------:R-:W1:Y:S06]  /*8550*/  LDSM.16.M88.4 R192, [R216+0x8000] ;  /* 0x00800000d8c0783b */ /* 0x000e6c0000000200 */
[----:B------:R-:W-:Y:S01]  /*8560*/  LDSM.16.M88.4 R204, [R218+0x24100] ;  /* 0x02410000dacc783b */ /* 0x000fe20000000200 */
[C---:B------:R-:W-:Y:S08]  /*8570*/  HMMA.16816.F32 R4, R200.reuse, R208, R4 ;  /* 0x000000d0c804723c */ /* 0x040ff00000001804 */
[C---:B------:R-:W-:Y:S01]  /*8580*/  HMMA.16816.F32 R8, R200.reuse, R210, R8 ;  /* 0x000000d2c808723c */ /* 0x040fe20000001808 */
[----:B------:R-:W-:Y:S07]  /*8590*/  LDSM.16.M88.4 R208, [R167+0x15100] ;  /* 0x01510000a7d0783b */ /* 0x000fee0000000200 */
        /* <DEDUP_REMOVED lines=9> */
[C---:B-1----:R-:W-:Y:S08]  /*8630*/  HMMA.16816.F32 R36, R200.reuse, R192, R36 ;  /* 0x000000c0c824723c */ /* 0x042ff00000001824 */
[C---:B------:R-:W-:Y:S01]  /*8640*/  HMMA.16816.F32 R40, R200.reuse, R194, R40 ;  /* 0x000000c2c828723c */ /* 0x040fe20000001828 */
[----:B------:R-:W1:Y:S07]  /*8650*/  LDSM.16.M88.4 R192, [R167+0x16900] ;  /* 0x01690000a7c0783b */ /* 0x000e6e0000000200 */
[C---:B--2---:R-:W-:Y:S08]  /*8660*/  HMMA.16816.F32 R44, R200.reuse, R196, R44 ;  /* 0x000000c4c82c723c */ /* 0x044ff0000000182c */
[----:B------:R-:W-:Y:S01]  /*8670*/  HMMA.16816.F32 R48, R200, R198, R48 ;  /* 0x000000c6c830723c */ /* 0x000fe20000001830 */
[----:B------:R-:W2:Y:S06]  /*8680*/  LDSM.16.M88.4 R196, [R167+0x17100] ;  /* 0x01710000a7c4783b */ /* 0x000eac0000000200 */
[----:B------:R-:W-:Y:S01]  /*8690*/  LDSM.16.M88.4 R200, [R219+0x24100] ;  /* 0x02410000dbc8783b */ /* 0x000fe20000000200 */
[C---:B------:R-:W-:Y:S08]  /*86a0*/  HMMA.16816.F32 R4, R204.reuse, R208, R4 ;  /* 0x000000d0cc04723c */ /* 0x040ff00000001804 */
[C---:B------:R-:W-:Y:S01]  /*86b0*/  HMMA.16816.F32 R8, R204.reuse, R210, R8 ;  /* 0x000000d2cc08723c */ /* 0x040fe20000001808 */
[----:B------:R-:W-:Y:S07]  /*86c0*/  LDSM.16.M88.4 R208, [R228] ;  /* 0x00000000e4d0783b */ /* 0x000fee0000000200 */
[C---:B---3--:R-:W-:Y:S08]  /*86d0*/  HMMA.16816.F32 R12, R204.reuse, R184, R12 ;  /* 0x000000b8cc0c723c */ /* 0x048ff0000000180c */
[C---:B------:R-:W-:Y:S01]  /*86e0*/  HMMA.16816.F32 R16, R204.reuse, R186, R16 ;  /* 0x000000bacc10723c */ /* 0x040fe20000001810 */
[----:B------:R-:W3:Y:S07]  /*86f0*/  LDSM.16.M88.4 R184, [R167+0x17900] ;  /* 0x01790000a7b8783b */ /* 0x000eee0000000200 */
[C---:B----4-:R-:W-:Y:S08]  /*8700*/  HMMA.16816.F32 R20, R204.reuse, R188, R20 ;  /* 0x000000bccc14723c */ /* 0x050ff00000001814 */
[C---:B------:R-:W-:Y:S01]  /*8710*/  HMMA.16816.F32 R24, R204.reuse, R190, R24 ;  /* 0x000000becc18723c */ /* 0x040fe20000001818 */
[----:B------:R-:W4:Y:S07]  /*8720*/  LDSM.16.M88.4 R188, [R227] ;  /* 0x00000000e3bc783b */ /* 0x000f2e0000000200 */
[C---:B-1----:R-:W-:Y:S08]  /*8730*/  HMMA.16816.F32 R28, R204.reuse, R192, R28 ;  /* 0x000000c0cc1c723c */ /* 0x042ff0000000181c */
[C---:B------:R-:W-:Y:S01]  /*8740*/  HMMA.16816.F32 R32, R204.reuse, R194, R32 ;  /* 0x000000c2cc20723c */ /* 0x040fe20000001820 */
[----:B------:R-:W1:Y:S07]  /*8750*/  LDSM.16.M88.4 R192, [R226] ;  /* 0x00000000e2c0783b */ /* 0x000e6e0000000200 */
[C---:B--2---:R-:W-:Y:S08]  /*8760*/  HMMA.16816.F32 R36, R204.reuse, R196, R36 ;  /* 0x000000c4cc24723c */ /* 0x044ff00000001824 */
[C---:B------:R-:W-:Y:S01]  /*8770*/  HMMA.16816.F32 R40, R204.reuse, R198, R40 ;  /* 0x000000c6cc28723c */ /* 0x040fe20000001828 */
[----:B------:R-:W-:Y:S07]  /*8780*/  LDSM.16.M88.4 R196, [R224] ;  /* 0x00000000e0c4783b */ /* 0x000fee0000000200 */
[C---:B---3--:R-:W-:Y:S08]  /*8790*/  HMMA.16816.F32 R44, R204.reuse, R184, R44 ;  /* 0x000000b8cc2c723c */ /* 0x048ff0000000182c */
[----:B------:R-:W-:Y:S01]  /*87a0*/  HMMA.16816.F32 R48, R204, R186, R48 ;  /* 0x000000bacc30723c */ /* 0x000fe20000001830 */
[----:B------:R-:W2:Y:S06]  /*87b0*/  LDSM.16.M88.4 R184, [R225] ;  /* 0x00000000e1b8783b */ /* 0x000eac0000000200 */
[----:B------:R-:W-:Y:S01]  /*87c0*/  LDSM.16.M88.4 R204, [R221+0x24100] ;  /* 0x02410000ddcc783b */ /* 0x000fe20000000200 */
[C---:B------:R-:W-:Y:S08]  /*87d0*/  HMMA.16816.F32 R4, R200.reuse, R208, R4 ;  /* 0x000000d0c804723c */ /* 0x040ff00000001804 */
[C---:B------:R-:W-:Y:S01]  /*87e0*/  HMMA.16816.F32 R8, R200.reuse, R210, R8 ;  /* 0x000000d2c808723c */ /* 0x040fe20000001808 */
[----:B------:R-:W-:Y:S07]  /*87f0*/  LDSM.16.M88.4 R208, [R217+0x15100] ;  /* 0x01510000d9d0783b */ /* 0x000fee0000000200 */
[C---:B----4-:R-:W-:Y:S08]  /*8800*/  HMMA.16816.F32 R12, R200.reuse, R188, R12 ;  /* 0x000000bcc80c723c */ /* 0x050ff0000000180c */
[C---:B------:R-:W-:Y:S01]  /*8810*/  HMMA.16816.F32 R16, R200.reuse, R190, R16 ;  /* 0x000000bec810723c */ /* 0x040fe20000001810 */
[----:B------:R-:W3:Y:S07]  /*8820*/  LDSM.16.M88.4 R188, [R223] ;  /* 0x00000000dfbc783b */ /* 0x000eee0000000200 */
        /* <DEDUP_REMOVED lines=12> */
[----:B------:R-:W-:Y:S01]  /*88f0*/  LDSM.16.M88.4 R200, [R220+0x24100] ;  /* 0x02410000dcc8783b */ /* 0x000fe20000000200 */
[C---:B------:R-:W-:Y:S08]  /*8900*/  HMMA.16816.F32 R4, R204.reuse, R208, R4 ;  /* 0x000000d0cc04723c */ /* 0x040ff00000001804 */
[C---:B------:R-:W-:Y:S01]  /*8910*/  HMMA.16816.F32 R8, R204.reuse, R210, R8 ;  /* 0x000000d2cc08723c */ /* 0x040fe20000001808 */
[----:B------:R-:W-:Y:S07]  /*8920*/  LDSM.16.M88.4 R208, [R216+0x9000] ;  /* 0x00900000d8d0783b */ /* 0x000fee0000000200 */
[C---:B-1----:R-:W-:Y:S08]  /*8930*/  HMMA.16816.F32 R12, R204.reuse, R192, R12 ;  /* 0x000000c0cc0c723c */ /* 0x042ff0000000180c */
        /* <DEDUP_REMOVED lines=9> */
[C---:B------:R-:W-:Y:S08]  /*89d0*/  HMMA.16816.F32 R40, R204.reuse, R198, R40 ;  /* 0x000000c6cc28723c */ /* 0x040ff00000001828 */
[C---:B-1----:R-:W-:Y:S08]  /*89e0*/  HMMA.16816.F32 R44, R204.reuse, R192, R44 ;  /* 0x000000c0cc2c723c */ /* 0x042ff0000000182c */
[----:B------:R-:W-:Y:S01]  /*89f0*/  HMMA.16816.F32 R48, R204, R194, R48 ;  /* 0x000000c2cc30723c */ /* 0x000fe20000001830 */
[----:B------:R-:W1:Y:S07]  /*8a00*/  LDSM.16.M88.4 R192, [R216+0xa800] ;  /* 0x00a80000d8c0783b */ /* 0x000e6e0000000200 */
[C---:B------:R-:W-:Y:S08]  /*8a10*/  HMMA.16816.F32 R4, R200.reuse, R208, R4 ;  /* 0x000000d0c804723c */ /* 0x040ff00000001804 */
[C---:B------:R-:W-:Y:S08]  /*8a20*/  HMMA.16816.F32 R8, R200.reuse, R210, R8 ;  /* 0x000000d2c808723c */ /* 0x040ff00000001808 */
[C---:B--2---:R-:W-:Y:S08]  /*8a30*/  HMMA.16816.F32 R12, R200.reuse, R184, R12 ;  /* 0x000000b8c80c723c */ /* 0x044ff0000000180c */
[C---:B------:R-:W-:Y:S01]  /*8a40*/  HMMA.16816.F32 R16, R200.reuse, R186, R16 ;  /* 0x000000bac810723c */ /* 0x040fe20000001810 */
[----:B------:R-:W2:Y:S03]  /*8a50*/  LDSM.16.M88.4 R184, [R216+0xb000] ;  /* 0x00b00000d8b8783b */ /* 0x000ea60000000200 */
[----:B------:R-:W-:Y:S02]  /*8a60*/  FMNMX.FTZ R0, R4, R165, !PT ;  /* 0x000000a504007209 */ /* 0x000fe40007810000 */
[----:B------:R-:W-:Y:S02]  /*8a70*/  FMNMX.FTZ R2, R6, R166, !PT ;  /* 0x000000a606027209 */ /* 0x000fe40007810000 */
[C---:B---3--:R-:W-:Y:S04]  /*8a80*/  HMMA.16816.F32 R20, R200.reuse, R188, R20 ;  /* 0x000000bcc814723c */ /* 0x048fe80000001814 */
[----:B------:R-:W-:Y:S02]  /*8a90*/  FMNMX.FTZ R0, R5, R0, !PT ;  /* 0x0000000005007209 */ /* 0x000fe40007810000 */
[----:B------:R-:W-:Y:S02]  /*8aa0*/  FMNMX.FTZ R2, R7, R2, !PT ;  /* 0x0000000207027209 */ /* 0x000fe40007810000 */
[C---:B------:R-:W-:Y:S01]  /*8ab0*/  HMMA.16816.F32 R24, R200.reuse, R190, R24 ;  /* 0x000000bec818723c */ /* 0x040fe20000001818 */
[----:B------:R-:W3:Y:S01]  /*8ac0*/  LDSM.16.M88.4 R188, [R216+0xb800] ;  /* 0x00b80000d8bc783b */ /* 0x000ee20000000200 */
[----:B------:R-:W-:Y:S04]  /*8ad0*/  DEPBAR.LE SB0, 0x0 ;  /* 0x000080000000791a */ /* 0x000fe80000000000 */
[----:B------:R-:W-:Y:S01]  /*8ae0*/  FMNMX.FTZ R0, R8, R0, !PT ;  /* 0x0000000008007209 */ /* 0x000fe20007810000 */
[----:B------:R-:W-:Y:S01]  /*8af0*/  BAR.SYNC.DEFER_BLOCKING 0x0 ;  /* 0x0000000000007b1d */ /* 0x000fe20000010000 */
[C---:B-1----:R-:W-:Y:S05]  /*8b00*/  HMMA.16816.F32 R28, R200.reuse, R192, R28 ;  /* 0x000000c0c81c723c */ /* 0x042fea000000181c */
[----:B------:R-:W-:Y:S02]  /*8b10*/  FMNMX.FTZ R0, R9, R0, !PT ;  /* 0x0000000009007209 */ /* 0x000fe40007810000 */
[----:B------:R-:W-:Y:S01]  /*8b20*/  FMNMX.FTZ R2, R10, R2, !PT ;  /* 0x000000020a027209 */ /* 0x000fe20007810000 */
[C---:B------:R-:W-:Y:S04]  /*8b30*/  HMMA.16816.F32 R32, R200.reuse, R194, R32 ;  /* 0x000000c2c820723c */ /* 0x040fe80000001820 */
[----:B------:R-:W-:Y:S02]  /*8b40*/  FMNMX.FTZ R0, R12, R0, !PT ;  /* 0x000000000c007209 */ /* 0x000fe40007810000 */
[----:B------:R-:W-:Y:S02]  /*8b50*/  FMNMX.FTZ R2, R11, R2, !PT ;  /* 0x000000020b027209 */ /* 0x000fe40007810000 */
[----:B------:R-:W-:Y:S01]  /*8b60*/  FMNMX.FTZ R0, R13, R0, !PT ;  /* 0x000000000d007209 */ /* 0x000fe20007810000 */
[C---:B--2---:R-:W-:Y:S03]  /*8b70*/  HMMA.16816.F32 R36, R200.reuse, R184, R36 ;  /* 0x000000b8c824723c */ /* 0x044fe60000001824 */
[----:B------:R-:W-:Y:S02]  /*8b80*/  FMNMX.FTZ R0, R16, R0, !PT ;  /* 0x0000000010007209 */ /* 0x000fe40007810000 */
[----:B------:R-:W-:Y:S02]  /*8b90*/  FMNMX.FTZ R2, R14, R2, !PT ;  /* 0x000000020e027209 */ /* 0x000fe40007810000 */
[----:B------:R-:W-:Y:S01]  /*8ba0*/  FMNMX.FTZ R0, R17, R0, !PT ;  /* 0x0000000011007209 */ /* 0x000fe20007810000 */
[C---:B------:R-:W-:Y:S04]  /*8bb0*/  HMMA.16816.F32 R40, R200.reuse, R186, R40 ;  /* 0x000000bac828723c */ /* 0x040fe80000001828 */
[----:B------:R-:W-:Y:S02]  /*8bc0*/  FMNMX.FTZ R2, R15, R2, !PT ;  /* 0x000000020f027209 */ /* 0x000fe40007810000 */
[----:B------:R-:W-:Y:S02]  /*8bd0*/  FMNMX.FTZ R0, R20, R0, !PT ;  /* 0x0000000014007209 */ /* 0x000fe40007810000 */
[C---:B---3--:R-:W-:Y:S01]  /*8be0*/  HMMA.16816.F32 R44, R200.reuse, R188, R44 ;  /* 0x000000bcc82c723c */ /* 0x048fe2000000182c */
[----:B------:R-:W-:Y:S03]  /*8bf0*/  MOV R187, UR17 ;  /* 0x0000001100bb7c02 */ /* 0x000fe60008000f00 */
[----:B------:R-:W-:Y:S02]  /*8c00*/  FMNMX.FTZ R2, R18, R2, !PT ;  /* 0x0000000212027209 */ /* 0x000fe40007810000 */
[----:B------:R-:W-:Y:S02]  /*8c10*/  FMNMX.FTZ R0, R21, R0, !PT ;  /* 0x0000000015007209 */ /* 0x000fe40007810000 */
[----:B------:R-:W-:Y:S01]  /*8c20*/  HMMA.16816.F32 R48, R200, R190, R48 ;  /* 0x000000bec830723c */ /* 0x000fe20000001830 */
[----:B------:R-:W-:Y:S01]  /*8c30*/  MOV R186, UR16 ;  /* 0x0000001000ba7c02 */ /* 0x000fe20008000f00 */
[----:B------:R-:W-:Y:S02]  /*8c40*/  @UP0 USHF.L.U64.HI UR16, UR4, 0x6, UR5 ;  /* 0x0000000604100899 */ /* 0x000fe40008010205 */
        /* <DEDUP_REMOVED lines=29> */
[----:B------:R-:W-:Y:S01]  /*8e20*/  @P0 MOV R185, R251 ;  /* 0x000000fb00b90202 */ /* 0x000fe20000000f00 */
[----:B------:R-:W1:Y:S01]  /*8e30*/  SHFL.BFLY PT, R3, R164, 0x2, 0x1f ;  /* 0x0c401f00a4037f89 */ /* 0x000e6200000e0000 */
[----:B------:R-:W-:Y:S04]  /*8e40*/  FMNMX.FTZ R0, R50, R0, !PT ;  /* 0x0000000032007209 */ /* 0x000fe80007810000 */
[----:B------:R-:W-:Y:S05]  /*8e50*/  FMNMX.FTZ R0, R51, R0, !PT ;  /* 0x0000000033007209 */ /* 0x000fea0007810000 */
[----:B------:R-:W2:Y:S01]  /*8e60*/  SHFL.BFLY PT, R2, R0, 0x2, 0x1f ;  /* 0x0c401f0000027f89 */ /* 0x000ea200000e0000 */
[----:B-1----:R-:W-:Y:S05]  /*8e70*/  FMNMX.FTZ R164, R164, R3, !PT ;  /* 0x00000003a4a47209 */ /* 0x002fea0007810000 */
[----:B------:R-:W1:Y:S01]  /*8e80*/  SHFL.BFLY PT, R184, R164, 0x1, 0x1f ;  /* 0x0c201f00a4b87f89 */ /* 0x000e6200000e0000 */
[----:B--2---:R-:W-:Y:S05]  /*8e90*/  FMNMX.FTZ R0, R0, R2, !PT ;  /* 0x0000000200007209 */ /* 0x004fea0007810000 */
[----:B------:R-:W2:Y:S01]  /*8ea0*/  SHFL.BFLY PT, R3, R0, 0x1, 0x1f ;  /* 0x0c201f0000037f89 */ /* 0x000ea200000e0000 */
[----:B-1----:R-:W-:Y:S02]  /*8eb0*/  FMNMX.FTZ R164, R164, R184, !PT ;  /* 0x000000b8a4a47209 */ /* 0x002fe40007810000 */
[----:B------:R-:W-:Y:S03]  /*8ec0*/  @P0 MOV R184, R248 ;  /* 0x000000f800b80202 */ /* 0x000fe60000000f00 */
[C---:B------:R-:W-:Y:S02]  /*8ed0*/  FADD.FTZ R2, -R164.reuse, R165 ;  /* 0x000000a5a4027221 */ /* 0x040fe40000010100 */
[----:B------:R-:W-:Y:S02]  /*8ee0*/  FMUL.FTZ R196, R164, c[0x0][0x2d0] ;  /* 0x0000b400a4c47a20 */ /* 0x000fe40000410000 */
[----:B------:R-:W-:Y:S01]  /*8ef0*/  @P0 IMAD.WIDE.U32 R184, R186, 0x60, R184 ;  /* 0x00000060bab80825 */ /* 0x000fe200078e00b8 */
[----:B--2---:R-:W-:Y:S03]  /*8f00*/  FMNMX.FTZ R3, R0, R3, !PT ;  /* 0x0000000300037209 */ /* 0x004fe60007810000 */
[----:B------:R-:W-:Y:S01]  /*8f10*/  FMUL.FTZ R0, R2, c[0x0][0x2d0] ;  /* 0x0000b40002007a20 */ /* 0x000fe20000410000 */
[----:B------:R-:W-:Y:S01]  /*8f20*/  @P0 IADD3 R165, R185, UR14, RZ ;  /* 0x0000000eb9a50c10 */ /* 0x000fe2000fffe0ff */
[--C-:B------:R-:W-:Y:S01]  /*8f30*/  FFMA.FTZ R4, R4, c[0x0][0x2d0], -R196.reuse ;  /* 0x0000b40004047a23 */ /* 0x100fe200000108c4 */
[----:B------:R-:W-:Y:S01]  /*8f40*/  @UP0 USHF.L.U32 UR14, UR4, 0x6, URZ ;  /* 0x00000006040e0899 */ /* 0x000fe2000800063f */
[----:B------:R1:W2:Y:S01]  /*8f50*/  MUFU.EX2 R2, R0 ;  /* 0x0000000000027308 */ /* 0x0002a20000000800 */
[--C-:B------:R-:W-:Y:S01]  /*8f60*/  FFMA.FTZ R5, R5, c[0x0][0x2d0], -R196.reuse ;  /* 0x0000b40005057a23 */ /* 0x100fe200000108c4 */
[----:B------:R-:W-:Y:S01]  /*8f70*/  @P0 SHF.L.U64.HI R165, R184, 0x1, R165 ;  /* 0x00000001b8a50819 */ /* 0x000fe200000102a5 */
        /* <DEDUP_REMOVED lines=10> */
[----:B------:R4:W-:Y:S01]  /*9020*/  MUFU.EX2 R208, R5 ;  /* 0x0000000500d07308 */ /* 0x0009e20000000800 */
[--C-:B------:R-:W-:Y:S02]  /*9030*/  FFMA.FTZ R25, R25, c[0x0][0x2d0], -R196.reuse ;  /* 0x0000b40019197a23 */ /* 0x100fe400000108c4 */
[----:B------:R-:W-:Y:S02]  /*9040*/  FFMA.FTZ R28, R28, c[0x0][0x2d0], -R196 ;  /* 0x0000b4001c1c7a23 */ /* 0x000fe400000108c4 */
[----:B-1----:R-:W-:Y:S01]  /*9050*/  FADD.FTZ R0, -R3, R166 ;  /* 0x000000a603007221 */ /* 0x002fe20000010100 */
[----:B------:R-:W-:Y:S01]  /*9060*/  @P0 SHF.L.U32 R166, R184, 0x1, RZ ;  /* 0x00000001b8a60819 */ /* 0x000fe200000006ff */
[----:B--2---:R-:W-:Y:S02]  /*9070*/  FMUL.FTZ R52, R2, R52 ;  /* 0x0000003402347220 */ /* 0x004fe40000410000 */
[----:B------:R-:W-:Y:S01]  /*9080*/  FMUL.FTZ R0, R0, c[0x0][0x2d0] ;  /* 0x0000b40000007a20 */ /* 0x000fe20000410000 */
[----:B------:R-:W-:Y:S01]  /*9090*/  @P0 IADD3 R186, P2, R166, 0x80, RZ ;  /* 0x00000080a6ba0810 */ /* 0x000fe20007f5e0ff */
[----:B------:R1:W-:Y:S01]  /*90a0*/  MUFU.EX2 R209, R9 ;  /* 0x0000000900d17308 */ /* 0x0003e20000000800 */
[----:B------:R-:W-:Y:S02]  /*90b0*/  FMUL.FTZ R53, R2, R53 ;  /* 0x0000003502357220 */ /* 0x000fe40000410000 */
[----:B------:R-:W-:Y:S01]  /*90c0*/  @P0 IADD3 R186, P1, R186, c[0x0][0x1c8], RZ ;  /* 0x00007200baba0a10 */ /* 0x000fe20007f3e0ff */
[C---:B------:R-:W-:Y:S02]  /*90d0*/  FMUL.FTZ R56, R2.reuse, R56 ;  /* 0x0000003802387220 */ /* 0x040fe40000410000 */
[C---:B------:R-:W-:Y:S01]  /*90e0*/  FMUL.FTZ R57, R2.reuse, R57 ;  /* 0x0000003902397220 */ /* 0x040fe20000410000 */
[--C-:B------:R-:W-:Y:S01]  /*90f0*/  @P0 IADD3.X R187, RZ, c[0x0][0x1cc], R165.reuse, P1, P2 ;  /* 0x00007300ffbb0a10 */ /* 0x100fe20000fe44a5 */
[----:B------:R-:W-:Y:S01]  /*9100*/  FMUL.FTZ R60, R2, R60 ;  /* 0x0000003c023c7220 */ /* 0x000fe20000410000 */
[C---:B---3--:R-:W-:Y:S01]  /*9110*/  @P0 IADD3 R4, P1, R166.reuse, c[0x0][0x1c8], RZ ;  /* 0x00007200a6040a10 */ /* 0x048fe20007f3e0ff */
[----:B------:R-:W2:Y:S01]  /*9120*/  MUFU.EX2 R189, R188 ;  /* 0x000000bc00bd7308 */ /* 0x000ea20000000800 */
[----:B------:R-:W-:Y:S01]  /*9130*/  @P0 IADD3 R184, P2, R166, 0x100, RZ ;  /* 0x00000100a6b80810 */ /* 0x000fe20007f5e0ff */
[C---:B------:R-:W-:Y:S01]  /*9140*/  FMUL.FTZ R61, R2.reuse, R61 ;  /* 0x0000003d023d7220 */ /* 0x040fe20000410000 */
[----:B----4-:R-:W-:Y:S01]  /*9150*/  @P0 IADD3.X R5, R165, c[0x0][0x1cc], RZ, P1, !PT ;  /* 0x00007300a5050a10 */ /* 0x010fe20000ffe4ff */
[----:B------:R-:W-:Y:S01]  /*9160*/  FMUL.FTZ R64, R2, R64 ;  /* 0x0000004002407220 */ /* 0x000fe20000410000 */
[----:B------:R-:W-:Y:S01]  /*9170*/  @P0 IADD3 R184, P1, R184, c[0x0][0x1c8], RZ ;  /* 0x00007200b8b80a10 */ /* 0x000fe20007f3e0ff */
[----:B------:R-:W-:Y:S02]  /*9180*/  FMUL.FTZ R65, R2, R65 ;  /* 0x0000004102417220 */ /* 0x000fe40000410000 */
[----:B------:R3:W-:Y:S01]  /*9190*/  @P0 LDGSTS.E.BYPASS.LTC128B.128 [R247+0xc100], [R4.64], !P4 ;  /* 0x0c10000004f70fae */ /* 0x0007e2000e101d4a */
[--C-:B------:R-:W-:Y:S01]  /*91a0*/  @P0 IADD3.X R185, RZ, c[0x0][0x1cc], R165.reuse, P1, P2 ;  /* 0x00007300ffb90a10 */ /* 0x100fe20000fe44a5 */
[----:B------:R-:W4:Y:S01]  /*91b0*/  MUFU.EX2 R0, R0 ;  /* 0x0000000000007308 */ /* 0x000f220000000800 */
[----:B------:R-:W-:Y:S01]  /*91c0*/  @P0 IADD3 R8, P2, R166, 0x180, RZ ;  /* 0x00000180a6080810 */ /* 0x000fe20007f5e0ff */
[----:B------:R-:W-:Y:S02]  /*91d0*/  FMUL.FTZ R166, R3, c[0x0][0x2d0] ;  /* 0x0000b40003a67a20 */ /* 0x000fe40000410000 */
[----:B------:R3:W-:Y:S01]  /*91e0*/  @P0 LDGSTS.E.BYPASS.LTC128B.128 [R247+0xf100], [R186.64], !P6 ;  /* 0x0f100000baf70fae */ /* 0x0007e2000f101d4a */
[----:B------:R-:W-:Y:S01]  /*91f0*/  @P0 IADD3 R8, P1, R8, c[0x0][0x1c8], RZ ;  /* 0x0000720008080a10 */ /* 0x000fe20007f3e0ff */
[--C-:B------:R-:W-:Y:S02]  /*9200*/  FFMA.FTZ R6, R6, c[0x0][0x2d0], -R166.reuse ;  /* 0x0000b40006067a23 */ /* 0x100fe400000108a6 */
[--C-:B------:R-:W-:Y:S01]  /*9210*/  FFMA.FTZ R10, R10, c[0x0][0x2d0], -R166.reuse ;  /* 0x0000b4000a0a7a23 */ /* 0x100fe200000108a6 */
[----:B-1----:R-:W-:Y:S01]  /*9220*/  @P0 IADD3.X R9, RZ, c[0x0][0x1cc], R165, P1, P2 ;  /* 0x00007300ff090a10 */ /* 0x002fe20000fe44a5 */
[----:B------:R1:W-:Y:S01]  /*9230*/  @P0 LDGSTS.E.BYPASS.LTC128B.128 [R247+0x12100], [R184.64], !P3 ;  /* 0x12100000b8f70fae */ /* 0x0003e2000d901d4a */
[----:B------:R1:W-:Y:S01]  /*9240*/  MUFU.EX2 R207, R6 ;  /* 0x0000000600cf7308 */ /* 0x0003e20000000800 */
[--C-:B------:R-:W-:Y:S01]  /*9250*/  FFMA.FTZ R11, R11, c[0x0][0x2d0], -R166.reuse ;  /* 0x0000b4000b0b7a23 */ /* 0x100fe200000108a6 */
[----:B--2---:R-:W-:Y:S01]  /*9260*/  MOV R165, R189 ;  /* 0x000000bd00a57202 */ /* 0x004fe20000000f00 */
[C---:B------:R-:W-:Y:S02]  /*9270*/  FMUL.FTZ R68, R2.reuse, R68 ;  /* 0x0000004402447220 */ /* 0x040fe40000410000 */
[----:B------:R2:W-:Y:S01]  /*9280*/  @P0 LDGSTS.E.BYPASS.LTC128B.128 [R247+0x15100], [R8.64], !P5 ;  /* 0x1510000008f70fae */ /* 0x0005e2000e901d4a */
[C---:B------:R-:W-:Y:S02]  /*9290*/  FMUL.FTZ R69, R2.reuse, R69 ;  /* 0x0000004502457220 */ /* 0x040fe40000410000 */
[C---:B------:R-:W-:Y:S02]  /*92a0*/  FMUL.FTZ R72, R2.reuse, R72 ;  /* 0x0000004802487220 */ /* 0x040fe40000410000 */
[----:B------:R2:W-:Y:S01]  /*92b0*/  MUFU.EX2 R205, R10 ;  /* 0x0000000a00cd7308 */ /* 0x0005e20000000800 */
[----:B------:R-:W-:Y:S02]  /*92c0*/  FMUL.FTZ R73, R2, R73 ;  /* 0x0000004902497220 */ /* 0x000fe40000410000 */
[----:B----4-:R-:W-:Y:S01]  /*92d0*/  FMUL.FTZ R54, R0, R54 ;  /* 0x0000003600367220 */ /* 0x010fe20000410000 */
[----:B---3--:R-:W-:Y:S01]  /*92e0*/  @P0 IADD3 R4, P1, R4, UR14, RZ ;  /* 0x0000000e04040c10 */ /* 0x008fe2000ff3e0ff */
[C---:B------:R-:W-:Y:S02]  /*92f0*/  FMUL.FTZ R55, R0.reuse, R55 ;  /* 0x0000003700377220 */ /* 0x040fe40000410000 */
[C---:B------:R-:W-:Y:S01]  /*9300*/  FMUL.FTZ R58, R0.reuse, R58 ;  /* 0x0000003a003a7220 */ /* 0x040fe20000410000 */
[----:B------:R-:W-:Y:S01]  /*9310*/  @P0 IADD3.X R5, R5, UR16, RZ, P1, !PT ;  /* 0x0000001005050c10 */ /* 0x000fe20008ffe4ff */
[C---:B------:R-:W-:Y:S01]  /*9320*/  FMUL.FTZ R59, R0.reuse, R59 ;  /* 0x0000003b003b7220 */ /* 0x040fe20000410000 */
[----:B------:R3:W-:Y:S01]  /*9330*/  MUFU.EX2 R204, R11 ;  /* 0x0000000b00cc7308 */ /* 0x0007e20000000800 */
[----:B------:R-:W-:Y:S02]  /*9340*/  FMUL.FTZ R62, R0, R62 ;  /* 0x0000003e003e7220 */ /* 0x000fe40000410000 */
[----:B------:R4:W-:Y:S01]  /*9350*/  @P0 LDGSTS.E.BYPASS.LTC128B.128 [R247+0xd100], [R4.64], !P4 ;  /* 0x0d10000004f70fae */ /* 0x0009e2000e101d4a */
[----:B-1----:R-:W-:Y:S01]  /*9360*/  @P0 IADD3 R6, P1, R4, UR14, RZ ;  /* 0x0000000e04060c10 */ /* 0x002fe2000ff3e0ff */
[C---:B------:R-:W-:Y:S02]  /*9370*/  FMUL.FTZ R63, R0.reuse, R63 ;  /* 0x0000003f003f7220 */ /* 0x040fe40000410000 */
[C---:B------:R-:W-:Y:S02]  /*9380*/  FMUL.FTZ R66, R0.reuse, R66 ;  /* 0x0000004200427220 */ /* 0x040fe40000410000 */
[----:B------:R4:W-:Y:S01]  /*9390*/  @P0 LDGSTS.E.BYPASS.LTC128B.128 [R247+0x10100], [R4.64+0x80], !P6 ;  /* 0x1010008004f70fae */ /* 0x0009e2000f101d4a */
[----:B------:R-:W-:Y:S01]  /*93a0*/  FMUL.FTZ R67, R0, R67 ;  /* 0x0000004300437220 */ /* 0x000fe20000410000 */
[----:B------:R-:W-:Y:S01]  /*93b0*/  MUFU.EX2 R203, R12 ;  /* 0x0000000c00cb7308 */ /* 0x000fe20000000800 */
[--C-:B--2---:R-:W-:Y:S01]  /*93c0*/  FFMA.FTZ R8, R7, c[0x0][0x2d0], -R166.reuse ;  /* 0x0000b40007087a23 */ /* 0x104fe200000108a6 */
[----:B------:R-:W-:Y:S01]  /*93d0*/  @P0 IADD3.X R7, R5, UR16, RZ, P1, !PT ;  /* 0x0000001005070c10 */ /* 0x000fe20008ffe4ff */
[----:B------:R-:W-:Y:S01]  /*93e0*/  FMUL.FTZ R9, R2, R173 ;  /* 0x000000ad02097220 */ /* 0x000fe20000410000 */
[----:B------:R4:W-:Y:S01]  /*93f0*/  @P0 LDGSTS.E.BYPASS.LTC128B.128 [R247+0x13100], [R4.64+0x100], !P3 ;  /* 0x1310010004f70fae */ /* 0x0009e2000d901d4a */
[C---:B------:R-:W-:Y:S02]  /*9400*/  FMUL.FTZ R10, R0.reuse, R174 ;  /* 0x000000ae000a7220 */ /* 0x040fe40000410000 */
[C---:B------:R-:W-:Y:S02]  /*9410*/  FMUL.FTZ R70, R0.reuse, R70 ;  /* 0x0000004600467220 */ /* 0x040fe40000410000 */
[C---:B------:R-:W-:Y:S01]  /*9420*/  FMUL.FTZ R71, R0.reuse, R71 ;  /* 0x0000004700477220 */ /* 0x040fe20000410000 */
[----:B------:R4:W-:Y:S01]  /*9430*/  @P0 LDGSTS.E.BYPASS.LTC128B.128 [R247+0x16100], [R4.64+0x180], !P5 ;  /* 0x1610018004f70fae */ /* 0x0009e2000e901d4a */
[----:B------:R1:W2:Y:S01]  /*9440*/  MUFU.EX2 R206, R8 ;  /* 0x0000000800ce7308 */ /* 0x0002a20000000800 */
[C---:B------:R-:W-:Y:S02]  /*9450*/  FMUL.FTZ R74, R0.reuse, R74 ;  /* 0x0000004a004a7220 */ /* 0x040fe40000410000 */
[C---:B---3--:R-:W-:Y:S02]  /*9460*/  FMUL.FTZ R11, R0.reuse, R175 ;  /* 0x000000af000b7220 */ /* 0x048fe40000410000 */
[----:B------:R3:W-:Y:S01]  /*9470*/  @P0 LDGSTS.E.BYPASS.LTC128B.128 [R247+0xe100], [R6.64], !P4 ;  /* 0x0e10000006f70fae */ /* 0x0007e2000e101d4a */
[----:B------:R-:W-:Y:S02]  /*9480*/  FMUL.FTZ R75, R0, R75 ;  /* 0x0000004b004b7220 */ /* 0x000fe40000410000 */
[C---:B------:R-:W-:Y:S02]  /*9490*/  FMUL.FTZ R76, R2.reuse, R76 ;  /* 0x0000004c024c7220 */ /* 0x040fe40000410000 */
[----:B------:R-:W-:Y:S01]  /*94a0*/  FMUL.FTZ R77, R2, R77 ;  /* 0x0000004d024d7220 */ /* 0x000fe20000410000 */
[----:B------:R3:W-:Y:S01]  /*94b0*/  @P0 LDGSTS.E.BYPASS.LTC128B.128 [R247+0x11100], [R6.64+0x80], !P6 ;  /* 0x1110008006f70fae */ /* 0x0007e2000f101d4a */
[C---:B------:R-:W-:Y:S01]  /*94c0*/  FMUL.FTZ R78, R0.reuse, R78 ;  /* 0x0000004e004e7220 */ /* 0x040fe20000410000 */
[----:B------:R3:W3:Y:S01]  /*94d0*/  MUFU.EX2 R201, R13 ;  /* 0x0000000d00c97308 */ /* 0x0006e20000000800 */
[----:B------:R-:W-:Y:S02]  /*94e0*/  FMUL.FTZ R79, R0, R79 ;  /* 0x0000004f004f7220 */ /* 0x000fe40000410000 */
[C---:B------:R-:W-:Y:S01]  /*94f0*/  FMUL.FTZ R80, R2.reuse, R80 ;  /* 0x0000005002507220 */ /* 0x040fe20000410000 */
[----:B------:R3:W-:Y:S01]  /*9500*/  @P0 LDGSTS.E.BYPASS.LTC128B.128 [R247+0x14100], [R6.64+0x100], !P3 ;  /* 0x1410010006f70fae */ /* 0x0007e2000d901d4a */
[----:B------:R-:W-:Y:S02]  /*9510*/  FMUL.FTZ R81, R2, R81 ;  /* 0x0000005102517220 */ /* 0x000fe40000410000 */
[C---:B------:R-:W-:Y:S02]  /*9520*/  FMUL.FTZ R82, R0.reuse, R82 ;  /* 0x0000005200527220 */ /* 0x040fe40000410000 */
[----:B------:R-:W-:Y:S01]  /*9530*/  FMUL.FTZ R83, R0, R83 ;  /* 0x0000005300537220 */ /* 0x000fe20000410000 */
[----:B------:R3:W-:Y:S01]  /*9540*/  @P0 LDGSTS.E.BYPASS.LTC128B.128 [R247+0x17100], [R6.64+0x180], !P5 ;  /* 0x1710018006f70fae */ /* 0x0007e2000e901d4a */
[C---:B-1----:R-:W-:Y:S01]  /*9550*/  FMUL.FTZ R8, R2.reuse, R172 ;  /* 0x000000ac02087220 */ /* 0x042fe20000410000 */
[----:B------:R1:W-:Y:S01]  /*9560*/  MUFU.EX2 R252, R16 ;  /* 0x0000001000fc7308 */ /* 0x0003e20000000800 */
[----:B----4-:R-:W-:Y:S01]  /*9570*/  FMUL.FTZ R4, R2, R168 ;  /* 0x000000a802047220 */ /* 0x010fe20000410000 */
[----:B------:R-:W-:Y:S01]  /*9580*/  F2FP.PACK_AB R168, R208, R197 ;  /* 0x000000c5d0a8723e */ /* 0x000fe200000000ff */
[----:B------:R-:W-:Y:S01]  /*9590*/  FMUL.FTZ R5, R2, R169 ;  /* 0x000000a902057220 */ /* 0x000fe20000410000 */
[----:B------:R-:W4:Y:S01]  /*95a0*/  LDSM.16.MT88.4 R184, [R212+0x100] ;  /* 0x00010000d4b8783b */ /* 0x000f220000004200 */
[----:B--2---:R-:W-:Y:S01]  /*95b0*/  F2FP.PACK_AB R169, R206, R207 ;  /* 0x000000cfcea9723e */ /* 0x004fe200000000ff */
[C---:B------:R-:W-:Y:S02]  /*95c0*/  FMUL.FTZ R84, R2.reuse, R84 ;  /* 0x0000005402547220 */ /* 0x040fe40000410000 */
[----:B------:R-:W-:Y:S02]  /*95d0*/  FMUL.FTZ R85, R2, R85 ;  /* 0x0000005502557220 */ /* 0x000fe40000410000 */
[----:B------:R-:W2:Y:S01]  /*95e0*/  LDSM.16.MT88.4 R188, [R213+0x100] ;  /* 0x00010000d5bc783b */ /* 0x000ea20000004200 */
[C---:B------:R-:W-:Y:S01]  /*95f0*/  FMUL.FTZ R86, R0.reuse, R86 ;  /* 0x0000005600567220 */ /* 0x040fe20000410000 */
[----:B------:R1:W-:Y:S01]  /*9600*/  MUFU.EX2 R251, R17 ;  /* 0x0000001100fb7308 */ /* 0x0003e20000000800 */
[----:B------:R-:W-:Y:S02]  /*9610*/  FMUL.FTZ R87, R0, R87 ;  /* 0x0000005700577220 */ /* 0x000fe40000410000 */
[C---:B------:R-:W-:Y:S01]  /*9620*/  FMUL.FTZ R88, R2.reuse, R88 ;  /* 0x0000005802587220 */ /* 0x040fe20000410000 */
[----:B------:R-:W2:Y:S01]  /*9630*/  LDSM.16.MT88.4 R192, [R215+0x100] ;  /* 0x00010000d7c0783b */ /* 0x000ea20000004200 */
[----:B------:R-:W-:Y:S02]  /*9640*/  FMUL.FTZ R89, R2, R89 ;  /* 0x0000005902597220 */ /* 0x000fe40000410000 */
[C---:B------:R-:W-:Y:S02]  /*9650*/  FMUL.FTZ R90, R0.reuse, R90 ;  /* 0x0000005a005a7220 */ /* 0x040fe40000410000 */
[----:B------:R-:W-:Y:S01]  /*9660*/  FMUL.FTZ R91, R0, R91 ;  /* 0x0000005b005b7220 */ /* 0x000fe20000410000 */
[----:B------:R-:W2:Y:S01]  /*9670*/  LDSM.16.MT88.4 R172, [R214+0x100] ;  /* 0x00010000d6ac783b */ /* 0x000ea20000004200 */
[----:B------:R-:W-:Y:S01]  /*9680*/  FMUL.FTZ R92, R2, R92 ;  /* 0x0000005c025c7220 */ /* 0x000fe20000410000 */
[----:B------:R-:W-:Y:S01]  /*9690*/  MUFU.EX2 R250, R20 ;  /* 0x0000001400fa7308 */ /* 0x000fe20000000800 */
[C---:B---3--:R-:W-:Y:S01]  /*96a0*/  FMUL.FTZ R6, R0.reuse, R170 ;  /* 0x000000aa00067220 */ /* 0x048fe20000410000 */
[----:B------:R-:W-:Y:S01]  /*96b0*/  F2FP.PACK_AB R170, R209, R165 ;  /* 0x000000a5d1aa723e */ /* 0x000fe200000000ff */
[----:B------:R-:W-:Y:S01]  /*96c0*/  FMUL.FTZ R7, R0, R171 ;  /* 0x000000ab00077220 */ /* 0x000fe20000410000 */
[----:B------:R-:W-:Y:S01]  /*96d0*/  F2FP.PACK_AB R171, R204, R205 ;  /* 0x000000cdccab723e */ /* 0x000fe200000000ff */
[----:B------:R-:W0:Y:S01]  /*96e0*/  LDGDEPBAR ;  /* 0x00000000000079af */ /* 0x000e220000000000 */
[C---:B------:R-:W-:Y:S02]  /*96f0*/  FMUL.FTZ R12, R2.reuse, R176 ;  /* 0x000000b0020c7220 */ /* 0x040fe40000410000 */
[C---:B------:R-:W-:Y:S02]  /*9700*/  FMUL.FTZ R13, R2.reuse, R177 ;  /* 0x000000b1020d7220 */ /* 0x040fe40000410000 */
[C---:B-1----:R-:W-:Y:S01]  /*9710*/  FMUL.FTZ R16, R2.reuse, R180 ;  /* 0x000000b402107220 */ /* 0x042fe20000410000 */
[----:B------:R-:W-:Y:S01]  /*9720*/  MUFU.EX2 R249, R21 ;  /* 0x0000001500f97308 */ /* 0x000fe20000000800 */
[----:B------:R-:W-:Y:S02]  /*9730*/  FMUL.FTZ R17, R2, R181 ;  /* 0x000000b502117220 */ /* 0x000fe40000410000 */
[--C-:B------:R-:W-:Y:S02]  /*9740*/  FFMA.FTZ R22, R22, c[0x0][0x2d0], -R166.reuse ;  /* 0x0000b40016167a23 */ /* 0x100fe400000108a6 */
[--C-:B------:R-:W-:Y:S02]  /*9750*/  FFMA.FTZ R23, R23, c[0x0][0x2d0], -R166.reuse ;  /* 0x0000b40017177a23 */ /* 0x100fe400000108a6 */
[--C-:B------:R-:W-:Y:S01]  /*9760*/  FFMA.FTZ R26, R26, c[0x0][0x2d0], -R166.reuse ;  /* 0x0000b4001a1a7a23 */ /* 0x100fe200000108a6 */
[C---:B----4-:R-:W-:Y:S02]  /*9770*/  HMMA.16816.F32 R4, R168.reuse, R184, R4 ;  /* 0x000000b8a804723c */ /* 0x050fe40000001804 */
[----:B------:R-:W-:Y:S03]  /*9780*/  MUFU.EX2 R248, R24 ;  /* 0x0000001800f87308 */ /* 0x000fe60000000800 */
[----:B------:R-:W-:Y:S02]  /*9790*/  FFMA.FTZ R27, R27, c[0x0][0x2d0], -R166 ;  /* 0x0000b4001b1b7a23 */ /* 0x000fe400000108a6 */
[----:B------:R-:W-:Y:S01]  /*97a0*/  FFMA.FTZ R29, R29, c[0x0][0x2d0], -R196 ;  /* 0x0000b4001d1d7a23 */ /* 0x000fe200000108c4 */
[C---:B------:R-:W-:Y:S01]  /*97b0*/  HMMA.16816.F32 R8, R168.reuse, R186, R8 ;  /* 0x000000baa808723c */ /* 0x040fe20000001808 */
[----:B------:R-:W1:Y:S03]  /*97c0*/  LDSM.16.MT88.4 R184, [R212+0x3100] ;  /* 0x00310000d4b8783b */ /* 0x000e660000004200 */
[----:B------:R-:W-:Y:S01]  /*97d0*/  MUFU.EX2 R246, R25 ;  /* 0x0000001900f67308 */ /* 0x000fe20000000800 */
[--C-:B------:R-:W-:Y:S02]  /*97e0*/  FFMA.FTZ R30, R30, c[0x0][0x2d0], -R166.reuse ;  /* 0x0000b4001e1e7a23 */ /* 0x100fe400000108a6 */
[----:B------:R-:W-:Y:S01]  /*97f0*/  FFMA.FTZ R31, R31, c[0x0][0x2d0], -R166 ;  /* 0x0000b4001f1f7a23 */ /* 0x000fe200000108a6 */
[C---:B--2---:R-:W-:Y:S04]  /*9800*/  HMMA.16816.F32 R52, R168.reuse, R188, R52 ;  /* 0x000000bca834723c */ /* 0x044fe80000001834 */
[--C-:B------:R-:W-:Y:S02]  /*9810*/  FFMA.FTZ R32, R32, c[0x0][0x2d0], -R196.reuse ;  /* 0x0000b40020207a23 */ /* 0x100fe400000108c4 */
[----:B------:R-:W-:Y:S01]  /*9820*/  MUFU.EX2 R211, R28 ;  /* 0x0000001c00d37308 */ /* 0x000fe20000000800 */
[----:B------:R-:W-:Y:S01]  /*9830*/  FFMA.FTZ R33, R33, c[0x0][0x2d0], -R196 ;  /* 0x0000b40021217a23 */ /* 0x000fe200000108c4 */
[C---:B------:R-:W-:Y:S01]  /*9840*/  HMMA.16816.F32 R56, R168.reuse, R190, R56 ;  /* 0x000000bea838723c */ /* 0x040fe20000001838 */
[----:B------:R-:W2:Y:S03]  /*9850*/  LDSM.16.MT88.4 R188, [R213+0x3100] ;  /* 0x00310000d5bc783b */ /* 0x000ea60000004200 */
[--C-:B------:R-:W-:Y:S02]  /*9860*/  FFMA.FTZ R34, R34, c[0x0][0x2d0], -R166.reuse ;  /* 0x0000b40022227a23 */ /* 0x100fe400000108a6 */
[----:B------:R-:W-:Y:S02]  /*9870*/  FFMA.FTZ R35, R35, c[0x0][0x2d0], -R166 ;  /* 0x0000b40023237a23 */ /* 0x000fe400000108a6 */
[----:B------:R-:W-:Y:S01]  /*9880*/  MUFU.EX2 R210, R29 ;  /* 0x0000001d00d27308 */ /* 0x000fe20000000800 */
[C---:B------:R-:W-:Y:S03]  /*9890*/  HMMA.16816.F32 R60, R168.reuse, R192, R60 ;  /* 0x000000c0a83c723c */ /* 0x040fe6000000183c */
[--C-:B------:R-:W-:Y:S02]  /*98a0*/  FFMA.FTZ R36, R36, c[0x0][0x2d0], -R196.reuse ;  /* 0x0000b40024247a23 */ /* 0x100fe400000108c4 */
[----:B------:R-:W-:Y:S03]  /*98b0*/  FFMA.FTZ R37, R37, c[0x0][0x2d0], -R196 ;  /* 0x0000b40025257a23 */ /* 0x000fe600000108c4 */
[C---:B------:R-:W-:Y:S01]  /*98c0*/  HMMA.16816.F32 R64, R168.reuse, R194, R64 ;  /* 0x000000c2a840723c */ /* 0x040fe20000001840 */
[----:B------:R-:W-:Y:S03]  /*98d0*/  LDSM.16.MT88.4 R192, [R214+0x900] ;  /* 0x00090000d6c0783b */ /* 0x000fe60000004200 */
[--C-:B------:R-:W-:Y:S02]  /*98e0*/  FFMA.FTZ R38, R38, c[0x0][0x2d0], -R166.reuse ;  /* 0x0000b40026267a23 */ /* 0x100fe400000108a6 */
[----:B------:R-:W-:Y:S02]  /*98f0*/  FFMA.FTZ R39, R39, c[0x0][0x2d0], -R166 ;  /* 0x0000b40027277a23 */ /* 0x000fe400000108a6 */
[C---:B------:R-:W-:Y:S04]  /*9900*/  HMMA.16816.F32 R68, R168.reuse, R172, R68 ;  /* 0x000000aca844723c */ /* 0x040fe80000001844 */
[--C-:B------:R-:W-:Y:S02]  /*9910*/  FFMA.FTZ R40, R40, c[0x0][0x2d0], -R196.reuse ;  /* 0x0000b40028287a23 */ /* 0x100fe400000108c4 */
[----:B------:R-:W-:Y:S02]  /*9920*/  FFMA.FTZ R41, R41, c[0x0][0x2d0], -R196 ;  /* 0x0000b40029297a23 */ /* 0x000fe400000108c4 */
[C---:B------:R-:W-:Y:S01]  /*9930*/  HMMA.16816.F32 R72, R168.reuse, R174, R72 ;  /* 0x000000aea848723c */ /* 0x040fe20000001848 */
[----:B------:R-:W3:Y:S03]  /*9940*/  LDSM.16.MT88.4 R172, [R215+0x3100] ;  /* 0x00310000d7ac783b */ /* 0x000ee60000004200 */
[--C-:B------:R-:W-:Y:S02]  /*9950*/  FFMA.FTZ R42, R42, c[0x0][0x2d0], -R166.reuse ;  /* 0x0000b4002a2a7a23 */ /* 0x100fe400000108a6 */
[--C-:B------:R-:W-:Y:S02]  /*9960*/  FFMA.FTZ R43, R43, c[0x0][0x2d0], -R166.reuse ;  /* 0x0000b4002b2b7a23 */ /* 0x100fe400000108a6 */
[C---:B-1----:R-:W-:Y:S04]  /*9970*/  HMMA.16816.F32 R76, R168.reuse, R184, R76 ;  /* 0x000000b8a84c723c */ /* 0x042fe8000000184c */
        /* <DEDUP_REMOVED lines=25> */
[----:B------:R-:W-:Y:S03]  /*9b10*/  FMUL.FTZ R109, R2, R109 ;  /* 0x0000006d026d7220 */ /* 0x000fe60000410000 */
[C---:B------:R-:W-:Y:S01]  /*9b20*/  HMMA.16816.F32 R104, R168.reuse, R186, R104 ;  /* 0x000000baa868723c */ /* 0x040fe20000001868 */
[----:B------:R-:W1:Y:S02]  /*9b30*/  LDSM.16.MT88.4 R184, [R215+0x6100] ;  /* 0x00610000d7b8783b */ /* 0x000e640000004200 */
[C---:B------:R-:W-:Y:S02]  /*9b40*/  FMUL.FTZ R110, R0.reuse, R110 ;  /* 0x0000006e006e7220 */ /* 0x040fe40000410000 */
[----:B------:R-:W-:Y:S02]  /*9b50*/  FMUL.FTZ R111, R0, R111 ;  /* 0x0000006f006f7220 */ /* 0x000fe40000410000 */
[C---:B------:R-:W-:Y:S02]  /*9b60*/  FMUL.FTZ R112, R2.reuse, R112 ;  /* 0x0000007002707220 */ /* 0x040fe40000410000 */
[----:B------:R-:W-:Y:S03]  /*9b70*/  FMUL.FTZ R113, R2, R113 ;  /* 0x0000007102717220 */ /* 0x000fe60000410000 */
[C---:B--2---:R-:W-:Y:S03]  /*9b80*/  HMMA.16816.F32 R108, R168.reuse, R188, R108 ;  /* 0x000000bca86c723c */ /* 0x044fe6000000186c */
[C---:B------:R-:W-:Y:S02]  /*9b90*/  FMUL.FTZ R114, R0.reuse, R114 ;  /* 0x0000007200727220 */ /* 0x040fe40000410000 */
        /* <DEDUP_REMOVED lines=18> */
[C---:B------:R-:W-:Y:S02]  /*9cc0*/  FMUL.FTZ R128, R2.reuse, R128 ;  /* 0x0000008002807220 */ /* 0x040fe40000410000 */
[----:B------:R-:W-:Y:S03]  /*9cd0*/  FMUL.FTZ R129, R2, R129 ;  /* 0x0000008102817220 */ /* 0x000fe60000410000 */
[C---:B-1----:R-:W-:Y:S03]  /*9ce0*/  HMMA.16816.F32 R124, R168.reuse, R184, R124 ;  /* 0x000000b8a87c723c */ /* 0x042fe6000000187c */
[C---:B------:R-:W-:Y:S02]  /*9cf0*/  FMUL.FTZ R130, R0.reuse, R130 ;  /* 0x0000008200827220 */ /* 0x040fe40000410000 */
        /* <DEDUP_REMOVED lines=12> */
[--C-:B------:R-:W-:Y:S02]  /*9dc0*/  FFMA.FTZ R14, R14, c[0x0][0x2d0], -R166.reuse ;  /* 0x0000b4000e0e7a23 */ /* 0x100fe400000108a6 */
[--C-:B------:R-:W-:Y:S02]  /*9dd0*/  FFMA.FTZ R15, R15, c[0x0][0x2d0], -R166.reuse ;  /* 0x0000b4000f0f7a23 */ /* 0x100fe400000108a6 */
[----:B------:R2:W-:Y:S01]  /*9de0*/  MUFU.EX2 R202, R14 ;  /* 0x0000000e00ca7308 */ /* 0x0005e20000000800 */
[C---:B------:R-:W-:Y:S01]  /*9df0*/  HMMA.16816.F32 R136, R168.reuse, R190, R136 ;  /* 0x000000bea888723c */ /* 0x040fe20000001888 */
[----:B------:R-:W4:Y:S02]  /*9e00*/  LDSM.16.MT88.4 R188, [R215+0x9100] ;  /* 0x00910000d7bc783b */ /* 0x000f240000004200 */
[C---:B------:R-:W-:Y:S02]  /*9e10*/  FMUL.FTZ R140, R2.reuse, R140 ;  /* 0x0000008c028c7220 */ /* 0x040fe40000410000 */
[----:B------:R-:W-:Y:S02]  /*9e20*/  FMUL.FTZ R141, R2, R141 ;  /* 0x0000008d028d7220 */ /* 0x000fe40000410000 */
[C---:B------:R-:W-:Y:S02]  /*9e30*/  FMUL.FTZ R142, R0.reuse, R142 ;  /* 0x0000008e008e7220 */ /* 0x040fe40000410000 */
[----:B------:R-:W-:Y:S01]  /*9e40*/  FMUL.FTZ R143, R0, R143 ;  /* 0x0000008f008f7220 */ /* 0x000fe20000410000 */
[----:B------:R1:W1:Y:S02]  /*9e50*/  MUFU.EX2 R200, R15 ;  /* 0x0000000f00c87308 */ /* 0x0002640000000800 */
[C---:B------:R-:W-:Y:S02]  /*9e60*/  FMUL.FTZ R144, R2.reuse, R144 ;  /* 0x0000009002907220 */ /* 0x040fe40000410000 */
[----:B------:R-:W-:Y:S02]  /*9e70*/  FMUL.FTZ R145, R2, R145 ;  /* 0x0000009102917220 */ /* 0x000fe40000410000 */
[C---:B---3--:R-:W-:Y:S03]  /*9e80*/  HMMA.16816.F32 R140, R168.reuse, R172, R140 ;  /* 0x000000aca88c723c */ /* 0x048fe6000000188c */
[C---:B------:R-:W-:Y:S02]  /*9e90*/  FMUL.FTZ R146, R0.reuse, R146 ;  /* 0x0000009200927220 */ /* 0x040fe40000410000 */
[C---:B------:R-:W-:Y:S02]  /*9ea0*/  FMUL.FTZ R147, R0.reuse, R147 ;  /* 0x0000009300937220 */ /* 0x040fe40000410000 */
[----:B--2---:R-:W-:Y:S02]  /*9eb0*/  FMUL.FTZ R14, R0, R178 ;  /* 0x000000b2000e7220 */ /* 0x004fe40000410000 */
[C---:B------:R-:W-:Y:S03]  /*9ec0*/  FMUL.FTZ R148, R2.reuse, R148 ;  /* 0x0000009402947220 */ /* 0x040fe60000410000 */
[C---:B------:R-:W-:Y:S01]  /*9ed0*/  HMMA.16816.F32 R144, R168.reuse, R174, R144 ;  /* 0x000000aea890723c */ /* 0x040fe20000001890 */
[----:B------:R-:W2:Y:S02]  /*9ee0*/  LDSM.16.MT88.4 R172, [R214+0x9100] ;  /* 0x00910000d6ac783b */ /* 0x000ea40000004200 */
[----:B------:R-:W-:Y:S02]  /*9ef0*/  FMUL.FTZ R149, R2, R149 ;  /* 0x0000009502957220 */ /* 0x000fe40000410000 */
[C---:B------:R-:W-:Y:S02]  /*9f00*/  FMUL.FTZ R150, R0.reuse, R150 ;  /* 0x0000009600967220 */ /* 0x040fe40000410000 */
[C---:B------:R-:W-:Y:S02]  /*9f10*/  FMUL.FTZ R151, R0.reuse, R151 ;  /* 0x0000009700977220 */ /* 0x040fe40000410000 */
[----:B-1----:R-:W-:Y:S02]  /*9f20*/  FMUL.FTZ R15, R0, R179 ;  /* 0x000000b3000f7220 */ /* 0x002fe40000410000 */
[----:B------:R-:W1:Y:S01]  /*9f30*/  LDSM.16.MT88.4 R176, [R212+0x900] ;  /* 0x00090000d4b0783b */ /* 0x000e620000004200 */
[--C-:B------:R-:W-:Y:S02]  /*9f40*/  FFMA.FTZ R18, R18, c[0x0][0x2d0], -R166.reuse ;  /* 0x0000b40012127a23 */ /* 0x100fe400000108a6 */
[C---:B------:R-:W-:Y:S02]  /*9f50*/  HMMA.16816.F32 R148, R168.reuse, R184, R148 ;  /* 0x000000b8a894723c */ /* 0x040fe40000001894 */
[----:B------:R3:W-:Y:S01]  /*9f60*/  MUFU.EX2 R199, R18 ;  /* 0x0000001200c77308 */ /* 0x0007e20000000800 */
[----:B------:R-:W-:Y:S02]  /*9f70*/  FFMA.FTZ R19, R19, c[0x0][0x2d0], -R166 ;  /* 0x0000b40013137a23 */ /* 0x000fe400000108a6 */
[C---:B------:R-:W-:Y:S02]  /*9f80*/  FMUL.FTZ R152, R2.reuse, R152 ;  /* 0x0000009802987220 */ /* 0x040fe40000410000 */
[----:B------:R-:W-:Y:S01]  /*9f90*/  FMUL.FTZ R153, R2, R153 ;  /* 0x0000009902997220 */ /* 0x000fe20000410000 */
[C---:B------:R-:W-:Y:S01]  /*9fa0*/  HMMA.16816.F32 R12, R168.reuse, R186, R12 ;  /* 0x000000baa80c723c */ /* 0x040fe2000000180c */
[----:B------:R-:W1:Y:S03]  /*9fb0*/  LDSM.16.MT88.4 R184, [R213+0x900] ;  /* 0x00090000d5b8783b */ /* 0x000e660000004200 */
[C---:B------:R-:W-:Y:S01]  /*9fc0*/  FMUL.FTZ R154, R0.reuse, R154 ;  /* 0x0000009a009a7220 */ /* 0x040fe20000410000 */
[----:B------:R2:W1:Y:S01]  /*9fd0*/  MUFU.EX2 R198, R19 ;  /* 0x0000001300c67308 */ /* 0x0004620000000800 */
[----:B------:R-:W-:Y:S02]  /*9fe0*/  FMUL.FTZ R155, R0, R155 ;  /* 0x0000009b009b7220 */ /* 0x000fe40000410000 */
[C---:B------:R-:W-:Y:S04]  /*9ff0*/  FMUL.FTZ R156, R2.reuse, R156 ;  /* 0x0000009c029c7220 */ /* 0x040fe80000410000 */
[----:B------:R-:W-:Y:S01]  /*a000*/  FMUL.FTZ R157, R2, R157 ;  /* 0x0000009d029d7220 */ /* 0x000fe20000410000 */
[C---:B----4-:R-:W-:Y:S03]  /*a010*/  HMMA.16816.F32 R152, R168.reuse, R188, R152 ;  /* 0x000000bca898723c */ /* 0x050fe60000001898 */
[C---:B------:R-:W-:Y:S02]  /*a020*/  FMUL.FTZ R158, R0.reuse, R158 ;  /* 0x0000009e009e7220 */ /* 0x040fe40000410000 */
[C---:B------:R-:W-:Y:S02]  /*a030*/  FMUL.FTZ R159, R0.reuse, R159 ;  /* 0x0000009f009f7220 */ /* 0x040fe40000410000 */
[----:B---3--:R-:W-:Y:S02]  /*a040*/  FMUL.FTZ R18, R0, R182 ;  /* 0x000000b600127220 */ /* 0x008fe40000410000 */
[C---:B------:R-:W-:Y:S03]  /*a050*/  FMUL.FTZ R160, R2.reuse, R160 ;  /* 0x000000a002a07220 */ /* 0x040fe60000410000 */
[C---:B------:R-:W-:Y:S01]  /*a060*/  HMMA.16816.F32 R156, R168.reuse, R190, R156 ;  /* 0x000000bea89c723c */ /* 0x040fe2000000189c */
[----:B------:R-:W3:Y:S02]  /*a070*/  LDSM.16.MT88.4 R188, [R215+0x900] ;  /* 0x00090000d7bc783b */ /* 0x000ee40000004200 */
[----:B------:R-:W-:Y:S02]  /*a080*/  FMUL.FTZ R161, R2, R161 ;  /* 0x000000a102a17220 */ /* 0x000fe40000410000 */
[C---:B------:R-:W-:Y:S02]  /*a090*/  FMUL.FTZ R162, R0.reuse, R162 ;  /* 0x000000a200a27220 */ /* 0x040fe40000410000 */
[C---:B------:R-:W-:Y:S02]  /*a0a0*/  FMUL.FTZ R163, R0.reuse, R163 ;  /* 0x000000a300a37220 */ /* 0x040fe40000410000 */
[----:B--2---:R-:W-:Y:S02]  /*a0b0*/  FMUL.FTZ R19, R0, R183 ;  /* 0x000000b700137220 */ /* 0x004fe40000410000 */
[----:B------:R-:W-:Y:S01]  /*a0c0*/  LDSM.16.MT88.4 R180, [R215+0x3900] ;  /* 0x00390000d7b4783b */ /* 0x000fe20000004200 */
[--C-:B------:R-:W-:Y:S02]  /*a0d0*/  FFMA.FTZ R49, R49, c[0x0][0x2d0], -R196.reuse ;  /* 0x0000b40031317a23 */ /* 0x100fe400000108c4 */
[C---:B------:R-:W-:Y:S03]  /*a0e0*/  HMMA.16816.F32 R160, R168.reuse, R172, R160 ;  /* 0x000000aca8a0723c */ /* 0x040fe600000018a0 */
[--C-:B------:R-:W-:Y:S01]  /*a0f0*/  FFMA.FTZ R44, R44, c[0x0][0x2d0], -R196.reuse ;  /* 0x0000b4002c2c7a23 */ /* 0x100fe200000108c4 */
[----:B------:R-:W-:Y:S01]  /*a100*/  MUFU.EX2 R49, R49 ;  /* 0x0000003100317308 */ /* 0x000fe20000000800 */
[----:B------:R-:W-:Y:S02]  /*a110*/  FFMA.FTZ R45, R45, c[0x0][0x2d0], -R196 ;  /* 0x0000b4002d2d7a23 */ /* 0x000fe400000108c4 */
[--C-:B------:R-:W-:Y:S01]  /*a120*/  FFMA.FTZ R46, R46, c[0x0][0x2d0], -R166.reuse ;  /* 0x0000b4002e2e7a23 */ /* 0x100fe200000108a6 */
[----:B------:R-:W-:Y:S01]  /*a130*/  HMMA.16816.F32 R16, R168, R174, R16 ;  /* 0x000000aea810723c */ /* 0x000fe20000001810 */
[----:B------:R-:W2:Y:S03]  /*a140*/  LDSM.16.MT88.4 R172, [R212+0x3900] ;  /* 0x00390000d4ac783b */ /* 0x000ea60000004200 */
[----:B------:R-:W-:Y:S02]  /*a150*/  FFMA.FTZ R47, R47, c[0x0][0x2d0], -R166 ;  /* 0x0000b4002f2f7a23 */ /* 0x000fe400000108a6 */
[----:B------:R-:W-:Y:S01]  /*a160*/  MUFU.EX2 R44, R44 ;  /* 0x0000002c002c7308 */ /* 0x000fe20000000800 */
[----:B------:R-:W-:Y:S01]  /*a170*/  F2FP.PACK_AB R168, R201, R203 ;  /* 0x000000cbc9a8723e */ /* 0x000fe200000000ff */
[----:B------:R-:W-:Y:S01]  /*a180*/  FFMA.FTZ R48, R48, c[0x0][0x2d0], -R196 ;  /* 0x0000b40030307a23 */ /* 0x000fe200000108c4 */
[----:B------:R-:W-:Y:S03]  /*a190*/  F2FP.PACK_AB R169, R200, R202 ;  /* 0x000000cac8a9723e */ /* 0x000fe600000000ff */
[----:B------:R-:W-:Y:S01]  /*a1a0*/  F2FP.PACK_AB R170, R251, R252 ;  /* 0x000000fcfbaa723e */ /* 0x000fe200000000ff */
[--C-:B------:R-:W-:Y:S01]  /*a1b0*/  FFMA.FTZ R50, R50, c[0x0][0x2d0], -R166.reuse ;  /* 0x0000b40032327a23 */ /* 0x100fe200000108a6 */
[----:B-1----:R-:W-:Y:S01]  /*a1c0*/  F2FP.PACK_AB R171, R198, R199 ;  /* 0x000000c7c6ab723e */ /* 0x002fe200000000ff */
[----:B------:R-:W-:Y:S01]  /*a1d0*/  FFMA.FTZ R166, R51, c[0x0][0x2d0], -R166 ;  /* 0x0000b40033a67a23 */ /* 0x000fe200000108a6 */
[----:B------:R-:W-:Y:S05]  /*a1e0*/  MUFU.EX2 R45, R45 ;  /* 0x0000002d002d7308 */ /* 0x000fea0000000800 */
[C---:B------:R-:W-:Y:S05]  /*a1f0*/  HMMA.16816.F32 R4, R168.reuse, R176, R4 ;  /* 0x000000b0a804723c */ /* 0x040fea0000001804 */
[----:B------:R-:W-:Y:S03]  /*a200*/  MUFU.EX2 R166, R166 ;  /* 0x000000a600a67308 */ /* 0x000fe60000000800 */
[C---:B------:R-:W-:Y:S01]  /*a210*/  HMMA.16816.F32 R8, R168.reuse, R178, R8 ;  /* 0x000000b2a808723c */ /* 0x040fe20000001808 */
[----:B------:R-:W1:Y:S06]  /*a220*/  LDSM.16.MT88.4 R176, [R213+0x3900] ;  /* 0x00390000d5b0783b */ /* 0x000e6c0000004200 */
[----:B------:R-:W-:Y:S01]  /*a230*/  MUFU.EX2 R46, R46 ;  /* 0x0000002e002e7308 */ /* 0x000fe20000000800 */
[C---:B------:R-:W-:Y:S08]  /*a240*/  HMMA.16816.F32 R52, R168.reuse, R184, R52 ;  /* 0x000000b8a834723c */ /* 0x040ff00000001834 */
[C---:B------:R-:W-:Y:S01]  /*a250*/  HMMA.16816.F32 R56, R168.reuse, R186, R56 ;  /* 0x000000baa838723c */ /* 0x040fe20000001838 */
[----:B------:R-:W4:Y:S01]  /*a260*/  LDSM.16.MT88.4 R184, [R214+0x3900] ;  /* 0x00390000d6b8783b */ /* 0x000f220000004200 */
[----:B------:R-:W-:Y:S06]  /*a270*/  MUFU.EX2 R47, R47 ;  /* 0x0000002f002f7308 */ /* 0x000fec0000000800 */
[C---:B---3--:R-:W-:Y:S04]  /*a280*/  HMMA.16816.F32 R60, R168.reuse, R188, R60 ;  /* 0x000000bca83c723c */ /* 0x048fe8000000183c */
[----:B------:R-:W-:Y:S04]  /*a290*/  MUFU.EX2 R48, R48 ;  /* 0x0000003000307308 */ /* 0x000fe80000000800 */
[C---:B------:R-:W-:Y:S01]  /*a2a0*/  HMMA.16816.F32 R64, R168.reuse, R190, R64 ;  /* 0x000000bea840723c */ /* 0x040fe20000001840 */
[----:B------:R-:W3:Y:S05]  /*a2b0*/  LDSM.16.MT88.4 R188, [R212+0x6900] ;  /* 0x00690000d4bc783b */ /* 0x000eea0000004200 */
[----:B------:R-:W-:Y:S02]  /*a2c0*/  MUFU.EX2 R50, R50 ;  /* 0x0000003200327308 */ /* 0x000fe40000000800 */
[C---:B------:R-:W-:Y:S08]  /*a2d0*/  HMMA.16816.F32 R68, R168.reuse, R192, R68 ;  /* 0x000000c0a844723c */ /* 0x040ff00000001844 */
[C---:B------:R-:W-:Y:S01]  /*a2e0*/  HMMA.16816.F32 R72, R168.reuse, R194, R72 ;  /* 0x000000c2a848723c */ /* 0x040fe20000001848 */
[----:B------:R-:W-:Y:S06]  /*a2f0*/  MUFU.EX2 R194, R22 ;  /* 0x0000001600c27308 */ /* 0x000fec0000000800 */
[----:B------:R-:W-:Y:S01]  /*a300*/  MOV R195, R209 ;  /* 0x000000d100c37202 */ /* 0x000fe20000000f00 */
[C---:B--2---:R-:W-:Y:S03]  /*a310*/  HMMA.16816.F32 R76, R168.reuse, R172, R76 ;  /* 0x000000aca84c723c */ /* 0x044fe6000000184c */
[----:B------:R2:W2:Y:S05]  /*a320*/  MUFU.EX2 R193, R23 ;  /* 0x0000001700c17308 */ /* 0x0004aa0000000800 */
[C---:B------:R-:W-:Y:S01]  /*a330*/  HMMA.16816.F32 R80, R168.reuse, R174, R80 ;  /* 0x000000aea850723c */ /* 0x040fe20000001850 */
[----:B------:R-:W3:Y:S04]  /*a340*/  LDSM.16.MT88.4 R172, [R213+0x6900] ;  /* 0x00690000d5ac783b */ /* 0x000ee80000004200 */
[----:B------:R-:W-:Y:S03]  /*a350*/  MUFU.EX2 R192, R26 ;  /* 0x0000001a00c07308 */ /* 0x000fe60000000800 */
[C---:B-1----:R-:W-:Y:S07]  /*a360*/  HMMA.16816.F32 R84, R168.reuse, R176, R84 ;  /* 0x000000b0a854723c */ /* 0x042fee0000001854 */
[----:B------:R-:W-:Y:S01]  /*a370*/  MUFU.EX2 R209, R32 ;  /* 0x0000002000d17308 */ /* 0x000fe20000000800 */
[C---:B------:R-:W-:Y:S01]  /*a380*/  HMMA.16816.F32 R88, R168.reuse, R178, R88 ;  /* 0x000000b2a858723c */ /* 0x040fe20000001858 */
[----:B------:R-:W1:Y:S06]  /*a390*/  LDSM.16.MT88.4 R176, [R215+0x6900] ;  /* 0x00690000d7b0783b */ /* 0x000e6c0000004200 */
[----:B--2---:R-:W-:Y:S01]  /*a3a0*/  LDSM.16.MT88.4 R20, [R214+0x9900] ;  /* 0x00990000d614783b */ /* 0x004fe20000004200 */
[C---:B------:R-:W-:Y:S08]  /*a3b0*/  HMMA.16816.F32 R92, R168.reuse, R180, R92 ;  /* 0x000000b4a85c723c */ /* 0x040ff0000000185c */
[C---:B------:R-:W-:Y:S01]  /*a3c0*/  HMMA.16816.F32 R96, R168.reuse, R182, R96 ;  /* 0x000000b6a860723c */ /* 0x040fe20000001860 */
[----:B------:R-:W2:Y:S07]  /*a3d0*/  LDSM.16.MT88.4 R180, [R214+0x6900] ;  /* 0x00690000d6b4783b */ /* 0x000eae0000004200 */
[C---:B----4-:R-:W-:Y:S08]  /*a3e0*/  HMMA.16816.F32 R100, R168.reuse, R184, R100 ;  /* 0x000000b8a864723c */ /* 0x050ff00000001864 */
[C---:B------:R-:W-:Y:S01]  /*a3f0*/  HMMA.16816.F32 R104, R168.reuse, R186, R104 ;  /* 0x000000baa868723c */ /* 0x040fe20000001868 */
[----:B------:R-:W4:Y:S07]  /*a400*/  LDSM.16.MT88.4 R184, [R212+0x9900] ;  /* 0x00990000d4b8783b */ /* 0x000f2e0000004200 */
[C---:B---3--:R-:W-:Y:S01]  /*a410*/  HMMA.16816.F32 R108, R168.reuse, R188, R108 ;  /* 0x000000bca86c723c */ /* 0x048fe2000000186c */
[----:B------:R-:W-:Y:S07]  /*a420*/  MUFU.EX2 R189, R31 ;  /* 0x0000001f00bd7308 */ /* 0x000fee0000000800 */
[C---:B------:R-:W-:Y:S03]  /*a430*/  HMMA.16816.F32 R112, R168.reuse, R190, R112 ;  /* 0x000000bea870723c */ /* 0x040fe60000001870 */
[----:B------:R3:W2:Y:S05]  /*a440*/  MUFU.EX2 R191, R27 ;  /* 0x0000001b00bf7308 */ /* 0x0006aa0000000800 */
[C---:B------:R-:W-:Y:S05]  /*a450*/  HMMA.16816.F32 R116, R168.reuse, R172, R116 ;  /* 0x000000aca874723c */ /* 0x040fea0000001874 */
[----:B------:R2:W2:Y:S03]  /*a460*/  MUFU.EX2 R190, R30 ;  /* 0x0000001e00be7308 */ /* 0x0004a60000000800 */
[C---:B------:R-:W-:Y:S01]  /*a470*/  HMMA.16816.F32 R120, R168.reuse, R174, R120 ;  /* 0x000000aea878723c */ /* 0x040fe20000001878 */
[----:B------:R-:W4:Y:S06]  /*a480*/  LDSM.16.MT88.4 R172, [R213+0x9900] ;  /* 0x00990000d5ac783b */ /* 0x000f2c0000004200 */
[----:B------:R-:W-:Y:S01]  /*a490*/  MUFU.EX2 R188, R34 ;  /* 0x0000002200bc7308 */ /* 0x000fe20000000800 */
[C---:B-1----:R-:W-:Y:S01]  /*a4a0*/  HMMA.16816.F32 R124, R168.reuse, R176, R124 ;  /* 0x000000b0a87c723c */ /* 0x042fe2000000187c */
[----:B---3--:R-:W-:Y:S07]  /*a4b0*/  LDSM.16.MT88.4 R24, [R213+0x1100] ;  /* 0x00110000d518783b */ /* 0x008fee0000004200 */
[C---:B------:R-:W-:Y:S01]  /*a4c0*/  HMMA.16816.F32 R128, R168.reuse, R178, R128 ;  /* 0x000000b2a880723c */ /* 0x040fe20000001880 */
[----:B------:R-:W1:Y:S06]  /*a4d0*/  LDSM.16.MT88.4 R176, [R215+0x9900] ;  /* 0x00990000d7b0783b */ /* 0x000e6c0000004200 */
[----:B--2---:R-:W-:Y:S01]  /*a4e0*/  LDSM.16.MT88.4 R28, [R212+0x1900] ;  /* 0x00190000d41c783b */ /* 0x004fe20000004200 */
[C---:B------:R-:W-:Y:S08]  /*a4f0*/  HMMA.16816.F32 R132, R168.reuse, R180, R132 ;  /* 0x000000b4a884723c */ /* 0x040ff00000001884 */
[C---:B------:R-:W-:Y:S01]  /*a500*/  HMMA.16816.F32 R136, R168.reuse, R182, R136 ;  /* 0x000000b6a888723c */ /* 0x040fe20000001888 */
[----:B------:R-:W2:Y:S07]  /*a510*/  LDSM.16.MT88.4 R180, [R212+0x1100] ;  /* 0x00110000d4b4783b */ /* 0x000eae0000004200 */
[C---:B----4-:R-:W-:Y:S01]  /*a520*/  HMMA.16816.F32 R140, R168.reuse, R184, R140 ;  /* 0x000000b8a88c723c */ /* 0x050fe2000000188c */
[----:B------:R-:W-:Y:S06]  /*a530*/  MUFU.EX2 R184, R42 ;  /* 0x0000002a00b87308 */ /* 0x000fec0000000800 */
[----:B------:R-:W-:Y:S01]  /*a540*/  MOV R185, R208 ;  /* 0x000000d000b97202 */ /* 0x000fe20000000f00 */
[C---:B------:R-:W-:Y:S03]  /*a550*/  HMMA.16816.F32 R144, R168.reuse, R186, R144 ;  /* 0x000000baa890723c */ /* 0x040fe60000001890 */
[----:B------:R-:W3:Y:S05]  /*a560*/  MUFU.EX2 R208, R33 ;  /* 0x0000002100d07308 */ /* 0x000eea0000000800 */
[C---:B------:R-:W-:Y:S05]  /*a570*/  HMMA.16816.F32 R148, R168.reuse, R172, R148 ;  /* 0x000000aca894723c */ /* 0x040fea0000001894 */
[----:B------:R4:W2:Y:S03]  /*a580*/  MUFU.EX2 R187, R35 ;  /* 0x0000002300bb7308 */ /* 0x0008a60000000800 */
[C---:B------:R-:W-:Y:S01]  /*a590*/  HMMA.16816.F32 R12, R168.reuse, R174, R12 ;  /* 0x000000aea80c723c */ /* 0x040fe2000000180c */
[----:B------:R-:W2:Y:S06]  /*a5a0*/  LDSM.16.MT88.4 R172, [R215+0x1100] ;  /* 0x00110000d7ac783b */ /* 0x000eac0000004200 */
[----:B------:R-:W-:Y:S01]  /*a5b0*/  MUFU.EX2 R186, R38 ;  /* 0x0000002600ba7308 */ /* 0x000fe20000000800 */
[C---:B-1----:R-:W-:Y:S08]  /*a5c0*/  HMMA.16816.F32 R152, R168.reuse, R176, R152 ;  /* 0x000000b0a898723c */ /* 0x042ff00000001898 */
[C---:B------:R-:W-:Y:S01]  /*a5d0*/  HMMA.16816.F32 R156, R168.reuse, R178, R156 ;  /* 0x000000b2a89c723c */ /* 0x040fe2000000189c */
[----:B------:R-:W1:Y:S06]  /*a5e0*/  LDSM.16.MT88.4 R176, [R214+0x1100] ;  /* 0x00110000d6b0783b */ /* 0x000e6c0000004200 */
[----:B----4-:R-:W-:Y:S01]  /*a5f0*/  LDSM.16.MT88.4 R32, [R213+0x1900] ;  /* 0x00190000d520783b */ /* 0x010fe20000004200 */
[C---:B------:R-:W-:Y:S07]  /*a600*/  HMMA.16816.F32 R160, R168.reuse, R20, R160 ;  /* 0x00000014a8a0723c */ /* 0x040fee00000018a0 */
[----:B------:R-:W-:Y:S01]  /*a610*/  F2FP.PACK_AB R20, R249, R250 ;  /* 0x000000faf914723e */ /* 0x000fe200000000ff */
[----:B------:R-:W-:Y:S01]  /*a620*/  HMMA.16816.F32 R16, R168, R22, R16 ;  /* 0x00000016a810723c */ /* 0x000fe20000001810 */
[----:B------:R-:W4:Y:S03]  /*a630*/  LDSM.16.MT88.4 R168, [R212+0x4100] ;  /* 0x00410000d4a8783b */ /* 0x000f260000004200 */
[----:B------:R-:W-:Y:S03]  /*a640*/  F2FP.PACK_AB R21, R193, R194 ;  /* 0x000000c2c115723e */ /* 0x000fe600000000ff */
[----:B------:R-:W-:Y:S02]  /*a650*/  F2FP.PACK_AB R22, R246, R248 ;  /* 0x000000f8f616723e */ /* 0x000fe400000000ff */
[----:B------:R-:W-:Y:S07]  /*a660*/  F2FP.PACK_AB R23, R191, R192 ;  /* 0x000000c0bf17723e */ /* 0x000fee00000000ff */
[C---:B--2---:R-:W-:Y:S08]  /*a670*/  HMMA.16816.F32 R4, R20.reuse, R180, R4 ;  /* 0x000000b41404723c */ /* 0x044ff00000001804 */
[C---:B------:R-:W-:Y:S01]  /*a680*/  HMMA.16816.F32 R8, R20.reuse, R182, R8 ;  /* 0x000000b61408723c */ /* 0x040fe20000001808 */
[----:B------:R-:W2:Y:S07]  /*a690*/  LDSM.16.MT88.4 R180, [R213+0x4100] ;  /* 0x00410000d5b4783b */ /* 0x000eae0000004200 */
[C---:B------:R-:W-:Y:S08]  /*a6a0*/  HMMA.16816.F32 R52, R20.reuse, R24, R52 ;  /* 0x000000181434723c */ /* 0x040ff00000001834 */
        /* <DEDUP_REMOVED lines=20> */
[C---:B-1----:R-:W-:Y:S08]  /*a7f0*/  HMMA.16816.F32 R108, R20.reuse, R176, R108 ;  /* 0x000000b0146c723c */ /* 0x042ff0000000186c */
[C---:B------:R-:W-:Y:S01]  /*a800*/  HMMA.16816.F32 R112, R20.reuse, R178, R112 ;  /* 0x000000b21470723c */ /* 0x040fe20000001870 */
[----:B------:R-:W-:Y:S07]  /*a810*/  LDSM.16.MT88.4 R176, [R215+0xa100] ;  /* 0x00a10000d7b0783b */ /* 0x000fee0000004200 */
[C---:B----4-:R-:W-:Y:S08]  /*a820*/  HMMA.16816.F32 R116, R20.reuse, R168, R116 ;  /* 0x000000a81474723c */ /* 0x050ff00000001874 */
[C---:B------:R-:W-:Y:S01]  /*a830*/  HMMA.16816.F32 R120, R20.reuse, R170, R120 ;  /* 0x000000aa1478723c */ /* 0x040fe20000001878 */
[----:B------:R-:W1:Y:S07]  /*a840*/  LDSM.16.MT88.4 R168, [R213+0xa100] ;  /* 0x00a10000d5a8783b */ /* 0x000e6e0000004200 */
[C---:B--2---:R-:W-:Y:S07]  /*a850*/  HMMA.16816.F32 R124, R20.reuse, R180, R124 ;  /* 0x000000b4147c723c */ /* 0x044fee000000187c */
[----:B------:R-:W-:Y:S01]  /*a860*/  MOV R181, R203 ;  /* 0x000000cb00b57202 */ /* 0x000fe20000000f00 */
[C---:B------:R-:W-:Y:S01]  /*a870*/  HMMA.16816.F32 R128, R20.reuse, R182, R128 ;  /* 0x000000b61480723c */ /* 0x040fe20000001880 */
[----:B------:R-:W-:Y:S03]  /*a880*/  MUFU.EX2 R203, R36 ;  /* 0x0000002400cb7308 */ /* 0x000fe60000000800 */
[----:B------:R-:W-:Y:S02]  /*a890*/  MOV R180, R201 ;  /* 0x000000c900b47202 */ /* 0x000fe40000000f00 */
[----:B------:R-:W-:Y:S02]  /*a8a0*/  MOV R51, R181 ;  /* 0x000000b500337202 */ /* 0x000fe40000000f00 */
[C---:B------:R-:W-:Y:S03]  /*a8b0*/  HMMA.16816.F32 R132, R20.reuse, R24, R132 ;  /* 0x000000181484723c */ /* 0x040fe60000001884 */
[----:B------:R-:W2:Y:S01]  /*a8c0*/  MUFU.EX2 R201, R37 ;  /* 0x0000002500c97308 */ /* 0x000ea20000000800 */
[----:B------:R-:W-:Y:S02]  /*a8d0*/  MOV R183, R197 ;  /* 0x000000c500b77202 */ /* 0x000fe40000000f00 */
[----:B------:R-:W-:Y:S02]  /*a8e0*/  F2FP.PACK_AB R181, R47, R46 ;  /* 0x0000002e2fb5723e */ /* 0x000fe400000000ff */
[C---:B------:R-:W-:Y:S01]  /*a8f0*/  HMMA.16816.F32 R136, R20.reuse, R26, R136 ;  /* 0x0000001a1488723c */ /* 0x040fe20000001888 */
[----:B------:R-:W4:Y:S03]  /*a900*/  LDSM.16.MT88.4 R24, [R214+0xa100] ;  /* 0x00a10000d618783b */ /* 0x000f260000004200 */
[----:B------:R-:W-:Y:S01]  /*a910*/  F2FP.PACK_AB R182, R49, R48 ;  /* 0x0000003031b6723e */ /* 0x000fe200000000ff */
[----:B------:R-:W-:Y:S01]  /*a920*/  MUFU.EX2 R197, R40 ;  /* 0x0000002800c57308 */ /* 0x000fe20000000800 */
[----:B------:R-:W-:Y:S02]  /*a930*/  MOV R196, R180 ;  /* 0x000000b400c47202 */ /* 0x000fe40000000f00 */
[C---:B---3--:R-:W-:Y:S04]  /*a940*/  HMMA.16816.F32 R140, R20.reuse, R172, R140 ;  /* 0x000000ac148c723c */ /* 0x048fe8000000188c */
[----:B------:R-:W-:Y:S04]  /*a950*/  F2FP.PACK_AB R180, R45, R44 ;  /* 0x0000002c2db4723e */ /* 0x000fe800000000ff */
[C---:B------:R-:W-:Y:S01]  /*a960*/  HMMA.16816.F32 R144, R20.reuse, R174, R144 ;  /* 0x000000ae1490723c */ /* 0x040fe20000001890 */
[----:B------:R-:W-:Y:S07]  /*a970*/  LDSM.16.MT88.4 R172, [R214+0x1900] ;  /* 0x00190000d6ac783b */ /* 0x000fee0000004200 */
[C---:B-1----:R-:W-:Y:S08]  /*a980*/  HMMA.16816.F32 R148, R20.reuse, R168, R148 ;  /* 0x000000a81494723c */ /* 0x042ff00000001894 */
[C---:B------:R-:W-:Y:S01]  /*a990*/  HMMA.16816.F32 R12, R20.reuse, R170, R12 ;  /* 0x000000aa140c723c */ /* 0x040fe2000000180c */
[----:B------:R-:W1:Y:S07]  /*a9a0*/  LDSM.16.MT88.4 R168, [R215+0x1900] ;  /* 0x00190000d7a8783b */ /* 0x000e6e0000004200 */
[C---:B------:R-:W-:Y:S07]  /*a9b0*/  HMMA.16816.F32 R152, R20.reuse, R176, R152 ;  /* 0x000000b01498723c */ /* 0x040fee0000001898 */
[----:B------:R-:W-:Y:S01]  /*a9c0*/  MOV R177, R185 ;  /* 0x000000b900b17202 */ /* 0x000fe20000000f00 */
[C---:B------:R-:W-:Y:S01]  /*a9d0*/  HMMA.16816.F32 R156, R20.reuse, R178, R156 ;  /* 0x000000b2149c723c */ /* 0x040fe2000000189c */
[----:B------:R-:W3:Y:S01]  /*a9e0*/  LDL.LU R178, [R1] ;  /* 0x0000000001b27983 */ /* 0x000ee20000300800 */
[----:B------:R1:W1:Y:S02]  /*a9f0*/  MUFU.EX2 R185, R39 ;  /* 0x0000002700b97308 */ /* 0x0002640000000800 */
[----:B------:R-:W-:Y:S03]  /*aa00*/  MOV R176, R195 ;  /* 0x000000c300b07202 */ /* 0x000fe60000000f00 */
[----:B------:R-:W-:Y:S01]  /*aa10*/  MOV R179, R165 ;  /* 0x000000a500b37202 */ /* 0x000fe20000000f00 */
[C---:B----4-:R-:W-:Y:S04]  /*aa20*/  HMMA.16816.F32 R160, R20.reuse, R24, R160 ;  /* 0x0000001814a0723c */ /* 0x050fe800000018a0 */
[----:B------:R-:W4:Y:S04]  /*aa30*/  MUFU.EX2 R195, R41 ;  /* 0x0000002900c37308 */ /* 0x000f280000000800 */
[----:B------:R-:W-:Y:S01]  /*aa40*/  HMMA.16816.F32 R16, R20, R26, R16 ;  /* 0x0000001a1410723c */ /* 0x000fe20000001810 */
[----:B------:R-:W2:Y:S05]  /*aa50*/  LDSM.16.MT88.4 R24, [R212+0x4900] ;  /* 0x00490000d418783b */ /* 0x000eaa0000004200 */
[----:B------:R4:W2:Y:S01]  /*aa60*/  MUFU.EX2 R165, R43 ;  /* 0x0000002b00a57308 */ /* 0x0008a20000000800 */
[----:B------:R-:W-:Y:S02]  /*aa70*/  F2FP.PACK_AB R20, R210, R211 ;  /* 0x000000d3d214723e */ /* 0x000fe400000000ff */
[----:B------:R-:W-:Y:S01]  /*aa80*/  F2FP.PACK_AB R21, R189, R190 ;  /* 0x000000bebd15723e */ /* 0x000fe200000000ff */
[----:B-1----:R-:W-:Y:S02]  /*aa90*/  LDSM.16.MT88.4 R36, [R214+0x2100] ;  /* 0x00210000d624783b */ /* 0x002fe40000004200 */
[----:B------:R-:W-:Y:S02]  /*aaa0*/  F2FP.PACK_AB R22, R208, R209 ;  /* 0x000000d1d016723e */ /* 0x000fe400000000ff */
[----:B------:R-:W-:Y:S07]  /*aab0*/  F2FP.PACK_AB R23, R187, R188 ;  /* 0x000000bcbb17723e */ /* 0x000fee00000000ff */
[C---:B------:R-:W-:Y:S08]  /*aac0*/  HMMA.16816.F32 R4, R20.reuse, R28, R4 ;  /* 0x0000001c1404723c */ /* 0x040ff00000001804 */
[C---:B------:R-:W-:Y:S01]  /*aad0*/  HMMA.16816.F32 R8, R20.reuse, R30, R8 ;  /* 0x0000001e1408723c */ /* 0x040fe20000001808 */
[----:B------:R-:W1:Y:S06]  /*aae0*/  LDSM.16.MT88.4 R28, [R213+0x4900] ;  /* 0x00490000d51c783b */ /* 0x000e6c0000004200 */
[----:B----4-:R-:W-:Y:S01]  /*aaf0*/  LDSM.16.MT88.4 R40, [R212+0x5100] ;  /* 0x00510000d428783b */ /* 0x010fe20000004200 */
[C---:B------:R-:W-:Y:S08]  /*ab00*/  HMMA.16816.F32 R52, R20.reuse, R32, R52 ;  /* 0x000000201434723c */ /* 0x040ff00000001834 */
[C---:B------:R-:W-:Y:S01]  /*ab10*/  HMMA.16816.F32 R56, R20.reuse, R34, R56 ;  /* 0x000000221438723c */ /* 0x040fe20000001838 */
[----:B------:R-:W4:Y:S07]  /*ab20*/  LDSM.16.MT88.4 R32, [R215+0x4900] ;  /* 0x00490000d720783b */ /* 0x000f2e0000004200 */
[C---:B------:R-:W-:Y:S08]  /*ab30*/  HMMA.16816.F32 R60, R20.reuse, R168, R60 ;  /* 0x000000a8143c723c */ /* 0x040ff0000000183c */
[C---:B------:R-:W-:Y:S01]  /*ab40*/  HMMA.16816.F32 R64, R20.reuse, R170, R64 ;  /* 0x000000aa1440723c */ /* 0x040fe20000001840 */
[----:B------:R-:W4:Y:S07]  /*ab50*/  LDSM.16.MT88.4 R168, [R214+0x4900] ;  /* 0x00490000d6a8783b */ /* 0x000f2e0000004200 */
        /* <DEDUP_REMOVED lines=11> */
[----:B------:R-:W4:Y:S07]  /*ac10*/  LDSM.16.MT88.4 R32, [R214+0x7900] ;  /* 0x00790000d620783b */ /* 0x000f2e0000004200 */
[C---:B------:R-:W-:Y:S08]  /*ac20*/  HMMA.16816.F32 R100, R20.reuse, R168, R100 ;  /* 0x000000a81464723c */ /* 0x040ff00000001864 */
[C---:B------:R-:W-:Y:S01]  /*ac30*/  HMMA.16816.F32 R104, R20.reuse, R170, R104 ;  /* 0x000000aa1468723c */ /* 0x040fe20000001868 */
[----:B------:R-:W4:Y:S07]  /*ac40*/  LDSM.16.MT88.4 R168, [R212+0xa900] ;  /* 0x00a90000d4a8783b */ /* 0x000f2e0000004200 */
[C---:B------:R-:W-:Y:S08]  /*ac50*/  HMMA.16816.F32 R108, R20.reuse, R172, R108 ;  /* 0x000000ac146c723c */ /* 0x040ff0000000186c */
[C---:B------:R-:W-:Y:S01]  /*ac60*/  HMMA.16816.F32 R112, R20.reuse, R174, R112 ;  /* 0x000000ae1470723c */ /* 0x040fe20000001870 */
[----:B------:R-:W-:Y:S07]  /*ac70*/  LDSM.16.MT88.4 R172, [R212+0x2900] ;  /* 0x00290000d4ac783b */ /* 0x000fee0000004200 */
        /* <DEDUP_REMOVED lines=10> */
[C---:B------:R-:W-:Y:S08]  /*ad20*/  HMMA.16816.F32 R144, R20.reuse, R170, R144 ;  /* 0x000000aa1490723c */ /* 0x040ff00000001890 */
[C---:B--2---:R-:W-:Y:S08]  /*ad30*/  HMMA.16816.F32 R148, R20.reuse, R24, R148 ;  /* 0x000000181494723c */ /* 0x044ff00000001894 */
[C---:B------:R-:W-:Y:S01]  /*ad40*/  HMMA.16816.F32 R12, R20.reuse, R26, R12 ;  /* 0x0000001a140c723c */ /* 0x040fe2000000180c */
[----:B------:R-:W2:Y:S07]  /*ad50*/  LDSM.16.MT88.4 R24, [R212+0x2100] ;  /* 0x00210000d418783b */ /* 0x000eae0000004200 */
[C---:B-1----:R-:W-:Y:S08]  /*ad60*/  HMMA.16816.F32 R152, R20.reuse, R28, R152 ;  /* 0x0000001c1498723c */ /* 0x042ff00000001898 */
[C---:B------:R-:W-:Y:S01]  /*ad70*/  HMMA.16816.F32 R156, R20.reuse, R30, R156 ;  /* 0x0000001e149c723c */ /* 0x040fe2000000189c */
[----:B------:R-:W1:Y:S07]  /*ad80*/  LDSM.16.MT88.4 R28, [R213+0x2100] ;  /* 0x00210000d51c783b */ /* 0x000e6e0000004200 */
[C---:B----4-:R-:W-:Y:S08]  /*ad90*/  HMMA.16816.F32 R160, R20.reuse, R32, R160 ;  /* 0x0000002014a0723c */ /* 0x050ff000000018a0 */
[----:B------:R-:W-:Y:S01]  /*ada0*/  HMMA.16816.F32 R16, R20, R34, R16 ;  /* 0x000000221410723c */ /* 0x000fe20000001810 */
[----:B------:R-:W4:Y:S06]  /*adb0*/  LDSM.16.MT88.4 R32, [R215+0x2100] ;  /* 0x00210000d720783b */ /* 0x000f2c0000004200 */
[----:B------:R-:W-:Y:S02]  /*adc0*/  F2FP.PACK_AB R20, R201, R203 ;  /* 0x000000cbc914723e */ /* 0x000fe400000000ff */
[----:B------:R-:W-:Y:S03]  /*add0*/  F2FP.PACK_AB R21, R185, R186 ;  /* 0x000000bab915723e */ /* 0x000fe600000000ff */
[----:B------:R-:W-:Y:S02]  /*ade0*/  F2FP.PACK_AB R22, R195, R197 ;  /* 0x000000c5c316723e */ /* 0x000fe400000000ff */
[----:B------:R-:W-:Y:S01]  /*adf0*/  F2FP.PACK_AB R23, R165, R184 ;  /* 0x000000b8a517723e */ /* 0x000fe200000000ff */
[----:B---3--:R-:W-:Y:S01]  /*ae00*/  FFMA.FTZ R2, R2, R178, R183 ;  /* 0x000000b202027223 */ /* 0x008fe200000100b7 */
[----:B------:R-:W-:Y:S05]  /*ae10*/  F2FP.PACK_AB R183, R166, R50 ;  /* 0x00000032a6b7723e */ /* 0x000fea00000000ff */
        /* <DEDUP_REMOVED lines=46> */
[----:B------:R-:W-:Y:S01]  /*b100*/  HMMA.16816.F32 R16, R20, R30, R16 ;  /* 0x0000001e1410723c */ /* 0x000fe20000001810 */
[----:B------:R-:W1:Y:S06]  /*b110*/  LDSM.16.MT88.4 R20, [R213+0x5900] ;  /* 0x00590000d514783b */ /* 0x000e6c0000004200 */
[----:B------:R-:W-:Y:S01]  /*b120*/  LDSM.16.MT88.4 R28, [R212+0x8900] ;  /* 0x00890000d41c783b */ /* 0x000fe20000004200 */
[C---:B------:R-:W-:Y:S05]  /*b130*/  HMMA.16816.F32 R168, R180.reuse, R172, R4 ;  /* 0x000000acb4a8723c */ /* 0x040fea0000001804 */
[----:B------:R-:W1:Y:S03]  /*b140*/  LDSM.16.MT88.4 R4, [R215+0x5900] ;  /* 0x00590000d704783b */ /* 0x000e660000004200 */
[C---:B------:R-:W-:Y:S03]  /*b150*/  HMMA.16816.F32 R172, R180.reuse, R174, R8 ;  /* 0x000000aeb4ac723c */ /* 0x040fe60000001808 */
[----:B------:R-:W1:Y:S05]  /*b160*/  LDSM.16.MT88.4 R8, [R214+0x5900] ;  /* 0x00590000d608783b */ /* 0x000e6a0000004200 */
[C---:B---3--:R-:W-:Y:S08]  /*b170*/  HMMA.16816.F32 R52, R180.reuse, R32, R52 ;  /* 0x00000020b434723c */ /* 0x048ff00000001834 */
[C---:B------:R-:W-:Y:S01]  /*b180*/  HMMA.16816.F32 R56, R180.reuse, R34, R56 ;  /* 0x00000022b438723c */ /* 0x040fe20000001838 */
[----:B------:R-:W3:Y:S07]  /*b190*/  LDSM.16.MT88.4 R32, [R213+0x8900] ;  /* 0x00890000d520783b */ /* 0x000eee0000004200 */
[C---:B----4-:R-:W-:Y:S07]  /*b1a0*/  HMMA.16816.F32 R60, R180.reuse, R36, R60 ;  /* 0x00000024b43c723c */ /* 0x050fee000000183c */
[----:B------:R-:W-:Y:S01]  /*b1b0*/  MOV R36, R179 ;  /* 0x000000b300247202 */ /* 0x000fe20000000f00 */
[C---:B------:R-:W-:Y:S01]  /*b1c0*/  HMMA.16816.F32 R64, R180.reuse, R38, R64 ;  /* 0x00000026b440723c */ /* 0x040fe20000001840 */
[----:B------:R-:W4:Y:S03]  /*b1d0*/  LDL.LU R38, [R1+0x4] ;  /* 0x0000040001267983 */ /* 0x000f260000300800 */
[----:B------:R-:W-:Y:S03]  /*b1e0*/  MOV R37, R176 ;  /* 0x000000b000257202 */ /* 0x000fe60000000f00 */
[----:B------:R-:W-:Y:S01]  /*b1f0*/  MOV R39, R177 ;  /* 0x000000b100277202 */ /* 0x000fe20000000f00 */
[C---:B------:R-:W-:Y:S01]  /*b200*/  HMMA.16816.F32 R68, R180.reuse, R40, R68 ;  /* 0x00000028b444723c */ /* 0x040fe20000001844 */
[----:B------:R-:W-:Y:S03]  /*b210*/  LDSM.16.MT88.4 R176, [R213+0xb900] ;  /* 0x00b90000d5b0783b */ /* 0x000fe60000004200 */
[----:B------:R-:W-:Y:S04]  /*b220*/  FADD.FTZ R2, R39, R2 ;  /* 0x0000000227027221 */ /* 0x000fe80000010000 */
[C---:B------:R-:W-:Y:S04]  /*b230*/  HMMA.16816.F32 R72, R180.reuse, R42, R72 ;  /* 0x0000002ab448723c */ /* 0x040fe80000001848 */
[----:B------:R-:W-:Y:S04]  /*b240*/  FADD.FTZ R2, R36, R2 ;  /* 0x0000000224027221 */ /* 0x000fe80000010000 */
[C---:B--2---:R-:W-:Y:S04]  /*b250*/  HMMA.16816.F32 R76, R180.reuse, R24, R76 ;  /* 0x00000018b44c723c */ /* 0x044fe8000000184c */
[----:B------:R-:W-:Y:S04]  /*b260*/  FADD.FTZ R2, R37, R2 ;  /* 0x0000000225027221 */ /* 0x000fe80000010000 */
[C---:B------:R-:W-:Y:S01]  /*b270*/  HMMA.16816.F32 R80, R180.reuse, R26, R80 ;  /* 0x0000001ab450723c */ /* 0x040fe20000001850 */
[----:B------:R-:W2:Y:S03]  /*b280*/  LDSM.16.MT88.4 R24, [R215+0x8900] ;  /* 0x00890000d718783b */ /* 0x000ea60000004200 */
[----:B------:R-:W-:Y:S04]  /*b290*/  FADD.FTZ R2, R51, R2 ;  /* 0x0000000233027221 */ /* 0x000fe80000010000 */
[C---:B-1----:R-:W-:Y:S04]  /*b2a0*/  HMMA.16816.F32 R84, R180.reuse, R20, R84 ;  /* 0x00000014b454723c */ /* 0x042fe80000001854 */
[----:B------:R-:W-:Y:S04]  /*b2b0*/  FADD.FTZ R2, R196, R2 ;  /* 0x00000002c4027221 */ /* 0x000fe80000010000 */
[C---:B------:R-:W-:Y:S01]  /*b2c0*/  HMMA.16816.F32 R88, R180.reuse, R22, R88 ;  /* 0x00000016b458723c */ /* 0x040fe20000001858 */
[----:B------:R-:W1:Y:S03]  /*b2d0*/  LDSM.16.MT88.4 R20, [R214+0x8900] ;  /* 0x00890000d614783b */ /* 0x000e660000004200 */
[----:B------:R-:W-:Y:S04]  /*b2e0*/  FADD.FTZ R2, R252, R2 ;  /* 0x00000002fc027221 */ /* 0x000fe80000010000 */
[C---:B------:R-:W-:Y:S04]  /*b2f0*/  HMMA.16816.F32 R92, R180.reuse, R4, R92 ;  /* 0x00000004b45c723c */ /* 0x040fe8000000185c */
        /* <DEDUP_REMOVED lines=11> */
[C---:B------:R-:W-:Y:S04]  /*b3b0*/  HMMA.16816.F32 R112, R180.reuse, R30, R112 ;  /* 0x0000001eb470723c */ /* 0x040fe80000001870 */
[----:B------:R-:W-:Y:S04]  /*b3c0*/  FADD.FTZ R2, R211, R2 ;  /* 0x00000002d3027221 */ /* 0x000fe80000010000 */
[C---:B---3--:R-:W-:Y:S04]  /*b3d0*/  HMMA.16816.F32 R116, R180.reuse, R32, R116 ;  /* 0x00000020b474723c */ /* 0x048fe80000001874 */
[----:B------:R-:W-:Y:S04]  /*b3e0*/  FADD.FTZ R2, R210, R2 ;  /* 0x00000002d2027221 */ /* 0x000fe80000010000 */
[C---:B------:R-:W-:Y:S04]  /*b3f0*/  HMMA.16816.F32 R120, R180.reuse, R34, R120 ;  /* 0x00000022b478723c */ /* 0x040fe80000001878 */
[----:B------:R-:W-:Y:S04]  /*b400*/  FADD.FTZ R2, R209, R2 ;  /* 0x00000002d1027221 */ /* 0x000fe80000010000 */
[C---:B--2---:R-:W-:Y:S04]  /*b410*/  HMMA.16816.F32 R124, R180.reuse, R24, R124 ;  /* 0x00000018b47c723c */ /* 0x044fe8000000187c */
[----:B------:R-:W-:Y:S04]  /*b420*/  FADD.FTZ R2, R208, R2 ;  /* 0x00000002d0027221 */ /* 0x000fe80000010000 */
[C---:B------:R-:W-:Y:S04]  /*b430*/  HMMA.16816.F32 R128, R180.reuse, R26, R128 ;  /* 0x0000001ab480723c */ /* 0x040fe80000001880 */
[----:B------:R-:W-:Y:S04]  /*b440*/  FADD.FTZ R2, R203, R2 ;  /* 0x00000002cb027221 */ /* 0x000fe80000010000 */
[C---:B-1----:R-:W-:Y:S04]  /*b450*/  HMMA.16816.F32 R132, R180.reuse, R20, R132 ;  /* 0x00000014b484723c */ /* 0x042fe80000001884 */
[----:B------:R-:W-:Y:S04]  /*b460*/  FADD.FTZ R2, R201, R2 ;  /* 0x00000002c9027221 */ /* 0x000fe80000010000 */
[C---:B------:R-:W-:Y:S04]  /*b470*/  HMMA.16816.F32 R136, R180.reuse, R22, R136 ;  /* 0x00000016b488723c */ /* 0x040fe80000001888 */
[----:B------:R-:W-:Y:S04]  /*b480*/  FADD.FTZ R2, R197, R2 ;  /* 0x00000002c5027221 */ /* 0x000fe80000010000 */
[C---:B------:R-:W-:Y:S04]  /*b490*/  HMMA.16816.F32 R140, R180.reuse, R4, R140 ;  /* 0x00000004b48c723c */ /* 0x040fe8000000188c */
[----:B------:R-:W-:Y:S04]  /*b4a0*/  FADD.FTZ R2, R195, R2 ;  /* 0x00000002c3027221 */ /* 0x000fe80000010000 */
[C---:B------:R-:W-:Y:S01]  /*b4b0*/  HMMA.16816.F32 R144, R180.reuse, R6, R144 ;  /* 0x00000006b490723c */ /* 0x040fe20000001890 */
[----:B------:R-:W1:Y:S07]  /*b4c0*/  LDSM.16.MT88.4 R4, [R214+0xb900] ;  /* 0x00b90000d604783b */ /* 0x000e6e0000004200 */
[C---:B------:R-:W-:Y:S08]  /*b4d0*/  HMMA.16816.F32 R148, R180.reuse, R176, R148 ;  /* 0x000000b0b494723c */ /* 0x040ff00000001894 */
[C---:B------:R-:W-:Y:S08]  /*b4e0*/  HMMA.16816.F32 R176, R180.reuse, R178, R12 ;  /* 0x000000b2b4b0723c */ /* 0x040ff0000000180c */
[C---:B------:R-:W-:Y:S08]  /*b4f0*/  HMMA.16816.F32 R152, R180.reuse, R8, R152 ;  /* 0x00000008b498723c */ /* 0x040ff00000001898 */
[C---:B------:R-:W-:Y:S08]  /*b500*/  HMMA.16816.F32 R156, R180.reuse, R10, R156 ;  /* 0x0000000ab49c723c */ /* 0x040ff0000000189c */
[C---:B-1----:R-:W-:Y:S08]  /*b510*/  HMMA.16816.F32 R160, R180.reuse, R4, R160 ;  /* 0x00000004b4a0723c */ /* 0x042ff000000018a0 */
[----:B------:R-:W-:Y:S04]  /*b520*/  HMMA.16816.F32 R180, R180, R6, R16 ;  /* 0x00000006b4b4723c */ /* 0x000fe80000001810 */
[----:B----4-:R-:W-:Y:S04]  /*b530*/  FFMA.FTZ R0, R0, R38, R207 ;  /* 0x0000002600007223 */ /* 0x010fe800000100cf */
        /* <DEDUP_REMOVED lines=19> */
[----:B------:R-:W-:Y:S01]  /*b670*/  MOV R165, R164 ;  /* 0x000000a400a57202 */ /* 0x000fe20000000f00 */
        /* <DEDUP_REMOVED lines=8> */
[----:B------:R-:W-:Y:S02]  /*b700*/  MOV R166, R3 ;  /* 0x0000000300a67202 */ /* 0x000fe40000000f00 */
[----:B------:R1:W-:Y:S06]  /*b710*/  STL [R1], R2 ;  /* 0x0000000201007387 */ /* 0x0003ec0000100800 */
[----:B------:R1:W-:Y:S01]  /*b720*/  STL [R1+0x4], R0 ;  /* 0x0000040001007387 */ /* 0x0003e20000100800 */
[----:B------:R-:W-:-:S05]  /*b730*/  @P0 BRA `(.L_x_3802) ;  /* 0xffffbd1000000947 */ /* 0x000fca000383ffff */
.L_x_3801:
[----:B-1--4-:R-:W2:Y:S04]  /*b740*/  LDL.LU R0, [R1] ;  /* 0x0000000001007983 */ /* 0x012ea80000300800 */
        /* <DEDUP_REMOVED lines=156> */
.L_x_3793:
        /* <DEDUP_REMOVED lines=311> */
.L_x_3805:
[----:B------:R-:W-:Y:S05]  /*d480*/  BSYNC B0 ;  /* 0x0000000000007941 */ /* 0x000fea0003800000 */
.L_x_3804:
        /* <DEDUP_REMOVED lines=195> */
.L_x_3803:
        /* <DEDUP_REMOVED lines=50> */
.L_x_3806:
        /* <DEDUP_REMOVED lines=10> */
.L_x_5247:


//--------------------- .text._ZN7cutlass13device_kernelIN5flash19enable_sm80_to_sm89INS1_16FlashAttnFwdSm80INS1_25CollectiveMainloopFwdSm80ILi8ELi1ELb0EN4cute5tupleIJNS5_1CILi128EEENS7_ILi64EEENS7_ILi256EEEEEELi256ENS_6half_tEfNS_4arch4Sm80ELb0ELb0ELb0ELb1ELb0ELb0ELb1ELb1EEENS1_21CollectiveEpilogueFwdINS6_IJS8_SA_S9_EEENS6_IJNS7_ILi1EEESI_SI_EEESC_SE_Li256ELb1ELb1ELb1ELb0EEENS1_36VarlenDynamicPersistentTileSchedulerILi128ELi64ELi256ELi256ELb1ELb1ELb0ELb0ELb1ELb1EEEEEEEEEvNT_6ParamsE --------------------------
	.section	.text._ZN7cutlass13device_kernelIN5flash19enable_sm80_to_sm89INS1_16FlashAttnFwdSm80INS1_25CollectiveMainloopFwdSm80ILi8ELi1ELb0EN4cute5tupleIJNS5_1CILi128EEENS7_ILi64EEENS7_ILi256EEEEEELi256ENS_6half_tEfNS_4arch4Sm80ELb0ELb0ELb0ELb1ELb0ELb0ELb1ELb1EEENS1_21CollectiveEpilogueFwdINS6_IJS8_SA_S9_EEENS6_IJNS7_ILi1EEESI_SI_EEESC_SE_Li256ELb1ELb1ELb1ELb0EEENS1_36VarlenDynamicPersistentTileSchedulerILi128ELi64ELi256ELi256ELb1ELb1ELb0ELb0ELb1ELb1EEEEEEEEEvNT_6ParamsE,"ax",@progbits
	.sectioninfo	@"SHI_REGISTERS=255"
	.align	128
.text._ZN7cutlass13device_kernelIN5flash19enable_sm80_to_sm89INS1_16FlashAttnFwdSm80INS1_25CollectiveMainloopFwdSm80ILi8ELi1ELb0EN4cute5tupleIJNS5_1CILi128EEENS7_ILi64EEENS7_ILi256EEEEEELi256ENS_6half_tEfNS_4arch4Sm80ELb0ELb0ELb0ELb1ELb0ELb0ELb1ELb1EEENS1_21CollectiveEpilogueFwdINS6_IJS8_SA_S9_EEENS6_IJNS7_ILi1EEESI_SI_EEESC_SE_Li256ELb1ELb1ELb1ELb0EEENS1_36VarlenDynamicPersistentTileSchedulerILi128ELi64ELi256ELi256ELb1ELb1ELb0ELb0ELb1ELb1EEEEEEEEEvNT_6ParamsE:
        .type           _ZN7cutlass13device_kernelIN5flash19enable_sm80_to_sm89INS1_16FlashAttnFwdSm80INS1_25CollectiveMainloopFwdSm80ILi8ELi1ELb0EN4cute5tupleIJNS5_1CILi128EEENS7_ILi64EEENS7_ILi256EEEEEELi256ENS_6half_tEfNS_4arch4Sm80ELb0ELb0ELb0ELb1ELb0ELb0ELb1ELb1EEENS1_21CollectiveEpilogueFwdINS6_IJS8_SA_S9_EEENS6_IJNS7_ILi1EEESI_SI_EEESC_SE_Li256ELb1ELb1ELb1ELb0EEENS1_36VarlenDynamicPersistentTileSchedulerILi128ELi64ELi256ELi256ELb1ELb1ELb0ELb0ELb1ELb1EEEEEEEEEvNT_6ParamsE,@function
        .size           _ZN7cutlass13device_kernelIN5flash19enable_sm80_to_sm89INS1_16FlashAttnFwdSm80INS1_25CollectiveMainloopFwdSm80ILi8ELi1ELb0EN4cute5tupleIJNS5_1CILi128EEENS7_ILi64EEENS7_ILi256EEEEEELi256ENS_6half_tEfNS_4arch4Sm80ELb0ELb0ELb0ELb1ELb0ELb0ELb1ELb1EEENS1_21CollectiveEpilogueFwdINS6_IJS8_SA_S9_EEENS6_IJNS7_ILi1EEESI_SI_EEESC_SE_Li256ELb1ELb1ELb1ELb0EEENS1_36VarlenDynamicPersistentTileSchedulerILi128ELi64ELi256ELi256ELb1ELb1ELb0ELb0ELb1ELb1EEEEEEEEEvNT_6ParamsE,(.L_x_5248 - _ZN7cutlass13device_kernelIN5flash19enable_sm80_to_sm89INS1_16FlashAttnFwdSm80INS1_25CollectiveMainloopFwdSm80ILi8ELi1ELb0EN4cute5tupleIJNS5_1CILi128EEENS7_ILi64EEENS7_ILi256EEEEEELi256ENS_6half_tEfNS_4arch4Sm80ELb0ELb0ELb0ELb1ELb0ELb0ELb1ELb1EEENS1_21CollectiveEpilogueFwdINS6_IJS8_SA_S9_EEENS6_IJNS7_ILi1EEESI_SI_EEESC_SE_Li256ELb1ELb1ELb1ELb0EEENS1_36VarlenDynamicPersistentTileSchedulerILi128ELi64ELi256ELi256ELb1ELb1ELb0ELb0ELb1ELb1EEEEEEEEEvNT_6ParamsE)
        .other          _ZN7cutlass13device_kernelIN5flash19enable_sm80_to_sm89INS1_16FlashAttnFwdSm80INS1_25CollectiveMainloopFwdSm80ILi8ELi1ELb0EN4cute5tupleIJNS5_1CILi128EEENS7_ILi64EEENS7_ILi256EEEEEELi256ENS_6half_tEfNS_4arch4Sm80ELb0ELb0ELb0ELb1ELb0ELb0ELb1ELb1EEENS1_21CollectiveEpilogueFwdINS6_IJS8_SA_S9_EEENS6_IJNS7_ILi1EEESI_SI_EEESC_SE_Li256ELb1ELb1ELb1ELb0EEENS1_36VarlenDynamicPersistentTileSchedulerILi128ELi64ELi256ELi256ELb1ELb1ELb0ELb0ELb1ELb1EEEEEEEEEvNT_6ParamsE,@"STO_CUDA_ENTRY STV_DEFAULT"
_ZN7cutlass13device_kernelIN5flash19enable_sm80_to_sm89INS1_16FlashAttnFwdSm80INS1_25CollectiveMainloopFwdSm80ILi8ELi1ELb0EN4cute5tupleIJNS5_1CILi128EEENS7_ILi64EEENS7_ILi256EEEEEELi256ENS_6half_tEfNS_4arch4Sm80ELb0ELb0ELb0ELb1ELb0ELb0ELb1ELb1EEENS1_21CollectiveEpilogueFwdINS6_IJS8_SA_S9_EEENS6_IJNS7_ILi1EEESI_SI_EEESC_SE_Li256ELb1ELb1ELb1ELb0EEENS1_36VarlenDynamicPersistentTileSchedulerILi128ELi64ELi256ELi256ELb1ELb1ELb0ELb0ELb1ELb1EEEEEEEEEvNT_6ParamsE:
[----:B------:R-:W-:-:S03]  /*0000*/  MOV R1, c[0x0][0x28] ;  /* 0x00000a0000017a02 */ /* 0x000fc60000000f00 */
[----:B------:R-:W1:Y:S01]  /*0010*/  S2R R2, SR_TID.X ;  /* 0x0000000000027919 */ /* 0x000e620000002100 */
[----:B------:R-:W-:Y:S01]  /*0020*/  IADD3 R1, R1, -0x40, RZ ;  /* 0xffffffc001017810 */ /* 0x000fe20007ffe0ff */
[----:B------:R-:W-:Y:S01]  /*0030*/  ULDC.64 UR6, c[0x0][0x118] ;  /* 0x0000460000067ab9 */ /* 0x000fe20000000a00 */
[----:B-1----:R-:W-:-:S05]  /*0040*/  SHF.R.U32.HI R0, RZ, 0x5, R2 ;  /* 0x00000005ff007819 */ /* 0x002fca0000011602 */
[----:B------:R-:W1:Y:S02]  /*0050*/  SHFL.IDX PT, R3, R0, RZ, 0x1f ;  /* 0x00001fff00037589 */ /* 0x000e6400000e0000 */
[----:B-1----:R-:W-:Y:S02]  /*0060*/  ISETP.NE.AND P0, PT, R3, RZ, PT ;  /* 0x000000ff0300720c */ /* 0x002fe40003f05270 */
[----:B------:R1:W-:Y:S11]  /*0070*/  STL [R1+0x30], R3 ;  /* 0x0000300301007387 */ /* 0x0003f60000100800 */
        /* <DEDUP_REMOVED lines=44> */
.L_x_3812:
        /* <DEDUP_REMOVED lines=17> */
.L_x_3900:
        /* <DEDUP_REMOVED lines=16> */
.L_x_3901:
[----:B---3--:R-:W-:-:S05]  /*0550*/  IMAD R0, R0, c[0x0][0x538], RZ ;  /* 0x00014e0000007a24 */ /* 0x008fca00078e02ff */
[----:B------:R-:W-:-:S04]  /*0560*/  IADD3 R6, R0, R6, RZ ;  /* 0x0000000600067210 */ /* 0x000fc80007ffe0ff */
[----:B------:R-:W-:-:S13]  /*0570*/  ISETP.GT.AND P0, PT, R6, UR4, PT ;  /* 0x0000000406007c0c */ /* 0x000fda000bf04270 */
[----:B-12---:R-:W-:Y:S05]  /*0580*/  @!P0 BRA `(.L_x_3812) ;  /* 0xfffffdb000008947 */ /* 0x006fea000383ffff */
.L_x_3808:
[----:B--2---:R-:W-:-:S05]  /*0590*/  IADD3 R240, -R0, R6, RZ ;  /* 0x0000000600f07210 */ /* 0x004fca0007ffe1ff */
[----:B------:R-:W-:-:S05]  /*05a0*/  IMAD R0, R4, c[0x0][0x538], R240 ;  /* 0x00014e0004007a24 */ /* 0x000fca00078e02f0 */
[----:B------:R-:W-:Y:S01]  /*05b0*/  ISETP.GT.AND P0, PT, R0, UR4, PT ;  /* 0x0000000400007c0c */ /* 0x000fe2000bf04270 */
[----:B------:R-:W-:-:S12]  /*05c0*/  BRA.DIV ~URZ, `(.L_x_3813) ;  /* 0x0000e5f27f007947 */ /* 0x000fd8000b800000 */
[----:B------:R-:W-:-:S04]  /*05d0*/  VOTE.ANY R6, PT, !P0 ;  /* 0x0000000000067806 */ /* 0x000fc800040e0100 */
.L_x_3902:
[----:B------:R1:W2:Y:S01]  /*05e0*/  POPC R243, R6 ;  /* 0x0000000600f37309 */ /* 0x0002a20000000000 */
[----:B------:R-:W-:Y:S05]  /*05f0*/  BRA.DIV ~URZ, `(.L_x_3814) ;  /* 0x0000e6127f007947 */ /* 0x000fea000b800000 */
[----:B--2---:R-:W2:Y:S04]  /*0600*/  SHFL.IDX PT, R11, R8, R243, 0x1f ;  /* 0x00001ff3080b7589 */ /* 0x004ea800000e0000 */
[----:B------:R3:W4:Y:S02]  /*0610*/  SHFL.IDX PT, R10, R7, R243, 0x1f ;  /* 0x00001ff3070a7589 */ /* 0x00072400000e0000 */
[----:B---3--:R-:W-:Y:S02]  /*0620*/  MOV R7, RZ ;  /* 0x000000ff00077202 */ /* 0x008fe40000000f00 */
.L_x_3903:
[----:B--2-4-:R-:W-:Y:S01]  /*0630*/  ISETP.NE.AND P0, PT, R6, RZ, PT ;  /* 0x000000ff0600720c */ /* 0x014fe20003f05270 */
[----:B------:R-:W-:-:S12]  /*0640*/  BSSY B0, `(.L_x_3815) ;  /* 0x0000005000007945 */ /* 0x000fd80003800000 */
[----:B------:R-:W-:Y:S05]  /*0650*/  @!P0 BRA `(.L_x_3816) ;  /* 0x0000003000008947 */ /* 0x000fea0003800000 */
[----:B------:R-:W-:Y:S01]  /*0660*/  IADD3 R3, R243, -0x1, RZ ;  /* 0xfffffffff3037810 */ /* 0x000fe20007ffe0ff */
[----:B------:R-:W-:Y:S05]  /*0670*/  BRA.DIV ~URZ, `(.L_x_3817) ;  /* 0x0000e6727f007947 */ /* 0x000fea000b800000 */
[----:B------:R2:W3:Y:S02]  /*0680*/  SHFL.IDX PT, R7, R4, R3, 0x1f ;  /* 0x00001f0304077589 */ /* 0x0004e400000e0000 */
.L_x_3816:
[----:B------:R-:W-:Y:S05]  /*0690*/  BSYNC B0 ;  /* 0x0000000000007941 */ /* 0x000fea0003800000 */
.L_x_3815:
        /* <DEDUP_REMOVED lines=65> */
.L_x_3809:
[----:B--2---:R-:W-:Y:S01]  /*0ab0*/  IMAD.MOV.U32 R241, RZ, RZ, RZ ;  /* 0x000000fffff17224 */ /* 0x004fe200078e00ff */
[----:B------:R-:W-:Y:S01]  /*0ac0*/  MOV R242, RZ ;  /* 0x000000ff00f27202 */ /* 0x000fe20000000f00 */
[----:B------:R-:W-:Y:S01]  /*0ad0*/  IMAD.U32 R240, RZ, RZ, UR4 ;  /* 0x00000004fff07e24 */ /* 0x000fe2000f8e00ff */
[----:B------:R-:W-:Y:S02]  /*0ae0*/  MOV R243, c[0x0][0x53c] ;  /* 0x00014f0000f37a02 */ /* 0x000fe40000000f00 */
.L_x_3818:
[----:B------:R-:W-:Y:S01]  /*0af0*/  ISETP.NE.AND P0, PT, R12, RZ, PT ;  /* 0x000000ff0c00720c */ /* 0x000fe20003f05270 */
[----:B------:R-:W-:-:S12]  /*0b00*/  WARPSYNC 0xffffffff ;  /* 0xffffffff00007948 */ /* 0x000fd80003800000 */
[----:B------:R1:W-:Y:S04]  /*0b10*/  @!P0 STS.128 [0x20100], R240 ;  /* 0x020100f0ff008388 */ /* 0x0003e80000000c00 */
[----:B------:R-:W-:Y:S06]  /*0b20*/  BAR.ARV 0x5, 0x100 ;  /* 0x0144000000007b1d */ /* 0x000fec0000002000 */
.L_x_3807:
[----:B-12---:R-:W-:-:S13]  /*0b30*/  ISETP.GE.AND P0, PT, R243, c[0x0][0x53c], PT ;  /* 0x00014f00f3007a0c */ /* 0x006fda0003f06270 */
[----:B------:R-:W-:Y:S05]  /*0b40*/  @P0 EXIT ;  /* 0x000000000000094d */ /* 0x000fea0003800000 */
[----:B------:R-:W1:Y:S02]  /*0b50*/  S2R R15, SR_TID.X ;  /* 0x00000000000f7919 */ /* 0x000e640000002100 */
[----:B-1----:R-:W-:-:S04]  /*0b60*/  SHF.R.S32.HI R10, RZ, 0x1f, R15 ;  /* 0x0000001fff0a7819 */ /* 0x002fc8000001140f */
[CC--:B------:R-:W-:Y:S02]  /*0b70*/  LEA.HI R2, R10.reuse, R15.reuse, RZ, 0x4 ;  /* 0x0000000f0a027211 */ /* 0x0c0fe400078f20ff */
[----:B------:R-:W-:Y:S02]  /*0b80*/  LEA.HI R7, R10, R15, RZ, 0x3 ;  /* 0x0000000f0a077211 */ /* 0x000fe400078f18ff */
        /* <DEDUP_REMOVED lines=52> */
[----:B------:R-:W-:Y:S01]  /*0ed0*/  LOP3.LUT R4, R9, 0x1, RZ, 0xc0, !PT ;  /* 0x0000000109047812 */ /* 0x000fe200078ec0ff */
        /* <DEDUP_REMOVED lines=20> */
[----:B------:R-:W-:Y:S01]  /*1020*/  IADD3 R237, R234, 0x40, RZ ;  /* 0x00000040eaed7810 */ /* 0x000fe20007ffe0ff */
[----:B------:R-:W-:Y:S01]  /*1030*/  IMAD.MOV.U32 R13, RZ, RZ, 0x20 ;  /* 0x00000020ff0d7424 */ /* 0x000fe200078e00ff */
[----:B------:R-:W-:-:S02]  /*1040*/  LOP3.LUT P4, RZ, R8, 0x2, RZ, 0xc0, !PT ;  /* 0x0000000208ff7812 */ /* 0x000fc4000788c0ff */
[----:B------:R1:W-:Y:S01]  /*1050*/  STL [R1+0x2c], R3 ;  /* 0x00002c0301007387 */ /* 0x0003e20000100800 */
[C---:B------:R-:W-:Y:S02]  /*1060*/  LOP3.LUT P6, RZ, R10.reuse, 0x2, RZ, 0xc0, !PT ;  /* 0x000000020aff7812 */ /* 0x040fe400078cc0ff */
[----:B------:R-:W-:Y:S01]  /*1070*/  LOP3.LUT P5, RZ, R10, 0x4, RZ, 0xc0, !PT ;  /* 0x000000040aff7812 */ /* 0x000fe200078ac0ff */
[----:B------:R-:W-:Y:S01]  /*1080*/  IMAD.MOV.U32 R10, RZ, RZ, 0x40 ;  /* 0x00000040ff0a7424 */ /* 0x000fe200078e00ff */
[----:B------:R-:W-:Y:S02]  /*1090*/  SHF.R.S32.HI R6, RZ, 0x1f, R237 ;  /* 0x0000001fff067819 */ /* 0x000fe400000114ed */
[----:B------:R-:W-:Y:S01]  /*10a0*/  LOP3.LUT P3, RZ, R8, 0x4, RZ, 0xc0, !PT ;  /* 0x0000000408ff7812 */ /* 0x000fe2000786c0ff */
[----:B------:R-:W-:Y:S01]  /*10b0*/  IMAD R8, R12, 0x8, R15 ;  /* 0x000000080c087824 */ /* 0x000fe200078e020f */
[----:B------:R-:W-:Y:S01]  /*10c0*/  LEA R151, R0, 0x8100, 0x1 ;  /* 0x0000810000977811 */ /* 0x000fe200078e08ff */
[----:B------:R2:W-:Y:S01]  /*10d0*/  STL [R1], R6 ;  /* 0x0000000601007387 */ /* 0x0005e20000100800 */
[----:B------:R-:W-:-:S02]  /*10e0*/  SEL R2, R10, 0xffffffc0, !P3 ;  /* 0xffffffc00a027807 */ /* 0x000fc40005800000 */
[----:B------:R-:W-:Y:S01]  /*10f0*/  SEL R0, R10, 0xffffffc0, !P5 ;  /* 0xffffffc00a007807 */ /* 0x000fe20006800000 */
[----:B------:R3:W-:Y:S01]  /*1100*/  STL [R1+0x38], R8 ;  /* 0x0000380801007387 */ /* 0x0007e20000100800 */
[----:B------:R-:W-:Y:S01]  /*1110*/  SEL R7, R13, 0xffffffe0, !P1 ;  /* 0xffffffe00d077807 */ /* 0x000fe20004800000 */
[C---:B------:R-:W-:Y:S01]  /*1120*/  IMAD.IADD R197, R151.reuse, 0x1, R2 ;  /* 0x0000000197c57824 */ /* 0x040fe200078e0202 */
[C---:B------:R-:W-:Y:S02]  /*1130*/  IADD3 R202, R151.reuse, 0x20, RZ ;  /* 0x0000002097ca7810 */ /* 0x040fe40007ffe0ff */
[----:B------:R-:W-:Y:S02]  /*1140*/  @P4 IADD3 R202, R151, -0x20, RZ ;  /* 0xffffffe097ca4810 */ /* 0x000fe40007ffe0ff */
[----:B------:R-:W-:Y:S02]  /*1150*/  LEA R198, R4, 0x10100, 0x1 ;  /* 0x0001010004c67811 */ /* 0x000fe400078e08ff */
[----:B------:R-:W-:Y:S01]  /*1160*/  LEA R192, R5, 0x100, 0x1 ;  /* 0x0000010005c07811 */ /* 0x000fe200078e08ff */
[----:B------:R-:W-:Y:S01]  /*1170*/  IMAD.IADD R194, R2, 0x1, R202 ;  /* 0x0000000102c27824 */ /* 0x000fe200078e02ca */
[----:B-1----:R-:W-:Y:S01]  /*1180*/  LOP3.LUT R3, R11, 0x7ffffffc, RZ, 0xc0, !PT ;  /* 0x7ffffffc0b037812 */ /* 0x002fe200078ec0ff */
[----:B------:R-:W-:Y:S01]  /*1190*/  IMAD.IADD R201, R198, 0x1, R0 ;  /* 0x00000001c6c97824 */ /* 0x000fe200078e0200 */
[----:B------:R-:W-:Y:S01]  /*11a0*/  IADD3 R236, R234, 0x80, RZ ;  /* 0x00000080eaec7810 */ /* 0x000fe20007ffe0ff */
[----:B------:R-:W-:Y:S01]  /*11b0*/  IMAD.IADD R196, R0, 0x1, R192 ;  /* 0x0000000100c47824 */ /* 0x000fe200078e02c0 */
[----:B------:R-:W-:Y:S01]  /*11c0*/  IADD3 R238, R234, 0xc0, RZ ;  /* 0x000000c0eaee7810 */ /* 0x000fe20007ffe0ff */
[----:B------:R-:W-:Y:S01]  /*11d0*/  IMAD.IADD R3, R16, 0x1, -R3 ;  /* 0x0000000110037824 */ /* 0x000fe200078e0a03 */
[----:B------:R-:W-:-:S02]  /*11e0*/  SHF.R.S32.HI R235, RZ, 0x1f, R234 ;  /* 0x0000001fffeb7819 */ /* 0x000fc400000114ea */
[----:B------:R-:W-:Y:S01]  /*11f0*/  SHF.R.S32.HI R252, RZ, 0x1f, R236 ;  /* 0x0000001ffffc7819 */ /* 0x000fe200000114ec */
[----:B------:R-:W-:Y:S01]  /*1200*/  IMAD.SHL.U32 R239, R3, 0x2, RZ ;  /* 0x0000000203ef7824 */ /* 0x000fe200078e00ff */
[----:B--2---:R-:W-:Y:S02]  /*1210*/  SEL R6, R10, 0xffffffc0, !P2 ;  /* 0xffffffc00a067807 */ /* 0x004fe40005000000 */
[----:B------:R-:W-:Y:S02]  /*1220*/  SEL R3, R13, 0xffffffe0, !P6 ;  /* 0xffffffe00d037807 */ /* 0x000fe40007000000 */
[C---:B------:R-:W-:Y:S02]  /*1230*/  IADD3 R22, R239.reuse, 0x98, RZ ;  /* 0x00000098ef167810 */ /* 0x040fe40007ffe0ff */
[C---:B------:R-:W-:Y:S01]  /*1240*/  IADD3 R19, R239.reuse, 0xb0, RZ ;  /* 0x000000b0ef137810 */ /* 0x040fe20007ffe0ff */
[----:B------:R-:W-:Y:S01]  /*1250*/  IMAD.IADD R199, R198, 0x1, R3 ;  /* 0x00000001c6c77824 */ /* 0x000fe200078e0203 */
[----:B------:R-:W-:Y:S01]  /*1260*/  IADD3 R10, R239, 0x8, RZ ;  /* 0x00000008ef0a7810 */ /* 0x000fe20007ffe0ff */
[----:B------:R-:W-:Y:S01]  /*1270*/  IMAD.IADD R193, R3, 0x1, R192 ;  /* 0x0000000103c17824 */ /* 0x000fe200078e02c0 */
[----:B------:R-:W-:Y:S01]  /*1280*/  IADD3 R16, R239, 0xc8, RZ ;  /* 0x000000c8ef107810 */ /* 0x000fe20007ffe0ff */
[----:B------:R-:W-:Y:S01]  /*1290*/  IMAD.IADD R200, R199, 0x1, R0 ;  /* 0x00000001c7c87824 */ /* 0x000fe200078e0200 */
[C---:B---3--:R-:W-:Y:S01]  /*12a0*/  IADD3 R8, R239.reuse, 0x10, RZ ;  /* 0x00000010ef087810 */ /* 0x048fe20007ffe0ff */
[----:B------:R-:W-:Y:S01]  /*12b0*/  IMAD.IADD R195, R0, 0x1, R193 ;  /* 0x0000000100c37824 */ /* 0x000fe200078e02c1 */
[----:B------:R-:W-:-:S02]  /*12c0*/  IADD3 R13, R239, 0xe0, RZ ;  /* 0x000000e0ef0d7810 */ /* 0x000fc40007ffe0ff */
[----:B------:R-:W-:Y:S02]  /*12d0*/  LEA R10, R9, 0x80, 0x1 ;  /* 0x00000080090a7811 */ /* 0x000fe400078e08ff */
[C---:B------:R-:W-:Y:S02]  /*12e0*/  IADD3 R8, R239.reuse, 0xf8, RZ ;  /* 0x000000f8ef087810 */ /* 0x040fe40007ffe0ff */
[----:B------:R-:W-:Y:S01]  /*12f0*/  SHF.R.S32.HI R9, RZ, 0x1f, R22 ;  /* 0x0000001fff097819 */ /* 0x000fe20000011416 */
[----:B------:R-:W-:Y:S01]  /*1300*/  STL [R1+0x8], R10 ;  /* 0x0000080a01007387 */ /* 0x000fe20000100800 */
[----:B------:R-:W-:Y:S02]  /*1310*/  SHF.R.S32.HI R9, RZ, 0x1f, R19 ;  /* 0x0000001fff097819 */ /* 0x000fe40000011413 */
[----:B------:R-:W-:Y:S02]  /*1320*/  IADD3 R11, R239, 0xf0, RZ ;  /* 0x000000f0ef0b7810 */ /* 0x000fe40007ffe0ff */
[----:B------:R-:W-:-:S02]  /*1330*/  SHF.R.S32.HI R9, RZ, 0x1f, R16 ;  /* 0x0000001fff097819 */ /* 0x000fc40000011410 */
[----:B------:R-:W-:Y:S02]  /*1340*/  SHF.R.S32.HI R9, RZ, 0x1f, R13 ;  /* 0x0000001fff097819 */ /* 0x000fe4000001140d */
[----:B------:R-:W-:Y:S01]  /*1350*/  SHF.R.S32.HI R9, RZ, 0x1f, R8 ;  /* 0x0000001fff097819 */ /* 0x000fe20000011408 */
[C---:B------:R-:W-:Y:S01]  /*1360*/  IMAD.IADD R9, R10.reuse, 0x1, R7 ;  /* 0x000000010a097824 */ /* 0x040fe200078e0207 */
[----:B------:R-:W-:Y:S01]  /*1370*/  SHF.R.S32.HI R11, RZ, 0x1f, R11 ;  /* 0x0000001fff0b7819 */ /* 0x000fe2000001140b */
[C-C-:B------:R-:W-:Y:S01]  /*1380*/  IMAD.IADD R11, R10.reuse, 0x1, R6.reuse ;  /* 0x000000010a0b7824 */ /* 0x140fe200078e0206 */
[C---:B------:R-:W-:Y:S01]  /*1390*/  IADD3 R8, R10.reuse, -0x10, RZ ;  /* 0xfffffff00a087810 */ /* 0x040fe20007ffe0ff */
[----:B------:R-:W-:Y:S01]  /*13a0*/  IMAD.IADD R2, R9, 0x1, R6 ;  /* 0x0000000109027824 */ /* 0x000fe200078e0206 */
[----:B------:R-:W-:Y:S02]  /*13b0*/  @P0 IADD3 R8, R10, 0x10, RZ ;  /* 0x000000100a080810 */ /* 0x000fe40007ffe0ff */
[----:B------:R-:W-:Y:S01]  /*13c0*/  STL [R1+0x24], R11 ;  /* 0x0000240b01007387 */ /* 0x000fe20000100800 */
[----:B------:R-:W-:-:S02]  /*13d0*/  IADD3 R23, R239, 0x90, RZ ;  /* 0x00000090ef177810 */ /* 0x000fc40007ffe0ff */
[----:B------:R-:W-:Y:S01]  /*13e0*/  IMAD.IADD R4, R6, 0x1, R8 ;  /* 0x0000000106047824 */ /* 0x000fe200078e0208 */
[----:B------:R-:W-:Y:S01]  /*13f0*/  STL [R1+0x14], R9 ;  /* 0x0000140901007387 */ /* 0x000fe20000100800 */
[C---:B------:R-:W-:Y:S02]  /*1400*/  IADD3 R21, R239.reuse, 0xa0, RZ ;  /* 0x000000a0ef157810 */ /* 0x040fe40007ffe0ff */
[C---:B------:R-:W-:Y:S01]  /*1410*/  IADD3 R20, R239.reuse, 0xa8, RZ ;  /* 0x000000a8ef147810 */ /* 0x040fe20007ffe0ff */
[----:B------:R1:W-:Y:S01]  /*1420*/  STL [R1+0x20], R2 ;  /* 0x0000200201007387 */ /* 0x0003e20000100800 */
[C---:B------:R-:W-:Y:S02]  /*1430*/  IADD3 R18, R239.reuse, 0xb8, RZ ;  /* 0x000000b8ef127810 */ /* 0x040fe40007ffe0ff */
[C---:B------:R-:W-:Y:S01]  /*1440*/  IADD3 R17, R239.reuse, 0xc0, RZ ;  /* 0x000000c0ef117810 */ /* 0x040fe20007ffe0ff */
[----:B------:R-:W-:Y:S01]  /*1450*/  STL [R1+0xc], R8 ;  /* 0x00000c0801007387 */ /* 0x000fe20000100800 */
[----:B------:R-:W-:-:S02]  /*1460*/  IADD3 R15, R239, 0xd0, RZ ;  /* 0x000000d0ef0f7810 */ /* 0x000fc40007ffe0ff */
[C---:B------:R-:W-:Y:S01]  /*1470*/  IADD3 R14, R239.reuse, 0xd8, RZ ;  /* 0x000000d8ef0e7810 */ /* 0x040fe20007ffe0ff */
[----:B------:R-:W-:Y:S01]  /*1480*/  STL [R1+0x1c], R4 ;  /* 0x00001c0401007387 */ /* 0x000fe20000100800 */
[----:B------:R-:W-:Y:S02]  /*1490*/  IADD3 R12, R239, 0xe8, RZ ;  /* 0x000000e8ef0c7810 */ /* 0x000fe40007ffe0ff */
[----:B------:R-:W-:Y:S02]  /*14a0*/  SHF.R.S32.HI R247, RZ, 0x1f, R238 ;  /* 0x0000001ffff77819 */ /* 0x000fe400000114ee */
[----:B------:R-:W-:Y:S02]  /*14b0*/  SHF.R.S32.HI R23, RZ, 0x1f, R23 ;  /* 0x0000001fff177819 */ /* 0x000fe40000011417 */
[----:B------:R-:W-:Y:S02]  /*14c0*/  SHF.R.S32.HI R21, RZ, 0x1f, R21 ;  /* 0x0000001fff157819 */ /* 0x000fe40000011415 */
[----:B------:R-:W-:-:S02]  /*14d0*/  SHF.R.S32.HI R20, RZ, 0x1f, R20 ;  /* 0x0000001fff147819 */ /* 0x000fc40000011414 */
[----:B------:R-:W-:Y:S02]  /*14e0*/  SHF.R.S32.HI R18, RZ, 0x1f, R18 ;  /* 0x0000001fff127819 */ /* 0x000fe40000011412 */
[----:B------:R-:W-:Y:S02]  /*14f0*/  SHF.R.S32.HI R17, RZ, 0x1f, R17 ;  /* 0x0000001fff117819 */ /* 0x000fe40000011411 */
[----:B------:R-:W-:Y:S01]  /*1500*/  SHF.R.S32.HI R15, RZ, 0x1f, R15 ;  /* 0x0000001fff0f7819 */ /* 0x000fe2000001140f */
[----:B-1----:R-:W-:Y:S01]  /*1510*/  IMAD.IADD R2, R7, 0x1, R8 ;  /* 0x0000000107027824 */ /* 0x002fe200078e0208 */
[----:B------:R-:W-:Y:S02]  /*1520*/  SHF.R.S32.HI R14, RZ, 0x1f, R14 ;  /* 0x0000001fff0e7819 */ /* 0x000fe4000001140e */
[----:B------:R-:W-:Y:S02]  /*1530*/  SHF.R.S32.HI R12, RZ, 0x1f, R12 ;  /* 0x0000001fff0c7819 */ /* 0x000fe4000001140c */
[----:B------:R1:W-:Y:S01]  /*1540*/  STL [R1+0x10], R2 ;  /* 0x0000100201007387 */ /* 0x0003e20000100800 */
        /* <DEDUP_REMOVED lines=11> */
[----:B------:R-:W-:Y:S01]  /*1600*/  IADD3 R206, R202, 0x6000, RZ ;  /* 0x00006000cace7810 */ /* 0x000fe20007ffe0ff */
[----:B-1----:R-:W-:Y:S01]  /*1610*/  IMAD.IADD R2, R2, 0x1, R6 ;  /* 0x0000000102027824 */ /* 0x002fe200078e0206 */
[----:B------:R-:W-:-:S02]  /*1620*/  IADD3 R205, R202, 0x6800, RZ ;  /* 0x00006800cacd7810 */ /* 0x000fc40007ffe0ff */
[C---:B------:R-:W-:Y:S02]  /*1630*/  IADD3 R204, R202.reuse, 0x7000, RZ ;  /* 0x00007000cacc7810 */ /* 0x040fe40007ffe0ff */
[----:B------:R1:W-:Y:S01]  /*1640*/  STL [R1+0x18], R2 ;  /* 0x0000180201007387 */ /* 0x0003e20000100800 */
[----:B------:R-:W-:-:S03]  /*1650*/  IADD3 R203, R202, 0x7800, RZ ;  /* 0x00007800cacb7810 */ /* 0x000fc60007ffe0ff */
.L_x_3899:
[----:B------:R-:W-:-:S04]  /*1660*/  IMAD.MOV.U32 R13, RZ, RZ, 0x4 ;  /* 0x00000004ff0d7424 */ /* 0x000fc800078e00ff */
[----:B-1----:R-:W-:-:S05]  /*1670*/  IMAD.WIDE R2, R243, R13, c[0x0][0x588] ;  /* 0x00016200f3027625 */ /* 0x002fca00078e020d */
[----:B------:R-:W2:Y:S01]  /*1680*/  LDG.E R244, [R2.64] ;  /* 0x0000000602f47981 */ /* 0x000ea2000c1e1900 */
[----:B------:R-:W-:Y:S01]  /*1690*/  ISETP.NE.U32.AND P0, PT, RZ, c[0x0][0x370], PT ;  /* 0x0000dc00ff007a0c */ /* 0x000fe20003f05070 */
[----:B------:R-:W-:Y:S01]  /*16a0*/  CS2R R6, SRZ ;  /* 0x0000000000067805 */ /* 0x000fe2000001ff00 */
[----:B------:R-:W-:Y:S02]  /*16b0*/  ISETP.NE.U32.AND P5, PT, RZ, c[0x0][0x360], PT ;  /* 0x0000d800ff007a0c */ /* 0x000fe40003fa5070 */
[----:B------:R-:W-:Y:S02]  /*16c0*/  ISETP.NE.AND.EX P0, PT, RZ, c[0x0][0x374], PT, P0 ;  /* 0x0000dd00ff007a0c */ /* 0x000fe40003f05300 */
[----:B------:R-:W-:Y:S02]  /*16d0*/  ISETP.NE.AND.EX P5, PT, RZ, c[0x0][0x364], PT, P5 ;  /* 0x0000d900ff007a0c */ /* 0x000fe40003fa5350 */
[----:B------:R-:W-:-:S04]  /*16e0*/  ISETP.NE.U32.AND P2, PT, RZ, c[0x0][0x348], PT ;  /* 0x0000d200ff007a0c */ /* 0x000fc80003f45070 */
[----:B------:R-:W-:Y:S01]  /*16f0*/  ISETP.NE.AND.EX P2, PT, RZ, c[0x0][0x34c], PT, P2 ;  /* 0x0000d300ff007a0c */ /* 0x000fe20003f45320 */
[----:B------:R-:W-:Y:S01]  /*1700*/  IMAD.MOV.U32 R10, RZ, RZ, RZ ;  /* 0x000000ffff0a7224 */ /* 0x000fe200078e00ff */
[----:B--2---:R-:W-:-:S03]  /*1710*/  SHF.R.S32.HI R246, RZ, 0x1f, R244 ;  /* 0x0000001ffff67819 */ /* 0x004fc600000114f4 */
[----:B------:R-:W-:-:S04]  /*1720*/  @P0 LEA R2, P1, R244, c[0x0][0x370], 0x2 ;  /* 0x0000dc00f4020a11 */ /* 0x000fc800078210ff */
[C-C-:B------:R-:W-:Y:S02]  /*1730*/  @P0 LEA.HI.X R3, R244.reuse, c[0x0][0x374], R246.reuse, 0x2, P1 ;  /* 0x0000dd00f4030a11 */ /* 0x140fe400008f14f6 */
[----:B------:R-:W-:Y:S02]  /*1740*/  ISETP.NE.U32.AND P1, PT, RZ, c[0x0][0x350], PT ;  /* 0x0000d400ff007a0c */ /* 0x000fe40003f25070 */
[C---:B------:R-:W-:Y:S01]  /*1750*/  LEA R4, P4, R244.reuse, c[0x0][0x348], 0x2 ;  /* 0x0000d200f4047a11 */ /* 0x040fe200078810ff */
[----:B------:R1:W5:Y:S01]  /*1760*/  @P0 LDG.E R7, [R2.64] ;  /* 0x0000000602070981 */ /* 0x000362000c1e1900 */
[----:B------:R-:W-:Y:S02]  /*1770*/  ISETP.NE.AND.EX P1, PT, RZ, c[0x0][0x354], PT, P1 ;  /* 0x0000d500ff007a0c */ /* 0x000fe40003f25310 */
[C---:B------:R-:W-:Y:S02]  /*1780*/  @P5 LEA R8, P0, R244.reuse, c[0x0][0x360], 0x2 ;  /* 0x0000d800f4085a11 */ /* 0x040fe400078010ff */
[----:B------:R-:W-:-:S02]  /*1790*/  LEA.HI.X R5, R244, c[0x0][0x34c], R246, 0x2, P4 ;  /* 0x0000d300f4057a11 */ /* 0x000fc400020f14f6 */
[----:B------:R-:W-:-:S03]  /*17a0*/  @P5 LEA.HI.X R9, R244, c[0x0][0x364], R246, 0x2, P0 ;  /* 0x0000d900f4095a11 */ /* 0x000fc600000f14f6 */
[----:B------:R2:W5:Y:S04]  /*17b0*/  @P2 LDG.E R6, [R4.64] ;  /* 0x0000000604062981 */ /* 0x000568000c1e1900 */
[----:B------:R2:W5:Y:S01]  /*17c0*/  @P5 LDG.E R18, [R8.64] ;  /* 0x0000000608125981 */ /* 0x000562000c1e1900 */
[----:B-1----:R-:W-:-:S04]  /*17d0*/  LEA R2, P3, R244, c[0x0][0x350], 0x2 ;  /* 0x0000d400f4027a11 */ /* 0x002fc800078610ff */
[----:B------:R-:W-:-:S05]  /*17e0*/  LEA.HI.X R3, R244, c[0x0][0x354], R246, 0x2, P3 ;  /* 0x0000d500f4037a11 */ /* 0x000fca00018f14f6 */
[----:B------:R2:W5:Y:S01]  /*17f0*/  @P1 LDG.E R10, [R2.64] ;  /* 0x00000006020a1981 */ /* 0x000562000c1e1900 */
[----:B------:R-:W-:Y:S01]  /*1800*/  YIELD ;  /* 0x0000000000007946 */ /* 0x000fe20003800000 */
[----:B------:R-:W-:Y:S01]  /*1810*/  LOP3.LUT R245, R242, 0xffff, RZ, 0xc0, !PT ;  /* 0x0000fffff2f57812 */ /* 0x000fe200078ec0ff */
[----:B------:R-:W-:Y:S05]  /*1820*/  @P5 BRA `(.L_x_3819) ;  /* 0x0000005000005947 */ /* 0x000fea0003800000 */
[----:B-----5:R-:W-:Y:S01]  /*1830*/  MOV R18, c[0x0][0x168] ;  /* 0x00005a0000127a02 */ /* 0x020fe20000000f00 */
[----:B------:R-:W-:Y:S05]  /*1840*/  @!P2 BRA `(.L_x_3819) ;  /* 0x000000300000a947 */ /* 0x000fea0003800000 */
[----:B--2---:R-:W2:Y:S04]  /*1850*/  LDG.E R8, [R4.64] ;  /* 0x0000000604087981 */ /* 0x004ea8000c1e1900 */
[----:B------:R-:W2:Y:S02]  /*1860*/  LDG.E R0, [R4.64+0x4] ;  /* 0x0000040604007981 */ /* 0x000ea4000c1e1900 */
[----:B--2---:R-:W-:-:S02]  /*1870*/  IADD3 R18, -R8, R0, RZ ;  /* 0x0000000008127210 */ /* 0x004fc40007ffe1ff */
.L_x_3819:
[----:B------:R-:W-:-:S04]  /*1880*/  ISETP.NE.U32.AND P0, PT, RZ, c[0x0][0x368], PT ;  /* 0x0000da00ff007a0c */ /* 0x000fc80003f05070 */
[----:B------:R-:W-:-:S13]  /*1890*/  ISETP.NE.AND.EX P0, PT, RZ, c[0x0][0x36c], PT, P0 ;  /* 0x0000db00ff007a0c */ /* 0x000fda0003f05300 */
[----:B------:R-:W-:Y:S05]  /*18a0*/  @!P0 BRA `(.L_x_3820) ;  /* 0x0000004000008947 */ /* 0x000fea0003800000 */
[----:B--2---:R-:W-:-:S04]  /*18b0*/  LEA R2, P0, R244, c[0x0][0x368], 0x2 ;  /* 0x0000da00f4027a11 */ /* 0x004fc800078010ff */
[----:B------:R-:W-:-:S05]  /*18c0*/  LEA.HI.X R3, R244, c[0x0][0x36c], R246, 0x2, P0 ;  /* 0x0000db00f4037a11 */ /* 0x000fca00000f14f6 */
[----:B------:R1:W5:Y:S01]  /*18d0*/  LDG.E R0, [R2.64] ;  /* 0x0000000602007981 */ /* 0x000362000c1e1900 */
[----:B------:R-:W-:Y:S05]  /*18e0*/  BRA `(.L_x_3821) ;  /* 0x0000005000007947 */ /* 0x000fea0003800000 */
.L_x_3820:
[----:B------:R-:W-:Y:S01]  /*18f0*/  MOV R0, c[0x0][0x1d0] ;  /* 0x0000740000007a02 */ /* 0x000fe20000000f00 */
[----:B------:R-:W-:Y:S05]  /*1900*/  @!P1 BRA `(.L_x_3821) ;  /* 0x0000003000009947 */ /* 0x000fea0003800000 */
[----:B--2---:R-:W2:Y:S04]  /*1910*/  LDG.E R4, [R2.64] ;  /* 0x0000000602047981 */ /* 0x004ea8000c1e1900 */
[----:B------:R-:W2:Y:S02]  /*1920*/  LDG.E R0, [R2.64+0x4] ;  /* 0x0000040602007981 */ /* 0x000ea4000c1e1900 */
[----:B--2---:R-:W-:-:S04]  /*1930*/  IADD3 R0, -R4, R0, RZ ;  /* 0x0000000004007210 */ /* 0x004fc80007ffe1ff */
.L_x_3821:
[----:B-12---:R-:W-:Y:S01]  /*1940*/  LOP3.LUT R2, R242, 0xff000000, RZ, 0xc0, !PT ;  /* 0xff000000f2027812 */ /* 0x006fe200078ec0ff */
        /* <DEDUP_REMOVED lines=47> */
.L_x_3823:
[----:B------:R-:W-:Y:S05]  /*1c40*/  BSYNC B0 ;  /* 0x0000000000007941 */ /* 0x000fea0003800000 */
.L_x_3822:
[----:B------:R-:W-:Y:S01]  /*1c50*/  IMAD R242, R14, R2, RZ ;  /* 0x000000020ef27224 */ /* 0x000fe200078e02ff */
        /* <DEDUP_REMOVED lines=71> */
[----:B------:R-:W-:-:S04]  /*20d0*/  ISETP.NE.U32.AND P0, PT, RZ, c[0x0][0x340], PT ;  /* 0x0000d000ff007a0c */ /* 0x000fc80003f05070 */
[----:B------:R-:W-:-:S13]  /*20e0*/  ISETP.NE.AND.EX P0, PT, RZ, c[0x0][0x344], PT, P0 ;  /* 0x0000d100ff007a0c */ /* 0x000fda0003f05300 */
[----:B------:R-:W-:-:S05]  /*20f0*/  @P0 IMAD.WIDE R2, R244, R13, c[0x0][0x340] ;  /* 0x0000d000f4020625 */ /* 0x000fca00078e020d */
[----:B------:R3:W4:Y:S01]  /*2100*/  @P0 LDG.E R11, [R2.64] ;  /* 0x00000006020b0981 */ /* 0x000722000c1e1900 */
[----:B------:R-:W-:Y:S02]  /*2110*/  SHF.R.S32.HI R0, RZ, 0x1f, R6 ;  /* 0x0000001fff007819 */ /* 0x000fe40000011406 */
[----:B------:R-:W-:Y:S01]  /*2120*/  SEL R7, R246, RZ, !P2 ;  /* 0x000000fff6077207 */ /* 0x000fe20005000000 */
[----:B------:R-:W5:Y:S01]  /*2130*/  S2R R9, SR_TID.X ;  /* 0x0000000000097919 */ /* 0x000f620000002100 */
[----:B------:R-:W-:Y:S01]  /*2140*/  ISETP.GE.AND P5, PT, R237, c[0x0][0x1d4], PT ;  /* 0x00007500ed007a0c */ /* 0x000fe20003fa6270 */
[----:B------:R-:W-:Y:S01]  /*2150*/  IMAD R0, R0, c[0x0][0x178], RZ ;  /* 0x00005e0000007a24 */ /* 0x000fe200078e02ff */
[----:B------:R-:W-:Y:S01]  /*2160*/  ISETP.GE.AND P4, PT, R234, c[0x0][0x1d4], PT ;  /* 0x00007500ea007a0c */ /* 0x000fe20003f86270 */
[----:B------:R-:W-:Y:S01]  /*2170*/  IMAD R8, R7, c[0x0][0x1c0], RZ ;  /* 0x0000700007087a24 */ /* 0x000fe200078e02ff */
[----:B------:R-:W-:Y:S01]  /*2180*/  SHF.R.S32.HI R7, RZ, 0x1f, R12 ;  /* 0x0000001fff077819 */ /* 0x000fe2000001140c */
[----:B------:R-:W-:Y:S01]  /*2190*/  IMAD R0, R6, c[0x0][0x17c], R0 ;  /* 0x00005f0006007a24 */ /* 0x000fe200078e0200 */
[----:B------:R-:W-:-:S02]  /*21a0*/  SEL R10, RZ, 0x1, P4 ;  /* 0x00000001ff0a7807 */ /* 0x000fc40002000000 */
[----:B------:R-:W-:Y:S02]  /*21b0*/  ISETP.GE.AND P6, PT, R238, c[0x0][0x1d4], PT ;  /* 0x00007500ee007a0c */ /* 0x000fe40003fc6270 */
[----:B------:R-:W-:Y:S02]  /*21c0*/  P2R R90, PR, RZ, 0x20 ;  /* 0x00000020ff5a7803 */ /* 0x000fe40000000000 */
[----:B------:R-:W-:Y:S02]  /*21d0*/  P2R R91, PR, RZ, 0x10 ;  /* 0x00000010ff5b7803 */ /* 0x000fe40000000000 */
[----:B------:R-:W-:Y:S02]  /*21e0*/  ISETP.GE.AND P4, PT, R237, c[0x0][0x198], PT ;  /* 0x00006600ed007a0c */ /* 0x000fe40003f86270 */
[----:B------:R-:W-:Y:S01]  /*21f0*/  IADD3 R88, R150, -0x1, RZ ;  /* 0xffffffff96587810 */ /* 0x000fe20007ffe0ff */
[----:B---3--:R-:W-:Y:S01]  /*2200*/  IMAD.MOV.U32 R2, RZ, RZ, c[0x0][0x2c4] ;  /* 0x0000b100ff027624 */ /* 0x008fe200078e00ff */
[----:B-----5:R-:W-:-:S04]  /*2210*/  SHF.R.S32.HI R122, RZ, 0x1f, R9 ;  /* 0x0000001fff7a7819 */ /* 0x020fc80000011409 */
[----:B------:R-:W-:Y:S01]  /*2220*/  ISETP.NE.AND P3, PT, R2, 0x1, PT ;  /* 0x000000010200780c */ /* 0x000fe20003f65270 */
[----:B------:R-:W-:Y:S01]  /*2230*/  IMAD.WIDE.U32 R2, R6, c[0x0][0x178], RZ ;  /* 0x00005e0006027a25 */ /* 0x000fe200078e00ff */
[----:B------:R-:W-:-:S03]  /*2240*/  LEA.HI R122, R122, R9, RZ, 0x3 ;  /* 0x000000097a7a7211 */ /* 0x000fc600078f18ff */
[----:B------:R-:W-:Y:S01]  /*2250*/  IMAD.IADD R3, R3, 0x1, R0 ;  /* 0x0000000103037824 */ /* 0x000fe200078e0200 */
[----:B------:R-:W-:-:S03]  /*2260*/  SHF.R.S32.HI R122, RZ, 0x3, R122 ;  /* 0x00000003ff7a7819 */ /* 0x000fc6000001147a */
[----:B------:R-:W-:-:S04]  /*2270*/  IMAD.WIDE.U32 R2, R245, c[0x0][0x1b8], R2 ;  /* 0x00006e00f5027a25 */ /* 0x000fc800078e0002 */
[----:B-1----:R-:W-:Y:S01]  /*2280*/  IMAD R5, R245, c[0x0][0x1bc], R3 ;  /* 0x00006f00f5057a24 */ /* 0x002fe200078e0203 */
[----:B------:R-:W-:-:S05]  /*2290*/  SEL R3, R244, RZ, !P2 ;  /* 0x000000fff4037207 */ /* 0x000fca0005000000 */
[----:B------:R-:W-:Y:S01]  /*22a0*/  IMAD R14, R3, c[0x0][0x1c4], R8 ;  /* 0x00007100030e7a24 */ /* 0x000fe200078e0208 */
[----:B--2---:R-:W-:-:S05]  /*22b0*/  LEA R6, R241, R4, 0x7 ;  /* 0x00000004f1067211 */ /* 0x004fca00078e38ff */
[----:B------:R-:W-:-:S04]  /*22c0*/  @P3 IMAD.HI.U32 R4, R6, c[0x0][0x2c8], RZ ;  /* 0x0000b20006043a27 */ /* 0x000fc800078e00ff */
[----:B------:R-:W-:Y:S01]  /*22d0*/  IMAD.MOV.U32 R0, RZ, RZ, R6 ;  /* 0x000000ffff007224 */ /* 0x000fe200078e0006 */
[----:B------:R-:W-:Y:S01]  /*22e0*/  @P3 SHF.R.U32.HI R0, RZ, c[0x0][0x2cc], R4 ;  /* 0x0000b300ff003a19 */ /* 0x000fe20000011604 */
[----:B------:R-:W-:Y:S01]  /*22f0*/  IMAD.MOV.U32 R4, RZ, RZ, R2 ;  /* 0x000000ffff047224 */ /* 0x000fe200078e0002 */
[----:B------:R-:W-:Y:S02]  /*2300*/  IADD3 R2, P2, R122, R12, RZ ;  /* 0x0000000c7a027210 */ /* 0x000fe40007f5e0ff */
[----:B------:R-:W-:Y:S01]  /*2310*/  ISETP.GE.AND P3, PT, R236, c[0x0][0x198], PT ;  /* 0x00006600ec007a0c */ /* 0x000fe20003f66270 */
[----:B------:R-:W-:Y:S01]  /*2320*/  IMAD.WIDE.U32 R4, R3, c[0x0][0x1c0], R4 ;  /* 0x0000700003047a25 */ /* 0x000fe200078e0004 */
[----:B------:R-:W-:Y:S02]  /*2330*/  LEA.HI.X.SX32 R3, R122, R7, 0x1, P2 ;  /* 0x000000077a037211 */ /* 0x000fe400010f0eff */
[----:B------:R-:W-:Y:S01]  /*2340*/  SEL R7, RZ, 0xffffffff, P5 ;  /* 0xffffffffff077807 */ /* 0x000fe20002800000 */
[----:B------:R-:W-:Y:S01]  /*2350*/  IMAD.WIDE.U32 R8, R2, c[0x0][0x1e0], R234 ;  /* 0x0000780002087a25 */ /* 0x000fe200078e00ea */
[----:B------:R-:W-:-:S02]  /*2360*/  ISETP.GE.AND P2, PT, R236, c[0x0][0x1d4], PT ;  /* 0x00007500ec007a0c */ /* 0x000fc40003f46270 */
[----:B------:R-:W-:Y:S01]  /*2370*/  SHF.L.U32 R17, R7, 0x1, RZ ;  /* 0x0000000107117819 */ /* 0x000fe200000006ff */
[C---:B------:R-:W-:Y:S01]  /*2380*/  IMAD R15, R3.reuse, c[0x0][0x1e0], RZ ;  /* 0x00007800030f7a24 */ /* 0x040fe200078e02ff */
[----:B------:R-:W-:Y:S01]  /*2390*/  P2R R20, PR, RZ, 0x4 ;  /* 0x00000004ff147803 */ /* 0x000fe20000000000 */
[----:B------:R-:W-:Y:S01]  /*23a0*/  IMAD R3, R3, c[0x0][0x208], RZ ;  /* 0x0000820003037a24 */ /* 0x000fe200078e02ff */
[----:B------:R-:W-:Y:S01]  /*23b0*/  LOP3.LUT R17, R17, 0x2, R10, 0xe2, !PT ;  /* 0x0000000211117812 */ /* 0x000fe200078ee20a */
[----:B------:R-:W-:Y:S01]  /*23c0*/  IMAD R16, R2, c[0x0][0x1e4], R15 ;  /* 0x0000790002107a24 */ /* 0x000fe200078e020f */
[----:B------:R-:W-:Y:S01]  /*23d0*/  ISETP.GE.AND P5, PT, R234, c[0x0][0x198], PT ;  /* 0x00006600ea007a0c */ /* 0x000fe20003fa6270 */
[----:B------:R-:W-:-:S04]  /*23e0*/  IMAD.WIDE.U32 R12, R2, c[0x0][0x208], R234 ;  /* 0x00008200020c7a25 */ /* 0x000fc800078e00ea */
[----:B------:R-:W-:Y:S01]  /*23f0*/  IMAD R15, R2, c[0x0][0x20c], R3 ;  /* 0x00008300020f7a24 */ /* 0x000fe200078e0203 */
[--C-:B------:R-:W-:Y:S01]  /*2400*/  SHF.R.S32.HI R2, RZ, 0x1f, R0.reuse ;  /* 0x0000001fff027819 */ /* 0x100fe20000011400 */
[----:B------:R-:W-:Y:S01]  /*2410*/  IMAD.MOV R7, RZ, RZ, -R0 ;  /* 0x000000ffff077224 */ /* 0x000fe200078e0a00 */
[----:B------:R-:W-:Y:S02]  /*2420*/  IADD3 R3, R5, R14, RZ ;  /* 0x0000000e05037210 */ /* 0x000fe40007ffe0ff */
[----:B------:R-:W-:Y:S01]  /*2430*/  SEL R14, RZ, 0x4, P2 ;  /* 0x00000004ff0e7807 */ /* 0x000fe20001000000 */
[----:B------:R-:W-:Y:S01]  /*2440*/  IMAD R5, R2, c[0x0][0x1b0], RZ ;  /* 0x00006c0002057a24 */ /* 0x000fe200078e02ff */
[----:B------:R-:W-:Y:S01]  /*2450*/  ISETP.GE.AND P2, PT, R238, c[0x0][0x198], PT ;  /* 0x00006600ee007a0c */ /* 0x000fe20003f46270 */
[----:B------:R-:W-:Y:S02]  /*2460*/  IMAD.MOV.U32 R2, RZ, RZ, R4 ;  /* 0x000000ffff027224 */ /* 0x000fe400078e0004 */
[C---:B------:R-:W-:Y:S01]  /*2470*/  IMAD R4, R0.reuse, c[0x0][0x1b4], R5 ;  /* 0x00006d0000047a24 */ /* 0x040fe200078e0205 */
[----:B------:R-:W-:Y:S01]  /*2480*/  IADD3 R5, R9, R16, RZ ;  /* 0x0000001009057210 */ /* 0x000fe20007ffe0ff */
[----:B------:R-:W-:-:S04]  /*2490*/  IMAD.WIDE.U32 R2, R0, c[0x0][0x1b0], R2 ;  /* 0x00006c0000027a25 */ /* 0x000fc800078e0002 */
[----:B------:R-:W-:Y:S01]  /*24a0*/  IMAD R10, R7, c[0x0][0x2c4], R6 ;  /* 0x0000b100070a7a24 */ /* 0x000fe200078e0206 */
[----:B------:R-:W-:Y:S01]  /*24b0*/  IADD3 R3, R3, R4, RZ ;  /* 0x0000000403037210 */ /* 0x000fe20007ffe0ff */
[----:B------:R-:W-:Y:S01]  /*24c0*/  IMAD.MOV.U32 R4, RZ, RZ, R8 ;  /* 0x000000ffff047224 */ /* 0x000fe200078e0008 */
[----:B------:R-:W-:Y:S01]  /*24d0*/  SEL R6, RZ, 0x8, P6 ;  /* 0x00000008ff067807 */ /* 0x000fe20003000000 */
[----:B------:R-:W-:Y:S01]  /*24e0*/  IMAD.IADD R7, R13, 0x1, R15 ;  /* 0x000000010d077824 */ /* 0x000fe200078e020f */
[----:B------:R-:W-:Y:S01]  /*24f0*/  SHF.R.S32.HI R0, RZ, 0x1f, R10 ;  /* 0x0000001fff007819 */ /* 0x000fe2000001140a */
[----:B------:R-:W-:Y:S01]  /*2500*/  IMAD.WIDE.U32 R8, R245, c[0x0][0x1e8], R4 ;  /* 0x00007a00f5087a25 */ /* 0x000fe200078e0004 */
[----:B------:R-:W-:Y:S02]  /*2510*/  LOP3.LUT R32, R6, R17, R14, 0xfe, !PT ;  /* 0x0000001106207212 */ /* 0x000fe400078efe0e */
[----:B------:R-:W-:Y:S01]  /*2520*/  MOV R6, R12 ;  /* 0x0000000c00067202 */ /* 0x000fe20000000f00 */
[----:B------:R-:W-:Y:S01]  /*2530*/  IMAD R4, R0, c[0x0][0x1a8], RZ ;  /* 0x00006a0000047a24 */ /* 0x000fe200078e02ff */
[----:B----4-:R-:W-:Y:S01]  /*2540*/  @P0 SHF.R.S32.HI R0, RZ, 0x1f, R11 ;  /* 0x0000001fff000819 */ /* 0x010fe2000001140b */
[----:B------:R-:W-:Y:S01]  /*2550*/  @!P0 IMAD.MOV.U32 R0, RZ, RZ, R246 ;  /* 0x000000ffff008224 */ /* 0x000fe200078e00f6 */
[----:B------:R-:W-:Y:S01]  /*2560*/  @!P0 MOV R11, R244 ;  /* 0x000000f4000b8202 */ /* 0x000fe20000000f00 */
[----:B------:R-:W-:-:S02]  /*2570*/  IMAD R12, R10, c[0x0][0x1ac], R4 ;  /* 0x00006b000a0c7a24 */ /* 0x000fc400078e0204 */
[----:B------:R-:W-:Y:S01]  /*2580*/  IMAD.WIDE.U32 R4, R245, c[0x0][0x210], R6 ;  /* 0x00008400f5047a25 */ /* 0x000fe200078e0006 */
[----:B------:R-:W-:Y:S02]  /*2590*/  SEL R6, R0, RZ, !P1 ;  /* 0x000000ff00067207 */ /* 0x000fe40004800000 */
[----:B------:R-:W-:Y:S01]  /*25a0*/  SEL R0, R11, RZ, !P1 ;  /* 0x000000ff0b007207 */ /* 0x000fe20004800000 */
[----:B------:R-:W-:-:S04]  /*25b0*/  IMAD.WIDE.U32 R2, R10, c[0x0][0x1a8], R2 ;  /* 0x00006a000a027a25 */ /* 0x000fc800078e0002 */
[----:B------:R-:W-:Y:S01]  /*25c0*/  IMAD.IADD R3, R3, 0x1, R12 ;  /* 0x0000000103037824 */ /* 0x000fe200078e020c */
[----:B------:R-:W-:Y:S01]  /*25d0*/  LEA R15, P0, R2, c[0x0][0x160], 0x1 ;  /* 0x00005800020f7a11 */ /* 0x000fe200078008ff */
[----:B------:R-:W-:Y:S01]  /*25e0*/  IMAD R7, R6, c[0x0][0x1f0], RZ ;  /* 0x00007c0006077a24 */ /* 0x000fe200078e02ff */
[----:B------:R-:W-:Y:S01]  /*25f0*/  LEA R12, R241, R122, 0x7 ;  /* 0x0000007af10c7211 */ /* 0x000fe200078e38ff */
[C---:B------:R-:W-:Y:S01]  /*2600*/  IMAD R5, R245.reuse, c[0x0][0x214], R5 ;  /* 0x00008500f5057a24 */ /* 0x040fe200078e0205 */
[----:B------:R-:W-:Y:S01]  /*2610*/  LEA.HI.X R14, R2, c[0x0][0x164], R3, 0x1, P0 ;  /* 0x00005900020e7a11 */ /* 0x000fe200000f0c03 */
[----:B------:R-:W-:Y:S02]  /*2620*/  IMAD R6, R6, c[0x0][0x218], RZ ;  /* 0x0000860006067a24 */ /* 0x000fe400078e02ff */
[----:B------:R-:W-:Y:S02]  /*2630*/  IMAD R9, R245, c[0x0][0x1ec], R9 ;  /* 0x00007b00f5097a24 */ /* 0x000fe400078e0209 */
[----:B------:R-:W-:-:S02]  /*2640*/  IMAD R2, R0, c[0x0][0x21c], R6 ;  /* 0x0000870000027a24 */ /* 0x000fc400078e0206 */
[----:B------:R-:W-:-:S04]  /*2650*/  IMAD.WIDE.U32 R222, R0, c[0x0][0x218], R4 ;  /* 0x0000860000de7a25 */ /* 0x000fc800078e0004 */
[C---:B------:R-:W-:Y:S01]  /*2660*/  IMAD R3, R0.reuse, c[0x0][0x1f4], R7 ;  /* 0x00007d0000037a24 */ /* 0x040fe200078e0207 */
[----:B------:R-:W-:Y:S01]  /*2670*/  IADD3 R226, R223, R2, RZ ;  /* 0x00000002dfe27210 */ /* 0x000fe20007ffe0ff */
[----:B------:R-:W-:-:S04]  /*2680*/  IMAD.WIDE.U32 R220, R0, c[0x0][0x1f0], R8 ;  /* 0x00007c0000dc7a25 */ /* 0x000fc800078e0008 */
[----:B------:R-:W-:Y:S01]  /*2690*/  IMAD.IADD R224, R221, 0x1, R3 ;  /* 0x00000001dde07824 */ /* 0x000fe200078e0203 */
[----:B------:R-:W-:Y:S05]  /*26a0*/  BRA.DIV ~URZ, `(.L_x_3825) ;  /* 0x0000c6a27f007947 */ /* 0x000fea000b800000 */
[----:B------:R1:W2:Y:S02]  /*26b0*/  SHFL.IDX PT, R4, R14, RZ, 0x181f ;  /* 0x00181fff0e047589 */ /* 0x0002a400000e0000 */
.L_x_3904:
[----:B------:R-:W-:Y:S05]  /*26c0*/  BRA.DIV ~URZ, `(.L_x_3826) ;  /* 0x0000c6f27f007947 */ /* 0x000fea000b800000 */
[----:B------:R3:W4:Y:S02]  /*26d0*/  SHFL.IDX PT, R0, R15, RZ, 0x181f ;  /* 0x00181fff0f007589 */ /* 0x00072400000e0000 */
.L_x_3905:
[----:B------:R-:W-:Y:S01]  /*26e0*/  IMAD R13, R18, c[0x0][0x2c4], RZ ;  /* 0x0000b100120d7a24 */ /* 0x000fe200078e02ff */
[----:B------:R-:W-:Y:S04]  /*26f0*/  BSSY B0, `(.L_x_3827) ;  /* 0x0000013000007945 */ /* 0x000fe80003800000 */
[----:B------:R-:W-:-:S13]  /*2700*/  ISETP.GE.AND P0, PT, R12, R13, PT ;  /* 0x0000000d0c00720c */ /* 0x000fda0003f06270 */
[----:B------:R-:W-:Y:S05]  /*2710*/  @P0 BRA `(.L_x_3828) ;  /* 0x0000010000000947 */ /* 0x000fea0003800000 */
[----:B------:R-:W5:Y:S01]  /*2720*/  LDL R2, [R1] ;  /* 0x0000000001027983 */ /* 0x000f620000100800 */
[----:B----4-:R-:W-:-:S04]  /*2730*/  LEA R10, P0, R234, R0, 0x1 ;  /* 0x00000000ea0a7211 */ /* 0x010fc800078008ff */
        /* <DEDUP_REMOVED lines=9> */
[----:B------:R-:W-:Y:S02]  /*27d0*/  LEA.HI.X R7, R236, R4, R252, 0x1, P0 ;  /* 0x00000004ec077211 */ /* 0x000fe400000f0cfc */
[----:B------:R-:W-:-:S03]  /*27e0*/  LEA R2, P0, R238, R0, 0x1 ;  /* 0x00000000ee027211 */ /* 0x000fc600078008ff */
[----:B------:R2:W-:Y:S01]  /*27f0*/  LDGSTS.E.BYPASS.LTC128B.128 [R218+0x18100], [R6.64], !P3 ;  /* 0x1810000006da7fae */ /* 0x0005e2000d901d46 */
[----:B------:R-:W-:-:S05]  /*2800*/  LEA.HI.X R3, R238, R4, R247, 0x1, P0 ;  /* 0x00000004ee037211 */ /* 0x000fca00000f0cf7 */
[----:B------:R2:W-:Y:S04]  /*2810*/  LDGSTS.E.BYPASS.LTC128B.128 [R218+0x1c100], [R2.64], !P2 ;  /* 0x1c10000002da7fae */ /* 0x0005e8000d101d46 */
.L_x_3828:
[----:B------:R-:W-:Y:S05]  /*2820*/  BSYNC B0 ;  /* 0x0000000000007941 */ /* 0x000fea0003800000 */
.L_x_3827:
[----:B------:R-:W-:Y:S05]  /*2830*/  BRA.DIV ~URZ, `(.L_x_3829) ;  /* 0x0000c5e27f007947 */ /* 0x000fea000b800000 */
[----:B--2---:R2:W1:Y:S04]  /*2840*/  SHFL.IDX PT, R4, R14, 0x1, 0x181f ;  /* 0x00381f000e047f89 */ /* 0x00446800000e0000 */
[----:B----4-:R2:W4:Y:S02]  /*2850*/  SHFL.IDX PT, R0, R15, 0x1, 0x181f ;  /* 0x00381f000f007f89 */ /* 0x01052400000e0000 */
.L_x_3906:
[----:B------:R-:W-:Y:S01]  /*2860*/  IADD3 R2, R12, 0x20, RZ ;  /* 0x000000200c027810 */ /* 0x000fe20007ffe0ff */
[----:B------:R-:W-:Y:S03]  /*2870*/  BSSY B0, `(.L_x_3830) ;  /* 0x0000013000007945 */ /* 0x000fe60003800000 */
[----:B------:R-:W-:-:S13]  /*2880*/  ISETP.GE.AND P0, PT, R2, R13, PT ;  /* 0x0000000d0200720c */ /* 0x000fda0003f06270 */
[----:B------:R-:W-:Y:S05]  /*2890*/  @P0 BRA `(.L_x_3831) ;  /* 0x0000010000000947 */ /* 0x000fea0003800000 */
[----:B------:R-:W5:Y:S01]  /*28a0*/  LDL R3, [R1] ;  /* 0x0000000001037983 */ /* 0x000f620000100800 */
        /* <DEDUP_REMOVED lines=15> */
.L_x_3831:
[----:B------:R-:W-:Y:S05]  /*29a0*/  BSYNC B0 ;  /* 0x0000000000007941 */ /* 0x000fea0003800000 */
.L_x_3830:
[----:B------:R-:W-:Y:S05]  /*29b0*/  BRA.DIV ~URZ, `(.L_x_3832) ;  /* 0x0000c5227f007947 */ /* 0x000fea000b800000 */
[----:B-1----:R1:W2:Y:S02]  /*29c0*/  SHFL.IDX PT, R4, R14, 0x2, 0x181f ;  /* 0x00581f000e047f89 */ /* 0x0022a400000e0000 */
.L_x_3907:
[----:B------:R-:W-:Y:S05]  /*29d0*/  BRA.DIV ~URZ, `(.L_x_3833) ;  /* 0x0000c5727f007947 */ /* 0x000fea000b800000 */
[----:B----4-:R4:W1:Y:S02]  /*29e0*/  SHFL.IDX PT, R0, R15, 0x2, 0x181f ;  /* 0x00581f000f007f89 */ /* 0x01086400000e0000 */
.L_x_3908:
[----:B------:R-:W-:Y:S01]  /*29f0*/  IADD3 R2, R12, 0x40, RZ ;  /* 0x000000400c027810 */ /* 0x000fe20007ffe0ff */
[----:B------:R-:W-:Y:S03]  /*2a00*/  BSSY B0, `(.L_x_3834) ;  /* 0x0000013000007945 */ /* 0x000fe60003800000 */
[----:B------:R-:W-:-:S13]  /*2a10*/  ISETP.GE.AND P0, PT, R2, R13, PT ;  /* 0x0000000d0200720c */ /* 0x000fda0003f06270 */
[----:B------:R-:W-:Y:S05]  /*2a20*/  @P0 BRA `(.L_x_3835) ;  /* 0x0000010000000947 */ /* 0x000fea0003800000 */
[----:B------:R-:W5:Y:S01]  /*2a30*/  LDL R3, [R1] ;  /* 0x0000000001037983 */ /* 0x000f620000100800 */
        /* <DEDUP_REMOVED lines=15> */
.L_x_3835:
[----:B------:R-:W-:Y:S05]  /*2b30*/  BSYNC B0 ;  /* 0x0000000000007941 */ /* 0x000fea0003800000 */
.L_x_3834:
[----:B------:R-:W-:Y:S05]  /*2b40*/  BRA.DIV ~URZ, `(.L_x_3836) ;  /* 0x0000c4627f007947 */ /* 0x000fea000b800000 */
[----:B--2---:R2:W3:Y:S04]  /*2b50*/  SHFL.IDX PT, R4, R14, 0x3, 0x181f ;  /* 0x00781f000e047f89 */ /* 0x0044e800000e0000 */
[----:B-1----:R2:W1:Y:S02]  /*2b60*/  SHFL.IDX PT, R0, R15, 0x3, 0x181f ;  /* 0x00781f000f007f89 */ /* 0x00246400000e0000 */
.L_x_3909:
[----:B------:R-:W5:Y:S01]  /*2b70*/  LDL R3, [R1] ;  /* 0x0000000001037983 */ /* 0x000f620000100800 */
[----:B------:R-:W-:Y:S01]  /*2b80*/  IADD3 R2, R12, 0x60, RZ ;  /* 0x000000600c027810 */ /* 0x000fe20007ffe0ff */
[----:B------:R-:W-:Y:S02]  /*2b90*/  IMAD R89, R88, -0x40, R19 ;  /* 0xffffffc058597824 */ /* 0x000fe400078e0213 */
[----:B------:R-:W2:Y:S01]  /*2ba0*/  S2R R5, SR_TID.X ;  /* 0x0000000000057919 */ /* 0x000ea20000002100 */
[----:B------:R-:W-:-:S13]  /*2bb0*/  ISETP.GE.AND P1, PT, R2, R13, PT ;  /* 0x0000000d0200720c */ /* 0x000fda0003f26270 */
[----:B-1----:R-:W-:-:S04]  /*2bc0*/  @!P1 LEA R8, P0, R234, R0, 0x1 ;  /* 0x00000000ea089211 */ /* 0x002fc800078008ff */
[----:B---3--:R-:W-:Y:S02]  /*2bd0*/  @!P1 LEA.HI.X R9, R234, R4, R235, 0x1, P0 ;  /* 0x00000004ea099211 */ /* 0x008fe400000f0ceb */
[----:B------:R-:W-:-:S03]  /*2be0*/  @!P1 LEA R6, P0, R237, R0, 0x1 ;  /* 0x00000000ed069211 */ /* 0x000fc600078008ff */
[----:B------:R-:W-:Y:S01]  /*2bf0*/  @!PT LDS RZ, [RZ] ;  /* 0x00000000fffff984 */ /* 0x000fe20000000800 */
[----:B------:R-:W-:Y:S01]  /*2c00*/  @!PT LDS RZ, [RZ] ;  /* 0x00000000fffff984 */ /* 0x000fe20000000800 */
[----:B------:R-:W-:Y:S01]  /*2c10*/  @!PT LDS RZ, [RZ] ;  /* 0x00000000fffff984 */ /* 0x000fe20000000800 */
[----:B------:R1:W-:Y:S01]  /*2c20*/  @!P1 LDGSTS.E.BYPASS.LTC128B.128 [R218+0x13100], [R8.64], !P5 ;  /* 0x1310000008da9fae */ /* 0x0003e2000e901d46 */
[----:B--2---:R-:W-:Y:S02]  /*2c30*/  SHF.R.S32.HI R10, RZ, 0x1f, R5 ;  /* 0x0000001fff0a7819 */ /* 0x004fe40000011405 */
[----:B------:R-:W-:Y:S02]  /*2c40*/  ISETP.NE.AND P5, PT, R20, RZ, PT ;  /* 0x000000ff1400720c */ /* 0x000fe40003fa5270 */
[----:B------:R-:W-:-:S04]  /*2c50*/  LEA.HI R10, R10, R5, RZ, 0x3 ;  /* 0x000000050a0a7211 */ /* 0x000fc800078f18ff */
[----:B------:R-:W-:-:S05]  /*2c60*/  SHF.R.S32.HI R10, RZ, 0x3, R10 ;  /* 0x00000003ff0a7819 */ /* 0x000fca000001140a */
[----:B------:R-:W-:Y:S01]  /*2c70*/  IMAD.IADD R5, R19, 0x1, -R10 ;  /* 0x0000000113057824 */ /* 0x000fe200078e0a0a */
[----:B-----5:R-:W-:Y:S02]  /*2c80*/  @!P1 LEA.HI.X R7, R237, R4, R3, 0x1, P0 ;  /* 0x00000004ed079211 */ /* 0x020fe400000f0c03 */
[----:B------:R-:W-:-:S03]  /*2c90*/  @!P1 LEA R2, P0, R236, R0, 0x1 ;  /* 0x00000000ec029211 */ /* 0x000fc600078008ff */
[----:B------:R2:W-:Y:S01]  /*2ca0*/  @!P1 LDGSTS.E.BYPASS.LTC128B.128 [R218+0x17100], [R6.64], !P4 ;  /* 0x1710000006da9fae */ /* 0x0005e2000e101d46 */
[----:B------:R-:W-:Y:S02]  /*2cb0*/  @!P1 LEA.HI.X R3, R236, R4, R252, 0x1, P0 ;  /* 0x00000004ec039211 */ /* 0x000fe400000f0cfc */
[----:B------:R-:W-:-:S03]  /*2cc0*/  ISETP.NE.AND P4, PT, R90, RZ, PT ;  /* 0x000000ff5a00720c */ /* 0x000fc60003f85270 */
[----:B------:R3:W-:Y:S01]  /*2cd0*/  @!P1 LDGSTS.E.BYPASS.LTC128B.128 [R218+0x1b100], [R2.64], !P3 ;  /* 0x1b10000002da9fae */ /* 0x0007e2000d901d46 */
[----:B------:R-:W-:Y:S02]  /*2ce0*/  ISETP.NE.AND P3, PT, R91, RZ, PT ;  /* 0x000000ff5b00720c */ /* 0x000fe40003f65270 */
[----:B--2---:R-:W-:-:S05]  /*2cf0*/  SHF.R.S32.HI R6, RZ, 0x1f, R88 ;  /* 0x0000001fff067819 */ /* 0x004fca0000011458 */
[----:B------:R-:W-:Y:S01]  /*2d00*/  IMAD R7, R6, c[0x0][0x1e0], RZ ;  /* 0x0000780006077a24 */ /* 0x000fe200078e02ff */
[----:B---3--:R-:W-:Y:S01]  /*2d10*/  @!P1 LEA R2, P0, R238, R0, 0x1 ;  /* 0x00000000ee029211 */ /* 0x008fe200078008ff */
[C---:B------:R-:W-:Y:S02]  /*2d20*/  IMAD R0, R88.reuse, -0x40, R5 ;  /* 0xffffffc058007824 */ /* 0x040fe400078e0205 */
[----:B------:R-:W-:Y:S01]  /*2d30*/  IMAD R7, R88, c[0x0][0x1e4], R7 ;  /* 0x0000790058077a24 */ /* 0x000fe200078e0207 */
[----:B------:R-:W-:Y:S01]  /*2d40*/  @!P1 LEA.HI.X R3, R238, R4, R247, 0x1, P0 ;  /* 0x00000004ee039211 */ /* 0x000fe200000f0cf7 */
[----:B------:R-:W-:Y:S01]  /*2d50*/  IMAD.WIDE.U32 R4, R88, c[0x0][0x1e0], RZ ;  /* 0x0000780058047a25 */ /* 0x000fe200078e00ff */
[----:B------:R-:W-:-:S03]  /*2d60*/  ISETP.GE.AND P0, PT, R0, 0x1, PT ;  /* 0x000000010000780c */ /* 0x000fc60003f06270 */
[----:B------:R2:W-:Y:S01]  /*2d70*/  @!P1 LDGSTS.E.BYPASS.LTC128B.128 [R218+0x1f100], [R2.64], !P2 ;  /* 0x1f10000002da9fae */ /* 0x0005e2000d101d46 */
[----:B------:R-:W-:Y:S02]  /*2d80*/  ISETP.GE.AND P2, PT, R0, 0x21, PT ;  /* 0x000000210000780c */ /* 0x000fe40003f46270 */
[----:B------:R-:W-:Y:S01]  /*2d90*/  LEA R0, P1, R4, R220, 0x6 ;  /* 0x000000dc04007211 */ /* 0x000fe200078230ff */
[----:B------:R-:W0:Y:S01]  /*2da0*/  LDGDEPBAR ;  /* 0x00000000000079af */ /* 0x000e220000000000 */
[----:B------:R-:W-:Y:S01]  /*2db0*/  WARPSYNC 0xffffffff ;  /* 0xffffffff00007948 */ /* 0x000fe20003800000 */
[----:B------:R-:W-:Y:S02]  /*2dc0*/  BSSY B0, `(.L_x_3837) ;  /* 0x0000132000007945 */ /* 0x000fe40003800000 */
[----:B------:R-:W-:Y:S01]  /*2dd0*/  BAR.SYNC.DEFER_BLOCKING 0x0 ;  /* 0x0000000000007b1d */ /* 0x000fe20000010000 */
        /* <DEDUP_REMOVED lines=16> */
[----:B------:R1:W-:Y:S01]  /*2ee0*/  @P0 LDGSTS.E.BYPASS.LTC128B.128 [R218+0xc100], [R4.64+0x100], !P5 ;  /* 0x0c10010004da0fae */ /* 0x0003e2000e901d46 */
[----:B------:R-:W-:-:S03]  /*2ef0*/  IMAD R0, R6, c[0x0][0x208], RZ ;  /* 0x0000820006007a24 */ /* 0x000fc600078e02ff */
[----:B------:R1:W-:Y:S01]  /*2f00*/  @P0 LDGSTS.E.BYPASS.LTC128B.128 [R218+0xe100], [R4.64+0x180], !P6 ;  /* 0x0e10018004da0fae */ /* 0x0003e2000f101d46 */
[----:B------:R-:W-:-:S03]  /*2f10*/  IMAD R6, R88, c[0x0][0x20c], R0 ;  /* 0x0000830058067a24 */ /* 0x000fc600078e0200 */
[----:B------:R2:W-:Y:S04]  /*2f20*/  @P2 LDGSTS.E.BYPASS.LTC128B.128 [R218+0x9100], [R2.64], !P3 ;  /* 0x0910000002da2fae */ /* 0x0005e8000d901d46 */
[----:B------:R2:W-:Y:S04]  /*2f30*/  @P2 LDGSTS.E.BYPASS.LTC128B.128 [R218+0xb100], [R2.64+0x80], !P4 ;  /* 0x0b10008002da2fae */ /* 0x0005e8000e101d46 */
[----:B------:R2:W-:Y:S04]  /*2f40*/  @P2 LDGSTS.E.BYPASS.LTC128B.128 [R218+0xd100], [R2.64+0x100], !P5 ;  /* 0x0d10010002da2fae */ /* 0x0005e8000e901d46 */
[----:B------:R2:W-:Y:S01]  /*2f50*/  @P2 LDGSTS.E.BYPASS.LTC128B.128 [R218+0xf100], [R2.64+0x180], !P6 ;  /* 0x0f10018002da2fae */ /* 0x0005e2000f101d46 */
[----:B------:R-:W-:-:S03]  /*2f60*/  LOP3.LUT P2, RZ, R32, 0x2, RZ, 0xc0, !PT ;  /* 0x0000000220ff7812 */ /* 0x000fc6000784c0ff */
[----:B------:R-:W0:Y:S01]  /*2f70*/  LDGDEPBAR ;  /* 0x00000000000079af */ /* 0x000e220000000000 */
[----:B-1----:R-:W-:-:S05]  /*2f80*/  IMAD.WIDE.U32 R4, R88, c[0x0][0x208], RZ ;  /* 0x0000820058047a25 */ /* 0x002fca00078e00ff */
[----:B------:R-:W-:Y:S01]  /*2f90*/  LEA R0, P1, R4, R222, 0x6 ;  /* 0x000000de04007211 */ /* 0x000fe200078230ff */
[----:B--2---:R-:W-:Y:S01]  /*2fa0*/  IMAD.IADD R3, R5, 0x1, R6 ;  /* 0x0000000105037824 */ /* 0x004fe200078e0206 */
[----:B------:R-:W-:-:S04]  /*2fb0*/  DEPBAR.LE SB0, 0x1 ;  /* 0x000080400000791a */ /* 0x000fc80000000000 */
[----:B------:R-:W-:-:S04]  /*2fc0*/  DEPBAR.LE SB0, 0x0 ;  /* 0x000080000000791a */ /* 0x000fc80000000000 */
[----:B------:R-:W-:Y:S01]  /*2fd0*/  BAR.SYNC.DEFER_BLOCKING 0x0 ;  /* 0x0000000000007b1d */ /* 0x000fe20000010000 */
[----:B------:R-:W-:Y:S01]  /*2fe0*/  LEA R2, P0, R0, c[0x0][0x1f8], 0x1 ;  /* 0x00007e0000027a11 */ /* 0x000fe200078008ff */
[----:B------:R-:W-:Y:S01]  /*2ff0*/  IMAD.MOV.U32 R5, RZ, RZ, c[0x0][0x208] ;  /* 0x00008200ff057624 */ /* 0x000fe200078e00ff */
[----:B------:R-:W-:Y:S01]  /*3000*/  LEA.HI.X R3, R4, R226, R3, 0x6, P1 ;  /* 0x000000e204037211 */ /* 0x000fe200008f3403 */
[----:B------:R-:W-:Y:S01]  /*3010*/  IMAD.MOV.U32 R6, RZ, RZ, c[0x0][0x20c] ;  /* 0x00008300ff067624 */ /* 0x000fe200078e00ff */
[----:B------:R-:W-:Y:S02]  /*3020*/  LOP3.LUT R4, R32, 0x1, RZ, 0xc0, !PT ;  /* 0x0000000120047812 */ /* 0x000fe400078ec0ff */
[----:B------:R-:W-:Y:S01]  /*3030*/  LEA.HI.X R3, R0, c[0x0][0x1fc], R3, 0x1, P0 ;  /* 0x00007f0000037a11 */ /* 0x000fe200000f0c03 */
[----:B------:R-:W-:Y:S01]  /*3040*/  IMAD.IADD R0, R89, 0x1, -R10 ;  /* 0x0000000159007824 */ /* 0x000fe200078e0a0a */
[----:B------:R-:W-:Y:S02]  /*3050*/  LEA R12, P0, R5, R2, 0x6 ;  /* 0x00000002050c7211 */ /* 0x000fe400078030ff */
[----:B------:R-:W-:-:S02]  /*3060*/  ISETP.NE.U32.AND P3, PT, R4, 0x1, PT ;  /* 0x000000010400780c */ /* 0x000fc40003f65070 */
[----:B------:R-:W-:Y:S02]  /*3070*/  LEA.HI.X R13, R5, R3, R6, 0x6, P0 ;  /* 0x00000003050d7211 */ /* 0x000fe400000f3406 */
[----:B------:R-:W-:Y:S02]  /*3080*/  ISETP.LT.OR P0, PT, R0, 0x1, P3 ;  /* 0x000000010000780c */ /* 0x000fe40001f01670 */
[----:B------:R-:W-:Y:S02]  /*3090*/  LOP3.LUT P1, RZ, R32, 0x4, RZ, 0xc0, !PT ;  /* 0x0000000420ff7812 */ /* 0x000fe4000782c0ff */
[C---:B------:R-:W-:Y:S01]  /*30a0*/  ISETP.LT.OR P3, PT, R0.reuse, 0x21, P3 ;  /* 0x000000210000780c */ /* 0x040fe20001f61670 */
[----:B------:R-:W-:Y:S04]  /*30b0*/  LDSM.16.M88.4 R4, [R198] ;  /* 0x00000000c604783b */ /* 0x000fe80000000200 */
[----:B------:R-:W-:Y:S04]  /*30c0*/  LDSM.16.M88.4 R28, [R151] ;  /* 0x00000000971c783b */ /* 0x000fe80000000200 */
[----:B------:R-:W1:Y:S04]  /*30d0*/  LDSM.16.M88.4 R24, [R151+0x800] ;  /* 0x000800009718783b */ /* 0x000e680000000200 */
[----:B------:R-:W2:Y:S04]  /*30e0*/  LDSM.16.M88.4 R20, [R151+0x1000] ;  /* 0x001000009714783b */ /* 0x000ea80000000200 */
[----:B------:R-:W3:Y:S04]  /*30f0*/  LDSM.16.M88.4 R16, [R151+0x1800] ;  /* 0x001800009710783b */ /* 0x000ee80000000200 */
[----:B------:R-:W-:Y:S04]  /*3100*/  LDSM.16.M88.4 R8, [R199] ;  /* 0x00000000c708783b */ /* 0x000fe80000000200 */
[----:B------:R-:W5:Y:S04]  /*3110*/  LDSM.16.M88.4 R48, [R202] ;  /* 0x00000000ca30783b */ /* 0x000f680000000200 */
[----:B------:R-:W4:Y:S04]  /*3120*/  LDSM.16.M88.4 R60, [R217] ;  /* 0x00000000d93c783b */ /* 0x000f280000000200 */
[----:B------:R-:W3:Y:S04]  /*3130*/  LDSM.16.M88.4 R64, [R216] ;  /* 0x00000000d840783b */ /* 0x000ee80000000200 */
[----:B------:R-:W3:Y:S04]  /*3140*/  LDSM.16.M88.4 R72, [R215] ;  /* 0x00000000d748783b */ /* 0x000ee80000000200 */
[----:B------:R-:W-:Y:S01]  /*3150*/  @!PT LDS RZ, [RZ] ;  /* 0x00000000fffff984 */ /* 0x000fe20000000800 */
[----:B------:R-:W-:Y:S01]  /*3160*/  @!PT LDS RZ, [RZ] ;  /* 0x00000000fffff984 */ /* 0x000fe20000000800 */
[----:B------:R-:W-:Y:S01]  /*3170*/  @!PT LDS RZ, [RZ] ;  /* 0x00000000fffff984 */ /* 0x000fe20000000800 */
[----:B------:R3:W-:Y:S01]  /*3180*/  LDGSTS.E.BYPASS.LTC128B.128 [R218+0x100], [R2.64], !P0 ;  /* 0x0010000002da7fae */ /* 0x0007e2000c101d46 */
[----:B------:R-:W-:-:S02]  /*3190*/  ISETP.LT.OR P0, PT, R0, 0x1, !P2 ;  /* 0x000000010000780c */ /* 0x000fc40005701670 */
[C---:B------:R-:W-:Y:S01]  /*31a0*/  ISETP.LT.OR P2, PT, R0.reuse, 0x21, !P2 ;  /* 0x000000210000780c */ /* 0x040fe20005741670 */
[C---:B-1----:R-:W-:Y:S10]  /*31b0*/  HMMA.16816.F32 R36, R4.reuse, R24, RZ ;  /* 0x000000180424723c */ /* 0x042ff400000018ff */
[----:B------:R1:W-:Y:S01]  /*31c0*/  LDGSTS.E.BYPASS.LTC128B.128 [R218+0x2100], [R2.64+0x80], !P0 ;  /* 0x0210008002da7fae */ /* 0x0003e2000c101d46 */
[C---:B------:R-:W-:Y:S01]  /*31d0*/  ISETP.LT.OR P0, PT, R0.reuse, 0x1, !P1 ;  /* 0x000000010000780c */ /* 0x040fe20004f01670 */
[----:B------:R-:W-:Y:S01]  /*31e0*/  HMMA.16816.F32 R40, R4, R26, RZ ;  /* 0x0000001a0428723c */ /* 0x000fe200000018ff */
[----:B------:R-:W-:-:S07]  /*31f0*/  ISETP.LT.OR P1, PT, R0, 0x21, !P1 ;  /* 0x000000210000780c */ /* 0x000fce0004f21670 */
[----:B--2---:R-:W-:Y:S04]  /*3200*/  HMMA.16816.F32 R52, R4, R22, RZ ;  /* 0x000000160434723c */ /* 0x004fe800000018ff */
[----:B------:R1:W-:Y:S01]  /*3210*/  LDGSTS.E.BYPASS.LTC128B.128 [R218+0x4100], [R2.64+0x100], !P0 ;  /* 0x0410010002da7fae */ /* 0x0003e2000c101d46 */
[----:B------:R-:W-:-:S03]  /*3220*/  LOP3.LUT P0, RZ, R32, 0x8, RZ, 0xc0, !PT ;  /* 0x0000000820ff7812 */ /* 0x000fc6000780c0ff */
[----:B------:R-:W-:Y:S01]  /*3230*/  HMMA.16816.F32 R32, R4, R28, RZ ;  /* 0x0000001c0420723c */ /* 0x000fe200000018ff */
[C---:B------:R-:W-:Y:S02]  /*3240*/  ISETP.LT.OR P4, PT, R0.reuse, 0x1, !P0 ;  /* 0x000000010000780c */ /* 0x040fe40004781670 */
[----:B------:R-:W-:-:S05]  /*3250*/  ISETP.LT.OR P0, PT, R0, 0x21, !P0 ;  /* 0x000000210000780c */ /* 0x000fca0004701670 */
[C---:B------:R-:W-:Y:S06]  /*3260*/  HMMA.16816.F32 R28, R4.reuse, R30, RZ ;  /* 0x0000001e041c723c */ /* 0x040fec00000018ff */
[----:B------:R1:W-:Y:S02]  /*3270*/  LDGSTS.E.BYPASS.LTC128B.128 [R218+0x6100], [R2.64+0x180], !P4 ;  /* 0x0610018002da7fae */ /* 0x0003e4000e101d46 */
[C---:B------:R-:W-:Y:S02]  /*3280*/  HMMA.16816.F32 R44, R4.reuse, R20, RZ ;  /* 0x00000014042c723c */ /* 0x040fe400000018ff */
[----:B------:R2:W-:Y:S04]  /*3290*/  LDGSTS.E.BYPASS.LTC128B.128 [R218+0x1100], [R12.64], !P3 ;  /* 0x011000000cda7fae */ /* 0x0005e8000d901d46 */
[----:B------:R2:W-:Y:S02]  /*32a0*/  LDGSTS.E.BYPASS.LTC128B.128 [R218+0x3100], [R12.64+0x80], !P2 ;  /* 0x031000800cda7fae */ /* 0x0005e4000d101d46 */
[C---:B---3--:R-:W-:Y:S02]  /*32b0*/  HMMA.16816.F32 R56, R4.reuse, R16, RZ ;  /* 0x000000100438723c */ /* 0x048fe400000018ff */
[----:B------:R2:W-:Y:S04]  /*32c0*/  LDGSTS.E.BYPASS.LTC128B.128 [R218+0x5100], [R12.64+0x100], !P1 ;  /* 0x051001000cda7fae */ /* 0x0005e8000c901d46 */
[----:B------:R2:W-:Y:S01]  /*32d0*/  LDGSTS.E.BYPASS.LTC128B.128 [R218+0x7100], [R12.64+0x180], !P0 ;  /* 0x071001800cda7fae */ /* 0x0005e2000c101d46 */
[----:B------:R-:W-:Y:S01]  /*32e0*/  ISETP.GT.AND P0, PT, R88, R242, PT ;  /* 0x000000f25800720c */ /* 0x000fe20003f04270 */
[----:B------:R-:W-:Y:S02]  /*32f0*/  HMMA.16816.F32 R16, R4, R18, RZ ;  /* 0x000000120410723c */ /* 0x000fe400000018ff */
[----:B------:R-:W-:Y:S04]  /*3300*/  LDSM.16.M88.4 R4, [R201] ;  /* 0x00000000c904783b */ /* 0x000fe80000000200 */
[----:B------:R-:W3:Y:S02]  /*3310*/  LDSM.16.M88.4 R68, [R197] ;  /* 0x00000000c544783b */ /* 0x000ee40000000200 */
[C---:B-----5:R-:W-:Y:S02]  /*3320*/  HMMA.16816.F32 R20, R8.reuse, R48, R32 ;  /* 0x000000300814723c */ /* 0x060fe40000001820 */
[----:B------:R-:W5:Y:S04]  /*3330*/  LDSM.16.M88.4 R76, [R197+0x800] ;  /* 0x00080000c54c783b */ /* 0x000f680000000200 */
[----:B------:R-:W1:Y:S02]  /*3340*/  LDSM.16.M88.4 R80, [R197+0x1000] ;  /* 0x00100000c550783b */ /* 0x000e640000000200 */
[C---:B------:R-:W-:Y:S02]  /*3350*/  HMMA.16816.F32 R24, R8.reuse, R50, R28 ;  /* 0x000000320818723c */ /* 0x040fe4000000181c */
[----:B------:R-:W1:Y:S04]  /*3360*/  LDSM.16.M88.4 R84, [R197+0x1800] ;  /* 0x00180000c554783b */ /* 0x000e680000000200 */
[----:B------:R-:W-:Y:S02]  /*3370*/  LDSM.16.M88.4 R32, [R194] ;  /* 0x00000000c220783b */ /* 0x000fe40000000200 */
[C---:B----4-:R-:W-:Y:S02]  /*3380*/  HMMA.16816.F32 R28, R8.reuse, R60, R36 ;  /* 0x0000003c081c723c */ /* 0x050fe40000001824 */
[----:B------:R-:W0:Y:S06]  /*3390*/  LDGDEPBAR ;  /* 0x00000000000079af */ /* 0x000e2c0000000000 */
[C---:B------:R-:W-:Y:S01]  /*33a0*/  HMMA.16816.F32 R36, R8.reuse, R62, R40 ;  /* 0x0000003e0824723c */ /* 0x040fe20000001828 */
[----:B------:R-:W-:Y:S07]  /*33b0*/  LDSM.16.M88.4 R60, [R151+0x2800] ;  /* 0x00280000973c783b */ /* 0x000fee0000000200 */
[C---:B------:R-:W-:Y:S08]  /*33c0*/  HMMA.16816.F32 R48, R8.reuse, R66, R52 ;  /* 0x000000420830723c */ /* 0x040ff00000001834 */
[C---:B------:R-:W-:Y:S01]  /*33d0*/  HMMA.16816.F32 R40, R8.reuse, R64, R44 ;  /* 0x000000400828723c */ /* 0x040fe2000000182c */
[----:B------:R-:W-:Y:S04]  /*33e0*/  LDSM.16.M88.4 R64, [R194+0x1000] ;  /* 0x00100000c240783b */ /* 0x000fe80000000200 */
[----:B------:R-:W-:Y:S03]  /*33f0*/  LDSM.16.M88.4 R44, [R151+0x2000] ;  /* 0x00200000972c783b */ /* 0x000fe60000000200 */
[C---:B------:R-:W-:Y:S01]  /*3400*/  HMMA.16816.F32 R52, R8.reuse, R72, R56 ;  /* 0x000000480834723c */ /* 0x040fe20000001838 */
[----:B------:R-:W-:Y:S07]  /*3410*/  LDSM.16.M88.4 R56, [R194+0x800] ;  /* 0x00080000c238783b */ /* 0x000fee0000000200 */
[----:B--2---:R-:W-:Y:S01]  /*3420*/  HMMA.16816.F32 R12, R8, R74, R16 ;  /* 0x0000004a080c723c */ /* 0x004fe20000001810 */
[----:B------:R-:W2:Y:S04]  /*3430*/  LDSM.16.M88.4 R8, [R200] ;  /* 0x00000000c808783b */ /* 0x000ea80000000200 */
[----:B------:R-:W4:Y:S03]  /*3440*/  LDSM.16.M88.4 R72, [R194+0x1800] ;  /* 0x00180000c248783b */ /* 0x000f260000000200 */
[C---:B---3--:R-:W-:Y:S08]  /*3450*/  HMMA.16816.F32 R20, R4.reuse, R68, R20 ;  /* 0x000000440414723c */ /* 0x048ff00000001814 */
[C---:B------:R-:W-:Y:S01]  /*3460*/  HMMA.16816.F32 R16, R4.reuse, R70, R24 ;  /* 0x000000460410723c */ /* 0x040fe20000001818 */
[----:B------:R-:W-:Y:S04]  /*3470*/  LDSM.16.M88.4 R68, [R151+0x3000] ;  /* 0x003000009744783b */ /* 0x000fe80000000200 */
[----:B------:R-:W-:Y:S03]  /*3480*/  LDSM.16.M88.4 R24, [R214] ;  /* 0x00000000d618783b */ /* 0x000fe60000000200 */
        /* <DEDUP_REMOVED lines=11> */
[C---:B------:R-:W-:Y:S01]  /*3540*/  HMMA.16816.F32 R16, R8.reuse, R34, R16 ;  /* 0x000000220810723c */ /* 0x040fe20000001810 */
[----:B------:R-:W-:Y:S07]  /*3550*/  LDSM.16.M88.4 R32, [R197+0x2000] ;  /* 0x00200000c520783b */ /* 0x000fee0000000200 */
[C---:B------:R-:W-:Y:S08]  /*3560*/  HMMA.16816.F32 R28, R8.reuse, R56, R28 ;  /* 0x00000038081c723c */ /* 0x040ff0000000181c */
[C---:B------:R-:W-:Y:S01]  /*3570*/  HMMA.16816.F32 R36, R8.reuse, R58, R36 ;  /* 0x0000003a0824723c */ /* 0x040fe20000001824 */
[----:B------:R-:W-:Y:S07]  /*3580*/  LDSM.16.M88.4 R56, [R213] ;  /* 0x00000000d538783b */ /* 0x000fee0000000200 */
[C---:B------:R-:W-:Y:S08]  /*3590*/  HMMA.16816.F32 R40, R8.reuse, R64, R40 ;  /* 0x000000400828723c */ /* 0x040ff00000001828 */
[C---:B------:R-:W-:Y:S01]  /*35a0*/  HMMA.16816.F32 R48, R8.reuse, R66, R48 ;  /* 0x000000420830723c */ /* 0x040fe20000001830 */
[----:B------:R-:W-:Y:S07]  /*35b0*/  LDSM.16.M88.4 R64, [R212] ;  /* 0x00000000d440783b */ /* 0x000fee0000000200 */
[C---:B----4-:R-:W-:Y:S08]  /*35c0*/  HMMA.16816.F32 R52, R8.reuse, R72, R52 ;  /* 0x000000480834723c */ /* 0x050ff00000001834 */
[----:B------:R-:W-:Y:S01]  /*35d0*/  HMMA.16816.F32 R12, R8, R74, R12 ;  /* 0x0000004a080c723c */ /* 0x000fe2000000180c */
[----:B------:R-:W2:Y:S04]  /*35e0*/  LDSM.16.M88.4 R8, [R199+0x4000] ;  /* 0x00400000c708783b */ /* 0x000ea80000000200 */
[----:B------:R-:W3:Y:S03]  /*35f0*/  LDSM.16.M88.4 R72, [R211] ;  /* 0x00000000d348783b */ /* 0x000ee60000000200 */
        /* <DEDUP_REMOVED lines=10> */
[----:B------:R-:W-:Y:S01]  /*36a0*/  HMMA.16816.F32 R12, R4, R78, R12 ;  /* 0x0000004e040c723c */ /* 0x000fe2000000180c */
[----:B------:R-:W1:Y:S04]  /*36b0*/  LDSM.16.M88.4 R4, [R201+0x4000] ;  /* 0x00400000c904783b */ /* 0x000e680000000200 */
[----:B------:R-:W4:Y:S03]  /*36c0*/  LDSM.16.M88.4 R76, [R197+0x3800] ;  /* 0x00380000c54c783b */ /* 0x000f260000000200 */
        /* <DEDUP_REMOVED lines=10> */
[----:B------:R-:W-:Y:S01]  /*3770*/  HMMA.16816.F32 R12, R8, R74, R12 ;  /* 0x0000004a080c723c */ /* 0x000fe2000000180c */
[----:B------:R-:W2:Y:S04]  /*3780*/  LDSM.16.M88.4 R8, [R200+0x4000] ;  /* 0x00400000c808783b */ /* 0x000ea80000000200 */
[----:B------:R-:W3:Y:S03]  /*3790*/  LDSM.16.M88.4 R72, [R194+0x3800] ;  /* 0x00380000c248783b */ /* 0x000ee60000000200 */
[C---:B-1----:R-:W-:Y:S08]  /*37a0*/  HMMA.16816.F32 R20, R4.reuse, R32, R20 ;  /* 0x000000200414723c */ /* 0x042ff00000001814 */
[C---:B------:R-:W-:Y:S01]  /*37b0*/  HMMA.16816.F32 R16, R4.reuse, R34, R16 ;  /* 0x000000220410723c */ /* 0x040fe20000001810 */
[----:B------:R-:W-:Y:S07]  /*37c0*/  LDSM.16.M88.4 R32, [R151+0x4000] ;  /* 0x004000009720783b */ /* 0x000fee0000000200 */
[C---:B------:R-:W-:Y:S08]  /*37d0*/  HMMA.16816.F32 R28, R4.reuse, R60, R28 ;  /* 0x0000003c041c723c */ /* 0x040ff0000000181c */
[C---:B------:R-:W-:Y:S01]  /*37e0*/  HMMA.16816.F32 R36, R4.reuse, R62, R36 ;  /* 0x0000003e0424723c */ /* 0x040fe20000001824 */
[----:B------:R-:W-:Y:S07]  /*37f0*/  LDSM.16.M88.4 R60, [R208] ;  /* 0x00000000d03c783b */ /* 0x000fee0000000200 */
[C---:B------:R-:W-:Y:S08]  /*3800*/  HMMA.16816.F32 R40, R4.reuse, R68, R40 ;  /* 0x000000440428723c */ /* 0x040ff00000001828 */
[C---:B------:R-:W-:Y:S01]  /*3810*/  HMMA.16816.F32 R48, R4.reuse, R70, R48 ;  /* 0x000000460430723c */ /* 0x040fe20000001830 */
[----:B------:R-:W-:Y:S07]  /*3820*/  LDSM.16.M88.4 R68, [R151+0x5000] ;  /* 0x005000009744783b */ /* 0x000fee0000000200 */
[C---:B----4-:R-:W-:Y:S08]  /*3830*/  HMMA.16816.F32 R52, R4.reuse, R76, R52 ;  /* 0x0000004c0434723c */ /* 0x050ff00000001834 */
[----:B------:R-:W-:Y:S01]  /*3840*/  HMMA.16816.F32 R12, R4, R78, R12 ;  /* 0x0000004e040c723c */ /* 0x000fe2000000180c */
[----:B------:R-:W1:Y:S04]  /*3850*/  LDSM.16.M88.4 R4, [R198+0x8000] ;  /* 0x00800000c604783b */ /* 0x000e680000000200 */
[----:B------:R-:W4:Y:S03]  /*3860*/  LDSM.16.M88.4 R76, [R151+0x5800] ;  /* 0x00580000974c783b */ /* 0x000f260000000200 */
[C---:B--2---:R-:W-:Y:S08]  /*3870*/  HMMA.16816.F32 R20, R8.reuse, R24, R20 ;  /* 0x000000180814723c */ /* 0x044ff00000001814 */
[C---:B------:R-:W-:Y:S01]  /*3880*/  HMMA.16816.F32 R16, R8.reuse, R26, R16 ;  /* 0x0000001a0810723c */ /* 0x040fe20000001810 */
[----:B------:R-:W-:Y:S07]  /*3890*/  LDSM.16.M88.4 R24, [R210] ;  /* 0x00000000d218783b */ /* 0x000fee0000000200 */
[C---:B------:R-:W-:Y:S08]  /*38a0*/  HMMA.16816.F32 R28, R8.reuse, R44, R28 ;  /* 0x0000002c081c723c */ /* 0x040ff0000000181c */
[C---:B------:R-:W-:Y:S01]  /*38b0*/  HMMA.16816.F32 R36, R8.reuse, R46, R36 ;  /* 0x0000002e0824723c */ /* 0x040fe20000001824 */
[----:B------:R-:W-:Y:S07]  /*38c0*/  LDSM.16.M88.4 R44, [R209] ;  /* 0x00000000d12c783b */ /* 0x000fee0000000200 */
[C---:B------:R-:W-:Y:S08]  /*38d0*/  HMMA.16816.F32 R40, R8.reuse, R64, R40 ;  /* 0x000000400828723c */ /* 0x040ff00000001828 */
[C---:B------:R-:W-:Y:S01]  /*38e0*/  HMMA.16816.F32 R48, R8.reuse, R66, R48 ;  /* 0x000000420830723c */ /* 0x040fe20000001830 */
[----:B------:R-:W-:Y:S07]  /*38f0*/  LDSM.16.M88.4 R64, [R197+0x5000] ;  /* 0x00500000c540783b */ /* 0x000fee0000000200 */
[C---:B---3--:R-:W-:Y:S08]  /*3900*/  HMMA.16816.F32 R52, R8.reuse, R72, R52 ;  /* 0x000000480834723c */ /* 0x048ff00000001834 */
        /* <DEDUP_REMOVED lines=28> */
[----:B------:R-:W-:Y:S03]  /*3ad0*/  LDSM.16.M88.4 R72, [R151+0x7800] ;  /* 0x007800009748783b */ /* 0x000fe60000000200 */
        /* <DEDUP_REMOVED lines=12> */
[----:B------:R-:W-:Y:S03]  /*3ba0*/  LDSM.16.M88.4 R76, [R194+0x7800] ;  /* 0x00780000c24c783b */ /* 0x000fe60000000200 */
        /* <DEDUP_REMOVED lines=10> */
[----:B------:R-:W-:Y:S01]  /*3c50*/  HMMA.16816.F32 R8, R8, R70, R12 ;  /* 0x000000460808723c */ /* 0x000fe2000000180c */
[----:B------:R-:W2:Y:S04]  /*3c60*/  LDSM.16.M88.4 R12, [R199+0xc000] ;  /* 0x00c00000c70c783b */ /* 0x000ea80000000200 */
[----:B------:R-:W3:Y:S03]  /*3c70*/  LDSM.16.M88.4 R68, [R203] ;  /* 0x00000000cb44783b */ /* 0x000ee60000000200 */
[C---:B-1----:R-:W-:Y:S08]  /*3c80*/  HMMA.16816.F32 R20, R4.reuse, R32, R20 ;  /* 0x000000200414723c */ /* 0x042ff00000001814 */
[C---:B------:R-:W-:Y:S08]  /*3c90*/  HMMA.16816.F32 R16, R4.reuse, R34, R16 ;  /* 0x000000220410723c */ /* 0x040ff00000001810 */
        /* <DEDUP_REMOVED lines=11> */
[C---:B------:R-:W-:Y:S08]  /*3d50*/  HMMA.16816.F32 R24, R12.reuse, R26, R16 ;  /* 0x0000001a0c18723c */ /* 0x040ff00000001810 */
[C---:B------:R-:W-:Y:S08]  /*3d60*/  HMMA.16816.F32 R20, R12.reuse, R44, R28 ;  /* 0x0000002c0c14723c */ /* 0x040ff0000000181c */
[C---:B------:R-:W-:Y:S08]  /*3d70*/  HMMA.16816.F32 R16, R12.reuse, R46, R36 ;  /* 0x0000002e0c10723c */ /* 0x040ff00000001824 */
[C---:B------:R-:W-:Y:S08]  /*3d80*/  HMMA.16816.F32 R28, R12.reuse, R60, R40 ;  /* 0x0000003c0c1c723c */ /* 0x040ff00000001828 */
[C---:B------:R-:W-:Y:S01]  /*3d90*/  HMMA.16816.F32 R48, R12.reuse, R62, R48 ;  /* 0x0000003e0c30723c */ /* 0x040fe20000001830 */
[----:B------:R-:W-:Y:S07]  /*3da0*/  LDSM.16.M88.4 R60, [R194+0x6800] ;  /* 0x00680000c23c783b */ /* 0x000fee0000000200 */
[C---:B---3--:R-:W-:Y:S08]  /*3db0*/  HMMA.16816.F32 R52, R12.reuse, R68, R52 ;  /* 0x000000440c34723c */ /* 0x048ff00000001834 */
[----:B------:R-:W-:Y:S01]  /*3dc0*/  HMMA.16816.F32 R44, R12, R70, R4 ;  /* 0x000000460c2c723c */ /* 0x000fe20000001804 */
[----:B------:R-:W2:Y:S04]  /*3dd0*/  LDSM.16.M88.4 R4, [R200+0xc000] ;  /* 0x00c00000c804783b */ /* 0x000ea80000000200 */
[----:B------:R-:W3:Y:S01]  /*3de0*/  LDSM.16.M88.4 R68, [R194+0x7000] ;  /* 0x00700000c244783b */ /* 0x000ee20000000200 */
[----:B------:R-:W-:-:S04]  /*3df0*/  DEPBAR.LE SB0, 0x0 ;  /* 0x000080000000791a */ /* 0x000fc80000000000 */
[C---:B-1----:R-:W-:Y:S08]  /*3e00*/  HMMA.16816.F32 R40, R8.reuse, R64, R32 ;  /* 0x000000400828723c */ /* 0x042ff00000001820 */
[C---:B------:R-:W-:Y:S08]  /*3e10*/  HMMA.16816.F32 R36, R8.reuse, R66, R24 ;  /* 0x000000420824723c */ /* 0x040ff00000001818 */
[C---:B----4-:R-:W-:Y:S08]  /*3e20*/  HMMA.16816.F32 R32, R8.reuse, R72, R20 ;  /* 0x000000480820723c */ /* 0x050ff00000001814 */
[C---:B------:R-:W-:Y:S08]  /*3e30*/  HMMA.16816.F32 R24, R8.reuse, R74, R16 ;  /* 0x0000004a0818723c */ /* 0x040ff00000001810 */
[C---:B------:R-:W-:Y:S08]  /*3e40*/  HMMA.16816.F32 R20, R8.reuse, R80, R28 ;  /* 0x000000500814723c */ /* 0x040ff0000000181c */
[C---:B------:R-:W-:Y:S08]  /*3e50*/  HMMA.16816.F32 R16, R8.reuse, R82, R48 ;  /* 0x000000520810723c */ /* 0x040ff00000001830 */
[C---:B------:R-:W-:Y:S08]  /*3e60*/  HMMA.16816.F32 R12, R8.reuse, R84, R52 ;  /* 0x00000054080c723c */ /* 0x040ff00000001834 */
[----:B------:R-:W-:Y:S08]  /*3e70*/  HMMA.16816.F32 R8, R8, R86, R44 ;  /* 0x000000560808723c */ /* 0x000ff0000000182c */
[C---:B--2---:R-:W-:Y:S08]  /*3e80*/  HMMA.16816.F32 R28, R4.reuse, R56, R40 ;  /* 0x00000038041c723c */ /* 0x044ff00000001828 */
[C---:B------:R-:W-:Y:S08]  /*3e90*/  HMMA.16816.F32 R36, R4.reuse, R58, R36 ;  /* 0x0000003a0424723c */ /* 0x040ff00000001824 */
[C---:B------:R-:W-:Y:S08]  /*3ea0*/  HMMA.16816.F32 R32, R4.reuse, R60, R32 ;  /* 0x0000003c0420723c */ /* 0x040ff00000001820 */
[C---:B------:R-:W-:Y:S08]  /*3eb0*/  HMMA.16816.F32 R24, R4.reuse, R62, R24 ;  /* 0x0000003e0418723c */ /* 0x040ff00000001818 */
[C---:B---3--:R-:W-:Y:S08]  /*3ec0*/  HMMA.16816.F32 R48, R4.reuse, R68, R20 ;  /* 0x000000440430723c */ /* 0x048ff00000001814 */
[C---:B------:R-:W-:Y:S08]  /*3ed0*/  HMMA.16816.F32 R52, R4.reuse, R70, R16 ;  /* 0x000000460434723c */ /* 0x040ff00000001810 */
[C---:B------:R-:W-:Y:S08]  /*3ee0*/  HMMA.16816.F32 R44, R4.reuse, R76, R12 ;  /* 0x0000004c042c723c */ /* 0x040ff0000000180c */
[----:B------:R-:W-:Y:S01]  /*3ef0*/  HMMA.16816.F32 R40, R4, R78, R8 ;  /* 0x0000004e0428723c */ /* 0x000fe20000001808 */
[----:B------:R-:W-:Y:S06]  /*3f00*/  BAR.SYNC.DEFER_BLOCKING 0x0 ;  /* 0x0000000000007b1d */ /* 0x000fec0000010000 */
[----:B------:R-:W-:Y:S01]  /*3f10*/  @!UPT UIADD3 URZ, URZ, URZ, URZ ;  /* 0x0000003f3f3ff290 */ /* 0x000fe2000fffe03f */
[----:B------:R-:W-:Y:S11]  /*3f20*/  @!P0 BRA `(.L_x_3838) ;  /* 0x000001b000008947 */ /* 0x000ff60003800000 */
[----:B------:R-:W-:Y:S01]  /*3f30*/  IADD3 R0, R150, -0x2, RZ ;  /* 0xfffffffe96007810 */ /* 0x000fe20007ffe0ff */
[----:B------:R-:W-:Y:S01]  /*3f40*/  IMAD.MOV.U32 R6, RZ, RZ, c[0x0][0x1e4] ;  /* 0x00007900ff067624 */ /* 0x000fe200078e00ff */
[----:B------:R-:W-:-:S02]  /*3f50*/  ISETP.NE.AND P3, PT, R91, RZ, PT ;  /* 0x000000ff5b00720c */ /* 0x000fc40003f65270 */
        /* <DEDUP_REMOVED lines=24> */
.L_x_3838:
[----:B------:R-:W-:Y:S05]  /*40e0*/  BSYNC B0 ;  /* 0x0000000000007941 */ /* 0x000fea0003800000 */
.L_x_3837:
[----:B------:R-:W-:Y:S01]  /*40f0*/  IMAD.IADD R0, R89, 0x1, -R239 ;  /* 0x0000000159007824 */ /* 0x000fe200078e0aef */
[----:B------:R-:W-:Y:S04]  /*4100*/  LDSM.16.MT88.4 R64, [R193+0x2800] ;  /* 0x00280000c140783b */ /* 0x000fe80000004200 */
[C---:B------:R-:W-:Y:S01]  /*4110*/  ISETP.GT.AND P1, PT, R0.reuse, RZ, PT ;  /* 0x000000ff0000720c */ /* 0x040fe20003f24270 */
[----:B------:R-:W-:Y:S01]  /*4120*/  LDSM.16.MT88.4 R72, [R192+0x4000] ;  /* 0x00400000c048783b */ /* 0x000fe20000004200 */
[----:B------:R-:W-:-:S02]  /*4130*/  ISETP.GT.AND P0, PT, R0, 0x1, PT ;  /* 0x000000010000780c */ /* 0x000fc40003f04270 */
[----:B------:R-:W-:Y:S01]  /*4140*/  ISETP.GT.AND P2, PT, R0, 0x8, PT ;  /* 0x000000080000780c */ /* 0x000fe20003f44270 */
[----:B------:R-:W-:Y:S01]  /*4150*/  LDSM.16.MT88.4 R60, [R196+0x2800] ;  /* 0x00280000c43c783b */ /* 0x000fe20000004200 */
[----:B-1----:R-:W-:Y:S02]  /*4160*/  FSEL R5, R28, -INF , P1 ;  /* 0xff8000001c057808 */ /* 0x002fe40000800000 */
[----:B------:R-:W-:Y:S01]  /*4170*/  FSEL R6, R29, -INF , P0 ;  /* 0xff8000001d067808 */ /* 0x000fe20000000000 */
[----:B------:R-:W-:Y:S01]  /*4180*/  LDSM.16.MT88.4 R68, [R192+0x4800] ;  /* 0x00480000c044783b */ /* 0x000fe20000004200 */
[----:B------:R-:W-:Y:S02]  /*4190*/  FSEL R13, R31, -INF , P0 ;  /* 0xff8000001f0d7808 */ /* 0x000fe40000000000 */
[----:B------:R-:W-:Y:S01]  /*41a0*/  ISETP.GT.AND P0, PT, R0, 0x9, PT ;  /* 0x000000090000780c */ /* 0x000fe20003f04270 */
[----:B------:R-:W0:Y:S01]  /*41b0*/  LDGDEPBAR ;  /* 0x00000000000079af */ /* 0x000e220000000000 */
        /* <DEDUP_REMOVED lines=53> */
[----:B------:R-:W-:Y:S02]  /*4510*/  FMNMX.FTZ R2, R21, R3, !PT ;  /* 0x0000000315027209 */ /* 0x000fe40007810000 */
[----:B------:R-:W-:Y:S02]  /*4520*/  FSEL R92, R41, -INF , P0 ;  /* 0xff800000295c7808 */ /* 0x000fe40000000000 */
[----:B------:R-:W-:Y:S02]  /*4530*/  FMNMX.FTZ R0, R95, R0, !PT ;  /* 0x000000005f007209 */ /* 0x000fe40007810000 */
[----:B------:R-:W-:-:S02]  /*4540*/  FMNMX.FTZ R2, R28, R2, !PT ;  /* 0x000000021c027209 */ /* 0x000fc40007810000 */
[----:B------:R-:W-:Y:S02]  /*4550*/  FMNMX.FTZ R0, R92, R0, !PT ;  /* 0x000000005c007209 */ /* 0x000fe40007810000 */
[----:B------:R-:W-:Y:S02]  /*4560*/  FSEL R98, R51, -INF , P6 ;  /* 0xff80000033627808 */ /* 0x000fe40003000000 */
[----:B------:R-:W-:Y:S01]  /*4570*/  FMNMX.FTZ R2, R105, R2, !PT ;  /* 0x0000000269027209 */ /* 0x000fe20007810000 */
[----:B------:R-:W1:Y:S01]  /*4580*/  SHFL.BFLY PT, R3, R0, 0x2, 0x1f ;  /* 0x0c401f0000037f89 */ /* 0x000e6200000e0000 */
[----:B------:R-:W-:Y:S02]  /*4590*/  FSEL R97, R54, -INF , P5 ;  /* 0xff80000036617808 */ /* 0x000fe40002800000 */
[----:B------:R-:W-:Y:S01]  /*45a0*/  FMNMX.FTZ R2, R98, R2, !PT ;  /* 0x0000000262027209 */ /* 0x000fe20007810000 */
[----:B------:R-:W-:Y:S01]  /*45b0*/  LDSM.16.MT88.4 R48, [R196+0x800] ;  /* 0x00080000c430783b */ /* 0x000fe20000004200 */
[----:B------:R-:W-:-:S02]  /*45c0*/  FSEL R96, R55, -INF , P4 ;  /* 0xff80000037607808 */ /* 0x000fc40002000000 */
[----:B------:R-:W-:Y:S01]  /*45d0*/  FMNMX.FTZ R2, R97, R2, !PT ;  /* 0x0000000261027209 */ /* 0x000fe20007810000 */
[----:B------:R-:W-:Y:S01]  /*45e0*/  LDSM.16.MT88.4 R52, [R195] ;  /* 0x00000000c334783b */ /* 0x000fe20000004200 */
[----:B------:R-:W-:Y:S02]  /*45f0*/  FSEL R94, R46, -INF , P3 ;  /* 0xff8000002e5e7808 */ /* 0x000fe40001800000 */
[----:B------:R-:W-:Y:S02]  /*4600*/  FMNMX.FTZ R2, R96, R2, !PT ;  /* 0x0000000260027209 */ /* 0x000fe40007810000 */
[----:B------:R-:W-:Y:S02]  /*4610*/  FSEL R93, R47, -INF , P2 ;  /* 0xff8000002f5d7808 */ /* 0x000fe40001000000 */
[----:B------:R-:W-:Y:S01]  /*4620*/  FMNMX.FTZ R2, R94, R2, !PT ;  /* 0x000000025e027209 */ /* 0x000fe20007810000 */
[----:B------:R-:W-:Y:S01]  /*4630*/  LDSM.16.MT88.4 R44, [R193+0x800] ;  /* 0x00080000c12c783b */ /* 0x000fe20000004200 */
[----:B------:R-:W-:-:S02]  /*4640*/  FSEL R91, R42, -INF , P1 ;  /* 0xff8000002a5b7808 */ /* 0x000fc40000800000 */
[----:B------:R-:W-:Y:S02]  /*4650*/  FMNMX.FTZ R2, R93, R2, !PT ;  /* 0x000000025d027209 */ /* 0x000fe40007810000 */
[----:B------:R-:W-:Y:S02]  /*4660*/  FSEL R90, R43, -INF , P0 ;  /* 0xff8000002b5a7808 */ /* 0x000fe40000000000 */
[----:B------:R-:W-:Y:S01]  /*4670*/  FMNMX.FTZ R2, R91, R2, !PT ;  /* 0x000000025b027209 */ /* 0x000fe20007810000 */
[----:B------:R-:W-:Y:S01]  /*4680*/  LDSM.16.MT88.4 R40, [R195+0x800] ;  /* 0x00080000c328783b */ /* 0x000fe20000004200 */
        /* <DEDUP_REMOVED lines=59> */
[----:B-1----:R-:W-:-:S07]  /*4a40*/  F2FP.PACK_AB R15, R88, R89 ;  /* 0x00000059580f723e */ /* 0x002fce00000000ff */
[C---:B------:R-:W-:Y:S08]  /*4a50*/  HMMA.16816.F32 R4, R12.reuse, R44, R4 ;  /* 0x0000002c0c04723c */ /* 0x040ff00000001804 */
[----:B------:R-:W-:Y:S08]  /*4a60*/  HMMA.16816.F32 R56, R12, R34, R20 ;  /* 0x000000220c38723c */ /* 0x000ff00000001814 */
[----:B------:R-:W-:Y:S08]  /*4a70*/  HMMA.16816.F32 R20, R8, R38, RZ ;  /* 0x000000260814723c */ /* 0x000ff000000018ff */
[----:B------:R-:W-:Y:S01]  /*4a80*/  IMAD.MOV.U32 R121, RZ, RZ, R4 ;  /* 0x000000ffff797224 */ /* 0x000fe200078e0004 */
[----:B------:R-:W-:Y:S01]  /*4a90*/  MOV R3, R7 ;  /* 0x0000000700037202 */ /* 0x000fe20000000f00 */
[----:B------:R-:W-:Y:S01]  /*4aa0*/  IMAD.MOV.U32 R120, RZ, RZ, R5 ;  /* 0x000000ffff787224 */ /* 0x000fe200078e0005 */
[----:B------:R-:W-:Y:S01]  /*4ab0*/  HMMA.16816.F32 R152, R12, R32, R24 ;  /* 0x000000200c98723c */ /* 0x000fe20000001818 */
[----:B------:R-:W-:-:S04]  /*4ac0*/  IMAD.MOV.U32 R17, RZ, RZ, R6 ;  /* 0x000000ffff117224 */ /* 0x000fc800078e0006 */
[----:B------:R-:W-:Y:S02]  /*4ad0*/  IMAD.MOV.U32 R160, RZ, RZ, R56 ;  /* 0x000000ffffa07224 */ /* 0x000fe400078e0038 */
[----:B------:R-:W-:Y:S01]  /*4ae0*/  IMAD.MOV.U32 R149, RZ, RZ, R57 ;  /* 0x000000ffff957224 */ /* 0x000fe200078e0039 */
[----:B------:R-:W-:Y:S01]  /*4af0*/  HMMA.16816.F32 R4, R12, R46, R28 ;  /* 0x0000002e0c04723c */ /* 0x000fe2000000181c */
[----:B------:R-:W1:Y:S01]  /*4b00*/  LDSM.16.MT88.4 R28, [R192+0x2000] ;  /* 0x00200000c01c783b */ /* 0x000e620000004200 */
[----:B------:R-:W-:Y:S02]  /*4b10*/  IMAD.MOV.U32 R107, RZ, RZ, R58 ;  /* 0x000000ffff6b7224 */ /* 0x000fe400078e003a */
[----:B------:R-:W-:Y:S01]  /*4b20*/  IMAD.MOV.U32 R106, RZ, RZ, R59 ;  /* 0x000000ffff6a7224 */ /* 0x000fe200078e003b */
[----:B------:R-:W2:Y:S03]  /*4b30*/  LDSM.16.MT88.4 R44, [R193+0x2000] ;  /* 0x00200000c12c783b */ /* 0x000ea60000004200 */
[----:B------:R-:W-:Y:S01]  /*4b40*/  HMMA.16816.F32 R24, R8, R36, RZ ;  /* 0x000000240818723c */ /* 0x000fe200000018ff */
[----:B------:R-:W3:Y:S04]  /*4b50*/  LDSM.16.MT88.4 R36, [R196+0x2000] ;  /* 0x00200000c424783b */ /* 0x000ee80000004200 */
[----:B------:R-:W-:Y:S03]  /*4b60*/  LDSM.16.MT88.4 R56, [R195+0x2000] ;  /* 0x00200000c338783b */ /* 0x000fe60000004200 */
[----:B------:R-:W-:Y:S08]  /*4b70*/  HMMA.16816.F32 R20, R12, R50, R20 ;  /* 0x000000320c14723c */ /* 0x000ff00000001814 */
[----:B------:R-:W-:Y:S01]  /*4b80*/  IMAD.MOV.U32 R119, RZ, RZ, R4 ;  /* 0x000000ffff777224 */ /* 0x000fe200078e0004 */
[----:B------:R-:W-:Y:S01]  /*4b90*/  HMMA.16816.F32 R32, R8, R54, RZ ;  /* 0x000000360820723c */ /* 0x000fe200000018ff */
[----:B------:R-:W-:-:S02]  /*4ba0*/  IMAD.MOV.U32 R118, RZ, RZ, R5 ;  /* 0x000000ffff767224 */ /* 0x000fc400078e0005 */
[----:B------:R-:W-:Y:S02]  /*4bb0*/  IMAD.MOV.U32 R117, RZ, RZ, R6 ;  /* 0x000000ffff757224 */ /* 0x000fe400078e0006 */
[----:B------:R-:W-:-:S03]  /*4bc0*/  IMAD.MOV.U32 R116, RZ, RZ, R7 ;  /* 0x000000ffff747224 */ /* 0x000fc600078e0007 */
[----:B------:R-:W-:Y:S01]  /*4bd0*/  HMMA.16816.F32 R4, R8, R52, RZ ;  /* 0x000000340804723c */ /* 0x000fe200000018ff */
[----:B------:R-:W-:Y:S06]  /*4be0*/  LDSM.16.MT88.4 R52, [R193+0x4000] ;  /* 0x00400000c134783b */ /* 0x000fec0000004200 */
[----:B------:R-:W-:Y:S01]  /*4bf0*/  IMAD.MOV.U32 R111, RZ, RZ, R20 ;  /* 0x000000ffff6f7224 */ /* 0x000fe200078e0014 */
[----:B------:R-:W-:Y:S01]  /*4c00*/  HMMA.16816.F32 R24, R12, R48, R24 ;  /* 0x000000300c18723c */ /* 0x000fe20000001818 */
[----:B------:R-:W4:Y:S01]  /*4c10*/  LDSM.16.MT88.4 R48, [R192+0x2800] ;  /* 0x00280000c030783b */ /* 0x000f220000004200 */
[----:B------:R-:W-:-:S02]  /*4c20*/  IMAD.MOV.U32 R110, RZ, RZ, R21 ;  /* 0x000000ffff6e7224 */ /* 0x000fc400078e0015 */
[----:B------:R-:W-:Y:S02]  /*4c30*/  IMAD.MOV.U32 R109, RZ, RZ, R22 ;  /* 0x000000ffff6d7224 */ /* 0x000fe400078e0016 */
[----:B------:R-:W-:Y:S02]  /*4c40*/  IMAD.MOV.U32 R108, RZ, RZ, R23 ;  /* 0x000000ffff6c7224 */ /* 0x000fe400078e0017 */
[----:B-1----:R-:W-:Y:S08]  /*4c50*/  HMMA.16816.F32 R20, R8, R30, RZ ;  /* 0x0000001e0814723c */ /* 0x002ff000000018ff */
[C---:B------:R-:W-:Y:S08]  /*4c60*/  HMMA.16816.F32 R4, R12.reuse, R40, R4 ;  /* 0x000000280c04723c */ /* 0x040ff00000001804 */
[----:B------:R-:W-:Y:S01]  /*4c70*/  HMMA.16816.F32 R248, R12, R42, R32 ;  /* 0x0000002a0cf8723c */ /* 0x000fe20000001820 */
[----:B------:R-:W-:Y:S01]  /*4c80*/  IMAD.MOV.U32 R125, RZ, RZ, R24 ;  /* 0x000000ffff7d7224 */ /* 0x000fe200078e0018 */
[----:B------:R-:W-:Y:S01]  /*4c90*/  MOV R123, R26 ;  /* 0x0000001a007b7202 */ /* 0x000fe20000000f00 */
[----:B------:R-:W-:-:S02]  /*4ca0*/  IMAD.MOV.U32 R124, RZ, RZ, R25 ;  /* 0x000000ffff7c7224 */ /* 0x000fc400078e0019 */
[----:B------:R-:W-:-:S03]  /*4cb0*/  IMAD.MOV.U32 R122, RZ, RZ, R27 ;  /* 0x000000ffff7a7224 */ /* 0x000fc600078e001b */
[C---:B--2---:R-:W-:Y:S08]  /*4cc0*/  HMMA.16816.F32 R40, R8.reuse, R46, RZ ;  /* 0x0000002e0828723c */ /* 0x044ff000000018ff */
[----:B------:R-:W-:Y:S01]  /*4cd0*/  IMAD.MOV.U32 R115, RZ, RZ, R4 ;  /* 0x000000ffff737224 */ /* 0x000fe200078e0004 */
[----:B------:R-:W-:Y:S01]  /*4ce0*/  MOV R114, R5 ;  /* 0x0000000500727202 */ /* 0x000fe20000000f00 */
[----:B------:R-:W-:Y:S01]  /*4cf0*/  IMAD.MOV.U32 R113, RZ, RZ, R6 ;  /* 0x000000ffff717224 */ /* 0x000fe200078e0006 */
[----:B---3--:R-:W-:Y:S01]  /*4d00*/  HMMA.16816.F32 R32, R8, R36, RZ ;  /* 0x000000240820723c */ /* 0x008fe200000018ff */
[----:B------:R-:W-:-:S07]  /*4d10*/  IMAD.MOV.U32 R112, RZ, RZ, R7 ;  /* 0x000000ffff707224 */ /* 0x000fce00078e0007 */
[----:B------:R-:W-:Y:S01]  /*4d20*/  HMMA.16816.F32 R4, R8, R44, RZ ;  /* 0x0000002c0804723c */ /* 0x000fe200000018ff */
[----:B------:R-:W1:Y:S07]  /*4d30*/  LDSM.16.MT88.4 R44, [R195+0x2800] ;  /* 0x00280000c32c783b */ /* 0x000e6e0000004200 */
[----:B----4-:R-:W-:Y:S08]  /*4d40*/  HMMA.16816.F32 R228, R12, R50, R20 ;  /* 0x000000320ce4723c */ /* 0x010ff00000001814 */
[----:B------:R-:W-:Y:S08]  /*4d50*/  HMMA.16816.F32 R24, R8, R28, RZ ;  /* 0x0000001c0818723c */ /* 0x000ff000000018ff */
[----:B------:R-:W-:Y:S07]  /*4d60*/  HMMA.16816.F32 R184, R12, R64, R4 ;  /* 0x000000400cb8723c */ /* 0x000fee0000001804 */
[----:B------:R-:W-:Y:S01]  /*4d70*/  IMAD.MOV.U32 R64, RZ, RZ, R115 ;  /* 0x000000ffff407224 */ /* 0x000fe200078e0073 */
[----:B------:R-:W-:Y:S01]  /*4d80*/  HMMA.16816.F32 R20, R8, R58, RZ ;  /* 0x0000003a0814723c */ /* 0x000fe200000018ff */
[----:B------:R-:W-:-:S07]  /*4d90*/  IMAD.MOV.U32 R65, RZ, RZ, R114 ;  /* 0x000000ffff417224 */ /* 0x000fce00078e0072 */
[C---:B------:R-:W-:Y:S08]  /*4da0*/  HMMA.16816.F32 R4, R8.reuse, R72, RZ ;  /* 0x000000480804723c */ /* 0x040ff000000018ff */
[----:B------:R-:W-:Y:S01]  /*4db0*/  HMMA.16816.F32 R28, R8, R38, RZ ;  /* 0x00000026081c723c */ /* 0x000fe200000018ff */
[----:B------:R-:W2:Y:S07]  /*4dc0*/  LDSM.16.MT88.4 R36, [R193+0x4800] ;  /* 0x00480000c124783b */ /* 0x000eae0000004200 */
[C---:B------:R-:W-:Y:S01]  /*4dd0*/  HMMA.16816.F32 R156, R12.reuse, R60, R32 ;  /* 0x0000003c0c9c723c */ /* 0x040fe20000001820 */
[----:B------:R-:W3:Y:S06]  /*4de0*/  LDSM.16.MT88.4 R32, [R196+0x4000] ;  /* 0x00400000c420783b */ /* 0x000eec0000004200 */
[----:B------:R-:W-:Y:S01]  /*4df0*/  MOV R60, R111 ;  /* 0x0000006f003c7202 */ /* 0x000fe20000000f00 */
[----:B------:R-:W-:Y:S01]  /*4e00*/  HMMA.16816.F32 R180, R12, R66, R40 ;  /* 0x000000420cb4723c */ /* 0x000fe20000001828 */
[----:B------:R-:W4:Y:S01]  /*4e10*/  LDSM.16.MT88.4 R40, [R195+0x4000] ;  /* 0x00400000c328783b */ /* 0x000f220000004200 */
[----:B------:R-:W-:-:S05]  /*4e20*/  IMAD.MOV.U32 R61, RZ, RZ, R110 ;  /* 0x000000ffff3d7224 */ /* 0x000fca00078e006e */
[----:B------:R-:W-:Y:S01]  /*4e30*/  IMAD.MOV.U32 R66, RZ, RZ, R113 ;  /* 0x000000ffff427224 */ /* 0x000fe200078e0071 */
[----:B------:R-:W-:Y:S01]  /*4e40*/  HMMA.16816.F32 R188, R12, R48, R24 ;  /* 0x000000300cbc723c */ /* 0x000fe20000001818 */
[----:B------:R-:W-:-:S07]  /*4e50*/  IMAD.MOV.U32 R67, RZ, RZ, R112 ;  /* 0x000000ffff437224 */ /* 0x000fce00078e0070 */
[C---:B-1----:R-:W-:Y:S07]  /*4e60*/  HMMA.16816.F32 R172, R12.reuse, R46, R20 ;  /* 0x0000002e0cac723c */ /* 0x042fee0000001814 */
[----:B------:R-:W-:Y:S01]  /*4e70*/  IMAD.MOV.U32 R46, RZ, RZ, R117 ;  /* 0x000000ffff2e7224 */ /* 0x000fe200078e0075 */
[----:B------:R-:W-:Y:S01]  /*4e80*/  HMMA.16816.F32 R112, R12, R68, R4 ;  /* 0x000000440c70723c */ /* 0x000fe20000001804 */
[----:B------:R-:W-:-:S06]  /*4e90*/  IMAD.MOV.U32 R47, RZ, RZ, R116 ;  /* 0x000000ffff2f7224 */ /* 0x000fcc00078e0074 */
[----:B------:R-:W-:Y:S01]  /*4ea0*/  IMAD.MOV.U32 R68, RZ, RZ, R121 ;  /* 0x000000ffff447224 */ /* 0x000fe200078e0079 */
[----:B------:R-:W-:Y:S01]  /*4eb0*/  HMMA.16816.F32 R24, R8, R56, RZ ;  /* 0x000000380818723c */ /* 0x000fe200000018ff */
[----:B------:R-:W-:-:S07]  /*4ec0*/  IMAD.MOV.U32 R69, RZ, RZ, R120 ;  /* 0x000000ffff457224 */ /* 0x000fce00078e0078 */
[C---:B------:R-:W-:Y:S07]  /*4ed0*/  HMMA.16816.F32 R20, R8.reuse, R52, RZ ;  /* 0x000000340814723c */ /* 0x040fee00000018ff */
[----:B------:R-:W-:Y:S01]  /*4ee0*/  IMAD.MOV.U32 R52, RZ, RZ, R125 ;  /* 0x000000ffff347224 */ /* 0x000fe200078e007d */
[----:B------:R-:W-:Y:S01]  /*4ef0*/  HMMA.16816.F32 R4, R8, R54, RZ ;  /* 0x000000360804723c */ /* 0x000fe200000018ff */
[----:B------:R-:W-:-:S06]  /*4f00*/  IMAD.MOV.U32 R53, RZ, RZ, R124 ;  /* 0x000000ffff357224 */ /* 0x000fcc00078e007c */
[----:B------:R-:W-:Y:S01]  /*4f10*/  IMAD.MOV.U32 R54, RZ, RZ, R123 ;  /* 0x000000ffff367224 */ /* 0x000fe200078e007b */
[----:B------:R-:W-:Y:S01]  /*4f20*/  HMMA.16816.F32 R176, R12, R62, R28 ;  /* 0x0000003e0cb0723c */ /* 0x000fe2000000181c */
[----:B------:R-:W1:Y:S01]  /*4f30*/  LDSM.16.MT88.4 R28, [R196+0x4800] ;  /* 0x00480000c41c783b */ /* 0x000e620000004200 */
[----:B------:R-:W-:-:S05]  /*4f40*/  MOV R55, R122 ;  /* 0x0000007a00377202 */ /* 0x000fca0000000f00 */
[----:B------:R-:W-:Y:S01]  /*4f50*/  IMAD.MOV.U32 R62, RZ, RZ, R109 ;  /* 0x000000ffff3e7224 */ /* 0x000fe200078e006d */
[----:B--2---:R-:W-:Y:S01]  /*4f60*/  HMMA.16816.F32 R120, R12, R36, R20 ;  /* 0x000000240c78723c */ /* 0x004fe20000001814 */
[----:B------:R-:W-:-:S07]  /*4f70*/  IMAD.MOV.U32 R63, RZ, RZ, R108 ;  /* 0x000000ffff3f7224 */ /* 0x000fce00078e006c */
[C---:B------:R-:W-:Y:S07]  /*4f80*/  HMMA.16816.F32 R108, R12.reuse, R44, R24 ;  /* 0x0000002c0c6c723c */ /* 0x040fee0000001818 */
[----:B------:R-:W-:Y:S01]  /*4f90*/  IMAD.MOV.U32 R44, RZ, RZ, R119 ;  /* 0x000000ffff2c7224 */ /* 0x000fe200078e0077 */
[----:B------:R-:W-:Y:S01]  /*4fa0*/  HMMA.16816.F32 R124, R12, R38, R4 ;  /* 0x000000260c7c723c */ /* 0x000fe20000001804 */
[----:B------:R-:W2:Y:S01]  /*4fb0*/  LDSM.16.MT88.4 R36, [R195+0x4800] ;  /* 0x00480000c324783b */ /* 0x000ea20000004200 */
[----:B------:R-:W-:-:S06]  /*4fc0*/  IMAD.MOV.U32 R45, RZ, RZ, R118 ;  /* 0x000000ffff2d7224 */ /* 0x000fcc00078e0076 */
[C---:B------:R-:W-:Y:S08]  /*4fd0*/  HMMA.16816.F32 R24, R8.reuse, R74, RZ ;  /* 0x0000004a0818723c */ /* 0x040ff000000018ff */
[C---:B---3--:R-:W-:Y:S07]  /*4fe0*/  HMMA.16816.F32 R20, R8.reuse, R34, RZ ;  /* 0x000000220814723c */ /* 0x048fee00000018ff */
[--C-:B------:R-:W-:Y:S01]  /*4ff0*/  FFMA.FTZ R35, R95, c[0x0][0x2d0], -R2.reuse ;  /* 0x0000b4005f237a23 */ /* 0x100fe20000010802 */
[----:B----4-:R-:W-:Y:S01]  /*5000*/  HMMA.16816.F32 R4, R8, R40, RZ ;  /* 0x000000280804723c */ /* 0x010fe200000018ff */
[----:B------:R-:W-:-:S06]  /*5010*/  FFMA.FTZ R34, R92, c[0x0][0x2d0], -R2 ;  /* 0x0000b4005c227a23 */ /* 0x000fcc0000010802 */
[--C-:B------:R-:W-:Y:S01]  /*5020*/  FFMA.FTZ R40, R94, c[0x0][0x2d0], -R0.reuse ;  /* 0x0000b4005e287a23 */ /* 0x100fe20000010800 */
[----:B------:R-:W-:Y:S01]  /*5030*/  HMMA.16816.F32 R116, R12, R70, R24 ;  /* 0x000000460c74723c */ /* 0x000fe20000001818 */
[----:B------:R-:W-:-:S06]  /*5040*/  FFMA.FTZ R41, R93, c[0x0][0x2d0], -R0 ;  /* 0x0000b4005d297a23 */ /* 0x000fcc0000010800 */
[----:B------:R-:W-:Y:S01]  /*5050*/  MOV R70, R17 ;  /* 0x0000001100467202 */ /* 0x000fe20000000f00 */
[----:B------:R-:W-:Y:S01]  /*5060*/  HMMA.16816.F32 R24, R8, R32, RZ ;  /* 0x000000200818723c */ /* 0x000fe200000018ff */
[----:B------:R-:W-:Y:S02]  /*5070*/  FADD.FTZ R17, R77, R76 ;  /* 0x0000004c4d117221 */ /* 0x000fe40000010000 */
[----:B------:R-:W-:Y:S02]  /*5080*/  IMAD.MOV.U32 R76, RZ, RZ, R160 ;  /* 0x000000ffff4c7224 */ /* 0x000fe400078e00a0 */
[----:B------:R-:W-:Y:S02]  /*5090*/  IMAD.MOV.U32 R71, RZ, RZ, R3 ;  /* 0x000000ffff477224 */ /* 0x000fe400078e0003 */
[----:B------:R-:W-:Y:S01]  /*50a0*/  FADD.FTZ R3, R80, R79 ;  /* 0x0000004f50037221 */ /* 0x000fe20000010000 */
[----:B-1----:R-:W-:Y:S01]  /*50b0*/  HMMA.16816.F32 R132, R12, R30, R20 ;  /* 0x0000001e0c84723c */ /* 0x002fe20000001814 */
[----:B------:R-:W1:Y:S01]  /*50c0*/  LDSM.16.MT88.4 R20, [R192+0x6000] ;  /* 0x00600000c014783b */ /* 0x000e620000004200 */
[----:B------:R-:W-:-:S02]  /*50d0*/  FFMA.FTZ R32, R100, c[0x0][0x2d0], -R2 ;  /* 0x0000b40064207a23 */ /* 0x000fc40000010802 */
[----:B------:R-:W-:Y:S02]  /*50e0*/  FADD.FTZ R3, R81, R3 ;  /* 0x0000000351037221 */ /* 0x000fe40000010000 */
[----:B------:R-:W-:Y:S02]  /*50f0*/  FFMA.FTZ R33, R99, c[0x0][0x2d0], -R2 ;  /* 0x0000b40063217a23 */ /* 0x000fe40000010802 */
[----:B--2---:R-:W-:Y:S01]  /*5100*/  HMMA.16816.F32 R136, R12, R36, R4 ;  /* 0x000000240c88723c */ /* 0x004fe20000001804 */
[----:B------:R-:W-:Y:S02]  /*5110*/  FADD.FTZ R3, R83, R3 ;  /* 0x0000000353037221 */ /* 0x000fe40000010000 */
[----:B------:R-:W-:Y:S02]  /*5120*/  IMAD.MOV.U32 R79, RZ, RZ, R106 ;  /* 0x000000ffff4f7224 */ /* 0x000fe400078e006a */
[----:B------:R-:W-:Y:S02]  /*5130*/  FADD.FTZ R3, R82, R3 ;  /* 0x0000000352037221 */ /* 0x000fe40000010000 */
[----:B------:R-:W-:Y:S01]  /*5140*/  FFMA.FTZ R36, R98, c[0x0][0x2d0], -R0 ;  /* 0x0000b40062247a23 */ /* 0x000fe20000010800 */
[----:B------:R-:W-:Y:S01]  /*5150*/  HMMA.16816.F32 R4, R8, R42, RZ ;  /* 0x0000002a0804723c */ /* 0x000fe200000018ff */
[----:B------:R-:W-:-:S02]  /*5160*/  FADD.FTZ R3, R84, R3 ;  /* 0x0000000354037221 */ /* 0x000fc40000010000 */
[----:B------:R-:W-:-:S04]  /*5170*/  IMAD.MOV.U32 R77, RZ, RZ, R149 ;  /* 0x000000ffff4d7224 */ /* 0x000fc800078e0095 */
        /* <DEDUP_REMOVED lines=12> */
[----:B------:R-:W-:Y:S02]  /*5240*/  FADD.FTZ R4, R78, R17 ;  /* 0x000000114e047221 */ /* 0x000fe40000010000 */
[----:B------:R-:W-:Y:S02]  /*5250*/  IMAD.MOV.U32 R78, RZ, RZ, R107 ;  /* 0x000000ffff4e7224 */ /* 0x000fe400078e006b */
[----:B------:R-:W-:-:S02]  /*5260*/  FADD.FTZ R17, R18, R4 ;  /* 0x0000000412117221 */ /* 0x000fc40000010000 */
        /* <DEDUP_REMOVED lines=29> */
[----:B------:R-:W-:Y:S01]  /*5440*/  LDSM.16.MT88.4 R88, [R195+0x3800] ;  /* 0x00380000c358783b */ /* 0x000fe20000004200 */
[----:B--2---:R-:W-:-:S03]  /*5450*/  FADD.FTZ R0, R3, R4 ;  /* 0x0000000403007221 */ /* 0x004fc60000010000 */
        /* <DEDUP_REMOVED lines=43> */
[----:B------:R-:W-:Y:S01]  /*5710*/  IADD3 R0, R150, -0x2, RZ ;  /* 0xfffffffe96007810 */ /* 0x000fe20007ffe0ff */
[----:B------:R-:W-:Y:S03]  /*5720*/  LDSM.16.MT88.4 R40, [R193+0x1800] ;  /* 0x00180000c128783b */ /* 0x000fe60000004200 */
        /* <DEDUP_REMOVED lines=12> */
[----:B---3--:R-:W-:Y:S08]  /*57f0*/  HMMA.16816.F32 R160, R4, R20, R160 ;  /* 0x0000001404a0723c */ /* 0x008ff000000018a0 */
[C---:B------:R-:W-:Y:S08]  /*5800*/  HMMA.16816.F32 R36, R164.reuse, R40, R36 ;  /* 0x00000028a424723c */ /* 0x040ff00000001824 */
[----:B------:R-:W-:Y:S08]  /*5810*/  HMMA.16816.F32 R40, R164, R42, R44 ;  /* 0x0000002aa428723c */ /* 0x000ff0000000182c */
        /* <DEDUP_REMOVED lines=15> */
[C---:B------:R-:W-:Y:S01]  /*5910*/  HMMA.16816.F32 R172, R4.reuse, R22, R72 ;  /* 0x0000001604ac723c */ /* 0x040fe20000001848 */
[----:B------:R-:W-:Y:S07]  /*5920*/  LDSM.16.MT88.4 R72, [R193+0x3800] ;  /* 0x00380000c148783b */ /* 0x000fee0000004200 */
[C---:B--2---:R-:W-:Y:S01]  /*5930*/  HMMA.16816.F32 R96, R4.reuse, R8, R156 ;  /* 0x000000080460723c */ /* 0x044fe2000000189c */
[----:B------:R-:W2:Y:S07]  /*5940*/  LDSM.16.MT88.4 R156, [R192+0x1800] ;  /* 0x00180000c09c783b */ /* 0x000eae0000004200 */
[C---:B------:R-:W-:Y:S01]  /*5950*/  HMMA.16816.F32 R100, R4.reuse, R10, R176 ;  /* 0x0000000a0464723c */ /* 0x040fe200000018b0 */
[----:B------:R-:W3:Y:S07]  /*5960*/  LDSM.16.MT88.4 R8, [R192+0x5000] ;  /* 0x00500000c008783b */ /* 0x000eee0000004200 */
[C---:B-1----:R-:W-:Y:S08]  /*5970*/  HMMA.16816.F32 R120, R4.reuse, R12, R120 ;  /* 0x0000000c0478723c */ /* 0x042ff00000001878 */
[----:B------:R-:W-:Y:S01]  /*5980*/  HMMA.16816.F32 R124, R4, R14, R124 ;  /* 0x0000000e047c723c */ /* 0x000fe2000000187c */
[----:B------:R-:W1:Y:S07]  /*5990*/  LDSM.16.MT88.4 R12, [R195+0x5000] ;  /* 0x00500000c30c783b */ /* 0x000e6e0000004200 */
[----:B--2---:R-:W-:Y:S08]  /*59a0*/  HMMA.16816.F32 R152, R164, R156, R152 ;  /* 0x0000009ca498723c */ /* 0x004ff00000001898 */
[C---:B---3--:R-:W-:Y:S08]  /*59b0*/  HMMA.16816.F32 R112, R4.reuse, R8, R112 ;  /* 0x000000080470723c */ /* 0x048ff00000001870 */
[----:B------:R-:W-:Y:S01]  /*59c0*/  HMMA.16816.F32 R116, R4, R10, R116 ;  /* 0x0000000a0474723c */ /* 0x000fe20000001874 */
[----:B------:R-:W2:Y:S07]  /*59d0*/  LDSM.16.MT88.4 R8, [R196+0x5000] ;  /* 0x00500000c408783b */ /* 0x000eae0000004200 */
[----:B------:R-:W-:Y:S08]  /*59e0*/  HMMA.16816.F32 R156, R164, R158, R28 ;  /* 0x0000009ea49c723c */ /* 0x000ff0000000181c */
[C---:B-1----:R-:W-:Y:S08]  /*59f0*/  HMMA.16816.F32 R136, R4.reuse, R12, R136 ;  /* 0x0000000c0488723c */ /* 0x042ff00000001888 */
[C---:B------:R-:W-:Y:S01]  /*5a00*/  HMMA.16816.F32 R140, R4.reuse, R14, R140 ;  /* 0x0000000e048c723c */ /* 0x040fe2000000188c */
[----:B------:R-:W1:Y:S07]  /*5a10*/  LDSM.16.MT88.4 R12, [R196+0x7000] ;  /* 0x00700000c40c783b */ /* 0x000e6e0000004200 */
[C---:B--2---:R-:W-:Y:S08]  /*5a20*/  HMMA.16816.F32 R128, R4.reuse, R8, R128 ;  /* 0x000000080480723c */ /* 0x044ff00000001880 */
[C---:B------:R-:W-:Y:S01]  /*5a30*/  HMMA.16816.F32 R132, R4.reuse, R10, R132 ;  /* 0x0000000a0484723c */ /* 0x040fe20000001884 */
[----:B------:R-:W2:Y:S07]  /*5a40*/  LDSM.16.MT88.4 R8, [R192+0x7000] ;  /* 0x00700000c008783b */ /* 0x000eae0000004200 */
[C---:B-1----:R-:W-:Y:S01]  /*5a50*/  HMMA.16816.F32 R20, R4.reuse, R12, R56 ;  /* 0x0000000c0414723c */ /* 0x042fe20000001838 */
[----:B------:R-:W-:Y:S07]  /*5a60*/  LDSM.16.MT88.4 R56, [R195+0x1800] ;  /* 0x00180000c338783b */ /* 0x000fee0000004200 */
[C---:B------:R-:W-:Y:S01]  /*5a70*/  HMMA.16816.F32 R12, R4.reuse, R14, R48 ;  /* 0x0000000e040c723c */ /* 0x040fe20000001830 */
[----:B------:R-:W1:Y:S07]  /*5a80*/  LDSM.16.MT88.4 R48, [R196+0x1800] ;  /* 0x00180000c430783b */ /* 0x000e6e0000004200 */
[C---:B--2---:R-:W-:Y:S08]  /*5a90*/  HMMA.16816.F32 R144, R4.reuse, R8, R144 ;  /* 0x000000080490723c */ /* 0x044ff00000001890 */
[----:B------:R-:W-:Y:S01]  /*5aa0*/  HMMA.16816.F32 R168, R4, R10, R168 ;  /* 0x0000000a04a8723c */ /* 0x000fe200000018a8 */
[----:B------:R-:W-:Y:S07]  /*5ab0*/  LDSM.16.MT88.4 R8, [R195+0x7000] ;  /* 0x00700000c308783b */ /* 0x000fee0000004200 */
[C---:B-1----:R-:W-:Y:S08]  /*5ac0*/  HMMA.16816.F32 R44, R164.reuse, R48, R52 ;  /* 0x00000030a42c723c */ /* 0x042ff00000001834 */
[C---:B------:R-:W-:Y:S01]  /*5ad0*/  HMMA.16816.F32 R52, R164.reuse, R56, R64 ;  /* 0x00000038a434723c */ /* 0x040fe20000001840 */
[----:B------:R-:W1:Y:S07]  /*5ae0*/  LDSM.16.MT88.4 R64, [R192+0x3800] ;  /* 0x00380000c040783b */ /* 0x000e6e0000004200 */
[C---:B------:R-:W-:Y:S08]  /*5af0*/  HMMA.16816.F32 R48, R164.reuse, R50, R60 ;  /* 0x00000032a430723c */ /* 0x040ff0000000183c */
[C---:B------:R-:W-:Y:S08]  /*5b00*/  HMMA.16816.F32 R56, R164.reuse, R58, R68 ;  /* 0x0000003aa438723c */ /* 0x040ff00000001844 */
[C---:B------:R-:W-:Y:S08]  /*5b10*/  HMMA.16816.F32 R68, R164.reuse, R72, R84 ;  /* 0x00000048a444723c */ /* 0x040ff00000001854 */
[C---:B------:R-:W-:Y:S01]  /*5b20*/  HMMA.16816.F32 R84, R164.reuse, R88, R104 ;  /* 0x00000058a454723c */ /* 0x040fe20000001868 */
[----:B------:R-:W-:Y:S07]  /*5b30*/  LDSM.16.MT88.4 R104, [R193+0x5800] ;  /* 0x00580000c168783b */ /* 0x000fee0000004200 */
[C---:B------:R-:W-:Y:S08]  /*5b40*/  HMMA.16816.F32 R72, R164.reuse, R74, R92 ;  /* 0x0000004aa448723c */ /* 0x040ff0000000185c */
[C---:B-1----:R-:W-:Y:S08]  /*5b50*/  HMMA.16816.F32 R60, R164.reuse, R64, R76 ;  /* 0x00000040a43c723c */ /* 0x042ff0000000184c */
[C---:B------:R-:W-:Y:S01]  /*5b60*/  HMMA.16816.F32 R64, R164.reuse, R66, R80 ;  /* 0x00000042a440723c */ /* 0x040fe20000001850 */
[----:B------:R-:W1:Y:S07]  /*5b70*/  LDSM.16.MT88.4 R80, [R196+0x3800] ;  /* 0x00380000c450783b */ /* 0x000e6e0000004200 */
[----:B------:R-:W-:Y:S08]  /*5b80*/  HMMA.16816.F32 R88, R164, R90, R108 ;  /* 0x0000005aa458723c */ /* 0x000ff0000000186c */
[C---:B------:R-:W-:Y:S08]  /*5b90*/  HMMA.16816.F32 R32, R4.reuse, R8, R32 ;  /* 0x000000080420723c */ /* 0x040ff00000001820 */
[----:B------:R-:W-:Y:S01]  /*5ba0*/  HMMA.16816.F32 R24, R4, R10, R24 ;  /* 0x0000000a0418723c */ /* 0x000fe20000001818 */
[----:B------:R-:W-:Y:S07]  /*5bb0*/  LDSM.16.MT88.4 R4, [R195+0x7800] ;  /* 0x00780000c304783b */ /* 0x000fee0000004200 */
[C---:B-1----:R-:W-:Y:S01]  /*5bc0*/  HMMA.16816.F32 R76, R164.reuse, R80, R96 ;  /* 0x00000050a44c723c */ /* 0x042fe20000001860 */
[----:B------:R-:W1:Y:S07]  /*5bd0*/  LDSM.16.MT88.4 R96, [R192+0x5800] ;  /* 0x00580000c060783b */ /* 0x000e6e0000004200 */
[C---:B------:R-:W-:Y:S08]  /*5be0*/  HMMA.16816.F32 R80, R164.reuse, R82, R100 ;  /* 0x00000052a450723c */ /* 0x040ff00000001864 */
[C---:B------:R-:W-:Y:S01]  /*5bf0*/  HMMA.16816.F32 R100, R164.reuse, R104, R120 ;  /* 0x00000068a464723c */ /* 0x040fe20000001878 */
[----:B------:R-:W2:Y:S07]  /*5c00*/  LDSM.16.MT88.4 R120, [R195+0x5800] ;  /* 0x00580000c378783b */ /* 0x000eae0000004200 */
[C---:B------:R-:W-:Y:S08]  /*5c10*/  HMMA.16816.F32 R104, R164.reuse, R106, R124 ;  /* 0x0000006aa468723c */ /* 0x040ff0000000187c */
[C---:B-1----:R-:W-:Y:S01]  /*5c20*/  HMMA.16816.F32 R92, R164.reuse, R96, R112 ;  /* 0x00000060a45c723c */ /* 0x042fe20000001870 */
[----:B------:R-:W1:Y:S07]  /*5c30*/  LDSM.16.MT88.4 R112, [R196+0x5800] ;  /* 0x00580000c470783b */ /* 0x000e6e0000004200 */
[C---:B------:R-:W-:Y:S08]  /*5c40*/  HMMA.16816.F32 R96, R164.reuse, R98, R116 ;  /* 0x00000062a460723c */ /* 0x040ff00000001874 */
[C---:B--2---:R-:W-:Y:S01]  /*5c50*/  HMMA.16816.F32 R116, R164.reuse, R120, R136 ;  /* 0x00000078a474723c */ /* 0x044fe20000001888 */
[----:B------:R-:W2:Y:S07]  /*5c60*/  LDSM.16.MT88.4 R136, [R193+0x7800] ;  /* 0x00780000c188783b */ /* 0x000eae0000004200 */
[C---:B------:R-:W-:Y:S01]  /*5c70*/  HMMA.16816.F32 R120, R164.reuse, R122, R140 ;  /* 0x0000007aa478723c */ /* 0x040fe2000000188c */
[----:B------:R-:W3:Y:S07]  /*5c80*/  LDSM.16.MT88.4 R140, [R196+0x7800] ;  /* 0x00780000c48c783b */ /* 0x000eee0000004200 */
[C---:B-1----:R-:W-:Y:S01]  /*5c90*/  HMMA.16816.F32 R108, R164.reuse, R112, R128 ;  /* 0x00000070a46c723c */ /* 0x042fe20000001880 */
[----:B------:R-:W1:Y:S07]  /*5ca0*/  LDSM.16.MT88.4 R128, [R192+0x7800] ;  /* 0x00780000c080783b */ /* 0x000e6e0000004200 */
[C---:B------:R-:W-:Y:S08]  /*5cb0*/  HMMA.16816.F32 R112, R164.reuse, R114, R132 ;  /* 0x00000072a470723c */ /* 0x040ff00000001884 */
[C---:B--2---:R-:W-:Y:S08]  /*5cc0*/  HMMA.16816.F32 R132, R164.reuse, R136, R160 ;  /* 0x00000088a484723c */ /* 0x044ff000000018a0 */
[C---:B---3--:R-:W-:Y:S08]  /*5cd0*/  HMMA.16816.F32 R160, R164.reuse, R140, R20 ;  /* 0x0000008ca4a0723c */ /* 0x048ff00000001814 */
[C---:B------:R-:W-:Y:S08]  /*5ce0*/  HMMA.16816.F32 R136, R164.reuse, R138, R172 ;  /* 0x0000008aa488723c */ /* 0x040ff000000018ac */
        /* <DEDUP_REMOVED lines=10> */
.L_x_3840:
[----:B------:R-:W-:Y:S01]  /*5d90*/  SHF.R.S32.HI R0, RZ, 0x1f, R219 ;  /* 0x0000001fff007819 */ /* 0x000fe200000114db */
[----:B------:R-:W-:Y:S04]  /*5da0*/  DEPBAR.LE SB0, 0x0 ;  /* 0x000080000000791a */ /* 0x000fe80000000000 */
[----:B------:R-:W-:Y:S01]  /*5db0*/  WARPSYNC 0xffffffff ;  /* 0xffffffff00007948 */ /* 0x000fe20003800000 */
[----:B------:R-:W-:Y:S01]  /*5dc0*/  BAR.SYNC.DEFER_BLOCKING 0x0 ;  /* 0x0000000000007b1d */ /* 0x000fe20000010000 */
[----:B------:R-:W-:Y:S01]  /*5dd0*/  IMAD R0, R0, c[0x0][0x208], RZ ;  /* 0x0000820000007a24 */ /* 0x000fe200078e02ff */
[C---:B------:R-:W-:Y:S01]  /*5de0*/  IADD3 R14, P2, R222.reuse, 0x40, RZ ;  /* 0x00000040de0e7810 */ /* 0x040fe20007f5e0ff */
[C---:B------:R-:W-:Y:S01]  /*5df0*/  IMAD.WIDE.U32 R4, R219.reuse, c[0x0][0x208], RZ ;  /* 0x00008200db047a25 */ /* 0x040fe200078e00ff */
[----:B------:R-:W-:Y:S02]  /*5e00*/  IADD3 R15, P3, R222, 0x80, RZ ;  /* 0x00000080de0f7810 */ /* 0x000fe40007f7e0ff */
[-C--:B------:R-:W-:Y:S01]  /*5e10*/  IADD3.X R20, RZ, R226.reuse, RZ, P2, !PT ;  /* 0x000000e2ff147210 */ /* 0x080fe200017fe4ff */
[----:B------:R-:W-:Y:S01]  /*5e20*/  IMAD R0, R219, c[0x0][0x20c], R0 ;  /* 0x00008300db007a24 */ /* 0x000fe200078e0200 */
[C---:B------:R-:W-:Y:S02]  /*5e30*/  SHF.L.U32 R3, R4.reuse, 0x6, RZ ;  /* 0x0000000604037819 */ /* 0x040fe400000006ff */
[----:B------:R-:W-:Y:S02]  /*5e40*/  IADD3.X R21, RZ, R226, RZ, P3, !PT ;  /* 0x000000e2ff157210 */ /* 0x000fe40001ffe4ff */
[----:B------:R-:W-:Y:S02]  /*5e50*/  IADD3 R0, R5, R0, RZ ;  /* 0x0000000005007210 */ /* 0x000fe40007ffe0ff */
[C---:B------:R-:W-:Y:S02]  /*5e60*/  IADD3 R2, P1, R3.reuse, R222, RZ ;  /* 0x000000de03027210 */ /* 0x040fe40007f3e0ff */
[----:B------:R-:W-:Y:S02]  /*5e70*/  SHF.L.U64.HI R0, R4, 0x6, R0 ;  /* 0x0000000604007819 */ /* 0x000fe40000010200 */
[----:B------:R-:W-:Y:S02]  /*5e80*/  IADD3 R4, P0, R3, R14, RZ ;  /* 0x0000000e03047210 */ /* 0x000fe40007f1e0ff */
[C---:B------:R-:W-:Y:S02]  /*5e90*/  IADD3.X R5, R0.reuse, R226, RZ, P1, !PT ;  /* 0x000000e200057210 */ /* 0x040fe40000ffe4ff */
[----:B------:R-:W-:Y:S02]  /*5ea0*/  IADD3.X R8, R0, R20, RZ, P0, !PT ;  /* 0x0000001400087210 */ /* 0x000fe400007fe4ff */
[----:B------:R-:W-:Y:S01]  /*5eb0*/  LEA R12, P1, R4, c[0x0][0x1f8], 0x1 ;  /* 0x00007e00040c7a11 */ /* 0x000fe200078208ff */
[----:B------:R-:W-:Y:S01]  /*5ec0*/  LDSM.16.M88.4 R32, [R198] ;  /* 0x00000000c620783b */ /* 0x000fe20000000200 */
[----:B------:R-:W-:Y:S02]  /*5ed0*/  ISETP.GE.AND P0, PT, R234, c[0x0][0x1d4], PT ;  /* 0x00007500ea007a0c */ /* 0x000fe40003f06270 */
[----:B------:R-:W-:Y:S02]  /*5ee0*/  LEA R6, P2, R2, c[0x0][0x1f8], 0x1 ;  /* 0x00007e0002067a11 */ /* 0x000fe400078408ff */
[----:B------:R-:W-:Y:S02]  /*5ef0*/  LEA.HI.X R13, R4, c[0x0][0x1fc], R8, 0x1, P1 ;  /* 0x00007f00040d7a11 */ /* 0x000fe400008f0c08 */
[----:B------:R-:W1:Y:S01]  /*5f00*/  LDSM.16.M88.4 R8, [R151] ;  /* 0x000000009708783b */ /* 0x000e620000000200 */
[----:B------:R-:W-:Y:S02]  /*5f10*/  ISETP.GE.AND P1, PT, R237, c[0x0][0x1d4], PT ;  /* 0x00007500ed007a0c */ /* 0x000fe40003f26270 */
[----:B------:R-:W-:Y:S02]  /*5f20*/  LEA.HI.X R7, R2, c[0x0][0x1fc], R5, 0x1, P2 ;  /* 0x00007f0002077a11 */ /* 0x000fe400010f0c05 */
[----:B------:R-:W-:Y:S02]  /*5f30*/  ISETP.GE.AND P2, PT, R236, c[0x0][0x1d4], PT ;  /* 0x00007500ec007a0c */ /* 0x000fe40003f46270 */
[----:B------:R-:W2:Y:S01]  /*5f40*/  LDSM.16.M88.4 R16, [R151+0x800] ;  /* 0x000800009710783b */ /* 0x000ea20000000200 */
[C---:B------:R-:W-:Y:S04]  /*5f50*/  IADD3 R2, P4, R3.reuse, R15, RZ ;  /* 0x0000000f03027210 */ /* 0x040fe80007f9e0ff */
[----:B------:R-:W-:Y:S02]  /*5f60*/  LEA R4, P3, R2, c[0x0][0x1f8], 0x1 ;  /* 0x00007e0002047a11 */ /* 0x000fe400078608ff */
[----:B------:R-:W3:Y:S01]  /*5f70*/  LDSM.16.M88.4 R24, [R151+0x1000] ;  /* 0x001000009718783b */ /* 0x000ee20000000200 */
[----:B------:R-:W-:Y:S04]  /*5f80*/  IADD3.X R5, R0, R21, RZ, P4, !PT ;  /* 0x0000001500057210 */ /* 0x000fe800027fe4ff */
[----:B------:R-:W-:Y:S02]  /*5f90*/  LEA.HI.X R5, R2, c[0x0][0x1fc], R5, 0x1, P3 ;  /* 0x00007f0002057a11 */ /* 0x000fe400018f0c05 */
[----:B------:R-:W4:Y:S07]  /*5fa0*/  LDSM.16.M88.4 R168, [R151+0x1800] ;  /* 0x0018000097a8783b */ /* 0x000f2e0000000200 */
[----:B------:R-:W-:Y:S07]  /*5fb0*/  LDSM.16.M88.4 R172, [R199] ;  /* 0x00000000c7ac783b */ /* 0x000fee0000000200 */
[----:B------:R-:W5:Y:S07]  /*5fc0*/  LDSM.16.M88.4 R176, [R202] ;  /* 0x00000000cab0783b */ /* 0x000f6e0000000200 */
[----:B------:R-:W1:Y:S07]  /*5fd0*/  LDSM.16.M88.4 R180, [R217] ;  /* 0x00000000d9b4783b */ /* 0x000e6e0000000200 */
[----:B------:R-:W1:Y:S07]  /*5fe0*/  LDSM.16.M88.4 R184, [R216] ;  /* 0x00000000d8b8783b */ /* 0x000e6e0000000200 */
[----:B------:R-:W1:Y:S07]  /*5ff0*/  LDSM.16.M88.4 R188, [R215] ;  /* 0x00000000d7bc783b */ /* 0x000e6e0000000200 */
[----:B------:R-:W-:Y:S01]  /*6000*/  @!PT LDS RZ, [RZ] ;  /* 0x00000000fffff984 */ /* 0x000fe20000000800 */
[----:B------:R-:W-:Y:S01]  /*6010*/  @!PT LDS RZ, [RZ] ;  /* 0x00000000fffff984 */ /* 0x000fe20000000800 */
[----:B------:R-:W-:Y:S01]  /*6020*/  @!PT LDS RZ, [RZ] ;  /* 0x00000000fffff984 */ /* 0x000fe20000000800 */
[----:B------:R2:W-:Y:S07]  /*6030*/  LDGSTS.E.BYPASS.LTC128B.128 [R218+0x100], [R6.64], !P0 ;  /* 0x0010000006da7fae */ /* 0x0005ee000c101d46 */
[----:B------:R1:W-:Y:S07]  /*6040*/  LDGSTS.E.BYPASS.LTC128B.128 [R218+0x2100], [R12.64], !P1 ;  /* 0x021000000cda7fae */ /* 0x0003ee000c901d46 */
[----:B------:R1:W-:Y:S01]  /*6050*/  LDGSTS.E.BYPASS.LTC128B.128 [R218+0x4100], [R4.64], !P2 ;  /* 0x0410000004da7fae */ /* 0x0003e2000d101d46 */
[----:B--2---:R-:W-:Y:S02]  /*6060*/  IADD3 R7, P3, R222, 0xc0, RZ ;  /* 0x000000c0de077810 */ /* 0x004fe40007f7e0ff */
[----:B------:R-:W-:Y:S02]  /*6070*/  MOV R6, c[0x0][0x208] ;  /* 0x0000820000067a02 */ /* 0x000fe40000000f00 */
[----:B------:R-:W-:Y:S02]  /*6080*/  IADD3.X R22, RZ, R226, RZ, P3, !PT ;  /* 0x000000e2ff167210 */ /* 0x000fe40001ffe4ff */
[----:B------:R-:W-:Y:S02]  /*6090*/  ISETP.GE.AND P3, PT, R238, c[0x0][0x1d4], PT ;  /* 0x00007500ee007a0c */ /* 0x000fe40003f66270 */
        /* <DEDUP_REMOVED lines=9> */
[----:B------:R-:W-:Y:S02]  /*6130*/  LEA R12, P5, R6, c[0x0][0x1f8], 0x1 ;  /* 0x00007e00060c7a11 */ /* 0x000fe400078a08ff */
        /* <DEDUP_REMOVED lines=19> */
[C---:B------:R-:W-:Y:S02]  /*6270*/  ISETP.GT.AND P4, PT, R219.reuse, R242, PT ;  /* 0x000000f2db00720c */ /* 0x040fe40003f84270 */
[----:B------:R-:W-:Y:S01]  /*6280*/  IADD3 R219, R219, -0x1, RZ ;  /* 0xffffffffdbdb7810 */ /* 0x000fe20007ffe0ff */
[----:B------:R2:W-:Y:S01]  /*6290*/  LDGSTS.E.BYPASS.LTC128B.128 [R218+0x7100], [R2.64], !P3 ;  /* 0x0710000002da7fae */ /* 0x0005e2000d901d46 */
[C---:B-1----:R-:W-:Y:S06]  /*62a0*/  HMMA.16816.F32 R12, R32.reuse, R16, RZ ;  /* 0x00000010200c723c */ /* 0x042fec00000018ff */
[----:B------:R-:W0:Y:S03]  /*62b0*/  LDGDEPBAR ;  /* 0x00000000000079af */ /* 0x000e260000000000 */
[----:B------:R-:W-:Y:S01]  /*62c0*/  @P4 SHF.R.S32.HI R0, RZ, 0x1f, R219 ;  /* 0x0000001fff004819 */ /* 0x000fe200000114db */
[C---:B------:R-:W-:Y:S04]  /*62d0*/  HMMA.16816.F32 R16, R32.reuse, R18, RZ ;  /* 0x000000122010723c */ /* 0x040fe800000018ff */
[----:B------:R-:W-:Y:S04]  /*62e0*/  @P4 IMAD R0, R0, c[0x0][0x1e0], RZ ;  /* 0x0000780000004a24 */ /* 0x000fe800078e02ff */
[C---:B---3--:R-:W-:Y:S01]  /*62f0*/  HMMA.16816.F32 R20, R32.reuse, R24, RZ ;  /* 0x000000182014723c */ /* 0x048fe200000018ff */
[----:B------:R-:W-:Y:S07]  /*6300*/  @P4 IMAD R0, R219, c[0x0][0x1e4], R0 ;  /* 0x00007900db004a24 */ /* 0x000fee00078e0200 */
[C---:B------:R-:W-:Y:S08]  /*6310*/  HMMA.16816.F32 R24, R32.reuse, R26, RZ ;  /* 0x0000001a2018723c */ /* 0x040ff000000018ff */
[C---:B----4-:R-:W-:Y:S08]  /*6320*/  HMMA.16816.F32 R28, R32.reuse, R168, RZ ;  /* 0x000000a8201c723c */ /* 0x050ff000000018ff */
[----:B------:R-:W-:Y:S01]  /*6330*/  HMMA.16816.F32 R32, R32, R170, RZ ;  /* 0x000000aa2020723c */ /* 0x000fe200000018ff */
[----:B------:R-:W-:Y:S07]  /*6340*/  LDSM.16.M88.4 R168, [R201] ;  /* 0x00000000c9a8783b */ /* 0x000fee0000000200 */
[C---:B-----5:R-:W-:Y:S08]  /*6350*/  HMMA.16816.F32 R4, R172.reuse, R176, R4 ;  /* 0x000000b0ac04723c */ /* 0x060ff00000001804 */
        /* <DEDUP_REMOVED lines=14> */
[C---:B---3--:R-:W-:Y:S08]  /*6440*/  HMMA.16816.F32 R12, R168.reuse, R180, R12 ;  /* 0x000000b4a80c723c */ /* 0x048ff0000000180c */
[C---:B------:R-:W-:Y:S01]  /*6450*/  HMMA.16816.F32 R16, R168.reuse, R182, R16 ;  /* 0x000000b6a810723c */ /* 0x040fe20000001810 */
[----:B------:R-:W-:Y:S07]  /*6460*/  LDSM.16.M88.4 R180, [R194+0x800] ;  /* 0x00080000c2b4783b */ /* 0x000fee0000000200 */
[C---:B----4-:R-:W-:Y:S08]  /*6470*/  HMMA.16816.F32 R20, R168.reuse, R172, R20 ;  /* 0x000000aca814723c */ /* 0x050ff00000001814 */
[C---:B------:R-:W-:Y:S01]  /*6480*/  HMMA.16816.F32 R24, R168.reuse, R174, R24 ;  /* 0x000000aea818723c */ /* 0x040fe20000001818 */
[----:B------:R-:W1:Y:S07]  /*6490*/  LDSM.16.M88.4 R172, [R200] ;  /* 0x00000000c8ac783b */ /* 0x000e6e0000000200 */
[C---:B------:R-:W-:Y:S08]  /*64a0*/  HMMA.16816.F32 R28, R168.reuse, R184, R28 ;  /* 0x000000b8a81c723c */ /* 0x040ff0000000181c */
[----:B------:R-:W-:Y:S01]  /*64b0*/  HMMA.16816.F32 R32, R168, R186, R32 ;  /* 0x000000baa820723c */ /* 0x000fe20000001820 */
[----:B------:R-:W3:Y:S07]  /*64c0*/  LDSM.16.M88.4 R168, [R194+0x1000] ;  /* 0x00100000c2a8783b */ /* 0x000eee0000000200 */
[----:B------:R-:W4:Y:S01]  /*64d0*/  LDSM.16.M88.4 R184, [R194+0x1800] ;  /* 0x00180000c2b8783b */ /* 0x000f220000000200 */
        /* <DEDUP_REMOVED lines=9> */
[C---:B----4-:R-:W-:Y:S08]  /*6570*/  HMMA.16816.F32 R28, R172.reuse, R184, R28 ;  /* 0x000000b8ac1c723c */ /* 0x050ff0000000181c */
[----:B------:R-:W-:Y:S01]  /*6580*/  HMMA.16816.F32 R32, R172, R186, R32 ;  /* 0x000000baac20723c */ /* 0x000fe20000001820 */
[----:B------:R-:W3:Y:S07]  /*6590*/  LDSM.16.M88.4 R172, [R151+0x3000] ;  /* 0x0030000097ac783b */ /* 0x000eee0000000200 */
[----:B------:R-:W4:Y:S01]  /*65a0*/  LDSM.16.M88.4 R184, [R151+0x3800] ;  /* 0x0038000097b8783b */ /* 0x000f220000000200 */
        /* <DEDUP_REMOVED lines=9> */
[C---:B----4-:R-:W-:Y:S08]  /*6640*/  HMMA.16816.F32 R28, R168.reuse, R184, R28 ;  /* 0x000000b8a81c723c */ /* 0x050ff0000000181c */
[----:B------:R-:W-:Y:S01]  /*6650*/  HMMA.16816.F32 R32, R168, R186, R32 ;  /* 0x000000baa820723c */ /* 0x000fe20000001820 */
[----:B------:R-:W3:Y:S07]  /*6660*/  LDSM.16.M88.4 R168, [R212] ;  /* 0x00000000d4a8783b */ /* 0x000eee0000000200 */
[----:B------:R-:W4:Y:S01]  /*6670*/  LDSM.16.M88.4 R184, [R211] ;  /* 0x00000000d3b8783b */ /* 0x000f220000000200 */
        /* <DEDUP_REMOVED lines=129> */
[----:B------:R-:W5:Y:S01]  /*6e90*/  LDSM.16.M88.4 R184, [R194+0x7800] ;  /* 0x00780000c2b8783b */ /* 0x000f620000000200 */
[C---:B-1----:R-:W-:Y:S01]  /*6ea0*/  HMMA.16816.F32 R4, R176.reuse, R180, R4 ;  /* 0x000000b4b004723c */ /* 0x042fe20000001804 */
[----:B------:R-:W-:Y:S05]  /*6eb0*/  DEPBAR.LE SB0, 0x0 ;  /* 0x000080000000791a */ /* 0x000fea0000000000 */
[----:B------:R-:W-:Y:S02]  /*6ec0*/  BAR.SYNC.DEFER_BLOCKING 0x0 ;  /* 0x0000000000007b1d */ /* 0x000fe40000010000 */
[C---:B------:R-:W-:Y:S08]  /*6ed0*/  HMMA.16816.F32 R8, R176.reuse, R182, R8 ;  /* 0x000000b6b008723c */ /* 0x040ff00000001808 */
[C---:B---3--:R-:W-:Y:S08]  /*6ee0*/  HMMA.16816.F32 R12, R176.reuse, R172, R12 ;  /* 0x000000acb00c723c */ /* 0x048ff0000000180c */
[C---:B------:R-:W-:Y:S04]  /*6ef0*/  HMMA.16816.F32 R16, R176.reuse, R174, R16 ;  /* 0x000000aeb010723c */ /* 0x040fe80000001810 */
[----:B--2---:R-:W-:Y:S04]  /*6f00*/  FMNMX.FTZ R3, R4, R149, !PT ;  /* 0x0000009504037209 */ /* 0x004fe80007810000 */
[C---:B----4-:R-:W-:Y:S04]  /*6f10*/  HMMA.16816.F32 R20, R176.reuse, R168, R20 ;  /* 0x000000a8b014723c */ /* 0x050fe80000001814 */
[----:B------:R-:W-:Y:S03]  /*6f20*/  FMNMX.FTZ R3, R5, R3, !PT ;  /* 0x0000000305037209 */ /* 0x000fe60007810000 */
[----:B------:R-:W-:Y:S01]  /*6f30*/  @P4 IMAD.WIDE.U32 R168, R219, c[0x0][0x1e0], RZ ;  /* 0x00007800dba84a25 */ /* 0x000fe200078e00ff */
[C---:B------:R-:W-:Y:S04]  /*6f40*/  HMMA.16816.F32 R24, R176.reuse, R170, R24 ;  /* 0x000000aab018723c */ /* 0x040fe80000001818 */
[----:B------:R-:W-:Y:S02]  /*6f50*/  FMNMX.FTZ R148, R8, R3, !PT ;  /* 0x0000000308947209 */ /* 0x000fe40007810000 */
[----:B------:R-:W-:Y:S02]  /*6f60*/  @P4 IADD3 R0, R169, R0, RZ ;  /* 0x00000000a9004210 */ /* 0x000fe40007ffe0ff */
[C---:B-----5:R-:W-:Y:S01]  /*6f70*/  HMMA.16816.F32 R28, R176.reuse, R184, R28 ;  /* 0x000000b8b01c723c */ /* 0x060fe2000000181c */
[----:B------:R-:W-:Y:S03]  /*6f80*/  @P4 MOV R3, c[0x0][0x1e0] ;  /* 0x0000780000034a02 */ /* 0x000fe60000000f00 */
[----:B------:R-:W-:Y:S02]  /*6f90*/  FMNMX.FTZ R169, R9, R148, !PT ;  /* 0x0000009409a97209 */ /* 0x000fe40007810000 */
[----:B------:R-:W-:Y:S02]  /*6fa0*/  @P4 SHF.L.U32 R2, R168, 0x6, RZ ;  /* 0x00000006a8024819 */ /* 0x000fe400000006ff */
[----:B------:R-:W-:Y:S01]  /*6fb0*/  HMMA.16816.F32 R32, R176, R186, R32 ;  /* 0x000000bab020723c */ /* 0x000fe20000001820 */
[----:B------:R-:W-:Y:S03]  /*6fc0*/  @P4 MOV R171, c[0x0][0x1e4] ;  /* 0x0000790000ab4a02 */ /* 0x000fe60000000f00 */
[----:B------:R-:W-:Y:S02]  /*6fd0*/  @P4 IADD3 R148, P6, R2, R220, RZ ;  /* 0x000000dc02944210 */ /* 0x000fe40007fde0ff */
[----:B------:R-:W-:Y:S02]  /*6fe0*/  FMNMX.FTZ R169, R12, R169, !PT ;  /* 0x000000a90ca97209 */ /* 0x000fe40007810000 */
[----:B------:R-:W-:Y:S04]  /*6ff0*/  @P4 SHF.L.U64.HI R0, R168, 0x6, R0 ;  /* 0x00000006a8004819 */ /* 0x000fe80000010200 */
[----:B------:R-:W-:Y:S02]  /*7000*/  @P4 LEA R168, P5, R3, R2, 0x5 ;  /* 0x0000000203a84211 */ /* 0x000fe400078a28ff */
[----:B------:R-:W-:Y:S02]  /*7010*/  @P4 IADD3.X R172, R0, R224, RZ, P6, !PT ;  /* 0x000000e000ac4210 */ /* 0x000fe400037fe4ff */
[C---:B------:R-:W-:Y:S02]  /*7020*/  @P4 LEA R182, P6, R148.reuse, c[0x0][0x1c8], 0x1 ;  /* 0x0000720094b64a11 */ /* 0x040fe400078c08ff */
[----:B------:R-:W-:Y:S02]  /*7030*/  FMNMX.FTZ R170, R13, R169, !PT ;  /* 0x000000a90daa7209 */ /* 0x000fe40007810000 */
[----:B------:R-:W-:Y:S02]  /*7040*/  @P4 LEA.HI.X R183, R148, c[0x0][0x1cc], R172, 0x1, P6 ;  /* 0x0000730094b74a11 */ /* 0x000fe400030f0cac */
[----:B------:R-:W-:Y:S02]  /*7050*/  @P4 LEA.HI.X R169, R3, R0, R171, 0x5, P5 ;  /* 0x0000000003a94211 */ /* 0x000fe400028f2cab */
[----:B------:R-:W-:Y:S01]  /*7060*/  FMNMX.FTZ R3, R16, R170, !PT ;  /* 0x000000aa10037209 */ /* 0x000fe20007810000 */
[----:B------:R-:W-:Y:S01]  /*7070*/  @!PT LDS RZ, [RZ] ;  /* 0x00000000fffff984 */ /* 0x000fe20000000800 */
[----:B------:R-:W-:Y:S01]  /*7080*/  @!PT LDS RZ, [RZ] ;  /* 0x00000000fffff984 */ /* 0x000fe20000000800 */
[----:B------:R-:W-:Y:S01]  /*7090*/  @!PT LDS RZ, [RZ] ;  /* 0x00000000fffff984 */ /* 0x000fe20000000800 */
[----:B------:R1:W-:Y:S01]  /*70a0*/  @P4 LDGSTS.E.BYPASS.LTC128B.128 [R218+0x8100], [R182.64], !P0 ;  /* 0x08100000b6da4fae */ /* 0x0003e2000c101d46 */
[----:B------:R-:W-:Y:S02]  /*70b0*/  FMNMX.FTZ R148, R6, R150, !PT ;  /* 0x0000009606947209 */ /* 0x000fe40007810000 */
[----:B------:R-:W-:Y:S02]  /*70c0*/  @P4 IADD3 R174, P5, R220, 0x40, RZ ;  /* 0x00000040dcae4810 */ /* 0x000fe40007fbe0ff */
[----:B------:R-:W-:Y:S02]  /*70d0*/  FMNMX.FTZ R170, R7, R148, !PT ;  /* 0x0000009407aa7209 */ /* 0x000fe40007810000 */
[----:B------:R-:W-:Y:S02]  /*70e0*/  FMNMX.FTZ R148, R17, R3, !PT ;  /* 0x0000000311947209 */ /* 0x000fe40007810000 */
[----:B------:R-:W-:Y:S02]  /*70f0*/  FMNMX.FTZ R170, R10, R170, !PT ;  /* 0x000000aa0aaa7209 */ /* 0x000fe40007810000 */
[----:B------:R-:W-:Y:S02]  /*7100*/  FMNMX.FTZ R148, R20, R148, !PT ;  /* 0x0000009414947209 */ /* 0x000fe40007810000 */
[----:B------:R-:W-:Y:S02]  /*7110*/  @P4 IADD3 R3, P6, R2, R174, RZ ;  /* 0x000000ae02034210 */ /* 0x000fe40007fde0ff */
[----:B------:R-:W-:Y:S02]  /*7120*/  FMNMX.FTZ R148, R21, R148, !PT ;  /* 0x0000009415947209 */ /* 0x000fe40007810000 */
[----:B------:R-:W-:Y:S02]  /*7130*/  @P4 IADD3.X R173, RZ, R224, RZ, P5, !PT ;  /* 0x000000e0ffad4210 */ /* 0x000fe40002ffe4ff */
[----:B------:R-:W-:Y:S02]  /*7140*/  FMNMX.FTZ R170, R11, R170, !PT ;  /* 0x000000aa0baa7209 */ /* 0x000fe40007810000 */
[C---:B------:R-:W-:Y:S02]  /*7150*/  @P4 LEA R180, P5, R3.reuse, c[0x0][0x1c8], 0x1 ;  /* 0x0000720003b44a11 */ /* 0x040fe400078a08ff */
[----:B------:R-:W-:Y:S02]  /*7160*/  FMNMX.FTZ R148, R24, R148, !PT ;  /* 0x0000009418947209 */ /* 0x000fe40007810000 */
[----:B------:R-:W-:Y:S02]  /*7170*/  @P4 IADD3.X R171, R0, R173, RZ, P6, !PT ;  /* 0x000000ad00ab4210 */ /* 0x000fe400037fe4ff */
[----:B------:R-:W-:Y:S02]  /*7180*/  @P4 IADD3 R172, P6, R220, 0x80, RZ ;  /* 0x00000080dcac4810 */ /* 0x000fe40007fde0ff */
[----:B------:R-:W-:Y:S02]  /*7190*/  FMNMX.FTZ R170, R14, R170, !PT ;  /* 0x000000aa0eaa7209 */ /* 0x000fe40007810000 */
[----:B------:R-:W-:Y:S02]  /*71a0*/  @P4 LEA.HI.X R181, R3, c[0x0][0x1cc], R171, 0x1, P5 ;  /* 0x0000730003b54a11 */ /* 0x000fe400028f0cab */
[----:B------:R-:W-:Y:S02]  /*71b0*/  FMNMX.FTZ R148, R25, R148, !PT ;  /* 0x0000009419947209 */ /* 0x000fe40007810000 */
[----:B------:R-:W-:Y:S01]  /*71c0*/  @P4 IADD3 R3, P5, R2, R172, RZ ;  /* 0x000000ac02034210 */ /* 0x000fe20007fbe0ff */
[----:B------:R2:W-:Y:S01]  /*71d0*/  @P4 LDGSTS.E.BYPASS.LTC128B.128 [R218+0xa100], [R180.64], !P1 ;  /* 0x0a100000b4da4fae */ /* 0x0005e2000c901d46 */
[----:B------:R-:W-:Y:S02]  /*71e0*/  @P4 IADD3.X R171, RZ, R224, RZ, P6, !PT ;  /* 0x000000e0ffab4210 */ /* 0x000fe400037fe4ff */
[----:B------:R-:W-:Y:S02]  /*71f0*/  FMNMX.FTZ R170, R15, R170, !PT ;  /* 0x000000aa0faa7209 */ /* 0x000fe40007810000 */
[C---:B------:R-:W-:Y:S02]  /*7200*/  @P4 LEA R178, P6, R3.reuse, c[0x0][0x1c8], 0x1 ;  /* 0x0000720003b24a11 */ /* 0x040fe400078c08ff */
[----:B------:R-:W-:Y:S02]  /*7210*/  FMNMX.FTZ R148, R28, R148, !PT ;  /* 0x000000941c947209 */ /* 0x000fe40007810000 */
[----:B------:R-:W-:Y:S02]  /*7220*/  @P4 IADD3.X R176, R0, R171, RZ, P5, !PT ;  /* 0x000000ab00b04210 */ /* 0x000fe40002ffe4ff */
[----:B------:R-:W-:Y:S02]  /*7230*/  FMNMX.FTZ R175, R18, R170, !PT ;  /* 0x000000aa12af7209 */ /* 0x000fe40007810000 */
[----:B------:R-:W-:Y:S02]  /*7240*/  @P4 IADD3 R170, P5, R220, 0xc0, RZ ;  /* 0x000000c0dcaa4810 */ /* 0x000fe40007fbe0ff */
[----:B------:R-:W-:Y:S02]  /*7250*/  @P4 LEA.HI.X R179, R3, c[0x0][0x1cc], R176, 0x1, P6 ;  /* 0x0000730003b34a11 */ /* 0x000fe400030f0cb0 */
[----:B------:R-:W-:Y:S02]  /*7260*/  FMNMX.FTZ R3, R29, R148, !PT ;  /* 0x000000941d037209 */ /* 0x000fe40007810000 */
[----:B------:R-:W-:Y:S01]  /*7270*/  FMNMX.FTZ R176, R19, R175, !PT ;  /* 0x000000af13b07209 */ /* 0x000fe20007810000 */
[----:B------:R3:W-:Y:S01]  /*7280*/  @P4 LDGSTS.E.BYPASS.LTC128B.128 [R218+0xc100], [R178.64], !P2 ;  /* 0x0c100000b2da4fae */ /* 0x0007e2000d101d46 */
[----:B------:R-:W-:Y:S02]  /*7290*/  @P4 IADD3 R2, P6, R2, R170, RZ ;  /* 0x000000aa02024210 */ /* 0x000fe40007fde0ff */
[----:B------:R-:W-:Y:S02]  /*72a0*/  @P4 IADD3.X R175, RZ, R224, RZ, P5, !PT ;  /* 0x000000e0ffaf4210 */ /* 0x000fe40002ffe4ff */
[----:B------:R-:W-:Y:S02]  /*72b0*/  FMNMX.FTZ R3, R32, R3, !PT ;  /* 0x0000000320037209 */ /* 0x000fe40007810000 */
[----:B------:R-:W-:Y:S02]  /*72c0*/  FMNMX.FTZ R148, R22, R176, !PT ;  /* 0x000000b016947209 */ /* 0x000fe40007810000 */
[----:B------:R-:W-:Y:S02]  /*72d0*/  @P4 LEA R176, P5, R2, c[0x0][0x1c8], 0x1 ;  /* 0x0000720002b04a11 */ /* 0x000fe400078a08ff */
[----:B------:R-:W-:Y:S02]  /*72e0*/  @P4 IADD3.X R0, R0, R175, RZ, P6, !PT ;  /* 0x000000af00004210 */ /* 0x000fe400037fe4ff */
[----:B------:R-:W-:Y:S02]  /*72f0*/  FMNMX.FTZ R3, R33, R3, !PT ;  /* 0x0000000321037209 */ /* 0x000fe40007810000 */
[----:B------:R-:W-:Y:S02]  /*7300*/  FMNMX.FTZ R148, R23, R148, !PT ;  /* 0x0000009417947209 */ /* 0x000fe40007810000 */
[----:B------:R-:W-:Y:S02]  /*7310*/  @P4 LEA.HI.X R177, R2, c[0x0][0x1cc], R0, 0x1, P5 ;  /* 0x0000730002b14a11 */ /* 0x000fe400028f0c00 */
[----:B------:R-:W4:Y:S01]  /*7320*/  SHFL.BFLY PT, R2, R3, 0x2, 0x1f ;  /* 0x0c401f0003027f89 */ /* 0x000f2200000e0000 */
[----:B------:R-:W-:Y:S02]  /*7330*/  FMNMX.FTZ R0, R26, R148, !PT ;  /* 0x000000941a007209 */ /* 0x000fe40007810000 */
[C---:B------:R-:W-:Y:S02]  /*7340*/  @P4 IADD3 R174, P5, R168.reuse, R174, RZ ;  /* 0x000000aea8ae4210 */ /* 0x040fe40007fbe0ff */
[----:B------:R-:W-:Y:S02]  /*7350*/  FMNMX.FTZ R0, R27, R0, !PT ;  /* 0x000000001b007209 */ /* 0x000fe40007810000 */
[----:B------:R-:W-:Y:S01]  /*7360*/  @P4 IADD3 R172, P6, R168, R172, RZ ;  /* 0x000000aca8ac4210 */ /* 0x000fe20007fde0ff */
[----:B------:R3:W-:Y:S01]  /*7370*/  @P4 LDGSTS.E.BYPASS.LTC128B.128 [R218+0xe100], [R176.64], !P3 ;  /* 0x0e100000b0da4fae */ /* 0x0007e2000d901d46 */
[----:B------:R-:W-:Y:S02]  /*7380*/  FMNMX.FTZ R0, R30, R0, !PT ;  /* 0x000000001e007209 */ /* 0x000fe40007810000 */
[----:B------:R-:W-:Y:S02]  /*7390*/  @P4 IADD3.X R184, R169, R173, RZ, P5, !PT ;  /* 0x000000ada9b84210 */ /* 0x000fe40002ffe4ff */
[----:B------:R-:W-:Y:S02]  /*73a0*/  FMNMX.FTZ R0, R31, R0, !PT ;  /* 0x000000001f007209 */ /* 0x000fe40007810000 */
[----:B------:R-:W-:Y:S02]  /*73b0*/  @P4 IADD3 R173, P5, R168, R170, RZ ;  /* 0x000000aaa8ad4210 */ /* 0x000fe40007fbe0ff */
[----:B------:R-:W-:Y:S02]  /*73c0*/  FMNMX.FTZ R0, R34, R0, !PT ;  /* 0x0000000022007209 */ /* 0x000fe40007810000 */
[----:B------:R-:W-:Y:S02]  /*73d0*/  @P4 IADD3.X R185, R169, R171, RZ, P6, !PT ;  /* 0x000000aba9b94210 */ /* 0x000fe400037fe4ff */
[----:B------:R-:W-:Y:S02]  /*73e0*/  FMNMX.FTZ R0, R35, R0, !PT ;  /* 0x0000000023007209 */ /* 0x000fe40007810000 */
[----:B------:R-:W-:Y:S02]  /*73f0*/  @P4 IADD3.X R175, R169, R175, RZ, P5, !PT ;  /* 0x000000afa9af4210 */ /* 0x000fe40002ffe4ff */
[----:B----4-:R-:W-:Y:S02]  /*7400*/  FMNMX.FTZ R3, R3, R2, !PT ;  /* 0x0000000203037209 */ /* 0x010fe40007810000 */
[----:B------:R-:W4:Y:S07]  /*7410*/  SHFL.BFLY PT, R2, R0, 0x2, 0x1f ;  /* 0x0c401f0000027f89 */ /* 0x000f2e00000e0000 */
[----:B------:R-:W5:Y:S01]  /*7420*/  SHFL.BFLY PT, R148, R3, 0x1, 0x1f ;  /* 0x0c201f0003947f89 */ /* 0x000f6200000e0000 */
[----:B----4-:R-:W-:Y:S02]  /*7430*/  FMNMX.FTZ R0, R0, R2, !PT ;  /* 0x0000000200007209 */ /* 0x010fe40007810000 */
[----:B-----5:R-:W-:Y:S04]  /*7440*/  FMNMX.FTZ R148, R3, R148, !PT ;  /* 0x0000009403947209 */ /* 0x020fe80007810000 */
[----:B------:R-:W4:Y:S01]  /*7450*/  SHFL.BFLY PT, R3, R0, 0x1, 0x1f ;  /* 0x0c201f0000037f89 */ /* 0x000f2200000e0000 */
[----:B------:R-:W-:Y:S01]  /*7460*/  FADD.FTZ R2, -R148, R149 ;  /* 0x0000009594027221 */ /* 0x000fe20000010100 */
[----:B------:R-:W-:Y:S04]  /*7470*/  @P4 IADD3 R149, P6, R168, R220, RZ ;  /* 0x000000dca8954210 */ /* 0x000fe80007fde0ff */
[----:B------:R-:W-:Y:S02]  /*7480*/  @P4 LEA R170, P5, R149, c[0x0][0x1c8], 0x1 ;  /* 0x0000720095aa4a11 */ /* 0x000fe400078a08ff */
[----:B------:R-:W-:Y:S04]  /*7490*/  @P4 IADD3.X R169, R169, R224, RZ, P6, !PT ;  /* 0x000000e0a9a94210 */ /* 0x000fe800037fe4ff */
[----:B------:R-:W-:Y:S02]  /*74a0*/  @P4 LEA.HI.X R171, R149, c[0x0][0x1cc], R169, 0x1, P5 ;  /* 0x0000730095ab4a11 */ /* 0x000fe400028f0ca9 */
[C---:B------:R-:W-:Y:S03]  /*74b0*/  @P4 LEA R168, P5, R174.reuse, c[0x0][0x1c8], 0x1 ;  /* 0x00007200aea84a11 */ /* 0x040fe600078a08ff */
[----:B------:R5:W-:Y:S01]  /*74c0*/  @P4 LDGSTS.E.BYPASS.LTC128B.128 [R218+0x9100], [R170.64], !P0 ;  /* 0x09100000aada4fae */ /* 0x000be2000c101d46 */
[----:B------:R-:W-:Y:S02]  /*74d0*/  @P4 LEA.HI.X R169, R174, c[0x0][0x1cc], R184, 0x1, P5 ;  /* 0x00007300aea94a11 */ /* 0x000fe400028f0cb8 */
[----:B----4-:R-:W-:Y:S01]  /*74e0*/  FMNMX.FTZ R3, R0, R3, !PT ;  /* 0x0000000300037209 */ /* 0x010fe20007810000 */
[----:B------:R-:W-:Y:S03]  /*74f0*/  FMUL.FTZ R0, R2, c[0x0][0x2d0] ;  /* 0x0000b40002007a20 */ /* 0x000fe60000410000 */
[----:B------:R5:W-:Y:S01]  /*7500*/  @P4 LDGSTS.E.BYPASS.LTC128B.128 [R218+0xb100], [R168.64], !P1 ;  /* 0x0b100000a8da4fae */ /* 0x000be2000c901d46 */
[----:B------:R4:W3:Y:S01]  /*7510*/  MUFU.EX2 R2, R0 ;  /* 0x0000000000027308 */ /* 0x0008e20000000800 */
[----:B------:R-:W-:Y:S04]  /*7520*/  FMUL.FTZ R149, R3, c[0x0][0x2d0] ;  /* 0x0000b40003957a20 */ /* 0x000fe80000410000 */
[--C-:B------:R-:W-:Y:S02]  /*7530*/  FFMA.FTZ R6, R6, c[0x0][0x2d0], -R149.reuse ;  /* 0x0000b40006067a23 */ /* 0x100fe40000010895 */
[--C-:B------:R-:W-:Y:S02]  /*7540*/  FFMA.FTZ R7, R7, c[0x0][0x2d0], -R149.reuse ;  /* 0x0000b40007077a23 */ /* 0x100fe40000010895 */
[--C-:B------:R-:W-:Y:S01]  /*7550*/  FFMA.FTZ R30, R30, c[0x0][0x2d0], -R149.reuse ;  /* 0x0000b4001e1e7a23 */ /* 0x100fe20000010895 */
[----:B-1----:R1:W-:Y:S01]  /*7560*/  MUFU.EX2 R182, R6 ;  /* 0x0000000600b67308 */ /* 0x0023e20000000800 */
[--C-:B------:R-:W-:Y:S02]  /*7570*/  FFMA.FTZ R31, R31, c[0x0][0x2d0], -R149.reuse ;  /* 0x0000b4001f1f7a23 */ /* 0x100fe40000010895 */
[--C-:B------:R-:W-:Y:S02]  /*7580*/  FFMA.FTZ R14, R14, c[0x0][0x2d0], -R149.reuse ;  /* 0x0000b4000e0e7a23 */ /* 0x100fe40000010895 */
[--C-:B------:R-:W-:Y:S02]  /*7590*/  FFMA.FTZ R15, R15, c[0x0][0x2d0], -R149.reuse ;  /* 0x0000b4000f0f7a23 */ /* 0x100fe40000010895 */
[--C-:B------:R-:W-:Y:S02]  /*75a0*/  FFMA.FTZ R18, R18, c[0x0][0x2d0], -R149.reuse ;  /* 0x0000b40012127a23 */ /* 0x100fe40000010895 */
[--C-:B------:R-:W-:Y:S01]  /*75b0*/  FFMA.FTZ R19, R19, c[0x0][0x2d0], -R149.reuse ;  /* 0x0000b40013137a23 */ /* 0x100fe20000010895 */
[----:B--2---:R-:W-:Y:S01]  /*75c0*/  MUFU.EX2 R181, R14 ;  /* 0x0000000e00b57308 */ /* 0x004fe20000000800 */
[--C-:B------:R-:W-:Y:S02]  /*75d0*/  FFMA.FTZ R22, R22, c[0x0][0x2d0], -R149.reuse ;  /* 0x0000b40016167a23 */ /* 0x100fe40000010895 */
[--C-:B------:R-:W-:Y:S02]  /*75e0*/  FFMA.FTZ R23, R23, c[0x0][0x2d0], -R149.reuse ;  /* 0x0000b40017177a23 */ /* 0x100fe40000010895 */
[----:B----4-:R-:W-:Y:S02]  /*75f0*/  FADD.FTZ R0, -R3, R150 ;  /* 0x0000009603007221 */ /* 0x010fe40000010100 */
[----:B------:R-:W-:Y:S02]  /*7600*/  FMUL.FTZ R150, R148, c[0x0][0x2d0] ;  /* 0x0000b40094967a20 */ /* 0x000fe40000410000 */
[----:B------:R-:W-:Y:S02]  /*7610*/  FMUL.FTZ R0, R0, c[0x0][0x2d0] ;  /* 0x0000b40000007a20 */ /* 0x000fe40000410000 */
[--C-:B------:R-:W-:Y:S02]  /*7620*/  FFMA.FTZ R4, R4, c[0x0][0x2d0], -R150.reuse ;  /* 0x0000b40004047a23 */ /* 0x100fe40000010896 */
[--C-:B------:R-:W-:Y:S02]  /*7630*/  FFMA.FTZ R5, R5, c[0x0][0x2d0], -R150.reuse ;  /* 0x0000b40005057a23 */ /* 0x100fe40000010896 */
[----:B------:R2:W-:Y:S01]  /*7640*/  MUFU.EX2 R228, R4 ;  /* 0x0000000400e47308 */ /* 0x0005e20000000800 */
[----:B-1----:R-:W-:Y:S02]  /*7650*/  FFMA.FTZ R6, R10, c[0x0][0x2d0], -R149 ;  /* 0x0000b4000a067a23 */ /* 0x002fe40000010895 */
[C---:B---3--:R-:W-:Y:S02]  /*7660*/  FMUL.FTZ R36, R2.reuse, R36 ;  /* 0x0000002402247220 */ /* 0x048fe40000410000 */
        /* <DEDUP_REMOVED lines=11> */
[----:B------:R-:W-:Y:S02]  /*7720*/  FMUL.FTZ R56, R2, R56 ;  /* 0x0000003802387220 */ /* 0x000fe40000410000 */
[--C-:B--2---:R-:W-:Y:S01]  /*7730*/  FFMA.FTZ R4, R8, c[0x0][0x2d0], -R150.reuse ;  /* 0x0000b40008047a23 */ /* 0x104fe20000010896 */
[----:B------:R-:W-:Y:S01]  /*7740*/  @P4 LEA R8, P5, R172, c[0x0][0x1c8], 0x1 ;  /* 0x00007200ac084a11 */ /* 0x000fe200078a08ff */
        /* <DEDUP_REMOVED lines=11> */
[C---:B-1----:R-:W-:Y:S02]  /*7800*/  FMUL.FTZ R10, R0.reuse, R158 ;  /* 0x0000009e000a7220 */ /* 0x042fe40000410000 */
[C---:B------:R-:W-:Y:S02]  /*7810*/  FMUL.FTZ R38, R0.reuse, R38 ;  /* 0x0000002600267220 */ /* 0x040fe40000410000 */
[C---:B------:R-:W-:Y:S02]  /*7820*/  FMUL.FTZ R39, R0.reuse, R39 ;  /* 0x0000002700277220 */ /* 0x040fe40000410000 */
[C---:B------:R-:W-:Y:S02]  /*7830*/  FMUL.FTZ R42, R0.reuse, R42 ;  /* 0x0000002a002a7220 */ /* 0x040fe40000410000 */
[----:B------:R-:W-:Y:S02]  /*7840*/  FMUL.FTZ R43, R0, R43 ;  /* 0x0000002b002b7220 */ /* 0x000fe40000410000 */
[--C-:B--2---:R-:W-:Y:S01]  /*7850*/  FFMA.FTZ R4, R9, c[0x0][0x2d0], -R150.reuse ;  /* 0x0000b40009047a23 */ /* 0x104fe20000010896 */
[----:B------:R-:W-:Y:S01]  /*7860*/  @P4 LEA.HI.X R9, R172, c[0x0][0x1cc], R185, 0x1, P5 ;  /* 0x00007300ac094a11 */ /* 0x000fe200028f0cb9 */
[C---:B------:R-:W-:Y:S01]  /*7870*/  FMUL.FTZ R46, R0.reuse, R46 ;  /* 0x0000002e002e7220 */ /* 0x040fe20000410000 */
[----:B------:R1:W-:Y:S01]  /*7880*/  MUFU.EX2 R185, R7 ;  /* 0x0000000700b97308 */ /* 0x0003e20000000800 */
[C---:B------:R-:W-:Y:S02]  /*7890*/  FMUL.FTZ R47, R0.reuse, R47 ;  /* 0x0000002f002f7220 */ /* 0x040fe40000410000 */
[----:B------:R2:W-:Y:S01]  /*78a0*/  @P4 LDGSTS.E.BYPASS.LTC128B.128 [R218+0xd100], [R8.64], !P2 ;  /* 0x0d10000008da4fae */ /* 0x0005e2000d101d46 */
[C---:B------:R-:W-:Y:S02]  /*78b0*/  FMUL.FTZ R50, R0.reuse, R50 ;  /* 0x0000003200327220 */ /* 0x040fe40000410000 */
[C---:B---3--:R-:W-:Y:S02]  /*78c0*/  FMUL.FTZ R6, R0.reuse, R154 ;  /* 0x0000009a00067220 */ /* 0x048fe40000410000 */
        /* <DEDUP_REMOVED lines=11> */
[----:B------:R-:W-:Y:S02]  /*7980*/  FMUL.FTZ R70, R0, R70 ;  /* 0x0000004600467220 */ /* 0x000fe40000410000 */
[C---:B--2---:R-:W-:Y:S02]  /*7990*/  FMUL.FTZ R8, R2.reuse, R156 ;  /* 0x0000009c02087220 */ /* 0x044fe40000410000 */
[----:B------:R-:W-:Y:S01]  /*79a0*/  FMUL.FTZ R9, R2, R157 ;  /* 0x0000009d02097220 */ /* 0x000fe20000410000 */
[----:B---3--:R-:W-:Y:S01]  /*79b0*/  @P4 LEA R4, P5, R173, c[0x0][0x1c8], 0x1 ;  /* 0x00007200ad044a11 */ /* 0x008fe200078a08ff */
[C---:B------:R-:W-:Y:S01]  /*79c0*/  FMUL.FTZ R71, R0.reuse, R71 ;  /* 0x0000004700477220 */ /* 0x040fe20000410000 */
[----:B----4-:R-:W-:Y:S01]  /*79d0*/  F2FP.PACK_AB R154, R229, R230 ;  /* 0x000000e6e59a723e */ /* 0x010fe200000000ff */
[C---:B------:R-:W-:Y:S01]  /*79e0*/  FMUL.FTZ R74, R0.reuse, R74 ;  /* 0x0000004a004a7220 */ /* 0x040fe20000410000 */
[----:B------:R-:W-:Y:S01]  /*79f0*/  @P4 LEA.HI.X R5, R173, c[0x0][0x1cc], R175, 0x1, P5 ;  /* 0x00007300ad054a11 */ /* 0x000fe200028f0caf */
[----:B------:R-:W-:Y:S02]  /*7a00*/  FMUL.FTZ R75, R0, R75 ;  /* 0x0000004b004b7220 */ /* 0x000fe40000410000 */
[C---:B------:R-:W-:Y:S02]  /*7a10*/  FMUL.FTZ R76, R2.reuse, R76 ;  /* 0x0000004c024c7220 */ /* 0x040fe40000410000 */
[----:B------:R1:W-:Y:S01]  /*7a20*/  @P4 LDGSTS.E.BYPASS.LTC128B.128 [R218+0xf100], [R4.64], !P3 ;  /* 0x0f10000004da4fae */ /* 0x0003e2000d901d46 */
[----:B------:R-:W-:Y:S02]  /*7a30*/  FMUL.FTZ R77, R2, R77 ;  /* 0x0000004d024d7220 */ /* 0x000fe40000410000 */
[C---:B------:R-:W-:Y:S02]  /*7a40*/  FMUL.FTZ R78, R0.reuse, R78 ;  /* 0x0000004e004e7220 */ /* 0x040fe40000410000 */
[----:B------:R-:W-:Y:S02]  /*7a50*/  FMUL.FTZ R79, R0, R79 ;  /* 0x0000004f004f7220 */ /* 0x000fe40000410000 */
[----:B-----5:R-:W2:Y:S01]  /*7a60*/  LDSM.16.MT88.4 R168, [R192] ;  /* 0x00000000c0a8783b */ /* 0x020ea20000004200 */
[C---:B------:R-:W-:Y:S02]  /*7a70*/  FMUL.FTZ R80, R2.reuse, R80 ;  /* 0x0000005002507220 */ /* 0x040fe40000410000 */
[----:B------:R-:W-:Y:S02]  /*7a80*/  FMUL.FTZ R81, R2, R81 ;  /* 0x0000005102517220 */ /* 0x000fe40000410000 */
[C---:B------:R-:W-:Y:S02]  /*7a90*/  FMUL.FTZ R82, R0.reuse, R82 ;  /* 0x0000005200527220 */ /* 0x040fe40000410000 */
[----:B------:R-:W3:Y:S01]  /*7aa0*/  LDSM.16.MT88.4 R172, [R193] ;  /* 0x00000000c1ac783b */ /* 0x000ee20000004200 */
[----:B------:R-:W-:Y:S02]  /*7ab0*/  FMUL.FTZ R83, R0, R83 ;  /* 0x0000005300537220 */ /* 0x000fe40000410000 */
[C---:B------:R-:W-:Y:S02]  /*7ac0*/  FMUL.FTZ R84, R2.reuse, R84 ;  /* 0x0000005402547220 */ /* 0x040fe40000410000 */
[----:B------:R-:W-:Y:S02]  /*7ad0*/  FMUL.FTZ R85, R2, R85 ;  /* 0x0000005502557220 */ /* 0x000fe40000410000 */
[----:B------:R-:W4:Y:S01]  /*7ae0*/  LDSM.16.MT88.4 R176, [R196] ;  /* 0x00000000c4b0783b */ /* 0x000f220000004200 */
[C---:B------:R-:W-:Y:S02]  /*7af0*/  FMUL.FTZ R86, R0.reuse, R86 ;  /* 0x0000005600567220 */ /* 0x040fe40000410000 */
[C---:B------:R-:W-:Y:S02]  /*7b00*/  FMUL.FTZ R87, R0.reuse, R87 ;  /* 0x0000005700577220 */ /* 0x040fe40000410000 */
[----:B------:R-:W-:Y:S02]  /*7b10*/  FMUL.FTZ R14, R0, R162 ;  /* 0x000000a2000e7220 */ /* 0x000fe40000410000 */
[--C-:B-1----:R-:W-:Y:S01]  /*7b20*/  FFMA.FTZ R4, R11, c[0x0][0x2d0], -R149.reuse ;  /* 0x0000b4000b047a23 */ /* 0x102fe20000010895 */
[----:B------:R-:W0:Y:S01]  /*7b30*/  LDGDEPBAR ;  /* 0x00000000000079af */ /* 0x000e220000000000 */
[----:B------:R-:W-:Y:S01]  /*7b40*/  FMUL.FTZ R5, R2, R153 ;  /* 0x0000009902057220 */ /* 0x000fe20000410000 */
[----:B------:R-:W-:Y:S01]  /*7b50*/  F2FP.PACK_AB R153, R185, R182 ;  /* 0x000000b6b999723e */ /* 0x000fe200000000ff */
[----:B------:R-:W1:Y:S01]  /*7b60*/  MUFU.EX2 R183, R4 ;  /* 0x0000000400b77308 */ /* 0x000e620000000800 */
[----:B------:R-:W-:Y:S02]  /*7b70*/  FMUL.FTZ R11, R0, R159 ;  /* 0x0000009f000b7220 */ /* 0x000fe40000410000 */
[--C-:B------:R-:W-:Y:S01]  /*7b80*/  FFMA.FTZ R29, R29, c[0x0][0x2d0], -R150.reuse ;  /* 0x0000b4001d1d7a23 */ /* 0x100fe20000010896 */
[----:B------:R-:W5:Y:S01]  /*7b90*/  LDSM.16.MT88.4 R156, [R195] ;  /* 0x00000000c39c783b */ /* 0x000f620000004200 */
[--C-:B------:R-:W-:Y:S02]  /*7ba0*/  FFMA.FTZ R33, R33, c[0x0][0x2d0], -R150.reuse ;  /* 0x0000b40021217a23 */ /* 0x100fe40000010896 */
        /* <DEDUP_REMOVED lines=10> */
[C---:B------:R-:W-:Y:S01]  /*7c50*/  FMUL.FTZ R4, R2.reuse, R152 ;  /* 0x0000009802047220 */ /* 0x040fe20000410000 */
[----:B------:R-:W-:Y:S01]  /*7c60*/  F2FP.PACK_AB R152, R231, R228 ;  /* 0x000000e4e798723e */ /* 0x000fe200000000ff */
[----:B------:R-:W-:Y:S02]  /*7c70*/  FMUL.FTZ R97, R2, R97 ;  /* 0x0000006102617220 */ /* 0x000fe40000410000 */
[C---:B------:R-:W-:Y:S02]  /*7c80*/  FMUL.FTZ R98, R0.reuse, R98 ;  /* 0x0000006200627220 */ /* 0x040fe40000410000 */
[----:B------:R-:W-:Y:S02]  /*7c90*/  FMUL.FTZ R99, R0, R99 ;  /* 0x0000006300637220 */ /* 0x000fe40000410000 */
[C---:B--2---:R-:W-:Y:S05]  /*7ca0*/  HMMA.16816.F32 R4, R152.reuse, R168, R4 ;  /* 0x000000a89804723c */ /* 0x044fea0000001804 */
[C---:B------:R-:W-:Y:S02]  /*7cb0*/  FMUL.FTZ R100, R2.reuse, R100 ;  /* 0x0000006402647220 */ /* 0x040fe40000410000 */
[----:B------:R-:W-:Y:S01]  /*7cc0*/  FMUL.FTZ R101, R2, R101 ;  /* 0x0000006502657220 */ /* 0x000fe20000410000 */
        /* <DEDUP_REMOVED lines=8> */
[----:B------:R-:W2:Y:S03]  /*7d50*/  LDSM.16.MT88.4 R172, [R193+0x2000] ;  /* 0x00200000c1ac783b */ /* 0x000ea60000004200 */
[C---:B------:R-:W-:Y:S02]  /*7d60*/  FMUL.FTZ R106, R0.reuse, R106 ;  /* 0x0000006a006a7220 */ /* 0x040fe40000410000 */
[----:B------:R-:W-:Y:S02]  /*7d70*/  FMUL.FTZ R107, R0, R107 ;  /* 0x0000006b006b7220 */ /* 0x000fe40000410000 */
[C---:B----4-:R-:W-:Y:S01]  /*7d80*/  HMMA.16816.F32 R44, R152.reuse, R176, R44 ;  /* 0x000000b0982c723c */ /* 0x050fe2000000182c */
[----:B------:R3:W-:Y:S03]  /*7d90*/  MUFU.EX2 R177, R18 ;  /* 0x0000001200b17308 */ /* 0x0007e60000000800 */
[C---:B------:R-:W-:Y:S02]  /*7da0*/  FMUL.FTZ R108, R2.reuse, R108 ;  /* 0x0000006c026c7220 */ /* 0x040fe40000410000 */
[----:B------:R-:W-:Y:S02]  /*7db0*/  FMUL.FTZ R109, R2, R109 ;  /* 0x0000006d026d7220 */ /* 0x000fe40000410000 */
[C---:B------:R-:W-:Y:S03]  /*7dc0*/  HMMA.16816.F32 R48, R152.reuse, R178, R48 ;  /* 0x000000b29830723c */ /* 0x040fe60000001830 */
[----:B------:R-:W-:Y:S01]  /*7dd0*/  MUFU.EX2 R178, R29 ;  /* 0x0000001d00b27308 */ /* 0x000fe20000000800 */
[C---:B------:R-:W-:Y:S02]  /*7de0*/  FMUL.FTZ R110, R0.reuse, R110 ;  /* 0x0000006e006e7220 */ /* 0x040fe40000410000 */
[----:B------:R-:W-:Y:S02]  /*7df0*/  FMUL.FTZ R111, R0, R111 ;  /* 0x0000006f006f7220 */ /* 0x000fe40000410000 */
[C---:B-----5:R-:W-:Y:S04]  /*7e00*/  HMMA.16816.F32 R52, R152.reuse, R156, R52 ;  /* 0x0000009c9834723c */ /* 0x060fe80000001834 */
[C---:B------:R-:W-:Y:S01]  /*7e10*/  FMUL.FTZ R112, R2.reuse, R112 ;  /* 0x0000007002707220 */ /* 0x040fe20000410000 */
[----:B------:R4:W-:Y:S01]  /*7e20*/  MUFU.EX2 R179, R15 ;  /* 0x0000000f00b37308 */ /* 0x0009e20000000800 */
[----:B------:R-:W-:Y:S02]  /*7e30*/  FMUL.FTZ R113, R2, R113 ;  /* 0x0000007102717220 */ /* 0x000fe40000410000 */
[C---:B------:R-:W-:Y:S01]  /*7e40*/  HMMA.16816.F32 R56, R152.reuse, R158, R56 ;  /* 0x0000009e9838723c */ /* 0x040fe20000001838 */
[----:B------:R-:W5:Y:S03]  /*7e50*/  LDSM.16.MT88.4 R156, [R196+0x2000] ;  /* 0x00200000c49c783b */ /* 0x000f660000004200 */
[C---:B---3--:R-:W-:Y:S02]  /*7e60*/  FMUL.FTZ R18, R0.reuse, R166 ;  /* 0x000000a600127220 */ /* 0x048fe40000410000 */
[C---:B------:R-:W-:Y:S01]  /*7e70*/  FMUL.FTZ R114, R0.reuse, R114 ;  /* 0x0000007200727220 */ /* 0x040fe20000410000 */
[----:B------:R3:W-:Y:S01]  /*7e80*/  MUFU.EX2 R176, R19 ;  /* 0x0000001300b07308 */ /* 0x0007e20000000800 */
[C---:B-1----:R-:W-:Y:S04]  /*7e90*/  HMMA.16816.F32 R60, R152.reuse, R168, R60 ;  /* 0x000000a8983c723c */ /* 0x042fe8000000183c */
[----:B------:R-:W-:Y:S02]  /*7ea0*/  FMUL.FTZ R115, R0, R115 ;  /* 0x0000007300737220 */ /* 0x000fe40000410000 */
[C---:B------:R-:W-:Y:S02]  /*7eb0*/  FMUL.FTZ R116, R2.reuse, R116 ;  /* 0x0000007402747220 */ /* 0x040fe40000410000 */
[C---:B------:R-:W-:Y:S01]  /*7ec0*/  HMMA.16816.F32 R64, R152.reuse, R170, R64 ;  /* 0x000000aa9840723c */ /* 0x040fe20000001840 */
[----:B------:R-:W1:Y:S03]  /*7ed0*/  LDSM.16.MT88.4 R168, [R195+0x2000] ;  /* 0x00200000c3a8783b */ /* 0x000e660000004200 */
[----:B------:R-:W-:Y:S02]  /*7ee0*/  FMUL.FTZ R117, R2, R117 ;  /* 0x0000007502757220 */ /* 0x000fe40000410000 */
[C---:B----4-:R-:W-:Y:S02]  /*7ef0*/  FMUL.FTZ R15, R0.reuse, R163 ;  /* 0x000000a3000f7220 */ /* 0x050fe40000410000 */
[C---:B--2---:R-:W-:Y:S04]  /*7f00*/  HMMA.16816.F32 R68, R152.reuse, R172, R68 ;  /* 0x000000ac9844723c */ /* 0x044fe80000001844 */
[C---:B------:R-:W-:Y:S02]  /*7f10*/  FMUL.FTZ R118, R0.reuse, R118 ;  /* 0x0000007600767220 */ /* 0x040fe40000410000 */
[C---:B------:R-:W-:Y:S02]  /*7f20*/  FMUL.FTZ R119, R0.reuse, R119 ;  /* 0x0000007700777220 */ /* 0x040fe40000410000 */
[C---:B------:R-:W-:Y:S01]  /*7f30*/  HMMA.16816.F32 R72, R152.reuse, R174, R72 ;  /* 0x000000ae9848723c */ /* 0x040fe20000001848 */
[----:B------:R-:W2:Y:S03]  /*7f40*/  LDSM.16.MT88.4 R172, [R192+0x4000] ;  /* 0x00400000c0ac783b */ /* 0x000ea60000004200 */
[----:B---3--:R-:W-:Y:S02]  /*7f50*/  FMUL.FTZ R19, R0, R167 ;  /* 0x000000a700137220 */ /* 0x008fe40000410000 */
[C---:B------:R-:W-:Y:S02]  /*7f60*/  FMUL.FTZ R120, R2.reuse, R120 ;  /* 0x0000007802787220 */ /* 0x040fe40000410000 */
[----:B------:R-:W-:Y:S01]  /*7f70*/  FMUL.FTZ R121, R2, R121 ;  /* 0x0000007902797220 */ /* 0x000fe20000410000 */
[C---:B-----5:R-:W-:Y:S03]  /*7f80*/  HMMA.16816.F32 R76, R152.reuse, R156, R76 ;  /* 0x0000009c984c723c */ /* 0x060fe6000000184c */
        /* <DEDUP_REMOVED lines=9> */
[--C-:B------:R-:W-:Y:S02]  /*8020*/  FFMA.FTZ R12, R12, c[0x0][0x2d0], -R150.reuse ;  /* 0x0000b4000c0c7a23 */ /* 0x100fe40000010896 */
[C---:B------:R-:W-:Y:S01]  /*8030*/  HMMA.16816.F32 R88, R152.reuse, R170, R88 ;  /* 0x000000aa9858723c */ /* 0x040fe20000001858 */
[----:B------:R-:W1:Y:S01]  /*8040*/  LDSM.16.MT88.4 R168, [R196+0x4000] ;  /* 0x00400000c4a8783b */ /* 0x000e620000004200 */
[----:B------:R4:W-:Y:S02]  /*8050*/  MUFU.EX2 R227, R12 ;  /* 0x0000000c00e37308 */ /* 0x0009e40000000800 */
[--C-:B------:R-:W-:Y:S02]  /*8060*/  FFMA.FTZ R13, R13, c[0x0][0x2d0], -R150.reuse ;  /* 0x0000b4000d0d7a23 */ /* 0x100fe40000010896 */
[C---:B------:R-:W-:Y:S02]  /*8070*/  FMUL.FTZ R128, R2.reuse, R128 ;  /* 0x0000008002807220 */ /* 0x040fe40000410000 */
[C---:B--2---:R-:W-:Y:S04]  /*8080*/  HMMA.16816.F32 R92, R152.reuse, R172, R92 ;  /* 0x000000ac985c723c */ /* 0x044fe8000000185c */
[----:B------:R-:W-:Y:S01]  /*8090*/  FMUL.FTZ R129, R2, R129 ;  /* 0x0000008102817220 */ /* 0x000fe20000410000 */
[----:B------:R2:W5:Y:S01]  /*80a0*/  MUFU.EX2 R225, R13 ;  /* 0x0000000d00e17308 */ /* 0x0005620000000800 */
[C---:B------:R-:W-:Y:S02]  /*80b0*/  FMUL.FTZ R130, R0.reuse, R130 ;  /* 0x0000008200827220 */ /* 0x040fe40000410000 */
[C---:B------:R-:W-:Y:S01]  /*80c0*/  HMMA.16816.F32 R96, R152.reuse, R174, R96 ;  /* 0x000000ae9860723c */ /* 0x040fe20000001860 */
[----:B------:R-:W5:Y:S03]  /*80d0*/  LDSM.16.MT88.4 R172, [R195+0x4000] ;  /* 0x00400000c3ac783b */ /* 0x000f660000004200 */
[----:B------:R-:W-:Y:S02]  /*80e0*/  FMUL.FTZ R131, R0, R131 ;  /* 0x0000008300837220 */ /* 0x000fe40000410000 */
[C---:B------:R-:W-:Y:S02]  /*80f0*/  FMUL.FTZ R132, R2.reuse, R132 ;  /* 0x0000008402847220 */ /* 0x040fe40000410000 */
[C---:B------:R-:W-:Y:S01]  /*8100*/  FMUL.FTZ R133, R2.reuse, R133 ;  /* 0x0000008502857220 */ /* 0x040fe20000410000 */
[C---:B---3--:R-:W-:Y:S03]  /*8110*/  HMMA.16816.F32 R100, R152.reuse, R156, R100 ;  /* 0x0000009c9864723c */ /* 0x048fe60000001864 */
[----:B----4-:R-:W-:Y:S02]  /*8120*/  FMUL.FTZ R12, R2, R160 ;  /* 0x000000a0020c7220 */ /* 0x010fe40000410000 */
[C---:B------:R-:W-:Y:S02]  /*8130*/  FMUL.FTZ R134, R0.reuse, R134 ;  /* 0x0000008600867220 */ /* 0x040fe40000410000 */
[----:B------:R-:W-:Y:S01]  /*8140*/  FMUL.FTZ R135, R0, R135 ;  /* 0x0000008700877220 */ /* 0x000fe20000410000 */
[C---:B------:R-:W-:Y:S01]  /*8150*/  HMMA.16816.F32 R104, R152.reuse, R158, R104 ;  /* 0x0000009e9868723c */ /* 0x040fe20000001868 */
[----:B------:R-:W3:Y:S03]  /*8160*/  LDSM.16.MT88.4 R156, [R192+0x6000] ;  /* 0x00600000c09c783b */ /* 0x000ee60000004200 */
[C---:B--2---:R-:W-:Y:S02]  /*8170*/  FMUL.FTZ R13, R2.reuse, R161 ;  /* 0x000000a1020d7220 */ /* 0x044fe40000410000 */
[C---:B------:R-:W-:Y:S02]  /*8180*/  FMUL.FTZ R136, R2.reuse, R136 ;  /* 0x0000008802887220 */ /* 0x040fe40000410000 */
[C---:B-1----:R-:W-:Y:S01]  /*8190*/  HMMA.16816.F32 R108, R152.reuse, R168, R108 ;  /* 0x000000a8986c723c */ /* 0x042fe2000000186c */
[----:B------:R-:W-:Y:S03]  /*81a0*/  LDSM.16.MT88.4 R160, [R192+0x800] ;  /* 0x00080000c0a0783b */ /* 0x000fe60000004200 */
[----:B------:R-:W-:Y:S02]  /*81b0*/  FMUL.FTZ R137, R2, R137 ;  /* 0x0000008902897220 */ /* 0x000fe40000410000 */
[C---:B------:R-:W-:Y:S02]  /*81c0*/  FMUL.FTZ R138, R0.reuse, R138 ;  /* 0x0000008a008a7220 */ /* 0x040fe40000410000 */
[C---:B------:R-:W-:Y:S01]  /*81d0*/  HMMA.16816.F32 R112, R152.reuse, R170, R112 ;  /* 0x000000aa9870723c */ /* 0x040fe20000001870 */
[----:B------:R-:W1:Y:S03]  /*81e0*/  LDSM.16.MT88.4 R168, [R193+0x6000] ;  /* 0x00600000c1a8783b */ /* 0x000e660000004200 */
[----:B------:R-:W-:Y:S02]  /*81f0*/  FMUL.FTZ R139, R0, R139 ;  /* 0x0000008b008b7220 */ /* 0x000fe40000410000 */
[--C-:B------:R-:W-:Y:S02]  /*8200*/  FFMA.FTZ R16, R16, c[0x0][0x2d0], -R150.reuse ;  /* 0x0000b40010107a23 */ /* 0x100fe40000010896 */
[C---:B-----5:R-:W-:Y:S02]  /*8210*/  HMMA.16816.F32 R116, R152.reuse, R172, R116 ;  /* 0x000000ac9874723c */ /* 0x060fe40000001874 */
[----:B------:R2:W-:Y:S02]  /*8220*/  MUFU.EX2 R191, R16 ;  /* 0x0000001000bf7308 */ /* 0x0005e40000000800 */
[--C-:B------:R-:W-:Y:S02]  /*8230*/  FFMA.FTZ R17, R17, c[0x0][0x2d0], -R150.reuse ;  /* 0x0000b40011117a23 */ /* 0x100fe40000010896 */
[C---:B------:R-:W-:Y:S02]  /*8240*/  FMUL.FTZ R144, R2.reuse, R144 ;  /* 0x0000009002907220 */ /* 0x040fe40000410000 */
[C---:B------:R-:W-:Y:S01]  /*8250*/  HMMA.16816.F32 R120, R152.reuse, R174, R120 ;  /* 0x000000ae9878723c */ /* 0x040fe20000001878 */
[----:B------:R-:W4:Y:S03]  /*8260*/  LDSM.16.MT88.4 R172, [R196+0x6000] ;  /* 0x00600000c4ac783b */ /* 0x000f260000004200 */
[----:B------:R5:W4:Y:S01]  /*8270*/  MUFU.EX2 R190, R17 ;  /* 0x0000001100be7308 */ /* 0x000b220000000800 */
[----:B------:R-:W-:Y:S02]  /*8280*/  FMUL.FTZ R145, R2, R145 ;  /* 0x0000009102917220 */ /* 0x000fe40000410000 */
[C---:B------:R-:W-:Y:S01]  /*8290*/  FMUL.FTZ R146, R0.reuse, R146 ;  /* 0x0000009200927220 */ /* 0x040fe20000410000 */
[C---:B---3--:R-:W-:Y:S04]  /*82a0*/  HMMA.16816.F32 R124, R152.reuse, R156, R124 ;  /* 0x0000009c987c723c */ /* 0x048fe8000000187c */
[----:B------:R-:W-:Y:S02]  /*82b0*/  FMUL.FTZ R147, R0, R147 ;  /* 0x0000009300937220 */ /* 0x000fe40000410000 */
[--C-:B------:R-:W-:Y:S02]  /*82c0*/  FFMA.FTZ R20, R20, c[0x0][0x2d0], -R150.reuse ;  /* 0x0000b40014147a23 */ /* 0x100fe40000010896 */
[--C-:B------:R-:W-:Y:S01]  /*82d0*/  FFMA.FTZ R21, R21, c[0x0][0x2d0], -R150.reuse ;  /* 0x0000b40015157a23 */ /* 0x100fe20000010896 */
[C---:B------:R-:W-:Y:S01]  /*82e0*/  HMMA.16816.F32 R128, R152.reuse, R158, R128 ;  /* 0x0000009e9880723c */ /* 0x040fe20000001880 */
[----:B------:R-:W3:Y:S01]  /*82f0*/  LDSM.16.MT88.4 R156, [R195+0x6000] ;  /* 0x00600000c39c783b */ /* 0x000ee20000004200 */
[----:B------:R4:W-:Y:S01]  /*8300*/  MUFU.EX2 R189, R20 ;  /* 0x0000001400bd7308 */ /* 0x0009e20000000800 */
[C---:B--2---:R-:W-:Y:S02]  /*8310*/  FMUL.FTZ R16, R2.reuse, R164 ;  /* 0x000000a402107220 */ /* 0x044fe40000410000 */
[C---:B------:R-:W-:Y:S03]  /*8320*/  FMUL.FTZ R140, R2.reuse, R140 ;  /* 0x0000008c028c7220 */ /* 0x040fe60000410000 */
[C---:B-1----:R-:W-:Y:S04]  /*8330*/  HMMA.16816.F32 R132, R152.reuse, R168, R132 ;  /* 0x000000a89884723c */ /* 0x042fe80000001884 */
[C---:B-----5:R-:W-:Y:S01]  /*8340*/  FMUL.FTZ R17, R2.reuse, R165 ;  /* 0x000000a502117220 */ /* 0x060fe20000410000 */
[----:B------:R-:W-:Y:S01]  /*8350*/  MUFU.EX2 R188, R21 ;  /* 0x0000001500bc7308 */ /* 0x000fe20000000800 */
[----:B------:R-:W-:Y:S01]  /*8360*/  LDSM.16.MT88.4 R164, [R192+0x2800] ;  /* 0x00280000c0a4783b */ /* 0x000fe20000004200 */
[----:B------:R-:W-:Y:S01]  /*8370*/  FMUL.FTZ R141, R2, R141 ;  /* 0x0000008d028d7220 */ /* 0x000fe20000410000 */
[C---:B------:R-:W-:Y:S04]  /*8380*/  HMMA.16816.F32 R136, R152.reuse, R170, R136 ;  /* 0x000000aa9888723c */ /* 0x040fe80000001888 */
[C---:B------:R-:W-:Y:S01]  /*8390*/  FMUL.FTZ R142, R0.reuse, R142 ;  /* 0x0000008e008e7220 */ /* 0x040fe20000410000 */
[----:B------:R-:W1:Y:S01]  /*83a0*/  LDSM.16.MT88.4 R168, [R193+0x800] ;  /* 0x00080000c1a8783b */ /* 0x000e620000004200 */
[----:B------:R-:W-:Y:S02]  /*83b0*/  FMUL.FTZ R143, R0, R143 ;  /* 0x0000008f008f7220 */ /* 0x000fe40000410000 */
[C---:B----4-:R-:W-:Y:S01]  /*83c0*/  HMMA.16816.F32 R12, R152.reuse, R172, R12 ;  /* 0x000000ac980c723c */ /* 0x050fe2000000180c */
[----:B------:R-:W-:Y:S03]  /*83d0*/  MUFU.EX2 R173, R22 ;  /* 0x0000001600ad7308 */ /* 0x000fe60000000800 */
[----:B------:R-:W-:Y:S02]  /*83e0*/  FFMA.FTZ R20, R24, c[0x0][0x2d0], -R150 ;  /* 0x0000b40018147a23 */ /* 0x000fe40000010896 */
[----:B------:R-:W-:Y:S02]  /*83f0*/  FFMA.FTZ R2, R2, R233, R228 ;  /* 0x000000e902027223 */ /* 0x000fe400000100e4 */
[C---:B------:R-:W-:Y:S03]  /*8400*/  HMMA.16816.F32 R140, R152.reuse, R174, R140 ;  /* 0x000000ae988c723c */ /* 0x040fe6000000188c */
[----:B------:R-:W-:Y:S01]  /*8410*/  MUFU.EX2 R174, R33 ;  /* 0x0000002100ae7308 */ /* 0x000fe20000000800 */
[----:B------:R-:W-:Y:S02]  /*8420*/  FFMA.FTZ R0, R0, R232, R182 ;  /* 0x000000e800007223 */ /* 0x000fe400000100b6 */
[----:B------:R-:W-:Y:S02]  /*8430*/  FADD.FTZ R2, R231, R2 ;  /* 0x00000002e7027221 */ /* 0x000fe40000010000 */
[----:B------:R-:W-:Y:S01]  /*8440*/  FADD.FTZ R0, R185, R0 ;  /* 0x00000000b9007221 */ /* 0x000fe20000010000 */
[C---:B---3--:R-:W-:Y:S03]  /*8450*/  HMMA.16816.F32 R144, R152.reuse, R156, R144 ;  /* 0x0000009c9890723c */ /* 0x048fe60000001890 */
[----:B------:R-:W-:Y:S01]  /*8460*/  FADD.FTZ R2, R230, R2 ;  /* 0x00000002e6027221 */ /* 0x000fe20000010000 */
[----:B------:R2:W-:Y:S01]  /*8470*/  MUFU.EX2 R187, R20 ;  /* 0x0000001400bb7308 */ /* 0x0005e20000000800 */
[----:B------:R-:W-:Y:S02]  /*8480*/  FADD.FTZ R0, R184, R0 ;  /* 0x00000000b8007221 */ /* 0x000fe40000010000 */
[----:B------:R-:W-:Y:S01]  /*8490*/  FADD.FTZ R2, R229, R2 ;  /* 0x00000002e5027221 */ /* 0x000fe20000010000 */
[----:B------:R-:W-:Y:S01]  /*84a0*/  HMMA.16816.F32 R16, R152, R158, R16 ;  /* 0x0000009e9810723c */ /* 0x000fe20000001810 */
[----:B------:R-:W3:Y:S03]  /*84b0*/  LDSM.16.MT88.4 R156, [R196+0x800] ;  /* 0x00080000c49c783b */ /* 0x000ee60000004200 */
[----:B------:R-:W-:Y:S02]  /*84c0*/  FADD.FTZ R0, R183, R0 ;  /* 0x00000000b7007221 */ /* 0x000fe40000010000 */
[----:B------:R-:W4:Y:S01]  /*84d0*/  MUFU.EX2 R172, R23 ;  /* 0x0000001700ac7308 */ /* 0x000f220000000800 */
[----:B------:R-:W-:Y:S01]  /*84e0*/  F2FP.PACK_AB R152, R225, R227 ;  /* 0x000000e3e198723e */ /* 0x000fe200000000ff */
[----:B------:R-:W-:Y:S01]  /*84f0*/  FADD.FTZ R2, R227, R2 ;  /* 0x00000002e3027221 */ /* 0x000fe20000010000 */
[----:B------:R-:W-:Y:S03]  /*8500*/  F2FP.PACK_AB R153, R179, R181 ;  /* 0x000000b5b399723e */ /* 0x000fe600000000ff */
[----:B------:R-:W-:Y:S01]  /*8510*/  F2FP.PACK_AB R154, R190, R191 ;  /* 0x000000bfbe9a723e */ /* 0x000fe200000000ff */
[----:B------:R-:W-:Y:S01]  /*8520*/  FADD.FTZ R0, R181, R0 ;  /* 0x00000000b5007221 */ /* 0x000fe20000010000 */
[----:B------:R-:W-:Y:S01]  /*8530*/  F2FP.PACK_AB R155, R176, R177 ;  /* 0x000000b1b09b723e */ /* 0x000fe200000000ff */
[----:B------:R-:W-:Y:S02]  /*8540*/  FADD.FTZ R2, R225, R2 ;  /* 0x00000002e1027221 */ /* 0x000fe40000010000 */
[----:B------:R-:W-:Y:S02]  /*8550*/  FADD.FTZ R0, R179, R0 ;  /* 0x00000000b3007221 */ /* 0x000fe40000010000 */
[----:B------:R-:W-:Y:S02]  /*8560*/  FADD.FTZ R2, R191, R2 ;  /* 0x00000002bf027221 */ /* 0x000fe40000010000 */
[C---:B------:R-:W-:Y:S03]  /*8570*/  HMMA.16816.F32 R4, R152.reuse, R160, R4 ;  /* 0x000000a09804723c */ /* 0x040fe60000001804 */
[----:B--2---:R-:W-:Y:S02]  /*8580*/  FFMA.FTZ R20, R25, c[0x0][0x2d0], -R150 ;  /* 0x0000b40019147a23 */ /* 0x004fe40000010896 */
[----:B------:R-:W-:Y:S02]  /*8590*/  FADD.FTZ R0, R177, R0 ;  /* 0x00000000b1007221 */ /* 0x000fe40000010000 */
[----:B------:R-:W2:Y:S01]  /*85a0*/  MUFU.EX2 R186, R20 ;  /* 0x0000001400ba7308 */ /* 0x000ea20000000800 */
[C---:B------:R-:W-:Y:S01]  /*85b0*/  HMMA.16816.F32 R8, R152.reuse, R162, R8 ;  /* 0x000000a29808723c */ /* 0x040fe20000001808 */
[----:B------:R-:W5:Y:S03]  /*85c0*/  LDSM.16.MT88.4 R160, [R195+0x800] ;  /* 0x00080000c3a0783b */ /* 0x000f660000004200 */
[----:B----4-:R-:W-:Y:S01]  /*85d0*/  F2FP.PACK_AB R21, R172, R173 ;  /* 0x000000adac15723e */ /* 0x010fe200000000ff */
[----:B------:R-:W-:Y:S02]  /*85e0*/  FADD.FTZ R2, R190, R2 ;  /* 0x00000002be027221 */ /* 0x000fe40000010000 */
[----:B------:R-:W-:Y:S01]  /*85f0*/  FADD.FTZ R0, R176, R0 ;  /* 0x00000000b0007221 */ /* 0x000fe20000010000 */
[C---:B-1----:R-:W-:Y:S01]  /*8600*/  HMMA.16816.F32 R36, R152.reuse, R168, R36 ;  /* 0x000000a89824723c */ /* 0x042fe20000001824 */
[----:B------:R-:W-:Y:S03]  /*8610*/  MUFU.EX2 R169, R30 ;  /* 0x0000001e00a97308 */ /* 0x000fe60000000800 */
[----:B------:R-:W-:Y:S02]  /*8620*/  FADD.FTZ R2, R189, R2 ;  /* 0x00000002bd027221 */ /* 0x000fe40000010000 */
[----:B------:R-:W-:Y:S02]  /*8630*/  FADD.FTZ R0, R173, R0 ;  /* 0x00000000ad007221 */ /* 0x000fe40000010000 */
[C---:B------:R-:W-:Y:S03]  /*8640*/  HMMA.16816.F32 R40, R152.reuse, R170, R40 ;  /* 0x000000aa9828723c */ /* 0x040fe60000001828 */
[----:B------:R-:W-:Y:S01]  /*8650*/  MUFU.EX2 R168, R31 ;  /* 0x0000001f00a87308 */ /* 0x000fe20000000800 */
[----:B------:R-:W-:Y:S02]  /*8660*/  FADD.FTZ R2, R188, R2 ;  /* 0x00000002bc027221 */ /* 0x000fe40000010000 */
[----:B------:R-:W-:Y:S01]  /*8670*/  FADD.FTZ R0, R172, R0 ;  /* 0x00000000ac007221 */ /* 0x000fe20000010000 */
[----:B--2---:R-:W-:Y:S01]  /*8680*/  F2FP.PACK_AB R22, R186, R187 ;  /* 0x000000bbba16723e */ /* 0x004fe200000000ff */
[C---:B---3--:R-:W-:Y:S04]  /*8690*/  HMMA.16816.F32 R44, R152.reuse, R156, R44 ;  /* 0x0000009c982c723c */ /* 0x048fe8000000182c */
[--C-:B------:R-:W-:Y:S02]  /*86a0*/  FFMA.FTZ R20, R26, c[0x0][0x2d0], -R149.reuse ;  /* 0x0000b4001a147a23 */ /* 0x100fe40000010895 */
[----:B------:R-:W-:Y:S02]  /*86b0*/  FADD.FTZ R2, R187, R2 ;  /* 0x00000002bb027221 */ /* 0x000fe40000010000 */
[C---:B------:R-:W-:Y:S01]  /*86c0*/  HMMA.16816.F32 R48, R152.reuse, R158, R48 ;  /* 0x0000009e9830723c */ /* 0x040fe20000001830 */
[----:B------:R-:W1:Y:S01]  /*86d0*/  LDSM.16.MT88.4 R156, [R193+0x2800] ;  /* 0x00280000c19c783b */ /* 0x000e620000004200 */
[----:B------:R2:W3:Y:S06]  /*86e0*/  MUFU.EX2 R171, R20 ;  /* 0x0000001400ab7308 */ /* 0x0004ec0000000800 */
[C---:B-----5:R-:W-:Y:S08]  /*86f0*/  HMMA.16816.F32 R52, R152.reuse, R160, R52 ;  /* 0x000000a09834723c */ /* 0x060ff00000001834 */
[C---:B------:R-:W-:Y:S01]  /*8700*/  HMMA.16816.F32 R56, R152.reuse, R162, R56 ;  /* 0x000000a29838723c */ /* 0x040fe20000001838 */
[----:B------:R-:W4:Y:S07]  /*8710*/  LDSM.16.MT88.4 R160, [R196+0x2800] ;  /* 0x00280000c4a0783b */ /* 0x000f2e0000004200 */
[C---:B------:R-:W-:Y:S04]  /*8720*/  HMMA.16816.F32 R60, R152.reuse, R164, R60 ;  /* 0x000000a4983c723c */ /* 0x040fe8000000183c */
[--C-:B--2---:R-:W-:Y:S02]  /*8730*/  FFMA.FTZ R20, R27, c[0x0][0x2d0], -R149.reuse ;  /* 0x0000b4001b147a23 */ /* 0x104fe40000010895 */
[----:B------:R-:W-:Y:S01]  /*8740*/  LDSM.16.MT88.4 R24, [R196+0x1000] ;  /* 0x00100000c418783b */ /* 0x000fe20000004200 */
[----:B---3--:R-:W-:Y:S01]  /*8750*/  FADD.FTZ R0, R171, R0 ;  /* 0x00000000ab007221 */ /* 0x008fe20000010000 */
[C---:B------:R-:W-:Y:S01]  /*8760*/  HMMA.16816.F32 R64, R152.reuse, R166, R64 ;  /* 0x000000a69840723c */ /* 0x040fe20000001840 */
[----:B------:R2:W3:Y:S04]  /*8770*/  MUFU.EX2 R170, R20 ;  /* 0x0000001400aa7308 */ /* 0x0004e80000000800 */
[----:B------:R-:W5:Y:S03]  /*8780*/  LDSM.16.MT88.4 R164, [R195+0x2800] ;  /* 0x00280000c3a4783b */ /* 0x000f660000004200 */
[C---:B-1----:R-:W-:Y:S08]  /*8790*/  HMMA.16816.F32 R68, R152.reuse, R156, R68 ;  /* 0x0000009c9844723c */ /* 0x042ff00000001844 */
[C---:B------:R-:W-:Y:S01]  /*87a0*/  HMMA.16816.F32 R72, R152.reuse, R158, R72 ;  /* 0x0000009e9848723c */ /* 0x040fe20000001848 */
[----:B------:R-:W1:Y:S07]  /*87b0*/  LDSM.16.MT88.4 R156, [R192+0x4800] ;  /* 0x00480000c09c783b */ /* 0x000e6e0000004200 */
[C---:B----4-:R-:W-:Y:S04]  /*87c0*/  HMMA.16816.F32 R76, R152.reuse, R160, R76 ;  /* 0x000000a0984c723c */ /* 0x050fe8000000184c */
[----:B--2---:R-:W-:Y:S02]  /*87d0*/  F2FP.PACK_AB R20, R188, R189 ;  /* 0x000000bdbc14723e */ /* 0x004fe400000000ff */
[----:B---3--:R-:W-:Y:S02]  /*87e0*/  F2FP.PACK_AB R23, R170, R171 ;  /* 0x000000abaa17723e */ /* 0x008fe400000000ff */
        /* <DEDUP_REMOVED lines=26> */
[C---:B--2---:R-:W-:Y:S08]  /*8990*/  HMMA.16816.F32 R144, R152.reuse, R160, R144 ;  /* 0x000000a09890723c */ /* 0x044ff00000001890 */
[----:B------:R-:W-:Y:S01]  /*89a0*/  HMMA.16816.F32 R16, R152, R162, R16 ;  /* 0x000000a29810723c */ /* 0x000fe20000001810 */
[----:B------:R-:W2:Y:S07]  /*89b0*/  LDSM.16.MT88.4 R152, [R195+0x1000] ;  /* 0x00100000c398783b */ /* 0x000eae0000004200 */
[C---:B-1----:R-:W-:Y:S08]  /*89c0*/  HMMA.16816.F32 R4, R20.reuse, R156, R4 ;  /* 0x0000009c1404723c */ /* 0x042ff00000001804 */
[C---:B------:R-:W-:Y:S01]  /*89d0*/  HMMA.16816.F32 R8, R20.reuse, R158, R8 ;  /* 0x0000009e1408723c */ /* 0x040fe20000001808 */
[----:B------:R-:W1:Y:S07]  /*89e0*/  LDSM.16.MT88.4 R156, [R192+0x3000] ;  /* 0x00300000c09c783b */ /* 0x000e6e0000004200 */
[C---:B------:R-:W-:Y:S07]  /*89f0*/  HMMA.16816.F32 R36, R20.reuse, R164, R36 ;  /* 0x000000a41424723c */ /* 0x040fee0000001824 */
[----:B------:R-:W-:Y:S01]  /*8a00*/  F2FP.PACK_AB R165, R168, R169 ;  /* 0x000000a9a8a5723e */ /* 0x000fe200000000ff */
[C---:B------:R-:W-:Y:S08]  /*8a10*/  HMMA.16816.F32 R40, R20.reuse, R166, R40 ;  /* 0x000000a61428723c */ /* 0x040ff00000001828 */
[C---:B------:R-:W-:Y:S08]  /*8a20*/  HMMA.16816.F32 R44, R20.reuse, R24, R44 ;  /* 0x00000018142c723c */ /* 0x040ff0000000182c */
        /* <DEDUP_REMOVED lines=26> */
[C---:B---3--:R-:W-:Y:S07]  /*8bd0*/  HMMA.16816.F32 R116, R20.reuse, R24, R116 ;  /* 0x000000181474723c */ /* 0x048fee0000001874 */
[--C-:B------:R-:W-:Y:S01]  /*8be0*/  FFMA.FTZ R24, R28, c[0x0][0x2d0], -R150.reuse ;  /* 0x0000b4001c187a23 */ /* 0x100fe20000010896 */
[C---:B------:R-:W-:Y:S03]  /*8bf0*/  HMMA.16816.F32 R120, R20.reuse, R26, R120 ;  /* 0x0000001a1478723c */ /* 0x040fe60000001878 */
[----:B------:R1:W3:Y:S01]  /*8c00*/  MUFU.EX2 R180, R24 ;  /* 0x0000001800b47308 */ /* 0x0002e20000000800 */
[----:B------:R-:W-:Y:S04]  /*8c10*/  FFMA.FTZ R28, R32, c[0x0][0x2d0], -R150 ;  /* 0x0000b400201c7a23 */ /* 0x000fe80000010896 */
[C---:B--2---:R-:W-:Y:S05]  /*8c20*/  HMMA.16816.F32 R124, R20.reuse, R152, R124 ;  /* 0x00000098147c723c */ /* 0x044fea000000187c */
[----:B------:R2:W4:Y:S03]  /*8c30*/  MUFU.EX2 R175, R28 ;  /* 0x0000001c00af7308 */ /* 0x0005260000000800 */
[C---:B------:R-:W-:Y:S01]  /*8c40*/  HMMA.16816.F32 R128, R20.reuse, R154, R128 ;  /* 0x0000009a1480723c */ /* 0x040fe20000001880 */
[----:B-1----:R-:W1:Y:S03]  /*8c50*/  LDSM.16.MT88.4 R24, [R193+0x7000] ;  /* 0x00700000c118783b */ /* 0x002e660000004200 */
[----:B---3--:R-:W-:Y:S04]  /*8c60*/  F2FP.PACK_AB R164, R178, R180 ;  /* 0x000000b4b2a4723e */ /* 0x008fe800000000ff */
[----:B--2---:R-:W2:Y:S01]  /*8c70*/  LDSM.16.MT88.4 R28, [R195+0x7000] ;  /* 0x00700000c31c783b */ /* 0x004ea20000004200 */
[----:B----4-:R-:W-:Y:S01]  /*8c80*/  F2FP.PACK_AB R166, R174, R175 ;  /* 0x000000afaea6723e */ /* 0x010fe200000000ff */
[C---:B-1----:R-:W-:Y:S07]  /*8c90*/  HMMA.16816.F32 R132, R20.reuse, R24, R132 ;  /* 0x000000181484723c */ /* 0x042fee0000001884 */
[--C-:B------:R-:W-:Y:S01]  /*8ca0*/  FFMA.FTZ R24, R34, c[0x0][0x2d0], -R149.reuse ;  /* 0x0000b40022187a23 */ /* 0x100fe20000010895 */
[C---:B------:R-:W-:Y:S03]  /*8cb0*/  HMMA.16816.F32 R136, R20.reuse, R26, R136 ;  /* 0x0000001a1488723c */ /* 0x040fe60000001888 */
[----:B------:R1:W-:Y:S01]  /*8cc0*/  MUFU.EX2 R150, R24 ;  /* 0x0000001800967308 */ /* 0x0003e20000000800 */
[----:B------:R-:W-:Y:S02]  /*8cd0*/  FFMA.FTZ R149, R35, c[0x0][0x2d0], -R149 ;  /* 0x0000b40023957a23 */ /* 0x000fe40000010895 */
[----:B------:R-:W-:Y:S02]  /*8ce0*/  LDSM.16.MT88.4 R32, [R193+0x1800] ;  /* 0x00180000c120783b */ /* 0x000fe40000004200 */
[C---:B------:R-:W-:Y:S05]  /*8cf0*/  HMMA.16816.F32 R12, R20.reuse, R156, R12 ;  /* 0x0000009c140c723c */ /* 0x040fea000000180c */
[----:B------:R-:W3:Y:S03]  /*8d00*/  MUFU.EX2 R149, R149 ;  /* 0x0000009500957308 */ /* 0x000ee60000000800 */
[C---:B------:R-:W-:Y:S08]  /*8d10*/  HMMA.16816.F32 R140, R20.reuse, R158, R140 ;  /* 0x0000009e148c723c */ /* 0x040ff0000000188c */
[C---:B--2---:R-:W-:Y:S01]  /*8d20*/  HMMA.16816.F32 R144, R20.reuse, R28, R144 ;  /* 0x0000001c1490723c */ /* 0x044fe20000001890 */
[----:B-1----:R-:W1:Y:S07]  /*8d30*/  LDSM.16.MT88.4 R24, [R192+0x1800] ;  /* 0x00180000c018783b */ /* 0x002e6e0000004200 */
[----:B------:R-:W-:Y:S01]  /*8d40*/  HMMA.16816.F32 R16, R20, R30, R16 ;  /* 0x0000001e1410723c */ /* 0x000fe20000001810 */
[----:B------:R-:W2:Y:S03]  /*8d50*/  LDSM.16.MT88.4 R20, [R196+0x1800] ;  /* 0x00180000c414783b */ /* 0x000ea60000004200 */
[----:B---3--:R-:W-:Y:S07]  /*8d60*/  F2FP.PACK_AB R167, R149, R150 ;  /* 0x0000009695a7723e */ /* 0x008fee00000000ff */
[C---:B-1----:R-:W-:Y:S01]  /*8d70*/  HMMA.16816.F32 R152, R164.reuse, R24, R4 ;  /* 0x00000018a498723c */ /* 0x042fe20000001804 */
[----:B------:R-:W1:Y:S07]  /*8d80*/  LDSM.16.MT88.4 R4, [R195+0x1800] ;  /* 0x00180000c304783b */ /* 0x000e6e0000004200 */
[C---:B------:R-:W-:Y:S01]  /*8d90*/  HMMA.16816.F32 R156, R164.reuse, R26, R8 ;  /* 0x0000001aa49c723c */ /* 0x040fe20000001808 */
[----:B------:R-:W3:Y:S07]  /*8da0*/  LDSM.16.MT88.4 R8, [R192+0x3800] ;  /* 0x00380000c008783b */ /* 0x000eee0000004200 */
[C---:B------:R-:W-:Y:S01]  /*8db0*/  HMMA.16816.F32 R36, R164.reuse, R32, R36 ;  /* 0x00000020a424723c */ /* 0x040fe20000001824 */
[----:B------:R-:W4:Y:S07]  /*8dc0*/  LDSM.16.MT88.4 R24, [R193+0x3800] ;  /* 0x00380000c118783b */ /* 0x000f2e0000004200 */
[C---:B------:R-:W-:Y:S08]  /*8dd0*/  HMMA.16816.F32 R40, R164.reuse, R34, R40 ;  /* 0x00000022a428723c */ /* 0x040ff00000001828 */
        /* <DEDUP_REMOVED lines=34> */
[C---:B--2---:R-:W-:Y:S08]  /*9000*/  HMMA.16816.F32 R160, R164.reuse, R20, R12 ;  /* 0x00000014a4a0723c */ /* 0x044ff0000000180c */
[C---:B------:R-:W-:Y:S08]  /*9010*/  HMMA.16816.F32 R140, R164.reuse, R22, R140 ;  /* 0x00000016a48c723c */ /* 0x040ff0000000188c */
[C---:B-1----:R-:W-:Y:S07]  /*9020*/  HMMA.16816.F32 R144, R164.reuse, R4, R144 ;  /* 0x00000004a490723c */ /* 0x042fee0000001890 */
[----:B------:R-:W-:Y:S01]  /*9030*/  FADD.FTZ R4, R186, R2 ;  /* 0x00000002ba047221 */ /* 0x000fe20000010000 */
[----:B------:R-:W-:Y:S04]  /*9040*/  HMMA.16816.F32 R164, R164, R6, R16 ;  /* 0x00000006a4a4723c */ /* 0x000fe80000001810 */
[----:B------:R-:W-:Y:S02]  /*9050*/  FADD.FTZ R2, R170, R0 ;  /* 0x00000000aa027221 */ /* 0x000fe40000010000 */
[----:B------:R-:W-:Y:S01]  /*9060*/  FADD.FTZ R0, R180, R4 ;  /* 0x00000004b4007221 */ /* 0x000fe20000010000 */
[-C--:B------:R-:W-:Y:S01]  /*9070*/  MOV R16, R3.reuse ;  /* 0x0000000300107202 */ /* 0x080fe20000000f00 */
[----:B------:R-:W-:Y:S04]  /*9080*/  FADD.FTZ R2, R169, R2 ;  /* 0x00000002a9027221 */ /* 0x000fe80000010000 */
[----:B------:R-:W-:Y:S02]  /*9090*/  FADD.FTZ R0, R178, R0 ;  /* 0x00000000b2007221 */ /* 0x000fe40000010000 */
        /* <DEDUP_REMOVED lines=8> */
.L_x_3839:
        /* <DEDUP_REMOVED lines=8> */
.L_x_3910:
        /* <DEDUP_REMOVED lines=87> */
[----:B------:R-:W-:Y:S01]  /*9710*/  FMUL.FTZ R121, R0, R155 ;  /* 0x0000009b00797220 */ /* 0x000fe20000410000 */
[----:B--2---:R-:W-:Y:S01]  /*9720*/  @P0 MOV R3, 0x3f317218 ;  /* 0x3f31721800030802 */ /* 0x004fe20000000f00 */
[----:B---3--:R-:W-:Y:S02]  /*9730*/  @P0 FMUL.FTZ R2, R2, 0.69314718246459960938 ;  /* 0x3f31721802020820 */ /* 0x008fe40000410000 */
[C---:B------:R-:W-:Y:S02]  /*9740*/  FMUL.FTZ R124, R0.reuse, R158 ;  /* 0x0000009e007c7220 */ /* 0x040fe40000410000 */
        /* <DEDUP_REMOVED lines=58> */
.L_x_3824:
[----:B------:R-:W2:Y:S01]  /*9af0*/  S2R R2, SR_TID.X ;  /* 0x0000000000027919 */ /* 0x000ea20000002100 */
[----:B------:R-:W-:Y:S01]  /*9b00*/  BSSY B0, `(.L_x_3842) ;  /* 0x0000010000007945 */ /* 0x000fe20003800000 */
[----:B--2---:R-:W-:-:S13]  /*9b10*/  LOP3.LUT P0, RZ, R2, 0xff, RZ, 0xc0, !PT ;  /* 0x000000ff02ff7812 */ /* 0x004fda000780c0ff */
[----:B------:R-:W-:Y:S05]  /*9b20*/  @P0 BRA `(.L_x_3843) ;  /* 0x000000d000000947 */ /* 0x000fea0003800000 */
[----:B------:R-:W2:Y:S01]  /*9b30*/  S2R R4, SR_LANEID ;  /* 0x0000000000047919 */ /* 0x000ea20000000000 */
        /* <DEDUP_REMOVED lines=11> */
[----:B--2---:R-:W-:-:S06]  /*9bf0*/  IADD3 R240, R3, c[0x0][0xc], R2 ;  /* 0x0000030003f07a10 */ /* 0x004fcc0007ffe002 */
.L_x_3843:
[----:B------:R-:W-:Y:S05]  /*9c00*/  BSYNC B0 ;  /* 0x0000000000007941 */ /* 0x000fea0003800000 */
.L_x_3842:
[----:B------:R-:W-:Y:S01]  /*9c10*/  PRMT R0, R0, 0x9910, RZ ;  /* 0x0000991000007816 */ /* 0x000fe200000000ff */
[----:B------:R-:W-:Y:S01]  /*9c20*/  BSSY B1, `(.L_x_3844) ;  /* 0x000041f000017945 */ /* 0x000fe20003800000 */
[----:B------:R-:W-:Y:S02]  /*9c30*/  IMAD.MOV.U32 R122, RZ, RZ, R240 ;  /* 0x000000ffff7a7224 */ /* 0x000fe400078e00f0 */
        /* <DEDUP_REMOVED lines=8> */
[----:B-1----:R-:W4:Y:S04]  /*9cc0*/  LDL R5, [R1+0x20] ;  /* 0x0000200001057983 */ /* 0x002f280000100800 */
        /* <DEDUP_REMOVED lines=8> */
[----:B------:R-:W-:Y:S02]  /*9d50*/  ISETP.NE.AND.EX P2, PT, RZ, c[0x0][0x50c], PT, P2 ;  /* 0x00014300ff007a0c */ /* 0x000fe40003f45320 */
        /* <DEDUP_REMOVED lines=112> */
[----:B------:R-:W2:Y:S01]  /*a460*/  LDL.LU R8, [R1+0x4] ;  /* 0x0000040001087983 */ /* 0x000ea20000300800 */
[----:B------:R-:W-:Y:S01]  /*a470*/  IMAD.MOV.U32 R12, RZ, RZ, c[0x0][0x388] ;  /* 0x0000e200ff0c7624 */ /* 0x000fe200078e00ff */
[----:B----4-:R-:W-:Y:S02]  /*a480*/  F2FP.PACK_AB R2, R111, R110 ;  /* 0x0000006e6f02723e */ /* 0x010fe400000000ff */
[----:B------:R3:W-:Y:S04]  /*a490*/  STS [R7+0xc000], R3 ;  /* 0x00c0000307007388 */ /* 0x0007e80000000800 */
[----:B------:R4:W-:Y:S01]  /*a4a0*/  STS [R7+0xc400], R2 ;  /* 0x00c4000207007388 */ /* 0x0009e20000000800 */
[----:B-1----:R-:W-:-:S05]  /*a4b0*/  F2FP.PACK_AB R0, R113, R112 ;  /* 0x000000707100723e */ /* 0x002fca00000000ff */
[----:B------:R1:W-:Y:S01]  /*a4c0*/  STS [R6+0xc000], R0 ;  /* 0x00c0000006007388 */ /* 0x0003e20000000800 */
[----:B---3--:R-:W-:Y:S02]  /*a4d0*/  F2FP.PACK_AB R3, R95, R94 ;  /* 0x0000005e5f03723e */ /* 0x008fe400000000ff */
[----:B----4-:R-:W-:-:S03]  /*a4e0*/  F2FP.PACK_AB R2, R105, R104 ;  /* 0x000000686902723e */ /* 0x010fc600000000ff */
[----:B------:R3:W-:Y:S04]  /*a4f0*/  STS [R6+0xc400], R3 ;  /* 0x00c4000306007388 */ /* 0x0007e80000000800 */
[----:B------:R4:W-:Y:S01]  /*a500*/  STS [R5+0xc000], R2 ;  /* 0x00c0000205007388 */ /* 0x0009e20000000800 */
[----:B-1----:R-:W-:-:S05]  /*a510*/  F2FP.PACK_AB R0, R67, R66 ;  /* 0x000000424300723e */ /* 0x002fca00000000ff */
[----:B------:R1:W-:Y:S01]  /*a520*/  STS [R5+0xc400], R0 ;  /* 0x00c4000005007388 */ /* 0x0003e20000000800 */
[----:B---3--:R-:W-:Y:S01]  /*a530*/  F2FP.PACK_AB R3, R57, R56 ;  /* 0x000000383903723e */ /* 0x008fe200000000ff */
[----:B------:R-:W-:Y:S02]  /*a540*/  IMAD.MOV.U32 R6, RZ, RZ, 0x4 ;  /* 0x00000004ff067424 */ /* 0x000fe400078e00ff */
[----:B----4-:R-:W-:Y:S02]  /*a550*/  IMAD.MOV.U32 R2, RZ, RZ, RZ ;  /* 0x000000ffff027224 */ /* 0x010fe400078e00ff */
[----:B------:R-:W-:Y:S01]  /*a560*/  STS [R9+0xc000], R3 ;  /* 0x00c0000309007388 */ /* 0x000fe20000000800 */
[C---:B------:R-:W-:Y:S01]  /*a570*/  IMAD.WIDE R6, R244.reuse, R6, c[0x0][0x500] ;  /* 0x00014000f4067625 */ /* 0x040fe200078e0206 */
[----:B-1----:R-:W-:Y:S02]  /*a580*/  F2FP.PACK_AB R0, R59, R58 ;  /* 0x0000003a3b00723e */ /* 0x002fe400000000ff */
[----:B------:R-:W-:-:S03]  /*a590*/  @P2 LEA.HI.X R5, R244, c[0x0][0x50c], R246, 0x2, P0 ;  /* 0x00014300f4052a11 */ /* 0x000fc600000f14f6 */
[----:B------:R1:W-:Y:S04]  /*a5a0*/  STS [R9+0xc400], R0 ;  /* 0x00c4000009007388 */ /* 0x0003e80000000800 */
[----:B------:R-:W-:Y:S06]  /*a5b0*/  BAR.SYNC.DEFER_BLOCKING 0x1, 0x100 ;  /* 0x0044000000007b1d */ /* 0x000fec0000010000 */
[----:B------:R3:W5:Y:S04]  /*a5c0*/  @P2 LDG.E R12, [R4.64] ;  /* 0x00000006040c2981 */ /* 0x000768000c1e1900 */
[----:B------:R3:W5:Y:S01]  /*a5d0*/  @P1 LDG.E R2, [R6.64] ;  /* 0x0000000606021981 */ /* 0x000762000c1e1900 */
[----:B--2---:R-:W-:-:S04]  /*a5e0*/  ISETP.NE.AND P0, PT, R8, RZ, PT ;  /* 0x000000ff0800720c */ /* 0x004fc80003f05270 */
[----:B-1----:R-:W-:Y:S01]  /*a5f0*/  SEL R0, R8, c[0x0][0x3d4], P0 ;  /* 0x0000f50008007a07 */ /* 0x002fe20000000000 */
[----:B------:R-:W-:Y:S05]  /*a600*/  @P2 BRA `(.L_x_3846) ;  /* 0x0000004000002947 */ /* 0x000fea0003800000 */
[----:B---3--:R-:W-:Y:S05]  /*a610*/  @!P1 BRA `(.L_x_3846) ;  /* 0x0000003000009947 */ /* 0x008fea0003800000 */
[----:B-----5:R1:W2:Y:S04]  /*a620*/  LDG.E R12, [R6.64] ;  /* 0x00000006060c7981 */ /* 0x0202a8000c1e1900 */
[----:B-1----:R-:W2:Y:S02]  /*a630*/  LDG.E R6, [R6.64+0x4] ;  /* 0x0000040606067981 */ /* 0x002ea4000c1e1900 */
[----:B--2---:R-:W-:Y:S02]  /*a640*/  IADD3 R12, -R12, R6, RZ ;  /* 0x000000060c0c7210 */ /* 0x004fe40007ffe1ff */
.L_x_3846:
[----:B---3--:R-:W-:Y:S01]  /*a650*/  IMAD.MOV.U32 R10, RZ, RZ, 0x368 ;  /* 0x00000368ff0a7424 */ /* 0x008fe200078e00ff */
[----:B------:R-:W-:Y:S01]  /*a660*/  ISETP.GT.AND P2, PT, R0, 0x1, PT ;  /* 0x000000010000780c */ /* 0x000fe20003f44270 */
[----:B------:R-:W2:Y:S03]  /*a670*/  LDL R123, [R1+0x38] ;  /* 0x00003800017b7983 */ /* 0x000ea60000100800 */
[----:B------:R-:W-:Y:S01]  /*a680*/  SEL R10, R10, 0x328, P2 ;  /* 0x000003280a0a7807 */ /* 0x000fe20001000000 */
[----:B------:R-:W3:Y:S03]  /*a690*/  LDL R126, [R1+0x28] ;  /* 0x00002800017e7983 */ /* 0x000ee60000100800 */
[----:B------:R-:W1:Y:S02]  /*a6a0*/  LDC.64 R14, c[0x0][R10+0x168] ;  /* 0x00005a000a0e7b82 */ /* 0x000e640000000a00 */
[----:B-1----:R-:W-:-:S02]  /*a6b0*/  IMAD R8, R15, R245, RZ ;  /* 0x000000f50f087224 */ /* 0x002fc400078e02ff */
[----:B------:R-:W4:Y:S04]  /*a6c0*/  LDL R15, [R1+0x34] ;  /* 0x00003400010f7983 */ /* 0x000f280000100800 */
[----:B------:R-:W1:Y:S08]  /*a6d0*/  LDC.64 R6, c[0x0][R10+0x170] ;  /* 0x00005c000a067b82 */ /* 0x000e700000000a00 */
[----:B------:R-:W2:Y:S01]  /*a6e0*/  LDC.64 R16, c[0x0][R10+0x178] ;  /* 0x00005e000a107b82 */ /* 0x000ea20000000a00 */
[----:B------:R-:W-:-:S07]  /*a6f0*/  ISETP.NE.U32.AND P0, PT, RZ, c[0x0][0x500], PT ;  /* 0x00014000ff007a0c */ /* 0x000fce0003f05070 */
[----:B------:R1:W2:Y:S01]  /*a700*/  LDC.64 R18, c[0x0][R10+0x160] ;  /* 0x000058000a127b82 */ /* 0x0002a20000000a00 */
[----:B------:R-:W-:Y:S01]  /*a710*/  ISETP.NE.AND.EX P0, PT, RZ, c[0x0][0x504], PT, P0 ;  /* 0x00014100ff007a0c */ /* 0x000fe20003f05300 */
[----:B------:R-:W-:-:S03]  /*a720*/  IMAD.MOV.U32 R5, RZ, RZ, c[0x0][0x4e8] ;  /* 0x00013a00ff057624 */ /* 0x000fc600078e00ff */
[----:B------:R-:W-:Y:S02]  /*a730*/  SEL R0, R244, RZ, !P0 ;  /* 0x000000fff4007207 */ /* 0x000fe40004000000 */
[----:B------:R-:W-:Y:S02]  /*a740*/  SEL R4, R246, RZ, !P0 ;  /* 0x000000fff6047207 */ /* 0x000fe40004000000 */
[----:B------:R-:W-:Y:S01]  /*a750*/  ISETP.NE.AND P1, PT, R5, 0x1, PT ;  /* 0x000000010500780c */ /* 0x000fe20003f25270 */
[----:B-1----:R-:W-:-:S04]  /*a760*/  IMAD R3, R7, R0, RZ ;  /* 0x0000000007037224 */ /* 0x002fc800078e02ff */
[C---:B------:R-:W-:Y:S02]  /*a770*/  IMAD R3, R6.reuse, R4, R3 ;  /* 0x0000000406037224 */ /* 0x040fe400078e0203 */
[----:B------:R-:W-:-:S04]  /*a780*/  IMAD.WIDE.U32 R4, R6, R0, RZ ;  /* 0x0000000006047225 */ /* 0x000fc800078e00ff */
[----:B------:R-:W-:-:S04]  /*a790*/  IMAD.WIDE.U32 R6, R14, R245, RZ ;  /* 0x000000f50e067225 */ /* 0x000fc800078e00ff */
[----:B------:R-:W-:Y:S01]  /*a7a0*/  IMAD.IADD R13, R5, 0x1, R3 ;  /* 0x00000001050d7824 */ /* 0x000fe200078e0203 */
[----:B-----5:R-:W-:Y:S01]  /*a7b0*/  IADD3 R9, P5, P4, R4, R6, R2 ;  /* 0x0000000604097210 */ /* 0x020fe20007cbe002 */
[----:B------:R-:W-:Y:S02]  /*a7c0*/  IMAD.IADD R11, R7, 0x1, R8 ;  /* 0x00000001070b7824 */ /* 0x000fe400078e0208 */
[----:B--2---:R-:W-:Y:S01]  /*a7d0*/  IMAD R3, R241, 0x80, R123 ;  /* 0x00000080f1037824 */ /* 0x004fe200078e027b */
[----:B---3--:R-:W-:-:S03]  /*a7e0*/  SEL R4, R126, RZ, P2 ;  /* 0x000000ff7e047207 */ /* 0x008fc60001000000 */
[----:B------:R-:W-:Y:S01]  /*a7f0*/  @P1 IMAD.HI.U32 R5, R3, c[0x0][0x4ec], RZ ;  /* 0x00013b0003051a27 */ /* 0x000fe200078e00ff */
[----:B------:R-:W1:Y:S03]  /*a800*/  S2R R123, SR_TID.X ;  /* 0x00000000007b7919 */ /* 0x000e660000002100 */
[-C--:B------:R-:W-:Y:S02]  /*a810*/  IMAD R8, R17, R4.reuse, RZ ;  /* 0x0000000411087224 */ /* 0x080fe400078e02ff */
        /* <DEDUP_REMOVED lines=29> */
[----:B----4-:R-:W-:-:S03]  /*a9f0*/  IMAD R5, R241, 0x80, R15 ;  /* 0x00000080f1057824 */ /* 0x010fc600078e020f */
        /* <DEDUP_REMOVED lines=22> */
[C---:B------:R-:W-:Y:S02]  /*ab60*/  IMAD.WIDE.U32 R6, R245.reuse, c[0x0][0x3e8], R2 ;  /* 0x0000fa00f5067a25 */ /* 0x040fe400078e0002 */
        /* <DEDUP_REMOVED lines=42> */
.L_x_3911:
[----:B------:R-:W-:Y:S05]  /*ae10*/  BRA.DIV ~URZ, `(.L_x_3849) ;  /* 0x000044327f007947 */ /* 0x000fea000b800000 */
[----:B------:R3:W4:Y:S02]  /*ae20*/  SHFL.IDX PT, R0, R15, RZ, 0x181f ;  /* 0x00181fff0f007589 */ /* 0x00072400000e0000 */
.L_x_3912:
[----:B------:R-:W-:Y:S01]  /*ae30*/  ISETP.GE.AND P0, PT, R7, R4, PT ;  /* 0x000000040700720c */ /* 0x000fe20003f06270 */
[----:B------:R-:W-:-:S12]  /*ae40*/  BSSY B0, `(.L_x_3850) ;  /* 0x0000013000007945 */ /* 0x000fd80003800000 */
[----:B------:R-:W-:Y:S05]  /*ae50*/  @P0 BRA `(.L_x_3851) ;  /* 0x0000011000000947 */ /* 0x000fea0003800000 */
[----:B------:R-:W5:Y:S01]  /*ae60*/  LDL R5, [R1] ;  /* 0x0000000001057983 */ /* 0x000f620000100800 */
        /* <DEDUP_REMOVED lines=10> */
[----:B------:R2:W-:Y:S01]  /*af10*/  @!P6 ST.E.128 [R12.64], R28 ;  /* 0x0000001c0c00e985 */ /* 0x0005e2000c101d06 */
[----:B------:R-:W-:-:S02]  /*af20*/  @!P3 LEA.HI.X R3, R238, R6, R247, 0x1, P0 ;  /* 0x00000006ee03b211 */ /* 0x000fc400000f0cf7 */
[----:B-----5:R-:W-:-:S05]  /*af30*/  @!P5 LEA.HI.X R11, R237, R6, R5, 0x1, P2 ;  /* 0x00000006ed0bd211 */ /* 0x020fca00010f0c05 */
[----:B------:R2:W-:Y:S04]  /*af40*/  @!P5 ST.E.128 [R10.64], R24 ;  /* 0x000000180a00d985 */ /* 0x0005e8000c101d06 */
[----:B------:R2:W-:Y:S04]  /*af50*/  @!P4 ST.E.128 [R8.64], R20 ;  /* 0x000000140800c985 */ /* 0x0005e8000c101d06 */
[----:B------:R2:W-:Y:S02]  /*af60*/  @!P3 ST.E.128 [R2.64], R16 ;  /* 0x000000100200b985 */ /* 0x0005e4000c101d06 */
.L_x_3851:
[----:B------:R-:W-:Y:S05]  /*af70*/  BSYNC B0 ;  /* 0x0000000000007941 */ /* 0x000fea0003800000 */
.L_x_3850:
[----:B------:R-:W-:Y:S05]  /*af80*/  BRA.DIV ~URZ, `(.L_x_3852) ;  /* 0x000043227f007947 */ /* 0x000fea000b800000 */
[----:B--2---:R2:W1:Y:S04]  /*af90*/  SHFL.IDX PT, R6, R14, 0x1, 0x181f ;  /* 0x00381f000e067f89 */ /* 0x00446800000e0000 */
[----:B----4-:R2:W4:Y:S02]  /*afa0*/  SHFL.IDX PT, R0, R15, 0x1, 0x181f ;  /* 0x00381f000f007f89 */ /* 0x01052400000e0000 */
.L_x_3913:
[----:B------:R-:W-:Y:S01]  /*afb0*/  IADD3 R2, R7, 0x20, RZ ;  /* 0x0000002007027810 */ /* 0x000fe20007ffe0ff */
[----:B------:R-:W-:Y:S03]  /*afc0*/  BSSY B0, `(.L_x_3853) ;  /* 0x0000014000007945 */ /* 0x000fe60003800000 */
[----:B------:R-:W-:-:S13]  /*afd0*/  ISETP.GE.AND P0, PT, R2, R4, PT ;  /* 0x000000040200720c */ /* 0x000fda0003f06270 */
        /* <DEDUP_REMOVED lines=18> */
.L_x_3854:
[----:B------:R-:W-:Y:S05]  /*b100*/  BSYNC B0 ;  /* 0x0000000000007941 */ /* 0x000fea0003800000 */
.L_x_3853:
[----:B------:R-:W-:Y:S05]  /*b110*/  BRA.DIV ~URZ, `(.L_x_3855) ;  /* 0x000042527f007947 */ /* 0x000fea000b800000 */
[----:B-1----:R1:W2:Y:S02]  /*b120*/  SHFL.IDX PT, R6, R14, 0x2, 0x181f ;  /* 0x00581f000e067f89 */ /* 0x0022a400000e0000 */
.L_x_3914:
[----:B------:R-:W-:Y:S05]  /*b130*/  BRA.DIV ~URZ, `(.L_x_3856) ;  /* 0x000042a27f007947 */ /* 0x000fea000b800000 */
[----:B----4-:R4:W1:Y:S02]  /*b140*/  SHFL.IDX PT, R0, R15, 0x2, 0x181f ;  /* 0x00581f000f007f89 */ /* 0x01086400000e0000 */
.L_x_3915:
        /* <DEDUP_REMOVED lines=21> */
.L_x_3858:
[----:B------:R-:W-:Y:S05]  /*b2a0*/  BSYNC B0 ;  /* 0x0000000000007941 */ /* 0x000fea0003800000 */
.L_x_3857:
[----:B------:R-:W-:Y:S05]  /*b2b0*/  BRA.DIV ~URZ, `(.L_x_3859) ;  /* 0x000041827f007947 */ /* 0x000fea000b800000 */
[----:B--2---:R2:W3:Y:S04]  /*b2c0*/  SHFL.IDX PT, R6, R14, 0x3, 0x181f ;  /* 0x00781f000e067f89 */ /* 0x0044e800000e0000 */
[----:B-1----:R2:W1:Y:S02]  /*b2d0*/  SHFL.IDX PT, R0, R15, 0x3, 0x181f ;  /* 0x00781f000f007f89 */ /* 0x00246400000e0000 */
.L_x_3916:
[----:B------:R-:W-:-:S04]  /*b2e0*/  IADD3 R2, R7, 0x60, RZ ;  /* 0x0000006007027810 */ /* 0x000fc80007ffe0ff */
[----:B------:R-:W-:-:S13]  /*b2f0*/  ISETP.GE.AND P0, PT, R2, R4, PT ;  /* 0x000000040200720c */ /* 0x000fda0003f06270 */
[----:B------:R-:W-:Y:S05]  /*b300*/  @P0 BRA `(.L_x_3860) ;  /* 0x00002b0000000947 */ /* 0x000fea0003800000 */
[----:B------:R-:W5:Y:S01]  /*b310*/  LDL R10, [R1] ;  /* 0x00000000010a7983 */ /* 0x000f620000100800 */
[----:B------:R-:W-:Y:S02]  /*b320*/  ISETP.GE.AND P2, PT, R234, c[0x0][0x3c8], PT ;  /* 0x0000f200ea007a0c */ /* 0x000fe40003f46270 */
[----:B------:R-:W-:Y:S02]  /*b330*/  ISETP.GE.AND P1, PT, R237, c[0x0][0x3c8], PT ;  /* 0x0000f200ed007a0c */ /* 0x000fe40003f26270 */
[----:B------:R-:W-:-:S09]  /*b340*/  ISETP.GE.AND P0, PT, R236, c[0x0][0x3c8], PT ;  /* 0x0000f200ec007a0c */ /* 0x000fd20003f06270 */
[-C--:B-1----:R-:W-:Y:S02]  /*b350*/  @!P2 LEA R8, P5, R234, R0.reuse, 0x1 ;  /* 0x00000000ea08a211 */ /* 0x082fe400078a08ff */
[-C--:B------:R-:W-:Y:S02]  /*b360*/  @!P1 LEA R4, P4, R237, R0.reuse, 0x1 ;  /* 0x00000000ed049211 */ /* 0x080fe400078808ff */
[----:B------:R-:W-:Y:S02]  /*b370*/  @!P0 LEA R2, P3, R236, R0, 0x1 ;  /* 0x00000000ec028211 */ /* 0x000fe400078608ff */
[-C--:B---3--:R-:W-:Y:S02]  /*b380*/  @!P2 LEA.HI.X R9, R234, R6.reuse, R235, 0x1, P5 ;  /* 0x00000006ea09a211 */ /* 0x088fe400028f0ceb */
[----:B------:R-:W-:-:S03]  /*b390*/  @!P0 LEA.HI.X R3, R236, R6, R252, 0x1, P3 ;  /* 0x00000006ec038211 */ /* 0x000fc600018f0cfc */
[----:B------:R1:W-:Y:S01]  /*b3a0*/  @!P2 ST.E.128 [R8.64], R72 ;  /* 0x000000480800a985 */ /* 0x0003e2000c101d06 */
[----:B-----5:R-:W-:-:S05]  /*b3b0*/  @!P1 LEA.HI.X R5, R237, R6, R10, 0x1, P4 ;  /* 0x00000006ed059211 */ /* 0x020fca00020f0c0a */
        /* <DEDUP_REMOVED lines=8> */
.L_x_3847:
[----:B------:R-:W2:Y:S01]  /*b440*/  LDL.LU R7, [R1+0x28] ;  /* 0x0000280001077983 */ /* 0x000ea20000300800 */
[----:B------:R-:W-:Y:S02]  /*b450*/  IMAD R6, R6, c[0x0][0x408], RZ ;  /* 0x0001020006067a24 */ /* 0x000fe400078e02ff */
[----:B------:R-:W-:-:S04]  /*b460*/  IMAD.WIDE.U32 R4, R2, c[0x0][0x408], RZ ;  /* 0x0001020002047a25 */ /* 0x000fc800078e00ff */
[----:B------:R-:W-:Y:S02]  /*b470*/  IMAD R2, R2, c[0x0][0x40c], R6 ;  /* 0x0001030002027a24 */ /* 0x000fe400078e0206 */
[----:B------:R-:W-:-:S03]  /*b480*/  @P1 IMAD.HI.U32 R6, R3, c[0x0][0x4ec], RZ ;  /* 0x00013b0003061a27 */ /* 0x000fc600078e00ff */
[----:B------:R-:W-:Y:S02]  /*b490*/  IADD3 R5, R5, R2, RZ ;  /* 0x0000000205057210 */ /* 0x000fe40007ffe0ff */
[----:B------:R-:W-:-:S03]  /*b4a0*/  SHF.R.S32.HI R2, RZ, 0x1f, R0 ;  /* 0x0000001fff027819 */ /* 0x000fc60000011400 */
[----:B------:R-:W-:-:S04]  /*b4b0*/  IMAD.WIDE.U32 R4, R245, c[0x0][0x438], R4 ;  /* 0x00010e00f5047a25 */ /* 0x000fc800078e0004 */
[----:B------:R-:W-:Y:S02]  /*b4c0*/  IMAD R2, R2, c[0x0][0x440], RZ ;  /* 0x0001100002027a24 */ /* 0x000fe400078e02ff */
[----:B------:R-:W-:Y:S02]  /*b4d0*/  IMAD R5, R245, c[0x0][0x43c], R5 ;  /* 0x00010f00f5057a24 */ /* 0x000fe400078e0205 */
[C---:B------:R-:W-:Y:S02]  /*b4e0*/  IMAD R2, R0.reuse, c[0x0][0x444], R2 ;  /* 0x0001110000027a24 */ /* 0x040fe400078e0202 */
[----:B------:R-:W-:Y:S01]  /*b4f0*/  IMAD.WIDE.U32 R4, R0, c[0x0][0x440], R4 ;  /* 0x0001100000047a25 */ /* 0x000fe200078e0004 */
[----:B------:R-:W-:Y:S02]  /*b500*/  MOV R0, R3 ;  /* 0x0000000300007202 */ /* 0x000fe40000000f00 */
[----:B------:R-:W-:Y:S02]  /*b510*/  @P1 SHF.R.U32.HI R0, RZ, c[0x0][0x4f0], R6 ;  /* 0x00013c00ff001a19 */ /* 0x000fe40000011606 */
[----:B------:R-:W-:-:S02]  /*b520*/  IADD3 R5, R5, R2, RZ ;  /* 0x0000000205057210 */ /* 0x000fc40007ffe0ff */
[----:B------:R-:W-:Y:S02]  /*b530*/  SHF.R.S32.HI R2, RZ, 0x1f, R0 ;  /* 0x0000001fff027819 */ /* 0x000fe40000011400 */
[----:B------:R-:W-:-:S03]  /*b540*/  IADD3 R6, -R0, RZ, RZ ;  /* 0x000000ff00067210 */ /* 0x000fc60007ffe1ff */
[----:B------:R-:W-:Y:S02]  /*b550*/  IMAD R2, R2, c[0x0][0x430], RZ ;  /* 0x00010c0002027a24 */ /* 0x000fe400078e02ff */
[----:B------:R-:W-:Y:S02]  /*b560*/  IMAD R6, R6, c[0x0][0x4e8], R3 ;  /* 0x00013a0006067a24 */ /* 0x000fe400078e0203 */
[----:B--2---:R-:W-:-:S04]  /*b570*/  IMAD.WIDE.U32 R4, R7, c[0x0][0x448], R4 ;  /* 0x0001120007047a25 */ /* 0x004fc800078e0004 */
        /* <DEDUP_REMOVED lines=8> */
[----:B-1----:R-:W-:-:S04]  /*b600*/  LEA R21, P1, R2, c[0x0][0x400], 0x2 ;  /* 0x0001000002157a11 */ /* 0x002fc800078210ff */
[----:B------:R-:W-:-:S04]  /*b610*/  IADD3 R6, R3, R6, RZ ;  /* 0x0000000603067210 */ /* 0x000fc80007ffe0ff */
[----:B------:R-:W-:Y:S01]  /*b620*/  LEA.HI.X R20, R2, c[0x0][0x404], R6, 0x2, P1 ;  /* 0x0001010002147a11 */ /* 0x000fe200008f1406 */
[----:B------:R-:W-:Y:S05]  /*b630*/  BRA.DIV ~URZ, `(.L_x_3861) ;  /* 0x00003ec27f007947 */ /* 0x000fea000b800000 */
[----:B------:R1:W2:Y:S02]  /*b640*/  SHFL.IDX PT, R4, R20, RZ, 0x1c1f ;  /* 0x001c1fff14047589 */ /* 0x0002a400000e0000 */
.L_x_3917:
[----:B------:R-:W-:Y:S05]  /*b650*/  BRA.DIV ~URZ, `(.L_x_3862) ;  /* 0x00003f127f007947 */ /* 0x000fea000b800000 */
[----:B------:R3:W4:Y:S02]  /*b660*/  SHFL.IDX PT, R0, R21, RZ, 0x1c1f ;  /* 0x001c1fff15007589 */ /* 0x00072400000e0000 */
.L_x_3918:
[----:B------:R-:W-:Y:S01]  /*b670*/  BSSY B0, `(.L_x_3863) ;  /* 0x00000cf000007945 */ /* 0x000fe20003800000 */
[----:B------:R-:W-:Y:S05]  /*b680*/  @P3 BRA `(.L_x_3864) ;  /* 0x00000cd000003947 */ /* 0x000fea0003800000 */
[C---:B------:R-:W-:Y:S02]  /*b690*/  IADD3 R10, R239.reuse, 0x8, RZ ;  /* 0x00000008ef0a7810 */ /* 0x040fe40007ffe0ff */
[C---:B------:R-:W-:Y:S02]  /*b6a0*/  ISETP.GE.AND P2, PT, R239.reuse, c[0x0][0x3c8], PT ;  /* 0x0000f200ef007a0c */ /* 0x040fe40003f46270 */
[----:B------:R-:W-:Y:S02]  /*b6b0*/  ISETP.GE.AND P1, PT, R10, c[0x0][0x3c8], PT ;  /* 0x0000f2000a007a0c */ /* 0x000fe40003f26270 */
[C---:B------:R-:W-:Y:S02]  /*b6c0*/  IADD3 R12, R239.reuse, 0x10, RZ ;  /* 0x00000010ef0c7810 */ /* 0x040fe40007ffe0ff */
[----:B------:R-:W-:-:S02]  /*b6d0*/  IADD3 R6, R239, 0x18, RZ ;  /* 0x00000018ef067810 */ /* 0x000fc40007ffe0ff */
[----:B------:R-:W-:Y:S02]  /*b6e0*/  ISETP.GE.AND P3, PT, R12, c[0x0][0x3c8], PT ;  /* 0x0000f2000c007a0c */ /* 0x000fe40003f66270 */
[----:B------:R-:W-:Y:S02]  /*b6f0*/  ISETP.GE.AND P5, PT, R6, c[0x0][0x3c8], PT ;  /* 0x0000f20006007a0c */ /* 0x000fe40003fa6270 */
[----:B------:R-:W-:Y:S01]  /*b700*/  SHF.R.S32.HI R7, RZ, 0x1f, R10 ;  /* 0x0000001fff077819 */ /* 0x000fe2000001140a */
[----:B----4-:R-:W-:Y:S01]  /*b710*/  @!P2 IMAD.MOV.U32 R2, RZ, RZ, R0 ;  /* 0x000000ffff02a224 */ /* 0x010fe200078e0000 */
[C---:B------:R-:W-:Y:S01]  /*b720*/  IADD3 R5, R239.reuse, 0x20, RZ ;  /* 0x00000020ef057810 */ /* 0x040fe20007ffe0ff */
[----:B--2---:R-:W-:Y:S01]  /*b730*/  @!P2 IMAD.MOV.U32 R3, RZ, RZ, R4 ;  /* 0x000000ffff03a224 */ /* 0x004fe200078e0004 */
[C---:B------:R-:W-:Y:S02]  /*b740*/  @!P1 LEA R8, P4, R10.reuse, R0, 0x2 ;  /* 0x000000000a089211 */ /* 0x040fe400078810ff */
[----:B------:R-:W-:Y:S01]  /*b750*/  SHF.R.S32.HI R11, RZ, 0x1f, R6 ;  /* 0x0000001fff0b7819 */ /* 0x000fe20000011406 */
[----:B------:R-:W-:Y:S01]  /*b760*/  @!P2 IMAD.WIDE R2, R239, 0x4, R2 ;  /* 0x00000004ef02a825 */ /* 0x000fe200078e0202 */
[----:B------:R-:W-:-:S02]  /*b770*/  @!P1 LEA.HI.X R9, R10, R4, R7, 0x2, P4 ;  /* 0x000000040a099211 */ /* 0x000fc400020f1407 */
[----:B------:R-:W-:Y:S02]  /*b780*/  ISETP.GE.AND P4, PT, R5, c[0x0][0x3c8], PT ;  /* 0x0000f20005007a0c */ /* 0x000fe40003f86270 */
[----:B------:R2:W-:Y:S01]  /*b790*/  @!P2 ST.E.64 [R2.64], R24 ;  /* 0x000000180200a985 */ /* 0x0005e2000c101b06 */
[----:B------:R-:W-:Y:S02]  /*b7a0*/  SHF.R.S32.HI R7, RZ, 0x1f, R12 ;  /* 0x0000001fff077819 */ /* 0x000fe4000001140c */
[----:B------:R-:W-:Y:S01]  /*b7b0*/  SHF.R.S32.HI R13, RZ, 0x1f, R5 ;  /* 0x0000001fff0d7819 */ /* 0x000fe20000011405 */
[----:B------:R4:W-:Y:S01]  /*b7c0*/  @!P1 ST.E.64 [R8.64], R22 ;  /* 0x0000001608009985 */ /* 0x0009e2000c101b06 */
[C---:B------:R-:W-:Y:S02]  /*b7d0*/  @!P5 LEA R10, P1, R6.reuse, R0, 0x2 ;  /* 0x00000000060ad211 */ /* 0x040fe400078210ff */
[----:B------:R-:W-:Y:S02]  /*b7e0*/  IADD3 R123, R239, 0xa0, RZ ;  /* 0x000000a0ef7b7810 */ /* 0x000fe40007ffe0ff */
[----:B------:R-:W-:-:S02]  /*b7f0*/  @!P5 LEA.HI.X R11, R6, R4, R11, 0x2, P1 ;  /* 0x00000004060bd211 */ /* 0x000fc400008f140b */
[C---:B------:R-:W-:Y:S02]  /*b800*/  IADD3 R6, R239.reuse, 0x40, RZ ;  /* 0x00000040ef067810 */ /* 0x040fe40007ffe0ff */
[C---:B------:R-:W-:Y:S02]  /*b810*/  IADD3 R126, R239.reuse, 0x90, RZ ;  /* 0x00000090ef7e7810 */ /* 0x040fe40007ffe0ff */
[C---:B------:R-:W-:Y:S02]  /*b820*/  IADD3 R127, R239.reuse, 0xa0, RZ ;  /* 0x000000a0ef7f7810 */ /* 0x040fe40007ffe0ff */
[----:B------:R-:W-:Y:S02]  /*b830*/  SHF.R.S32.HI R126, RZ, 0x1f, R126 ;  /* 0x0000001fff7e7819 */ /* 0x000fe4000001147e */
[----:B------:R-:W-:Y:S02]  /*b840*/  SHF.R.S32.HI R127, RZ, 0x1f, R127 ;  /* 0x0000001fff7f7819 */ /* 0x000fe4000001147f */
[----:B--2---:R-:W-:-:S02]  /*b850*/  IADD3 R3, R239, 0x28, RZ ;  /* 0x00000028ef037810 */ /* 0x004fc40007ffe0ff */
[----:B------:R-:W-:Y:S02]  /*b860*/  IADD3 R2, R239, 0x30, RZ ;  /* 0x00000030ef027810 */ /* 0x000fe40007ffe0ff */
[----:B------:R-:W-:Y:S02]  /*b870*/  ISETP.GE.AND P6, PT, R3, c[0x0][0x3c8], PT ;  /* 0x0000f20003007a0c */ /* 0x000fe40003fc6270 */
[----:B----4-:R-:W-:Y:S02]  /*b880*/  @!P3 LEA R8, P2, R12, R0, 0x2 ;  /* 0x000000000c08b211 */ /* 0x010fe400078410ff */
[----:B------:R-:W-:Y:S02]  /*b890*/  ISETP.GE.AND P1, PT, R2, c[0x0][0x3c8], PT ;  /* 0x0000f20002007a0c */ /* 0x000fe40003f26270 */
[----:B------:R-:W-:Y:S02]  /*b8a0*/  @!P3 LEA.HI.X R9, R12, R4, R7, 0x2, P2 ;  /* 0x000000040c09b211 */ /* 0x000fe400010f1407 */
[----:B------:R-:W-:-:S02]  /*b8b0*/  IADD3 R7, R239, 0x38, RZ ;  /* 0x00000038ef077810 */ /* 0x000fc40007ffe0ff */
[----:B------:R-:W-:Y:S01]  /*b8c0*/  @!P4 LEA R12, P2, R5, R0, 0x2 ;  /* 0x00000000050cc211 */ /* 0x000fe200078410ff */
[----:B------:R2:W-:Y:S01]  /*b8d0*/  @!P3 ST.E.64 [R8.64], R26 ;  /* 0x0000001a0800b985 */ /* 0x0005e2000c101b06 */
[----:B------:R-:W-:Y:S02]  /*b8e0*/  ISETP.GE.AND P3, PT, R7, c[0x0][0x3c8], PT ;  /* 0x0000f20007007a0c */ /* 0x000fe40003f66270 */
[----:B------:R-:W-:Y:S01]  /*b8f0*/  @!P4 LEA.HI.X R13, R5, R4, R13, 0x2, P2 ;  /* 0x00000004050dc211 */ /* 0x000fe200010f140d */
[----:B------:R4:W-:Y:S01]  /*b900*/  @!P5 ST.E.64 [R10.64], R30 ;  /* 0x0000001e0a00d985 */ /* 0x0009e2000c101b06 */
[----:B------:R-:W-:Y:S02]  /*b910*/  SHF.R.S32.HI R5, RZ, 0x1f, R3 ;  /* 0x0000001fff057819 */ /* 0x000fe40000011403 */
[----:B------:R-:W-:Y:S01]  /*b920*/  @!P6 LEA R16, P2, R3, R0, 0x2 ;  /* 0x000000000310e211 */ /* 0x000fe200078410ff */
[----:B------:R5:W-:Y:S01]  /*b930*/  @!P4 ST.E.64 [R12.64], R28 ;  /* 0x0000001c0c00c985 */ /* 0x000be2000c101b06 */
[----:B------:R-:W-:-:S02]  /*b940*/  ISETP.GE.AND P5, PT, R6, c[0x0][0x3c8], PT ;  /* 0x0000f20006007a0c */ /* 0x000fc40003fa6270 */
[----:B------:R-:W-:Y:S02]  /*b950*/  @!P6 LEA.HI.X R17, R3, R4, R5, 0x2, P2 ;  /* 0x000000040311e211 */ /* 0x000fe400010f1405 */
[----:B------:R-:W-:Y:S02]  /*b960*/  SHF.R.S32.HI R3, RZ, 0x1f, R2 ;  /* 0x0000001fff037819 */ /* 0x000fe40000011402 */
[C---:B------:R-:W-:Y:S01]  /*b970*/  IADD3 R5, R239.reuse, 0x48, RZ ;  /* 0x00000048ef057810 */ /* 0x040fe20007ffe0ff */
[----:B------:R-:W-:Y:S01]  /*b980*/  @!P6 ST.E.64 [R16.64], R34 ;  /* 0x000000221000e985 */ /* 0x000fe2000c101b06 */
[----:B------:R-:W-:Y:S02]  /*b990*/  IADD3 R25, R239, 0x90, RZ ;  /* 0x00000090ef197810 */ /* 0x000fe40007ffe0ff */
[----:B------:R-:W-:Y:S02]  /*b9a0*/  ISETP.GE.AND P4, PT, R5, c[0x0][0x3c8], PT ;  /* 0x0000f20005007a0c */ /* 0x000fe40003f86270 */
[----:B------:R-:W-:-:S02]  /*b9b0*/  IADD3 R22, R239, 0x98, RZ ;  /* 0x00000098ef167810 */ /* 0x000fc40007ffe0ff */
[C---:B------:R-:W-:Y:S02]  /*b9c0*/  IADD3 R24, R239.reuse, 0xa8, RZ ;  /* 0x000000a8ef187810 */ /* 0x040fe40007ffe0ff */
[----:B------:R-:W-:Y:S02]  /*b9d0*/  IADD3 R23, R239, 0x98, RZ ;  /* 0x00000098ef177810 */ /* 0x000fe40007ffe0ff */
[C---:B--2---:R-:W-:Y:S02]  /*b9e0*/  @!P1 LEA R8, P2, R2.reuse, R0, 0x2 ;  /* 0x0000000002089211 */ /* 0x044fe400078410ff */
[----:B------:R-:W-:Y:S02]  /*b9f0*/  SHF.R.S32.HI R23, RZ, 0x1f, R23 ;  /* 0x0000001fff177819 */ /* 0x000fe40000011417 */
[----:B------:R-:W-:Y:S02]  /*ba00*/  @!P1 LEA.HI.X R9, R2, R4, R3, 0x2, P2 ;  /* 0x0000000402099211 */ /* 0x000fe400010f1403 */
[----:B------:R-:W-:-:S02]  /*ba10*/  SHF.R.S32.HI R2, RZ, 0x1f, R7 ;  /* 0x0000001fff027819 */ /* 0x000fc40000011407 */
[----:B------:R-:W-:Y:S01]  /*ba20*/  @!P3 LEA R14, P2, R7, R0, 0x2 ;  /* 0x00000000070eb211 */ /* 0x000fe200078410ff */
[----:B------:R2:W-:Y:S01]  /*ba30*/  @!P1 ST.E.64 [R8.64], R32 ;  /* 0x0000002008009985 */ /* 0x0005e2000c101b06 */
[----:B------:R-:W-:Y:S02]  /*ba40*/  IADD3 R3, R239, 0x50, RZ ;  /* 0x00000050ef037810 */ /* 0x000fe40007ffe0ff */
[----:B------:R-:W-:Y:S02]  /*ba50*/  @!P3 LEA.HI.X R15, R7, R4, R2, 0x2, P2 ;  /* 0x00000004070fb211 */ /* 0x000fe400010f1402 */
[----:B------:R-:W-:Y:S02]  /*ba60*/  ISETP.GE.AND P6, PT, R3, c[0x0][0x3c8], PT ;  /* 0x0000f20003007a0c */ /* 0x000fe40003fc6270 */
[----:B----4-:R-:W-:Y:S01]  /*ba70*/  @!P5 LEA R10, P2, R6, R0, 0x2 ;  /* 0x00000000060ad211 */ /* 0x010fe200078410ff */
[----:B------:R4:W-:Y:S01]  /*ba80*/  @!P3 ST.E.64 [R14.64], R36 ;  /* 0x000000240e00b985 */ /* 0x0009e2000c101b06 */
[----:B------:R-:W-:-:S02]  /*ba90*/  IADD3 R2, R239, 0x58, RZ ;  /* 0x00000058ef027810 */ /* 0x000fc40007ffe0ff */
[----:B------:R-:W-:Y:S02]  /*baa0*/  SHF.R.S32.HI R7, RZ, 0x1f, R5 ;  /* 0x0000001fff077819 */ /* 0x000fe40000011405 */
[----:B-----5:R-:W-:-:S04]  /*bab0*/  @!P4 LEA R12, P1, R5, R0, 0x2 ;  /* 0x00000000050cc211 */ /* 0x020fc800078210ff */
[----:B------:R-:W-:Y:S02]  /*bac0*/  @!P4 LEA.HI.X R13, R5, R4, R7, 0x2, P1 ;  /* 0x00000004050dc211 */ /* 0x000fe400008f1407 */
[----:B------:R-:W-:Y:S02]  /*bad0*/  @!P6 LEA R18, P1, R3, R0, 0x2 ;  /* 0x000000000312e211 */ /* 0x000fe400078210ff */
[----:B------:R-:W-:-:S04]  /*bae0*/  IADD3 R5, R239, 0x60, RZ ;  /* 0x00000060ef057810 */ /* 0x000fc80007ffe0ff */
[----:B------:R-:W-:Y:S02]  /*baf0*/  ISETP.GE.AND P3, PT, R5, c[0x0][0x3c8], PT ;  /* 0x0000f20005007a0c */ /* 0x000fe40003f66270 */
[----:B------:R-:W-:Y:S02]  /*bb00*/  SHF.R.S32.HI R7, RZ, 0x1f, R5 ;  /* 0x0000001fff077819 */ /* 0x000fe40000011405 */
[----:B--2---:R-:W-:-:S04]  /*bb10*/  SHF.R.S32.HI R8, RZ, 0x1f, R6 ;  /* 0x0000001fff087819 */ /* 0x004fc80000011406 */
[-C--:B------:R-:W-:Y:S02]  /*bb20*/  @!P5 LEA.HI.X R11, R6, R4.reuse, R8, 0x2, P2 ;  /* 0x00000004060bd211 */ /* 0x080fe400010f1408 */
[----:B------:R-:W-:Y:S02]  /*bb30*/  ISETP.GE.AND P2, PT, R2, c[0x0][0x3c8], PT ;  /* 0x0000f20002007a0c */ /* 0x000fe40003f46270 */
[----:B------:R-:W-:Y:S01]  /*bb40*/  SHF.R.S32.HI R6, RZ, 0x1f, R3 ;  /* 0x0000001fff067819 */ /* 0x000fe20000011403 */
[----:B------:R-:W-:Y:S03]  /*bb50*/  @!P5 ST.E.64 [R10.64], R44 ;  /* 0x0000002c0a00d985 */ /* 0x000fe6000c101b06 */
[----:B------:R-:W-:Y:S01]  /*bb60*/  @!P6 LEA.HI.X R19, R3, R4, R6, 0x2, P1 ;  /* 0x000000040313e211 */ /* 0x000fe200008f1406 */
[----:B------:R2:W-:Y:S01]  /*bb70*/  @!P4 ST.E.64 [R12.64], R40 ;  /* 0x000000280c00c985 */ /* 0x0005e2000c101b06 */
[----:B------:R-:W-:-:S02]  /*bb80*/  SHF.R.S32.HI R3, RZ, 0x1f, R2 ;  /* 0x0000001fff037819 */ /* 0x000fc40000011402 */
[----:B------:R-:W-:Y:S01]  /*bb90*/  IADD3 R6, R239, 0x78, RZ ;  /* 0x00000078ef067810 */ /* 0x000fe20007ffe0ff */
[----:B------:R-:W-:Y:S01]  /*bba0*/  @!P6 ST.E.64 [R18.64], R52 ;  /* 0x000000341200e985 */ /* 0x000fe2000c101b06 */
[-C--:B------:R-:W-:Y:S02]  /*bbb0*/  @!P3 LEA R16, P4, R5, R0.reuse, 0x2 ;  /* 0x000000000510b211 */ /* 0x080fe400078810ff */
[----:B------:R-:W-:Y:S02]  /*bbc0*/  @!P2 LEA R8, P1, R2, R0, 0x2 ;  /* 0x000000000208a211 */ /* 0x000fe400078210ff */
[----:B------:R-:W-:Y:S02]  /*bbd0*/  ISETP.GE.AND P6, PT, R6, c[0x0][0x3c8], PT ;  /* 0x0000f20006007a0c */ /* 0x000fe40003fc6270 */
[----:B------:R-:W-:Y:S02]  /*bbe0*/  @!P2 LEA.HI.X R9, R2, R4, R3, 0x2, P1 ;  /* 0x000000040209a211 */ /* 0x000fe400008f1403 */
[----:B------:R-:W-:-:S02]  /*bbf0*/  IADD3 R3, R239, 0x68, RZ ;  /* 0x00000068ef037810 */ /* 0x000fc40007ffe0ff */
[----:B------:R-:W-:Y:S01]  /*bc00*/  IADD3 R2, R239, 0x70, RZ ;  /* 0x00000070ef027810 */ /* 0x000fe20007ffe0ff */
[----:B------:R5:W-:Y:S01]  /*bc10*/  @!P2 ST.E.64 [R8.64], R48 ;  /* 0x000000300800a985 */ /* 0x000be2000c101b06 */
[----:B------:R-:W-:Y:S02]  /*bc20*/  ISETP.GE.AND P5, PT, R3, c[0x0][0x3c8], PT ;  /* 0x0000f20003007a0c */ /* 0x000fe40003fa6270 */
[----:B------:R-:W-:Y:S02]  /*bc30*/  ISETP.GE.AND P1, PT, R2, c[0x0][0x3c8], PT ;  /* 0x0000f20002007a0c */ /* 0x000fe40003f26270 */
[----:B------:R-:W-:Y:S02]  /*bc40*/  @!P3 LEA.HI.X R17, R5, R4, R7, 0x2, P4 ;  /* 0x000000040511b211 */ /* 0x000fe400020f1407 */
[----:B------:R-:W-:Y:S02]  /*bc50*/  SHF.R.S32.HI R7, RZ, 0x1f, R2 ;  /* 0x0000001fff077819 */ /* 0x000fe40000011402 */
[----:B------:R-:W-:Y:S01]  /*bc60*/  IADD3 R5, R239, 0x80, RZ ;  /* 0x00000080ef057810 */ /* 0x000fe20007ffe0ff */
[----:B------:R-:W-:Y:S04]  /*bc70*/  @!P3 ST.E.64 [R16.64], R152 ;  /* 0x000000981000b985 */ /* 0x000fe8000c101b06 */
[----:B----4-:R-:W-:-:S02]  /*bc80*/  @!P5 LEA R14, P4, R3, R0, 0x2 ;  /* 0x00000000030ed211 */ /* 0x010fc400078810ff */
[----:B--2---:R-:W-:-:S04]  /*bc90*/  @!P1 LEA R12, P2, R2, R0, 0x2 ;  /* 0x00000000020c9211 */ /* 0x004fc800078410ff */
[----:B------:R-:W-:Y:S02]  /*bca0*/  @!P1 LEA.HI.X R13, R2, R4, R7, 0x2, P2 ;  /* 0x00000004020d9211 */ /* 0x000fe400010f1407 */
[----:B------:R-:W-:Y:S02]  /*bcb0*/  @!P6 LEA R10, P2, R6, R0, 0x2 ;  /* 0x00000000060ae211 */ /* 0x000fe400078410ff */
[----:B------:R-:W-:Y:S02]  /*bcc0*/  IADD3 R2, R239, 0x88, RZ ;  /* 0x00000088ef027810 */ /* 0x000fe40007ffe0ff */
[----:B-----5:R-:W-:-:S04]  /*bcd0*/  SHF.R.S32.HI R8, RZ, 0x1f, R3 ;  /* 0x0000001fff087819 */ /* 0x020fc80000011403 */
[-C--:B------:R-:W-:Y:S02]  /*bce0*/  @!P5 LEA.HI.X R15, R3, R4.reuse, R8, 0x2, P4 ;  /* 0x00000004030fd211 */ /* 0x080fe400020f1408 */
[----:B------:R-:W-:Y:S02]  /*bcf0*/  ISETP.GE.AND P4, PT, R5, c[0x0][0x3c8], PT ;  /* 0x0000f20005007a0c */ /* 0x000fe40003f86270 */
[----:B------:R-:W-:Y:S01]  /*bd00*/  SHF.R.S32.HI R3, RZ, 0x1f, R6 ;  /* 0x0000001fff037819 */ /* 0x000fe20000011406 */
[----:B------:R2:W-:Y:S01]  /*bd10*/  @!P5 ST.E.64 [R14.64], R168 ;  /* 0x000000a80e00d985 */ /* 0x0005e2000c101b06 */
[----:B------:R-:W-:Y:S02]  /*bd20*/  ISETP.GE.AND P5, PT, R25, c[0x0][0x3c8], PT ;  /* 0x0000f20019007a0c */ /* 0x000fe40003fa6270 */
[----:B------:R-:W-:Y:S01]  /*bd30*/  @!P6 LEA.HI.X R11, R6, R4, R3, 0x2, P2 ;  /* 0x00000004060be211 */ /* 0x000fe200010f1403 */
[----:B------:R-:W-:Y:S01]  /*bd40*/  @!P1 ST.E.64 [R12.64], R148 ;  /* 0x000000940c009985 */ /* 0x000fe2000c101b06 */
[----:B------:R-:W-:-:S02]  /*bd50*/  ISETP.GE.AND P2, PT, R2, c[0x0][0x3c8], PT ;  /* 0x0000f20002007a0c */ /* 0x000fc40003f46270 */
[----:B------:R-:W-:Y:S01]  /*bd60*/  SHF.R.S32.HI R3, RZ, 0x1f, R5 ;  /* 0x0000001fff037819 */ /* 0x000fe20000011405 */
[----:B------:R4:W-:Y:S01]  /*bd70*/  @!P6 ST.E.64 [R10.64], R156 ;  /* 0x0000009c0a00e985 */ /* 0x0009e2000c101b06 */
[----:B------:R-:W-:Y:S02]  /*bd80*/  ISETP.GE.AND P1, PT, R22, c[0x0][0x3c8], PT ;  /* 0x0000f20016007a0c */ /* 0x000fe40003f26270 */
[----:B------:R-:W-:Y:S02]  /*bd90*/  @!P4 LEA R8, P3, R5, R0, 0x2 ;  /* 0x000000000508c211 */ /* 0x000fe400078610ff */
[----:B------:R-:W-:Y:S02]  /*bda0*/  ISETP.GE.AND P6, PT, R123, c[0x0][0x3c8], PT ;  /* 0x0000f2007b007a0c */ /* 0x000fe40003fc6270 */
[----:B------:R-:W-:Y:S02]  /*bdb0*/  @!P4 LEA.HI.X R9, R5, R4, R3, 0x2, P3 ;  /* 0x000000040509c211 */ /* 0x000fe400018f1403 */
[----:B------:R-:W-:-:S02]  /*bdc0*/  SHF.R.S32.HI R3, RZ, 0x1f, R2 ;  /* 0x0000001fff037819 */ /* 0x000fc40000011402 */
[C---:B------:R-:W-:Y:S01]  /*bdd0*/  @!P2 LEA R6, P3, R2.reuse, R0, 0x2 ;  /* 0x000000000206a211 */ /* 0x040fe200078610ff */
[----:B------:R-:W-:Y:S01]  /*bde0*/  @!P4 ST.E.64 [R8.64], R60 ;  /* 0x0000003c0800c985 */ /* 0x000fe2000c101b06 */
[----:B------:R-:W-:Y:S02]  /*bdf0*/  IADD3 R5, R239, 0xd0, RZ ;  /* 0x000000d0ef057810 */ /* 0x000fe40007ffe0ff */
[----:B------:R-:W-:Y:S02]  /*be00*/  @!P2 LEA.HI.X R7, R2, R4, R3, 0x2, P3 ;  /* 0x000000040207a211 */ /* 0x000fe400018f1403 */
[----:B------:R-:W-:Y:S02]  /*be10*/  @!P5 LEA R2, P4, R25, R0, 0x2 ;  /* 0x000000001902d211 */ /* 0x000fe400078810ff */
[----:B------:R-:W-:Y:S01]  /*be20*/  SHF.R.S32.HI R5, RZ, 0x1f, R5 ;  /* 0x0000001fff057819 */ /* 0x000fe20000011405 */
[----:B------:R5:W-:Y:S01]  /*be30*/  @!P2 ST.E.64 [R6.64], R64 ;  /* 0x000000400600a985 */ /* 0x000be2000c101b06 */
[----:B------:R-:W-:-:S02]  /*be40*/  ISETP.GE.AND P2, PT, R24, c[0x0][0x3c8], PT ;  /* 0x0000f20018007a0c */ /* 0x000fc40003f46270 */
[----:B------:R-:W-:Y:S02]  /*be50*/  @!P5 LEA.HI.X R3, R25, R4, R126, 0x2, P4 ;  /* 0x000000041903d211 */ /* 0x000fe400020f147e */
[C---:B------:R-:W-:Y:S02]  /*be60*/  IADD3 R126, R239.reuse, 0xb0, RZ ;  /* 0x000000b0ef7e7810 */ /* 0x040fe40007ffe0ff */
[C---:B------:R-:W-:Y:S01]  /*be70*/  IADD3 R25, R239.reuse, 0xa8, RZ ;  /* 0x000000a8ef197810 */ /* 0x040fe20007ffe0ff */
[----:B------:R1:W-:Y:S01]  /*be80*/  @!P5 ST.E.64 [R2.64], R68 ;  /* 0x000000440200d985 */ /* 0x0003e2000c101b06 */
[----:B------:R-:W-:Y:S02]  /*be90*/  ISETP.GE.AND P5, PT, R126, c[0x0][0x3c8], PT ;  /* 0x0000f2007e007a0c */ /* 0x000fe40003fa6270 */
[----:B------:R-:W-:Y:S02]  /*bea0*/  SHF.R.S32.HI R25, RZ, 0x1f, R25 ;  /* 0x0000001fff197819 */ /* 0x000fe40000011419 */
[----:B--2---:R-:W-:-:S02]  /*beb0*/  IADD3 R15, R239, 0xe8, RZ ;  /* 0x000000e8ef0f7810 */ /* 0x004fc40007ffe0ff */
[C---:B----4-:R-:W-:Y:S02]  /*bec0*/  IADD3 R10, R239.reuse, 0xd8, RZ ;  /* 0x000000d8ef0a7810 */ /* 0x050fe40007ffe0ff */
[C---:B------:R-:W-:Y:S02]  /*bed0*/  IADD3 R13, R239.reuse, 0xf0, RZ ;  /* 0x000000f0ef0d7810 */ /* 0x040fe40007ffe0ff */
[----:B------:R-:W-:Y:S02]  /*bee0*/  SHF.R.S32.HI R10, RZ, 0x1f, R10 ;  /* 0x0000001fff0a7819 */ /* 0x000fe4000001140a */
[C---:B------:R-:W-:Y:S02]  /*bef0*/  IADD3 R12, R239.reuse, 0xe0, RZ ;  /* 0x000000e0ef0c7810 */ /* 0x040fe40007ffe0ff */
[----:B------:R-:W-:Y:S02]  /*bf00*/  IADD3 R16, R239, 0xe8, RZ ;  /* 0x000000e8ef107810 */ /* 0x000fe40007ffe0ff */
[----:B------:R-:W-:-:S02]  /*bf10*/  SHF.R.S32.HI R12, RZ, 0x1f, R12 ;  /* 0x0000001fff0c7819 */ /* 0x000fc4000001140c */
[----:B------:R-:W-:Y:S02]  /*bf20*/  SHF.R.S32.HI R16, RZ, 0x1f, R16 ;  /* 0x0000001fff107819 */ /* 0x000fe40000011410 */
[C---:B-----5:R-:W-:Y:S02]  /*bf30*/  @!P1 LEA R6, P3, R22.reuse, R0, 0x2 ;  /* 0x0000000016069211 */ /* 0x060fe400078610ff */
[C---:B------:R-:W-:Y:S02]  /*bf40*/  IADD3 R14, R239.reuse, 0xf0, RZ ;  /* 0x000000f0ef0e7810 */ /* 0x040fe40007ffe0ff */
[----:B------:R-:W-:Y:S02]  /*bf50*/  @!P1 LEA.HI.X R7, R22, R4, R23, 0x2, P3 ;  /* 0x0000000416079211 */ /* 0x000fe400018f1417 */
[----:B------:R-:W-:Y:S02]  /*bf60*/  IADD3 R23, R239, 0xb8, RZ ;  /* 0x000000b8ef177810 */ /* 0x000fe40007ffe0ff */
[----:B-1----:R-:W-:Y:S01]  /*bf70*/  @!P6 LEA R2, P4, R123, R0, 0x2 ;  /* 0x000000007b02e211 */ /* 0x002fe200078810ff */
[----:B------:R1:W-:Y:S01]  /*bf80*/  @!P1 ST.E.64 [R6.64], R72 ;  /* 0x0000004806009985 */ /* 0x0003e2000c101b06 */
[----:B------:R-:W-:-:S02]  /*bf90*/  ISETP.GE.AND P1, PT, R23, c[0x0][0x3c8], PT ;  /* 0x0000f20017007a0c */ /* 0x000fc40003f26270 */
[----:B------:R-:W-:Y:S02]  /*bfa0*/  @!P6 LEA.HI.X R3, R123, R4, R127, 0x2, P4 ;  /* 0x000000047b03e211 */ /* 0x000fe400020f147f */
[C---:B------:R-:W-:Y:S02]  /*bfb0*/  IADD3 R22, R239.reuse, 0xc0, RZ ;  /* 0x000000c0ef167810 */ /* 0x040fe40007ffe0ff */
[----:B------:R-:W-:Y:S01]  /*bfc0*/  @!P2 LEA R8, P3, R24, R0, 0x2 ;  /* 0x000000001808a211 */ /* 0x000fe200078610ff */
[----:B------:R2:W-:Y:S01]  /*bfd0*/  @!P6 ST.E.64 [R2.64], R76 ;  /* 0x0000004c0200e985 */ /* 0x0005e2000c101b06 */
[----:B------:R-:W-:Y:S02]  /*bfe0*/  ISETP.GE.AND P6, PT, R22, c[0x0][0x3c8], PT ;  /* 0x0000f20016007a0c */ /* 0x000fe40003fc6270 */
[----:B------:R-:W-:Y:S02]  /*bff0*/  IADD3 R127, R239, 0xb0, RZ ;  /* 0x000000b0ef7f7810 */ /* 0x000fe40007ffe0ff */
[----:B------:R-:W-:-:S02]  /*c000*/  @!P2 LEA.HI.X R9, R24, R4, R25, 0x2, P3 ;  /* 0x000000041809a211 */ /* 0x000fc400018f1419 */
[C---:B------:R-:W-:Y:S02]  /*c010*/  IADD3 R25, R239.reuse, 0xc8, RZ ;  /* 0x000000c8ef197810 */ /* 0x040fe40007ffe0ff */
[C---:B------:R-:W-:Y:S01]  /*c020*/  IADD3 R123, R239.reuse, 0xb8, RZ ;  /* 0x000000b8ef7b7810 */ /* 0x040fe20007ffe0ff */
[----:B------:R4:W-:Y:S01]  /*c030*/  @!P2 ST.E.64 [R8.64], R80 ;  /* 0x000000500800a985 */ /* 0x0009e2000c101b06 */
[----:B------:R-:W-:Y:S02]  /*c040*/  SHF.R.S32.HI R127, RZ, 0x1f, R127 ;  /* 0x0000001fff7f7819 */ /* 0x000fe4000001147f */
[----:B------:R-:W-:Y:S02]  /*c050*/  IADD3 R24, R239, 0xd0, RZ ;  /* 0x000000d0ef187810 */ /* 0x000fe40007ffe0ff */
[----:B------:R-:W-:Y:S02]  /*c060*/  ISETP.GE.AND P4, PT, R25, c[0x0][0x3c8], PT ;  /* 0x0000f20019007a0c */ /* 0x000fe40003f86270 */
[----:B------:R-:W-:-:S02]  /*c070*/  SHF.R.S32.HI R123, RZ, 0x1f, R123 ;  /* 0x0000001fff7b7819 */ /* 0x000fc4000001147b */
[----:B------:R-:W-:Y:S02]  /*c080*/  SHF.R.S32.HI R14, RZ, 0x1f, R14 ;  /* 0x0000001fff0e7819 */ /* 0x000fe4000001140e */
[----:B-1----:R-:W-:-:S04]  /*c090*/  @!P5 LEA R6, P3, R126, R0, 0x2 ;  /* 0x000000007e06d211 */ /* 0x002fc800078610ff */
[----:B------:R-:W-:Y:S02]  /*c0a0*/  @!P5 LEA.HI.X R7, R126, R4, R127, 0x2, P3 ;  /* 0x000000047e07d211 */ /* 0x000fe400018f147f */
[----:B------:R-:W-:Y:S02]  /*c0b0*/  ISETP.GE.AND P3, PT, R24, c[0x0][0x3c8], PT ;  /* 0x0000f20018007a0c */ /* 0x000fe40003f66270 */
[----:B--2---:R-:W-:Y:S01]  /*c0c0*/  @!P1 LEA R2, P2, R23, R0, 0x2 ;  /* 0x0000000017029211 */ /* 0x004fe200078410ff */
[----:B------:R1:W-:Y:S01]  /*c0d0*/  @!P5 ST.E.64 [R6.64], R84 ;  /* 0x000000540600d985 */ /* 0x0003e2000c101b06 */
[----:B------:R-:W-:Y:S02]  /*c0e0*/  IADD3 R126, R239, 0xc0, RZ ;  /* 0x000000c0ef7e7810 */ /* 0x000fe40007ffe0ff */
[----:B------:R-:W-:Y:S02]  /*c0f0*/  @!P1 LEA.HI.X R3, R23, R4, R123, 0x2, P2 ;  /* 0x0000000417039211 */ /* 0x000fe400010f147b */
[----:B------:R-:W-:-:S02]  /*c100*/  IADD3 R23, R239, 0xd8, RZ ;  /* 0x000000d8ef177810 */ /* 0x000fc40007ffe0ff */
[----:B------:R-:W-:Y:S01]  /*c110*/  SHF.R.S32.HI R126, RZ, 0x1f, R126 ;  /* 0x0000001fff7e7819 */ /* 0x000fe2000001147e */
[----:B------:R2:W-:Y:S01]  /*c120*/  @!P1 ST.E.64 [R2.64], R88 ;  /* 0x0000005802009985 */ /* 0x0005e2000c101b06 */
[C---:B----4-:R-:W-:Y:S02]  /*c130*/  @!P6 LEA R8, P2, R22.reuse, R0, 0x2 ;  /* 0x000000001608e211 */ /* 0x050fe400078410ff */
[----:B------:R-:W-:Y:S02]  /*c140*/  IADD3 R123, R239, 0xc8, RZ ;  /* 0x000000c8ef7b7810 */ /* 0x000fe40007ffe0ff */
[----:B------:R-:W-:Y:S02]  /*c150*/  ISETP.GE.AND P1, PT, R23, c[0x0][0x3c8], PT ;  /* 0x0000f20017007a0c */ /* 0x000fe40003f26270 */
[----:B------:R-:W-:Y:S02]  /*c160*/  @!P6 LEA.HI.X R9, R22, R4, R126, 0x2, P2 ;  /* 0x000000041609e211 */ /* 0x000fe400010f147e */
[----:B------:R-:W-:-:S02]  /*c170*/  IADD3 R22, R239, 0xe0, RZ ;  /* 0x000000e0ef167810 */ /* 0x000fc40007ffe0ff */
[----:B------:R-:W-:Y:S01]  /*c180*/  SHF.R.S32.HI R123, RZ, 0x1f, R123 ;  /* 0x0000001fff7b7819 */ /* 0x000fe2000001147b */
[----:B------:R-:W-:Y:S01]  /*c190*/  @!P6 ST.E.64 [R8.64], R108 ;  /* 0x0000006c0800e985 */ /* 0x000fe2000c101b06 */
[----:B------:R-:W-:Y:S02]  /*c1a0*/  ISETP.GE.AND P6, PT, R22, c[0x0][0x3c8], PT ;  /* 0x0000f20016007a0c */ /* 0x000fe40003fc6270 */
[----:B-1----:R-:W-:-:S04]  /*c1b0*/  @!P3 LEA R6, P2, R24, R0, 0x2 ;  /* 0x000000001806b211 */ /* 0x002fc800078410ff */
[----:B------:R-:W-:Y:S02]  /*c1c0*/  @!P3 LEA.HI.X R7, R24, R4, R5, 0x2, P2 ;  /* 0x000000041807b211 */ /* 0x000fe400010f1405 */
[----:B------:R-:W-:Y:S02]  /*c1d0*/  IADD3 R5, R239, 0xf8, RZ ;  /* 0x000000f8ef057810 */ /* 0x000fe40007ffe0ff */
[----:B--2---:R-:W-:-:S04]  /*c1e0*/  @!P4 LEA R2, P5, R25, R0, 0x2 ;  /* 0x000000001902c211 */ /* 0x004fc800078a10ff */
        /* <DEDUP_REMOVED lines=8> */
[----:B------:R-:W-:-:S03]  /*c270*/  @!P6 LEA R10, P2, R22, R0, 0x2 ;  /* 0x00000000160ae211 */ /* 0x000fc600078410ff */
[----:B------:R1:W-:Y:S01]  /*c280*/  @!P1 ST.E.64 [R2.64], R100 ;  /* 0x0000006402009985 */ /* 0x0003e2000c101b06 */
[----:B------:R-:W-:Y:S02]  /*c290*/  @!P5 LEA R8, P1, R15, R0, 0x2 ;  /* 0x000000000f08d211 */ /* 0x000fe400078210ff */
[----:B------:R-:W-:Y:S02]  /*c2a0*/  @!P6 LEA.HI.X R11, R22, R4, R12, 0x2, P2 ;  /* 0x00000004160be211 */ /* 0x000fe400010f140c */
[----:B------:R-:W-:Y:S02]  /*c2b0*/  IADD3 R12, R239, 0xf8, RZ ;  /* 0x000000f8ef0c7810 */ /* 0x000fe40007ffe0ff */
[----:B--2---:R-:W-:Y:S01]  /*c2c0*/  @!P4 LEA R6, P2, R13, R0, 0x2 ;  /* 0x000000000d06c211 */ /* 0x004fe200078410ff */
[----:B------:R2:W-:Y:S01]  /*c2d0*/  @!P6 ST.E.64 [R10.64], R116 ;  /* 0x000000740a00e985 */ /* 0x0005e2000c101b06 */
[----:B------:R-:W-:Y:S02]  /*c2e0*/  @!P5 LEA.HI.X R9, R15, R4, R16, 0x2, P1 ;  /* 0x000000040f09d211 */ /* 0x000fe400008f1410 */
[----:B------:R-:W-:-:S02]  /*c2f0*/  SHF.R.S32.HI R12, RZ, 0x1f, R12 ;  /* 0x0000001fff0c7819 */ /* 0x000fc4000001140c */
[----:B------:R-:W-:Y:S01]  /*c300*/  @!P4 LEA.HI.X R7, R13, R4, R14, 0x2, P2 ;  /* 0x000000040d07c211 */ /* 0x000fe200010f140e */
[----:B------:R2:W-:Y:S04]  /*c310*/  @!P5 ST.E.64 [R8.64], R112 ;  /* 0x000000700800d985 */ /* 0x0005e8000c101b06 */
[----:B------:R2:W-:Y:S01]  /*c320*/  @!P4 ST.E.64 [R6.64], R104 ;  /* 0x000000680600c985 */ /* 0x0005e2000c101b06 */
[----:B-1----:R-:W-:-:S04]  /*c330*/  @!P3 LEA R2, P1, R5, R0, 0x2 ;  /* 0x000000000502b211 */ /* 0x002fc800078210ff */
[----:B------:R-:W-:-:S05]  /*c340*/  @!P3 LEA.HI.X R3, R5, R4, R12, 0x2, P1 ;  /* 0x000000040503b211 */ /* 0x000fca00008f140c */
[----:B------:R2:W-:Y:S04]  /*c350*/  @!P3 ST.E.64 [R2.64], R56 ;  /* 0x000000380200b985 */ /* 0x0005e8000c101b06 */
.L_x_3864:
[----:B------:R-:W-:Y:S05]  /*c360*/  BSYNC B0 ;  /* 0x0000000000007941 */ /* 0x000fea0003800000 */
.L_x_3863:
[----:B------:R-:W-:Y:S05]  /*c370*/  BRA.DIV ~URZ, `(.L_x_3865) ;  /* 0x000032527f007947 */ /* 0x000fea000b800000 */
[----:B--2---:R2:W1:Y:S04]  /*c380*/  SHFL.IDX PT, R4, R20, 0x1, 0x1c1f ;  /* 0x003c1f0014047f89 */ /* 0x00446800000e0000 */
[----:B----4-:R2:W4:Y:S02]  /*c390*/  SHFL.IDX PT, R0, R21, 0x1, 0x1c1f ;  /* 0x003c1f0015007f89 */ /* 0x01052400000e0000 */
.L_x_3919:
[----:B------:R-:W-:Y:S05]  /*c3a0*/  @P0 BRA `(.L_x_3860) ;  /* 0x00001a6000000947 */ /* 0x000fea0003800000 */
[C---:B------:R-:W-:Y:S02]  /*c3b0*/  ISETP.GE.AND P0, PT, R239.reuse, c[0x0][0x3c8], PT ;  /* 0x0000f200ef007a0c */ /* 0x040fe40003f06270 */
[C---:B------:R-:W-:Y:S02]  /*c3c0*/  IADD3 R2, R239.reuse, 0x18, RZ ;  /* 0x00000018ef027810 */ /* 0x040fe40007ffe0ff */
[----:B------:R-:W-:Y:S02]  /*c3d0*/  IADD3 R13, R239, 0x8, RZ ;  /* 0x00000008ef0d7810 */ /* 0x000fe40007ffe0ff */
[----:B------:R-:W-:-:S02]  /*c3e0*/  ISETP.GE.AND P3, PT, R2, c[0x0][0x3c8], PT ;  /* 0x0000f20002007a0c */ /* 0x000fc40003f66270 */
[----:B------:R-:W-:Y:S02]  /*c3f0*/  ISETP.GE.AND P5, PT, R13, c[0x0][0x3c8], PT ;  /* 0x0000f2000d007a0c */ /* 0x000fe40003fa6270 */
[C---:B------:R-:W-:Y:S02]  /*c400*/  IADD3 R12, R239.reuse, 0x10, RZ ;  /* 0x00000010ef0c7810 */ /* 0x040fe40007ffe0ff */
[----:B------:R-:W-:Y:S01]  /*c410*/  SHF.R.S32.HI R5, RZ, 0x1f, R2 ;  /* 0x0000001fff057819 */ /* 0x000fe20000011402 */
[----:B----4-:R-:W-:Y:S01]  /*c420*/  @!P0 IMAD.MOV.U32 R6, RZ, RZ, R0 ;  /* 0x000000ffff068224 */ /* 0x010fe200078e0000 */
[----:B------:R-:W-:Y:S01]  /*c430*/  ISETP.GE.AND P4, PT, R12, c[0x0][0x3c8], PT ;  /* 0x0000f2000c007a0c */ /* 0x000fe20003f86270 */
[----:B-1----:R-:W-:Y:S01]  /*c440*/  @!P0 IMAD.MOV.U32 R7, RZ, RZ, R4 ;  /* 0x000000ffff078224 */ /* 0x002fe200078e0004 */
[C---:B------:R-:W-:Y:S02]  /*c450*/  IADD3 R3, R239.reuse, 0x20, RZ ;  /* 0x00000020ef037810 */ /* 0x040fe40007ffe0ff */
[C---:B--2---:R-:W-:Y:S01]  /*c460*/  IADD3 R20, R239.reuse, 0x90, RZ ;  /* 0x00000090ef147810 */ /* 0x044fe20007ffe0ff */
[----:B------:R-:W-:Y:S01]  /*c470*/  @!P0 IMAD.WIDE R6, R239, 0x4, R6 ;  /* 0x00000004ef068825 */ /* 0x000fe200078e0206 */
[----:B------:R-:W-:-:S02]  /*c480*/  @!P3 LEA R16, P1, R2, R0, 0x2 ;  /* 0x000000000210b211 */ /* 0x000fc400078210ff */
[----:B------:R-:W-:Y:S02]  /*c490*/  ISETP.GE.AND P2, PT, R3, c[0x0][0x3c8], PT ;  /* 0x0000f20003007a0c */ /* 0x000fe40003f46270 */
[----:B------:R1:W-:Y:S01]  /*c4a0*/  @!P0 ST.E.64 [R6.64], R120 ;  /* 0x0000007806008985 */ /* 0x0003e2000c101b06 */
[----:B------:R-:W-:Y:S02]  /*c4b0*/  @!P3 LEA.HI.X R17, R2, R4, R5, 0x2, P1 ;  /* 0x000000040211b211 */ /* 0x000fe400008f1405 */
[-C--:B------:R-:W-:Y:S02]  /*c4c0*/  @!P5 LEA R10, P1, R13, R0.reuse, 0x2 ;  /* 0x000000000d0ad211 */ /* 0x080fe400078210ff */
[C---:B------:R-:W-:Y:S02]  /*c4d0*/  IADD3 R2, R239.reuse, 0x28, RZ ;  /* 0x00000028ef027810 */ /* 0x040fe40007ffe0ff */
[----:B------:R-:W-:Y:S02]  /*c4e0*/  @!P4 LEA R8, P0, R12, R0, 0x2 ;  /* 0x000000000c08c211 */ /* 0x000fe400078010ff */
[----:B------:R-:W-:-:S02]  /*c4f0*/  IADD3 R5, R239, 0x30, RZ ;  /* 0x00000030ef057810 */ /* 0x000fc40007ffe0ff */
[C---:B------:R-:W-:Y:S02]  /*c500*/  IADD3 R22, R239.reuse, 0x98, RZ ;  /* 0x00000098ef167810 */ /* 0x040fe40007ffe0ff */
[C---:B------:R-:W-:Y:S02]  /*c510*/  IADD3 R24, R239.reuse, 0x90, RZ ;  /* 0x00000090ef187810 */ /* 0x040fe40007ffe0ff */
[C---:B------:R-:W-:Y:S02]  /*c520*/  IADD3 R23, R239.reuse, 0xa0, RZ ;  /* 0x000000a0ef177810 */ /* 0x040fe40007ffe0ff */
[----:B------:R-:W-:Y:S02]  /*c530*/  SHF.R.S32.HI R24, RZ, 0x1f, R24 ;  /* 0x0000001fff187819 */ /* 0x000fe40000011418 */
[C---:B------:R-:W-:Y:S02]  /*c540*/  IADD3 R25, R239.reuse, 0x98, RZ ;  /* 0x00000098ef197810 */ /* 0x040fe40007ffe0ff */
[----:B---3--:R-:W-:-:S02]  /*c550*/  IADD3 R21, R239, 0xa8, RZ ;  /* 0x000000a8ef157810 */ /* 0x008fc40007ffe0ff */
[----:B------:R-:W-:Y:S02]  /*c560*/  SHF.R.S32.HI R25, RZ, 0x1f, R25 ;  /* 0x0000001fff197819 */ /* 0x000fe40000011419 */
[C---:B------:R-:W-:Y:S02]  /*c570*/  IADD3 R26, R239.reuse, 0xb0, RZ ;  /* 0x000000b0ef1a7810 */ /* 0x040fe40007ffe0ff */
[----:B------:R-:W-:Y:S02]  /*c580*/  IADD3 R27, R239, 0xb0, RZ ;  /* 0x000000b0ef1b7810 */ /* 0x000fe40007ffe0ff */
[----:B-1----:R-:W-:Y:S02]  /*c590*/  SHF.R.S32.HI R6, RZ, 0x1f, R13 ;  /* 0x0000001fff067819 */ /* 0x002fe4000001140d */
[----:B------:R-:W-:Y:S02]  /*c5a0*/  SHF.R.S32.HI R7, RZ, 0x1f, R12 ;  /* 0x0000001fff077819 */ /* 0x000fe4000001140c */
[----:B------:R-:W-:-:S02]  /*c5b0*/  @!P5 LEA.HI.X R11, R13, R4, R6, 0x2, P1 ;  /* 0x000000040d0bd211 */ /* 0x000fc400008f1406 */
[----:B------:R-:W-:Y:S02]  /*c5c0*/  ISETP.GE.AND P1, PT, R2, c[0x0][0x3c8], PT ;  /* 0x0000f20002007a0c */ /* 0x000fe40003f26270 */
[----:B------:R-:W-:Y:S01]  /*c5d0*/  @!P4 LEA.HI.X R9, R12, R4, R7, 0x2, P0 ;  /* 0x000000040c09c211 */ /* 0x000fe200000f1407 */
[----:B------:R1:W-:Y:S01]  /*c5e0*/  @!P5 ST.E.64 [R10.64], R124 ;  /* 0x0000007c0a00d985 */ /* 0x0003e2000c101b06 */
[----:B------:R-:W-:Y:S02]  /*c5f0*/  ISETP.GE.AND P0, PT, R5, c[0x0][0x3c8], PT ;  /* 0x0000f20005007a0c */ /* 0x000fe40003f06270 */
[----:B------:R-:W-:Y:S01]  /*c600*/  SHF.R.S32.HI R13, RZ, 0x1f, R3 ;  /* 0x0000001fff0d7819 */ /* 0x000fe20000011403 */
[----:B------:R2:W-:Y:S01]  /*c610*/  @!P4 ST.E.64 [R8.64], R38 ;  /* 0x000000260800c985 */ /* 0x0005e2000c101b06 */
[----:B------:R-:W-:Y:S02]  /*c620*/  @!P2 LEA R12, P6, R3, R0, 0x2 ;  /* 0x00000000030ca211 */ /* 0x000fe400078c10ff */
[----:B------:R-:W-:Y:S01]  /*c630*/  IADD3 R6, R239, 0x38, RZ ;  /* 0x00000038ef067810 */ /* 0x000fe20007ffe0ff */
[----:B------:R-:W-:Y:S01]  /*c640*/  @!P3 ST.E.64 [R16.64], R42 ;  /* 0x0000002a1000b985 */ /* 0x000fe2000c101b06 */
[----:B------:R-:W-:-:S02]  /*c650*/  @!P2 LEA.HI.X R13, R3, R4, R13, 0x2, P6 ;  /* 0x00000004030da211 */ /* 0x000fc400030f140d */
[----:B------:R-:W-:Y:S02]  /*c660*/  ISETP.GE.AND P5, PT, R6, c[0x0][0x3c8], PT ;  /* 0x0000f20006007a0c */ /* 0x000fe40003fa6270 */
[----:B------:R-:W-:Y:S01]  /*c670*/  SHF.R.S32.HI R7, RZ, 0x1f, R2 ;  /* 0x0000001fff077819 */ /* 0x000fe20000011402 */
[----:B------:R3:W-:Y:S01]  /*c680*/  @!P2 ST.E.64 [R12.64], R128 ;  /* 0x000000800c00a985 */ /* 0x0007e2000c101b06 */
[----:B------:R-:W-:Y:S02]  /*c690*/  IADD3 R3, R239, 0x40, RZ ;  /* 0x00000040ef037810 */ /* 0x000fe40007ffe0ff */
[-C--:B------:R-:W-:Y:S02]  /*c6a0*/  @!P0 LEA R14, P6, R5, R0.reuse, 0x2 ;  /* 0x00000000050e8211 */ /* 0x080fe400078c10ff */
[----:B------:R-:W-:Y:S02]  /*c6b0*/  SHF.R.S32.HI R27, RZ, 0x1f, R27 ;  /* 0x0000001fff1b7819 */ /* 0x000fe4000001141b */
[----:B-1----:R-:W-:-:S04]  /*c6c0*/  @!P1 LEA R10, P4, R2, R0, 0x2 ;  /* 0x00000000020a9211 */ /* 0x002fc800078810ff */
[-C--:B------:R-:W-:Y:S02]  /*c6d0*/  @!P1 LEA.HI.X R11, R2, R4.reuse, R7, 0x2, P4 ;  /* 0x00000004020b9211 */ /* 0x080fe400020f1407 */
[----:B------:R-:W-:Y:S02]  /*c6e0*/  ISETP.GE.AND P4, PT, R3, c[0x0][0x3c8], PT ;  /* 0x0000f20003007a0c */ /* 0x000fe40003f86270 */
[----:B--2---:R-:W-:Y:S01]  /*c6f0*/  SHF.R.S32.HI R8, RZ, 0x1f, R5 ;  /* 0x0000001fff087819 */ /* 0x004fe20000011405 */
[----:B------:R-:W-:Y:S01]  /*c700*/  @!P1 ST.E.64 [R10.64], R46 ;  /* 0x0000002e0a009985 */ /* 0x000fe2000c101b06 */
[----:B------:R-:W-:Y:S02]  /*c710*/  IADD3 R2, R239, 0x48, RZ ;  /* 0x00000048ef027810 */ /* 0x000fe40007ffe0ff */
[----:B------:R-:W-:Y:S02]  /*c720*/  @!P0 LEA.HI.X R15, R5, R4, R8, 0x2, P6 ;  /* 0x00000004050f8211 */ /* 0x000fe400030f1408 */
[----:B------:R-:W-:-:S02]  /*c730*/  SHF.R.S32.HI R5, RZ, 0x1f, R6 ;  /* 0x0000001fff057819 */ /* 0x000fc40000011406 */
[----:B------:R-:W-:Y:S01]  /*c740*/  @!P5 LEA R8, P6, R6, R0, 0x2 ;  /* 0x000000000608d211 */ /* 0x000fe200078c10ff */
[----:B------:R-:W-:Y:S01]  /*c750*/  @!P0 ST.E.64 [R14.64], R54 ;  /* 0x000000360e008985 */ /* 0x000fe2000c101b06 */
[----:B------:R-:W-:Y:S02]  /*c760*/  ISETP.GE.AND P3, PT, R2, c[0x0][0x3c8], PT ;  /* 0x0000f20002007a0c */ /* 0x000fe40003f66270 */
[----:B------:R-:W-:Y:S02]  /*c770*/  @!P5 LEA.HI.X R9, R6, R4, R5, 0x2, P6 ;  /* 0x000000040609d211 */ /* 0x000fe400030f1405 */
[----:B------:R-:W-:Y:S02]  /*c780*/  SHF.R.S32.HI R5, RZ, 0x1f, R3 ;  /* 0x0000001fff057819 */ /* 0x000fe40000011403 */
[----:B------:R-:W-:Y:S01]  /*c790*/  @!P4 LEA R18, P6, R3, R0, 0x2 ;  /* 0x000000000312c211 */ /* 0x000fe200078c10ff */
[----:B------:R1:W-:Y:S01]  /*c7a0*/  @!P5 ST.E.64 [R8.64], R50 ;  /* 0x000000320800d985 */ /* 0x0003e2000c101b06 */
[----:B------:R-:W-:-:S02]  /*c7b0*/  SHF.R.S32.HI R6, RZ, 0x1f, R2 ;  /* 0x0000001fff067819 */ /* 0x000fc40000011402 */
[----:B------:R-:W-:Y:S02]  /*c7c0*/  @!P4 LEA.HI.X R19, R3, R4, R5, 0x2, P6 ;  /* 0x000000040313c211 */ /* 0x000fe400030f1405 */
[C---:B------:R-:W-:Y:S02]  /*c7d0*/  IADD3 R5, R239.reuse, 0x50, RZ ;  /* 0x00000050ef057810 */ /* 0x040fe40007ffe0ff */
[----:B------:R-:W-:Y:S01]  /*c7e0*/  IADD3 R3, R239, 0x58, RZ ;  /* 0x00000058ef037810 */ /* 0x000fe20007ffe0ff */
[----:B------:R-:W-:Y:S01]  /*c7f0*/  @!P4 ST.E.64 [R18.64], R132 ;  /* 0x000000841200c985 */ /* 0x000fe2000c101b06 */
[----:B------:R-:W-:Y:S02]  /*c800*/  ISETP.GE.AND P2, PT, R5, c[0x0][0x3c8], PT ;  /* 0x0000f20005007a0c */ /* 0x000fe40003f46270 */
[----:B------:R-:W-:Y:S02]  /*c810*/  ISETP.GE.AND P1, PT, R3, c[0x0][0x3c8], PT ;  /* 0x0000f20003007a0c */ /* 0x000fe40003f26270 */
[----:B---3--:R-:W-:-:S02]  /*c820*/  @!P3 LEA R12, P6, R2, R0, 0x2 ;  /* 0x00000000020cb211 */ /* 0x008fc400078c10ff */
[----:B------:R-:W-:Y:S02]  /*c830*/  IADD3 R7, R239, 0x60, RZ ;  /* 0x00000060ef077810 */ /* 0x000fe40007ffe0ff */
[----:B------:R-:W-:Y:S02]  /*c840*/  @!P3 LEA.HI.X R13, R2, R4, R6, 0x2, P6 ;  /* 0x00000004020db211 */ /* 0x000fe400030f1406 */
[----:B------:R-:W-:Y:S02]  /*c850*/  ISETP.GE.AND P0, PT, R7, c[0x0][0x3c8], PT ;  /* 0x0000f20007007a0c */ /* 0x000fe40003f06270 */
[----:B------:R-:W-:Y:S01]  /*c860*/  IADD3 R2, R239, 0x68, RZ ;  /* 0x00000068ef027810 */ /* 0x000fe20007ffe0ff */
[----:B------:R-:W-:Y:S01]  /*c870*/  @!P3 ST.E.64 [R12.64], R136 ;  /* 0x000000880c00b985 */ /* 0x000fe2000c101b06 */
[----:B------:R-:W-:Y:S02]  /*c880*/  SHF.R.S32.HI R6, RZ, 0x1f, R3 ;  /* 0x0000001fff067819 */ /* 0x000fe40000011403 */
[----:B------:R-:W-:-:S02]  /*c890*/  @!P1 LEA R16, P6, R3, R0, 0x2 ;  /* 0x0000000003109211 */ /* 0x000fc400078c10ff */
[----:B-1----:R-:W-:Y:S02]  /*c8a0*/  SHF.R.S32.HI R9, RZ, 0x1f, R5 ;  /* 0x0000001fff097819 */ /* 0x002fe40000011405 */
[----:B------:R-:W-:Y:S02]  /*c8b0*/  @!P2 LEA R8, P5, R5, R0, 0x2 ;  /* 0x000000000508a211 */ /* 0x000fe400078a10ff */
[-C--:B------:R-:W-:Y:S02]  /*c8c0*/  @!P1 LEA.HI.X R17, R3, R4.reuse, R6, 0x2, P6 ;  /* 0x0000000403119211 */ /* 0x080fe400030f1406 */
[----:B------:R-:W-:Y:S02]  /*c8d0*/  @!P2 LEA.HI.X R9, R5, R4, R9, 0x2, P5 ;  /* 0x000000040509a211 */ /* 0x000fe400028f1409 */
[----:B------:R-:W-:Y:S02]  /*c8e0*/  ISETP.GE.AND P5, PT, R2, c[0x0][0x3c8], PT ;  /* 0x0000f20002007a0c */ /* 0x000fe40003fa6270 */
[----:B------:R-:W-:Y:S01]  /*c8f0*/  IADD3 R6, R239, 0x70, RZ ;  /* 0x00000070ef067810 */ /* 0x000fe20007ffe0ff */
[----:B------:R1:W-:Y:S01]  /*c900*/  @!P2 ST.E.64 [R8.64], R70 ;  /* 0x000000460800a985 */ /* 0x0003e2000c101b06 */
[----:B------:R-:W-:-:S02]  /*c910*/  SHF.R.S32.HI R3, RZ, 0x1f, R7 ;  /* 0x0000001fff037819 */ /* 0x000fc40000011407 */
[----:B------:R-:W-:Y:S01]  /*c920*/  ISETP.GE.AND P4, PT, R6, c[0x0][0x3c8], PT ;  /* 0x0000f20006007a0c */ /* 0x000fe20003f86270 */
[----:B------:R-:W-:Y:S01]  /*c930*/  @!P1 ST.E.64 [R16.64], R144 ;  /* 0x0000009010009985 */ /* 0x000fe2000c101b06 */
[----:B------:R-:W-:Y:S02]  /*c940*/  @!P0 LEA R10, P6, R7, R0, 0x2 ;  /* 0x00000000070a8211 */ /* 0x000fe400078c10ff */
[----:B------:R-:W-:Y:S02]  /*c950*/  IADD3 R5, R239, 0x78, RZ ;  /* 0x00000078ef057810 */ /* 0x000fe40007ffe0ff */
[----:B------:R-:W-:Y:S02]  /*c960*/  @!P0 LEA.HI.X R11, R7, R4, R3, 0x2, P6 ;  /* 0x00000004070b8211 */ /* 0x000fe400030f1403 */
[----:B------:R-:W-:Y:S02]  /*c970*/  SHF.R.S32.HI R3, RZ, 0x1f, R2 ;  /* 0x0000001fff037819 */ /* 0x000fe40000011402 */
[----:B------:R-:W-:Y:S01]  /*c980*/  @!P5 LEA R14, P6, R2, R0, 0x2 ;  /* 0x00000000020ed211 */ /* 0x000fe200078c10ff */
[----:B------:R2:W-:Y:S01]  /*c990*/  @!P0 ST.E.64 [R10.64], R140 ;  /* 0x0000008c0a008985 */ /* 0x0005e2000c101b06 */
[----:B------:R-:W-:-:S02]  /*c9a0*/  ISETP.GE.AND P3, PT, R5, c[0x0][0x3c8], PT ;  /* 0x0000f20005007a0c */ /* 0x000fc40003f66270 */
[----:B------:R-:W-:Y:S02]  /*c9b0*/  @!P5 LEA.HI.X R15, R2, R4, R3, 0x2, P6 ;  /* 0x00000004020fd211 */ /* 0x000fe400030f1403 */
[----:B------:R-:W-:Y:S02]  /*c9c0*/  IADD3 R3, R239, 0x80, RZ ;  /* 0x00000080ef037810 */ /* 0x000fe40007ffe0ff */
[----:B------:R-:W-:Y:S01]  /*c9d0*/  SHF.R.S32.HI R2, RZ, 0x1f, R6 ;  /* 0x0000001fff027819 */ /* 0x000fe20000011406 */
[----:B------:R3:W-:Y:S01]  /*c9e0*/  @!P5 ST.E.64 [R14.64], R164 ;  /* 0x000000a40e00d985 */ /* 0x0007e2000c101b06 */
[----:B------:R-:W-:Y:S02]  /*c9f0*/  ISETP.GE.AND P2, PT, R3, c[0x0][0x3c8], PT ;  /* 0x0000f20003007a0c */ /* 0x000fe40003f46270 */
[----:B------:R-:W-:Y:S02]  /*ca00*/  SHF.R.S32.HI R7, RZ, 0x1f, R5 ;  /* 0x0000001fff077819 */ /* 0x000fe40000011405 */
[----:B------:R-:W-:-:S02]  /*ca10*/  ISETP.GE.AND P5, PT, R22, c[0x0][0x3c8], PT ;  /* 0x0000f20016007a0c */ /* 0x000fc40003fa6270 */
[C---:B-1----:R-:W-:Y:S02]  /*ca20*/  @!P4 LEA R8, P6, R6.reuse, R0, 0x2 ;  /* 0x000000000608c211 */ /* 0x042fe400078c10ff */
[C---:B------:R-:W-:Y:S02]  /*ca30*/  IADD3 R13, R239.reuse, 0xe8, RZ ;  /* 0x000000e8ef0d7810 */ /* 0x040fe40007ffe0ff */
[----:B------:R-:W-:Y:S02]  /*ca40*/  @!P4 LEA.HI.X R9, R6, R4, R2, 0x2, P6 ;  /* 0x000000040609c211 */ /* 0x000fe400030f1402 */
[----:B------:R-:W-:Y:S02]  /*ca50*/  IADD3 R2, R239, 0x88, RZ ;  /* 0x00000088ef027810 */ /* 0x000fe40007ffe0ff */
[----:B------:R-:W-:Y:S01]  /*ca60*/  @!P3 LEA R6, P0, R5, R0, 0x2 ;  /* 0x000000000506b211 */ /* 0x000fe200078010ff */
[----:B------:R1:W-:Y:S01]  /*ca70*/  @!P4 ST.E.64 [R8.64], R154 ;  /* 0x0000009a0800c985 */ /* 0x0003e2000c101b06 */
[----:B------:R-:W-:-:S02]  /*ca80*/  ISETP.GE.AND P1, PT, R2, c[0x0][0x3c8], PT ;  /* 0x0000f20002007a0c */ /* 0x000fc40003f26270 */
[----:B------:R-:W-:Y:S02]  /*ca90*/  @!P3 LEA.HI.X R7, R5, R4, R7, 0x2, P0 ;  /* 0x000000040507b211 */ /* 0x000fe400000f1407 */
[----:B------:R-:W-:Y:S02]  /*caa0*/  ISETP.GE.AND P0, PT, R20, c[0x0][0x3c8], PT ;  /* 0x0000f20014007a0c */ /* 0x000fe40003f06270 */
[----:B--2---:R-:W-:Y:S01]  /*cab0*/  SHF.R.S32.HI R11, RZ, 0x1f, R3 ;  /* 0x0000001fff0b7819 */ /* 0x004fe20000011403 */
[----:B------:R2:W-:Y:S01]  /*cac0*/  @!P3 ST.E.64 [R6.64], R82 ;  /* 0x000000520600b985 */ /* 0x0005e2000c101b06 */
[----:B------:R-:W-:Y:S02]  /*cad0*/  @!P2 LEA R10, P6, R3, R0, 0x2 ;  /* 0x00000000030aa211 */ /* 0x000fe400078c10ff */
[----:B------:R-:W-:Y:S02]  /*cae0*/  ISETP.GE.AND P4, PT, R23, c[0x0][0x3c8], PT ;  /* 0x0000f20017007a0c */ /* 0x000fe40003f86270 */
[----:B------:R-:W-:-:S02]  /*caf0*/  @!P2 LEA.HI.X R11, R3, R4, R11, 0x2, P6 ;  /* 0x00000004030ba211 */ /* 0x000fc400030f140b */
[----:B------:R-:W-:Y:S02]  /*cb00*/  SHF.R.S32.HI R3, RZ, 0x1f, R2 ;  /* 0x0000001fff037819 */ /* 0x000fe40000011402 */
[C---:B---3--:R-:W-:Y:S01]  /*cb10*/  IADD3 R15, R239.reuse, 0xe0, RZ ;  /* 0x000000e0ef0f7810 */ /* 0x048fe20007ffe0ff */
[----:B------:R3:W-:Y:S01]  /*cb20*/  @!P2 ST.E.64 [R10.64], R158 ;  /* 0x0000009e0a00a985 */ /* 0x0007e2000c101b06 */
[----:B------:R-:W-:Y:S02]  /*cb30*/  ISETP.GE.AND P2, PT, R26, c[0x0][0x3c8], PT ;  /* 0x0000f2001a007a0c */ /* 0x000fe40003f46270 */
[C---:B------:R-:W-:Y:S02]  /*cb40*/  IADD3 R5, R239.reuse, 0xf0, RZ ;  /* 0x000000f0ef057810 */ /* 0x040fe40007ffe0ff */
[C---:B------:R-:W-:Y:S02]  /*cb50*/  IADD3 R12, R239.reuse, 0xd8, RZ ;  /* 0x000000d8ef0c7810 */ /* 0x040fe40007ffe0ff */
[----:B------:R-:W-:-:S02]  /*cb60*/  IADD3 R16, R239, 0xe0, RZ ;  /* 0x000000e0ef107810 */ /* 0x000fc40007ffe0ff */
[----:B------:R-:W-:Y:S02]  /*cb70*/  SHF.R.S32.HI R12, RZ, 0x1f, R12 ;  /* 0x0000001fff0c7819 */ /* 0x000fe4000001140c */
[C---:B-1----:R-:W-:Y:S02]  /*cb80*/  @!P1 LEA R8, P3, R2.reuse, R0, 0x2 ;  /* 0x0000000002089211 */ /* 0x042fe400078610ff */
[----:B------:R-:W-:Y:S02]  /*cb90*/  IADD3 R14, R239, 0xe8, RZ ;  /* 0x000000e8ef0e7810 */ /* 0x000fe40007ffe0ff */
[----:B------:R-:W-:Y:S02]  /*cba0*/  @!P1 LEA.HI.X R9, R2, R4, R3, 0x2, P3 ;  /* 0x0000000402099211 */ /* 0x000fe400018f1403 */
[----:B------:R-:W-:Y:S02]  /*cbb0*/  ISETP.GE.AND P3, PT, R21, c[0x0][0x3c8], PT ;  /* 0x0000f20015007a0c */ /* 0x000fe40003f66270 */
[----:B--2---:R-:W-:Y:S01]  /*cbc0*/  @!P0 LEA R6, P6, R20, R0, 0x2 ;  /* 0x0000000014068211 */ /* 0x004fe200078c10ff */
[----:B------:R1:W-:Y:S01]  /*cbd0*/  @!P1 ST.E.64 [R8.64], R98 ;  /* 0x0000006208009985 */ /* 0x0003e2000c101b06 */
[----:B------:R-:W-:-:S02]  /*cbe0*/  SHF.R.S32.HI R16, RZ, 0x1f, R16 ;  /* 0x0000001fff107819 */ /* 0x000fc40000011410 */
[----:B------:R-:W-:Y:S02]  /*cbf0*/  @!P0 LEA.HI.X R7, R20, R4, R24, 0x2, P6 ;  /* 0x0000000414078211 */ /* 0x000fe400030f1418 */
[C---:B------:R-:W-:Y:S02]  /*cc00*/  IADD3 R20, R239.reuse, 0xc0, RZ ;  /* 0x000000c0ef147810 */ /* 0x040fe40007ffe0ff */
[C---:B------:R-:W-:Y:S01]  /*cc10*/  IADD3 R24, R239.reuse, 0xb8, RZ ;  /* 0x000000b8ef187810 */ /* 0x040fe20007ffe0ff */
[----:B------:R2:W-:Y:S01]  /*cc20*/  @!P0 ST.E.64 [R6.64], R74 ;  /* 0x0000004a06008985 */ /* 0x0005e2000c101b06 */
[----:B---3--:R-:W-:Y:S02]  /*cc30*/  IADD3 R11, R239, 0xc8, RZ ;  /* 0x000000c8ef0b7810 */ /* 0x008fe40007ffe0ff */
[----:B------:R-:W-:Y:S02]  /*cc40*/  ISETP.GE.AND P1, PT, R24, c[0x0][0x3c8], PT ;  /* 0x0000f20018007a0c */ /* 0x000fe40003f26270 */
[----:B------:R-:W-:-:S02]  /*cc50*/  SHF.R.S32.HI R11, RZ, 0x1f, R11 ;  /* 0x0000001fff0b7819 */ /* 0x000fc4000001140b */
[----:B------:R-:W-:Y:S02]  /*cc60*/  IADD3 R10, R239, 0xd0, RZ ;  /* 0x000000d0ef0a7810 */ /* 0x000fe40007ffe0ff */
[----:B------:R-:W-:Y:S02]  /*cc70*/  SHF.R.S32.HI R14, RZ, 0x1f, R14 ;  /* 0x0000001fff0e7819 */ /* 0x000fe4000001140e */
[----:B------:R-:W-:Y:S02]  /*cc80*/  SHF.R.S32.HI R10, RZ, 0x1f, R10 ;  /* 0x0000001fff0a7819 */ /* 0x000fe4000001140a */
[----:B-1----:R-:W-:-:S04]  /*cc90*/  @!P5 LEA R8, P6, R22, R0, 0x2 ;  /* 0x000000001608d211 */ /* 0x002fc800078c10ff */
[----:B------:R-:W-:Y:S02]  /*cca0*/  @!P5 LEA.HI.X R9, R22, R4, R25, 0x2, P6 ;  /* 0x000000041609d211 */ /* 0x000fe400030f1419 */
[----:B------:R-:W-:Y:S02]  /*ccb0*/  IADD3 R25, R239, 0xa0, RZ ;  /* 0x000000a0ef197810 */ /* 0x000fe40007ffe0ff */
[----:B--2---:R-:W-:Y:S01]  /*ccc0*/  @!P4 LEA R6, P0, R23, R0, 0x2 ;  /* 0x000000001706c211 */ /* 0x004fe200078010ff */
[----:B------:R1:W-:Y:S01]  /*ccd0*/  @!P5 ST.E.64 [R8.64], R160 ;  /* 0x000000a00800d985 */ /* 0x0003e2000c101b06 */
[----:B------:R-:W-:Y:S02]  /*cce0*/  SHF.R.S32.HI R25, RZ, 0x1f, R25 ;  /* 0x0000001fff197819 */ /* 0x000fe40000011419 */
[----:B------:R-:W-:Y:S02]  /*ccf0*/  IADD3 R22, R239, 0xa8, RZ ;  /* 0x000000a8ef167810 */ /* 0x000fe40007ffe0ff */
[----:B------:R-:W-:-:S02]  /*cd00*/  @!P4 LEA.HI.X R7, R23, R4, R25, 0x2, P0 ;  /* 0x000000041707c211 */ /* 0x000fc400000f1419 */
[----:B------:R-:W-:Y:S02]  /*cd10*/  ISETP.GE.AND P0, PT, R20, c[0x0][0x3c8], PT ;  /* 0x0000f20014007a0c */ /* 0x000fe40003f06270 */
[----:B------:R-:W-:Y:S01]  /*cd20*/  SHF.R.S32.HI R22, RZ, 0x1f, R22 ;  /* 0x0000001fff167819 */ /* 0x000fe20000011416 */
[----:B------:R2:W-:Y:S01]  /*cd30*/  @!P4 ST.E.64 [R6.64], R102 ;  /* 0x000000660600c985 */ /* 0x0005e2000c101b06 */
[----:B------:R-:W-:Y:S02]  /*cd40*/  @!P3 LEA R2, P6, R21, R0, 0x2 ;  /* 0x000000001502b211 */ /* 0x000fe400078c10ff */
[----:B------:R-:W-:Y:S02]  /*cd50*/  IADD3 R23, R239, 0xc0, RZ ;  /* 0x000000c0ef177810 */ /* 0x000fe40007ffe0ff */
[----:B------:R-:W-:Y:S02]  /*cd60*/  @!P3 LEA.HI.X R3, R21, R4, R22, 0x2, P6 ;  /* 0x000000041503b211 */ /* 0x000fe400030f1416 */
[----:B------:R-:W-:-:S02]  /*cd70*/  IADD3 R22, R239, 0xc8, RZ ;  /* 0x000000c8ef167810 */ /* 0x000fc40007ffe0ff */
[C---:B------:R-:W-:Y:S01]  /*cd80*/  IADD3 R25, R239.reuse, 0xb8, RZ ;  /* 0x000000b8ef197810 */ /* 0x040fe20007ffe0ff */
[----:B------:R3:W-:Y:S01]  /*cd90*/  @!P3 ST.E.64 [R2.64], R78 ;  /* 0x0000004e0200b985 */ /* 0x0007e2000c101b06 */
[----:B------:R-:W-:Y:S02]  /*cda0*/  ISETP.GE.AND P4, PT, R22, c[0x0][0x3c8], PT ;  /* 0x0000f20016007a0c */ /* 0x000fe40003f86270 */
[----:B------:R-:W-:Y:S02]  /*cdb0*/  IADD3 R21, R239, 0xd0, RZ ;  /* 0x000000d0ef157810 */ /* 0x000fe40007ffe0ff */
[----:B------:R-:W-:Y:S02]  /*cdc0*/  SHF.R.S32.HI R23, RZ, 0x1f, R23 ;  /* 0x0000001fff177819 */ /* 0x000fe40000011417 */
[----:B------:R-:W-:Y:S02]  /*cdd0*/  SHF.R.S32.HI R25, RZ, 0x1f, R25 ;  /* 0x0000001fff197819 */ /* 0x000fe40000011419 */
[----:B-1----:R-:W-:-:S04]  /*cde0*/  @!P2 LEA R8, P5, R26, R0, 0x2 ;  /* 0x000000001a08a211 */ /* 0x002fc800078a10ff */
[----:B------:R-:W-:Y:S02]  /*cdf0*/  @!P2 LEA.HI.X R9, R26, R4, R27, 0x2, P5 ;  /* 0x000000041a09a211 */ /* 0x000fe400028f141b */
[----:B------:R-:W-:-:S03]  /*ce00*/  ISETP.GE.AND P5, PT, R21, c[0x0][0x3c8], PT ;  /* 0x0000f20015007a0c */ /* 0x000fc60003fa6270 */
[----:B------:R-:W-:Y:S01]  /*ce10*/  @!P2 ST.E.64 [R8.64], R114 ;  /* 0x000000720800a985 */ /* 0x000fe2000c101b06 */
[C---:B--2---:R-:W-:Y:S02]  /*ce20*/  @!P1 LEA R6, P6, R24.reuse, R0, 0x2 ;  /* 0x0000000018069211 */ /* 0x044fe400078c10ff */
[----:B------:R-:W-:Y:S02]  /*ce30*/  ISETP.GE.AND P2, PT, R15, c[0x0][0x3c8], PT ;  /* 0x0000f2000f007a0c */ /* 0x000fe40003f46270 */
[----:B------:R-:W-:-:S05]  /*ce40*/  @!P1 LEA.HI.X R7, R24, R4, R25, 0x2, P6 ;  /* 0x0000000418079211 */ /* 0x000fca00030f1419 */
[----:B------:R1:W-:Y:S01]  /*ce50*/  @!P1 ST.E.64 [R6.64], R106 ;  /* 0x0000006a06009985 */ /* 0x0003e2000c101b06 */
[C---:B---3--:R-:W-:Y:S02]  /*ce60*/  @!P0 LEA R2, P3, R20.reuse, R0, 0x2 ;  /* 0x0000000014028211 */ /* 0x048fe400078610ff */
[----:B------:R-:W-:Y:S02]  /*ce70*/  ISETP.GE.AND P1, PT, R13, c[0x0][0x3c8], PT ;  /* 0x0000f2000d007a0c */ /* 0x000fe40003f26270 */
[----:B------:R-:W-:Y:S02]  /*ce80*/  @!P0 LEA.HI.X R3, R20, R4, R23, 0x2, P3 ;  /* 0x0000000414038211 */ /* 0x000fe400018f1417 */
[----:B------:R-:W-:-:S03]  /*ce90*/  IADD3 R20, R239, 0xd8, RZ ;  /* 0x000000d8ef147810 */ /* 0x000fc60007ffe0ff */
[----:B------:R2:W-:Y:S01]  /*cea0*/  @!P0 ST.E.64 [R2.64], R62 ;  /* 0x0000003e02008985 */ /* 0x0005e2000c101b06 */
[----:B------:R-:W-:Y:S02]  /*ceb0*/  ISETP.GE.AND P3, PT, R20, c[0x0][0x3c8], PT ;  /* 0x0000f20014007a0c */ /* 0x000fe40003f66270 */
[----:B-1----:R-:W-:-:S04]  /*cec0*/  @!P4 LEA R6, P0, R22, R0, 0x2 ;  /* 0x000000001606c211 */ /* 0x002fc800078010ff */
[----:B------:R-:W-:Y:S02]  /*ced0*/  @!P4 LEA.HI.X R7, R22, R4, R11, 0x2, P0 ;  /* 0x000000041607c211 */ /* 0x000fe400000f140b */
[----:B------:R-:W-:-:S03]  /*cee0*/  ISETP.GE.AND P0, PT, R5, c[0x0][0x3c8], PT ;  /* 0x0000f20005007a0c */ /* 0x000fc60003f06270 */
[----:B------:R1:W-:Y:S01]  /*cef0*/  @!P4 ST.E.64 [R6.64], R86 ;  /* 0x000000560600c985 */ /* 0x0003e2000c101b06 */
[----:B--2---:R-:W-:-:S04]  /*cf00*/  @!P5 LEA R2, P6, R21, R0, 0x2 ;  /* 0x000000001502d211 */ /* 0x004fc800078c10ff */
[----:B------:R-:W-:Y:S02]  /*cf10*/  @!P5 LEA.HI.X R3, R21, R4, R10, 0x2, P6 ;  /* 0x000000041503d211 */ /* 0x000fe400030f140a */
[CC--:B------:R-:W-:Y:S02]  /*cf20*/  @!P3 LEA R10, P4, R20.reuse, R0.reuse, 0x2 ;  /* 0x00000000140ab211 */ /* 0x0c0fe400078810ff */
[----:B------:R-:W-:Y:S01]  /*cf30*/  @!P2 LEA R8, P6, R15, R0, 0x2 ;  /* 0x000000000f08a211 */ /* 0x000fe200078c10ff */
[----:B------:R2:W-:Y:S01]  /*cf40*/  @!P5 ST.E.64 [R2.64], R90 ;  /* 0x0000005a0200d985 */ /* 0x0005e2000c101b06 */
[-C--:B------:R-:W-:Y:S02]  /*cf50*/  @!P3 LEA.HI.X R11, R20, R4.reuse, R12, 0x2, P4 ;  /* 0x00000004140bb211 */ /* 0x080fe400020f140c */
[----:B------:R-:W-:Y:S02]  /*cf60*/  IADD3 R12, R239, 0xf0, RZ ;  /* 0x000000f0ef0c7810 */ /* 0x000fe40007ffe0ff */
[----:B------:R-:W-:Y:S01]  /*cf70*/  @!P2 LEA.HI.X R9, R15, R4, R16, 0x2, P6 ;  /* 0x000000040f09a211 */ /* 0x000fe200030f1410 */
[----:B------:R3:W-:Y:S01]  /*cf80*/  @!P3 ST.E.64 [R10.64], R118 ;  /* 0x000000760a00b985 */ /* 0x0007e2000c101b06 */
[----:B------:R-:W-:-:S03]  /*cf90*/  SHF.R.S32.HI R12, RZ, 0x1f, R12 ;  /* 0x0000001fff0c7819 */ /* 0x000fc6000001140c */
[----:B------:R3:W-:Y:S01]  /*cfa0*/  @!P2 ST.E.64 [R8.64], R110 ;  /* 0x0000006e0800a985 */ /* 0x0007e2000c101b06 */
[----:B-1----:R-:W-:-:S04]  /*cfb0*/  @!P1 LEA R6, P5, R13, R0, 0x2 ;  /* 0x000000000d069211 */ /* 0x002fc800078a10ff */
[----:B------:R-:W-:-:S05]  /*cfc0*/  @!P1 LEA.HI.X R7, R13, R4, R14, 0x2, P5 ;  /* 0x000000040d079211 */ /* 0x000fca00028f140e */
[----:B------:R3:W-:Y:S01]  /*cfd0*/  @!P1 ST.E.64 [R6.64], R94 ;  /* 0x0000005e06009985 */ /* 0x0007e2000c101b06 */
[----:B--2---:R-:W-:-:S04]  /*cfe0*/  @!P0 LEA R2, P4, R5, R0, 0x2 ;  /* 0x0000000005028211 */ /* 0x004fc800078810ff */
[----:B------:R-:W-:Y:S02]  /*cff0*/  @!P0 LEA.HI.X R3, R5, R4, R12, 0x2, P4 ;  /* 0x0000000405038211 */ /* 0x000fe400020f140c */
[----:B------:R-:W-:-:S03]  /*d000*/  IADD3 R5, R239, 0xf8, RZ ;  /* 0x000000f8ef057810 */ /* 0x000fc60007ffe0ff */
[----:B------:R3:W-:Y:S01]  /*d010*/  @!P0 ST.E.64 [R2.64], R66 ;  /* 0x0000004202008985 */ /* 0x0007e2000c101b06 */
[----:B------:R-:W-:-:S13]  /*d020*/  ISETP.GE.AND P0, PT, R5, c[0x0][0x3c8], PT ;  /* 0x0000f20005007a0c */ /* 0x000fda0003f06270 */
[----:B------:R-:W-:Y:S05]  /*d030*/  @P0 BRA `(.L_x_3860) ;  /* 0x00000dd000000947 */ /* 0x000fea0003800000 */
[----:B------:R-:W-:Y:S02]  /*d040*/  IADD3 R12, R239, 0xf8, RZ ;  /* 0x000000f8ef0c7810 */ /* 0x000fe40007ffe0ff */
[----:B---3--:R-:W-:Y:S02]  /*d050*/  LEA R2, P0, R5, R0, 0x2 ;  /* 0x0000000005027211 */ /* 0x008fe400078010ff */
[----:B------:R-:W-:-:S04]  /*d060*/  SHF.R.S32.HI R12, RZ, 0x1f, R12 ;  /* 0x0000001fff0c7819 */ /* 0x000fc8000001140c */
[----:B------:R-:W-:-:S05]  /*d070*/  LEA.HI.X R3, R5, R4, R12, 0x2, P0 ;  /* 0x0000000405037211 */ /* 0x000fca00000f140c */
[----:B------:R1:W-:Y:S01]  /*d080*/  ST.E.64 [R2.64], R58 ;  /* 0x0000003a02007985 */ /* 0x0003e2000c101b06 */
[----:B------:R-:W-:Y:S05]  /*d090*/  BRA `(.L_x_3860) ;  /* 0x00000d7000007947 */ /* 0x000fea0003800000 */
.L_x_3845:
[----:B------:R-:W-:Y:S01]  /*d0a0*/  ISETP.NE.U32.AND P1, PT, RZ, c[0x0][0x508], PT ;  /* 0x00014200ff007a0c */ /* 0x000fe20003f25070 */
[----:B------:R-:W2:Y:S01]  /*d0b0*/  LDL.LU R6, [R1+0x4] ;  /* 0x0000040001067983 */ /* 0x000ea20000300800 */
[----:B------:R-:W-:Y:S01]  /*d0c0*/  ISETP.NE.U32.AND P2, PT, RZ, c[0x0][0x500], PT ;  /* 0x00014000ff007a0c */ /* 0x000fe20003f45070 */
[----:B------:R-:W-:Y:S01]  /*d0d0*/  IMAD.MOV.U32 R4, RZ, RZ, 0x4 ;  /* 0x00000004ff047424 */ /* 0x000fe200078e00ff */
[----:B------:R-:W-:Y:S01]  /*d0e0*/  ISETP.NE.AND.EX P1, PT, RZ, c[0x0][0x50c], PT, P1 ;  /* 0x00014300ff007a0c */ /* 0x000fe20003f25310 */
[----:B------:R-:W-:Y:S01]  /*d0f0*/  IMAD.MOV.U32 R0, RZ, RZ, RZ ;  /* 0x000000ffff007224 */ /* 0x000fe200078e00ff */
[----:B------:R-:W-:Y:S01]  /*d100*/  ISETP.NE.AND.EX P2, PT, RZ, c[0x0][0x504], PT, P2 ;  /* 0x00014100ff007a0c */ /* 0x000fe20003f45320 */
[----:B------:R-:W-:Y:S02]  /*d110*/  IMAD.MOV.U32 R17, RZ, RZ, c[0x0][0x388] ;  /* 0x0000e200ff117624 */ /* 0x000fe400078e00ff */
[----:B-1----:R-:W-:-:S08]  /*d120*/  IMAD.WIDE R4, R244, R4, c[0x0][0x500] ;  /* 0x00014000f4047625 */ /* 0x002fd000078e0204 */
[C---:B------:R-:W-:Y:S02]  /*d130*/  @P1 LEA R2, P0, R244.reuse, c[0x0][0x508], 0x2 ;  /* 0x00014200f4021a11 */ /* 0x040fe400078010ff */
[----:B------:R1:W5:Y:S02]  /*d140*/  @P2 LDG.E R0, [R4.64] ;  /* 0x0000000604002981 */ /* 0x000364000c1e1900 */
[----:B------:R-:W-:-:S05]  /*d150*/  @P1 LEA.HI.X R3, R244, c[0x0][0x50c], R246, 0x2, P0 ;  /* 0x00014300f4031a11 */ /* 0x000fca00000f14f6 */
[----:B------:R1:W5:Y:S01]  /*d160*/  @P1 LDG.E R17, [R2.64] ;  /* 0x0000000602111981 */ /* 0x000362000c1e1900 */
[----:B--2---:R-:W-:-:S04]  /*d170*/  ISETP.NE.AND P0, PT, R6, RZ, PT ;  /* 0x000000ff0600720c */ /* 0x004fc80003f05270 */
[----:B------:R-:W-:Y:S01]  /*d180*/  SEL R16, R6, c[0x0][0x3d4], P0 ;  /* 0x0000f50006107a07 */ /* 0x000fe20000000000 */
[----:B------:R-:W-:Y:S05]  /*d190*/  @P1 BRA `(.L_x_3866) ;  /* 0x0000004000001947 */ /* 0x000fea0003800000 */
[----:B-1----:R-:W-:Y:S05]  /*d1a0*/  @!P2 BRA `(.L_x_3866) ;  /* 0x000000300000a947 */ /* 0x002fea0003800000 */
[----:B------:R1:W2:Y:S04]  /*d1b0*/  LDG.E R2, [R4.64] ;  /* 0x0000000604027981 */ /* 0x0002a8000c1e1900 */
[----:B-1----:R-:W2:Y:S02]  /*d1c0*/  LDG.E R4, [R4.64+0x4] ;  /* 0x0000040604047981 */ /* 0x002ea4000c1e1900 */
[----:B--2--5:R-:W-:Y:S02]  /*d1d0*/  IADD3 R17, -R2, R4, RZ ;  /* 0x0000000402117210 */ /* 0x024fe40007ffe1ff */
.L_x_3866:
        /* <DEDUP_REMOVED lines=11> */
[----:B------:R-:W2:Y:S01]  /*d290*/  LDL.LU R21, [R1+0x28] ;  /* 0x0000280001157983 */ /* 0x000ea20000300800 */
[----:B------:R-:W-:Y:S01]  /*d2a0*/  IMAD.MOV.U32 R2, RZ, RZ, 0x368 ;  /* 0x00000368ff027424 */ /* 0x000fe200078e00ff */
[----:B------:R-:W-:-:S04]  /*d2b0*/  ISETP.GT.AND P2, PT, R16, 0x1, PT ;  /* 0x000000011000780c */ /* 0x000fc80003f44270 */
[----:B------:R-:W-:-:S04]  /*d2c0*/  SEL R2, R2, 0x328, P2 ;  /* 0x0000032802027807 */ /* 0x000fc80001000000 */
[----:B------:R1:W3:Y:S08]  /*d2d0*/  LDC.64 R8, c[0x0][R2+0x170] ;  /* 0x00005c0002087b82 */ /* 0x0002f00000000a00 */
[----:B------:R1:W4:Y:S08]  /*d2e0*/  LDC.64 R6, c[0x0][R2+0x168] ;  /* 0x00005a0002067b82 */ /* 0x0003300000000a00 */
[----:B------:R1:W5:Y:S08]  /*d2f0*/  LDC.64 R14, c[0x0][R2+0x178] ;  /* 0x00005e00020e7b82 */ /* 0x0003700000000a00 */
[----:B------:R1:W2:Y:S02]  /*d300*/  LDC.64 R10, c[0x0][R2+0x160] ;  /* 0x00005800020a7b82 */ /* 0x0002a40000000a00 */
[----:B-1----:R-:W-:-:S02]  /*d310*/  IMAD.MOV.U32 R2, RZ, RZ, c[0x0][0x4e8] ;  /* 0x00013a00ff027624 */ /* 0x002fc400078e00ff */
[-C--:B---3--:R-:W-:Y:S02]  /*d320*/  IMAD R9, R9, R3.reuse, RZ ;  /* 0x0000000309097224 */ /* 0x088fe400078e02ff */
[----:B------:R-:W-:Y:S01]  /*d330*/  IMAD.WIDE.U32 R4, R8, R3, RZ ;  /* 0x0000000308047225 */ /* 0x000fe200078e00ff */
[----:B------:R-:W-:Y:S02]  /*d340*/  ISETP.NE.AND P0, PT, R2, 0x1, PT ;  /* 0x000000010200780c */ /* 0x000fe40003f05270 */
[----:B------:R-:W-:Y:S01]  /*d350*/  MOV R2, R12 ;  /* 0x0000000c00027202 */ /* 0x000fe20000000f00 */
[----:B------:R-:W-:Y:S02]  /*d360*/  IMAD R9, R8, R20, R9 ;  /* 0x0000001408097224 */ /* 0x000fe400078e0209 */
[-C--:B----4-:R-:W-:Y:S02]  /*d370*/  IMAD R18, R7, R245.reuse, RZ ;  /* 0x000000f507127224 */ /* 0x090fe400078e02ff */
[----:B------:R-:W-:Y:S01]  /*d380*/  IMAD.WIDE.U32 R6, R6, R245, RZ ;  /* 0x000000f506067225 */ /* 0x000fe200078e00ff */
[----:B------:R-:W-:-:S03]  /*d390*/  IADD3 R5, R5, R9, RZ ;  /* 0x0000000905057210 */ /* 0x000fc60007ffe0ff */
[----:B------:R-:W-:Y:S02]  /*d3a0*/  IMAD.IADD R18, R7, 0x1, R18 ;  /* 0x0000000107127824 */ /* 0x000fe400078e0212 */
[----:B------:R-:W-:-:S05]  /*d3b0*/  @P0 IMAD.HI.U32 R19, R12, c[0x0][0x4ec], RZ ;  /* 0x00013b000c130a27 */ /* 0x000fca00078e00ff */
[----:B------:R-:W-:Y:S02]  /*d3c0*/  @P0 SHF.R.U32.HI R2, RZ, c[0x0][0x4f0], R19 ;  /* 0x00013c00ff020a19 */ /* 0x000fe40000011613 */
[----:B------:R-:W-:-:S03]  /*d3d0*/  IADD3 R19, P1, P0, R4, R6, R0 ;  /* 0x0000000604137210 */ /* 0x000fc6000783e000 */
[----:B------:R-:W-:-:S04]  /*d3e0*/  IMAD.MOV R4, RZ, RZ, -R2 ;  /* 0x000000ffff047224 */ /* 0x000fc800078e0a02 */
[----:B------:R-:W-:Y:S01]  /*d3f0*/  IMAD R4, R4, c[0x0][0x4e8], R12 ;  /* 0x00013a0004047a24 */ /* 0x000fe200078e020c */
[----:B------:R-:W-:Y:S02]  /*d400*/  IADD3.X R12, R5, R18, R13, P1, P0 ;  /* 0x00000012050c7210 */ /* 0x000fe40000fe040d */
[----:B------:R-:W-:Y:S02]  /*d410*/  SHF.R.S32.HI R5, RZ, 0x1f, R2 ;  /* 0x0000001fff057819 */ /* 0x000fe40000011402 */
[----:B--2---:R-:W-:-:S05]  /*d420*/  SEL R8, R21, RZ, P2 ;  /* 0x000000ff15087207 */ /* 0x004fca0001000000 */
[-C--:B-----5:R-:W-:Y:S02]  /*d430*/  IMAD R9, R15, R8.reuse, RZ ;  /* 0x000000080f097224 */ /* 0x0a0fe400078e02ff */
[----:B------:R-:W-:Y:S01]  /*d440*/  IMAD.WIDE.U32 R6, R14, R8, RZ ;  /* 0x000000080e067225 */ /* 0x000fe200078e00ff */
[----:B------:R-:W-:-:S04]  /*d450*/  SHF.R.S32.HI R8, RZ, 0x1f, R4 ;  /* 0x0000001fff087819 */ /* 0x000fc80000011404 */
[----:B------:R-:W-:Y:S01]  /*d460*/  IADD3 R7, R7, R9, RZ ;  /* 0x0000000907077210 */ /* 0x000fe20007ffe0ff */
[----:B------:R-:W-:Y:S01]  /*d470*/  IMAD.MOV.U32 R9, RZ, RZ, c[0x0][0x4a8] ;  /* 0x00012a00ff097624 */ /* 0x000fe200078e00ff */
[----:B------:R-:W-:Y:S01]  /*d480*/  IADD3 R6, P1, P0, R2, R19, R6 ;  /* 0x0000001302067210 */ /* 0x000fe2000783e006 */
[----:B------:R-:W-:-:S03]  /*d490*/  IMAD R2, R11, R4, RZ ;  /* 0x000000040b027224 */ /* 0x000fc600078e02ff */
[----:B------:R-:W-:Y:S01]  /*d4a0*/  IADD3.X R7, R5, R12, R7, P1, P0 ;  /* 0x0000000c05077210 */ /* 0x000fe20000fe0407 */
[----:B------:R-:W-:-:S04]  /*d4b0*/  IMAD R2, R10, R8, R2 ;  /* 0x000000080a027224 */ /* 0x000fc800078e0202 */
        /* <DEDUP_REMOVED lines=9> */
.L_x_3868:
[----:B------:R-:W-:Y:S05]  /*d550*/  BSYNC B0 ;  /* 0x0000000000007941 */ /* 0x000fea0003800000 */
.L_x_3867:
[----:B------:R-:W-:-:S13]  /*d560*/  ISETP.GT.AND P0, PT, R16, 0x1, PT ;  /* 0x000000011000780c */ /* 0x000fda0003f04270 */
[----:B------:R-:W-:Y:S05]  /*d570*/  @P0 BRA `(.L_x_3860) ;  /* 0x0000089000000947 */ /* 0x000fea0003800000 */
[----:B-1----:R-:W2:Y:S01]  /*d580*/  LDL R6, [R1+0x2c] ;  /* 0x00002c0001067983 */ /* 0x002ea20000100800 */
[----:B------:R-:W-:Y:S01]  /*d590*/  MOV R4, c[0x0][0x4e8] ;  /* 0x00013a0000047a02 */ /* 0x000fe20000000f00 */
[----:B------:R-:W-:Y:S02]  /*d5a0*/  IMAD R2, R13, c[0x0][0x3a0], RZ ;  /* 0x0000e8000d027a24 */ /* 0x000fe400078e02ff */
[----:B------:R-:W1:Y:S01]  /*d5b0*/  S2R R11, SR_TID.X ;  /* 0x00000000000b7919 */ /* 0x000e620000002100 */
[----:B------:R-:W-:Y:S01]  /*d5c0*/  ISETP.NE.AND P0, PT, R4, 0x1, PT ;  /* 0x000000010400780c */ /* 0x000fe20003f05270 */
[----:B------:R-:W-:-:S04]  /*d5d0*/  IMAD.WIDE.U32 R4, R0, c[0x0][0x3a0], RZ ;  /* 0x0000e80000047a25 */ /* 0x000fc800078e00ff */
[----:B------:R-:W-:-:S05]  /*d5e0*/  IMAD R0, R0, c[0x0][0x3a4], R2 ;  /* 0x0000e90000007a24 */ /* 0x000fca00078e0202 */
[----:B------:R-:W-:-:S05]  /*d5f0*/  IADD3 R5, R5, R0, RZ ;  /* 0x0000000005057210 */ /* 0x000fca0007ffe0ff */
[----:B------:R-:W-:-:S04]  /*d600*/  IMAD.WIDE.U32 R4, R245, c[0x0][0x3e8], R4 ;  /* 0x0000fa00f5047a25 */ /* 0x000fc800078e0004 */
[----:B------:R-:W-:Y:S01]  /*d610*/  IMAD R5, R245, c[0x0][0x3ec], R5 ;  /* 0x0000fb00f5057a24 */ /* 0x000fe200078e0205 */
[----:B-1----:R-:W-:-:S04]  /*d620*/  SHF.R.S32.HI R10, RZ, 0x1f, R11 ;  /* 0x0000001fff0a7819 */ /* 0x002fc8000001140b */
[----:B------:R-:W-:-:S04]  /*d630*/  LEA.HI R10, R10, R11, RZ, 0x3 ;  /* 0x0000000b0a0a7211 */ /* 0x000fc800078f18ff */
[----:B------:R-:W-:-:S04]  /*d640*/  SHF.R.S32.HI R10, RZ, 0x3, R10 ;  /* 0x00000003ff0a7819 */ /* 0x000fc8000001140a */
[C---:B------:R-:W-:Y:S02]  /*d650*/  LEA R14, R241.reuse, R10, 0x7 ;  /* 0x0000000af10e7211 */ /* 0x040fe400078e38ff */
[----:B--2---:R-:W-:Y:S01]  /*d660*/  LEA R2, R241, R6, 0x7 ;  /* 0x00000006f1027211 */ /* 0x004fe200078e38ff */
[----:B------:R-:W-:-:S03]  /*d670*/  IMAD R6, R20, c[0x0][0x3f0], RZ ;  /* 0x0000fc0014067a24 */ /* 0x000fc600078e02ff */
[----:B------:R-:W-:Y:S01]  /*d680*/  MOV R0, R2 ;  /* 0x0000000200007202 */ /* 0x000fe20000000f00 */
[----:B------:R-:W-:-:S04]  /*d690*/  @P0 IMAD.HI.U32 R7, R2, c[0x0][0x4ec], RZ ;  /* 0x00013b0002070a27 */ /* 0x000fc800078e00ff */
[C---:B------:R-:W-:Y:S01]  /*d6a0*/  IMAD R9, R3.reuse, c[0x0][0x3f4], R6 ;  /* 0x0000fd0003097a24 */ /* 0x040fe200078e0206 */
[----:B------:R-:W-:Y:S01]  /*d6b0*/  @P0 SHF.R.U32.HI R0, RZ, c[0x0][0x4f0], R7 ;  /* 0x00013c00ff000a19 */ /* 0x000fe20000011607 */
[----:B------:R-:W-:-:S03]  /*d6c0*/  IMAD.WIDE.U32 R6, R3, c[0x0][0x3f0], R4 ;  /* 0x0000fc0003067a25 */ /* 0x000fc600078e0004 */
[----:B------:R-:W-:Y:S02]  /*d6d0*/  IADD3 R4, -R0, RZ, RZ ;  /* 0x000000ff00047210 */ /* 0x000fe40007ffe1ff */
[----:B------:R-:W-:Y:S02]  /*d6e0*/  SHF.R.S32.HI R8, RZ, 0x1f, R0 ;  /* 0x0000001fff087819 */ /* 0x000fe40000011400 */
[----:B------:R-:W-:Y:S01]  /*d6f0*/  IADD3 R3, R7, R9, RZ ;  /* 0x0000000907037210 */ /* 0x000fe20007ffe0ff */
[----:B------:R-:W-:Y:S01]  /*d700*/  IMAD R4, R4, c[0x0][0x4e8], R2 ;  /* 0x00013a0004047a24 */ /* 0x000fe200078e0202 */
[----:B------:R-:W-:Y:S01]  /*d710*/  MOV R2, R6 ;  /* 0x0000000600027202 */ /* 0x000fe20000000f00 */
[----:B------:R-:W-:-:S04]  /*d720*/  IMAD R5, R8, c[0x0][0x3e0], RZ ;  /* 0x0000f80008057a24 */ /* 0x000fc800078e02ff */
        /* <DEDUP_REMOVED lines=12> */
.L_x_3920:
[----:B------:R-:W-:Y:S05]  /*d7f0*/  BRA.DIV ~URZ, `(.L_x_3870) ;  /* 0x00001f027f007947 */ /* 0x000fea000b800000 */
[----:B------:R3:W4:Y:S02]  /*d800*/  SHFL.IDX PT, R0, R15, RZ, 0x181f ;  /* 0x00181fff0f007589 */ /* 0x00072400000e0000 */
.L_x_3921:
[----:B------:R-:W-:Y:S01]  /*d810*/  IMAD R13, R17, c[0x0][0x4e8], RZ ;  /* 0x00013a00110d7a24 */ /* 0x000fe200078e02ff */
[----:B------:R-:W-:Y:S04]  /*d820*/  BSSY B0, `(.L_x_3871) ;  /* 0x0000014000007945 */ /* 0x000fe80003800000 */
        /* <DEDUP_REMOVED lines=15> */
[----:B-----5:R-:W-:-:S05]  /*d920*/  @!P2 LEA.HI.X R9, R237, R4, R5, 0x1, P6 ;  /* 0x00000004ed09a211 */ /* 0x020fca00030f0c05 */
[----:B------:R2:W-:Y:S04]  /*d930*/  @!P2 ST.E.128 [R8.64], RZ ;  /* 0x000000ff0800a985 */ /* 0x0005e8000c101d06 */
[----:B------:R2:W-:Y:S04]  /*d940*/  @!P1 ST.E.128 [R6.64], RZ ;  /* 0x000000ff06009985 */ /* 0x0005e8000c101d06 */
[----:B------:R2:W-:Y:S02]  /*d950*/  @!P0 ST.E.128 [R2.64], RZ ;  /* 0x000000ff02008985 */ /* 0x0005e4000c101d06 */
.L_x_3872:
[----:B------:R-:W-:Y:S05]  /*d960*/  BSYNC B0 ;  /* 0x0000000000007941 */ /* 0x000fea0003800000 */
.L_x_3871:
[----:B------:R-:W-:Y:S05]  /*d970*/  BRA.DIV ~URZ, `(.L_x_3873) ;  /* 0x00001de27f007947 */ /* 0x000fea000b800000 */
[----:B--2---:R2:W1:Y:S04]  /*d980*/  SHFL.IDX PT, R4, R12, 0x1, 0x181f ;  /* 0x00381f000c047f89 */ /* 0x00446800000e0000 */
[----:B----4-:R2:W4:Y:S02]  /*d990*/  SHFL.IDX PT, R0, R15, 0x1, 0x181f ;  /* 0x00381f000f007f89 */ /* 0x01052400000e0000 */
.L_x_3922:
        /* <DEDUP_REMOVED lines=21> */
.L_x_3875:
[----:B------:R-:W-:Y:S05]  /*daf0*/  BSYNC B0 ;  /* 0x0000000000007941 */ /* 0x000fea0003800000 */
.L_x_3874:
[----:B------:R-:W-:Y:S05]  /*db00*/  BRA.DIV ~URZ, `(.L_x_3876) ;  /* 0x00001d127f007947 */ /* 0x000fea000b800000 */
[----:B-1----:R1:W2:Y:S02]  /*db10*/  SHFL.IDX PT, R4, R12, 0x2, 0x181f ;  /* 0x00581f000c047f89 */ /* 0x0022a400000e0000 */
.L_x_3923:
[----:B------:R-:W-:Y:S05]  /*db20*/  BRA.DIV ~URZ, `(.L_x_3877) ;  /* 0x00001d627f007947 */ /* 0x000fea000b800000 */
[----:B----4-:R4:W1:Y:S02]  /*db30*/  SHFL.IDX PT, R0, R15, 0x2, 0x181f ;  /* 0x00581f000f007f89 */ /* 0x01086400000e0000 */
.L_x_3924:
        /* <DEDUP_REMOVED lines=21> */
.L_x_3879:
[----:B------:R-:W-:Y:S05]  /*dc90*/  BSYNC B0 ;  /* 0x0000000000007941 */ /* 0x000fea0003800000 */
.L_x_3878:
[----:B------:R-:W-:Y:S05]  /*dca0*/  BRA.DIV ~URZ, `(.L_x_3880) ;  /* 0x00001c427f007947 */ /* 0x000fea000b800000 */
[----:B--2---:R2:W3:Y:S04]  /*dcb0*/  SHFL.IDX PT, R4, R12, 0x3, 0x181f ;  /* 0x00781f000c047f89 */ /* 0x0044e800000e0000 */
[----:B-1----:R2:W1:Y:S02]  /*dcc0*/  SHFL.IDX PT, R0, R15, 0x3, 0x181f ;  /* 0x00781f000f007f89 */ /* 0x00246400000e0000 */
.L_x_3925:
[----:B------:R-:W-:-:S04]  /*dcd0*/  IADD3 R14, R14, 0x60, RZ ;  /* 0x000000600e0e7810 */ /* 0x000fc80007ffe0ff */
        /* <DEDUP_REMOVED lines=19> */
.L_x_3860:
[----:B------:R-:W-:Y:S05]  /*de10*/  BSYNC B1 ;  /* 0x0000000000017941 */ /* 0x000fea0003800000 */
.L_x_3844:
[----:B-1--4-:R-:W4:Y:S02]  /*de20*/  LDL R0, [R1+0x30] ;  /* 0x0000300001007983 */ /* 0x012f240000100800 */
[----:B----4-:R-:W-:-:S13]  /*de30*/  ISETP.NE.AND P0, PT, R0, RZ, PT ;  /* 0x000000ff0000720c */ /* 0x010fda0003f05270 */
[----:B------:R-:W-:Y:S01]  /*de40*/  @P0 WARPSYNC 0xffffffff ;  /* 0xffffffff00000948 */ /* 0x000fe20003800000 */
[----:B------:R-:W-:Y:S06]  /*de50*/  @P0 BAR.SYNC.DEFER_BLOCKING 0x5, 0x100 ;  /* 0x0144000000000b1d */ /* 0x000fec0000010000 */
[----:B------:R-:W1:Y:S04]  /*de60*/  @P0 LDS.128 R240, [0x20100] ;  /* 0x02010000fff00984 */ /* 0x000e680000000c00 */
[----:B------:R-:W-:Y:S06]  /*de70*/  @P0 BAR.ARV 0x4, 0x100 ;  /* 0x0104000000000b1d */ /* 0x000fec0000002000 */
[----:B------:R-:W-:Y:S05]  /*de80*/  @P0 BRA `(.L_x_3881) ;  /* 0x00000ae000000947 */ /* 0x000fea0003800000 */
[----:B------:R-:W4:Y:S01]  /*de90*/  S2R R0, SR_TID.X ;  /* 0x0000000000007919 */ /* 0x000f220000002100 */
[----:B---3--:R-:W-:Y:S01]  /*dea0*/  IMAD.MOV.U32 R7, RZ, RZ, RZ ;  /* 0x000000ffff077224 */ /* 0x008fe200078e00ff */
[----:B--2-4-:R-:W-:-:S04]  /*deb0*/  LOP3.LUT R14, R0, 0x1f, RZ, 0xc0, !PT ;  /* 0x0000001f000e7812 */ /* 0x014fc800078ec0ff */
[----:B------:R-:W-:Y:S01]  /*dec0*/  ISETP.NE.AND P5, PT, R14, 0x1f, PT ;  /* 0x0000001f0e00780c */ /* 0x000fe20003fa5270 */
[----:B------:R-:W-:Y:S10]  /*ded0*/  BRA.DIV ~URZ, `(.L_x_3882) ;  /* 0x00001ad27f007947 */ /* 0x000ff4000b800000 */
[----:B------:R2:W3:Y:S02]  /*dee0*/  SHFL.IDX PT, R9, R122, RZ, 0x1f ;  /* 0x00001fff7a097589 */ /* 0x0004e400000e0000 */
.L_x_3926:
[----:B------:R-:W-:Y:S05]  /*def0*/  BRA.DIV ~URZ, `(.L_x_3883) ;  /* 0x00001b227f007947 */ /* 0x000fea000b800000 */
[----:B------:R4:W2:Y:S02]  /*df00*/  SHFL.IDX PT, R8, R122, 0x1, 0x1f ;  /* 0x00201f007a087f89 */ /* 0x0008a400000e0000 */
.L_x_3927:
[----:B-1----:R-:W-:Y:S02]  /*df10*/  IMAD.IADD R0, R243, 0x1, R14 ;  /* 0x00000001f3007824 */ /* 0x002fe400078e020e */
[----:B------:R-:W-:-:S03]  /*df20*/  IMAD.MOV.U32 R6, RZ, RZ, RZ ;  /* 0x000000ffff067224 */ /* 0x000fc600078e00ff */
        /* <DEDUP_REMOVED lines=16> */
.L_x_3928:
        /* <DEDUP_REMOVED lines=16> */
.L_x_3929:
[----:B----4-:R-:W-:Y:S01]  /*e130*/  IMAD R0, R0, c[0x0][0x538], RZ ;  /* 0x00014e0000007a24 */ /* 0x010fe200078e02ff */
[----:B------:R-:W-:Y:S04]  /*e140*/  BSSY B1, `(.L_x_3886) ;  /* 0x000007d000017945 */ /* 0x000fe80003800000 */
[----:B--2---:R-:W-:-:S04]  /*e150*/  IADD3 R8, R0, R8, RZ ;  /* 0x0000000800087210 */ /* 0x004fc80007ffe0ff */
[----:B---3--:R-:W-:-:S13]  /*e160*/  ISETP.GT.AND P6, PT, R8, R9, PT ;  /* 0x000000090800720c */ /* 0x008fda0003fc4270 */
[----:B------:R-:W-:Y:S05]  /*e170*/  @P6 BRA `(.L_x_3887) ;  /* 0x0000024000006947 */ /* 0x000fea0003800000 */
.L_x_3891:
        /* <DEDUP_REMOVED lines=16> */
.L_x_3930:
        /* <DEDUP_REMOVED lines=16> */
.L_x_3931:
[----:B--2---:R-:W-:-:S05]  /*e380*/  IMAD R0, R0, c[0x0][0x538], RZ ;  /* 0x00014e0000007a24 */ /* 0x004fca00078e02ff */
[----:B------:R-:W-:-:S04]  /*e390*/  IADD3 R8, R0, R8, RZ ;  /* 0x0000000800087210 */ /* 0x000fc80007ffe0ff */
[----:B------:R-:W-:-:S13]  /*e3a0*/  ISETP.GT.AND P6, PT, R8, R9, PT ;  /* 0x000000090800720c */ /* 0x000fda0003fc4270 */
[----:B-1----:R-:W-:Y:S05]  /*e3b0*/  @!P6 BRA `(.L_x_3891) ;  /* 0xfffffdc00000e947 */ /* 0x002fea000383ffff */
.L_x_3887:
[----:B------:R-:W-:-:S05]  /*e3c0*/  IADD3 R12, -R0, R8, RZ ;  /* 0x00000008000c7210 */ /* 0x000fca0007ffe1ff */
[----:B------:R-:W-:-:S05]  /*e3d0*/  IMAD R0, R4, c[0x0][0x538], R12 ;  /* 0x00014e0004007a24 */ /* 0x000fca00078e020c */
[----:B------:R-:W-:Y:S01]  /*e3e0*/  ISETP.GT.AND P0, PT, R0, R9, PT ;  /* 0x000000090000720c */ /* 0x000fe20003f04270 */
[----:B------:R-:W-:-:S12]  /*e3f0*/  BRA.DIV ~URZ, `(.L_x_3892) ;  /* 0x00001a627f007947 */ /* 0x000fd8000b800000 */
[----:B------:R-:W-:-:S04]  /*e400*/  VOTE.ANY R11, PT, !P0 ;  /* 0x00000000000b7806 */ /* 0x000fc800040e0100 */
.L_x_3932:
[----:B------:R2:W3:Y:S01]  /*e410*/  POPC R10, R11 ;  /* 0x0000000b000a7309 */ /* 0x0004e20000000000 */
[----:B------:R-:W-:Y:S05]  /*e420*/  BRA.DIV ~URZ, `(.L_x_3893) ;  /* 0x00001a827f007947 */ /* 0x000fea000b800000 */
[----:B---3--:R3:W4:Y:S04]  /*e430*/  SHFL.IDX PT, R8, R6, R10, 0x1f ;  /* 0x00001f0a06087589 */ /* 0x00872800000e0000 */
[----:B------:R3:W1:Y:S02]  /*e440*/  SHFL.IDX PT, R7, R7, R10, 0x1f ;  /* 0x00001f0a07077589 */ /* 0x00066400000e0000 */
.L_x_3933:
[----:B------:R-:W-:Y:S01]  /*e450*/  ISETP.NE.AND P0, PT, R11, RZ, PT ;  /* 0x000000ff0b00720c */ /* 0x000fe20003f05270 */
[----:B------:R-:W-:-:S12]  /*e460*/  BSSY B0, `(.L_x_3894) ;  /* 0x0000005000007945 */ /* 0x000fd80003800000 */
[----:B------:R-:W-:Y:S05]  /*e470*/  @!P0 BRA `(.L_x_3895) ;  /* 0x0000003000008947 */ /* 0x000fea0003800000 */
[----:B------:R-:W-:Y:S01]  /*e480*/  IADD3 R3, R10, -0x1, RZ ;  /* 0xffffffff0a037810 */ /* 0x000fe20007ffe0ff */
[----:B------:R-:W-:Y:S05]  /*e490*/  BRA.DIV ~URZ, `(.L_x_3896) ;  /* 0x00001ae27f007947 */ /* 0x000fea000b800000 */
[----:B------:R2:W3:Y:S02]  /*e4a0*/  SHFL.IDX PT, R13, R4, R3, 0x1f ;  /* 0x00001f03040d7589 */ /* 0x0004e400000e0000 */
.L_x_3895:
[----:B------:R-:W-:Y:S05]  /*e4b0*/  BSYNC B0 ;  /* 0x0000000000007941 */ /* 0x000fea0003800000 */
.L_x_3894:
[----:B----4-:R-:W-:Y:S01]  /*e4c0*/  IABS R2, R8 ;  /* 0x0000000800027213 */ /* 0x010fe20000000000 */
[----:B---3--:R-:W-:Y:S01]  /*e4d0*/  IMAD R240, R13, c[0x0][0x538], R12 ;  /* 0x00014e000df07a24 */ /* 0x008fe200078e020c */
[----:B-12---:R-:W-:Y:S01]  /*e4e0*/  IABS R3, R7 ;  /* 0x0000000700037213 */ /* 0x006fe20000000000 */
[----:B------:R-:W-:Y:S01]  /*e4f0*/  IMAD.IADD R243, R10, 0x1, R243 ;  /* 0x000000010af37824 */ /* 0x000fe200078e02f3 */
[----:B------:R-:W1:Y:S01]  /*e500*/  I2F.RP R4, R2 ;  /* 0x0000000200047306 */ /* 0x000e620000209400 */
[----:B------:R-:W-:Y:S01]  /*e510*/  IMAD.IADD R9, R9, 0x1, -R240 ;  /* 0x0000000109097824 */ /* 0x000fe200078e0af0 */
[----:B------:R-:W-:-:S04]  /*e520*/  MOV R6, R3 ;  /* 0x0000000300067202 */ /* 0x000fc80000000f00 */
[----:B------:R-:W-:Y:S02]  /*e530*/  IABS R11, R9 ;  /* 0x00000009000b7213 */ /* 0x000fe40000000000 */
[----:B------:R-:W-:Y:S08]  /*e540*/  I2F.RP R12, R6 ;  /* 0x00000006000c7306 */ /* 0x000ff00000209400 */
        /* <DEDUP_REMOVED lines=9> */
[----:B------:R-:W-:-:S03]  /*e5e0*/  IMAD.HI.U32 R5, R5, R3, R4 ;  /* 0x0000000305057227 */ /* 0x000fc600078e0004 */
[----:B------:R-:W-:Y:S01]  /*e5f0*/  MOV R4, R0 ;  /* 0x0000000000047202 */ /* 0x000fe20000000f00 */
        /* <DEDUP_REMOVED lines=45> */
.L_x_3888:
[----:B------:R-:W-:Y:S01]  /*e8d0*/  IMAD.MOV.U32 R240, RZ, RZ, R9 ;  /* 0x000000fffff07224 */ /* 0x000fe200078e0009 */
[----:B------:R-:W-:Y:S01]  /*e8e0*/  MOV R242, RZ ;  /* 0x000000ff00f27202 */ /* 0x000fe20000000f00 */
[----:B------:R-:W-:Y:S01]  /*e8f0*/  IMAD.MOV.U32 R241, RZ, RZ, RZ ;  /* 0x000000fffff17224 */ /* 0x000fe200078e00ff */
[----:B------:R-:W-:Y:S02]  /*e900*/  MOV R243, c[0x0][0x53c] ;  /* 0x00014f0000f37a02 */ /* 0x000fe40000000f00 */
.L_x_3897:
[----:B------:R-:W-:Y:S05]  /*e910*/  BSYNC B1 ;  /* 0x0000000000017941 */ /* 0x000fea0003800000 */
.L_x_3886:
[----:B------:R-:W-:Y:S01]  /*e920*/  WARPSYNC 0xffffffff ;  /* 0xffffffff00007948 */ /* 0x000fe20003800000 */
[----:B------:R-:W-:Y:S01]  /*e930*/  BAR.SYNC.DEFER_BLOCKING 0x4, 0x100 ;  /* 0x0104000000007b1d */ /* 0x000fe20000010000 */
[----:B------:R-:W-:-:S13]  /*e940*/  ISETP.NE.AND P0, PT, R14, RZ, PT ;  /* 0x000000ff0e00720c */ /* 0x000fda0003f05270 */
[----:B------:R2:W-:Y:S04]  /*e950*/  @!P0 STS.128 [0x20100], R240 ;  /* 0x020100f0ff008388 */ /* 0x0005e80000000c00 */
[----:B------:R-:W-:Y:S06]  /*e960*/  BAR.ARV 0x5, 0x100 ;  /* 0x0144000000007b1d */ /* 0x000fec0000002000 */
.L_x_3881:
[----:B-1----:R-:W-:-:S13]  /*e970*/  ISETP.GE.AND P0, PT, R243, c[0x0][0x53c], PT ;  /* 0x00014f00f3007a0c */ /* 0x002fda0003f06270 */
[----:B--23--:R-:W-:Y:S01]  /*e980*/  @P0 CALL.REL.NOINC `(.L_x_3898) ;  /* 0x0000001000000944 */ /* 0x00cfe20003c00000 */
[----:B------:R-:W-:Y:S05]  /*e990*/  BRA `(.L_x_3899) ;  /* 0xffff2cc000007947 */ /* 0x000fea000383ffff */
.L_x_3898:
[----:B------:R-:W-:Y:S05]  /*e9a0*/  EXIT ;  /* 0x000000000000794d */ /* 0x000fea0003800000 */
.L_x_3810:
[----:B------:R-:W-:Y:S01]  /*e9b0*/  IMAD.MOV.U32 R0, RZ, RZ, R5 ;  /* 0x000000ffff007224 */ /* 0x000fe200078e0005 */
[----:B------:R-:W-:Y:S02]  /*e9c0*/  MOV R2, 0x1 ;  /* 0x0000000100027802 */ /* 0x000fe40000000f00 */
[----:B------:R-:W-:Y:S02]  /*e9d0*/  MOV R3, 0xe9f0 ;  /* 0x0000e9f000037802 */ /* 0x000fe40000000f00 */
[----:B--2---:R-:W-:Y:S05]  /*e9e0*/  CALL.REL.NOINC `($__internal_80_$__cuda_sm70_shflsync_up_p) ;  /* 0x0000169000007944 */ /* 0x004fea0003c00000 */
[----:B------:R-:W-:Y:S01]  /*e9f0*/  MOV R0, R4 ;  /* 0x0000000400007202 */ /* 0x000fe20000000f00 */
[----:B------:R-:W-:Y:S05]  /*ea00*/  BRA `(.L_x_3900) ;  /* 0xffff1a4000007947 */ /* 0x000fea000383ffff */
.L_x_3811:
[----:B------:R-:W-:Y:S01]  /*ea10*/  IMAD.MOV.U32 R0, RZ, RZ, R5 ;  /* 0x000000ffff007224 */ /* 0x000fe200078e0005 */
[----:B------:R-:W-:Y:S02]  /*ea20*/  MOV R2, 0x2 ;  /* 0x0000000200027802 */ /* 0x000fe40000000f00 */
[----:B------:R-:W-:Y:S02]  /*ea30*/  MOV R3, 0xea50 ;  /* 0x0000ea5000037802 */ /* 0x000fe40000000f00 */
[----:B--2---:R-:W-:Y:S05]  /*ea40*/  CALL.REL.NOINC `($__internal_80_$__cuda_sm70_shflsync_up_p) ;  /* 0x0000163000007944 */ /* 0x004fea0003c00000 */
[----:B------:R-:W-:Y:S01]  /*ea50*/  SEL R0, R4, RZ, P4 ;  /* 0x000000ff04007207 */ /* 0x000fe20002000000 */
[----:B------:R-:W-:Y:S01]  /*ea60*/  IMAD.MOV.U32 R2, RZ, RZ, 0x4 ;  /* 0x00000004ff027424 */ /* 0x000fe200078e00ff */
[----:B------:R-:W-:-:S03]  /*ea70*/  MOV R3, 0xeaa0 ;  /* 0x0000eaa000037802 */ /* 0x000fc60000000f00 */
[----:B------:R-:W-:Y:S02]  /*ea80*/  IMAD.IADD R0, R5, 0x1, R0 ;  /* 0x0000000105007824 */ /* 0x000fe400078e0200 */
[----:B------:R-:W-:Y:S05]  /*ea90*/  CALL.REL.NOINC `($__internal_80_$__cuda_sm70_shflsync_up_p) ;  /* 0x000015e000007944 */ /* 0x000fea0003c00000 */
        /* <DEDUP_REMOVED lines=13> */
[----:B------:R-:W-:Y:S01]  /*eb70*/  IMAD.IADD R4, R0, 0x1, R4 ;  /* 0x0000000100047824 */ /* 0x000fe200078e0204 */
[----:B------:R-:W-:-:S03]  /*eb80*/  MOV R0, 0x1f ;  /* 0x0000001f00007802 */ /* 0x000fc60000000f00 */
[----:B------:R-:W-:Y:S02]  /*eb90*/  IMAD.MOV.U32 R5, RZ, RZ, R4 ;  /* 0x000000ffff057224 */ /* 0x000fe400078e0004 */
[----:B------:R-:W-:Y:S05]  /*eba0*/  CALL.REL.NOINC `($__internal_79_$__cuda_sm70_shflsync_idx_p) ;  /* 0x0000148000007944 */ /* 0x000fea0003c00000 */
[----:B------:R-:W-:Y:S05]  /*ebb0*/  BRA `(.L_x_3901) ;  /* 0xffff199000007947 */ /* 0x000fea000383ffff */
.L_x_3813:
[----:B------:R-:W-:Y:S02]  /*ebc0*/  SEL R0, RZ, 0x1, P0 ;  /* 0x00000001ff007807 */ /* 0x000fe40000000000 */
[----:B------:R-:W-:Y:S02]  /*ebd0*/  MOV R2, 0xebf0 ;  /* 0x0000ebf000027802 */ /* 0x000fe40000000f00 */
[----:B------:R-:W-:Y:S05]  /*ebe0*/  CALL.REL.NOINC `($__internal_81_$__cuda_sm70_votesync_ballot) ;  /* 0x0000150000007944 */ /* 0x000fea0003c00000 */
[----:B------:R-:W-:Y:S01]  /*ebf0*/  MOV R6, R0 ;  /* 0x0000000000067202 */ /* 0x000fe20000000f00 */
[----:B------:R-:W-:Y:S05]  /*ec00*/  BRA `(.L_x_3902) ;  /* 0xffff19d000007947 */ /* 0x000fea000383ffff */
.L_x_3814:
[----:B------:R-:W-:Y:S01]  /*ec10*/  IMAD.MOV.U32 R5, RZ, RZ, R8 ;  /* 0x000000ffff057224 */ /* 0x000fe200078e0008 */
[----:B--2---:R-:W-:Y:S01]  /*ec20*/  MOV R3, R243 ;  /* 0x000000f300037202 */ /* 0x004fe20000000f00 */
[----:B------:R-:W-:Y:S01]  /*ec30*/  IMAD.MOV.U32 R0, RZ, RZ, 0x1f ;  /* 0x0000001fff007424 */ /* 0x000fe200078e00ff */
[----:B------:R-:W-:Y:S02]  /*ec40*/  MOV R2, 0xec60 ;  /* 0x0000ec6000027802 */ /* 0x000fe40000000f00 */
[----:B-1----:R-:W-:Y:S05]  /*ec50*/  CALL.REL.NOINC `($__internal_79_$__cuda_sm70_shflsync_idx_p) ;  /* 0x000013d000007944 */ /* 0x002fea0003c00000 */
[----:B------:R-:W-:Y:S01]  /*ec60*/  IMAD.MOV.U32 R11, RZ, RZ, R0 ;  /* 0x000000ffff0b7224 */ /* 0x000fe200078e0000 */
[----:B------:R-:W-:Y:S01]  /*ec70*/  MOV R5, R7 ;  /* 0x0000000700057202 */ /* 0x000fe20000000f00 */
[----:B------:R-:W-:Y:S01]  /*ec80*/  IMAD.MOV.U32 R7, RZ, RZ, RZ ;  /* 0x000000ffff077224 */ /* 0x000fe200078e00ff */
[----:B------:R-:W-:Y:S01]  /*ec90*/  MOV R3, R243 ;  /* 0x000000f300037202 */ /* 0x000fe20000000f00 */
[----:B------:R-:W-:Y:S01]  /*eca0*/  IMAD.MOV.U32 R0, RZ, RZ, 0x1f ;  /* 0x0000001fff007424 */ /* 0x000fe200078e00ff */
[----:B------:R-:W-:-:S02]  /*ecb0*/  MOV R2, 0xecd0 ;  /* 0x0000ecd000027802 */ /* 0x000fc40000000f00 */
[----:B------:R-:W-:Y:S05]  /*ecc0*/  CALL.REL.NOINC `($__internal_79_$__cuda_sm70_shflsync_idx_p) ;  /* 0x0000136000007944 */ /* 0x000fea0003c00000 */
[----:B------:R-:W-:Y:S01]  /*ecd0*/  MOV R10, R0 ;  /* 0x00000000000a7202 */ /* 0x000fe20000000f00 */
[----:B------:R-:W-:Y:S05]  /*ece0*/  BRA `(.L_x_3903) ;  /* 0xffff194000007947 */ /* 0x000fea000383ffff */
.L_x_3817:
[----:B------:R-:W-:Y:S01]  /*ecf0*/  IMAD.MOV.U32 R5, RZ, RZ, R4 ;  /* 0x000000ffff057224 */ /* 0x000fe200078e0004 */
[----:B------:R-:W-:-:S02]  /*ed00*/  MOV R0, 0x1f ;  /* 0x0000001f00007802 */ /* 0x000fc40000000f00 */
[----:B------:R-:W-:Y:S02]  /*ed10*/  MOV R2, 0xed30 ;  /* 0x0000ed3000027802 */ /* 0x000fe40000000f00 */
[----:B-1----:R-:W-:Y:S05]  /*ed20*/  CALL.REL.NOINC `($__internal_79_$__cuda_sm70_shflsync_idx_p) ;  /* 0x0000130000007944 */ /* 0x002fea0003c00000 */
[----:B------:R-:W-:Y:S01]  /*ed30*/  MOV R7, R0 ;  /* 0x0000000000077202 */ /* 0x000fe20000000f00 */
[----:B------:R-:W-:Y:S05]  /*ed40*/  BRA `(.L_x_3816) ;  /* 0xffff194000007947 */ /* 0x000fea000383ffff */
.L_x_3825:
[----:B------:R-:W-:Y:S01]  /*ed50*/  IMAD.MOV.U32 R5, RZ, RZ, R14 ;  /* 0x000000ffff057224 */ /* 0x000fe200078e000e */
[----:B------:R-:W-:Y:S01]  /*ed60*/  MOV R3, RZ ;  /* 0x000000ff00037202 */ /* 0x000fe20000000f00 */
[----:B------:R-:W-:Y:S01]  /*ed70*/  IMAD.MOV.U32 R0, RZ, RZ, 0x181f ;  /* 0x0000181fff007424 */ /* 0x000fe200078e00ff */
[----:B------:R-:W-:Y:S02]  /*ed80*/  MOV R2, 0xeda0 ;  /* 0x0000eda000027802 */ /* 0x000fe40000000f00 */
[----:B------:R-:W-:Y:S05]  /*ed90*/  CALL.REL.NOINC `($__internal_79_$__cuda_sm70_shflsync_idx_p) ;  /* 0x0000129000007944 */ /* 0x000fea0003c00000 */
[----:B------:R-:W-:Y:S01]  /*eda0*/  MOV R4, R0 ;  /* 0x0000000000047202 */ /* 0x000fe20000000f00 */
[----:B------:R-:W-:Y:S05]  /*edb0*/  BRA `(.L_x_3904) ;  /* 0xffff390000007947 */ /* 0x000fea000383ffff */
.L_x_3826:
[----:B------:R-:W-:Y:S01]  /*edc0*/  IMAD.MOV.U32 R5, RZ, RZ, R15 ;  /* 0x000000ffff057224 */ /* 0x000fe200078e000f */
[----:B------:R-:W-:Y:S01]  /*edd0*/  MOV R3, RZ ;  /* 0x000000ff00037202 */ /* 0x000fe20000000f00 */
[----:B------:R-:W-:Y:S01]  /*ede0*/  IMAD.MOV.U32 R0, RZ, RZ, 0x181f ;  /* 0x0000181fff007424 */ /* 0x000fe200078e00ff */
[----:B------:R-:W-:Y:S02]  /*edf0*/  MOV R2, 0xee10 ;  /* 0x0000ee1000027802 */ /* 0x000fe40000000f00 */
[----:B-12---:R-:W-:Y:S05]  /*ee00*/  CALL.REL.NOINC `($__internal_79_$__cuda_sm70_shflsync_idx_p) ;  /* 0x0000122000007944 */ /* 0x006fea0003c00000 */
[----:B------:R-:W-:Y:S05]  /*ee10*/  BRA `(.L_x_3905) ;  /* 0xffff38c000007947 */ /* 0x000fea000383ffff */
.L_x_3829:
[----:B------:R-:W-:Y:S01]  /*ee20*/  IMAD.MOV.U32 R5, RZ, RZ, R14 ;  /* 0x000000ffff057224 */ /* 0x000fe200078e000e */
[----:B--2---:R-:W-:Y:S01]  /*ee30*/  MOV R3, 0x1 ;  /* 0x0000000100037802 */ /* 0x004fe20000000f00 */
[----:B----4-:R-:W-:Y:S01]  /*ee40*/  IMAD.MOV.U32 R0, RZ, RZ, 0x181f ;  /* 0x0000181fff007424 */ /* 0x010fe200078e00ff */
[----:B------:R-:W-:-:S02]  /*ee50*/  MOV R2, 0xee70 ;  /* 0x0000ee7000027802 */ /* 0x000fc40000000f00 */
[----:B-1-3--:R-:W-:Y:S05]  /*ee60*/  CALL.REL.NOINC `($__internal_79_$__cuda_sm70_shflsync_idx_p) ;  /* 0x000011c000007944 */ /* 0x00afea0003c00000 */
[----:B------:R-:W-:Y:S01]  /*ee70*/  IMAD.MOV.U32 R4, RZ, RZ, R0 ;  /* 0x000000ffff047224 */ /* 0x000fe200078e0000 */
[----:B------:R-:W-:Y:S01]  /*ee80*/  MOV R3, 0x1 ;  /* 0x0000000100037802 */ /* 0x000fe20000000f00 */
[----:B------:R-:W-:Y:S01]  /*ee90*/  IMAD.MOV.U32 R5, RZ, RZ, R15 ;  /* 0x000000ffff057224 */ /* 0x000fe200078e000f */
[----:B------:R-:W-:-:S02]  /*eea0*/  MOV R0, 0x181f ;  /* 0x0000181f00007802 */ /* 0x000fc40000000f00 */
[----:B------:R-:W-:Y:S02]  /*eeb0*/  MOV R2, 0xeed0 ;  /* 0x0000eed000027802 */ /* 0x000fe40000000f00 */
[----:B------:R-:W-:Y:S05]  /*eec0*/  CALL.REL.NOINC `($__internal_79_$__cuda_sm70_shflsync_idx_p) ;  /* 0x0000116000007944 */ /* 0x000fea0003c00000 */
[----:B------:R-:W-:Y:S05]  /*eed0*/  BRA `(.L_x_3906) ;  /* 0xffff398000007947 */ /* 0x000fea000383ffff */
.L_x_3832:
[----:B------:R-:W-:Y:S01]  /*eee0*/  IMAD.MOV.U32 R5, RZ, RZ, R14 ;  /* 0x000000ffff057224 */ /* 0x000fe200078e000e */
[----:B-1----:R-:W-:Y:S01]  /*eef0*/  MOV R3, 0x2 ;  /* 0x0000000200037802 */ /* 0x002fe20000000f00 */
[----:B----4-:R-:W-:Y:S01]  /*ef00*/  IMAD.MOV.U32 R0, RZ, RZ, 0x181f ;  /* 0x0000181fff007424 */ /* 0x010fe200078e00ff */
[----:B------:R-:W-:Y:S02]  /*ef10*/  MOV R2, 0xef30 ;  /* 0x0000ef3000027802 */ /* 0x000fe40000000f00 */
[----:B--23--:R-:W-:Y:S05]  /*ef20*/  CALL.REL.NOINC `($__internal_79_$__cuda_sm70_shflsync_idx_p) ;  /* 0x0000110000007944 */ /* 0x00cfea0003c00000 */
[----:B------:R-:W-:Y:S01]  /*ef30*/  MOV R4, R0 ;  /* 0x0000000000047202 */ /* 0x000fe20000000f00 */
[----:B------:R-:W-:Y:S05]  /*ef40*/  BRA `(.L_x_3907) ;  /* 0xffff3a8000007947 */ /* 0x000fea000383ffff */
.L_x_3833:
[----:B------:R-:W-:Y:S01]  /*ef50*/  IMAD.MOV.U32 R5, RZ, RZ, R15 ;  /* 0x000000ffff057224 */ /* 0x000fe200078e000f */
[----:B------:R-:W-:Y:S01]  /*ef60*/  MOV R3, 0x2 ;  /* 0x0000000200037802 */ /* 0x000fe20000000f00 */
[----:B----4-:R-:W-:Y:S01]  /*ef70*/  IMAD.MOV.U32 R0, RZ, RZ, 0x181f ;  /* 0x0000181fff007424 */ /* 0x010fe200078e00ff */
[----:B------:R-:W-:Y:S02]  /*ef80*/  MOV R2, 0xefa0 ;  /* 0x0000efa000027802 */ /* 0x000fe40000000f00 */
[----:B-123--:R-:W-:Y:S05]  /*ef90*/  CALL.REL.NOINC `($__internal_79_$__cuda_sm70_shflsync_idx_p) ;  /* 0x0000109000007944 */ /* 0x00efea0003c00000 */
[----:B------:R-:W-:Y:S05]  /*efa0*/  BRA `(.L_x_3908) ;  /* 0xffff3a4000007947 */ /* 0x000fea000383ffff */
.L_x_3836:
[----:B------:R-:W-:Y:S01]  /*efb0*/  IMAD.MOV.U32 R5, RZ, RZ, R14 ;  /* 0x000000ffff057224 */ /* 0x000fe200078e000e */
[----:B-1----:R-:W-:Y:S01]  /*efc0*/  MOV R3, 0x3 ;  /* 0x0000000300037802 */ /* 0x002fe20000000f00 */
[----:B------:R-:W-:Y:S01]  /*efd0*/  IMAD.MOV.U32 R0, RZ, RZ, 0x181f ;  /* 0x0000181fff007424 */ /* 0x000fe200078e00ff */
[----:B------:R-:W-:-:S02]  /*efe0*/  MOV R2, 0xf000 ;  /* 0x0000f00000027802 */ /* 0x000fc40000000f00 */
[----:B--234-:R-:W-:Y:S05]  /*eff0*/  CALL.REL.NOINC `($__internal_79_$__cuda_sm70_shflsync_idx_p) ;  /* 0x0000103000007944 */ /* 0x01cfea0003c00000 */
[----:B------:R-:W-:Y:S01]  /*f000*/  IMAD.MOV.U32 R4, RZ, RZ, R0 ;  /* 0x000000ffff047224 */ /* 0x000fe200078e0000 */
[----:B------:R-:W-:Y:S01]  /*f010*/  MOV R3, 0x3 ;  /* 0x0000000300037802 */ /* 0x000fe20000000f00 */
[----:B------:R-:W-:Y:S01]  /*f020*/  IMAD.MOV.U32 R5, RZ, RZ, R15 ;  /* 0x000000ffff057224 */ /* 0x000fe200078e000f */
[----:B------:R-:W-:-:S02]  /*f030*/  MOV R0, 0x181f ;  /* 0x0000181f00007802 */ /* 0x000fc40000000f00 */
[----:B------:R-:W-:Y:S02]  /*f040*/  MOV R2, 0xf060 ;  /* 0x0000f06000027802 */ /* 0x000fe40000000f00 */
[----:B------:R-:W-:Y:S05]  /*f050*/  CALL.REL.NOINC `($__internal_79_$__cuda_sm70_shflsync_idx_p) ;  /* 0x00000fd000007944 */ /* 0x000fea0003c00000 */
[----:B------:R-:W-:Y:S05]  /*f060*/  BRA `(.L_x_3909) ;  /* 0xffff3b0000007947 */ /* 0x000fea000383ffff */
.L_x_3841:
[----:B------:R-:W-:Y:S01]  /*f070*/  IMAD.MOV.U32 R2, RZ, RZ, R233 ;  /* 0x000000ffff027224 */ /* 0x000fe200078e00e9 */
[----:B------:R-:W-:Y:S01]  /*f080*/  MOV R7, 0x1f ;  /* 0x0000001f00077802 */ /* 0x000fe20000000f00 */
[----:B------:R-:W-:Y:S01]  /*f090*/  IMAD.MOV.U32 R5, RZ, RZ, 0x2 ;  /* 0x00000002ff057424 */ /* 0x000fe200078e00ff */
[----:B------:R-:W-:Y:S02]  /*f0a0*/  MOV R6, 0xffffffff ;  /* 0xffffffff00067802 */ /* 0x000fe40000000f00 */
[----:B------:R-:W-:Y:S02]  /*f0b0*/  MOV R3, 0xf0d0 ;  /* 0x0000f0d000037802 */ /* 0x000fe40000000f00 */
[----:B------:R-:W-:Y:S05]  /*f0c0*/  CALL.REL.NOINC `($__internal_78_$__cuda_sm70_shflsync_bfly_p) ;  /* 0x00000f1000007944 */ /* 0x000fea0003c00000 */
[----:B------:R-:W-:Y:S01]  /*f0d0*/  FADD.FTZ R0, R233, R5 ;  /* 0x00000005e9007221 */ /* 0x000fe20000010000 */
[----:B------:R-:W-:Y:S02]  /*f0e0*/  MOV R5, 0x1 ;  /* 0x0000000100057802 */ /* 0x000fe40000000f00 */
[----:B------:R-:W-:Y:S02]  /*f0f0*/  MOV R3, 0xf120 ;  /* 0x0000f12000037802 */ /* 0x000fe40000000f00 */
[----:B------:R-:W-:-:S02]  /*f100*/  MOV R2, R0 ;  /* 0x0000000000027202 */ /* 0x000fc40000000f00 */
[----:B------:R-:W-:Y:S05]  /*f110*/  CALL.REL.NOINC `($__internal_78_$__cuda_sm70_shflsync_bfly_p) ;  /* 0x00000ec000007944 */ /* 0x000fea0003c00000 */
[----:B------:R-:W-:Y:S01]  /*f120*/  FADD.FTZ R0, R0, R5 ;  /* 0x0000000500007221 */ /* 0x000fe20000010000 */
[----:B------:R-:W-:-:S02]  /*f130*/  MOV R2, R232 ;  /* 0x000000e800027202 */ /* 0x000fc40000000f00 */
[----:B------:R-:W-:Y:S02]  /*f140*/  MOV R5, 0x2 ;  /* 0x0000000200057802 */ /* 0x000fe40000000f00 */
[----:B------:R-:W-:Y:S02]  /*f150*/  MOV R3, 0xf170 ;  /* 0x0000f17000037802 */ /* 0x000fe40000000f00 */
[----:B------:R-:W-:Y:S05]  /*f160*/  CALL.REL.NOINC `($__internal_78_$__cuda_sm70_shflsync_bfly_p) ;  /* 0x00000e7000007944 */ /* 0x000fea0003c00000 */
[----:B------:R-:W-:Y:S01]  /*f170*/  FADD.FTZ R4, R232, R5 ;  /* 0x00000005e8047221 */ /* 0x000fe20000010000 */
[----:B------:R-:W-:Y:S02]  /*f180*/  MOV R5, 0x1 ;  /* 0x0000000100057802 */ /* 0x000fe40000000f00 */
[----:B------:R-:W-:Y:S02]  /*f190*/  MOV R3, 0xf1c0 ;  /* 0x0000f1c000037802 */ /* 0x000fe40000000f00 */
[----:B------:R-:W-:Y:S02]  /*f1a0*/  MOV R2, R4 ;  /* 0x0000000400027202 */ /* 0x000fe40000000f00 */
[----:B------:R-:W-:Y:S05]  /*f1b0*/  CALL.REL.NOINC `($__internal_78_$__cuda_sm70_shflsync_bfly_p) ;  /* 0x00000e2000007944 */ /* 0x000fea0003c00000 */
[----:B------:R-:W-:Y:S01]  /*f1c0*/  MOV R3, R5 ;  /* 0x0000000500037202 */ /* 0x000fe20000000f00 */
[----:B------:R-:W-:Y:S05]  /*f1d0*/  BRA `(.L_x_3910) ;  /* 0xffff9fc000007947 */ /* 0x000fea000383ffff */
.L_x_3848:
[----:B-1-34-:R-:W-:Y:S01]  /*f1e0*/  IMAD.MOV.U32 R5, RZ, RZ, R14 ;  /* 0x000000ffff057224 */ /* 0x01afe200078e000e */
[----:B------:R-:W-:Y:S01]  /*f1f0*/  MOV R3, RZ ;  /* 0x000000ff00037202 */ /* 0x000fe20000000f00 */
[----:B------:R-:W-:Y:S01]  /*f200*/  IMAD.MOV.U32 R0, RZ, RZ, 0x181f ;  /* 0x0000181fff007424 */ /* 0x000fe200078e00ff */
[----:B------:R-:W-:-:S02]  /*f210*/  MOV R2, 0xf230 ;  /* 0x0000f23000027802 */ /* 0x000fc40000000f00 */
[----:B------:R-:W-:Y:S05]  /*f220*/  CALL.REL.NOINC `($__internal_79_$__cuda_sm70_shflsync_idx_p) ;  /* 0x00000e0000007944 */ /* 0x000fea0003c00000 */
[----:B------:R-:W-:Y:S01]  /*f230*/  MOV R6, R0 ;  /* 0x0000000000067202 */ /* 0x000fe20000000f00 */
[----:B------:R-:W-:Y:S05]  /*f240*/  BRA `(.L_x_3911) ;  /* 0xffffbbc000007947 */ /* 0x000fea000383ffff */
.L_x_3849:
[----:B------:R-:W-:Y:S01]  /*f250*/  IMAD.MOV.U32 R5, RZ, RZ, R15 ;  /* 0x000000ffff057224 */ /* 0x000fe200078e000f */
[----:B------:R-:W-:Y:S01]  /*f260*/  MOV R3, RZ ;  /* 0x000000ff00037202 */ /* 0x000fe20000000f00 */
[----:B------:R-:W-:Y:S01]  /*f270*/  IMAD.MOV.U32 R0, RZ, RZ, 0x181f ;  /* 0x0000181fff007424 */ /* 0x000fe200078e00ff */
[----:B------:R-:W-:-:S02]  /*f280*/  MOV R2, 0xf2a0 ;  /* 0x0000f2a000027802 */ /* 0x000fc40000000f00 */
[----:B-12---:R-:W-:Y:S05]  /*f290*/  CALL.REL.NOINC `($__internal_79_$__cuda_sm70_shflsync_idx_p) ;  /* 0x00000d9000007944 */ /* 0x006fea0003c00000 */
[----:B------:R-:W-:Y:S05]  /*f2a0*/  BRA `(.L_x_3912) ;  /* 0xffffbb8000007947 */ /* 0x000fea000383ffff */
.L_x_3852:
        /* <DEDUP_REMOVED lines=12> */
.L_x_3855:
[----:B------:R-:W-:Y:S01]  /*f370*/  IMAD.MOV.U32 R5, RZ, RZ, R14 ;  /* 0x000000ffff057224 */ /* 0x000fe200078e000e */
[----:B-1----:R-:W-:Y:S01]  /*f380*/  MOV R3, 0x2 ;  /* 0x0000000200037802 */ /* 0x002fe20000000f00 */
[----:B----4-:R-:W-:Y:S01]  /*f390*/  IMAD.MOV.U32 R0, RZ, RZ, 0x181f ;  /* 0x0000181fff007424 */ /* 0x010fe200078e00ff */
[----:B------:R-:W-:Y:S02]  /*f3a0*/  MOV R2, 0xf3c0 ;  /* 0x0000f3c000027802 */ /* 0x000fe40000000f00 */
[----:B--23--:R-:W-:Y:S05]  /*f3b0*/  CALL.REL.NOINC `($__internal_79_$__cuda_sm70_shflsync_idx_p) ;  /* 0x00000c7000007944 */ /* 0x00cfea0003c00000 */
[----:B------:R-:W-:Y:S01]  /*f3c0*/  MOV R6, R0 ;  /* 0x0000000000067202 */ /* 0x000fe20000000f00 */
[----:B------:R-:W-:Y:S05]  /*f3d0*/  BRA `(.L_x_3914) ;  /* 0xffffbd5000007947 */ /* 0x000fea000383ffff */
.L_x_3856:
[----:B------:R-:W-:Y:S01]  /*f3e0*/  IMAD.MOV.U32 R5, RZ, RZ, R15 ;  /* 0x000000ffff057224 */ /* 0x000fe200078e000f */
[----:B------:R-:W-:Y:S01]  /*f3f0*/  MOV R3, 0x2 ;  /* 0x0000000200037802 */ /* 0x000fe20000000f00 */
[----:B----4-:R-:W-:Y:S01]  /*f400*/  IMAD.MOV.U32 R0, RZ, RZ, 0x181f ;  /* 0x0000181fff007424 */ /* 0x010fe200078e00ff */
[----:B------:R-:W-:Y:S02]  /*f410*/  MOV R2, 0xf430 ;  /* 0x0000f43000027802 */ /* 0x000fe40000000f00 */
[----:B-123--:R-:W-:Y:S05]  /*f420*/  CALL.REL.NOINC `($__internal_79_$__cuda_sm70_shflsync_idx_p) ;  /* 0x00000c0000007944 */ /* 0x00efea0003c00000 */
[----:B------:R-:W-:Y:S05]  /*f430*/  BRA `(.L_x_3915) ;  /* 0xffffbd1000007947 */ /* 0x000fea000383ffff */
.L_x_3859:
        /* <DEDUP_REMOVED lines=12> */
.L_x_3861:
[----:B------:R-:W-:Y:S01]  /*f500*/  IMAD.MOV.U32 R5, RZ, RZ, R20 ;  /* 0x000000ffff057224 */ /* 0x000fe200078e0014 */
[----:B------:R-:W-:Y:S01]  /*f510*/  MOV R3, RZ ;  /* 0x000000ff00037202 */ /* 0x000fe20000000f00 */
[----:B------:R-:W-:Y:S01]  /*f520*/  IMAD.MOV.U32 R0, RZ, RZ, 0x1c1f ;  /* 0x00001c1fff007424 */ /* 0x000fe200078e00ff */
[----:B------:R-:W-:Y:S02]  /*f530*/  MOV R2, 0xf550 ;  /* 0x0000f55000027802 */ /* 0x000fe40000000f00 */
[----:B------:R-:W-:Y:S05]  /*f540*/  CALL.REL.NOINC `($__internal_79_$__cuda_sm70_shflsync_idx_p) ;  /* 0x00000ae000007944 */ /* 0x000fea0003c00000 */
[----:B------:R-:W-:Y:S01]  /*f550*/  MOV R4, R0 ;  /* 0x0000000000047202 */ /* 0x000fe20000000f00 */
[----:B------:R-:W-:Y:S05]  /*f560*/  BRA `(.L_x_3917) ;  /* 0xffffc0e000007947 */ /* 0x000fea000383ffff */
.L_x_3862:
[----:B------:R-:W-:Y:S01]  /*f570*/  IMAD.MOV.U32 R5, RZ, RZ, R21 ;  /* 0x000000ffff057224 */ /* 0x000fe200078e0015 */
[----:B------:R-:W-:Y:S01]  /*f580*/  MOV R3, RZ ;  /* 0x000000ff00037202 */ /* 0x000fe20000000f00 */
[----:B------:R-:W-:Y:S01]  /*f590*/  IMAD.MOV.U32 R0, RZ, RZ, 0x1c1f ;  /* 0x00001c1fff007424 */ /* 0x000fe200078e00ff */
[----:B------:R-:W-:Y:S02]  /*f5a0*/  MOV R2, 0xf5c0 ;  /* 0x0000f5c000027802 */ /* 0x000fe40000000f00 */
[----:B-12---:R-:W-:Y:S05]  /*f5b0*/  CALL.REL.NOINC `($__internal_79_$__cuda_sm70_shflsync_idx_p) ;  /* 0x00000a7000007944 */ /* 0x006fea0003c00000 */
[----:B------:R-:W-:Y:S05]  /*f5c0*/  BRA `(.L_x_3918) ;  /* 0xffffc0a000007947 */ /* 0x000fea000383ffff */
.L_x_3865:
        /* <DEDUP_REMOVED lines=12> */
.L_x_3869:
[----:B------:R-:W-:Y:S01]  /*f690*/  IMAD.MOV.U32 R5, RZ, RZ, R12 ;  /* 0x000000ffff057224 */ /* 0x000fe200078e000c */
[----:B------:R-:W-:Y:S01]  /*f6a0*/  MOV R3, RZ ;  /* 0x000000ff00037202 */ /* 0x000fe20000000f00 */
[----:B------:R-:W-:Y:S01]  /*f6b0*/  IMAD.MOV.U32 R0, RZ, RZ, 0x181f ;  /* 0x0000181fff007424 */ /* 0x000fe200078e00ff */
[----:B------:R-:W-:Y:S02]  /*f6c0*/  MOV R2, 0xf6e0 ;  /* 0x0000f6e000027802 */ /* 0x000fe40000000f00 */
[----:B------:R-:W-:Y:S05]  /*f6d0*/  CALL.REL.NOINC `($__internal_79_$__cuda_sm70_shflsync_idx_p) ;  /* 0x0000095000007944 */ /* 0x000fea0003c00000 */
[----:B------:R-:W-:Y:S01]  /*f6e0*/  MOV R4, R0 ;  /* 0x0000000000047202 */ /* 0x000fe20000000f00 */
[----:B------:R-:W-:Y:S05]  /*f6f0*/  BRA `(.L_x_3920) ;  /* 0xffffe0f000007947 */ /* 0x000fea000383ffff */
.L_x_3870:
[----:B------:R-:W-:Y:S01]  /*f700*/  IMAD.MOV.U32 R5, RZ, RZ, R15 ;  /* 0x000000ffff057224 */ /* 0x000fe200078e000f */
[----:B------:R-:W-:Y:S01]  /*f710*/  MOV R3, RZ ;  /* 0x000000ff00037202 */ /* 0x000fe20000000f00 */
[----:B------:R-:W-:Y:S01]  /*f720*/  IMAD.MOV.U32 R0, RZ, RZ, 0x181f ;  /* 0x0000181fff007424 */ /* 0x000fe200078e00ff */
[----:B------:R-:W-:Y:S02]  /*f730*/  MOV R2, 0xf750 ;  /* 0x0000f75000027802 */ /* 0x000fe40000000f00 */
[----:B-12---:R-:W-:Y:S05]  /*f740*/  CALL.REL.NOINC `($__internal_79_$__cuda_sm70_shflsync_idx_p) ;  /* 0x000008e000007944 */ /* 0x006fea0003c00000 */
[----:B------:R-:W-:Y:S05]  /*f750*/  BRA `(.L_x_3921) ;  /* 0xffffe0b000007947 */ /* 0x000fea000383ffff */
.L_x_3873:
        /* <DEDUP_REMOVED lines=12> */
.L_x_3876:
[----:B------:R-:W-:Y:S01]  /*f820*/  IMAD.MOV.U32 R5, RZ, RZ, R12 ;  /* 0x000000ffff057224 */ /* 0x000fe200078e000c */
[----:B-1----:R-:W-:Y:S01]  /*f830*/  MOV R3, 0x2 ;  /* 0x0000000200037802 */ /* 0x002fe20000000f00 */
[----:B----4-:R-:W-:Y:S01]  /*f840*/  IMAD.MOV.U32 R0, RZ, RZ, 0x181f ;  /* 0x0000181fff007424 */ /* 0x010fe200078e00ff */
[----:B------:R-:W-:Y:S02]  /*f850*/  MOV R2, 0xf870 ;  /* 0x0000f87000027802 */ /* 0x000fe40000000f00 */
[----:B--23--:R-:W-:Y:S05]  /*f860*/  CALL.REL.NOINC `($__internal_79_$__cuda_sm70_shflsync_idx_p) ;  /* 0x000007c000007944 */ /* 0x00cfea0003c00000 */
[----:B------:R-:W-:Y:S01]  /*f870*/  MOV R4, R0 ;  /* 0x0000000000047202 */ /* 0x000fe20000000f00 */
[----:B------:R-:W-:Y:S05]  /*f880*/  BRA `(.L_x_3923) ;  /* 0xffffe29000007947 */ /* 0x000fea000383ffff */
.L_x_3877:
[----:B------:R-:W-:Y:S01]  /*f890*/  IMAD.MOV.U32 R5, RZ, RZ, R15 ;  /* 0x000000ffff057224 */ /* 0x000fe200078e000f */
[----:B------:R-:W-:Y:S01]  /*f8a0*/  MOV R3, 0x2 ;  /* 0x0000000200037802 */ /* 0x000fe20000000f00 */
[----:B----4-:R-:W-:Y:S01]  /*f8b0*/  IMAD.MOV.U32 R0, RZ, RZ, 0x181f ;  /* 0x0000181fff007424 */ /* 0x010fe200078e00ff */
[----:B------:R-:W-:Y:S02]  /*f8c0*/  MOV R2, 0xf8e0 ;  /* 0x0000f8e000027802 */ /* 0x000fe40000000f00 */
[----:B-123--:R-:W-:Y:S05]  /*f8d0*/  CALL.REL.NOINC `($__internal_79_$__cuda_sm70_shflsync_idx_p) ;  /* 0x0000075000007944 */ /* 0x00efea0003c00000 */
[----:B------:R-:W-:Y:S05]  /*f8e0*/  BRA `(.L_x_3924) ;  /* 0xffffe25000007947 */ /* 0x000fea000383ffff */
.L_x_3880:
        /* <DEDUP_REMOVED lines=12> */
.L_x_3882:
[----:B------:R-:W-:Y:S01]  /*f9b0*/  IMAD.MOV.U32 R5, RZ, RZ, R122 ;  /* 0x000000ffff057224 */ /* 0x000fe200078e007a */
[----:B------:R-:W-:Y:S01]  /*f9c0*/  MOV R3, RZ ;  /* 0x000000ff00037202 */ /* 0x000fe20000000f00 */
[----:B------:R-:W-:Y:S01]  /*f9d0*/  IMAD.MOV.U32 R0, RZ, RZ, 0x1f ;  /* 0x0000001fff007424 */ /* 0x000fe200078e00ff */
[----:B------:R-:W-:Y:S02]  /*f9e0*/  MOV R2, 0xfa00 ;  /* 0x0000fa0000027802 */ /* 0x000fe40000000f00 */
[----:B-1----:R-:W-:Y:S05]  /*f9f0*/  CALL.REL.NOINC `($__internal_79_$__cuda_sm70_shflsync_idx_p) ;  /* 0x0000063000007944 */ /* 0x002fea0003c00000 */
[----:B------:R-:W-:Y:S01]  /*fa00*/  MOV R9, R0 ;  /* 0x0000000000097202 */ /* 0x000fe20000000f00 */
[----:B------:R-:W-:Y:S05]  /*fa10*/  BRA `(.L_x_3926) ;  /* 0xffffe4d000007947 */ /* 0x000fea000383ffff */
.L_x_3883:
[----:B------:R-:W-:Y:S01]  /*fa20*/  IMAD.MOV.U32 R5, RZ, RZ, R122 ;  /* 0x000000ffff057224 */ /* 0x000fe200078e007a */
[----:B------:R-:W-:Y:S01]  /*fa30*/  MOV R3, 0x1 ;  /* 0x0000000100037802 */ /* 0x000fe20000000f00 */
[----:B------:R-:W-:Y:S01]  /*fa40*/  IMAD.MOV.U32 R0, RZ, RZ, 0x1f ;  /* 0x0000001fff007424 */ /* 0x000fe200078e00ff */
[----:B------:R-:W-:Y:S02]  /*fa50*/  MOV R2, 0xfa70 ;  /* 0x0000fa7000027802 */ /* 0x000fe40000000f00 */
[----:B-123--:R-:W-:Y:S05]  /*fa60*/  CALL.REL.NOINC `($__internal_79_$__cuda_sm70_shflsync_idx_p) ;  /* 0x000005c000007944 */ /* 0x00efea0003c00000 */
[----:B------:R-:W-:Y:S01]  /*fa70*/  MOV R8, R0 ;  /* 0x0000000000087202 */ /* 0x000fe20000000f00 */
[----:B------:R-:W-:Y:S05]  /*fa80*/  BRA `(.L_x_3927) ;  /* 0xffffe48000007947 */ /* 0x000fea000383ffff */
.L_x_3884:
[----:B------:R-:W-:Y:S02]  /*fa90*/  MOV R2, 0x1 ;  /* 0x0000000100027802 */ /* 0x000fe40000000f00 */
[----:B------:R-:W-:-:S02]  /*faa0*/  MOV R3, 0xfac0 ;  /* 0x0000fac000037802 */ /* 0x000fc40000000f00 */
[----:B--234-:R-:W-:Y:S05]  /*fab0*/  CALL.REL.NOINC `($__internal_80_$__cuda_sm70_shflsync_up_p) ;  /* 0x000005c000007944 */ /* 0x01cfea0003c00000 */
[----:B------:R-:W-:Y:S05]  /*fac0*/  BRA `(.L_x_3928) ;  /* 0xffffe56000007947 */ /* 0x000fea000383ffff */
.L_x_3885:
[----:B------:R-:W-:Y:S02]  /*fad0*/  MOV R2, 0x2 ;  /* 0x0000000200027802 */ /* 0x000fe40000000f00 */
[----:B------:R-:W-:-:S02]  /*fae0*/  MOV R3, 0xfb00 ;  /* 0x0000fb0000037802 */ /* 0x000fc40000000f00 */
[----:B--23--:R-:W-:Y:S05]  /*faf0*/  CALL.REL.NOINC `($__internal_80_$__cuda_sm70_shflsync_up_p) ;  /* 0x0000058000007944 */ /* 0x00cfea0003c00000 */
        /* <DEDUP_REMOVED lines=23> */
.L_x_3889:
[----:B------:R-:W-:Y:S02]  /*fc70*/  MOV R2, 0x1 ;  /* 0x0000000100027802 */ /* 0x000fe40000000f00 */
[----:B------:R-:W-:Y:S02]  /*fc80*/  MOV R3, 0xfca0 ;  /* 0x0000fca000037802 */ /* 0x000fe40000000f00 */
[----:B------:R-:W-:Y:S05]  /*fc90*/  CALL.REL.NOINC `($__internal_80_$__cuda_sm70_shflsync_up_p) ;  /* 0x000003e000007944 */ /* 0x000fea0003c00000 */
[----:B------:R-:W-:Y:S01]  /*fca0*/  MOV R2, R4 ;  /* 0x0000000400027202 */ /* 0x000fe20000000f00 */
[----:B------:R-:W-:Y:S05]  /*fcb0*/  BRA `(.L_x_3930) ;  /* 0xffffe5c000007947 */ /* 0x000fea000383ffff */
.L_x_3890:
[----:B------:R-:W-:Y:S02]  /*fcc0*/  MOV R2, 0x2 ;  /* 0x0000000200027802 */ /* 0x000fe40000000f00 */
[----:B------:R-:W-:Y:S02]  /*fcd0*/  MOV R3, 0xfcf0 ;  /* 0x0000fcf000037802 */ /* 0x000fe40000000f00 */
        /* <DEDUP_REMOVED lines=24> */
.L_x_3892:
[----:B------:R-:W-:Y:S02]  /*fe60*/  SEL R0, RZ, 0x1, P0 ;  /* 0x00000001ff007807 */ /* 0x000fe40000000000 */
[----:B------:R-:W-:Y:S02]  /*fe70*/  MOV R2, 0xfe90 ;  /* 0x0000fe9000027802 */ /* 0x000fe40000000f00 */
[----:B-1----:R-:W-:Y:S05]  /*fe80*/  CALL.REL.NOINC `($__internal_81_$__cuda_sm70_votesync_ballot) ;  /* 0x0000026000007944 */ /* 0x002fea0003c00000 */
[----:B------:R-:W-:Y:S01]  /*fe90*/  MOV R11, R0 ;  /* 0x00000000000b7202 */ /* 0x000fe20000000f00 */
[----:B------:R-:W-:Y:S05]  /*fea0*/  BRA `(.L_x_3932) ;  /* 0xffffe56000007947 */ /* 0x000fea000383ffff */
.L_x_3893:
[----:B------:R-:W-:Y:S01]  /*feb0*/  IMAD.MOV.U32 R5, RZ, RZ, R6 ;  /* 0x000000ffff057224 */ /* 0x000fe200078e0006 */
[----:B---3--:R-:W-:Y:S01]  /*fec0*/  MOV R3, R10 ;  /* 0x0000000a00037202 */ /* 0x008fe20000000f00 */
[----:B------:R-:W-:Y:S01]  /*fed0*/  IMAD.MOV.U32 R0, RZ, RZ, 0x1f ;  /* 0x0000001fff007424 */ /* 0x000fe200078e00ff */
[----:B------:R-:W-:Y:S02]  /*fee0*/  MOV R2, 0xff00 ;  /* 0x0000ff0000027802 */ /* 0x000fe40000000f00 */
[----:B-12---:R-:W-:Y:S05]  /*fef0*/  CALL.REL.NOINC `($__internal_79_$__cuda_sm70_shflsync_idx_p) ;  /* 0x0000013000007944 */ /* 0x006fea0003c00000 */
[----:B------:R-:W-:Y:S01]  /*ff00*/  IMAD.MOV.U32 R8, RZ, RZ, R0 ;  /* 0x000000ffff087224 */ /* 0x000fe200078e0000 */
[----:B------:R-:W-:Y:S01]  /*ff10*/  MOV R3, R10 ;  /* 0x0000000a00037202 */ /* 0x000fe20000000f00 */
[----:B------:R-:W-:Y:S01]  /*ff20*/  IMAD.MOV.U32 R5, RZ, RZ, R7 ;  /* 0x000000ffff057224 */ /* 0x000fe200078e0007 */
[----:B------:R-:W-:Y:S02]  /*ff30*/  MOV R0, 0x1f ;  /* 0x0000001f00007802 */ /* 0x000fe40000000f00 */
[----:B------:R-:W-:-:S02]  /*ff40*/  MOV R2, 0xff60 ;  /* 0x0000ff6000027802 */ /* 0x000fc40000000f00 */
[----:B------:R-:W-:Y:S05]  /*ff50*/  CALL.REL.NOINC `($__internal_79_$__cuda_sm70_shflsync_idx_p) ;  /* 0x000000d000007944 */ /* 0x000fea0003c00000 */
[----:B------:R-:W-:Y:S01]  /*ff60*/  MOV R7, R0 ;  /* 0x0000000000077202 */ /* 0x000fe20000000f00 */
[----:B------:R-:W-:Y:S05]  /*ff70*/  BRA `(.L_x_3933) ;  /* 0xffffe4d000007947 */ /* 0x000fea000383ffff */
.L_x_3896:
[----:B------:R-:W-:Y:S01]  /*ff80*/  IMAD.MOV.U32 R5, RZ, RZ, R4 ;  /* 0x000000ffff057224 */ /* 0x000fe200078e0004 */
[----:B------:R-:W-:-:S02]  /*ff90*/  MOV R0, 0x1f ;  /* 0x0000001f00007802 */ /* 0x000fc40000000f00 */
[----:B------:R-:W-:Y:S02]  /*ffa0*/  MOV R2, 0xffc0 ;  /* 0x0000ffc000027802 */ /* 0x000fe40000000f00 */
[----:B-1234-:R-:W-:Y:S05]  /*ffb0*/  CALL.REL.NOINC `($__internal_79_$__cuda_sm70_shflsync_idx_p) ;  /* 0x0000007000007944 */ /* 0x01efea0003c00000 */
[----:B------:R-:W-:Y:S01]  /*ffc0*/  MOV R13, R0 ;  /* 0x00000000000d7202 */ /* 0x000fe20000000f00 */
[----:B------:R-:W-:Y:S05]  /*ffd0*/  BRA `(.L_x_3895) ;  /* 0xffffe4d000007947 */ /* 0x000fea000383ffff */
        .weak           $__internal_78_$__cuda_sm70_shflsync_bfly_p
        .type           $__internal_78_$__cuda_sm70_shflsync_bfly_p,@function
        .size           $__internal_78_$__cuda_sm70_shflsync_bfly_p,($__internal_79_$__cuda_sm70_shflsync_idx_p - $__internal_78_$__cuda_sm70_shflsync_bfly_p)
$__internal_78_$__cuda_sm70_shflsync_bfly_p:
[----:B------:R-:W-:Y:S04]  /*ffe0*/  WARPSYNC R6 ;  /* 0x0000000600007348 */ /* 0x000fe80003800000 */
[----:B------:R1:W2:Y:S02]  /*fff0*/  SHFL.BFLY PT, R5, R2, R5, R7 ;  /* 0x0c00000502057389 */ /* 0x0002a400000e0007 */
[----:B-1----:R-:W-:Y:S02]  /*10000*/  MOV R2, R3 ;  /* 0x0000000300027202 */ /* 0x002fe40000000f00 */
[----:B------:R-:W-:-:S04]  /*10010*/  MOV R3, 0x0 ;  /* 0x0000000000037802 */ /* 0x000fc80000000f00 */
[----:B--2---:R-:W-:Y:S05]  /*10020*/  RET.REL.NODEC R2 `(_ZN7cutlass13device_kernelIN5flash19enable_sm80_to_sm89INS1_16FlashAttnFwdSm80INS1_25CollectiveMainloopFwdSm80ILi8ELi1ELb0EN4cute5tupleIJNS5_1CILi128EEENS7_ILi64EEENS7_ILi256EEEEEELi256ENS_6half_tEfNS_4arch4Sm80ELb0ELb0ELb0ELb1ELb0ELb0ELb1ELb1EEENS1_21CollectiveEpilogueFwdINS6_IJS8_SA_S9_EEENS6_IJNS7_ILi1EEESI_SI_EEESC_SE_Li256ELb1ELb1ELb1ELb0EEENS1_36VarlenDynamicPersistentTileSchedulerILi128ELi64ELi256ELi256ELb1ELb1ELb0ELb0ELb1ELb1EEEEEEEEEvNT_6ParamsE) ;  /* 0xfffeffd002007950 */ /* 0x004fea0003c3ffff */
        .weak           $__internal_79_$__cuda_sm70_shflsync_idx_p
        .type           $__internal_79_$__cuda_sm70_shflsync_idx_p,@function
        .size           $__internal_79_$__cuda_sm70_shflsync_idx_p,($__internal_80_$__cuda_sm70_shflsync_up_p - $__internal_79_$__cuda_sm70_shflsync_idx_p)
$__internal_79_$__cuda_sm70_shflsync_idx_p:
[----:B------:R-:W-:-:S04]  /*10030*/  MOV R123, 0xffffffff ;  /* 0xffffffff007b7802 */ /* 0x000fc80000000f00 */
[----:B------:R-:W-:Y:S04]  /*10040*/  WARPSYNC R123 ;  /* 0x0000007b00007348 */ /* 0x000fe80003800000 */
[----:B------:R1:W2:Y:S02]  /*10050*/  SHFL.IDX PT, R0, R5, R3, R0 ;  /* 0x0000000305007389 */ /* 0x0002a400000e0000 */
[----:B-1----:R-:W-:-:S04]  /*10060*/  MOV R3, 0x0 ;  /* 0x0000000000037802 */ /* 0x002fc80000000f00 */
[----:B--2---:R-:W-:Y:S05]  /*10070*/  RET.REL.NODEC R2 `(_ZN7cutlass13device_kernelIN5flash19enable_sm80_to_sm89INS1_16FlashAttnFwdSm80INS1_25CollectiveMainloopFwdSm80ILi8ELi1ELb0EN4cute5tupleIJNS5_1CILi128EEENS7_ILi64EEENS7_ILi256EEEEEELi256ENS_6half_tEfNS_4arch4Sm80ELb0ELb0ELb0ELb1ELb0ELb0ELb1ELb1EEENS1_21CollectiveEpilogueFwdINS6_IJS8_SA_S9_EEENS6_IJNS7_ILi1EEESI_SI_EEESC_SE_Li256ELb1ELb1ELb1ELb0EEENS1_36VarlenDynamicPersistentTileSchedulerILi128ELi64ELi256ELi256ELb1ELb1ELb0ELb0ELb1ELb1EEEEEEEEEvNT_6ParamsE) ;  /* 0xfffeff8002007950 */ /* 0x004fea0003c3ffff */
        .weak           $__internal_80_$__cuda_sm70_shflsync_up_p
        .type           $__internal_80_$__cuda_sm70_shflsync_up_p,@function
        .size           $__internal_80_$__cuda_sm70_shflsync_up_p,($__internal_81_$__cuda_sm70_votesync_ballot - $__internal_80_$__cuda_sm70_shflsync_up_p)
$__internal_80_$__cuda_sm70_shflsync_up_p:
[----:B------:R-:W-:Y:S02]  /*10080*/  IMAD.MOV.U32 R4, RZ, RZ, RZ ;  /* 0x000000ffff047224 */ /* 0x000fe400078e00ff */
[----:B------:R-:W-:-:S04]  /*10090*/  IMAD.MOV.U32 R10, RZ, RZ, -0x1 ;  /* 0xffffffffff0a7424 */ /* 0x000fc800078e00ff */
[----:B------:R-:W-:Y:S04]  /*100a0*/  WARPSYNC R10 ;  /* 0x0000000a00007348 */ /* 0x000fe80003800000 */
[----:B------:R1:W2:Y:S02]  /*100b0*/  SHFL.UP PT, R4, R0, R2, R4 ;  /* 0x0400000200047389 */ /* 0x0002a400000e0004 */
[----:B-1----:R-:W-:Y:S02]  /*100c0*/  MOV R2, R3 ;  /* 0x0000000300027202 */ /* 0x002fe40000000f00 */
[----:B------:R-:W-:-:S04]  /*100d0*/  MOV R3, 0x0 ;  /* 0x0000000000037802 */ /* 0x000fc80000000f00 */
[----:B--2---:R-:W-:Y:S05]  /*100e0*/  RET.REL.NODEC R2 `(_ZN7cutlass13device_kernelIN5flash19enable_sm80_to_sm89INS1_16FlashAttnFwdSm80INS1_25CollectiveMainloopFwdSm80ILi8ELi1ELb0EN4cute5tupleIJNS5_1CILi128EEENS7_ILi64EEENS7_ILi256EEEEEELi256ENS_6half_tEfNS_4arch4Sm80ELb0ELb0ELb0ELb1ELb0ELb0ELb1ELb1EEENS1_21CollectiveEpilogueFwdINS6_IJS8_SA_S9_EEENS6_IJNS7_ILi1EEESI_SI_EEESC_SE_Li256ELb1ELb1ELb1ELb0EEENS1_36VarlenDynamicPersistentTileSchedulerILi128ELi64ELi256ELi256ELb1ELb1ELb0ELb0ELb1ELb1EEEEEEEEEvNT_6ParamsE) ;  /* 0xfffeff1002007950 */ /* 0x004fea0003c3ffff */
        .weak           $__internal_81_$__cuda_sm70_votesync_ballot
        .type           $__internal_81_$__cuda_sm70_votesync_ballot,@function
        .size           $__internal_81_$__cuda_sm70_votesync_ballot,(.L_x_5248 - $__internal_81_$__cuda_sm70_votesync_ballot)
$__internal_81_$__cuda_sm70_votesync_ballot:
[----:B------:R-:W-:Y:S01]  /*100f0*/  ISETP.NE.U32.AND P0, PT, R0, 0x1, PT ;  /* 0x000000010000780c */ /* 0x000fe20003f05070 */
[----:B------:R-:W-:-:S04]  /*10100*/  IMAD.MOV.U32 R3, RZ, RZ, -0x1 ;  /* 0xffffffffff037424 */ /* 0x000fc800078e00ff */
[----:B------:R-:W-:Y:S08]  /*10110*/  WARPSYNC R3 ;  /* 0x0000000300007348 */ /* 0x000ff00003800000 */
[----:B------:R-:W-:-:S04]  /*10120*/  VOTE.ANY R0, PT, !P0 ;  /* 0x0000000000007806 */ /* 0x000fc800040e0100 */
[----:B------:R-:W-:Y:S01]  /*10130*/  LOP3.LUT R0, R0, R3, RZ, 0xc0, !PT ;  /* 0x0000000300007212 */ /* 0x000fe200078ec0ff */
[----:B------:R-:W-:-:S04]  /*10140*/  IMAD.MOV.U32 R3, RZ, RZ, 0x0 ;  /* 0x00000000ff037424 */ /* 0x000fc800078e00ff */
[----:B------:R-:W-:Y:S05]  /*10150*/  RET.REL.NODEC R2 `(_ZN7cutlass13device_kernelIN5flash19enable_sm80_to_sm89INS1_16FlashAttnFwdSm80INS1_25CollectiveMainloopFwdSm80ILi8ELi1ELb0EN4cute5tupleIJNS5_1CILi128EEENS7_ILi64EEENS7_ILi256EEEEEELi256ENS_6half_tEfNS_4arch4Sm80ELb0ELb0ELb0ELb1ELb0ELb0ELb1ELb1EEENS1_21CollectiveEpilogueFwdINS6_IJS8_SA_S9_EEENS6_IJNS7_ILi1EEESI_SI_EEESC_SE_Li256ELb1ELb1ELb1ELb0EEENS1_36VarlenDynamicPersistentTileSchedulerILi128ELi64ELi256ELi256ELb1ELb1ELb0ELb0ELb1ELb1EEEEEEEEEvNT_6ParamsE) ;  /* 0xfffefea002007950 */ /* 0x000fea0003c3ffff */
.L_x_3934:
        /* <DEDUP_REMOVED lines=10> */
.L_x_5248:


//--------------------- .text._ZN7cutlass13device_kernelIN5flash19enable_sm80_to_sm89INS1_16FlashAttnFwdSm80INS1_25CollectiveMainloopFwdSm80ILi8ELi1ELb0EN4cute5tupleIJNS5_1CILi128EEENS7_ILi48EEENS7_ILi256EEEEEELi256ENS_6half_tEfNS_4arch4Sm80ELb0ELb0ELb0ELb1ELb0ELb1ELb1ELb1EEENS1_21CollectiveEpilogueFwdINS6_IJS8_SA_S9_EEENS6_IJNS7_ILi1EEESI_SI_EEESC_SE_Li256ELb1ELb1ELb1ELb0EEENS1_36VarlenDynamicPersistentTileSchedulerILi128ELi48ELi256ELi256ELb1ELb1ELb0ELb0ELb1ELb1EEEEEEEEEvNT_6ParamsE --------------------------
	.section	.text._ZN7cutlass13device_kernelIN5flash19enable_sm80_to_sm89INS1_16FlashAttnFwdSm80INS1_25CollectiveMainloopFwdSm80ILi8ELi1ELb0EN4cute5tupleIJNS5_1CILi128EEENS7_ILi48EEENS7_ILi256EEEEEELi256ENS_6half_tEfNS_4arch4Sm80ELb0ELb0ELb0ELb1ELb0ELb1ELb1ELb1EEENS1_21CollectiveEpilogueFwdINS6_IJS8_SA_S9_EEENS6_IJNS7_ILi1EEESI_SI_EEESC_SE_Li256ELb1ELb1ELb1ELb0EEENS1_36VarlenDynamicPersistentTileSchedulerILi128ELi48ELi256ELi256ELb1ELb1ELb0ELb0ELb1ELb1EEEEEEEEEvNT_6ParamsE,"ax",@progbits
	.sectioninfo	@"SHI_REGISTERS=255"
	.align	128
.text._ZN7cutlass13device_kernelIN5flash19enable_sm80_to_sm89INS1_16FlashAttnFwdSm80INS1_25CollectiveMainloopFwdSm80ILi8ELi1ELb0EN4cute5tupleIJNS5_1CILi128EEENS7_ILi48EEENS7_ILi256EEEEEELi256ENS_6half_tEfNS_4arch4Sm80ELb0ELb0ELb0ELb1ELb0ELb1ELb1ELb1EEENS1_21CollectiveEpilogueFwdINS6_IJS8_SA_S9_EEENS6_IJNS7_ILi1EEESI_SI_EEESC_SE_Li256ELb1ELb1ELb1ELb0EEENS1_36VarlenDynamicPersistentTileSchedulerILi128ELi48ELi256ELi256ELb1ELb1ELb0ELb0ELb1ELb1EEEEEEEEEvNT_6ParamsE:
        .type           _ZN7cutlass13device_kernelIN5flash19enable_sm80_to_sm89INS1_16FlashAttnFwdSm80INS1_25CollectiveMainloopFwdSm80ILi8ELi1ELb0EN4cute5tupleIJNS5_1CILi128EEENS7_ILi48EEENS7_ILi256EEEEEELi256ENS_6half_tEfNS_4arch4Sm80ELb0ELb0ELb0ELb1ELb0ELb1ELb1ELb1EEENS1_21CollectiveEpilogueFwdINS6_IJS8_SA_S9_EEENS6_IJNS7_ILi1EEESI_SI_EEESC_SE_Li256ELb1ELb1ELb1ELb0EEENS1_36VarlenDynamicPersistentTileSchedulerILi128ELi48ELi256ELi256ELb1ELb1ELb0ELb0ELb1ELb1EEEEEEEEEvNT_6ParamsE,@function
        .size           _ZN7cutlass13device_kernelIN5flash19enable_sm80_to_sm89INS1_16FlashAttnFwdSm80INS1_25CollectiveMainloopFwdSm80ILi8ELi1ELb0EN4cute5tupleIJNS5_1CILi128EEENS7_ILi48EEENS7_ILi256EEEEEELi256ENS_6half_tEfNS_4arch4Sm80ELb0ELb0ELb0ELb1ELb0ELb1ELb1ELb1EEENS1_21CollectiveEpilogueFwdINS6_IJS8_SA_S9_EEENS6_IJNS7_ILi1EEESI_SI_EEESC_SE_Li256ELb1ELb1ELb1ELb0EEENS1_36VarlenDynamicPersistentTileSchedulerILi128ELi48ELi256ELi256ELb1ELb1ELb0ELb0ELb1ELb1EEEEEEEEEvNT_6ParamsE,(.L_x_5253 - _ZN7cutlass13device_kernelIN5flash19enable_sm80_to_sm89INS1_16FlashAttnFwdSm80INS1_25CollectiveMainloopFwdSm80ILi8ELi1ELb0EN4cute5tupleIJNS5_1CILi128EEENS7_ILi48EEENS7_ILi256EEEEEELi256ENS_6half_tEfNS_4arch4Sm80ELb0ELb0ELb0ELb1ELb0ELb1ELb1ELb1EEENS1_21CollectiveEpilogueFwdINS6_IJS8_SA_S9_EEENS6_IJNS7_ILi1EEESI_SI_EEESC_SE_Li256ELb1ELb1ELb1ELb0EEENS1_36VarlenDynamicPersistentTileSchedulerILi128ELi48ELi256ELi256ELb1ELb1ELb0ELb0ELb1ELb1EEEEEEEEEvNT_6ParamsE)
        .other          _ZN7cutlass13device_kernelIN5flash19enable_sm80_to_sm89INS1_16FlashAttnFwdSm80INS1_25CollectiveMainloopFwdSm80ILi8ELi1ELb0EN4cute5tupleIJNS5_1CILi128EEENS7_ILi48EEENS7_ILi256EEEEEELi256ENS_6half_tEfNS_4arch4Sm80ELb0ELb0ELb0ELb1ELb0ELb1ELb1ELb1EEENS1_21CollectiveEpilogueFwdINS6_IJS8_SA_S9_EEENS6_IJNS7_ILi1EEESI_SI_EEESC_SE_Li256ELb1ELb1ELb1ELb0EEENS1_36VarlenDynamicPersistentTileSchedulerILi128ELi48ELi256ELi256ELb1ELb1ELb0ELb0ELb1ELb1EEEEEEEEEvNT_6ParamsE,@"STO_CUDA_ENTRY STV_DEFAULT"
_ZN7cutlass13device_kernelIN5flash19enable_sm80_to_sm89INS1_16FlashAttnFwdSm80INS1_25CollectiveMainloopFwdSm80ILi8ELi1ELb0EN4cute5tupleIJNS5_1CILi128EEENS7_ILi48EEENS7_ILi256EEEEEELi256ENS_6half_tEfNS_4arch4Sm80ELb0ELb0ELb0ELb1ELb0ELb1ELb1ELb1EEENS1_21CollectiveEpilogueFwdINS6_IJS8_SA_S9_EEENS6_IJNS7_ILi1EEESI_SI_EEESC_SE_Li256ELb1ELb1ELb1ELb0EEENS1_36VarlenDynamicPersistentTileSchedulerILi128ELi48ELi256ELi256ELb1ELb1ELb0ELb0ELb1ELb1EEEEEEEEEvNT_6ParamsE:
        /* <DEDUP_REMOVED lines=54> */
.L_x_3940:
        /* <DEDUP_REMOVED lines=17> */
.L_x_4126:
        /* <DEDUP_REMOVED lines=16> */
.L_x_4127:
[----:B--2---:R-:W-:-:S05]  /*0570*/  IMAD R0, R0, c[0x0][0x538], RZ ;  /* 0x00014e0000007a24 */ /* 0x004fca00078e02ff */
[----:B------:R-:W-:-:S04]  /*0580*/  IADD3 R6, R0, R6, RZ ;  /* 0x0000000600067210 */ /* 0x000fc80007ffe0ff */
[----:B------:R-:W-:-:S13]  /*0590*/  ISETP.GT.AND P0, PT, R6, UR4, PT ;  /* 0x0000000406007c0c */ /* 0x000fda000bf04270 */
[----:B-1----:R-:W-:Y:S05]  /*05a0*/  @!P0 BRA `(.L_x_3940) ;  /* 0xfffffdb000008947 */ /* 0x002fea000383ffff */
.L_x_3936:
[----:B------:R-:W-:-:S05]  /*05b0*/  IADD3 R12, -R0, R6, RZ ;  /* 0x00000006000c7210 */ /* 0x000fca0007ffe1ff */
[----:B------:R-:W-:-:S05]  /*05c0*/  IMAD R0, R4, c[0x0][0x538], R12 ;  /* 0x00014e0004007a24 */ /* 0x000fca00078e020c */
[----:B------:R-:W-:Y:S01]  /*05d0*/  ISETP.GT.AND P0, PT, R0, UR4, PT ;  /* 0x0000000400007c0c */ /* 0x000fe2000bf04270 */
[----:B------:R-:W-:-:S12]  /*05e0*/  BRA.DIV ~URZ, `(.L_x_3941) ;  /* 0x0001ad327f007947 */ /* 0x000fd8000b800000 */
[----:B------:R-:W-:-:S04]  /*05f0*/  VOTE.ANY R6, PT, !P0 ;  /* 0x0000000000067806 */ /* 0x000fc800040e0100 */
.L_x_4128:
[----:B------:R1:W2:Y:S01]  /*0600*/  POPC R13, R6 ;  /* 0x00000006000d7309 */ /* 0x0002a20000000000 */
[----:B------:R-:W-:Y:S05]  /*0610*/  BRA.DIV ~URZ, `(.L_x_3942) ;  /* 0x0001ad527f007947 */ /* 0x000fea000b800000 */
[----:B--2---:R-:W2:Y:S04]  /*0620*/  SHFL.IDX PT, R11, R8, R13, 0x1f ;  /* 0x00001f0d080b7589 */ /* 0x004ea800000e0000 */
[----:B------:R3:W4:Y:S02]  /*0630*/  SHFL.IDX PT, R10, R7, R13, 0x1f ;  /* 0x00001f0d070a7589 */ /* 0x00072400000e0000 */
[----:B---3--:R-:W-:Y:S02]  /*0640*/  MOV R7, RZ ;  /* 0x000000ff00077202 */ /* 0x008fe40000000f00 */
.L_x_4129:
[----:B--2-4-:R-:W-:Y:S01]  /*0650*/  ISETP.NE.AND P0, PT, R6, RZ, PT ;  /* 0x000000ff0600720c */ /* 0x014fe20003f05270 */
[----:B------:R-:W-:-:S12]  /*0660*/  BSSY B0, `(.L_x_3943) ;  /* 0x0000005000007945 */ /* 0x000fd80003800000 */
[----:B------:R-:W-:Y:S05]  /*0670*/  @!P0 BRA `(.L_x_3944) ;  /* 0x0000003000008947 */ /* 0x000fea0003800000 */
[----:B------:R-:W-:Y:S01]  /*0680*/  IADD3 R3, R13, -0x1, RZ ;  /* 0xffffffff0d037810 */ /* 0x000fe20007ffe0ff */
[----:B------:R-:W-:Y:S05]  /*0690*/  BRA.DIV ~URZ, `(.L_x_3945) ;  /* 0x0001adb27f007947 */ /* 0x000fea000b800000 */
[----:B------:R2:W3:Y:S02]  /*06a0*/  SHFL.IDX PT, R7, R4, R3, 0x1f ;  /* 0x00001f0304077589 */ /* 0x0004e400000e0000 */
.L_x_3944:
[----:B------:R-:W-:Y:S05]  /*06b0*/  BSYNC B0 ;  /* 0x0000000000007941 */ /* 0x000fea0003800000 */
.L_x_3943:
[----:B------:R-:W-:Y:S01]  /*06c0*/  IABS R0, R11 ;  /* 0x0000000b00007213 */ /* 0x000fe20000000000 */
[----:B--23--:R-:W-:-:S04]  /*06d0*/  IMAD R4, R7, c[0x0][0x538], R12 ;  /* 0x00014e0007047a24 */ /* 0x00cfc800078e020c */
[----:B------:R-:W-:Y:S01]  /*06e0*/  IMAD.MOV.U32 R5, RZ, RZ, R0 ;  /* 0x000000ffff057224 */ /* 0x000fe200078e0000 */
[----:B------:R-:W-:Y:S01]  /*06f0*/  IABS R0, R10 ;  /* 0x0000000a00007213 */ /* 0x000fe20000000000 */
[----:B------:R2:W-:Y:S01]  /*0700*/  STL [R1], R4 ;  /* 0x0000000401007387 */ /* 0x0005e20000100800 */
        /* <DEDUP_REMOVED lines=64> */
.L_x_3937:
[----:B------:R-:W-:Y:S01]  /*0b10*/  MOV R0, UR4 ;  /* 0x0000000400007c02 */ /* 0x000fe20008000f00 */
[----:B------:R-:W-:Y:S04]  /*0b20*/  STL [R1+0x4], RZ ;  /* 0x000004ff01007387 */ /* 0x000fe80000100800 */
[----:B------:R-:W-:Y:S04]  /*0b30*/  STL [R1+0x8], RZ ;  /* 0x000008ff01007387 */ /* 0x000fe80000100800 */
[----:B------:R1:W-:Y:S02]  /*0b40*/  STL [R1], R0 ;  /* 0x0000000001007387 */ /* 0x0003e40000100800 */
[----:B-1----:R-:W-:-:S05]  /*0b50*/  MOV R0, c[0x0][0x53c] ;  /* 0x00014f0000007a02 */ /* 0x002fca0000000f00 */
[----:B------:R1:W-:Y:S02]  /*0b60*/  STL [R1+0xc], R0 ;  /* 0x00000c0001007387 */ /* 0x0003e40000100800 */
.L_x_3946:
[----:B-1----:R-:W2:Y:S04]  /*0b70*/  LDL R4, [R1] ;  /* 0x0000000001047983 */ /* 0x002ea80000100800 */
[----:B------:R-:W2:Y:S04]  /*0b80*/  LDL R5, [R1+0x4] ;  /* 0x0000040001057983 */ /* 0x000ea80000100800 */
[----:B------:R-:W2:Y:S04]  /*0b90*/  LDL R6, [R1+0x8] ;  /* 0x0000080001067983 */ /* 0x000ea80000100800 */
[----:B------:R-:W2:Y:S01]  /*0ba0*/  LDL R7, [R1+0xc] ;  /* 0x00000c0001077983 */ /* 0x000ea20000100800 */
[----:B------:R-:W-:Y:S01]  /*0bb0*/  ISETP.NE.AND P0, PT, R14, RZ, PT ;  /* 0x000000ff0e00720c */ /* 0x000fe20003f05270 */
[----:B------:R-:W-:-:S12]  /*0bc0*/  WARPSYNC 0xffffffff ;  /* 0xffffffff00007948 */ /* 0x000fd80003800000 */
[----:B--2---:R1:W-:Y:S04]  /*0bd0*/  @!P0 STS.128 [0x20080], R4 ;  /* 0x02008004ff008388 */ /* 0x0043e80000000c00 */
[----:B------:R-:W-:Y:S06]  /*0be0*/  BAR.ARV 0x5, 0x100 ;  /* 0x0144000000007b1d */ /* 0x000fec0000002000 */
.L_x_3935:
        /* <DEDUP_REMOVED lines=77> */
[----:B------:R-:W-:Y:S01]  /*10c0*/  IADD3 R140, R138, 0x40, RZ ;  /* 0x000000408a8c7810 */ /* 0x000fe20007ffe0ff */
        /* <DEDUP_REMOVED lines=85> */
[--C-:B------:R-:W-:Y:S01]  /*1620*/  IMAD.IADD R191, R2, 0x1, R190.reuse ;  /* 0x0000000102bf7824 */ /* 0x100fe200078e02be */
[----:B------:R2:W-:Y:S01]  /*1630*/  STL [R1+0x28], R7 ;  /* 0x0000280701007387 */ /* 0x0005e20000100800 */
[----:B------:R-:W-:Y:S01]  /*1640*/  IMAD.IADD R2, R6, 0x1, R5 ;  /* 0x0000000106027824 */ /* 0x000fe200078e0205 */
[C---:B------:R-:W-:Y:S01]  /*1650*/  IADD3 R20, R217.reuse, 0x18, RZ ;  /* 0x00000018d9147810 */ /* 0x040fe20007ffe0ff */
[C---:B------:R-:W-:Y:S01]  /*1660*/  IMAD.IADD R193, R0.reuse, 0x1, R190 ;  /* 0x0000000100c17824 */ /* 0x040fe200078e02be */
[----:B------:R3:W-:Y:S01]  /*1670*/  STL [R1+0x50], R9 ;  /* 0x0000500901007387 */ /* 0x0007e20000100800 */
[C---:B------:R-:W-:Y:S01]  /*1680*/  IADD3 R17, R217.reuse, 0x30, RZ ;  /* 0x00000030d9117810 */ /* 0x040fe20007ffe0ff */
        /* <DEDUP_REMOVED lines=11> */
.L_x_4125:
        /* <DEDUP_REMOVED lines=14> */
[----:B------:R-:W-:-:S02]  /*1820*/  IMAD.MOV.U32 R176, RZ, RZ, RZ ;  /* 0x000000ffffb07224 */ /* 0x000fc400078e00ff */
[----:B------:R-:W-:Y:S01]  /*1830*/  IMAD.MOV.U32 R11, RZ, RZ, RZ ;  /* 0x000000ffff0b7224 */ /* 0x000fe200078e00ff */
[----:B--2---:R-:W-:Y:S02]  /*1840*/  SHF.R.S32.HI R29, RZ, 0x1f, R218 ;  /* 0x0000001fff1d7819 */ /* 0x004fe400000114da */
[C---:B------:R-:W-:Y:S02]  /*1850*/  @P4 LEA R2, P0, R218.reuse, c[0x0][0x360], 0x2 ;  /* 0x0000d800da024a11 */ /* 0x040fe400078010ff */
[C---:B------:R-:W-:Y:S02]  /*1860*/  @P2 LEA R4, P1, R218.reuse, c[0x0][0x370], 0x2 ;  /* 0x0000dc00da042a11 */ /* 0x040fe400078210ff */
        /* <DEDUP_REMOVED lines=17> */
[----:B------:R4:W-:Y:S01]  /*1980*/  STL [R1+0x10], R28 ;  /* 0x0000101c01007387 */ /* 0x0009e20000100800 */
        /* <DEDUP_REMOVED lines=8> */
.L_x_3947:
[----:B------:R-:W-:-:S04]  /*1a10*/  ISETP.NE.U32.AND P0, PT, RZ, c[0x0][0x368], PT ;  /* 0x0000da00ff007a0c */ /* 0x000fc80003f05070 */
[----:B------:R-:W-:-:S13]  /*1a20*/  ISETP.NE.AND.EX P0, PT, RZ, c[0x0][0x36c], PT, P0 ;  /* 0x0000db00ff007a0c */ /* 0x000fda0003f05300 */
[----:B------:R-:W-:Y:S05]  /*1a30*/  @!P0 BRA `(.L_x_3948) ;  /* 0x0000004000008947 */ /* 0x000fea0003800000 */
[----:B----4-:R-:W-:-:S04]  /*1a40*/  LEA R4, P0, R218, c[0x0][0x368], 0x2 ;  /* 0x0000da00da047a11 */ /* 0x010fc800078010ff */
[----:B------:R-:W-:-:S05]  /*1a50*/  LEA.HI.X R5, R218, c[0x0][0x36c], R29, 0x2, P0 ;  /* 0x0000db00da057a11 */ /* 0x000fca00000f141d */
[----:B------:R1:W5:Y:S01]  /*1a60*/  LDG.E R10, [R4.64] ;  /* 0x00000006040a7981 */ /* 0x000362000c1e1900 */
[----:B------:R-:W-:Y:S05]  /*1a70*/  BRA `(.L_x_3949) ;  /* 0x0000005000007947 */ /* 0x000fea0003800000 */
.L_x_3948:
[----:B------:R-:W-:Y:S01]  /*1a80*/  MOV R10, c[0x0][0x1d0] ;  /* 0x00007400000a7a02 */ /* 0x000fe20000000f00 */
[----:B------:R-:W-:Y:S05]  /*1a90*/  @!P6 BRA `(.L_x_3949) ;  /* 0x000000300000e947 */ /* 0x000fea0003800000 */
[----:B----4-:R-:W2:Y:S04]  /*1aa0*/  LDG.E R6, [R4.64] ;  /* 0x0000000604067981 */ /* 0x010ea8000c1e1900 */
[----:B------:R-:W2:Y:S02]  /*1ab0*/  LDG.E R0, [R4.64+0x4] ;  /* 0x0000040604007981 */ /* 0x000ea4000c1e1900 */
[----:B--2---:R-:W-:Y:S02]  /*1ac0*/  IADD3 R10, -R6, R0, RZ ;  /* 0x00000000060a7210 */ /* 0x004fe40007ffe1ff */
.L_x_3949:
        /* <DEDUP_REMOVED lines=59> */
.L_x_3951:
[----:B------:R-:W-:Y:S05]  /*1e80*/  BSYNC B0 ;  /* 0x0000000000007941 */ /* 0x000fea0003800000 */
.L_x_3950:
        /* <DEDUP_REMOVED lines=59> */
[C---:B------:R-:W-:Y:S01]  /*2240*/  SHF.L.U32 R183, R169.reuse, 0x5, RZ ;  /* 0x00000005a9b77819 */ /* 0x040fe200000006ff */
        /* <DEDUP_REMOVED lines=38> */
[C---:B------:R-:W-:Y:S01]  /*24b0*/  IMAD R17, R206.reuse, c[0x0][0x294], R8 ;  /* 0x0000a500ce117a24 */ /* 0x040fe200078e0208 */
        /* <DEDUP_REMOVED lines=19> */
[----:B------:R-:W-:Y:S01]  /*25f0*/  IMAD R167, R152, c[0x0][0x284], RZ ;  /* 0x0000a10098a77a24 */ /* 0x000fe200078e02ff */
[----:B------:R-:W-:Y:S01]  /*2600*/  SHF.L.U32 R170, R170, 0x5, RZ ;  /* 0x00000005aaaa7819 */ /* 0x000fe200000006ff */
[----:B------:R-:W-:Y:S01]  /*2610*/  IMAD R168, R152, c[0x0][0x294], RZ ;  /* 0x0000a50098a87a24 */ /* 0x000fe200078e02ff */
        /* <DEDUP_REMOVED lines=133> */
[C---:B------:R-:W-:Y:S01]  /*2e70*/  IMAD R6, R4.reuse, 0xc00, R16 ;  /* 0x00000c0004067824 */ /* 0x040fe200078e0210 */
        /* <DEDUP_REMOVED lines=26> */
.L_x_3993:
        /* <DEDUP_REMOVED lines=76> */
.L_x_3957:
[----:B------:R-:W-:Y:S05]  /*34e0*/  BSYNC B0 ;  /* 0x0000000000007941 */ /* 0x000fea0003800000 */
.L_x_3956:
        /* <DEDUP_REMOVED lines=68> */
.L_x_3959:
[----:B------:R-:W-:Y:S05]  /*3930*/  BSYNC B0 ;  /* 0x0000000000007941 */ /* 0x000fea0003800000 */
.L_x_3958:
        /* <DEDUP_REMOVED lines=83> */
.L_x_3963:
[----:B------:R-:W-:Y:S05]  /*3e70*/  BSYNC B0 ;  /* 0x0000000000007941 */ /* 0x000fea0003800000 */
.L_x_3962:
        /* <DEDUP_REMOVED lines=56> */
.L_x_3965:
[----:B------:R-:W-:Y:S05]  /*4200*/  BSYNC B0 ;  /* 0x0000000000007941 */ /* 0x000fea0003800000 */
.L_x_3964:
        /* <DEDUP_REMOVED lines=56> */
.L_x_3967:
[----:B------:R-:W-:Y:S05]  /*4590*/  BSYNC B0 ;  /* 0x0000000000007941 */ /* 0x000fea0003800000 */
.L_x_3966:
        /* <DEDUP_REMOVED lines=55> */
.L_x_3961:
[----:B------:R-:W-:Y:S05]  /*4910*/  BSYNC B1 ;  /* 0x0000000000017941 */ /* 0x000fea0003800000 */
.L_x_3960:
        /* <DEDUP_REMOVED lines=57> */
.L_x_3970:
[----:B------:R-:W-:Y:S05]  /*4cb0*/  BSYNC B0 ;  /* 0x0000000000007941 */ /* 0x000fea0003800000 */
.L_x_3969:
        /* <DEDUP_REMOVED lines=56> */
.L_x_3972:
[----:B------:R-:W-:Y:S05]  /*5040*/  BSYNC B0 ;  /* 0x0000000000007941 */ /* 0x000fea0003800000 */
.L_x_3971:
        /* <DEDUP_REMOVED lines=56> */
.L_x_3974:
[----:B------:R-:W-:Y:S05]  /*53d0*/  BSYNC B0 ;  /* 0x0000000000007941 */ /* 0x000fea0003800000 */
.L_x_3973:
        /* <DEDUP_REMOVED lines=56> */
.L_x_3955:
        /* <DEDUP_REMOVED lines=36> */
.L_x_3976:
[----:B------:R-:W-:Y:S05]  /*59a0*/  BSYNC B0 ;  /* 0x0000000000007941 */ /* 0x000fea0003800000 */
.L_x_3975:
        /* <DEDUP_REMOVED lines=60> */
.L_x_3978:
[----:B------:R-:W-:Y:S05]  /*5d70*/  BSYNC B0 ;  /* 0x0000000000007941 */ /* 0x000fea0003800000 */
.L_x_3977:
        /* <DEDUP_REMOVED lines=145> */
.L_x_3982:
[----:B------:R-:W-:Y:S05]  /*6690*/  BSYNC B0 ;  /* 0x0000000000007941 */ /* 0x000fea0003800000 */
.L_x_3981:
        /* <DEDUP_REMOVED lines=114> */
.L_x_3980:
[----:B------:R-:W-:Y:S05]  /*6dc0*/  BSYNC B1 ;  /* 0x0000000000017941 */ /* 0x000fea0003800000 */
.L_x_3979:
        /* <DEDUP_REMOVED lines=118> */
.L_x_3984:
[----:B------:R-:W-:Y:S05]  /*7530*/  BSYNC B0 ;  /* 0x0000000000007941 */ /* 0x000fea0003800000 */
.L_x_3983:
        /* <DEDUP_REMOVED lines=117> */
.L_x_3954:
        /* <DEDUP_REMOVED lines=22> */
.L_x_3986:
[----:B------:R-:W-:Y:S05]  /*7df0*/  BSYNC B0 ;  /* 0x0000000000007941 */ /* 0x000fea0003800000 */
.L_x_3985:
        /* <DEDUP_REMOVED lines=19> */
.L_x_3968:
[----:B------:R-:W-:Y:S05]  /*7f30*/  BSYNC B2 ;  /* 0x0000000000027941 */ /* 0x000fea0003800000 */
.L_x_3953:
        /* <DEDUP_REMOVED lines=72> */
.L_x_3988:
[----:B--2---:R-:W-:Y:S05]  /*83c0*/  BSYNC B0 ;  /* 0x0000000000007941 */ /* 0x004fea0003800000 */
.L_x_3987:
        /* <DEDUP_REMOVED lines=30> */
.L_x_3990:
[----:B------:R-:W-:Y:S05]  /*85b0*/  BSYNC B0 ;  /* 0x0000000000007941 */ /* 0x000fea0003800000 */
.L_x_3989:
        /* <DEDUP_REMOVED lines=36> */
.L_x_3992:
[----:B------:R-:W-:Y:S05]  /*8800*/  BSYNC B0 ;  /* 0x0000000000007941 */ /* 0x000fea0003800000 */
.L_x_3991:
[----:B------:R-:W0:Y:S01]  /*8810*/  LDGDEPBAR ;  /* 0x00000000000079af */ /* 0x000e220000000000 */
[----:B------:R-:W-:Y:S01]  /*8820*/  IADD3 R36, R36, -0x1, RZ ;  /* 0xffffffff24247810 */ /* 0x000fe20007ffe0ff */
[----:B------:R-:W-:-:S05]  /*8830*/  @P3 BRA `(.L_x_3993) ;  /* 0xffffa7e000003947 */ /* 0x000fca000383ffff */
[----:B------:R-:W-:Y:S01]  /*8840*/  WARPSYNC 0xffffffff ;  /* 0xffffffff00007948 */ /* 0x000fe20003800000 */
[----:B------:R-:W-:Y:S06]  /*8850*/  BAR.SYNC.DEFER_BLOCKING 0x0 ;  /* 0x0000000000007b1d */ /* 0x000fec0000010000 */
.L_x_3952:
        /* <DEDUP_REMOVED lines=34> */
.L_x_3995:
[----:B------:R-:W-:Y:S05]  /*8a80*/  BSYNC B0 ;  /* 0x0000000000007941 */ /* 0x000fea0003800000 */
.L_x_3994:
        /* <DEDUP_REMOVED lines=74> */
[----:B------:R-:W3:Y:S04]  /*8f30*/  LDL R115, [R1+0x10] ;  /* 0x0000100001737983 */ /* 0x000ee80000100800 */
        /* <DEDUP_REMOVED lines=105> */
.L_x_4130:
[----:B------:R-:W-:Y:S05]  /*95d0*/  BRA.DIV ~URZ, `(.L_x_3998) ;  /* 0x00011f427f007947 */ /* 0x000fea000b800000 */
[----:B------:R3:W4:Y:S02]  /*95e0*/  SHFL.IDX PT, R0, R15, RZ, 0x181f ;  /* 0x00181fff0f007589 */ /* 0x00072400000e0000 */
.L_x_4131:
        /* <DEDUP_REMOVED lines=25> */
.L_x_4000:
[----:B------:R-:W-:Y:S05]  /*9780*/  BSYNC B0 ;  /* 0x0000000000007941 */ /* 0x000fea0003800000 */
.L_x_3999:
[----:B------:R-:W-:Y:S05]  /*9790*/  BRA.DIV ~URZ, `(.L_x_4001) ;  /* 0x00011de27f007947 */ /* 0x000fea000b800000 */
[----:B--2---:R2:W1:Y:S04]  /*97a0*/  SHFL.IDX PT, R10, R13, 0x1, 0x181f ;  /* 0x00381f000d0a7f89 */ /* 0x00446800000e0000 */
[----:B----4-:R2:W4:Y:S02]  /*97b0*/  SHFL.IDX PT, R0, R15, 0x1, 0x181f ;  /* 0x00381f000f007f89 */ /* 0x01052400000e0000 */
.L_x_4132:
        /* <DEDUP_REMOVED lines=19> */
.L_x_4003:
[----:B------:R-:W-:Y:S05]  /*98f0*/  BSYNC B0 ;  /* 0x0000000000007941 */ /* 0x000fea0003800000 */
.L_x_4002:
[----:B------:R-:W-:Y:S05]  /*9900*/  BRA.DIV ~URZ, `(.L_x_4004) ;  /* 0x00011d327f007947 */ /* 0x000fea000b800000 */
[----:B-1----:R1:W2:Y:S02]  /*9910*/  SHFL.IDX PT, R10, R13, 0x2, 0x181f ;  /* 0x00581f000d0a7f89 */ /* 0x0022a400000e0000 */
.L_x_4133:
[----:B------:R-:W-:Y:S05]  /*9920*/  BRA.DIV ~URZ, `(.L_x_4005) ;  /* 0x00011d827f007947 */ /* 0x000fea000b800000 */
[----:B----4-:R4:W1:Y:S02]  /*9930*/  SHFL.IDX PT, R0, R15, 0x2, 0x181f ;  /* 0x00581f000f007f89 */ /* 0x01086400000e0000 */
.L_x_4134:
        /* <DEDUP_REMOVED lines=19> */
.L_x_4007:
[----:B------:R-:W-:Y:S05]  /*9a70*/  BSYNC B0 ;  /* 0x0000000000007941 */ /* 0x000fea0003800000 */
.L_x_4006:
[----:B------:R-:W-:Y:S05]  /*9a80*/  BRA.DIV ~URZ, `(.L_x_4008) ;  /* 0x00011c827f007947 */ /* 0x000fea000b800000 */
[----:B--2---:R2:W3:Y:S04]  /*9a90*/  SHFL.IDX PT, R10, R13, 0x3, 0x181f ;  /* 0x00781f000d0a7f89 */ /* 0x0044e800000e0000 */
[----:B-1----:R2:W1:Y:S02]  /*9aa0*/  SHFL.IDX PT, R0, R15, 0x3, 0x181f ;  /* 0x00781f000f007f89 */ /* 0x00246400000e0000 */
.L_x_4135:
        /* <DEDUP_REMOVED lines=67> */
.L_x_4009:
        /* <DEDUP_REMOVED lines=39> */
[--C-:B------:R-:W-:Y:S01]  /*a150*/  @!P0 IMAD.X R11, R5, 0x1, R7.reuse, P1 ;  /* 0x00000001050b8824 */ /* 0x100fe200008e0607 */
        /* <DEDUP_REMOVED lines=34> */
.L_x_4013:
[----:B-123--:R-:W-:Y:S05]  /*a380*/  BSYNC B0 ;  /* 0x0000000000007941 */ /* 0x00efea0003800000 */
.L_x_4012:
        /* <DEDUP_REMOVED lines=104> */
.L_x_4017:
[----:B------:R-:W-:Y:S05]  /*aa10*/  BSYNC B0 ;  /* 0x0000000000007941 */ /* 0x000fea0003800000 */
.L_x_4016:
        /* <DEDUP_REMOVED lines=41> */
.L_x_4019:
[----:B------:R-:W-:Y:S05]  /*acb0*/  BSYNC B0 ;  /* 0x0000000000007941 */ /* 0x000fea0003800000 */
.L_x_4018:
        /* <DEDUP_REMOVED lines=41> */
.L_x_4021:
[----:B------:R-:W-:Y:S05]  /*af50*/  BSYNC B0 ;  /* 0x0000000000007941 */ /* 0x000fea0003800000 */
.L_x_4020:
        /* <DEDUP_REMOVED lines=40> */
.L_x_4015:
[----:B------:R-:W-:Y:S05]  /*b1e0*/  BSYNC B1 ;  /* 0x0000000000017941 */ /* 0x000fea0003800000 */
.L_x_4014:
        /* <DEDUP_REMOVED lines=45> */
.L_x_4025:
[----:B------:R-:W-:Y:S05]  /*b4c0*/  BSYNC B0 ;  /* 0x0000000000007941 */ /* 0x000fea0003800000 */
.L_x_4024:
        /* <DEDUP_REMOVED lines=41> */
.L_x_4027:
[----:B------:R-:W-:Y:S05]  /*b760*/  BSYNC B0 ;  /* 0x0000000000007941 */ /* 0x000fea0003800000 */
.L_x_4026:
        /* <DEDUP_REMOVED lines=41> */
.L_x_4029:
[----:B------:R-:W-:Y:S05]  /*ba00*/  BSYNC B0 ;  /* 0x0000000000007941 */ /* 0x000fea0003800000 */
.L_x_4028:
        /* <DEDUP_REMOVED lines=40> */
.L_x_4023:
[----:B------:R-:W-:Y:S05]  /*bc90*/  BSYNC B1 ;  /* 0x0000000000017941 */ /* 0x000fea0003800000 */
.L_x_4022:
        /* <DEDUP_REMOVED lines=45> */
.L_x_4033:
[----:B------:R-:W-:Y:S05]  /*bf70*/  BSYNC B0 ;  /* 0x0000000000007941 */ /* 0x000fea0003800000 */
.L_x_4032:
        /* <DEDUP_REMOVED lines=41> */
.L_x_4035:
[----:B------:R-:W-:Y:S05]  /*c210*/  BSYNC B0 ;  /* 0x0000000000007941 */ /* 0x000fea0003800000 */
.L_x_4034:
        /* <DEDUP_REMOVED lines=41> */
.L_x_4037:
[----:B------:R-:W-:Y:S05]  /*c4b0*/  BSYNC B0 ;  /* 0x0000000000007941 */ /* 0x000fea0003800000 */
.L_x_4036:
        /* <DEDUP_REMOVED lines=40> */
.L_x_4031:
[----:B------:R-:W-:Y:S05]  /*c740*/  BSYNC B1 ;  /* 0x0000000000017941 */ /* 0x000fea0003800000 */
.L_x_4030:
        /* <DEDUP_REMOVED lines=44> */
.L_x_4040:
[----:B------:R-:W-:Y:S05]  /*ca10*/  BSYNC B0 ;  /* 0x0000000000007941 */ /* 0x000fea0003800000 */
.L_x_4039:
        /* <DEDUP_REMOVED lines=41> */
.L_x_4042:
[----:B------:R-:W-:Y:S05]  /*ccb0*/  BSYNC B0 ;  /* 0x0000000000007941 */ /* 0x000fea0003800000 */
.L_x_4041:
        /* <DEDUP_REMOVED lines=41> */
.L_x_4044:
[----:B------:R-:W-:Y:S05]  /*cf50*/  BSYNC B0 ;  /* 0x0000000000007941 */ /* 0x000fea0003800000 */
.L_x_4043:
        /* <DEDUP_REMOVED lines=41> */
.L_x_4011:
        /* <DEDUP_REMOVED lines=36> */
.L_x_4046:
[----:B-123--:R-:W-:Y:S05]  /*d430*/  BSYNC B0 ;  /* 0x0000000000007941 */ /* 0x00efea0003800000 */
.L_x_4045:
        /* <DEDUP_REMOVED lines=147> */
.L_x_4050:
[----:B------:R-:W-:Y:S05]  /*dd70*/  BSYNC B0 ;  /* 0x0000000000007941 */ /* 0x000fea0003800000 */
.L_x_4049:
        /* <DEDUP_REMOVED lines=96> */
.L_x_4048:
[----:B------:R-:W-:Y:S05]  /*e380*/  BSYNC B1 ;  /* 0x0000000000017941 */ /* 0x000fea0003800000 */
.L_x_4047:
        /* <DEDUP_REMOVED lines=102> */
.L_x_4054:
[----:B------:R-:W-:Y:S05]  /*e9f0*/  BSYNC B0 ;  /* 0x0000000000007941 */ /* 0x000fea0003800000 */
.L_x_4053:
        /* <DEDUP_REMOVED lines=96> */
.L_x_4052:
[----:B------:R-:W-:Y:S05]  /*f000*/  BSYNC B1 ;  /* 0x0000000000017941 */ /* 0x000fea0003800000 */
.L_x_4051:
        /* <DEDUP_REMOVED lines=105> */
.L_x_4058:
[----:B------:R-:W-:Y:S05]  /*f6a0*/  BSYNC B0 ;  /* 0x0000000000007941 */ /* 0x000fea0003800000 */
.L_x_4057:
        /* <DEDUP_REMOVED lines=90> */
.L_x_4056:
[----:B------:R-:W-:Y:S05]  /*fc50*/  BSYNC B1 ;  /* 0x0000000000017941 */ /* 0x000fea0003800000 */
.L_x_4055:
        /* <DEDUP_REMOVED lines=104> */
.L_x_4060:
[----:B------:R-:W-:Y:S05]  /*102e0*/  BSYNC B0 ;  /* 0x0000000000007941 */ /* 0x000fea0003800000 */
.L_x_4059:
        /* <DEDUP_REMOVED lines=90> */
.L_x_4038:
[----:B------:R-:W-:Y:S05]  /*10890*/  BSYNC B2 ;  /* 0x0000000000027941 */ /* 0x000fea0003800000 */
.L_x_4010:
[----:B-1----:R-:W1:Y:S01]  /*108a0*/  S2R R2, SR_TID.X ;  /* 0x0000000000027919 */ /* 0x002e620000002100 */
[----:B------:R-:W-:Y:S01]  /*108b0*/  IMAD R0, R59, c[0x0][0x208], RZ ;  /* 0x000082003b007a24 */ /* 0x000fe200078e02ff */
[----:B------:R-:W-:-:S04]  /*108c0*/  DEPBAR.LE SB0, 0x0 ;  /* 0x000080000000791a */ /* 0x000fc80000000000 */
[----:B------:R-:W-:Y:S01]  /*108d0*/  IMAD R0, R64, c[0x0][0x20c], R0 ;  /* 0x0000830040007a24 */ /* 0x000fe200078e0200 */
[----:B------:R-:W-:Y:S01]  /*108e0*/  BAR.SYNC.DEFER_BLOCKING 0x0 ;  /* 0x0000000000007b1d */ /* 0x000fe20000010000 */
[----:B------:R-:W-:Y:S01]  /*108f0*/  IMAD.MOV.U32 R4, RZ, RZ, R212 ;  /* 0x000000ffff047224 */ /* 0x000fe200078e00d4 */
[----:B------:R-:W-:Y:S01]  /*10900*/  LOP3.LUT P5, RZ, R216, 0x2, RZ, 0xc0, !PT ;  /* 0x00000002d8ff7812 */ /* 0x000fe200078ac0ff */
[----:B------:R-:W-:Y:S01]  /*10910*/  IMAD.MOV.U32 R5, RZ, RZ, R215 ;  /* 0x000000ffff057224 */ /* 0x000fe200078e00d7 */
[----:B------:R-:W-:Y:S02]  /*10920*/  LOP3.LUT P4, RZ, R60, 0x1, RZ, 0xc0, !PT ;  /* 0x000000013cff7812 */ /* 0x000fe4000788c0ff */
[----:B------:R-:W-:Y:S01]  /*10930*/  IADD3 R189, R188, 0x20, RZ ;  /* 0x00000020bcbd7810 */ /* 0x000fe20007ffe0ff */
[----:B------:R-:W-:Y:S01]  /*10940*/  BSSY B0, `(.L_x_4061) ;  /* 0x00000fa000007945 */ /* 0x000fe20003800000 */
[C---:B------:R-:W-:Y:S02]  /*10950*/  LOP3.LUT P3, RZ, R60.reuse, 0x2, RZ, 0xc0, !PT ;  /* 0x000000023cff7812 */ /* 0x040fe4000786c0ff */
[----:B------:R-:W-:-:S02]  /*10960*/  LOP3.LUT P2, RZ, R60, 0x4, RZ, 0xc0, !PT ;  /* 0x000000043cff7812 */ /* 0x000fc4000784c0ff */
[----:B-1----:R-:W-:Y:S01]  /*10970*/  ISETP.GT.AND P6, PT, R2, 0x7f, PT ;  /* 0x0000007f0200780c */ /* 0x002fe20003fc4270 */
[----:B------:R-:W-:-:S04]  /*10980*/  IMAD.WIDE.U32 R2, R64, c[0x0][0x208], RZ ;  /* 0x0000820040027a25 */ /* 0x000fc800078e00ff */
[----:B------:R-:W-:Y:S02]  /*10990*/  IMAD.IADD R0, R3, 0x1, R0 ;  /* 0x0000000103007824 */ /* 0x000fe400078e0200 */
[----:B------:R-:W-:Y:S01]  /*109a0*/  IMAD.WIDE.U32 R6, R2, 0x30, R4 ;  /* 0x0000003002067825 */ /* 0x000fe200078e0004 */
[----:B------:R-:W-:Y:S03]  /*109b0*/  LDSM.16.M88.4 R16, [R188] ;  /* 0x00000000bc10783b */ /* 0x000fe60000000200 */
[----:B------:R-:W-:Y:S01]  /*109c0*/  IMAD R0, R0, 0x30, RZ ;  /* 0x0000003000007824 */ /* 0x000fe200078e02ff */
[----:B------:R-:W-:Y:S01]  /*109d0*/  LEA R2, P1, R6, c[0x0][0x1f8], 0x1 ;  /* 0x00007e0006027a11 */ /* 0x000fe200078208ff */
[----:B------:R-:W-:Y:S01]  /*109e0*/  @!P6 IMAD.MOV.U32 R8, RZ, RZ, c[0x0][0x208] ;  /* 0x00008200ff08e624 */ /* 0x000fe200078e00ff */
[----:B------:R-:W-:Y:S01]  /*109f0*/  LDSM.16.M88.4 R28, [R188+0x800] ;  /* 0x00080000bc1c783b */ /* 0x000fe20000000200 */
[----:B------:R-:W-:-:S02]  /*10a00*/  IMAD.IADD R0, R7, 0x1, R0 ;  /* 0x0000000107007824 */ /* 0x000fc400078e0200 */
[----:B------:R-:W-:Y:S01]  /*10a10*/  @!P6 IMAD.MOV.U32 R5, RZ, RZ, c[0x0][0x20c] ;  /* 0x00008300ff05e624 */ /* 0x000fe200078e00ff */
[----:B------:R-:W-:Y:S01]  /*10a20*/  @!P6 LEA R4, P0, R8, R2, 0x6 ;  /* 0x000000020804e211 */ /* 0x000fe200078030ff */
[----:B------:R-:W-:Y:S01]  /*10a30*/  IMAD.MOV.U32 R7, RZ, RZ, R189 ;  /* 0x000000ffff077224 */ /* 0x000fe200078e00bd */
[----:B------:R-:W-:Y:S01]  /*10a40*/  LEA.HI.X R3, R6, c[0x0][0x1fc], R0, 0x1, P1 ;  /* 0x00007f0006037a11 */ /* 0x000fe200008f0c00 */
[----:B------:R-:W-:Y:S01]  /*10a50*/  IMAD.MOV.U32 R0, RZ, RZ, 0x40 ;  /* 0x00000040ff007424 */ /* 0x000fe200078e00ff */
[----:B------:R-:W-:Y:S01]  /*10a60*/  IADD3 R6, R61, R178, -R206 ;  /* 0x000000b23d067210 */ /* 0x000fe20007ffe8ce */
[----:B------:R-:W-:Y:S01]  /*10a70*/  LDSM.16.M88.4 R24, [R188+0x1000] ;  /* 0x00100000bc18783b */ /* 0x000fe20000000200 */
[----:B------:R-:W-:Y:S02]  /*10a80*/  @!P6 LEA.HI.X R5, R8, R3, R5, 0x6, P0 ;  /* 0x000000030805e211 */ /* 0x000fe400000f3405 */
[----:B------:R-:W-:Y:S01]  /*10a90*/  LOP3.LUT P0, RZ, R216, 0x4, RZ, 0xc0, !PT ;  /* 0x00000004d8ff7812 */ /* 0x000fe2000780c0ff */
[----:B------:R-:W1:Y:S01]  /*10aa0*/  LDSM.16.M88.4 R8, [R194] ;  /* 0x00000000c208783b */ /* 0x000e620000000200 */
[----:B------:R-:W-:-:S02]  /*10ab0*/  @P5 IADD3 R7, R188, -0x20, RZ ;  /* 0xffffffe0bc075810 */ /* 0x000fc40007ffe0ff */
[----:B------:R-:W-:Y:S01]  /*10ac0*/  SEL R0, R0, 0xffffffc0, !P0 ;  /* 0xffffffc000007807 */ /* 0x000fe20004000000 */
[----:B------:R-:W-:Y:S01]  /*10ad0*/  LDSM.16.M88.4 R12, [R195] ;  /* 0x00000000c30c783b */ /* 0x000fe20000000200 */
[----:B------:R-:W-:Y:S02]  /*10ae0*/  ISETP.LT.OR P0, PT, R6, 0x1, !P4 ;  /* 0x000000010600780c */ /* 0x000fe40006701670 */
[----:B------:R-:W-:Y:S01]  /*10af0*/  LOP3.LUT P1, RZ, R60, 0x8, RZ, 0xc0, !PT ;  /* 0x000000083cff7812 */ /* 0x000fe2000782c0ff */
[----:B-----5:R-:W4:Y:S01]  /*10b00*/  LDSM.16.M88.4 R36, [R7] ;  /* 0x000000000724783b */ /* 0x020f220000000200 */
[----:B------:R-:W-:-:S03]  /*10b10*/  @P5 IADD3 R189, R188, -0x20, RZ ;  /* 0xffffffe0bcbd5810 */ /* 0x000fc60007ffe0ff */
[----:B------:R-:W2:Y:S02]  /*10b20*/  LDSM.16.M88.4 R48, [R7+0x800] ;  /* 0x000800000730783b */ /* 0x000ea40000000200 */
[----:B------:R-:W-:Y:S02]  /*10b30*/  IMAD.IADD R143, R0, 0x1, R189 ;  /* 0x00000001008f7824 */ /* 0x000fe400078e02bd */
[----:B------:R-:W3:Y:S04]  /*10b40*/  LDSM.16.M88.4 R56, [R7+0x1000] ;  /* 0x001000000738783b */ /* 0x000ee80000000200 */
[----:B------:R-:W-:Y:S01]  /*10b50*/  @!PT LDS RZ, [RZ] ;  /* 0x00000000fffff984 */ /* 0x000fe20000000800 */
[----:B------:R-:W-:Y:S01]  /*10b60*/  @!PT LDS RZ, [RZ] ;  /* 0x00000000fffff984 */ /* 0x000fe20000000800 */
[----:B------:R-:W-:Y:S01]  /*10b70*/  @!PT LDS RZ, [RZ] ;  /* 0x00000000fffff984 */ /* 0x000fe20000000800 */
[----:B------:R2:W-:Y:S01]  /*10b80*/  LDGSTS.E.BYPASS.LTC128B.128 [R200+0x4080], [R2.64], !P0 ;  /* 0x0408000002c87fae */ /* 0x0005e2000c101d46 */
[----:B------:R-:W-:-:S13]  /*10b90*/  ISETP.LT.OR P0, PT, R6, 0x1, !P3 ;  /* 0x000000010600780c */ /* 0x000fda0005f01670 */
[----:B------:R2:W-:Y:S01]  /*10ba0*/  LDGSTS.E.BYPASS.LTC128B.128 [R200+0x5880], [R2.64+0x80], !P0 ;  /* 0x0588008002c87fae */ /* 0x0005e2000c101d46 */
[C---:B------:R-:W-:Y:S01]  /*10bb0*/  ISETP.LT.OR P0, PT, R6.reuse, 0x1, !P2 ;  /* 0x000000010600780c */ /* 0x040fe20005701670 */
[C---:B-1----:R-:W-:Y:S11]  /*10bc0*/  HMMA.16816.F32 R20, R8.reuse, R16, RZ ;  /* 0x000000100814723c */ /* 0x042ff600000018ff */
[----:B------:R-:W-:Y:S01]  /*10bd0*/  @!UPT UIADD3 URZ, URZ, URZ, URZ ;  /* 0x0000003f3f3ff290 */ /* 0x000fe2000fffe03f */
[----:B------:R2:W-:Y:S01]  /*10be0*/  LDGSTS.E.BYPASS.LTC128B.128 [R200+0x7080], [R2.64+0x100], !P0 ;  /* 0x0708010002c87fae */ /* 0x0005e2000c101d46 */
[C---:B------:R-:W-:Y:S01]  /*10bf0*/  ISETP.LT.OR P0, PT, R6.reuse, 0x1, !P1 ;  /* 0x000000010600780c */ /* 0x040fe20004f01670 */
[C---:B------:R-:W-:Y:S08]  /*10c00*/  HMMA.16816.F32 R16, R8.reuse, R18, RZ ;  /* 0x000000120810723c */ /* 0x040ff000000018ff */
[----:B------:R-:W-:Y:S04]  /*10c10*/  HMMA.16816.F32 R32, R8, R28, RZ ;  /* 0x0000001c0820723c */ /* 0x000fe800000018ff */
[----:B------:R2:W-:Y:S01]  /*10c20*/  LDGSTS.E.BYPASS.LTC128B.128 [R200+0x8880], [R2.64+0x180], !P0 ;  /* 0x0888018002c87fae */ /* 0x0005e2000c101d46 */
[----:B------:R-:W-:-:S03]  /*10c30*/  @!P6 ISETP.LT.OR P0, PT, R6, 0x21, !P4 ;  /* 0x000000210600e80c */ /* 0x000fc60006701670 */
[C---:B------:R-:W-:Y:S08]  /*10c40*/  HMMA.16816.F32 R28, R8.reuse, R30, RZ ;  /* 0x0000001e081c723c */ /* 0x040ff000000018ff */
[----:B------:R-:W-:Y:S02]  /*10c50*/  HMMA.16816.F32 R40, R8, R24, RZ ;  /* 0x000000180828723c */ /* 0x000fe400000018ff */
[----:B------:R1:W-:Y:S01]  /*10c60*/  @!P6 LDGSTS.E.BYPASS.LTC128B.128 [R202+0x5080], [R4.64], !P0 ;  /* 0x0508000004caefae */ /* 0x0003e2000c101d46 */
[----:B------:R-:W-:-:S05]  /*10c70*/  @!P6 ISETP.LT.OR P0, PT, R6, 0x21, !P3 ;  /* 0x000000210600e80c */ /* 0x000fca0005f01670 */
[----:B------:R-:W-:Y:S01]  /*10c80*/  HMMA.16816.F32 R8, R8, R26, RZ ;  /* 0x0000001a0808723c */ /* 0x000fe200000018ff */
[----:B--2---:R-:W-:-:S07]  /*10c90*/  IMAD.IADD R2, R188, 0x1, R0 ;  /* 0x00000001bc027824 */ /* 0x004fce00078e0200 */
[----:B------:R1:W-:Y:S01]  /*10ca0*/  @!P6 LDGSTS.E.BYPASS.LTC128B.128 [R202+0x6880], [R4.64+0x80], !P0 ;  /* 0x0688008004caefae */ /* 0x0003e2000c101d46 */
[C---:B------:R-:W-:Y:S01]  /*10cb0*/  @!P6 ISETP.LT.OR P0, PT, R6.reuse, 0x21, !P2 ;  /* 0x000000210600e80c */ /* 0x040fe20005701670 */
[C---:B----4-:R-:W-:Y:S08]  /*10cc0*/  HMMA.16816.F32 R20, R12.reuse, R36, R20 ;  /* 0x000000240c14723c */ /* 0x050ff00000001814 */
[----:B------:R-:W-:Y:S04]  /*10cd0*/  HMMA.16816.F32 R16, R12, R38, R16 ;  /* 0x000000260c10723c */ /* 0x000fe80000001810 */
[----:B------:R1:W-:Y:S01]  /*10ce0*/  @!P6 LDGSTS.E.BYPASS.LTC128B.128 [R202+0x8080], [R4.64+0x100], !P0 ;  /* 0x0808010004caefae */ /* 0x0003e2000c101d46 */
[----:B------:R-:W-:-:S03]  /*10cf0*/  @!P6 ISETP.LT.OR P0, PT, R6, 0x21, !P1 ;  /* 0x000000210600e80c */ /* 0x000fc60004f01670 */
[C---:B------:R-:W-:Y:S08]  /*10d00*/  HMMA.16816.F32 R24, R12.reuse, R48, R32 ;  /* 0x000000300c18723c */ /* 0x040ff00000001820 */
[----:B------:R-:W-:Y:S02]  /*10d10*/  HMMA.16816.F32 R28, R12, R50, R28 ;  /* 0x000000320c1c723c */ /* 0x000fe4000000181c */
[----:B------:R1:W-:Y:S01]  /*10d20*/  @!P6 LDGSTS.E.BYPASS.LTC128B.128 [R202+0x9880], [R4.64+0x180], !P0 ;  /* 0x0988018004caefae */ /* 0x0003e2000c101d46 */
[----:B------:R-:W-:-:S03]  /*10d30*/  ISETP.GT.AND P0, PT, R64, R219, PT ;  /* 0x000000db4000720c */ /* 0x000fc60003f04270 */
[----:B------:R-:W-:Y:S02]  /*10d40*/  LDSM.16.M88.4 R44, [R2] ;  /* 0x00000000022c783b */ /* 0x000fe40000000200 */
[C---:B---3--:R-:W-:Y:S02]  /*10d50*/  HMMA.16816.F32 R32, R12.reuse, R56, R40 ;  /* 0x000000380c20723c */ /* 0x048fe40000001828 */
[----:B------:R-:W-:Y:S04]  /*10d60*/  LDSM.16.M88.4 R52, [R2+0x800] ;  /* 0x000800000234783b */ /* 0x000fe80000000200 */
[----:B------:R-:W-:Y:S02]  /*10d70*/  LDSM.16.M88.4 R60, [R2+0x1000] ;  /* 0x00100000023c783b */ /* 0x000fe40000000200 */
[----:B------:R-:W-:Y:S02]  /*10d80*/  HMMA.16816.F32 R12, R12, R58, R8 ;  /* 0x0000003a0c0c723c */ /* 0x000fe40000001808 */
[----:B------:R-:W-:Y:S04]  /*10d90*/  LDSM.16.M88.4 R8, [R196] ;  /* 0x00000000c408783b */ /* 0x000fe80000000200 */
[----:B------:R-:W-:Y:S04]  /*10da0*/  LDSM.16.M88.4 R40, [R143] ;  /* 0x000000008f28783b */ /* 0x000fe80000000200 */
[----:B------:R-:W-:Y:S04]  /*10db0*/  LDSM.16.M88.4 R48, [R143+0x800] ;  /* 0x000800008f30783b */ /* 0x000fe80000000200 */
[----:B-1----:R-:W1:Y:S04]  /*10dc0*/  LDSM.16.M88.4 R4, [R197] ;  /* 0x00000000c504783b */ /* 0x002e680000000200 */
[----:B------:R-:W2:Y:S04]  /*10dd0*/  LDSM.16.M88.4 R56, [R143+0x1000] ;  /* 0x001000008f38783b */ /* 0x000ea80000000200 */
[----:B------:R-:W0:Y:S01]  /*10de0*/  LDGDEPBAR ;  /* 0x00000000000079af */ /* 0x000e220000000000 */
[C---:B-1----:R-:W-:Y:S03]  /*10df0*/  HMMA.16816.F32 R36, R4.reuse, R44, R20 ;  /* 0x0000002c0424723c */ /* 0x042fe60000001814 */
[----:B------:R-:W-:Y:S05]  /*10e00*/  LDSM.16.M88.4 R20, [R188+0x1800] ;  /* 0x00180000bc14783b */ /* 0x000fea0000000200 */
        /* <DEDUP_REMOVED lines=8> */
[----:B------:R-:W-:Y:S03]  /*10e90*/  LDSM.16.M88.4 R60, [R143+0x4000] ;  /* 0x004000008f3c783b */ /* 0x000fe60000000200 */
[C---:B------:R-:W-:Y:S08]  /*10ea0*/  HMMA.16816.F32 R36, R8.reuse, R40, R36 ;  /* 0x000000280824723c */ /* 0x040ff00000001824 */
[C---:B------:R-:W-:Y:S01]  /*10eb0*/  HMMA.16816.F32 R16, R8.reuse, R42, R16 ;  /* 0x0000002a0810723c */ /* 0x040fe20000001810 */
[----:B------:R-:W-:Y:S07]  /*10ec0*/  LDSM.16.M88.4 R40, [R189+0x1800] ;  /* 0x00180000bd28783b */ /* 0x000fee0000000200 */
[C---:B------:R-:W-:Y:S08]  /*10ed0*/  HMMA.16816.F32 R24, R8.reuse, R48, R24 ;  /* 0x000000300818723c */ /* 0x040ff00000001818 */
[C---:B------:R-:W-:Y:S01]  /*10ee0*/  HMMA.16816.F32 R28, R8.reuse, R50, R28 ;  /* 0x00000032081c723c */ /* 0x040fe2000000181c */
[----:B------:R-:W-:Y:S07]  /*10ef0*/  LDSM.16.M88.4 R48, [R189+0x2000] ;  /* 0x00200000bd30783b */ /* 0x000fee0000000200 */
[C---:B--2---:R-:W-:Y:S08]  /*10f00*/  HMMA.16816.F32 R32, R8.reuse, R56, R32 ;  /* 0x000000380820723c */ /* 0x044ff00000001820 */
        /* <DEDUP_REMOVED lines=64> */
[C---:B------:R-:W-:Y:S08]  /*11310*/  HMMA.16816.F32 R20, R4.reuse, R22, R16 ;  /* 0x000000160414723c */ /* 0x040ff00000001810 */
[C---:B------:R-:W-:Y:S08]  /*11320*/  HMMA.16816.F32 R16, R4.reuse, R44, R24 ;  /* 0x0000002c0410723c */ /* 0x040ff00000001818 */
[C---:B------:R-:W-:Y:S01]  /*11330*/  HMMA.16816.F32 R28, R4.reuse, R46, R28 ;  /* 0x0000002e041c723c */ /* 0x040fe2000000181c */
[----:B------:R-:W-:Y:S07]  /*11340*/  LDSM.16.M88.4 R44, [R188+0x4800] ;  /* 0x00480000bc2c783b */ /* 0x000fee0000000200 */
[C---:B----4-:R-:W-:Y:S08]  /*11350*/  HMMA.16816.F32 R32, R4.reuse, R52, R32 ;  /* 0x000000340420723c */ /* 0x050ff00000001820 */
[----:B------:R-:W-:Y:S01]  /*11360*/  HMMA.16816.F32 R12, R4, R54, R12 ;  /* 0x00000036040c723c */ /* 0x000fe2000000180c */
[----:B------:R-:W1:Y:S04]  /*11370*/  LDSM.16.M88.4 R4, [R194+0xc000] ;  /* 0x00c00000c204783b */ /* 0x000e680000000200 */
[----:B------:R-:W3:Y:S03]  /*11380*/  LDSM.16.M88.4 R52, [R188+0x5000] ;  /* 0x00500000bc34783b */ /* 0x000ee60000000200 */
        /* <DEDUP_REMOVED lines=8> */
[----:B------:R-:W2:Y:S04]  /*11410*/  LDSM.16.M88.4 R12, [R195+0xc000] ;  /* 0x00c00000c30c783b */ /* 0x000ea80000000200 */
[----:B------:R-:W4:Y:S03]  /*11420*/  LDSM.16.M88.4 R60, [R189+0x5800] ;  /* 0x00580000bd3c783b */ /* 0x000f260000000200 */
[C---:B-1----:R-:W-:Y:S08]  /*11430*/  HMMA.16816.F32 R28, R4.reuse, R46, R24 ;  /* 0x0000002e041c723c */ /* 0x042ff00000001818 */
[C---:B------:R-:W-:Y:S01]  /*11440*/  HMMA.16816.F32 R36, R4.reuse, R44, R36 ;  /* 0x0000002c0424723c */ /* 0x040fe20000001824 */
[----:B------:R-:W-:Y:S07]  /*11450*/  LDSM.16.M88.4 R44, [R2+0x4800] ;  /* 0x00480000022c783b */ /* 0x000fee0000000200 */
[C---:B---3--:R-:W-:Y:S08]  /*11460*/  HMMA.16816.F32 R24, R4.reuse, R52, R20 ;  /* 0x000000340418723c */ /* 0x048ff00000001814 */
[C---:B------:R-:W-:Y:S01]  /*11470*/  HMMA.16816.F32 R20, R4.reuse, R54, R16 ;  /* 0x000000360414723c */ /* 0x040fe20000001810 */
[----:B------:R-:W-:Y:S07]  /*11480*/  LDSM.16.M88.4 R52, [R2+0x5000] ;  /* 0x005000000234783b */ /* 0x000fee0000000200 */
[C---:B------:R-:W-:Y:S08]  /*11490*/  HMMA.16816.F32 R16, R4.reuse, R56, R32 ;  /* 0x000000380410723c */ /* 0x040ff00000001820 */
[----:B------:R-:W-:Y:S01]  /*114a0*/  HMMA.16816.F32 R4, R4, R58, R8 ;  /* 0x0000003a0404723c */ /* 0x000fe20000001808 */
[----:B------:R-:W1:Y:S04]  /*114b0*/  LDSM.16.M88.4 R8, [R197+0xc000] ;  /* 0x00c00000c508783b */ /* 0x000e680000000200 */
[----:B------:R-:W3:Y:S03]  /*114c0*/  LDSM.16.M88.4 R56, [R2+0x5800] ;  /* 0x005800000238783b */ /* 0x000ee60000000200 */
[C---:B--2---:R-:W-:Y:S01]  /*114d0*/  HMMA.16816.F32 R32, R12.reuse, R40, R36 ;  /* 0x000000280c20723c */ /* 0x044fe20000001824 */
[----:B------:R-:W-:Y:S07]  /*114e0*/  LDSM.16.M88.4 R36, [R143+0x5000] ;  /* 0x005000008f24783b */ /* 0x000fee0000000200 */
[C---:B------:R-:W-:Y:S01]  /*114f0*/  HMMA.16816.F32 R28, R12.reuse, R42, R28 ;  /* 0x0000002a0c1c723c */ /* 0x040fe2000000181c */
[----:B------:R-:W-:Y:S07]  /*11500*/  LDSM.16.M88.4 R40, [R143+0x4800] ;  /* 0x004800008f28783b */ /* 0x000fee0000000200 */
[C---:B------:R-:W-:Y:S08]  /*11510*/  HMMA.16816.F32 R24, R12.reuse, R48, R24 ;  /* 0x000000300c18723c */ /* 0x040ff00000001818 */
[C---:B------:R-:W-:Y:S01]  /*11520*/  HMMA.16816.F32 R20, R12.reuse, R50, R20 ;  /* 0x000000320c14723c */ /* 0x040fe20000001814 */
[----:B------:R-:W-:Y:S07]  /*11530*/  LDSM.16.M88.4 R48, [R143+0x5800] ;  /* 0x005800008f30783b */ /* 0x000fee0000000200 */
[C---:B----4-:R-:W-:Y:S08]  /*11540*/  HMMA.16816.F32 R16, R12.reuse, R60, R16 ;  /* 0x0000003c0c10723c */ /* 0x050ff00000001810 */
[----:B------:R-:W-:Y:S01]  /*11550*/  HMMA.16816.F32 R12, R12, R62, R4 ;  /* 0x0000003e0c0c723c */ /* 0x000fe20000001804 */
[----:B------:R-:W2:Y:S01]  /*11560*/  LDSM.16.M88.4 R4, [R196+0xc000] ;  /* 0x00c00000c404783b */ /* 0x000ea20000000200 */
[----:B------:R-:W-:-:S06]  /*11570*/  DEPBAR.LE SB0, 0x0 ;  /* 0x000080000000791a */ /* 0x000fcc0000000000 */
[C---:B-1----:R-:W-:Y:S08]  /*11580*/  HMMA.16816.F32 R32, R8.reuse, R44, R32 ;  /* 0x0000002c0820723c */ /* 0x042ff00000001820 */
[C---:B------:R-:W-:Y:S08]  /*11590*/  HMMA.16816.F32 R28, R8.reuse, R46, R28 ;  /* 0x0000002e081c723c */ /* 0x040ff0000000181c */
[C---:B------:R-:W-:Y:S08]  /*115a0*/  HMMA.16816.F32 R24, R8.reuse, R52, R24 ;  /* 0x000000340818723c */ /* 0x040ff00000001818 */
[C---:B------:R-:W-:Y:S08]  /*115b0*/  HMMA.16816.F32 R20, R8.reuse, R54, R20 ;  /* 0x000000360814723c */ /* 0x040ff00000001814 */
[C---:B---3--:R-:W-:Y:S08]  /*115c0*/  HMMA.16816.F32 R16, R8.reuse, R56, R16 ;  /* 0x000000380810723c */ /* 0x048ff00000001810 */
[----:B------:R-:W-:Y:S08]  /*115d0*/  HMMA.16816.F32 R8, R8, R58, R12 ;  /* 0x0000003a0808723c */ /* 0x000ff0000000180c */
[C---:B--2---:R-:W-:Y:S08]  /*115e0*/  HMMA.16816.F32 R12, R4.reuse, R40, R32 ;  /* 0x00000028040c723c */ /* 0x044ff00000001820 */
        /* <DEDUP_REMOVED lines=13> */
[C---:B------:R-:W-:Y:S01]  /*116c0*/  LOP3.LUT P5, RZ, R207.reuse, 0x8, RZ, 0xc0, !PT ;  /* 0x00000008cfff7812 */ /* 0x040fe200078ac0ff */
[----:B------:R-:W-:Y:S01]  /*116d0*/  IMAD R2, R2, c[0x0][0x1e0], RZ ;  /* 0x0000780002027a24 */ /* 0x000fe200078e02ff */
[C---:B------:R-:W-:Y:S02]  /*116e0*/  LOP3.LUT P6, RZ, R207.reuse, 0x4, RZ, 0xc0, !PT ;  /* 0x00000004cfff7812 */ /* 0x040fe400078cc0ff */
[C---:B------:R-:W-:Y:S01]  /*116f0*/  LOP3.LUT P3, RZ, R207.reuse, 0x2, RZ, 0xc0, !PT ;  /* 0x00000002cfff7812 */ /* 0x040fe2000786c0ff */
        /* <DEDUP_REMOVED lines=30> */
.L_x_4062:
[----:B------:R-:W-:Y:S05]  /*118e0*/  BSYNC B0 ;  /* 0x0000000000007941 */ /* 0x000fea0003800000 */
.L_x_4061:
[----:B------:R-:W-:Y:S01]  /*118f0*/  IMAD.IADD R0, R65, 0x1, -R217 ;  /* 0x0000000141007824 */ /* 0x000fe200078e0ad9 */
[----:B------:R-:W-:Y:S04]  /*11900*/  LDSM.16.MT88.4 R44, [R192] ;  /* 0x00000000c02c783b */ /* 0x000fe80000004200 */
        /* <DEDUP_REMOVED lines=8> */
[----:B------:R-:W-:Y:S02]  /*11990*/  ISETP.GT.AND P4, PT, R0, 0x9, PT ;  /* 0x000000090000780c */ /* 0x000fe40003f84270 */
[----:B------:R-:W-:Y:S01]  /*119a0*/  FSEL R7, R40, -INF , P0 ;  /* 0xff80000028077808 */ /* 0x000fe20000000000 */
[----:B------:R-:W-:Y:S01]  /*119b0*/  LDSM.16.MT88.4 R64, [R193+0x3000] ;  /* 0x00300000c140783b */ /* 0x000fe20000004200 */
[----:B------:R-:W-:-:S02]  /*119c0*/  FMNMX.FTZ R2, R5, R6, !PT ;  /* 0x0000000605027209 */ /* 0x000fc40007810000 */
[C---:B------:R-:W-:Y:S01]  /*119d0*/  ISETP.GT.AND P6, PT, R0.reuse, 0x10, PT ;  /* 0x000000100000780c */ /* 0x040fe20003fc4270 */
        /* <DEDUP_REMOVED lines=15> */
[----:B------:R-:W0:Y:S01]  /*11ad0*/  LDGDEPBAR ;  /* 0x00000000000079af */ /* 0x000e220000000000 */
[----:B------:R-:W-:-:S02]  /*11ae0*/  FMNMX.FTZ R2, R10, R2, !PT ;  /* 0x000000020a027209 */ /* 0x000fc40007810000 */
        /* <DEDUP_REMOVED lines=35> */
[----:B------:R-:W-:Y:S02]  /*11d20*/  FMNMX.FTZ R0, R15, R0, !PT ;  /* 0x000000000f007209 */ /* 0x000fe40007810000 */
[----:B------:R-:W-:Y:S02]  /*11d30*/  FSEL R89, R35, -INF , P2 ;  /* 0xff80000023597808 */ /* 0x000fe40001000000 */
[----:B------:R-:W-:Y:S01]  /*11d40*/  FMNMX.FTZ R3, R90, R0, !PT ;  /* 0x000000005a037209 */ /* 0x000fe20007810000 */
[----:B------:R-:W-:Y:S01]  /*11d50*/  LDSM.16.MT88.4 R32, [R191] ;  /* 0x00000000bf20783b */ /* 0x000fe20000004200 */
[----:B------:R-:W-:Y:S02]  /*11d60*/  FSEL R88, R26, -INF , P1 ;  /* 0xff8000001a587808 */ /* 0x000fe40000800000 */
[----:B------:R-:W-:-:S02]  /*11d70*/  FMNMX.FTZ R3, R89, R3, !PT ;  /* 0x0000000359037209 */ /* 0x000fc40007810000 */
[----:B-1----:R-:W-:Y:S02]  /*11d80*/  FMNMX.FTZ R0, R2, R4, !PT ;  /* 0x0000000402007209 */ /* 0x002fe40007810000 */
[----:B------:R-:W-:Y:S02]  /*11d90*/  FSEL R87, R27, -INF , P0 ;  /* 0xff8000001b577808 */ /* 0x000fe40000000000 */
[----:B------:R-:W-:Y:S01]  /*11da0*/  FMNMX.FTZ R3, R88, R3, !PT ;  /* 0x0000000358037209 */ /* 0x000fe20007810000 */
[----:B------:R-:W1:Y:S03]  /*11db0*/  SHFL.BFLY PT, R2, R0, 0x1, 0x1f ;  /* 0x0c201f0000027f89 */ /* 0x000e6600000e0000 */
[----:B------:R-:W-:Y:S01]  /*11dc0*/  FMNMX.FTZ R3, R87, R3, !PT ;  /* 0x0000000357037209 */ /* 0x000fe20007810000 */
[----:B------:R-:W-:Y:S04]  /*11dd0*/  LDSM.16.MT88.4 R24, [R190+0x800] ;  /* 0x00080000be18783b */ /* 0x000fe80000004200 */
        /* <DEDUP_REMOVED lines=60> */
[----:B------:R-:W-:Y:S01]  /*121a0*/  HMMA.16816.F32 R12, R8, R34, RZ ;  /* 0x00000022080c723c */ /* 0x000fe200000018ff */
[----:B------:R-:W-:Y:S01]  /*121b0*/  IMAD.MOV.U32 R98, RZ, RZ, R36 ;  /* 0x000000ffff627224 */ /* 0x000fe200078e0024 */
[----:B------:R-:W-:Y:S01]  /*121c0*/  LDSM.16.MT88.4 R32, [R190+0x2000] ;  /* 0x00200000be20783b */ /* 0x000fe20000004200 */
[----:B------:R-:W-:-:S02]  /*121d0*/  IMAD.MOV.U32 R97, RZ, RZ, R37 ;  /* 0x000000ffff617224 */ /* 0x000fc400078e0025 */
[----:B------:R-:W-:Y:S02]  /*121e0*/  IMAD.MOV.U32 R96, RZ, RZ, R38 ;  /* 0x000000ffff607224 */ /* 0x000fe400078e0026 */
[----:B------:R-:W-:Y:S01]  /*121f0*/  IMAD.MOV.U32 R3, RZ, RZ, R39 ;  /* 0x000000ffff037224 */ /* 0x000fe200078e0027 */
[----:B------:R-:W-:Y:S01]  /*12200*/  HMMA.16816.F32 R16, R8, R30, RZ ;  /* 0x0000001e0810723c */ /* 0x000fe200000018ff */
[----:B------:R-:W2:Y:S07]  /*12210*/  LDSM.16.MT88.4 R36, [R190+0x1800] ;  /* 0x00180000be24783b */ /* 0x000eae0000004200 */
        /* <DEDUP_REMOVED lines=8> */
[C---:B------:R-:W-:Y:S01]  /*122a0*/  HMMA.16816.F32 R236, R4.reuse, R54, R20 ;  /* 0x0000003604ec723c */ /* 0x040fe20000001814 */
[----:B------:R-:W3:Y:S07]  /*122b0*/  LDSM.16.MT88.4 R20, [R192+0x1800] ;  /* 0x00180000c014783b */ /* 0x000eee0000004200 */
[----:B------:R-:W-:Y:S01]  /*122c0*/  HMMA.16816.F32 R248, R4, R52, R12 ;  /* 0x0000003404f8723c */ /* 0x000fe2000000180c */
[----:B------:R-:W4:Y:S07]  /*122d0*/  LDSM.16.MT88.4 R52, [R193+0x2000] ;  /* 0x00200000c134783b */ /* 0x000f2e0000004200 */
[----:B--2---:R-:W-:Y:S01]  /*122e0*/  HMMA.16816.F32 R28, R8, R36, RZ ;  /* 0x00000024081c723c */ /* 0x004fe200000018ff */
[----:B------:R-:W-:-:S02]  /*122f0*/  IMAD.MOV.U32 R102, RZ, RZ, R56 ;  /* 0x000000ffff667224 */ /* 0x000fc400078e0038 */
[----:B------:R-:W-:Y:S02]  /*12300*/  IMAD.MOV.U32 R101, RZ, RZ, R57 ;  /* 0x000000ffff657224 */ /* 0x000fe400078e0039 */
[----:B------:R-:W-:Y:S02]  /*12310*/  IMAD.MOV.U32 R100, RZ, RZ, R58 ;  /* 0x000000ffff647224 */ /* 0x000fe400078e003a */
[----:B------:R-:W-:Y:S01]  /*12320*/  IMAD.MOV.U32 R99, RZ, RZ, R59 ;  /* 0x000000ffff637224 */ /* 0x000fe200078e003b */
[C---:B------:R-:W-:Y:S01]  /*12330*/  HMMA.16816.F32 R16, R8.reuse, R38, RZ ;  /* 0x000000260810723c */ /* 0x040fe200000018ff */
[----:B------:R-:W2:Y:S07]  /*12340*/  LDSM.16.MT88.4 R56, [R191+0x2000] ;  /* 0x00200000bf38783b */ /* 0x000eae0000004200 */
[C---:B------:R-:W-:Y:S08]  /*12350*/  HMMA.16816.F32 R12, R8.reuse, R48, RZ ;  /* 0x00000030080c723c */ /* 0x040ff000000018ff */
[----:B-1----:R-:W-:Y:S08]  /*12360*/  HMMA.16816.F32 R36, R8, R24, RZ ;  /* 0x000000180824723c */ /* 0x002ff000000018ff */
[C---:B------:R-:W-:Y:S08]  /*12370*/  HMMA.16816.F32 R244, R4.reuse, R32, R28 ;  /* 0x0000002004f4723c */ /* 0x040ff0000000181c */
[----:B------:R-:W-:Y:S08]  /*12380*/  HMMA.16816.F32 R240, R4, R34, R16 ;  /* 0x0000002204f0723c */ /* 0x000ff00000001810 */
[C---:B------:R-:W-:Y:S08]  /*12390*/  HMMA.16816.F32 R32, R8.reuse, R26, RZ ;  /* 0x0000001a0820723c */ /* 0x040ff000000018ff */
[C---:B---3--:R-:W-:Y:S08]  /*123a0*/  HMMA.16816.F32 R28, R8.reuse, R20, RZ ;  /* 0x00000014081c723c */ /* 0x048ff000000018ff */
[C---:B------:R-:W-:Y:S08]  /*123b0*/  HMMA.16816.F32 R24, R8.reuse, R22, RZ ;  /* 0x000000160818723c */ /* 0x040ff000000018ff */
[----:B------:R-:W-:Y:S08]  /*123c0*/  HMMA.16816.F32 R20, R8, R60, RZ ;  /* 0x0000003c0814723c */ /* 0x000ff000000018ff */
[----:B----4-:R-:W-:Y:S01]  /*123d0*/  HMMA.16816.F32 R228, R4, R52, R36 ;  /* 0x0000003404e4723c */ /* 0x010fe20000001824 */
        /* <DEDUP_REMOVED lines=11> */
[----:B------:R-:W3:Y:S06]  /*12490*/  LDSM.16.MT88.4 R32, [R190+0x4800] ;  /* 0x00480000be20783b */ /* 0x000eec0000004200 */
[----:B------:R-:W-:Y:S01]  /*124a0*/  IMAD.MOV.U32 R55, RZ, RZ, R99 ;  /* 0x000000ffff377224 */ /* 0x000fe200078e0063 */
[----:B------:R-:W-:Y:S01]  /*124b0*/  HMMA.16816.F32 R24, R8, R64, RZ ;  /* 0x000000400818723c */ /* 0x000fe200000018ff */
[----:B------:R-:W-:-:S07]  /*124c0*/  IMAD.MOV.U32 R54, RZ, RZ, R100 ;  /* 0x000000ffff367224 */ /* 0x000fce00078e0064 */
[----:B------:R-:W-:Y:S01]  /*124d0*/  HMMA.16816.F32 R20, R8, R66, RZ ;  /* 0x000000420814723c */ /* 0x000fe200000018ff */
[----:B------:R-:W-:Y:S07]  /*124e0*/  LDSM.16.MT88.4 R64, [R192+0x2800] ;  /* 0x00280000c040783b */ /* 0x000fee0000004200 */
[----:B--2---:R-:W-:Y:S08]  /*124f0*/  HMMA.16816.F32 R232, R4, R56, R12 ;  /* 0x0000003804e8723c */ /* 0x004ff0000000180c */
[----:B------:R-:W-:Y:S07]  /*12500*/  HMMA.16816.F32 R12, R8, R68, RZ ;  /* 0x00000044080c723c */ /* 0x000fee00000018ff */
[----:B------:R-:W-:Y:S01]  /*12510*/  IMAD.MOV.U32 R69, RZ, RZ, R103 ;  /* 0x000000ffff457224 */ /* 0x000fe200078e0067 */
[C---:B------:R-:W-:Y:S01]  /*12520*/  HMMA.16816.F32 R56, R4.reuse, R58, R48 ;  /* 0x0000003a0438723c */ /* 0x040fe20000001830 */
[----:B------:R-:W2:Y:S07]  /*12530*/  LDSM.16.MT88.4 R48, [R192+0x3800] ;  /* 0x00380000c030783b */ /* 0x000eae0000004200 */
        /* <DEDUP_REMOVED lines=15> */
[C---:B---3--:R-:W-:Y:S08]  /*12630*/  HMMA.16816.F32 R24, R8.reuse, R32, RZ ;  /* 0x000000200818723c */ /* 0x048ff000000018ff */
[----:B------:R-:W-:Y:S01]  /*12640*/  HMMA.16816.F32 R20, R8, R34, RZ ;  /* 0x000000220814723c */ /* 0x000fe200000018ff */
[----:B------:R-:W3:Y:S07]  /*12650*/  LDSM.16.MT88.4 R32, [R193+0x4800] ;  /* 0x00480000c120783b */ /* 0x000eee0000004200 */
[C---:B--2---:R-:W-:Y:S08]  /*12660*/  HMMA.16816.F32 R112, R4.reuse, R48, R16 ;  /* 0x000000300470723c */ /* 0x044ff00000001810 */
        /* <DEDUP_REMOVED lines=10> */
[C---:B---3--:R-:W-:Y:S08]  /*12710*/  HMMA.16816.F32 R16, R8.reuse, R32, RZ ;  /* 0x000000200810723c */ /* 0x048ff000000018ff */
        /* <DEDUP_REMOVED lines=120> */
.L_x_4066:
[----:B------:R-:W-:Y:S04]  /*12ea0*/  DEPBAR.LE SB0, 0x0 ;  /* 0x000080000000791a */ /* 0x000fe80000000000 */
[----:B------:R-:W-:Y:S01]  /*12eb0*/  WARPSYNC 0xffffffff ;  /* 0xffffffff00007948 */ /* 0x000fe20003800000 */
[----:B------:R-:W-:Y:S01]  /*12ec0*/  BAR.SYNC.DEFER_BLOCKING 0x0 ;  /* 0x0000000000007b1d */ /* 0x000fe20000010000 */
[----:B------:R-:W-:Y:S01]  /*12ed0*/  SHF.R.S32.HI R0, RZ, 0x1f, R201 ;  /* 0x0000001fff007819 */ /* 0x000fe200000114c9 */
[----:B------:R-:W-:Y:S01]  /*12ee0*/  IMAD.WIDE.U32 R2, R201, c[0x0][0x208], RZ ;  /* 0x00008200c9027a25 */ /* 0x000fe200078e00ff */
[----:B------:R-:W-:Y:S02]  /*12ef0*/  LOP3.LUT P4, RZ, R216, 0x2, RZ, 0xc0, !PT ;  /* 0x00000002d8ff7812 */ /* 0x000fe4000788c0ff */
[C---:B------:R-:W-:Y:S01]  /*12f00*/  LOP3.LUT P3, RZ, R207.reuse, 0x1, RZ, 0xc0, !PT ;  /* 0x00000001cfff7812 */ /* 0x040fe2000786c0ff */
[----:B------:R-:W-:Y:S01]  /*12f10*/  IMAD R0, R0, c[0x0][0x208], RZ ;  /* 0x0000820000007a24 */ /* 0x000fe200078e02ff */
[----:B------:R-:W-:Y:S01]  /*12f20*/  LOP3.LUT P1, RZ, R207, 0x2, RZ, 0xc0, !PT ;  /* 0x00000002cfff7812 */ /* 0x000fe2000782c0ff */
[----:B------:R-:W-:Y:S02]  /*12f30*/  IMAD.MOV.U32 R132, RZ, RZ, R137 ;  /* 0x000000ffff847224 */ /* 0x000fe400078e0089 */
[----:B------:R-:W-:Y:S04]  /*12f40*/  IMAD R0, R201, c[0x0][0x20c], R0 ;  /* 0x00008300c9007a24 */ /* 0x000fe800078e0200 */
[----:B------:R-:W-:Y:S02]  /*12f50*/  IMAD.IADD R0, R3, 0x1, R0 ;  /* 0x0000000103007824 */ /* 0x000fe400078e0200 */
[----:B------:R-:W-:Y:S04]  /*12f60*/  IMAD.WIDE.U32 R2, R2, 0x30, RZ ;  /* 0x0000003002027825 */ /* 0x000fe800078e00ff */
[----:B------:R-:W-:Y:S01]  /*12f70*/  IMAD R0, R0, 0x30, RZ ;  /* 0x0000003000007824 */ /* 0x000fe200078e02ff */
[----:B------:R-:W-:Y:S03]  /*12f80*/  LDSM.16.M88.4 R24, [R194] ;  /* 0x00000000c218783b */ /* 0x000fe60000000200 */
[----:B------:R-:W-:Y:S01]  /*12f90*/  IMAD.IADD R0, R3, 0x1, R0 ;  /* 0x0000000103007824 */ /* 0x000fe200078e0200 */
[-C--:B------:R-:W-:Y:S01]  /*12fa0*/  IADD3 R3, P0, R212, R2.reuse, RZ ;  /* 0x00000002d4037210 */ /* 0x080fe20007f1e0ff */
[----:B------:R-:W-:Y:S01]  /*12fb0*/  BSSY B0, `(.L_x_4064) ;  /* 0x00000e7000007945 */ /* 0x000fe20003800000 */
[----:B------:R-:W1:Y:S03]  /*12fc0*/  S2R R4, SR_TID.X ;  /* 0x0000000000047919 */ /* 0x000e660000002100 */
[----:B------:R-:W-:Y:S01]  /*12fd0*/  IMAD.X R6, R0, 0x1, R215, P0 ;  /* 0x0000000100067824 */ /* 0x000fe200000e06d7 */
[----:B------:R-:W2:Y:S04]  /*12fe0*/  LDSM.16.M88.4 R8, [R188] ;  /* 0x00000000bc08783b */ /* 0x000ea80000000200 */
[----:B------:R-:W3:Y:S04]  /*12ff0*/  LDSM.16.M88.4 R16, [R188+0x800] ;  /* 0x00080000bc10783b */ /* 0x000ee80000000200 */
[----:B------:R-:W4:Y:S04]  /*13000*/  LDSM.16.M88.4 R168, [R188+0x1000] ;  /* 0x00100000bca8783b */ /* 0x000f280000000200 */
[----:B------:R-:W-:Y:S01]  /*13010*/  LDSM.16.M88.4 R172, [R195] ;  /* 0x00000000c3ac783b */ /* 0x000fe20000000200 */
[----:B-1----:R-:W-:Y:S11]  /*13020*/  ISETP.GT.AND P2, PT, R4, 0x7f, PT ;  /* 0x0000007f0400780c */ /* 0x002ff60003f44270 */
[----:B------:R-:W-:Y:S02]  /*13030*/  @!UPT UIADD3 URZ, URZ, URZ, URZ ;  /* 0x0000003f3f3ff290 */ /* 0x000fe4000fffe03f */
[C---:B------:R-:W-:Y:S04]  /*13040*/  @!P2 LEA R5, P0, R220.reuse, R2, 0x5 ;  /* 0x00000002dc05a211 */ /* 0x040fe800078028ff */
[----:B------:R-:W-:Y:S02]  /*13050*/  @!P2 LEA.HI.X R4, R220, R0, R221, 0x5, P0 ;  /* 0x00000000dc04a211 */ /* 0x000fe400000f2cdd */
[C---:B------:R-:W-:Y:S04]  /*13060*/  LEA R2, P0, R3.reuse, c[0x0][0x1f8], 0x1 ;  /* 0x00007e0003027a11 */ /* 0x040fe800078008ff */
[----:B------:R-:W-:Y:S02]  /*13070*/  LEA.HI.X R3, R3, c[0x0][0x1fc], R6, 0x1, P0 ;  /* 0x00007f0003037a11 */ /* 0x000fe400000f0c06 */
[----:B------:R-:W-:Y:S05]  /*13080*/  @!P2 IADD3 R0, P0, R5, R212, RZ ;  /* 0x000000d40500a210 */ /* 0x000fea0007f1e0ff */
[----:B------:R-:W-:Y:S01]  /*13090*/  @!P2 IMAD.X R4, R4, 0x1, R215, P0 ;  /* 0x000000010404a824 */ /* 0x000fe200000e06d7 */
[C---:B------:R-:W-:Y:S04]  /*130a0*/  @!P2 LEA R198, P0, R0.reuse, c[0x0][0x1f8], 0x1 ;  /* 0x00007e0000c6aa11 */ /* 0x040fe800078008ff */
[----:B------:R-:W-:Y:S02]  /*130b0*/  @!P2 LEA.HI.X R199, R0, c[0x0][0x1fc], R4, 0x1, P0 ;  /* 0x00007f0000c7aa11 */ /* 0x000fe400000f0c04 */
[C---:B--2---:R-:W-:Y:S03]  /*130c0*/  HMMA.16816.F32 R4, R24.reuse, R8, RZ ;  /* 0x000000081804723c */ /* 0x044fe600000018ff */
[C---:B------:R-:W-:Y:S02]  /*130d0*/  IADD3 R0, R188.reuse, 0x20, RZ ;  /* 0x00000020bc007810 */ /* 0x040fe40007ffe0ff */
[C---:B------:R-:W-:Y:S02]  /*130e0*/  @P4 IADD3 R0, R188.reuse, -0x20, RZ ;  /* 0xffffffe0bc004810 */ /* 0x040fe40007ffe0ff */
[----:B------:R-:W-:Y:S01]  /*130f0*/  ISETP.GT.AND P4, PT, R201, R219, PT ;  /* 0x000000dbc900720c */ /* 0x000fe20003f84270 */
[C---:B------:R-:W-:Y:S02]  /*13100*/  HMMA.16816.F32 R8, R24.reuse, R10, RZ ;  /* 0x0000000a1808723c */ /* 0x040fe400000018ff */
[----:B------:R-:W1:Y:S04]  /*13110*/  LDSM.16.M88.4 R176, [R0] ;  /* 0x0000000000b0783b */ /* 0x000e680000000200 */
[----:B------:R-:W2:Y:S02]  /*13120*/  LDSM.16.M88.4 R180, [R0+0x800] ;  /* 0x0008000000b4783b */ /* 0x000ea40000000200 */
[C---:B---3--:R-:W-:Y:S02]  /*13130*/  HMMA.16816.F32 R12, R24.reuse, R16, RZ ;  /* 0x00000010180c723c */ /* 0x048fe400000018ff */
[----:B------:R3:W5:Y:S04]  /*13140*/  LDSM.16.M88.4 R184, [R0+0x1000] ;  /* 0x0010000000b8783b */ /* 0x0007680000000200 */
[----:B------:R-:W-:Y:S01]  /*13150*/  @!PT LDS RZ, [RZ] ;  /* 0x00000000fffff984 */ /* 0x000fe20000000800 */
[----:B------:R-:W-:Y:S01]  /*13160*/  @!PT LDS RZ, [RZ] ;  /* 0x00000000fffff984 */ /* 0x000fe20000000800 */
[----:B------:R-:W-:Y:S01]  /*13170*/  @!PT LDS RZ, [RZ] ;  /* 0x00000000fffff984 */ /* 0x000fe20000000800 */
[----:B------:R1:W-:Y:S02]  /*13180*/  LDGSTS.E.BYPASS.LTC128B.128 [R200+0x4080], [R2.64], !P5 ;  /* 0x0408000002c87fae */ /* 0x0003e4000e901d46 */
[C---:B------:R-:W-:Y:S02]  /*13190*/  HMMA.16816.F32 R16, R24.reuse, R18, RZ ;  /* 0x000000121810723c */ /* 0x040fe400000018ff */
[----:B------:R2:W-:Y:S04]  /*131a0*/  LDGSTS.E.BYPASS.LTC128B.128 [R200+0x5880], [R2.64+0x80], !P6 ;  /* 0x0588008002c87fae */ /* 0x0005e8000f101d46 */
[----:B------:R2:W-:Y:S02]  /*131b0*/  LDGSTS.E.BYPASS.LTC128B.128 [R200+0x7080], [R2.64+0x100], !P3 ;  /* 0x0708010002c87fae */ /* 0x0005e4000d901d46 */
[C---:B----4-:R-:W-:Y:S02]  /*131c0*/  HMMA.16816.F32 R20, R24.reuse, R168, RZ ;  /* 0x000000a81814723c */ /* 0x050fe400000018ff */
[----:B------:R4:W-:Y:S04]  /*131d0*/  LDGSTS.E.BYPASS.LTC128B.128 [R200+0x8880], [R2.64+0x180], !P1 ;  /* 0x0888018002c87fae */ /* 0x0009e8000c901d46 */
[----:B------:R4:W-:Y:S02]  /*131e0*/  @!P2 LDGSTS.E.BYPASS.LTC128B.128 [R202+0x5080], [R198.64], !P5 ;  /* 0x05080000c6caafae */ /* 0x0009e4000e901d46 */
[----:B------:R-:W-:Y:S01]  /*131f0*/  HMMA.16816.F32 R24, R24, R170, RZ ;  /* 0x000000aa1818723c */ /* 0x000fe200000018ff */
[----:B---3--:R-:W-:Y:S01]  /*13200*/  IADD3 R0, R188, 0x40, RZ ;  /* 0x00000040bc007810 */ /* 0x008fe20007ffe0ff */
[----:B------:R4:W-:Y:S04]  /*13210*/  @!P2 LDGSTS.E.BYPASS.LTC128B.128 [R202+0x6880], [R198.64+0x80], !P6 ;  /* 0x06880080c6caafae */ /* 0x0009e8000f101d46 */
[----:B------:R4:W-:Y:S02]  /*13220*/  @!P2 LDGSTS.E.BYPASS.LTC128B.128 [R202+0x8080], [R198.64+0x100], !P3 ;  /* 0x08080100c6caafae */ /* 0x0009e4000d901d46 */
[C---:B-1----:R-:W-:Y:S02]  /*13230*/  HMMA.16816.F32 R4, R172.reuse, R176, R4 ;  /* 0x000000b0ac04723c */ /* 0x042fe40000001804 */
[----:B------:R4:W-:Y:S03]  /*13240*/  @!P2 LDGSTS.E.BYPASS.LTC128B.128 [R202+0x9880], [R198.64+0x180], !P1 ;  /* 0x09880180c6caafae */ /* 0x0009e6000c901d46 */
[----:B------:R-:W-:Y:S01]  /*13250*/  LOP3.LUT P1, RZ, R216, 0x4, RZ, 0xc0, !PT ;  /* 0x00000004d8ff7812 */ /* 0x000fe2000782c0ff */
[----:B------:R-:W-:Y:S02]  /*13260*/  LDSM.16.M88.4 R168, [R197] ;  /* 0x00000000c5a8783b */ /* 0x000fe40000000200 */
[C---:B------:R-:W-:Y:S02]  /*13270*/  HMMA.16816.F32 R8, R172.reuse, R178, R8 ;  /* 0x000000b2ac08723c */ /* 0x040fe40000001808 */
[----:B------:R-:W0:Y:S06]  /*13280*/  LDGDEPBAR ;  /* 0x00000000000079af */ /* 0x000e2c0000000000 */
[C---:B--2---:R-:W-:Y:S04]  /*13290*/  HMMA.16816.F32 R12, R172.reuse, R180, R12 ;  /* 0x000000b4ac0c723c */ /* 0x044fe8000000180c */
[----:B------:R-:W-:Y:S04]  /*132a0*/  @P1 IADD3 R0, R188, -0x40, RZ ;  /* 0xffffffc0bc001810 */ /* 0x000fe80007ffe0ff */
[C---:B------:R-:W-:Y:S01]  /*132b0*/  HMMA.16816.F32 R16, R172.reuse, R182, R16 ;  /* 0x000000b6ac10723c */ /* 0x040fe20000001810 */
[----:B------:R-:W1:Y:S04]  /*132c0*/  LDSM.16.M88.4 R176, [R0] ;  /* 0x0000000000b0783b */ /* 0x000e680000000200 */
[----:B------:R-:W-:Y:S03]  /*132d0*/  LDSM.16.M88.4 R180, [R0+0x1000] ;  /* 0x0010000000b4783b */ /* 0x000fe60000000200 */
[C---:B-----5:R-:W-:Y:S08]  /*132e0*/  HMMA.16816.F32 R20, R172.reuse, R184, R20 ;  /* 0x000000b8ac14723c */ /* 0x060ff00000001814 */
        /* <DEDUP_REMOVED lines=10> */
[----:B------:R-:W2:Y:S04]  /*13390*/  LDSM.16.M88.4 R168, [R143+0x800] ;  /* 0x000800008fa8783b */ /* 0x000ea80000000200 */
[----:B------:R-:W3:Y:S03]  /*133a0*/  LDSM.16.M88.4 R180, [R143+0x1000] ;  /* 0x001000008fb4783b */ /* 0x000ee60000000200 */
        /* <DEDUP_REMOVED lines=120> */
[----:B------:R-:W-:Y:S04]  /*13b30*/  DEPBAR.LE SB0, 0x0 ;  /* 0x000080000000791a */ /* 0x000fe80000000000 */
[----:B------:R-:W-:Y:S01]  /*13b40*/  BAR.SYNC.DEFER_BLOCKING 0x0 ;  /* 0x0000000000007b1d */ /* 0x000fe20000010000 */
[C---:B-1----:R-:W-:Y:S08]  /*13b50*/  HMMA.16816.F32 R4, R172.reuse, R176, R4 ;  /* 0x000000b0ac04723c */ /* 0x042ff00000001804 */
[C---:B------:R-:W-:Y:S08]  /*13b60*/  HMMA.16816.F32 R8, R172.reuse, R178, R8 ;  /* 0x000000b2ac08723c */ /* 0x040ff00000001808 */
[C---:B--2---:R-:W-:Y:S08]  /*13b70*/  HMMA.16816.F32 R12, R172.reuse, R168, R12 ;  /* 0x000000a8ac0c723c */ /* 0x044ff0000000180c */
[C---:B------:R-:W-:Y:S08]  /*13b80*/  HMMA.16816.F32 R16, R172.reuse, R170, R16 ;  /* 0x000000aaac10723c */ /* 0x040ff00000001810 */
[C---:B---3--:R-:W-:Y:S08]  /*13b90*/  HMMA.16816.F32 R20, R172.reuse, R180, R20 ;  /* 0x000000b4ac14723c */ /* 0x048ff00000001814 */
[----:B------:R-:W-:Y:S01]  /*13ba0*/  HMMA.16816.F32 R24, R172, R182, R24 ;  /* 0x000000b6ac18723c */ /* 0x000fe20000001818 */
[----:B------:R-:W-:Y:S07]  /*13bb0*/  @!UPT UIADD3 URZ, URZ, URZ, URZ ;  /* 0x0000003f3f3ff290 */ /* 0x000fee000fffe03f */
[----:B------:R-:W-:-:S11]  /*13bc0*/  @!P4 BRA `(.L_x_4065) ;  /* 0x000002500000c947 */ /* 0x000fd60003800000 */
[----:B----4-:R-:W-:Y:S04]  /*13bd0*/  IADD3 R0, R201, -0x1, RZ ;  /* 0xffffffffc9007810 */ /* 0x010fe80007ffe0ff */
        /* <DEDUP_REMOVED lines=36> */
.L_x_4065:
[----:B----4-:R-:W-:Y:S05]  /*13e20*/  BSYNC B0 ;  /* 0x0000000000007941 */ /* 0x010fea0003800000 */
.L_x_4064:
[----:B-1----:R-:W-:Y:S01]  /*13e30*/  FMNMX.FTZ R3, R4, R137, !PT ;  /* 0x0000008904037209 */ /* 0x002fe20007810000 */
        /* <DEDUP_REMOVED lines=46> */
[----:B------:R-:W-:Y:S02]  /*14120*/  FFMA.FTZ R198, R24, c[0x0][0x2d0], -R132 ;  /* 0x0000b40018c67a23 */ /* 0x000fe40000010884 */
[----:B------:R-:W-:Y:S02]  /*14130*/  FADD.FTZ R0, -R3, R136 ;  /* 0x0000008803007221 */ /* 0x000fe40000010100 */
[--C-:B------:R-:W-:Y:S02]  /*14140*/  FFMA.FTZ R136, R5, c[0x0][0x2d0], -R132.reuse ;  /* 0x0000b40005887a23 */ /* 0x100fe40000010884 */
[----:B------:R-:W-:Y:S02]  /*14150*/  FMUL.FTZ R0, R0, c[0x0][0x2d0] ;  /* 0x0000b40000007a20 */ /* 0x000fe40000410000 */
[--C-:B------:R-:W-:Y:S01]  /*14160*/  FFMA.FTZ R5, R8, c[0x0][0x2d0], -R132.reuse ;  /* 0x0000b40008057a23 */ /* 0x100fe20000010884 */
[----:B------:R-:W1:Y:S01]  /*14170*/  MUFU.EX2 R171, R136 ;  /* 0x0000008800ab7308 */ /* 0x000e620000000800 */
[----:B--2---:R-:W-:Y:S02]  /*14180*/  FMUL.FTZ R4, R3, c[0x0][0x2d0] ;  /* 0x0000b40003047a20 */ /* 0x004fe40000410000 */
[----:B------:R-:W-:Y:S02]  /*14190*/  FFMA.FTZ R132, R25, c[0x0][0x2d0], -R132 ;  /* 0x0000b40019847a23 */ /* 0x000fe40000010884 */
[--C-:B------:R-:W-:Y:S02]  /*141a0*/  FFMA.FTZ R183, R22, c[0x0][0x2d0], -R4.reuse ;  /* 0x0000b40016b77a23 */ /* 0x100fe40000010804 */
[--C-:B------:R-:W-:Y:S02]  /*141b0*/  FFMA.FTZ R182, R23, c[0x0][0x2d0], -R4.reuse ;  /* 0x0000b40017b67a23 */ /* 0x100fe40000010804 */
[--C-:B------:R-:W-:Y:S01]  /*141c0*/  FFMA.FTZ R169, R10, c[0x0][0x2d0], -R4.reuse ;  /* 0x0000b4000aa97a23 */ /* 0x100fe20000010804 */
[----:B------:R-:W2:Y:S01]  /*141d0*/  MUFU.EX2 R0, R0 ;  /* 0x0000000000007308 */ /* 0x000ea20000000800 */
[C---:B---3--:R-:W-:Y:S02]  /*141e0*/  FMUL.FTZ R20, R2.reuse, R148 ;  /* 0x0000009402147220 */ /* 0x048fe40000410000 */
[----:B------:R-:W-:Y:S02]  /*141f0*/  FMUL.FTZ R21, R2, R149 ;  /* 0x0000009502157220 */ /* 0x000fe40000410000 */
[--C-:B------:R-:W-:Y:S02]  /*14200*/  FFMA.FTZ R170, R11, c[0x0][0x2d0], -R4.reuse ;  /* 0x0000b4000baa7a23 */ /* 0x100fe40000010804 */
[--C-:B------:R-:W-:Y:S02]  /*14210*/  FFMA.FTZ R6, R6, c[0x0][0x2d0], -R4.reuse ;  /* 0x0000b40006067a23 */ /* 0x100fe40000010804 */
[--C-:B------:R-:W-:Y:S01]  /*14220*/  FFMA.FTZ R7, R7, c[0x0][0x2d0], -R4.reuse ;  /* 0x0000b40007077a23 */ /* 0x100fe20000010804 */
[----:B------:R3:W-:Y:S01]  /*14230*/  MUFU.EX2 R199, R5 ;  /* 0x0000000500c77308 */ /* 0x0007e20000000800 */
[C---:B------:R-:W-:Y:S02]  /*14240*/  FMUL.FTZ R8, R2.reuse, R160 ;  /* 0x000000a002087220 */ /* 0x040fe40000410000 */
[C---:B------:R-:W-:Y:S02]  /*14250*/  FMUL.FTZ R9, R2.reuse, R161 ;  /* 0x000000a102097220 */ /* 0x040fe40000410000 */
[----:B------:R-:W-:Y:S02]  /*14260*/  FMUL.FTZ R13, R2, R157 ;  /* 0x0000009d020d7220 */ /* 0x000fe40000410000 */
[--C-:B------:R-:W-:Y:S02]  /*14270*/  FFMA.FTZ R175, R18, c[0x0][0x2d0], -R4.reuse ;  /* 0x0000b40012af7a23 */ /* 0x100fe40000010804 */
[--C-:B------:R-:W-:Y:S01]  /*14280*/  FFMA.FTZ R177, R19, c[0x0][0x2d0], -R4.reuse ;  /* 0x0000b40013b17a23 */ /* 0x100fe20000010804 */
[----:B------:R-:W4:Y:S01]  /*14290*/  MUFU.EX2 R160, R168 ;  /* 0x000000a800a07308 */ /* 0x000f220000000800 */
[C---:B------:R-:W-:Y:S01]  /*142a0*/  FMUL.FTZ R24, R2.reuse, R144 ;  /* 0x0000009002187220 */ /* 0x040fe20000410000 */
[----:B-1----:R-:W-:Y:S01]  /*142b0*/  F2FP.PACK_AB R144, R171, R181 ;  /* 0x000000b5ab90723e */ /* 0x002fe200000000ff */
[----:B------:R-:W-:Y:S02]  /*142c0*/  FMUL.FTZ R25, R2, R145 ;  /* 0x0000009102197220 */ /* 0x000fe40000410000 */
[C---:B--2---:R-:W-:Y:S02]  /*142d0*/  FMUL.FTZ R22, R0.reuse, R150 ;  /* 0x0000009600167220 */ /* 0x044fe40000410000 */
[----:B------:R-:W-:Y:S02]  /*142e0*/  FMUL.FTZ R23, R0, R151 ;  /* 0x0000009700177220 */ /* 0x000fe40000410000 */
[----:B------:R-:W1:Y:S01]  /*142f0*/  LDSM.16.MT88.4 R148, [R190] ;  /* 0x00000000be94783b */ /* 0x000e620000004200 */
[----:B------:R-:W-:Y:S01]  /*14300*/  MUFU.EX2 R161, R170 ;  /* 0x000000aa00a17308 */ /* 0x000fe20000000800 */
[--C-:B------:R-:W-:Y:S02]  /*14310*/  FFMA.FTZ R173, R14, c[0x0][0x2d0], -R4.reuse ;  /* 0x0000b4000ead7a23 */ /* 0x100fe40000010804 */
[--C-:B------:R-:W-:Y:S02]  /*14320*/  FFMA.FTZ R172, R15, c[0x0][0x2d0], -R4.reuse ;  /* 0x0000b4000fac7a23 */ /* 0x100fe40000010804 */
[----:B---3--:R-:W-:Y:S02]  /*14330*/  FMUL.FTZ R5, R2, R165 ;  /* 0x000000a502057220 */ /* 0x008fe40000410000 */
[--C-:B------:R-:W-:Y:S02]  /*14340*/  FFMA.FTZ R184, R26, c[0x0][0x2d0], -R4.reuse ;  /* 0x0000b4001ab87a23 */ /* 0x100fe40000010804 */
[----:B------:R-:W-:Y:S01]  /*14350*/  FMUL.FTZ R26, R0, R146 ;  /* 0x00000092001a7220 */ /* 0x000fe20000410000 */
[----:B------:R-:W2:Y:S01]  /*14360*/  MUFU.EX2 R157, R169 ;  /* 0x000000a9009d7308 */ /* 0x000ea20000000800 */
[----:B------:R-:W-:Y:S02]  /*14370*/  FFMA.FTZ R185, R27, c[0x0][0x2d0], -R4 ;  /* 0x0000b4001bb97a23 */ /* 0x000fe40000010804 */
[----:B------:R-:W-:Y:S01]  /*14380*/  FMUL.FTZ R4, R2, R164 ;  /* 0x000000a402047220 */ /* 0x000fe20000410000 */
[----:B----4-:R-:W-:Y:S01]  /*14390*/  F2FP.PACK_AB R146, R160, R199 ;  /* 0x000000c7a092723e */ /* 0x010fe200000000ff */
[C---:B------:R-:W-:Y:S02]  /*143a0*/  FMUL.FTZ R27, R0.reuse, R147 ;  /* 0x00000093001b7220 */ /* 0x040fe40000410000 */
[C---:B------:R-:W-:Y:S02]  /*143b0*/  FMUL.FTZ R10, R0.reuse, R162 ;  /* 0x000000a2000a7220 */ /* 0x040fe40000410000 */
[----:B------:R-:W-:Y:S01]  /*143c0*/  FMUL.FTZ R11, R0, R163 ;  /* 0x000000a3000b7220 */ /* 0x000fe20000410000 */
[----:B------:R3:W-:Y:S01]  /*143d0*/  MUFU.EX2 R174, R6 ;  /* 0x0000000600ae7308 */ /* 0x0007e20000000800 */
[----:B------:R-:W-:Y:S02]  /*143e0*/  FMUL.FTZ R12, R2, R156 ;  /* 0x0000009c020c7220 */ /* 0x000fe40000410000 */
[C---:B------:R-:W-:Y:S02]  /*143f0*/  FMUL.FTZ R14, R0.reuse, R158 ;  /* 0x0000009e000e7220 */ /* 0x040fe40000410000 */
[----:B------:R-:W-:Y:S02]  /*14400*/  FMUL.FTZ R15, R0, R159 ;  /* 0x0000009f000f7220 */ /* 0x000fe40000410000 */
[C---:B------:R-:W-:Y:S02]  /*14410*/  FMUL.FTZ R16, R2.reuse, R152 ;  /* 0x0000009802107220 */ /* 0x040fe40000410000 */
[----:B------:R-:W-:Y:S01]  /*14420*/  FMUL.FTZ R17, R2, R153 ;  /* 0x0000009902117220 */ /* 0x000fe20000410000 */
[----:B------:R-:W4:Y:S01]  /*14430*/  MUFU.EX2 R203, R7 ;  /* 0x0000000700cb7308 */ /* 0x000f220000000800 */
[C---:B------:R-:W-:Y:S02]  /*14440*/  FMUL.FTZ R18, R0.reuse, R154 ;  /* 0x0000009a00127220 */ /* 0x040fe40000410000 */
[----:B------:R-:W-:Y:S01]  /*14450*/  FMUL.FTZ R19, R0, R155 ;  /* 0x0000009b00137220 */ /* 0x000fe20000410000 */
[----:B--2---:R-:W-:Y:S01]  /*14460*/  F2FP.PACK_AB R147, R161, R157 ;  /* 0x0000009da193723e */ /* 0x004fe200000000ff */
[C---:B------:R-:W-:Y:S01]  /*14470*/  FMUL.FTZ R28, R2.reuse, R28 ;  /* 0x0000001c021c7220 */ /* 0x040fe20000410000 */
[----:B------:R-:W-:Y:S01]  /*14480*/  LDSM.16.MT88.4 R152, [R191+0x800] ;  /* 0x00080000bf98783b */ /* 0x000fe20000004200 */
[----:B------:R-:W-:Y:S02]  /*14490*/  FMUL.FTZ R29, R2, R29 ;  /* 0x0000001d021d7220 */ /* 0x000fe40000410000 */
[C---:B------:R-:W-:Y:S01]  /*144a0*/  FMUL.FTZ R30, R0.reuse, R30 ;  /* 0x0000001e001e7220 */ /* 0x040fe20000410000 */
[----:B------:R-:W-:Y:S01]  /*144b0*/  MUFU.EX2 R156, R180 ;  /* 0x000000b4009c7308 */ /* 0x000fe20000000800 */
[----:B------:R-:W-:Y:S02]  /*144c0*/  FMUL.FTZ R31, R0, R31 ;  /* 0x0000001f001f7220 */ /* 0x000fe40000410000 */
[----:B------:R-:W-:Y:S02]  /*144d0*/  FMUL.FTZ R32, R2, R32 ;  /* 0x0000002002207220 */ /* 0x000fe40000410000 */
[----:B---3--:R-:W-:Y:S02]  /*144e0*/  FMUL.FTZ R6, R0, R166 ;  /* 0x000000a600067220 */ /* 0x008fe40000410000 */
[----:B------:R-:W-:Y:S02]  /*144f0*/  FMUL.FTZ R33, R2, R33 ;  /* 0x0000002102217220 */ /* 0x000fe40000410000 */
[C---:B------:R-:W-:Y:S01]  /*14500*/  FMUL.FTZ R34, R0.reuse, R34 ;  /* 0x0000002200227220 */ /* 0x040fe20000410000 */
[----:B------:R-:W-:Y:S01]  /*14510*/  MUFU.EX2 R165, R179 ;  /* 0x000000b300a57308 */ /* 0x000fe20000000800 */
[----:B------:R-:W-:Y:S02]  /*14520*/  FMUL.FTZ R35, R0, R35 ;  /* 0x0000002300237220 */ /* 0x000fe40000410000 */
[----:B------:R-:W-:Y:S01]  /*14530*/  FMUL.FTZ R36, R2, R36 ;  /* 0x0000002402247220 */ /* 0x000fe20000410000 */
[----:B----4-:R-:W-:Y:S01]  /*14540*/  F2FP.PACK_AB R145, R203, R174 ;  /* 0x000000aecb91723e */ /* 0x010fe200000000ff */
[----:B------:R-:W-:Y:S02]  /*14550*/  FMUL.FTZ R7, R0, R167 ;  /* 0x000000a700077220 */ /* 0x000fe40000410000 */
[----:B------:R-:W-:Y:S02]  /*14560*/  FMUL.FTZ R37, R2, R37 ;  /* 0x0000002502257220 */ /* 0x000fe40000410000 */
[C---:B------:R-:W-:Y:S01]  /*14570*/  FMUL.FTZ R38, R0.reuse, R38 ;  /* 0x0000002600267220 */ /* 0x040fe20000410000 */
[----:B------:R-:W-:Y:S01]  /*14580*/  MUFU.EX2 R158, R173 ;  /* 0x000000ad009e7308 */ /* 0x000fe20000000800 */
[----:B------:R-:W-:Y:S01]  /*14590*/  FMUL.FTZ R39, R0, R39 ;  /* 0x0000002700277220 */ /* 0x000fe20000410000 */
[C---:B-1----:R-:W-:Y:S05]  /*145a0*/  HMMA.16816.F32 R4, R144.reuse, R148, R4 ;  /* 0x000000949004723c */ /* 0x042fea0000001804 */
        /* <DEDUP_REMOVED lines=45> */
[----:B------:R-:W3:Y:S01]  /*14880*/  MUFU.EX2 R178, R132 ;  /* 0x0000008400b27308 */ /* 0x000ee20000000800 */
[----:B------:R-:W-:Y:S02]  /*14890*/  FMUL.FTZ R73, R2, R73 ;  /* 0x0000004902497220 */ /* 0x000fe40000410000 */
[C---:B------:R-:W-:Y:S01]  /*148a0*/  FMUL.FTZ R74, R0.reuse, R74 ;  /* 0x0000004a004a7220 */ /* 0x040fe20000410000 */
[----:B--2---:R-:W-:Y:S01]  /*148b0*/  F2FP.PACK_AB R168, R175, R173 ;  /* 0x000000adafa8723e */ /* 0x004fe200000000ff */
[----:B------:R-:W-:Y:S02]  /*148c0*/  FMUL.FTZ R75, R0, R75 ;  /* 0x0000004b004b7220 */ /* 0x000fe40000410000 */
[C---:B------:R-:W-:Y:S02]  /*148d0*/  FMUL.FTZ R76, R2.reuse, R76 ;  /* 0x0000004c024c7220 */ /* 0x040fe40000410000 */
[----:B------:R-:W-:Y:S01]  /*148e0*/  FMUL.FTZ R77, R2, R77 ;  /* 0x0000004d024d7220 */ /* 0x000fe20000410000 */
[----:B------:R-:W-:Y:S01]  /*148f0*/  MUFU.EX2 R172, R185 ;  /* 0x000000b900ac7308 */ /* 0x000fe20000000800 */
        /* <DEDUP_REMOVED lines=9> */
[----:B------:R-:W-:Y:S01]  /*14990*/  FMUL.FTZ R84, R2, R84 ;  /* 0x0000005402547220 */ /* 0x000fe20000410000 */
[----:B---3--:R-:W-:Y:S01]  /*149a0*/  F2FP.PACK_AB R170, R178, R177 ;  /* 0x000000b1b2aa723e */ /* 0x008fe200000000ff */
        /* <DEDUP_REMOVED lines=60> */
[----:B------:R-:W-:Y:S01]  /*14d70*/  MUFU.EX2 R174, R183 ;  /* 0x000000b700ae7308 */ /* 0x000fe20000000800 */
[----:B------:R-:W-:Y:S02]  /*14d80*/  FADD.FTZ R136, R160, R2 ;  /* 0x00000002a0887221 */ /* 0x000fe40000010000 */
[----:B------:R-:W-:Y:S02]  /*14d90*/  FADD.FTZ R2, R161, R0 ;  /* 0x00000000a1027221 */ /* 0x000fe40000010000 */
[----:B------:R-:W-:Y:S01]  /*14da0*/  LDSM.16.MT88.4 R160, [R190+0x1000] ;  /* 0x00100000bea0783b */ /* 0x000fe20000004200 */
[----:B------:R-:W-:Y:S02]  /*14db0*/  FADD.FTZ R0, R156, R136 ;  /* 0x000000889c007221 */ /* 0x000fe40000010000 */
[----:B------:R-:W-:Y:S02]  /*14dc0*/  FADD.FTZ R2, R158, R2 ;  /* 0x000000029e027221 */ /* 0x000fe40000010000 */
[----:B------:R-:W-:Y:S01]  /*14dd0*/  FADD.FTZ R0, R165, R0 ;  /* 0x00000000a5007221 */ /* 0x000fe20000010000 */
[C---:B-1----:R-:W-:Y:S01]  /*14de0*/  HMMA.16816.F32 R44, R144.reuse, R148, R44 ;  /* 0x00000094902c723c */ /* 0x042fe2000000182c */
[----:B------:R-:W1:Y:S02]  /*14df0*/  MUFU.EX2 R176, R182 ;  /* 0x000000b600b07308 */ /* 0x000e640000000800 */
[----:B------:R-:W-:Y:S02]  /*14e00*/  FADD.FTZ R132, R159, R2 ;  /* 0x000000029f847221 */ /* 0x000fe40000010000 */
[----:B------:R-:W-:Y:S02]  /*14e10*/  FADD.FTZ R2, R164, R0 ;  /* 0x00000000a4027221 */ /* 0x000fe40000010000 */
[----:B------:R-:W-:Y:S01]  /*14e20*/  FADD.FTZ R0, R180, R132 ;  /* 0x00000084b4007221 */ /* 0x000fe20000010000 */
[C---:B------:R-:W-:Y:S01]  /*14e30*/  HMMA.16816.F32 R48, R144.reuse, R150, R48 ;  /* 0x000000969030723c */ /* 0x040fe20000001830 */
[----:B------:R-:W2:Y:S02]  /*14e40*/  LDSM.16.MT88.4 R148, [R193+0x1800] ;  /* 0x00180000c194783b */ /* 0x000ea40000004200 */
[----:B------:R-:W3:Y:S01]  /*14e50*/  MUFU.EX2 R136, R184 ;  /* 0x000000b800887308 */ /* 0x000ee20000000800 */
[----:B-1----:R-:W-:Y:S02]  /*14e60*/  F2FP.PACK_AB R169, R176, R174 ;  /* 0x000000aeb0a9723e */ /* 0x002fe400000000ff */
[----:B---3--:R-:W-:Y:S02]  /*14e70*/  F2FP.PACK_AB R171, R172, R136 ;  /* 0x00000088acab723e */ /* 0x008fe400000000ff */
        /* <DEDUP_REMOVED lines=138> */
[----:B------:R-:W-:-:S05]  /*15720*/  @P4 BRA `(.L_x_4066) ;  /* 0xffffd77000004947 */ /* 0x000fca000383ffff */
.L_x_4063:
        /* <DEDUP_REMOVED lines=8> */
.L_x_4136:
        /* <DEDUP_REMOVED lines=149> */
.L_x_3996:
[----:B------:R2:W5:Y:S04]  /*16100*/  LDL R6, [R1] ;  /* 0x0000000001067983 */ /* 0x0005680000100800 */
        /* <DEDUP_REMOVED lines=18> */
.L_x_4069:
[----:B--2---:R-:W-:Y:S05]  /*16230*/  BSYNC B0 ;  /* 0x0000000000007941 */ /* 0x004fea0003800000 */
.L_x_4068:
        /* <DEDUP_REMOVED lines=165> */
.L_x_4072:
        /* <DEDUP_REMOVED lines=124> */
.L_x_4137:
[----:B------:R-:W-:Y:S05]  /*17450*/  BRA.DIV ~URZ, `(.L_x_4075) ;  /* 0x000045527f007947 */ /* 0x000fea000b800000 */
[----:B------:R4:W2:Y:S02]  /*17460*/  SHFL.IDX PT, R0, R16, RZ, 0x181f ;  /* 0x00181fff10007589 */ /* 0x0008a400000e0000 */
.L_x_4138:
        /* <DEDUP_REMOVED lines=25> */
.L_x_4077:
[----:B------:R-:W-:Y:S05]  /*17600*/  BSYNC B0 ;  /* 0x0000000000007941 */ /* 0x000fea0003800000 */
.L_x_4076:
[----:B------:R-:W-:Y:S05]  /*17610*/  BRA.DIV ~URZ, `(.L_x_4078) ;  /* 0x000043f27f007947 */ /* 0x000fea000b800000 */
[----:B---3--:R3:W4:Y:S04]  /*17620*/  SHFL.IDX PT, R12, R15, 0x1, 0x181f ;  /* 0x00381f000f0c7f89 */ /* 0x00872800000e0000 */
[----:B--2---:R3:W2:Y:S02]  /*17630*/  SHFL.IDX PT, R0, R16, 0x1, 0x181f ;  /* 0x00381f0010007f89 */ /* 0x0046a400000e0000 */
.L_x_4139:
        /* <DEDUP_REMOVED lines=20> */
.L_x_4080:
[----:B------:R-:W-:Y:S05]  /*17780*/  BSYNC B0 ;  /* 0x0000000000007941 */ /* 0x000fea0003800000 */
.L_x_4079:
[----:B------:R-:W-:Y:S05]  /*17790*/  BRA.DIV ~URZ, `(.L_x_4081) ;  /* 0x000043327f007947 */ /* 0x000fea000b800000 */
[----:B----4-:R4:W3:Y:S02]  /*177a0*/  SHFL.IDX PT, R12, R15, 0x2, 0x181f ;  /* 0x00581f000f0c7f89 */ /* 0x0108e400000e0000 */
.L_x_4140:
[----:B------:R-:W-:Y:S05]  /*177b0*/  BRA.DIV ~URZ, `(.L_x_4082) ;  /* 0x000043827f007947 */ /* 0x000fea000b800000 */
[----:B--2---:R2:W4:Y:S02]  /*177c0*/  SHFL.IDX PT, R0, R16, 0x2, 0x181f ;  /* 0x00581f0010007f89 */ /* 0x00452400000e0000 */
.L_x_4141:
        /* <DEDUP_REMOVED lines=20> */
.L_x_4084:
[----:B------:R-:W-:Y:S05]  /*17910*/  BSYNC B0 ;  /* 0x0000000000007941 */ /* 0x000fea0003800000 */
.L_x_4083:
[----:B------:R-:W-:Y:S05]  /*17920*/  BRA.DIV ~URZ, `(.L_x_4085) ;  /* 0x000042727f007947 */ /* 0x000fea000b800000 */
[----:B---3--:R3:W2:Y:S04]  /*17930*/  SHFL.IDX PT, R10, R15, 0x3, 0x181f ;  /* 0x00781f000f0a7f89 */ /* 0x0086a800000e0000 */
[----:B----4-:R3:W4:Y:S02]  /*17940*/  SHFL.IDX PT, R0, R16, 0x3, 0x181f ;  /* 0x00781f0010007f89 */ /* 0x01072400000e0000 */
.L_x_4142:
        /* <DEDUP_REMOVED lines=21> */
.L_x_4073:
        /* <DEDUP_REMOVED lines=35> */
.L_x_4143:
[----:B------:R-:W-:Y:S05]  /*17cd0*/  BRA.DIV ~URZ, `(.L_x_4088) ;  /* 0x00003ff27f007947 */ /* 0x000fea000b800000 */
[----:B------:R3:W4:Y:S02]  /*17ce0*/  SHFL.IDX PT, R0, R17, RZ, 0x1c1f ;  /* 0x001c1fff11007589 */ /* 0x00072400000e0000 */
.L_x_4144:
        /* <DEDUP_REMOVED lines=12> */
[----:B------:R-:W-:Y:S02]  /*17db0*/  ISETP.GE.AND P6, PT, R14, c[0x0][0x3c8], PT ;  /* 0x0000f2000e007a0c */ /* 0x000fe40003fc6270 */
[----:B------:R-:W-:Y:S01]  /*17dc0*/  SHF.R.S32.HI R11, RZ, 0x1f, R11 ;  /* 0x0000001fff0b7819 */ /* 0x000fe2000001140b */
[----:B------:R-:W-:Y:S01]  /*17dd0*/  @!P2 IMAD.WIDE R6, R217, 0x4, R2 ;  /* 0x00000004d906a825 */ /* 0x000fe200078e0202 */
[----:B------:R-:W-:-:S02]  /*17de0*/  @!P1 LEA R2, P3, R10, R0, 0x2 ;  /* 0x000000000a029211 */ /* 0x000fc400078610ff */
[----:B------:R-:W-:Y:S02]  /*17df0*/  IADD3 R9, R217, 0x10, RZ ;  /* 0x00000010d9097810 */ /* 0x000fe40007ffe0ff */
        /* <DEDUP_REMOVED lines=9> */
[C---:B------:R-:W-:Y:S02]  /*17e90*/  IADD3 R11, R217.reuse, 0x20, RZ ;  /* 0x00000020d90b7810 */ /* 0x040fe40007ffe0ff */
        /* <DEDUP_REMOVED lines=9> */
[----:B------:R-:W-:Y:S02]  /*17f30*/  @!P5 LEA R8, P0, R5, R0, 0x2 ;  /* 0x000000000508d211 */ /* 0x000fe400078010ff */
        /* <DEDUP_REMOVED lines=19> */
[C---:B------:R-:W-:Y:S02]  /*18070*/  @!P2 LEA R10, P4, R12.reuse, R0, 0x2 ;  /* 0x000000000c0aa211 */ /* 0x040fe400078810ff */
[C---:B------:R-:W-:Y:S01]  /*18080*/  IADD3 R13, R217.reuse, 0x50, RZ ;  /* 0x00000050d90d7810 */ /* 0x040fe20007ffe0ff */
        /* <DEDUP_REMOVED lines=10> */
[C---:B--2---:R-:W-:Y:S02]  /*18130*/  @!P1 LEA R6, P3, R14.reuse, R0, 0x2 ;  /* 0x000000000e069211 */ /* 0x044fe400078610ff */
        /* <DEDUP_REMOVED lines=98> */
[C---:B------:R-:W-:Y:S02]  /*18760*/  IADD3 R6, R217.reuse, 0xd8, RZ ;  /* 0x000000d8d9067810 */ /* 0x040fe40007ffe0ff */
        /* <DEDUP_REMOVED lines=35> */
.L_x_4090:
[----:B------:R-:W-:Y:S05]  /*189a0*/  BSYNC B0 ;  /* 0x0000000000007941 */ /* 0x000fea0003800000 */
.L_x_4089:
[----:B------:R-:W-:Y:S05]  /*189b0*/  BRA.DIV ~URZ, `(.L_x_4091) ;  /* 0x000033727f007947 */ /* 0x000fea000b800000 */
[----:B--2---:R2:W1:Y:S04]  /*189c0*/  SHFL.IDX PT, R4, R16, 0x1, 0x1c1f ;  /* 0x003c1f0010047f89 */ /* 0x00446800000e0000 */
[----:B----4-:R2:W4:Y:S02]  /*189d0*/  SHFL.IDX PT, R0, R17, 0x1, 0x1c1f ;  /* 0x003c1f0011007f89 */ /* 0x01052400000e0000 */
.L_x_4145:
[----:B------:R-:W-:-:S13]  /*189e0*/  LOP3.LUT P0, RZ, R207, 0x2, RZ, 0xc0, !PT ;  /* 0x00000002cfff7812 */ /* 0x000fda000780c0ff */
[----:B------:R-:W-:Y:S05]  /*189f0*/  @P0 BRA `(.L_x_4086) ;  /* 0x00001a8000000947 */ /* 0x000fea0003800000 */
[C---:B------:R-:W-:Y:S02]  /*18a00*/  IADD3 R10, R217.reuse, 0x8, RZ ;  /* 0x00000008d90a7810 */ /* 0x040fe40007ffe0ff */
[C---:B------:R-:W-:Y:S02]  /*18a10*/  ISETP.GE.AND P2, PT, R217.reuse, c[0x0][0x3c8], PT ;  /* 0x0000f200d9007a0c */ /* 0x040fe40003f46270 */
        /* <DEDUP_REMOVED lines=9> */
[C---:B------:R-:W-:Y:S02]  /*18ab0*/  @!P1 LEA R8, P4, R10.reuse, R0, 0x2 ;  /* 0x000000000a089211 */ /* 0x040fe400078810ff */
        /* <DEDUP_REMOVED lines=95> */
[----:B------:R-:W-:Y:S02]  /*190b0*/  IADD3 R6, R217, 0x98, RZ ;  /* 0x00000098d9067810 */ /* 0x000fe40007ffe0ff */
        /* <DEDUP_REMOVED lines=21> */
[C---:B------:R-:W-:Y:S02]  /*19210*/  @!P3 LEA R8, P5, R6.reuse, R0, 0x2 ;  /* 0x000000000608b211 */ /* 0x040fe400078a10ff */
        /* <DEDUP_REMOVED lines=77> */
.L_x_4071:
        /* <DEDUP_REMOVED lines=21> */
.L_x_4092:
        /* <DEDUP_REMOVED lines=57> */
.L_x_4094:
[----:B------:R-:W-:Y:S05]  /*19bd0*/  BSYNC B0 ;  /* 0x0000000000007941 */ /* 0x000fea0003800000 */
.L_x_4093:
[----:B------:R-:W-:-:S13]  /*19be0*/  ISETP.GT.AND P0, PT, R18, 0x1, PT ;  /* 0x000000011200780c */ /* 0x000fda0003f04270 */
[----:B------:R-:W-:Y:S05]  /*19bf0*/  @P0 BRA `(.L_x_4086) ;  /* 0x0000088000000947 */ /* 0x000fea0003800000 */
[----:B------:R-:W2:Y:S04]  /*19c00*/  LDL.LU R7, [R1+0x10] ;  /* 0x0000100001077983 */ /* 0x000ea80000300800 */
        /* <DEDUP_REMOVED lines=35> */
.L_x_4146:
[----:B------:R-:W-:Y:S05]  /*19e40*/  BRA.DIV ~URZ, `(.L_x_4096) ;  /* 0x000020127f007947 */ /* 0x000fea000b800000 */
[----:B------:R3:W4:Y:S02]  /*19e50*/  SHFL.IDX PT, R0, R16, RZ, 0x181f ;  /* 0x00181fff10007589 */ /* 0x00072400000e0000 */
.L_x_4147:
        /* <DEDUP_REMOVED lines=26> */
.L_x_4098:
[----:B------:R-:W-:Y:S05]  /*1a000*/  BSYNC B0 ;  /* 0x0000000000007941 */ /* 0x000fea0003800000 */
.L_x_4097:
[----:B------:R-:W-:Y:S05]  /*1a010*/  BRA.DIV ~URZ, `(.L_x_4099) ;  /* 0x00001ea27f007947 */ /* 0x000fea000b800000 */
[----:B--2---:R2:W1:Y:S04]  /*1a020*/  SHFL.IDX PT, R12, R13, 0x1, 0x181f ;  /* 0x00381f000d0c7f89 */ /* 0x00446800000e0000 */
[----:B----4-:R2:W4:Y:S02]  /*1a030*/  SHFL.IDX PT, R0, R16, 0x1, 0x181f ;  /* 0x00381f0010007f89 */ /* 0x01052400000e0000 */
.L_x_4148:
        /* <DEDUP_REMOVED lines=20> */
.L_x_4101:
[----:B------:R-:W-:Y:S05]  /*1a180*/  BSYNC B0 ;  /* 0x0000000000007941 */ /* 0x000fea0003800000 */
.L_x_4100:
[----:B------:R-:W-:Y:S05]  /*1a190*/  BRA.DIV ~URZ, `(.L_x_4102) ;  /* 0x00001de27f007947 */ /* 0x000fea000b800000 */
[----:B-1----:R1:W2:Y:S02]  /*1a1a0*/  SHFL.IDX PT, R12, R13, 0x2, 0x181f ;  /* 0x00581f000d0c7f89 */ /* 0x0022a400000e0000 */
.L_x_4149:
[----:B------:R-:W-:Y:S05]  /*1a1b0*/  BRA.DIV ~URZ, `(.L_x_4103) ;  /* 0x00001e327f007947 */ /* 0x000fea000b800000 */
[----:B----4-:R4:W1:Y:S02]  /*1a1c0*/  SHFL.IDX PT, R0, R16, 0x2, 0x181f ;  /* 0x00581f0010007f89 */ /* 0x01086400000e0000 */
.L_x_4150:
        /* <DEDUP_REMOVED lines=20> */
.L_x_4105:
[----:B------:R-:W-:Y:S05]  /*1a310*/  BSYNC B0 ;  /* 0x0000000000007941 */ /* 0x000fea0003800000 */
.L_x_4104:
[----:B------:R-:W-:Y:S05]  /*1a320*/  BRA.DIV ~URZ, `(.L_x_4106) ;  /* 0x00001d227f007947 */ /* 0x000fea000b800000 */
[----:B--2---:R2:W3:Y:S04]  /*1a330*/  SHFL.IDX PT, R12, R13, 0x3, 0x181f ;  /* 0x00781f000d0c7f89 */ /* 0x0044e800000e0000 */
[----:B-1----:R2:W1:Y:S02]  /*1a340*/  SHFL.IDX PT, R0, R16, 0x3, 0x181f ;  /* 0x00781f0010007f89 */ /* 0x00246400000e0000 */
.L_x_4151:
        /* <DEDUP_REMOVED lines=19> */
.L_x_4086:
[----:B------:R-:W-:Y:S05]  /*1a480*/  BSYNC B1 ;  /* 0x0000000000017941 */ /* 0x000fea0003800000 */
.L_x_4070:
        /* <DEDUP_REMOVED lines=15> */
.L_x_4152:
[----:B------:R-:W-:Y:S05]  /*1a580*/  BRA.DIV ~URZ, `(.L_x_4109) ;  /* 0x00001bf27f007947 */ /* 0x000fea000b800000 */
[----:B------:R4:W1:Y:S02]  /*1a590*/  SHFL.IDX PT, R8, R114, 0x1, 0x1f ;  /* 0x00201f0072087f89 */ /* 0x00086400000e0000 */
.L_x_4153:
        /* <DEDUP_REMOVED lines=19> */
.L_x_4154:
        /* <DEDUP_REMOVED lines=16> */
.L_x_4155:
[----:B----4-:R-:W-:Y:S01]  /*1a7d0*/  IMAD R0, R0, c[0x0][0x538], RZ ;  /* 0x00014e0000007a24 */ /* 0x010fe200078e02ff */
[----:B------:R-:W-:Y:S04]  /*1a7e0*/  BSSY B1, `(.L_x_4112) ;  /* 0x0000084000017945 */ /* 0x000fe80003800000 */
[----:B-1----:R-:W-:-:S04]  /*1a7f0*/  IADD3 R8, R0, R8, RZ ;  /* 0x0000000800087210 */ /* 0x002fc80007ffe0ff */
[----:B--2---:R-:W-:-:S13]  /*1a800*/  ISETP.GT.AND P0, PT, R8, R9, PT ;  /* 0x000000090800720c */ /* 0x004fda0003f04270 */
[----:B------:R-:W-:Y:S05]  /*1a810*/  @P0 BRA `(.L_x_4113) ;  /* 0x0000025000000947 */ /* 0x000fea0003800000 */
.L_x_4117:
        /* <DEDUP_REMOVED lines=17> */
.L_x_4156:
        /* <DEDUP_REMOVED lines=16> */
.L_x_4157:
[----:B--2---:R-:W-:-:S05]  /*1aa30*/  IMAD R0, R0, c[0x0][0x538], RZ ;  /* 0x00014e0000007a24 */ /* 0x004fca00078e02ff */
[----:B------:R-:W-:-:S04]  /*1aa40*/  IADD3 R8, R0, R8, RZ ;  /* 0x0000000800087210 */ /* 0x000fc80007ffe0ff */
[----:B------:R-:W-:-:S13]  /*1aa50*/  ISETP.GT.AND P0, PT, R8, R9, PT ;  /* 0x000000090800720c */ /* 0x000fda0003f04270 */
[----:B-1----:R-:W-:Y:S05]  /*1aa60*/  @!P0 BRA `(.L_x_4117) ;  /* 0xfffffdb000008947 */ /* 0x002fea000383ffff */
.L_x_4113:
[----:B------:R-:W-:-:S05]  /*1aa70*/  IADD3 R10, -R0, R8, RZ ;  /* 0x00000008000a7210 */ /* 0x000fca0007ffe1ff */
[----:B------:R-:W-:-:S05]  /*1aa80*/  IMAD R0, R4, c[0x0][0x538], R10 ;  /* 0x00014e0004007a24 */ /* 0x000fca00078e020a */
[----:B------:R-:W-:Y:S01]  /*1aa90*/  ISETP.GT.AND P0, PT, R0, R9, PT ;  /* 0x000000090000720c */ /* 0x000fe20003f04270 */
[----:B------:R-:W-:-:S12]  /*1aaa0*/  BRA.DIV ~URZ, `(.L_x_4118) ;  /* 0x00001b127f007947 */ /* 0x000fd8000b800000 */
[----:B------:R-:W-:-:S04]  /*1aab0*/  VOTE.ANY R8, PT, !P0 ;  /* 0x0000000000087806 */ /* 0x000fc800040e0100 */
.L_x_4158:
[----:B------:R1:W2:Y:S01]  /*1aac0*/  POPC R11, R8 ;  /* 0x00000008000b7309 */ /* 0x0002a20000000000 */
[----:B------:R-:W-:Y:S05]  /*1aad0*/  BRA.DIV ~URZ, `(.L_x_4119) ;  /* 0x00001b327f007947 */ /* 0x000fea000b800000 */
[----:B--2---:R2:W4:Y:S04]  /*1aae0*/  SHFL.IDX PT, R6, R6, R11, 0x1f ;  /* 0x00001f0b06067589 */ /* 0x00452800000e0000 */
[----:B------:R2:W1:Y:S02]  /*1aaf0*/  SHFL.IDX PT, R7, R7, R11, 0x1f ;  /* 0x00001f0b07077589 */ /* 0x00046400000e0000 */
.L_x_4159:
[----:B------:R-:W-:Y:S01]  /*1ab00*/  ISETP.NE.AND P0, PT, R8, RZ, PT ;  /* 0x000000ff0800720c */ /* 0x000fe20003f05270 */
[----:B------:R-:W-:-:S12]  /*1ab10*/  BSSY B0, `(.L_x_4120) ;  /* 0x0000005000007945 */ /* 0x000fd80003800000 */
[----:B------:R-:W-:Y:S05]  /*1ab20*/  @!P0 BRA `(.L_x_4121) ;  /* 0x0000003000008947 */ /* 0x000fea0003800000 */
[----:B------:R-:W-:Y:S01]  /*1ab30*/  IADD3 R3, R11, -0x1, RZ ;  /* 0xffffffff0b037810 */ /* 0x000fe20007ffe0ff */
[----:B------:R-:W-:Y:S05]  /*1ab40*/  BRA.DIV ~URZ, `(.L_x_4122) ;  /* 0x00001b927f007947 */ /* 0x000fea000b800000 */
[----:B------:R2:W3:Y:S02]  /*1ab50*/  SHFL.IDX PT, R12, R4, R3, 0x1f ;  /* 0x00001f03040c7589 */ /* 0x0004e400000e0000 */
.L_x_4121:
[----:B------:R-:W-:Y:S05]  /*1ab60*/  BSYNC B0 ;  /* 0x0000000000007941 */ /* 0x000fea0003800000 */
.L_x_4120:
[----:B---3--:R-:W-:Y:S01]  /*1ab70*/  IMAD R5, R12, c[0x0][0x538], R10 ;  /* 0x00014e000c057a24 */ /* 0x008fe200078e020a */
[----:B--2-4-:R-:W-:-:S03]  /*1ab80*/  IABS R4, R6 ;  /* 0x0000000600047213 */ /* 0x014fc60000000000 */
[----:B-1----:R-:W-:Y:S01]  /*1ab90*/  IMAD.IADD R8, R9, 0x1, -R5 ;  /* 0x0000000109087824 */ /* 0x002fe200078e0a05 */
[----:B------:R1:W-:Y:S01]  /*1aba0*/  STL [R1], R5 ;  /* 0x0000000501007387 */ /* 0x0003e20000100800 */
        /* <DEDUP_REMOVED lines=66> */
.L_x_4114:
[----:B------:R-:W-:Y:S01]  /*1afd0*/  MOV R0, c[0x0][0x53c] ;  /* 0x00014f0000007a02 */ /* 0x000fe20000000f00 */
[----:B------:R1:W-:Y:S04]  /*1afe0*/  STL [R1], R9 ;  /* 0x0000000901007387 */ /* 0x0003e80000100800 */
[----:B------:R1:W-:Y:S04]  /*1aff0*/  STL [R1+0x4], RZ ;  /* 0x000004ff01007387 */ /* 0x0003e80000100800 */
[----:B------:R1:W-:Y:S04]  /*1b000*/  STL [R1+0x8], RZ ;  /* 0x000008ff01007387 */ /* 0x0003e80000100800 */
[----:B------:R1:W-:Y:S02]  /*1b010*/  STL [R1+0xc], R0 ;  /* 0x00000c0001007387 */ /* 0x0003e40000100800 */
.L_x_4123:
[----:B------:R-:W-:Y:S05]  /*1b020*/  BSYNC B1 ;  /* 0x0000000000017941 */ /* 0x000fea0003800000 */
.L_x_4112:
[----:B---3--:R-:W2:Y:S04]  /*1b030*/  LDL R4, [R1] ;  /* 0x0000000001047983 */ /* 0x008ea80000100800 */
        /* <DEDUP_REMOVED lines=8> */
.L_x_4107:
[----:B-1----:R-:W4:Y:S02]  /*1b0c0*/  LDL R0, [R1+0xc] ;  /* 0x00000c0001007983 */ /* 0x002f240000100800 */
[----:B----4-:R-:W-:-:S13]  /*1b0d0*/  ISETP.GE.AND P0, PT, R0, c[0x0][0x53c], PT ;  /* 0x00014f0000007a0c */ /* 0x010fda0003f06270 */
[----:B--23--:R-:W-:Y:S01]  /*1b0e0*/  @P0 CALL.REL.NOINC `(.L_x_4124) ;  /* 0x0000001000000944 */ /* 0x00cfe20003c00000 */
[----:B------:R-:W-:Y:S05]  /*1b0f0*/  BRA `(.L_x_4125) ;  /* 0xfffe664000007947 */ /* 0x000fea000383ffff */
.L_x_4124:
[----:B------:R-:W-:Y:S05]  /*1b100*/  EXIT ;  /* 0x000000000000794d */ /* 0x000fea0003800000 */
.L_x_3938:
[----:B------:R-:W-:Y:S01]  /*1b110*/  IMAD.MOV.U32 R0, RZ, RZ, R5 ;  /* 0x000000ffff007224 */ /* 0x000fe200078e0005 */
[----:B------:R-:W-:Y:S02]  /*1b120*/  MOV R2, 0x1 ;  /* 0x0000000100027802 */ /* 0x000fe40000000f00 */
[----:B------:R-:W-:Y:S02]  /*1b130*/  MOV R3, 0x1b150 ;  /* 0x0001b15000037802 */ /* 0x000fe40000000f00 */
[----:B------:R-:W-:Y:S05]  /*1b140*/  CALL.REL.NOINC `($__internal_84_$__cuda_sm70_shflsync_up_p) ;  /* 0x0000169000007944 */ /* 0x000fea0003c00000 */
[----:B------:R-:W-:Y:S01]  /*1b150*/  MOV R0, R4 ;  /* 0x0000000400007202 */ /* 0x000fe20000000f00 */
[----:B------:R-:W-:Y:S05]  /*1b160*/  BRA `(.L_x_4126) ;  /* 0xfffe530000007947 */ /* 0x000fea000383ffff */
.L_x_3939:
[----:B------:R-:W-:Y:S01]  /*1b170*/  IMAD.MOV.U32 R0, RZ, RZ, R5 ;  /* 0x000000ffff007224 */ /* 0x000fe200078e0005 */
[----:B------:R-:W-:Y:S02]  /*1b180*/  MOV R2, 0x2 ;  /* 0x0000000200027802 */ /* 0x000fe40000000f00 */
[----:B------:R-:W-:Y:S02]  /*1b190*/  MOV R3, 0x1b1b0 ;  /* 0x0001b1b000037802 */ /* 0x000fe40000000f00 */
[----:B------:R-:W-:Y:S05]  /*1b1a0*/  CALL.REL.NOINC `($__internal_84_$__cuda_sm70_shflsync_up_p) ;  /* 0x0000163000007944 */ /* 0x000fea0003c00000 */
[----:B------:R-:W-:Y:S01]  /*1b1b0*/  SEL R0, R4, RZ, P4 ;  /* 0x000000ff04007207 */ /* 0x000fe20002000000 */
[----:B------:R-:W-:Y:S01]  /*1b1c0*/  IMAD.MOV.U32 R2, RZ, RZ, 0x4 ;  /* 0x00000004ff027424 */ /* 0x000fe200078e00ff */
[----:B------:R-:W-:-:S03]  /*1b1d0*/  MOV R3, 0x1b200 ;  /* 0x0001b20000037802 */ /* 0x000fc60000000f00 */
[----:B------:R-:W-:Y:S02]  /*1b1e0*/  IMAD.IADD R0, R5, 0x1, R0 ;  /* 0x0000000105007824 */ /* 0x000fe400078e0200 */
        /* <DEDUP_REMOVED lines=14> */
[----:B------:R-:W-:Y:S01]  /*1b2d0*/  IMAD.IADD R4, R0, 0x1, R4 ;  /* 0x0000000100047824 */ /* 0x000fe200078e0204 */
[----:B------:R-:W-:-:S03]  /*1b2e0*/  MOV R0, 0x1f ;  /* 0x0000001f00007802 */ /* 0x000fc60000000f00 */
[----:B------:R-:W-:Y:S02]  /*1b2f0*/  IMAD.MOV.U32 R5, RZ, RZ, R4 ;  /* 0x000000ffff057224 */ /* 0x000fe400078e0004 */
[----:B------:R-:W-:Y:S05]  /*1b300*/  CALL.REL.NOINC `($__internal_83_$__cuda_sm70_shflsync_idx_p) ;  /* 0x0000148000007944 */ /* 0x000fea0003c00000 */
[----:B------:R-:W-:Y:S05]  /*1b310*/  BRA `(.L_x_4127) ;  /* 0xfffe525000007947 */ /* 0x000fea000383ffff */
.L_x_3941:
[----:B------:R-:W-:Y:S02]  /*1b320*/  SEL R0, RZ, 0x1, P0 ;  /* 0x00000001ff007807 */ /* 0x000fe40000000000 */
[----:B------:R-:W-:Y:S02]  /*1b330*/  MOV R2, 0x1b350 ;  /* 0x0001b35000027802 */ /* 0x000fe40000000f00 */
[----:B------:R-:W-:Y:S05]  /*1b340*/  CALL.REL.NOINC `($__internal_85_$__cuda_sm70_votesync_ballot) ;  /* 0x0000150000007944 */ /* 0x000fea0003c00000 */
[----:B------:R-:W-:Y:S01]  /*1b350*/  MOV R6, R0 ;  /* 0x0000000000067202 */ /* 0x000fe20000000f00 */
[----:B------:R-:W-:Y:S05]  /*1b360*/  BRA `(.L_x_4128) ;  /* 0xfffe529000007947 */ /* 0x000fea000383ffff */
.L_x_3942:
[----:B------:R-:W-:Y:S01]  /*1b370*/  IMAD.MOV.U32 R5, RZ, RZ, R8 ;  /* 0x000000ffff057224 */ /* 0x000fe200078e0008 */
[----:B--2---:R-:W-:Y:S01]  /*1b380*/  MOV R3, R13 ;  /* 0x0000000d00037202 */ /* 0x004fe20000000f00 */
[----:B------:R-:W-:Y:S01]  /*1b390*/  IMAD.MOV.U32 R0, RZ, RZ, 0x1f ;  /* 0x0000001fff007424 */ /* 0x000fe200078e00ff */
[----:B------:R-:W-:Y:S02]  /*1b3a0*/  MOV R2, 0x1b3c0 ;  /* 0x0001b3c000027802 */ /* 0x000fe40000000f00 */
[----:B-1----:R-:W-:Y:S05]  /*1b3b0*/  CALL.REL.NOINC `($__internal_83_$__cuda_sm70_shflsync_idx_p) ;  /* 0x000013d000007944 */ /* 0x002fea0003c00000 */
[----:B------:R-:W-:Y:S01]  /*1b3c0*/  IMAD.MOV.U32 R11, RZ, RZ, R0 ;  /* 0x000000ffff0b7224 */ /* 0x000fe200078e0000 */
[----:B------:R-:W-:Y:S01]  /*1b3d0*/  MOV R5, R7 ;  /* 0x0000000700057202 */ /* 0x000fe20000000f00 */
[----:B------:R-:W-:Y:S01]  /*1b3e0*/  IMAD.MOV.U32 R7, RZ, RZ, RZ ;  /* 0x000000ffff077224 */ /* 0x000fe200078e00ff */
[----:B------:R-:W-:Y:S01]  /*1b3f0*/  MOV R3, R13 ;  /* 0x0000000d00037202 */ /* 0x000fe20000000f00 */
[----:B------:R-:W-:Y:S01]  /*1b400*/  IMAD.MOV.U32 R0, RZ, RZ, 0x1f ;  /* 0x0000001fff007424 */ /* 0x000fe200078e00ff */
[----:B------:R-:W-:-:S02]  /*1b410*/  MOV R2, 0x1b430 ;  /* 0x0001b43000027802 */ /* 0x000fc40000000f00 */
[----:B------:R-:W-:Y:S05]  /*1b420*/  CALL.REL.NOINC `($__internal_83_$__cuda_sm70_shflsync_idx_p) ;  /* 0x0000136000007944 */ /* 0x000fea0003c00000 */
[----:B------:R-:W-:Y:S01]  /*1b430*/  MOV R10, R0 ;  /* 0x00000000000a7202 */ /* 0x000fe20000000f00 */
[----:B------:R-:W-:Y:S05]  /*1b440*/  BRA `(.L_x_4129) ;  /* 0xfffe520000007947 */ /* 0x000fea000383ffff */
.L_x_3945:
[----:B------:R-:W-:Y:S01]  /*1b450*/  IMAD.MOV.U32 R5, RZ, RZ, R4 ;  /* 0x000000ffff057224 */ /* 0x000fe200078e0004 */
[----:B------:R-:W-:-:S02]  /*1b460*/  MOV R0, 0x1f ;  /* 0x0000001f00007802 */ /* 0x000fc40000000f00 */
[----:B------:R-:W-:Y:S02]  /*1b470*/  MOV R2, 0x1b490 ;  /* 0x0001b49000027802 */ /* 0x000fe40000000f00 */
[----:B-1----:R-:W-:Y:S05]  /*1b480*/  CALL.REL.NOINC `($__internal_83_$__cuda_sm70_shflsync_idx_p) ;  /* 0x0000130000007944 */ /* 0x002fea0003c00000 */
[----:B------:R-:W-:Y:S01]  /*1b490*/  MOV R7, R0 ;  /* 0x0000000000077202 */ /* 0x000fe20000000f00 */
[----:B------:R-:W-:Y:S05]  /*1b4a0*/  BRA `(.L_x_3944) ;  /* 0xfffe520000007947 */ /* 0x000fea000383ffff */
.L_x_3997:
[----:B------:R-:W-:Y:S01]  /*1b4b0*/  IMAD.MOV.U32 R5, RZ, RZ, R13 ;  /* 0x000000ffff057224 */ /* 0x000fe200078e000d */
[----:B------:R-:W-:Y:S01]  /*1b4c0*/  MOV R3, RZ ;  /* 0x000000ff00037202 */ /* 0x000fe20000000f00 */
[----:B------:R-:W-:Y:S01]  /*1b4d0*/  IMAD.MOV.U32 R0, RZ, RZ, 0x181f ;  /* 0x0000181fff007424 */ /* 0x000fe200078e00ff */
[----:B------:R-:W-:Y:S02]  /*1b4e0*/  MOV R2, 0x1b500 ;  /* 0x0001b50000027802 */ /* 0x000fe40000000f00 */
[----:B-----5:R-:W-:Y:S05]  /*1b4f0*/  CALL.REL.NOINC `($__internal_83_$__cuda_sm70_shflsync_idx_p) ;  /* 0x0000129000007944 */ /* 0x020fea0003c00000 */
[----:B------:R-:W-:Y:S01]  /*1b500*/  MOV R10, R0 ;  /* 0x00000000000a7202 */ /* 0x000fe20000000f00 */
[----:B------:R-:W-:Y:S05]  /*1b510*/  BRA `(.L_x_4130) ;  /* 0xfffee0b000007947 */ /* 0x000fea000383ffff */
.L_x_3998:
[----:B------:R-:W-:Y:S01]  /*1b520*/  IMAD.MOV.U32 R5, RZ, RZ, R15 ;  /* 0x000000ffff057224 */ /* 0x000fe200078e000f */
[----:B------:R-:W-:Y:S01]  /*1b530*/  MOV R3, RZ ;  /* 0x000000ff00037202 */ /* 0x000fe20000000f00 */
[----:B------:R-:W-:Y:S01]  /*1b540*/  IMAD.MOV.U32 R0, RZ, RZ, 0x181f ;  /* 0x0000181fff007424 */ /* 0x000fe200078e00ff */
[----:B------:R-:W-:Y:S02]  /*1b550*/  MOV R2, 0x1b570 ;  /* 0x0001b57000027802 */ /* 0x000fe40000000f00 */
[----:B-12--5:R-:W-:Y:S05]  /*1b560*/  CALL.REL.NOINC `($__internal_83_$__cuda_sm70_shflsync_idx_p) ;  /* 0x0000122000007944 */ /* 0x026fea0003c00000 */
[----:B------:R-:W-:Y:S05]  /*1b570*/  BRA `(.L_x_4131) ;  /* 0xfffee07000007947 */ /* 0x000fea000383ffff */
.L_x_4001:
[----:B--2---:R-:W-:Y:S01]  /*1b580*/  IMAD.MOV.U32 R5, RZ, RZ, R13 ;  /* 0x000000ffff057224 */ /* 0x004fe200078e000d */
[----:B------:R-:W-:Y:S01]  /*1b590*/  MOV R3, 0x1 ;  /* 0x0000000100037802 */ /* 0x000fe20000000f00 */
[----:B----4-:R-:W-:Y:S01]  /*1b5a0*/  IMAD.MOV.U32 R0, RZ, RZ, 0x181f ;  /* 0x0000181fff007424 */ /* 0x010fe200078e00ff */
[----:B------:R-:W-:-:S02]  /*1b5b0*/  MOV R2, 0x1b5d0 ;  /* 0x0001b5d000027802 */ /* 0x000fc40000000f00 */
[----:B-1-3-5:R-:W-:Y:S05]  /*1b5c0*/  CALL.REL.NOINC `($__internal_83_$__cuda_sm70_shflsync_idx_p) ;  /* 0x000011c000007944 */ /* 0x02afea0003c00000 */
[----:B------:R-:W-:Y:S01]  /*1b5d0*/  IMAD.MOV.U32 R10, RZ, RZ, R0 ;  /* 0x000000ffff0a7224 */ /* 0x000fe200078e0000 */
[----:B------:R-:W-:Y:S01]  /*1b5e0*/  MOV R3, 0x1 ;  /* 0x0000000100037802 */ /* 0x000fe20000000f00 */
[----:B------:R-:W-:Y:S01]  /*1b5f0*/  IMAD.MOV.U32 R5, RZ, RZ, R15 ;  /* 0x000000ffff057224 */ /* 0x000fe200078e000f */
[----:B------:R-:W-:-:S02]  /*1b600*/  MOV R0, 0x181f ;  /* 0x0000181f00007802 */ /* 0x000fc40000000f00 */
[----:B------:R-:W-:Y:S02]  /*1b610*/  MOV R2, 0x1b630 ;  /* 0x0001b63000027802 */ /* 0x000fe40000000f00 */
[----:B------:R-:W-:Y:S05]  /*1b620*/  CALL.REL.NOINC `($__internal_83_$__cuda_sm70_shflsync_idx_p) ;  /* 0x0000116000007944 */ /* 0x000fea0003c00000 */
[----:B------:R-:W-:Y:S05]  /*1b630*/  BRA `(.L_x_4132) ;  /* 0xfffee18000007947 */ /* 0x000fea000383ffff */
.L_x_4004:
[----:B-1----:R-:W-:Y:S01]  /*1b640*/  IMAD.MOV.U32 R5, RZ, RZ, R13 ;  /* 0x000000ffff057224 */ /* 0x002fe200078e000d */
[----:B------:R-:W-:Y:S01]  /*1b650*/  MOV R3, 0x2 ;  /* 0x0000000200037802 */ /* 0x000fe20000000f00 */
[----:B----4-:R-:W-:Y:S01]  /*1b660*/  IMAD.MOV.U32 R0, RZ, RZ, 0x181f ;  /* 0x0000181fff007424 */ /* 0x010fe200078e00ff */
[----:B------:R-:W-:Y:S02]  /*1b670*/  MOV R2, 0x1b690 ;  /* 0x0001b69000027802 */ /* 0x000fe40000000f00 */
[----:B--23-5:R-:W-:Y:S05]  /*1b680*/  CALL.REL.NOINC `($__internal_83_$__cuda_sm70_shflsync_idx_p) ;  /* 0x0000110000007944 */ /* 0x02cfea0003c00000 */
[----:B------:R-:W-:Y:S01]  /*1b690*/  MOV R10, R0 ;  /* 0x00000000000a7202 */ /* 0x000fe20000000f00 */
[----:B------:R-:W-:Y:S05]  /*1b6a0*/  BRA `(.L_x_4133) ;  /* 0xfffee27000007947 */ /* 0x000fea000383ffff */
.L_x_4005:
[----:B------:R-:W-:Y:S01]  /*1b6b0*/  IMAD.MOV.U32 R5, RZ, RZ, R15 ;  /* 0x000000ffff057224 */ /* 0x000fe200078e000f */
[----:B------:R-:W-:Y:S01]  /*1b6c0*/  MOV R3, 0x2 ;  /* 0x0000000200037802 */ /* 0x000fe20000000f00 */
[----:B----4-:R-:W-:Y:S01]  /*1b6d0*/  IMAD.MOV.U32 R0, RZ, RZ, 0x181f ;  /* 0x0000181fff007424 */ /* 0x010fe200078e00ff */
[----:B------:R-:W-:Y:S02]  /*1b6e0*/  MOV R2, 0x1b700 ;  /* 0x0001b70000027802 */ /* 0x000fe40000000f00 */
[----:B-123-5:R-:W-:Y:S05]  /*1b6f0*/  CALL.REL.NOINC `($__internal_83_$__cuda_sm70_shflsync_idx_p) ;  /* 0x0000109000007944 */ /* 0x02efea0003c00000 */
[----:B------:R-:W-:Y:S05]  /*1b700*/  BRA `(.L_x_4134) ;  /* 0xfffee23000007947 */ /* 0x000fea000383ffff */
.L_x_4008:
[----:B-1----:R-:W-:Y:S01]  /*1b710*/  IMAD.MOV.U32 R5, RZ, RZ, R13 ;  /* 0x000000ffff057224 */ /* 0x002fe200078e000d */
[----:B------:R-:W-:Y:S01]  /*1b720*/  MOV R3, 0x3 ;  /* 0x0000000300037802 */ /* 0x000fe20000000f00 */
[----:B------:R-:W-:Y:S01]  /*1b730*/  IMAD.MOV.U32 R0, RZ, RZ, 0x181f ;  /* 0x0000181fff007424 */ /* 0x000fe200078e00ff */
[----:B------:R-:W-:-:S02]  /*1b740*/  MOV R2, 0x1b760 ;  /* 0x0001b76000027802 */ /* 0x000fc40000000f00 */
[----:B--2345:R-:W-:Y:S05]  /*1b750*/  CALL.REL.NOINC `($__internal_83_$__cuda_sm70_shflsync_idx_p) ;  /* 0x0000103000007944 */ /* 0x03cfea0003c00000 */
[----:B------:R-:W-:Y:S01]  /*1b760*/  IMAD.MOV.U32 R10, RZ, RZ, R0 ;  /* 0x000000ffff0a7224 */ /* 0x000fe200078e0000 */
[----:B------:R-:W-:Y:S01]  /*1b770*/  MOV R3, 0x3 ;  /* 0x0000000300037802 */ /* 0x000fe20000000f00 */
[----:B------:R-:W-:Y:S01]  /*1b780*/  IMAD.MOV.U32 R5, RZ, RZ, R15 ;  /* 0x000000ffff057224 */ /* 0x000fe200078e000f */
[----:B------:R-:W-:-:S02]  /*1b790*/  MOV R0, 0x181f ;  /* 0x0000181f00007802 */ /* 0x000fc40000000f00 */
[----:B------:R-:W-:Y:S02]  /*1b7a0*/  MOV R2, 0x1b7c0 ;  /* 0x0001b7c000027802 */ /* 0x000fe40000000f00 */
[----:B------:R-:W-:Y:S05]  /*1b7b0*/  CALL.REL.NOINC `($__internal_83_$__cuda_sm70_shflsync_idx_p) ;  /* 0x00000fd000007944 */ /* 0x000fea0003c00000 */
[----:B------:R-:W-:Y:S05]  /*1b7c0*/  BRA `(.L_x_4135) ;  /* 0xfffee2e000007947 */ /* 0x000fea000383ffff */
.L_x_4067:
[----:B------:R-:W-:Y:S01]  /*1b7d0*/  IMAD.MOV.U32 R2, RZ, RZ, R204 ;  /* 0x000000ffff027224 */ /* 0x000fe200078e00cc */
[----:B------:R-:W-:Y:S01]  /*1b7e0*/  MOV R7, 0x1f ;  /* 0x0000001f00077802 */ /* 0x000fe20000000f00 */
[----:B------:R-:W-:Y:S01]  /*1b7f0*/  IMAD.MOV.U32 R5, RZ, RZ, 0x2 ;  /* 0x00000002ff057424 */ /* 0x000fe200078e00ff */
[----:B------:R-:W-:Y:S02]  /*1b800*/  MOV R6, 0xffffffff ;  /* 0xffffffff00067802 */ /* 0x000fe40000000f00 */
[----:B------:R-:W-:Y:S02]  /*1b810*/  MOV R3, 0x1b830 ;  /* 0x0001b83000037802 */ /* 0x000fe40000000f00 */
[----:B------:R-:W-:Y:S05]  /*1b820*/  CALL.REL.NOINC `($__internal_82_$__cuda_sm70_shflsync_bfly_p) ;  /* 0x00000f1000007944 */ /* 0x000fea0003c00000 */
[----:B------:R-:W-:Y:S01]  /*1b830*/  FADD.FTZ R0, R204, R5 ;  /* 0x00000005cc007221 */ /* 0x000fe20000010000 */
[----:B------:R-:W-:Y:S02]  /*1b840*/  MOV R5, 0x1 ;  /* 0x0000000100057802 */ /* 0x000fe40000000f00 */
[----:B------:R-:W-:Y:S02]  /*1b850*/  MOV R3, 0x1b880 ;  /* 0x0001b88000037802 */ /* 0x000fe40000000f00 */
[----:B------:R-:W-:-:S02]  /*1b860*/  MOV R2, R0 ;  /* 0x0000000000027202 */ /* 0x000fc40000000f00 */
[----:B------:R-:W-:Y:S05]  /*1b870*/  CALL.REL.NOINC `($__internal_82_$__cuda_sm70_shflsync_bfly_p) ;  /* 0x00000ec000007944 */ /* 0x000fea0003c00000 */
[----:B------:R-:W-:Y:S01]  /*1b880*/  FADD.FTZ R0, R0, R5 ;  /* 0x0000000500007221 */ /* 0x000fe20000010000 */
[----:B------:R-:W-:-:S02]  /*1b890*/  MOV R2, R205 ;  /* 0x000000cd00027202 */ /* 0x000fc40000000f00 */
[----:B------:R-:W-:Y:S02]  /*1b8a0*/  MOV R5, 0x2 ;  /* 0x0000000200057802 */ /* 0x000fe40000000f00 */
[----:B------:R-:W-:Y:S02]  /*1b8b0*/  MOV R3, 0x1b8d0 ;  /* 0x0001b8d000037802 */ /* 0x000fe40000000f00 */
[----:B------:R-:W-:Y:S05]  /*1b8c0*/  CALL.REL.NOINC `($__internal_82_$__cuda_sm70_shflsync_bfly_p) ;  /* 0x00000e7000007944 */ /* 0x000fea0003c00000 */
[----:B------:R-:W-:Y:S01]  /*1b8d0*/  FADD.FTZ R4, R205, R5 ;  /* 0x00000005cd047221 */ /* 0x000fe20000010000 */
[----:B------:R-:W-:Y:S02]  /*1b8e0*/  MOV R5, 0x1 ;  /* 0x0000000100057802 */ /* 0x000fe40000000f00 */
[----:B------:R-:W-:Y:S02]  /*1b8f0*/  MOV R3, 0x1b920 ;  /* 0x0001b92000037802 */ /* 0x000fe40000000f00 */
[----:B------:R-:W-:Y:S02]  /*1b900*/  MOV R2, R4 ;  /* 0x0000000400027202 */ /* 0x000fe40000000f00 */
[----:B------:R-:W-:Y:S05]  /*1b910*/  CALL.REL.NOINC `($__internal_82_$__cuda_sm70_shflsync_bfly_p) ;  /* 0x00000e2000007944 */ /* 0x000fea0003c00000 */
[----:B------:R-:W-:Y:S01]  /*1b920*/  MOV R3, R5 ;  /* 0x0000000500037202 */ /* 0x000fe20000000f00 */
[----:B------:R-:W-:Y:S05]  /*1b930*/  BRA `(.L_x_4136) ;  /* 0xffff9e7000007947 */ /* 0x000fea000383ffff */
.L_x_4074:
[----:B--234-:R-:W-:Y:S01]  /*1b940*/  IMAD.MOV.U32 R5, RZ, RZ, R15 ;  /* 0x000000ffff057224 */ /* 0x01cfe200078e000f */
[----:B------:R-:W-:Y:S01]  /*1b950*/  MOV R3, RZ ;  /* 0x000000ff00037202 */ /* 0x000fe20000000f00 */
[----:B------:R-:W-:Y:S01]  /*1b960*/  IMAD.MOV.U32 R0, RZ, RZ, 0x181f ;  /* 0x0000181fff007424 */ /* 0x000fe200078e00ff */
[----:B------:R-:W-:-:S02]  /*1b970*/  MOV R2, 0x1b990 ;  /* 0x0001b99000027802 */ /* 0x000fc40000000f00 */
[----:B-1----:R-:W-:Y:S05]  /*1b980*/  CALL.REL.NOINC `($__internal_83_$__cuda_sm70_shflsync_idx_p) ;  /* 0x00000e0000007944 */ /* 0x002fea0003c00000 */
[----:B------:R-:W-:Y:S01]  /*1b990*/  MOV R12, R0 ;  /* 0x00000000000c7202 */ /* 0x000fe20000000f00 */
[----:B------:R-:W-:Y:S05]  /*1b9a0*/  BRA `(.L_x_4137) ;  /* 0xffffbaa000007947 */ /* 0x000fea000383ffff */
.L_x_4075:
[----:B------:R-:W-:Y:S01]  /*1b9b0*/  IMAD.MOV.U32 R5, RZ, RZ, R16 ;  /* 0x000000ffff057224 */ /* 0x000fe200078e0010 */
[----:B------:R-:W-:Y:S01]  /*1b9c0*/  MOV R3, RZ ;  /* 0x000000ff00037202 */ /* 0x000fe20000000f00 */
[----:B------:R-:W-:Y:S01]  /*1b9d0*/  IMAD.MOV.U32 R0, RZ, RZ, 0x181f ;  /* 0x0000181fff007424 */ /* 0x000fe200078e00ff */
[----:B------:R-:W-:-:S02]  /*1b9e0*/  MOV R2, 0x1ba00 ;  /* 0x0001ba0000027802 */ /* 0x000fc40000000f00 */
[----:B-123--:R-:W-:Y:S05]  /*1b9f0*/  CALL.REL.NOINC `($__internal_83_$__cuda_sm70_shflsync_idx_p) ;  /* 0x00000d9000007944 */ /* 0x00efea0003c00000 */
[----:B------:R-:W-:Y:S05]  /*1ba00*/  BRA `(.L_x_4138) ;  /* 0xffffba6000007947 */ /* 0x000fea000383ffff */
.L_x_4078:
[----:B------:R-:W-:Y:S01]  /*1ba10*/  IMAD.MOV.U32 R5, RZ, RZ, R15 ;  /* 0x000000ffff057224 */ /* 0x000fe200078e000f */
[----:B--2---:R-:W-:Y:S01]  /*1ba20*/  MOV R3, 0x1 ;  /* 0x0000000100037802 */ /* 0x004fe20000000f00 */
[----:B------:R-:W-:Y:S01]  /*1ba30*/  IMAD.MOV.U32 R0, RZ, RZ, 0x181f ;  /* 0x0000181fff007424 */ /* 0x000fe200078e00ff */
[----:B------:R-:W-:-:S02]  /*1ba40*/  MOV R2, 0x1ba60 ;  /* 0x0001ba6000027802 */ /* 0x000fc40000000f00 */
[----:B-1-34-:R-:W-:Y:S05]  /*1ba50*/  CALL.REL.NOINC `($__internal_83_$__cuda_sm70_shflsync_idx_p) ;  /* 0x00000d3000007944 */ /* 0x01afea0003c00000 */
[----:B------:R-:W-:Y:S01]  /*1ba60*/  IMAD.MOV.U32 R12, RZ, RZ, R0 ;  /* 0x000000ffff0c7224 */ /* 0x000fe200078e0000 */
[----:B------:R-:W-:Y:S01]  /*1ba70*/  MOV R3, 0x1 ;  /* 0x0000000100037802 */ /* 0x000fe20000000f00 */
[----:B------:R-:W-:Y:S01]  /*1ba80*/  IMAD.MOV.U32 R5, RZ, RZ, R16 ;  /* 0x000000ffff057224 */ /* 0x000fe200078e0010 */
[----:B------:R-:W-:-:S02]  /*1ba90*/  MOV R0, 0x181f ;  /* 0x0000181f00007802 */ /* 0x000fc40000000f00 */
[----:B------:R-:W-:Y:S02]  /*1baa0*/  MOV R2, 0x1bac0 ;  /* 0x0001bac000027802 */ /* 0x000fe40000000f00 */
[----:B------:R-:W-:Y:S05]  /*1bab0*/  CALL.REL.NOINC `($__internal_83_$__cuda_sm70_shflsync_idx_p) ;  /* 0x00000cd000007944 */ /* 0x000fea0003c00000 */
[----:B------:R-:W-:Y:S05]  /*1bac0*/  BRA `(.L_x_4139) ;  /* 0xffffbb7000007947 */ /* 0x000fea000383ffff */
.L_x_4081:
[----:B------:R-:W-:Y:S01]  /*1bad0*/  IMAD.MOV.U32 R5, RZ, RZ, R15 ;  /* 0x000000ffff057224 */ /* 0x000fe200078e000f */
[----:B--2---:R-:W-:Y:S01]  /*1bae0*/  MOV R3, 0x2 ;  /* 0x0000000200037802 */ /* 0x004fe20000000f00 */
[----:B------:R-:W-:Y:S01]  /*1baf0*/  IMAD.MOV.U32 R0, RZ, RZ, 0x181f ;  /* 0x0000181fff007424 */ /* 0x000fe200078e00ff */
[----:B------:R-:W-:Y:S02]  /*1bb00*/  MOV R2, 0x1bb20 ;  /* 0x0001bb2000027802 */ /* 0x000fe40000000f00 */
[----:B-1-34-:R-:W-:Y:S05]  /*1bb10*/  CALL.REL.NOINC `($__internal_83_$__cuda_sm70_shflsync_idx_p) ;  /* 0x00000c7000007944 */ /* 0x01afea0003c00000 */
[----:B------:R-:W-:Y:S01]  /*1bb20*/  MOV R12, R0 ;  /* 0x00000000000c7202 */ /* 0x000fe20000000f00 */
[----:B------:R-:W-:Y:S05]  /*1bb30*/  BRA `(.L_x_4140) ;  /* 0xffffbc7000007947 */ /* 0x000fea000383ffff */
.L_x_4082:
[----:B------:R-:W-:Y:S01]  /*1bb40*/  IMAD.MOV.U32 R5, RZ, RZ, R16 ;  /* 0x000000ffff057224 */ /* 0x000fe200078e0010 */
[----:B--2---:R-:W-:Y:S01]  /*1bb50*/  MOV R3, 0x2 ;  /* 0x0000000200037802 */ /* 0x004fe20000000f00 */
[----:B------:R-:W-:Y:S01]  /*1bb60*/  IMAD.MOV.U32 R0, RZ, RZ, 0x181f ;  /* 0x0000181fff007424 */ /* 0x000fe200078e00ff */
[----:B------:R-:W-:Y:S02]  /*1bb70*/  MOV R2, 0x1bb90 ;  /* 0x0001bb9000027802 */ /* 0x000fe40000000f00 */
[----:B-1-34-:R-:W-:Y:S05]  /*1bb80*/  CALL.REL.NOINC `($__internal_83_$__cuda_sm70_shflsync_idx_p) ;  /* 0x00000c0000007944 */ /* 0x01afea0003c00000 */
[----:B------:R-:W-:Y:S05]  /*1bb90*/  BRA `(.L_x_4141) ;  /* 0xffffbc3000007947 */ /* 0x000fea000383ffff */
.L_x_4085:
[----:B------:R-:W-:Y:S01]  /*1bba0*/  IMAD.MOV.U32 R5, RZ, RZ, R15 ;  /* 0x000000ffff057224 */ /* 0x000fe200078e000f */
[----:B---3--:R-:W-:Y:S01]  /*1bbb0*/  MOV R3, 0x3 ;  /* 0x0000000300037802 */ /* 0x008fe20000000f00 */
[----:B----4-:R-:W-:Y:S01]  /*1bbc0*/  IMAD.MOV.U32 R0, RZ, RZ, 0x181f ;  /* 0x0000181fff007424 */ /* 0x010fe200078e00ff */
[----:B------:R-:W-:-:S02]  /*1bbd0*/  MOV R2, 0x1bbf0 ;  /* 0x0001bbf000027802 */ /* 0x000fc40000000f00 */
[----:B-12---:R-:W-:Y:S05]  /*1bbe0*/  CALL.REL.NOINC `($__internal_83_$__cuda_sm70_shflsync_idx_p) ;  /* 0x00000ba000007944 */ /* 0x006fea0003c00000 */
[----:B------:R-:W-:Y:S01]  /*1bbf0*/  IMAD.MOV.U32 R10, RZ, RZ, R0 ;  /* 0x000000ffff0a7224 */ /* 0x000fe200078e0000 */
[----:B------:R-:W-:Y:S01]  /*1bc00*/  MOV R3, 0x3 ;  /* 0x0000000300037802 */ /* 0x000fe20000000f00 */
[----:B------:R-:W-:Y:S01]  /*1bc10*/  IMAD.MOV.U32 R5, RZ, RZ, R16 ;  /* 0x000000ffff057224 */ /* 0x000fe200078e0010 */
[----:B------:R-:W-:-:S02]  /*1bc20*/  MOV R0, 0x181f ;  /* 0x0000181f00007802 */ /* 0x000fc40000000f00 */
[----:B------:R-:W-:Y:S02]  /*1bc30*/  MOV R2, 0x1bc50 ;  /* 0x0001bc5000027802 */ /* 0x000fe40000000f00 */
[----:B------:R-:W-:Y:S05]  /*1bc40*/  CALL.REL.NOINC `($__internal_83_$__cuda_sm70_shflsync_idx_p) ;  /* 0x00000b4000007944 */ /* 0x000fea0003c00000 */
[----:B------:R-:W-:Y:S05]  /*1bc50*/  BRA `(.L_x_4142) ;  /* 0xffffbcf000007947 */ /* 0x000fea000383ffff */
.L_x_4087:
[----:B------:R-:W-:Y:S01]  /*1bc60*/  IMAD.MOV.U32 R5, RZ, RZ, R16 ;  /* 0x000000ffff057224 */ /* 0x000fe200078e0010 */
[----:B------:R-:W-:Y:S01]  /*1bc70*/  MOV R3, RZ ;  /* 0x000000ff00037202 */ /* 0x000fe20000000f00 */
[----:B------:R-:W-:Y:S01]  /*1bc80*/  IMAD.MOV.U32 R0, RZ, RZ, 0x1c1f ;  /* 0x00001c1fff007424 */ /* 0x000fe200078e00ff */
[----:B------:R-:W-:Y:S02]  /*1bc90*/  MOV R2, 0x1bcb0 ;  /* 0x0001bcb000027802 */ /* 0x000fe40000000f00 */
[----:B------:R-:W-:Y:S05]  /*1bca0*/  CALL.REL.NOINC `($__internal_83_$__cuda_sm70_shflsync_idx_p) ;  /* 0x00000ae000007944 */ /* 0x000fea0003c00000 */
[----:B------:R-:W-:Y:S01]  /*1bcb0*/  MOV R4, R0 ;  /* 0x0000000000047202 */ /* 0x000fe20000000f00 */
[----:B------:R-:W-:Y:S05]  /*1bcc0*/  BRA `(.L_x_4143) ;  /* 0xffffc00000007947 */ /* 0x000fea000383ffff */
.L_x_4088:
[----:B------:R-:W-:Y:S01]  /*1bcd0*/  IMAD.MOV.U32 R5, RZ, RZ, R17 ;  /* 0x000000ffff057224 */ /* 0x000fe200078e0011 */
[----:B------:R-:W-:Y:S01]  /*1bce0*/  MOV R3, RZ ;  /* 0x000000ff00037202 */ /* 0x000fe20000000f00 */
[----:B------:R-:W-:Y:S01]  /*1bcf0*/  IMAD.MOV.U32 R0, RZ, RZ, 0x1c1f ;  /* 0x00001c1fff007424 */ /* 0x000fe200078e00ff */
[----:B------:R-:W-:Y:S02]  /*1bd00*/  MOV R2, 0x1bd20 ;  /* 0x0001bd2000027802 */ /* 0x000fe40000000f00 */
[----:B-12---:R-:W-:Y:S05]  /*1bd10*/  CALL.REL.NOINC `($__internal_83_$__cuda_sm70_shflsync_idx_p) ;  /* 0x00000a7000007944 */ /* 0x006fea0003c00000 */
[----:B------:R-:W-:Y:S05]  /*1bd20*/  BRA `(.L_x_4144) ;  /* 0xffffbfc000007947 */ /* 0x000fea000383ffff */
.L_x_4091:
[----:B------:R-:W-:Y:S01]  /*1bd30*/  IMAD.MOV.U32 R5, RZ, RZ, R16 ;  /* 0x000000ffff057224 */ /* 0x000fe200078e0010 */
[----:B------:R-:W-:Y:S01]  /*1bd40*/  MOV R3, 0x1 ;  /* 0x0000000100037802 */ /* 0x000fe20000000f00 */
[----:B----4-:R-:W-:Y:S01]  /*1bd50*/  IMAD.MOV.U32 R0, RZ, RZ, 0x1c1f ;  /* 0x00001c1fff007424 */ /* 0x010fe200078e00ff */
[----:B------:R-:W-:-:S02]  /*1bd60*/  MOV R2, 0x1bd80 ;  /* 0x0001bd8000027802 */ /* 0x000fc40000000f00 */
[----:B-123--:R-:W-:Y:S05]  /*1bd70*/  CALL.REL.NOINC `($__internal_83_$__cuda_sm70_shflsync_idx_p) ;  /* 0x00000a1000007944 */ /* 0x00efea0003c00000 */
[----:B------:R-:W-:Y:S01]  /*1bd80*/  IMAD.MOV.U32 R4, RZ, RZ, R0 ;  /* 0x000000ffff047224 */ /* 0x000fe200078e0000 */
[----:B------:R-:W-:Y:S01]  /*1bd90*/  MOV R3, 0x1 ;  /* 0x0000000100037802 */ /* 0x000fe20000000f00 */
[----:B------:R-:W-:Y:S01]  /*1bda0*/  IMAD.MOV.U32 R5, RZ, RZ, R17 ;  /* 0x000000ffff057224 */ /* 0x000fe200078e0011 */
[----:B------:R-:W-:-:S02]  /*1bdb0*/  MOV R0, 0x1c1f ;  /* 0x00001c1f00007802 */ /* 0x000fc40000000f00 */
[----:B------:R-:W-:Y:S02]  /*1bdc0*/  MOV R2, 0x1bde0 ;  /* 0x0001bde000027802 */ /* 0x000fe40000000f00 */
[----:B------:R-:W-:Y:S05]  /*1bdd0*/  CALL.REL.NOINC `($__internal_83_$__cuda_sm70_shflsync_idx_p) ;  /* 0x000009b000007944 */ /* 0x000fea0003c00000 */
[----:B------:R-:W-:Y:S05]  /*1bde0*/  BRA `(.L_x_4145) ;  /* 0xffffcbf000007947 */ /* 0x000fea000383ffff */
.L_x_4095:
[----:B------:R-:W-:Y:S01]  /*1bdf0*/  IMAD.MOV.U32 R5, RZ, RZ, R13 ;  /* 0x000000ffff057224 */ /* 0x000fe200078e000d */
[----:B------:R-:W-:Y:S01]  /*1be00*/  MOV R3, RZ ;  /* 0x000000ff00037202 */ /* 0x000fe20000000f00 */
[----:B------:R-:W-:Y:S01]  /*1be10*/  IMAD.MOV.U32 R0, RZ, RZ, 0x181f ;  /* 0x0000181fff007424 */ /* 0x000fe200078e00ff */
[----:B------:R-:W-:Y:S02]  /*1be20*/  MOV R2, 0x1be40 ;  /* 0x0001be4000027802 */ /* 0x000fe40000000f00 */
[----:B------:R-:W-:Y:S05]  /*1be30*/  CALL.REL.NOINC `($__internal_83_$__cuda_sm70_shflsync_idx_p) ;  /* 0x0000095000007944 */ /* 0x000fea0003c00000 */
[----:B------:R-:W-:Y:S01]  /*1be40*/  MOV R12, R0 ;  /* 0x00000000000c7202 */ /* 0x000fe20000000f00 */
[----:B------:R-:W-:Y:S05]  /*1be50*/  BRA `(.L_x_4146) ;  /* 0xffffdfe000007947 */ /* 0x000fea000383ffff */
.L_x_4096:
[----:B------:R-:W-:Y:S01]  /*1be60*/  IMAD.MOV.U32 R5, RZ, RZ, R16 ;  /* 0x000000ffff057224 */ /* 0x000fe200078e0010 */
[----:B------:R-:W-:Y:S01]  /*1be70*/  MOV R3, RZ ;  /* 0x000000ff00037202 */ /* 0x000fe20000000f00 */
[----:B------:R-:W-:Y:S01]  /*1be80*/  IMAD.MOV.U32 R0, RZ, RZ, 0x181f ;  /* 0x0000181fff007424 */ /* 0x000fe200078e00ff */
[----:B------:R-:W-:Y:S02]  /*1be90*/  MOV R2, 0x1beb0 ;  /* 0x0001beb000027802 */ /* 0x000fe40000000f00 */
[----:B-12---:R-:W-:Y:S05]  /*1bea0*/  CALL.REL.NOINC `($__internal_83_$__cuda_sm70_shflsync_idx_p) ;  /* 0x000008e000007944 */ /* 0x006fea0003c00000 */
[----:B------:R-:W-:Y:S05]  /*1beb0*/  BRA `(.L_x_4147) ;  /* 0xffffdfa000007947 */ /* 0x000fea000383ffff */
.L_x_4099:
[----:B------:R-:W-:Y:S01]  /*1bec0*/  IMAD.MOV.U32 R5, RZ, RZ, R13 ;  /* 0x000000ffff057224 */ /* 0x000fe200078e000d */
[----:B--2---:R-:W-:Y:S01]  /*1bed0*/  MOV R3, 0x1 ;  /* 0x0000000100037802 */ /* 0x004fe20000000f00 */
[----:B----4-:R-:W-:Y:S01]  /*1bee0*/  IMAD.MOV.U32 R0, RZ, RZ, 0x181f ;  /* 0x0000181fff007424 */ /* 0x010fe200078e00ff */
[----:B------:R-:W-:-:S02]  /*1bef0*/  MOV R2, 0x1bf10 ;  /* 0x0001bf1000027802 */ /* 0x000fc40000000f00 */
[----:B-1-3--:R-:W-:Y:S05]  /*1bf00*/  CALL.REL.NOINC `($__internal_83_$__cuda_sm70_shflsync_idx_p) ;  /* 0x0000088000007944 */ /* 0x00afea0003c00000 */
[----:B------:R-:W-:Y:S01]  /*1bf10*/  IMAD.MOV.U32 R12, RZ, RZ, R0 ;  /* 0x000000ffff0c7224 */ /* 0x000fe200078e0000 */
[----:B------:R-:W-:Y:S01]  /*1bf20*/  MOV R3, 0x1 ;  /* 0x0000000100037802 */ /* 0x000fe20000000f00 */
[----:B------:R-:W-:Y:S01]  /*1bf30*/  IMAD.MOV.U32 R5, RZ, RZ, R16 ;  /* 0x000000ffff057224 */ /* 0x000fe200078e0010 */
[----:B------:R-:W-:-:S02]  /*1bf40*/  MOV R0, 0x181f ;  /* 0x0000181f00007802 */ /* 0x000fc40000000f00 */
[----:B------:R-:W-:Y:S02]  /*1bf50*/  MOV R2, 0x1bf70 ;  /* 0x0001bf7000027802 */ /* 0x000fe40000000f00 */
[----:B------:R-:W-:Y:S05]  /*1bf60*/  CALL.REL.NOINC `($__internal_83_$__cuda_sm70_shflsync_idx_p) ;  /* 0x0000082000007944 */ /* 0x000fea0003c00000 */
[----:B------:R-:W-:Y:S05]  /*1bf70*/  BRA `(.L_x_4148) ;  /* 0xffffe0c000007947 */ /* 0x000fea000383ffff */
.L_x_4102:
[----:B------:R-:W-:Y:S01]  /*1bf80*/  IMAD.MOV.U32 R5, RZ, RZ, R13 ;  /* 0x000000ffff057224 */ /* 0x000fe200078e000d */
[----:B-1----:R-:W-:Y:S01]  /*1bf90*/  MOV R3, 0x2 ;  /* 0x0000000200037802 */ /* 0x002fe20000000f00 */
[----:B----4-:R-:W-:Y:S01]  /*1bfa0*/  IMAD.MOV.U32 R0, RZ, RZ, 0x181f ;  /* 0x0000181fff007424 */ /* 0x010fe200078e00ff */
[----:B------:R-:W-:Y:S02]  /*1bfb0*/  MOV R2, 0x1bfd0 ;  /* 0x0001bfd000027802 */ /* 0x000fe40000000f00 */
[----:B--23--:R-:W-:Y:S05]  /*1bfc0*/  CALL.REL.NOINC `($__internal_83_$__cuda_sm70_shflsync_idx_p) ;  /* 0x000007c000007944 */ /* 0x00cfea0003c00000 */
[----:B------:R-:W-:Y:S01]  /*1bfd0*/  MOV R12, R0 ;  /* 0x00000000000c7202 */ /* 0x000fe20000000f00 */
[----:B------:R-:W-:Y:S05]  /*1bfe0*/  BRA `(.L_x_4149) ;  /* 0xffffe1c000007947 */ /* 0x000fea000383ffff */
.L_x_4103:
[----:B------:R-:W-:Y:S01]  /*1bff0*/  IMAD.MOV.U32 R5, RZ, RZ, R16 ;  /* 0x000000ffff057224 */ /* 0x000fe200078e0010 */
[----:B------:R-:W-:Y:S01]  /*1c000*/  MOV R3, 0x2 ;  /* 0x0000000200037802 */ /* 0x000fe20000000f00 */
[----:B----4-:R-:W-:Y:S01]  /*1c010*/  IMAD.MOV.U32 R0, RZ, RZ, 0x181f ;  /* 0x0000181fff007424 */ /* 0x010fe200078e00ff */
[----:B------:R-:W-:Y:S02]  /*1c020*/  MOV R2, 0x1c040 ;  /* 0x0001c04000027802 */ /* 0x000fe40000000f00 */
[----:B-123--:R-:W-:Y:S05]  /*1c030*/  CALL.REL.NOINC `($__internal_83_$__cuda_sm70_shflsync_idx_p) ;  /* 0x0000075000007944 */ /* 0x00efea0003c00000 */
[----:B------:R-:W-:Y:S05]  /*1c040*/  BRA `(.L_x_4150) ;  /* 0xffffe18000007947 */ /* 0x000fea000383ffff */
.L_x_4106:
[----:B------:R-:W-:Y:S01]  /*1c050*/  IMAD.MOV.U32 R5, RZ, RZ, R13 ;  /* 0x000000ffff057224 */ /* 0x000fe200078e000d */
[----:B-1----:R-:W-:Y:S01]  /*1c060*/  MOV R3, 0x3 ;  /* 0x0000000300037802 */ /* 0x002fe20000000f00 */
[----:B------:R-:W-:Y:S01]  /*1c070*/  IMAD.MOV.U32 R0, RZ, RZ, 0x181f ;  /* 0x0000181fff007424 */ /* 0x000fe200078e00ff */
[----:B------:R-:W-:-:S02]  /*1c080*/  MOV R2, 0x1c0a0 ;  /* 0x0001c0a000027802 */ /* 0x000fc40000000f00 */
[----:B--234-:R-:W-:Y:S05]  /*1c090*/  CALL.REL.NOINC `($__internal_83_$__cuda_sm70_shflsync_idx_p) ;  /* 0x000006f000007944 */ /* 0x01cfea0003c00000 */
[----:B------:R-:W-:Y:S01]  /*1c0a0*/  IMAD.MOV.U32 R12, RZ, RZ, R0 ;  /* 0x000000ffff0c7224 */ /* 0x000fe200078e0000 */
[----:B------:R-:W-:Y:S01]  /*1c0b0*/  MOV R3, 0x3 ;  /* 0x0000000300037802 */ /* 0x000fe20000000f00 */
[----:B------:R-:W-:Y:S01]  /*1c0c0*/  IMAD.MOV.U32 R5, RZ, RZ, R16 ;  /* 0x000000ffff057224 */ /* 0x000fe200078e0010 */
[----:B------:R-:W-:-:S02]  /*1c0d0*/  MOV R0, 0x181f ;  /* 0x0000181f00007802 */ /* 0x000fc40000000f00 */
[----:B------:R-:W-:Y:S02]  /*1c0e0*/  MOV R2, 0x1c100 ;  /* 0x0001c10000027802 */ /* 0x000fe40000000f00 */
[----:B------:R-:W-:Y:S05]  /*1c0f0*/  CALL.REL.NOINC `($__internal_83_$__cuda_sm70_shflsync_idx_p) ;  /* 0x0000069000007944 */ /* 0x000fea0003c00000 */
[----:B------:R-:W-:Y:S05]  /*1c100*/  BRA `(.L_x_4151) ;  /* 0xffffe24000007947 */ /* 0x000fea000383ffff */
.L_x_4108:
[----:B------:R-:W-:Y:S01]  /*1c110*/  IMAD.MOV.U32 R5, RZ, RZ, R114 ;  /* 0x000000ffff057224 */ /* 0x000fe200078e0072 */
[----:B------:R-:W-:Y:S01]  /*1c120*/  MOV R3, RZ ;  /* 0x000000ff00037202 */ /* 0x000fe20000000f00 */
[----:B------:R-:W-:Y:S01]  /*1c130*/  IMAD.MOV.U32 R0, RZ, RZ, 0x1f ;  /* 0x0000001fff007424 */ /* 0x000fe200078e00ff */
[----:B------:R-:W-:Y:S02]  /*1c140*/  MOV R2, 0x1c160 ;  /* 0x0001c16000027802 */ /* 0x000fe40000000f00 */
[----:B---3--:R-:W-:Y:S05]  /*1c150*/  CALL.REL.NOINC `($__internal_83_$__cuda_sm70_shflsync_idx_p) ;  /* 0x0000063000007944 */ /* 0x008fea0003c00000 */
[----:B------:R-:W-:Y:S01]  /*1c160*/  MOV R9, R0 ;  /* 0x0000000000097202 */ /* 0x000fe20000000f00 */
[----:B------:R-:W-:Y:S05]  /*1c170*/  BRA `(.L_x_4152) ;  /* 0xffffe40000007947 */ /* 0x000fea000383ffff */
.L_x_4109:
[----:B------:R-:W-:Y:S01]  /*1c180*/  IMAD.MOV.U32 R5, RZ, RZ, R114 ;  /* 0x000000ffff057224 */ /* 0x000fe200078e0072 */
[----:B------:R-:W-:Y:S01]  /*1c190*/  MOV R3, 0x1 ;  /* 0x0000000100037802 */ /* 0x000fe20000000f00 */
[----:B------:R-:W-:Y:S01]  /*1c1a0*/  IMAD.MOV.U32 R0, RZ, RZ, 0x1f ;  /* 0x0000001fff007424 */ /* 0x000fe200078e00ff */
[----:B------:R-:W-:Y:S02]  /*1c1b0*/  MOV R2, 0x1c1d0 ;  /* 0x0001c1d000027802 */ /* 0x000fe40000000f00 */
[----:B-123--:R-:W-:Y:S05]  /*1c1c0*/  CALL.REL.NOINC `($__internal_83_$__cuda_sm70_shflsync_idx_p) ;  /* 0x000005c000007944 */ /* 0x00efea0003c00000 */
[----:B------:R-:W-:Y:S01]  /*1c1d0*/  MOV R8, R0 ;  /* 0x0000000000087202 */ /* 0x000fe20000000f00 */
[----:B------:R-:W-:Y:S05]  /*1c1e0*/  BRA `(.L_x_4153) ;  /* 0xffffe3b000007947 */ /* 0x000fea000383ffff */
.L_x_4110:
[----:B------:R-:W-:Y:S02]  /*1c1f0*/  MOV R2, 0x1 ;  /* 0x0000000100027802 */ /* 0x000fe40000000f00 */
[----:B------:R-:W-:-:S02]  /*1c200*/  MOV R3, 0x1c220 ;  /* 0x0001c22000037802 */ /* 0x000fc40000000f00 */
[----:B-12-4-:R-:W-:Y:S05]  /*1c210*/  CALL.REL.NOINC `($__internal_84_$__cuda_sm70_shflsync_up_p) ;  /* 0x000005c000007944 */ /* 0x016fea0003c00000 */
[----:B------:R-:W-:Y:S05]  /*1c220*/  BRA `(.L_x_4154) ;  /* 0xffffe4a000007947 */ /* 0x000fea000383ffff */
.L_x_4111:
[----:B------:R-:W-:Y:S02]  /*1c230*/  MOV R2, 0x2 ;  /* 0x0000000200027802 */ /* 0x000fe40000000f00 */
[----:B------:R-:W-:-:S02]  /*1c240*/  MOV R3, 0x1c260 ;  /* 0x0001c26000037802 */ /* 0x000fc40000000f00 */
[----:B-12---:R-:W-:Y:S05]  /*1c250*/  CALL.REL.NOINC `($__internal_84_$__cuda_sm70_shflsync_up_p) ;  /* 0x0000058000007944 */ /* 0x006fea0003c00000 */
        /* <DEDUP_REMOVED lines=23> */
.L_x_4115:
[----:B------:R-:W-:Y:S02]  /*1c3d0*/  MOV R2, 0x1 ;  /* 0x0000000100027802 */ /* 0x000fe40000000f00 */
[----:B------:R-:W-:Y:S02]  /*1c3e0*/  MOV R3, 0x1c400 ;  /* 0x0001c40000037802 */ /* 0x000fe40000000f00 */
[----:B------:R-:W-:Y:S05]  /*1c3f0*/  CALL.REL.NOINC `($__internal_84_$__cuda_sm70_shflsync_up_p) ;  /* 0x000003e000007944 */ /* 0x000fea0003c00000 */
[----:B------:R-:W-:Y:S01]  /*1c400*/  MOV R2, R4 ;  /* 0x0000000400027202 */ /* 0x000fe20000000f00 */
[----:B------:R-:W-:Y:S05]  /*1c410*/  BRA `(.L_x_4156) ;  /* 0xffffe51000007947 */ /* 0x000fea000383ffff */
.L_x_4116:
        /* <DEDUP_REMOVED lines=26> */
.L_x_4118:
[----:B------:R-:W-:Y:S02]  /*1c5c0*/  SEL R0, RZ, 0x1, P0 ;  /* 0x00000001ff007807 */ /* 0x000fe40000000000 */
[----:B------:R-:W-:Y:S02]  /*1c5d0*/  MOV R2, 0x1c5f0 ;  /* 0x0001c5f000027802 */ /* 0x000fe40000000f00 */
[----:B---3--:R-:W-:Y:S05]  /*1c5e0*/  CALL.REL.NOINC `($__internal_85_$__cuda_sm70_votesync_ballot) ;  /* 0x0000026000007944 */ /* 0x008fea0003c00000 */
[----:B------:R-:W-:Y:S01]  /*1c5f0*/  MOV R8, R0 ;  /* 0x0000000000087202 */ /* 0x000fe20000000f00 */
[----:B------:R-:W-:Y:S05]  /*1c600*/  BRA `(.L_x_4158) ;  /* 0xffffe4b000007947 */ /* 0x000fea000383ffff */
.L_x_4119:
[----:B------:R-:W-:Y:S01]  /*1c610*/  IMAD.MOV.U32 R5, RZ, RZ, R6 ;  /* 0x000000ffff057224 */ /* 0x000fe200078e0006 */
[----:B--2---:R-:W-:Y:S01]  /*1c620*/  MOV R3, R11 ;  /* 0x0000000b00037202 */ /* 0x004fe20000000f00 */
[----:B------:R-:W-:Y:S01]  /*1c630*/  IMAD.MOV.U32 R0, RZ, RZ, 0x1f ;  /* 0x0000001fff007424 */ /* 0x000fe200078e00ff */
[----:B------:R-:W-:Y:S02]  /*1c640*/  MOV R2, 0x1c660 ;  /* 0x0001c66000027802 */ /* 0x000fe40000000f00 */
[----:B-1-3--:R-:W-:Y:S05]  /*1c650*/  CALL.REL.NOINC `($__internal_83_$__cuda_sm70_shflsync_idx_p) ;  /* 0x0000013000007944 */ /* 0x00afea0003c00000 */
[----:B------:R-:W-:Y:S01]  /*1c660*/  IMAD.MOV.U32 R6, RZ, RZ, R0 ;  /* 0x000000ffff067224 */ /* 0x000fe200078e0000 */
[----:B------:R-:W-:Y:S01]  /*1c670*/  MOV R3, R11 ;  /* 0x0000000b00037202 */ /* 0x000fe20000000f00 */
[----:B------:R-:W-:Y:S01]  /*1c680*/  IMAD.MOV.U32 R5, RZ, RZ, R7 ;  /* 0x000000ffff057224 */ /* 0x000fe200078e0007 */
[----:B------:R-:W-:Y:S02]  /*1c690*/  MOV R0, 0x1f ;  /* 0x0000001f00007802 */ /* 0x000fe40000000f00 */
[----:B------:R-:W-:-:S02]  /*1c6a0*/  MOV R2, 0x1c6c0 ;  /* 0x0001c6c000027802 */ /* 0x000fc40000000f00 */
[----:B------:R-:W-:Y:S05]  /*1c6b0*/  CALL.REL.NOINC `($__internal_83_$__cuda_sm70_shflsync_idx_p) ;  /* 0x000000d000007944 */ /* 0x000fea0003c00000 */
[----:B------:R-:W-:Y:S01]  /*1c6c0*/  MOV R7, R0 ;  /* 0x0000000000077202 */ /* 0x000fe20000000f00 */
[----:B------:R-:W-:Y:S05]  /*1c6d0*/  BRA `(.L_x_4159) ;  /* 0xffffe42000007947 */ /* 0x000fea000383ffff */
.L_x_4122:
[----:B------:R-:W-:Y:S01]  /*1c6e0*/  IMAD.MOV.U32 R5, RZ, RZ, R4 ;  /* 0x000000ffff057224 */ /* 0x000fe200078e0004 */
[----:B------:R-:W-:-:S02]  /*1c6f0*/  MOV R0, 0x1f ;  /* 0x0000001f00007802 */ /* 0x000fc40000000f00 */
[----:B------:R-:W-:Y:S02]  /*1c700*/  MOV R2, 0x1c720 ;  /* 0x0001c72000027802 */ /* 0x000fe40000000f00 */
[----:B-1234-:R-:W-:Y:S05]  /*1c710*/  CALL.REL.NOINC `($__internal_83_$__cuda_sm70_shflsync_idx_p) ;  /* 0x0000007000007944 */ /* 0x01efea0003c00000 */
[----:B------:R-:W-:Y:S01]  /*1c720*/  MOV R12, R0 ;  /* 0x00000000000c7202 */ /* 0x000fe20000000f00 */
[----:B------:R-:W-:Y:S05]  /*1c730*/  BRA `(.L_x_4121) ;  /* 0xffffe42000007947 */ /* 0x000fea000383ffff */
        .weak           $__internal_82_$__cuda_sm70_shflsync_bfly_p
        .type           $__internal_82_$__cuda_sm70_shflsync_bfly_p,@function
        .size           $__internal_82_$__cuda_sm70_shflsync_bfly_p,($__internal_83_$__cuda_sm70_shflsync_idx_p - $__internal_82_$__cuda_sm70_shflsync_bfly_p)
$__internal_82_$__cuda_sm70_shflsync_bfly_p:
[----:B------:R-:W-:Y:S04]  /*1c740*/  WARPSYNC R6 ;  /* 0x0000000600007348 */ /* 0x000fe80003800000 */
[----:B------:R1:W2:Y:S02]  /*1c750*/  SHFL.BFLY PT, R5, R2, R5, R7 ;  /* 0x0c00000502057389 */ /* 0x0002a400000e0007 */
[----:B-1----:R-:W-:Y:S02]  /*1c760*/  MOV R2, R3 ;  /* 0x0000000300027202 */ /* 0x002fe40000000f00 */
[----:B------:R-:W-:-:S04]  /*1c770*/  MOV R3, 0x0 ;  /* 0x0000000000037802 */ /* 0x000fc80000000f00 */
[----:B--2---:R-:W-:Y:S05]  /*1c780*/  RET.REL.NODEC R2 `(_ZN7cutlass13device_kernelIN5flash19enable_sm80_to_sm89INS1_16FlashAttnFwdSm80INS1_25CollectiveMainloopFwdSm80ILi8ELi1ELb0EN4cute5tupleIJNS5_1CILi128EEENS7_ILi48EEENS7_ILi256EEEEEELi256ENS_6half_tEfNS_4arch4Sm80ELb0ELb0ELb0ELb1ELb0ELb1ELb1ELb1EEENS1_21CollectiveEpilogueFwdINS6_IJS8_SA_S9_EEENS6_IJNS7_ILi1EEESI_SI_EEESC_SE_Li256ELb1ELb1ELb1ELb0EEENS1_36VarlenDynamicPersistentTileSchedulerILi128ELi48ELi256ELi256ELb1ELb1ELb0ELb0ELb1ELb1EEEEEEEEEvNT_6ParamsE) ;  /* 0xfffe387002007950 */ /* 0x004fea0003c3ffff */
        .weak           $__internal_83_$__cuda_sm70_shflsync_idx_p
        .type           $__internal_83_$__cuda_sm70_shflsync_idx_p,@function
        .size           $__internal_83_$__cuda_sm70_shflsync_idx_p,($__internal_84_$__cuda_sm70_shflsync_up_p - $__internal_83_$__cuda_sm70_shflsync_idx_p)
$__internal_83_$__cuda_sm70_shflsync_idx_p:
[----:B------:R-:W-:-:S04]  /*1c790*/  MOV R115, 0xffffffff ;  /* 0xffffffff00737802 */ /* 0x000fc80000000f00 */
[----:B------:R-:W-:Y:S04]  /*1c7a0*/  WARPSYNC R115 ;  /* 0x0000007300007348 */ /* 0x000fe80003800000 */
[----:B------:R1:W2:Y:S02]  /*1c7b0*/  SHFL.IDX PT, R0, R5, R3, R0 ;  /* 0x0000000305007389 */ /* 0x0002a400000e0000 */
[----:B-1----:R-:W-:-:S04]  /*1c7c0*/  MOV R3, 0x0 ;  /* 0x0000000000037802 */ /* 0x002fc80000000f00 */
[----:B--2---:R-:W-:Y:S05]  /*1c7d0*/  RET.REL.NODEC R2 `(_ZN7cutlass13device_kernelIN5flash19enable_sm80_to_sm89INS1_16FlashAttnFwdSm80INS1_25CollectiveMainloopFwdSm80ILi8ELi1ELb0EN4cute5tupleIJNS5_1CILi128EEENS7_ILi48EEENS7_ILi256EEEEEELi256ENS_6half_tEfNS_4arch4Sm80ELb0ELb0ELb0ELb1ELb0ELb1ELb1ELb1EEENS1_21CollectiveEpilogueFwdINS6_IJS8_SA_S9_EEENS6_IJNS7_ILi1EEESI_SI_EEESC_SE_Li256ELb1ELb1ELb1ELb0EEENS1_36VarlenDynamicPersistentTileSchedulerILi128ELi48ELi256ELi256ELb1ELb1ELb0ELb0ELb1ELb1EEEEEEEEEvNT_6ParamsE) ;  /* 0xfffe382002007950 */ /* 0x004fea0003c3ffff */
        .weak           $__internal_84_$__cuda_sm70_shflsync_up_p
        .type           $__internal_84_$__cuda_sm70_shflsync_up_p,@function
        .size           $__internal_84_$__cuda_sm70_shflsync_up_p,($__internal_85_$__cuda_sm70_votesync_ballot - $__internal_84_$__cuda_sm70_shflsync_up_p)
$__internal_84_$__cuda_sm70_shflsync_up_p:
[----:B------:R-:W-:Y:S02]  /*1c7e0*/  IMAD.MOV.U32 R4, RZ, RZ, RZ ;  /* 0x000000ffff047224 */ /* 0x000fe400078e00ff */
[----:B------:R-:W-:-:S04]  /*1c7f0*/  IMAD.MOV.U32 R10, RZ, RZ, -0x1 ;  /* 0xffffffffff0a7424 */ /* 0x000fc800078e00ff */
[----:B------:R-:W-:Y:S04]  /*1c800*/  WARPSYNC R10 ;  /* 0x0000000a00007348 */ /* 0x000fe80003800000 */
[----:B------:R1:W2:Y:S02]  /*1c810*/  SHFL.UP PT, R4, R0, R2, R4 ;  /* 0x0400000200047389 */ /* 0x0002a400000e0004 */
[----:B-1----:R-:W-:Y:S02]  /*1c820*/  MOV R2, R3 ;  /* 0x0000000300027202 */ /* 0x002fe40000000f00 */
[----:B------:R-:W-:-:S04]  /*1c830*/  MOV R3, 0x0 ;  /* 0x0000000000037802 */ /* 0x000fc80000000f00 */
[----:B--2---:R-:W-:Y:S05]  /*1c840*/  RET.REL.NODEC R2 `(_ZN7cutlass13device_kernelIN5flash19enable_sm80_to_sm89INS1_16FlashAttnFwdSm80INS1_25CollectiveMainloopFwdSm80ILi8ELi1ELb0EN4cute5tupleIJNS5_1CILi128EEENS7_ILi48EEENS7_ILi256EEEEEELi256ENS_6half_tEfNS_4arch4Sm80ELb0ELb0ELb0ELb1ELb0ELb1ELb1ELb1EEENS1_21CollectiveEpilogueFwdINS6_IJS8_SA_S9_EEENS6_IJNS7_ILi1EEESI_SI_EEESC_SE_Li256ELb1ELb1ELb1ELb0EEENS1_36VarlenDynamicPersistentTileSchedulerILi128ELi48ELi256ELi256ELb1ELb1ELb0ELb0ELb1ELb1EEEEEEEEEvNT_6ParamsE) ;  /* 0xfffe37b002007950 */ /* 0x004fea0003c3ffff */
        .weak           $__internal_85_$__cuda_sm70_votesync_ballot
        .type           $__internal_85_$__cuda_sm70_votesync_ballot,@function
        .size           $__internal_85_$__cuda_sm70_votesync_ballot,(.L_x_5253 - $__internal_85_$__cuda_sm70_votesync_ballot)
$__internal_85_$__cuda_sm70_votesync_ballot:
[----:B------:R-:W-:Y:S01]  /*1c850*/  ISETP.NE.U32.AND P0, PT, R0, 0x1, PT ;  /* 0x000000010000780c */ /* 0x000fe20003f05070 */
[----:B------:R-:W-:-:S04]  /*1c860*/  IMAD.MOV.U32 R3, RZ, RZ, -0x1 ;  /* 0xffffffffff037424 */ /* 0x000fc800078e00ff */
[----:B------:R-:W-:Y:S08]  /*1c870*/  WARPSYNC R3 ;  /* 0x0000000300007348 */ /* 0x000ff00003800000 */
[----:B------:R-:W-:-:S04]  /*1c880*/  VOTE.ANY R0, PT, !P0 ;  /* 0x0000000000007806 */ /* 0x000fc800040e0100 */
[----:B------:R-:W-:Y:S01]  /*1c890*/  LOP3.LUT R0, R0, R3, RZ, 0xc0, !PT ;  /* 0x0000000300007212 */ /* 0x000fe200078ec0ff */
[----:B------:R-:W-:-:S04]  /*1c8a0*/  IMAD.MOV.U32 R3, RZ, RZ, 0x0 ;  /* 0x00000000ff037424 */ /* 0x000fc800078e00ff */
[----:B------:R-:W-:Y:S05]  /*1c8b0*/  RET.REL.NODEC R2 `(_ZN7cutlass13device_kernelIN5flash19enable_sm80_to_sm89INS1_16FlashAttnFwdSm80INS1_25CollectiveMainloopFwdSm80ILi8ELi1ELb0EN4cute5tupleIJNS5_1CILi128EEENS7_ILi48EEENS7_ILi256EEEEEELi256ENS_6half_tEfNS_4arch4Sm80ELb0ELb0ELb0ELb1ELb0ELb1ELb1ELb1EEENS1_21CollectiveEpilogueFwdINS6_IJS8_SA_S9_EEENS6_IJNS7_ILi1EEESI_SI_EEESC_SE_Li256ELb1ELb1ELb1ELb0EEENS1_36VarlenDynamicPersistentTileSchedulerILi128ELi48ELi256ELi256ELb1ELb1ELb0ELb0ELb1ELb1EEEEEEEEEvNT_6ParamsE) ;  /* 0xfffe374002007950 */ /* 0x000fea0003c3ffff */
.L_x_4160:
        /* <DEDUP_REMOVED lines=12> */
.L_x_5253:


//--------------------- .text._ZN7cutlass13device_kernelIN5flash19enable_sm80_to_sm89INS1_16FlashAttnFwdSm80INS1_25CollectiveMainloopFwdSm80ILi8ELi1ELb0EN4cute5tupleIJNS5_1CILi128EEENS7_ILi64EEENS7_ILi256EEEEEELi256ENS_6half_tEfNS_4arch4Sm80ELb0ELb1ELb0ELb0ELb0ELb0ELb1ELb1EEENS1_21CollectiveEpilogueFwdINS6_IJS8_SA_S9_EEENS6_IJNS7_ILi1EEESI_SI_EEESC_SE_Li256ELb0ELb1ELb1ELb0EEENS1_19SingleTileSchedulerILb0ELb1ELb1ELi128EEEEEEEEEvNT_6ParamsE --------------------------
	.section	.text._ZN7cutlass13device_kernelIN5flash19enable_sm80_to_sm89INS1_16FlashAttnFwdSm80INS1_25CollectiveMainloopFwdSm80ILi8ELi1ELb0EN4cute5tupleIJNS5_1CILi128EEENS7_ILi64EEENS7_ILi256EEEEEELi256ENS_6half_tEfNS_4arch4Sm80ELb0ELb1ELb0ELb0ELb0ELb0ELb1ELb1EEENS1_21CollectiveEpilogueFwdINS6_IJS8_SA_S9_EEENS6_IJNS7_ILi1EEESI_SI_EEESC_SE_Li256ELb0ELb1ELb1ELb0EEENS1_19SingleTileSchedulerILb0ELb1ELb1ELi128EEEEEEEEEvNT_6ParamsE,"ax",@progbits
	.sectioninfo	@"SHI_REGISTERS=255"
	.align	128
.text._ZN7cutlass13device_kernelIN5flash19enable_sm80_to_sm89INS1_16FlashAttnFwdSm80INS1_25CollectiveMainloopFwdSm80ILi8ELi1ELb0EN4cute5tupleIJNS5_1CILi128EEENS7_ILi64EEENS7_ILi256EEEEEELi256ENS_6half_tEfNS_4arch4Sm80ELb0ELb1ELb0ELb0ELb0ELb0ELb1ELb1EEENS1_21CollectiveEpilogueFwdINS6_IJS8_SA_S9_EEENS6_IJNS7_ILi1EEESI_SI_EEESC_SE_Li256ELb0ELb1ELb1ELb0EEENS1_19SingleTileSchedulerILb0ELb1ELb1ELi128EEEEEEEEEvNT_6ParamsE:
        .type           _ZN7cutlass13device_kernelIN5flash19enable_sm80_to_sm89INS1_16FlashAttnFwdSm80INS1_25CollectiveMainloopFwdSm80ILi8ELi1ELb0EN4cute5tupleIJNS5_1CILi128EEENS7_ILi64EEENS7_ILi256EEEEEELi256ENS_6half_tEfNS_4arch4Sm80ELb0ELb1ELb0ELb0ELb0ELb0ELb1ELb1EEENS1_21CollectiveEpilogueFwdINS6_IJS8_SA_S9_EEENS6_IJNS7_ILi1EEESI_SI_EEESC_SE_Li256ELb0ELb1ELb1ELb0EEENS1_19SingleTileSchedulerILb0ELb1ELb1ELi128EEEEEEEEEvNT_6ParamsE,@function
        .size           _ZN7cutlass13device_kernelIN5flash19enable_sm80_to_sm89INS1_16FlashAttnFwdSm80INS1_25CollectiveMainloopFwdSm80ILi8ELi1ELb0EN4cute5tupleIJNS5_1CILi128EEENS7_ILi64EEENS7_ILi256EEEEEELi256ENS_6half_tEfNS_4arch4Sm80ELb0ELb1ELb0ELb0ELb0ELb0ELb1ELb1EEENS1_21CollectiveEpilogueFwdINS6_IJS8_SA_S9_EEENS6_IJNS7_ILi1EEESI_SI_EEESC_SE_Li256ELb0ELb1ELb1ELb0EEENS1_19SingleTileSchedulerILb0ELb1ELb1ELi128EEEEEEEEEvNT_6ParamsE,(.L_x_5258 - _ZN7cutlass13device_kernelIN5flash19enable_sm80_to_sm89INS1_16FlashAttnFwdSm80INS1_25CollectiveMainloopFwdSm80ILi8ELi1ELb0EN4cute5tupleIJNS5_1CILi128EEENS7_ILi64EEENS7_ILi256EEEEEELi256ENS_6half_tEfNS_4arch4Sm80ELb0ELb1ELb0ELb0ELb0ELb0ELb1ELb1EEENS1_21CollectiveEpilogueFwdINS6_IJS8_SA_S9_EEENS6_IJNS7_ILi1EEESI_SI_EEESC_SE_Li256ELb0ELb1ELb1ELb0EEENS1_19SingleTileSchedulerILb0ELb1ELb1ELi128EEEEEEEEEvNT_6ParamsE)
        .other          _ZN7cutlass13device_kernelIN5flash19enable_sm80_to_sm89INS1_16FlashAttnFwdSm80INS1_25CollectiveMainloopFwdSm80ILi8ELi1ELb0EN4cute5tupleIJNS5_1CILi128EEENS7_ILi64EEENS7_ILi256EEEEEELi256ENS_6half_tEfNS_4arch4Sm80ELb0ELb1ELb0ELb0ELb0ELb0ELb1ELb1EEENS1_21CollectiveEpilogueFwdINS6_IJS8_SA_S9_EEENS6_IJNS7_ILi1EEESI_SI_EEESC_SE_Li256ELb0ELb1ELb1ELb0EEENS1_19SingleTileSchedulerILb0ELb1ELb1ELi128EEEEEEEEEvNT_6ParamsE,@"STO_CUDA_ENTRY STV_DEFAULT"
_ZN7cutlass13device_kernelIN5flash19enable_sm80_to_sm89INS1_16FlashAttnFwdSm80INS1_25CollectiveMainloopFwdSm80ILi8ELi1ELb0EN4cute5tupleIJNS5_1CILi128EEENS7_ILi64EEENS7_ILi256EEEEEELi256ENS_6half_tEfNS_4arch4Sm80ELb0ELb1ELb0ELb0ELb0ELb0ELb1ELb1EEENS1_21CollectiveEpilogueFwdINS6_IJS8_SA_S9_EEENS6_IJNS7_ILi1EEESI_SI_EEESC_SE_Li256ELb0ELb1ELb1ELb0EEENS1_19SingleTileSchedulerILb0ELb1ELb1ELi128EEEEEEEEEvNT_6ParamsE:
        /* <DEDUP_REMOVED lines=18> */
.L_x_4161:
[----:B---3--:R-:W-:Y:S02]  /*0120*/  ULDC.64 UR4, c[0x0][0x550] ;  /* 0x0001540000047ab9 */ /* 0x008fe40000000a00 */
[----:B------:R-:W-:Y:S02]  /*0130*/  UISETP.NE.AND UP0, UPT, UR4, 0x1, UPT ;  /* 0x000000010400788c */ /* 0x000fe4000bf05270 */
[----:B------:R-:W-:-:S02]  /*0140*/  UIMAD.WIDE.U32 UR8, UR6, UR5, URZ ;  /* 0x00000005060872a5 */ /* 0x000fc4000f8e003f */
[----:B------:R-:W-:Y:S02]  /*0150*/  ULDC UR4, c[0x0][0x558] ;  /* 0x0001560000047ab9 */ /* 0x000fe40000000800 */
[----:B------:R-:W-:-:S05]  /*0160*/  UMOV UR10, UR6 ;  /* 0x00000006000a7c82 */ /* 0x000fca0008000000 */
[----:B------:R-:W-:-:S03]  /*0170*/  @UP0 USHF.R.U32.HI UR10, URZ, UR4, UR9 ;  /* 0x000000043f0a0299 */ /* 0x000fc60008011609 */
.L_x_4162:
        /* <DEDUP_REMOVED lines=35> */
.L_x_4164:
[----:B------:R-:W-:Y:S02]  /*03b0*/  ULDC UR4, c[0x0][0x32c] ;  /* 0x0000cb0000047ab9 */ /* 0x000fe40000000800 */
[----:B------:R-:W-:-:S03]  /*03c0*/  UISETP.NE.AND UP0, UPT, UR11, UR4, UPT ;  /* 0x000000040b00728c */ /* 0x000fc6000bf05270 */
[----:B------:R-:W-:Y:S02]  /*03d0*/  ULDC.64 UR4, c[0x0][0x330] ;  /* 0x0000cc0000047ab9 */ /* 0x000fe40000000a00 */
[----:B------:R-:W-:-:S06]  /*03e0*/  UIMAD.WIDE.U32 UR14, UR7, UR4, URZ ;  /* 0x00000004070e72a5 */ /* 0x000fcc000f8e003f */
[----:B------:R-:W-:Y:S02]  /*03f0*/  @UP0 USHF.R.U32.HI UR7, URZ, UR5, UR15 ;  /* 0x000000053f070299 */ /* 0x000fe4000801160f */
.L_x_4165:
[----:B------:R-:W-:Y:S02]  /*0400*/  ULDC UR4, c[0x0][0x32c] ;  /* 0x0000cb0000047ab9 */ /* 0x000fe40000000800 */
[----:B------:R-:W-:-:S04]  /*0410*/  UIMAD UR4, UR7, UR4, UR4 ;  /* 0x00000004070472a4 */ /* 0x000fc8000f8e0204 */
[----:B------:R-:W-:-:S04]  /*0420*/  UISETP.LT.AND UP0, UPT, UR6, UR4, UPT ;  /* 0x000000040600728c */ /* 0x000fc8000bf01270 */
[----:B------:R-:W-:-:S03]  /*0430*/  USEL UR6, UR6, UR4, UP0 ;  /* 0x0000000406067287 */ /* 0x000fc60008000000 */
.L_x_4163:
        /* <DEDUP_REMOVED lines=34> */
.L_x_4167:
[----:B------:R-:W-:-:S04]  /*0660*/  MOV R3, c[0x0][0x32c] ;  /* 0x0000cb0000037a02 */ /* 0x000fc80000000f00 */
[----:B------:R-:W-:-:S13]  /*0670*/  ISETP.NE.AND P0, PT, R3, 0x1, PT ;  /* 0x000000010300780c */ /* 0x000fda0003f05270 */
[----:B------:R-:W-:-:S05]  /*0680*/  @P0 IMAD.HI.U32 R3, R0, c[0x0][0x330], RZ ;  /* 0x0000cc0000030a27 */ /* 0x000fca00078e00ff */
[----:B------:R-:W-:-:S05]  /*0690*/  @P0 SHF.R.U32.HI R0, RZ, c[0x0][0x334], R3 ;  /* 0x0000cd00ff000a19 */ /* 0x000fca0000011603 */
.L_x_4168:
[----:B------:R-:W-:-:S05]  /*06a0*/  IMAD R0, R0, c[0x0][0x32c], RZ ;  /* 0x0000cb0000007a24 */ /* 0x000fca00078e02ff */
[----:B------:R-:W-:-:S04]  /*06b0*/  IMNMX R2, R2, R0, !PT ;  /* 0x0000000002027217 */ /* 0x000fc80007800200 */
.L_x_4166:
        /* <DEDUP_REMOVED lines=42> */
.L_x_4169:
        /* <DEDUP_REMOVED lines=113> */
[C---:B------:R-:W-:Y:S02]  /*1070*/  IMAD R4, R28.reuse, 0x20, R22 ;  /* 0x000000201c047824 */ /* 0x040fe400078e0216 */
[----:B------:R-:W-:Y:S02]  /*1080*/  IMAD.IADD R3, R3, 0x1, R5 ;  /* 0x0000000103037824 */ /* 0x000fe400078e0205 */
[----:B------:R-:W-:Y:S01]  /*1090*/  IMAD.SHL.U32 R10, R28, 0x8, RZ ;  /* 0x000000081c0a7824 */ /* 0x000fe200078e00ff */
        /* <DEDUP_REMOVED lines=54> */
[C---:B------:R-:W-:Y:S01]  /*1400*/  IMAD.WIDE.U32 R4, R22.reuse, c[0x0][0x1e0], R10 ;  /* 0x0000780016047a25 */ /* 0x040fe200078e000a */
        /* <DEDUP_REMOVED lines=97> */
.L_x_4172:
[----:B--2---:R-:W-:Y:S05]  /*1a20*/  BSYNC B0 ;  /* 0x0000000000007941 */ /* 0x004fea0003800000 */
.L_x_4171:
        /* <DEDUP_REMOVED lines=32> */
.L_x_4174:
[----:B------:R-:W-:Y:S05]  /*1c30*/  BSYNC B0 ;  /* 0x0000000000007941 */ /* 0x000fea0003800000 */
.L_x_4173:
        /* <DEDUP_REMOVED lines=37> */
.L_x_4176:
[----:B------:R-:W-:Y:S05]  /*1e90*/  BSYNC B0 ;  /* 0x0000000000007941 */ /* 0x000fea0003800000 */
.L_x_4175:
        /* <DEDUP_REMOVED lines=28> */
[----:B------:R-:W-:Y:S01]  /*2060*/  @P6 LEA.HI.X R9, R6, c[0x0][0x1cc], R0, 0x1, P0 ;  /* 0x0000730006096a11 */ /* 0x000fe200000f0c00 */
[----:B------:R-:W-:Y:S01]  /*2070*/  IMAD.SHL.U32 R13, R22, 0x8, RZ ;  /* 0x00000008160d7824 */ /* 0x000fe200078e00ff */
[----:B------:R-:W-:Y:S01]  /*2080*/  @P5 IADD3 R7, P0, R103, R6, RZ ;  /* 0x0000000667075210 */ /* 0x000fe20007f1e0ff */
[----:B------:R-:W-:Y:S01]  /*2090*/  IMAD R3, R96, c[0x0][0x20c], R3 ;  /* 0x0000830060037a24 */ /* 0x000fe200078e0203 */
[----:B------:R-:W-:Y:S01]  /*20a0*/  P2R R19, PR, RZ, 0x8 ;  /* 0x00000008ff137803 */ /* 0x000fe20000000000 */
[----:B------:R-:W-:-:S02]  /*20b0*/  ULDC UR6, c[0x0][0x324] ;  /* 0x0000c90000067ab9 */ /* 0x000fc40000000800 */
        /* <DEDUP_REMOVED lines=65> */
[----:B-1----:R-:W-:Y:S01]  /*24d0*/  LDSM.16.M88.4 R24, [R196+0x8100] ;  /* 0x00810000c418783b */ /* 0x002fe20000000200 */
        /* <DEDUP_REMOVED lines=10> */
[----:B------:R-:W1:Y:S04]  /*2580*/  LDSM.16.M88.4 R12, [R203+0x10100] ;  /* 0x01010000cb0c783b */ /* 0x000e680000000200 */
        /* <DEDUP_REMOVED lines=17> */
[C---:B-1----:R-:W-:Y:S08]  /*26a0*/  HMMA.16816.F32 R40, R12.reuse, R24, RZ ;  /* 0x000000180c28723c */ /* 0x042ff000000018ff */
[----:B------:R-:W-:Y:S02]  /*26b0*/  HMMA.16816.F32 R32, R12, R26, RZ ;  /* 0x0000001a0c20723c */ /* 0x000fe400000018ff */
[----:B------:R3:W-:Y:S01]  /*26c0*/  LDGSTS.E.BYPASS.LTC128B.128 [R225+0x6100], [R6.64+0x180], !P3 ;  /* 0x0610018006e17fae */ /* 0x0007e2000d901d4c */
[----:B------:R-:W-:-:S05]  /*26d0*/  ISETP.LT.OR P3, PT, R3, 0x21, P4 ;  /* 0x000000210300780c */ /* 0x000fca0002761670 */
[C---:B------:R-:W-:Y:S08]  /*26e0*/  HMMA.16816.F32 R28, R12.reuse, R20, RZ ;  /* 0x000000140c1c723c */ /* 0x040ff000000018ff */
[----:B------:R1:W-:Y:S01]  /*26f0*/  LDGSTS.E.BYPASS.LTC128B.128 [R225+0x1100], [R16.64], !P3 ;  /* 0x0110000010e17fae */ /* 0x0003e2000d901d4c */
[----:B------:R-:W-:Y:S01]  /*2700*/  ISETP.NE.AND P3, PT, R19, RZ, PT ;  /* 0x000000ff1300720c */ /* 0x000fe20003f65270 */
[----:B------:R-:W-:Y:S02]  /*2710*/  HMMA.16816.F32 R24, R12, R22, RZ ;  /* 0x000000160c18723c */ /* 0x000fe400000018ff */
[----:B------:R1:W-:Y:S01]  /*2720*/  LDGSTS.E.BYPASS.LTC128B.128 [R225+0x3100], [R16.64+0x80], !P6 ;  /* 0x0310008010e17fae */ /* 0x0003e2000f101d4c */
[----:B------:R-:W-:-:S03]  /*2730*/  ISETP.GT.AND P6, PT, R96, R233, PT ;  /* 0x000000e96000720c */ /* 0x000fc60003fc4270 */
[----:B------:R1:W-:Y:S01]  /*2740*/  LDGSTS.E.BYPASS.LTC128B.128 [R225+0x5100], [R16.64+0x100], !P5 ;  /* 0x0510010010e17fae */ /* 0x0003e2000e901d4c */
[----:B------:R-:W-:Y:S01]  /*2750*/  PLOP3.LUT P5, PT, PT, PT, UP2, 0x80, 0x0 ;  /* 0x000000000000781c */ /* 0x000fe20003faf028 */
[----:B------:R-:W-:Y:S02]  /*2760*/  HMMA.16816.F32 R20, R12, R36, RZ ;  /* 0x000000240c14723c */ /* 0x000fe400000018ff */
[----:B------:R1:W-:Y:S01]  /*2770*/  LDGSTS.E.BYPASS.LTC128B.128 [R225+0x7100], [R16.64+0x180], !P0 ;  /* 0x0710018010e17fae */ /* 0x0003e2000c101d4c */
[----:B---3--:R-:W-:-:S03]  /*2780*/  LEA.HI R7, R100, R156, RZ, 0x2 ;  /* 0x0000009c64077211 */ /* 0x008fc600078f10ff */
[----:B------:R-:W-:Y:S02]  /*2790*/  LDSM.16.M88.4 R76, [R202+0x8100] ;  /* 0x00810000ca4c783b */ /* 0x000fe40000000200 */
[C---:B------:R-:W-:Y:S01]  /*27a0*/  HMMA.16816.F32 R52, R12.reuse, R38, RZ ;  /* 0x000000260c34723c */ /* 0x040fe200000018ff */
[----:B------:R-:W-:Y:S01]  /*27b0*/  @P6 IADD3 R0, R185, -0x2, RZ ;  /* 0xfffffffeb9006810 */ /* 0x000fe20007ffe0ff */
[----:B------:R-:W-:Y:S03]  /*27c0*/  LDSM.16.M88.4 R72, [R202+0x9900] ;  /* 0x00990000ca48783b */ /* 0x000fe60000000200 */
[----:B------:R-:W-:Y:S01]  /*27d0*/  @P6 SHF.R.S32.HI R6, RZ, 0x1f, R0 ;  /* 0x0000001fff066819 */ /* 0x000fe20000011400 */
[----:B------:R-:W-:Y:S01]  /*27e0*/  LDSM.16.M88.4 R88, [R201+0x1000] ;  /* 0x00100000c958783b */ /* 0x000fe20000000200 */
[----:B------:R-:W-:Y:S01]  /*27f0*/  @P6 IMAD R3, R101, R0, RZ ;  /* 0x0000000065036224 */ /* 0x000fe200078e02ff */
[----:B------:R-:W-:Y:S02]  /*2800*/  HMMA.16816.F32 R36, R12, R48, RZ ;  /* 0x000000300c24723c */ /* 0x000fe400000018ff */
[----:B------:R-:W-:Y:S01]  /*2810*/  LDSM.16.M88.4 R84, [R196+0xa100] ;  /* 0x00a10000c454783b */ /* 0x000fe20000000200 */
[----:B------:R-:W-:-:S03]  /*2820*/  @P6 IMAD R3, R6, R102, R3 ;  /* 0x0000006606036224 */ /* 0x000fc600078e0203 */
[----:B------:R-:W-:Y:S02]  /*2830*/  LDSM.16.M88.4 R80, [R196+0xa900] ;  /* 0x00a90000c450783b */ /* 0x000fe40000000200 */
[----:B------:R-:W-:Y:S02]  /*2840*/  HMMA.16816.F32 R56, R12, R50, RZ ;  /* 0x000000320c38723c */ /* 0x000fe400000018ff */
[----:B------:R-:W-:Y:S04]  /*2850*/  LDSM.16.M88.4 R92, [R196+0xe100] ;  /* 0x00e10000c45c783b */ /* 0x000fe80000000200 */
[----:B-1----:R-:W1:Y:S02]  /*2860*/  LDSM.16.M88.4 R16, [R206+0x10100] ;  /* 0x01010000ce10783b */ /* 0x002e640000000200 */
[C---:B--2---:R-:W-:Y:S02]  /*2870*/  HMMA.16816.F32 R12, R8.reuse, R44, R40 ;  /* 0x0000002c080c723c */ /* 0x044fe40000001828 */
[----:B------:R-:W0:Y:S06]  /*2880*/  LDGDEPBAR ;  /* 0x00000000000079af */ /* 0x000e2c0000000000 */
[C---:B------:R-:W-:Y:S01]  /*2890*/  HMMA.16816.F32 R48, R8.reuse, R46, R32 ;  /* 0x0000002e0830723c */ /* 0x040fe20000001820 */
[----:B------:R-:W2:Y:S07]  /*28a0*/  LDSM.16.M88.4 R32, [R202+0x8900] ;  /* 0x00890000ca20783b */ /* 0x000eae0000000200 */
[C---:B------:R-:W-:Y:S01]  /*28b0*/  HMMA.16816.F32 R44, R8.reuse, R60, R28 ;  /* 0x0000003c082c723c */ /* 0x040fe2000000181c */
[----:B------:R-:W3:Y:S07]  /*28c0*/  LDSM.16.M88.4 R28, [R202+0x9100] ;  /* 0x00910000ca1c783b */ /* 0x000eee0000000200 */
[C---:B------:R-:W-:Y:S08]  /*28d0*/  HMMA.16816.F32 R40, R8.reuse, R62, R24 ;  /* 0x0000003e0828723c */ /* 0x040ff00000001818 */
[C---:B------:R-:W-:Y:S08]  /*28e0*/  HMMA.16816.F32 R24, R8.reuse, R64, R20 ;  /* 0x000000400818723c */ /* 0x040ff00000001814 */
[C---:B------:R-:W-:Y:S08]  /*28f0*/  HMMA.16816.F32 R20, R8.reuse, R66, R52 ;  /* 0x000000420814723c */ /* 0x040ff00000001834 */
[C---:B------:R-:W-:Y:S08]  /*2900*/  HMMA.16816.F32 R36, R8.reuse, R68, R36 ;  /* 0x000000440824723c */ /* 0x040ff00000001824 */
[----:B------:R-:W-:Y:S01]  /*2910*/  HMMA.16816.F32 R64, R8, R70, R56 ;  /* 0x000000460840723c */ /* 0x000fe20000001838 */
[----:B------:R-:W-:Y:S04]  /*2920*/  LDSM.16.M88.4 R68, [R201] ;  /* 0x00000000c944783b */ /* 0x000fe80000000200 */
[----:B------:R-:W-:Y:S03]  /*2930*/  LDSM.16.M88.4 R8, [R203+0x14100] ;  /* 0x01410000cb08783b */ /* 0x000fe60000000200 */
[C---:B-1----:R-:W-:Y:S01]  /*2940*/  HMMA.16816.F32 R60, R16.reuse, R76, R12 ;  /* 0x0000004c103c723c */ /* 0x042fe2000000180c */
[----:B------:R-:W1:Y:S07]  /*2950*/  LDSM.16.M88.4 R12, [R205+0x10100] ;  /* 0x01010000cd0c783b */ /* 0x000e6e0000000200 */
[C---:B------:R-:W-:Y:S01]  /*2960*/  HMMA.16816.F32 R56, R16.reuse, R78, R48 ;  /* 0x0000004e1038723c */ /* 0x040fe20000001830 */
[----:B------:R-:W4:Y:S07]  /*2970*/  LDSM.16.M88.4 R76, [R201+0x800] ;  /* 0x00080000c94c783b */ /* 0x000f2e0000000200 */
[C---:B--2---:R-:W-:Y:S08]  /*2980*/  HMMA.16816.F32 R48, R16.reuse, R32, R44 ;  /* 0x000000201030723c */ /* 0x044ff0000000182c */
[C---:B------:R-:W-:Y:S08]  /*2990*/  HMMA.16816.F32 R52, R16.reuse, R34, R40 ;  /* 0x000000221034723c */ /* 0x040ff00000001828 */
[C---:B------:R-:W-:Y:S01]  /*29a0*/  HMMA.16816.F32 R32, R16.reuse, R72, R36 ;  /* 0x000000481020723c */ /* 0x040fe20000001824 */
[----:B------:R-:W2:Y:S07]  /*29b0*/  LDSM.16.M88.4 R36, [R201+0x1800] ;  /* 0x00180000c924783b */ /* 0x000eae0000000200 */
[C---:B---3--:R-:W-:Y:S08]  /*29c0*/  HMMA.16816.F32 R44, R16.reuse, R28, R24 ;  /* 0x0000001c102c723c */ /* 0x048ff00000001818 */
[C---:B------:R-:W-:Y:S08]  /*29d0*/  HMMA.16816.F32 R24, R16.reuse, R30, R20 ;  /* 0x0000001e1018723c */ /* 0x040ff00000001814 */
[----:B------:R-:W-:Y:S01]  /*29e0*/  HMMA.16816.F32 R20, R16, R74, R64 ;  /* 0x0000004a1014723c */ /* 0x000fe20000001840 */
[----:B------:R-:W3:Y:S04]  /*29f0*/  LDSM.16.M88.4 R72, [R196+0xb100] ;  /* 0x00b10000c448783b */ /* 0x000ee80000000200 */
[----:B------:R-:W5:Y:S03]  /*2a00*/  LDSM.16.M88.4 R64, [R196+0xb900] ;  /* 0x00b90000c440783b */ /* 0x000f660000000200 */
[C---:B-1----:R-:W-:Y:S01]  /*2a10*/  HMMA.16816.F32 R28, R12.reuse, R68, R60 ;  /* 0x000000440c1c723c */ /* 0x042fe2000000183c */
[----:B------:R-:W-:Y:S04]  /*2a20*/  LDSM.16.M88.4 R16, [R204+0x14100] ;  /* 0x01410000cc10783b */ /* 0x000fe80000000200 */
[----:B------:R-:W-:Y:S03]  /*2a30*/  LDSM.16.M88.4 R60, [R207+0x3000] ;  /* 0x00300000cf3c783b */ /* 0x000fe60000000200 */
[C---:B------:R-:W-:Y:S08]  /*2a40*/  HMMA.16816.F32 R40, R12.reuse, R70, R56 ;  /* 0x000000460c28723c */ /* 0x040ff00000001838 */
[C---:B----4-:R-:W-:Y:S08]  /*2a50*/  HMMA.16816.F32 R48, R12.reuse, R76, R48 ;  /* 0x0000004c0c30723c */ /* 0x050ff00000001830 */
[C---:B------:R-:W-:Y:S01]  /*2a60*/  HMMA.16816.F32 R52, R12.reuse, R78, R52 ;  /* 0x0000004e0c34723c */ /* 0x040fe20000001834 */
[----:B------:R-:W1:Y:S07]  /*2a70*/  LDSM.16.M88.4 R76, [R207+0x2000] ;  /* 0x00200000cf4c783b */ /* 0x000e6e0000000200 */
[C---:B------:R-:W-:Y:S08]  /*2a80*/  HMMA.16816.F32 R56, R12.reuse, R88, R44 ;  /* 0x000000580c38723c */ /* 0x040ff0000000182c */
[C---:B------:R-:W-:Y:S01]  /*2a90*/  HMMA.16816.F32 R68, R12.reuse, R90, R24 ;  /* 0x0000005a0c44723c */ /* 0x040fe20000001818 */
[----:B------:R-:W-:Y:S07]  /*2aa0*/  LDSM.16.M88.4 R88, [R202+0xb900] ;  /* 0x00b90000ca58783b */ /* 0x000fee0000000200 */
[C---:B--2---:R-:W-:Y:S01]  /*2ab0*/  HMMA.16816.F32 R44, R12.reuse, R36, R32 ;  /* 0x000000240c2c723c */ /* 0x044fe20000001820 */
[----:B------:R-:W2:Y:S07]  /*2ac0*/  LDSM.16.M88.4 R32, [R207+0x2800] ;  /* 0x00280000cf20783b */ /* 0x000eae0000000200 */
[----:B------:R-:W-:Y:S08]  /*2ad0*/  HMMA.16816.F32 R20, R12, R38, R20 ;  /* 0x000000260c14723c */ /* 0x000ff00000001814 */
[C---:B------:R-:W-:Y:S08]  /*2ae0*/  HMMA.16816.F32 R12, R8.reuse, R84, R28 ;  /* 0x00000054080c723c */ /* 0x040ff0000000181c */
[C---:B------:R-:W-:Y:S01]  /*2af0*/  HMMA.16816.F32 R28, R8.reuse, R86, R40 ;  /* 0x00000056081c723c */ /* 0x040fe20000001828 */
[----:B------:R-:W4:Y:S07]  /*2b00*/  LDSM.16.M88.4 R84, [R207+0x3800] ;  /* 0x00380000cf54783b */ /* 0x000f2e0000000200 */
[C---:B------:R-:W-:Y:S08]  /*2b10*/  HMMA.16816.F32 R24, R8.reuse, R80, R48 ;  /* 0x000000500818723c */ /* 0x040ff00000001830 */
[C---:B------:R-:W-:Y:S01]  /*2b20*/  HMMA.16816.F32 R40, R8.reuse, R82, R52 ;  /* 0x000000520828723c */ /* 0x040fe20000001834 */
[----:B------:R-:W-:Y:S04]  /*2b30*/  LDSM.16.M88.4 R52, [R202+0xa100] ;  /* 0x00a10000ca34783b */ /* 0x000fe80000000200 */
[----:B------:R-:W-:Y:S03]  /*2b40*/  LDSM.16.M88.4 R80, [R202+0xb100] ;  /* 0x00b10000ca50783b */ /* 0x000fe60000000200 */
[C---:B---3--:R-:W-:Y:S08]  /*2b50*/  HMMA.16816.F32 R56, R8.reuse, R72, R56 ;  /* 0x000000480838723c */ /* 0x048ff00000001838 */
[C---:B------:R-:W-:Y:S08]  /*2b60*/  HMMA.16816.F32 R68, R8.reuse, R74, R68 ;  /* 0x0000004a0844723c */ /* 0x040ff00000001844 */
[----:B-----5:R-:W-:Y:S08]  /*2b70*/  HMMA.16816.F32 R72, R8, R64, R44 ;  /* 0x000000400848723c */ /* 0x020ff0000000182c */
[C---:B-1----:R-:W-:Y:S01]  /*2b80*/  HMMA.16816.F32 R48, R16.reuse, R76, R12 ;  /* 0x0000004c1030723c */ /* 0x042fe2000000180c */
[----:B------:R-:W1:Y:S07]  /*2b90*/  LDSM.16.M88.4 R12, [R206+0x14100] ;  /* 0x01410000ce0c783b */ /* 0x000e6e0000000200 */
[----:B------:R-:W-:Y:S01]  /*2ba0*/  HMMA.16816.F32 R44, R16, R78, R28 ;  /* 0x0000004e102c723c */ /* 0x000fe2000000181c */
[----:B------:R-:W3:Y:S07]  /*2bb0*/  LDSM.16.M88.4 R76, [R202+0xa900] ;  /* 0x00a90000ca4c783b */ /* 0x000eee0000000200 */
[----:B------:R-:W-:Y:S01]  /*2bc0*/  HMMA.16816.F32 R64, R8, R66, R20 ;  /* 0x000000420840723c */ /* 0x000fe20000001814 */
[----:B------:R-:W-:Y:S07]  /*2bd0*/  LDSM.16.M88.4 R8, [R205+0x14100] ;  /* 0x01410000cd08783b */ /* 0x000fee0000000200 */
[C---:B--2---:R-:W-:Y:S08]  /*2be0*/  HMMA.16816.F32 R36, R16.reuse, R32, R24 ;  /* 0x000000201024723c */ /* 0x044ff00000001818 */
[C---:B------:R-:W-:Y:S01]  /*2bf0*/  HMMA.16816.F32 R32, R16.reuse, R34, R40 ;  /* 0x000000221020723c */ /* 0x040fe20000001828 */
[----:B------:R-:W-:Y:S07]  /*2c00*/  LDSM.16.M88.4 R40, [R201+0x3000] ;  /* 0x00300000c928783b */ /* 0x000fee0000000200 */
[C---:B------:R-:W-:Y:S08]  /*2c10*/  HMMA.16816.F32 R28, R16.reuse, R60, R56 ;  /* 0x0000003c101c723c */ /* 0x040ff00000001838 */
[C---:B------:R-:W-:Y:S01]  /*2c20*/  HMMA.16816.F32 R24, R16.reuse, R62, R68 ;  /* 0x0000003e1018723c */ /* 0x040fe20000001844 */
[----:B------:R-:W-:Y:S04]  /*2c30*/  LDSM.16.M88.4 R60, [R201+0x2000] ;  /* 0x00200000c93c783b */ /* 0x000fe80000000200 */
[----:B------:R-:W-:Y:S03]  /*2c40*/  LDSM.16.M88.4 R68, [R196+0xc100] ;  /* 0x00c10000c444783b */ /* 0x000fe60000000200 */
[C---:B----4-:R-:W-:Y:S01]  /*2c50*/  HMMA.16816.F32 R20, R16.reuse, R84, R72 ;  /* 0x000000541014723c */ /* 0x050fe20000001848 */
[----:B------:R-:W2:Y:S07]  /*2c60*/  LDSM.16.M88.4 R72, [R201+0x2800] ;  /* 0x00280000c948783b */ /* 0x000eae0000000200 */
[----:B------:R-:W-:Y:S01]  /*2c70*/  HMMA.16816.F32 R64, R16, R86, R64 ;  /* 0x000000561040723c */ /* 0x000fe20000001840 */
[----:B------:R-:W-:Y:S07]  /*2c80*/  LDSM.16.M88.4 R84, [R196+0xd100] ;  /* 0x00d10000c454783b */ /* 0x000fee0000000200 */
[C---:B-1----:R-:W-:Y:S08]  /*2c90*/  HMMA.16816.F32 R16, R12.reuse, R52, R48 ;  /* 0x000000340c10723c */ /* 0x042ff00000001830 */
[C---:B---3--:R-:W-:Y:S01]  /*2ca0*/  HMMA.16816.F32 R48, R12.reuse, R78, R32 ;  /* 0x0000004e0c30723c */ /* 0x048fe20000001820 */
[----:B------:R-:W1:Y:S07]  /*2cb0*/  LDSM.16.M88.4 R32, [R201+0x3800] ;  /* 0x00380000c920783b */ /* 0x000e6e0000000200 */
[C---:B------:R-:W-:Y:S08]  /*2cc0*/  HMMA.16816.F32 R56, R12.reuse, R54, R44 ;  /* 0x000000360c38723c */ /* 0x040ff0000000182c */
[C---:B------:R-:W-:Y:S08]  /*2cd0*/  HMMA.16816.F32 R52, R12.reuse, R76, R36 ;  /* 0x0000004c0c34723c */ /* 0x040ff00000001824 */
[C---:B------:R-:W-:Y:S08]  /*2ce0*/  HMMA.16816.F32 R44, R12.reuse, R80, R28 ;  /* 0x000000500c2c723c */ /* 0x040ff0000000181c */
[C---:B------:R-:W-:Y:S01]  /*2cf0*/  HMMA.16816.F32 R36, R12.reuse, R82, R24 ;  /* 0x000000520c24723c */ /* 0x040fe20000001818 */
[----:B------:R-:W-:Y:S07]  /*2d00*/  LDSM.16.M88.4 R80, [R196+0xc900] ;  /* 0x00c90000c450783b */ /* 0x000fee0000000200 */
[C---:B------:R-:W-:Y:S01]  /*2d10*/  HMMA.16816.F32 R28, R12.reuse, R88, R20 ;  /* 0x000000580c1c723c */ /* 0x040fe20000001814 */
[----:B------:R-:W3:Y:S07]  /*2d20*/  LDSM.16.M88.4 R20, [R203+0x18100] ;  /* 0x01810000cb14783b */ /* 0x000eee0000000200 */
[----:B------:R-:W-:Y:S01]  /*2d30*/  HMMA.16816.F32 R24, R12, R90, R64 ;  /* 0x0000005a0c18723c */ /* 0x000fe20000001840 */
[----:B------:R-:W4:Y:S07]  /*2d40*/  LDSM.16.M88.4 R88, [R196+0xd900] ;  /* 0x00d90000c458783b */ /* 0x000f2e0000000200 */
[C---:B--2---:R-:W-:Y:S08]  /*2d50*/  HMMA.16816.F32 R76, R8.reuse, R74, R48 ;  /* 0x0000004a084c723c */ /* 0x044ff00000001830 */
[C---:B------:R-:W-:Y:S08]  /*2d60*/  HMMA.16816.F32 R16, R8.reuse, R60, R16 ;  /* 0x0000003c0810723c */ /* 0x040ff00000001810 */
[C---:B------:R-:W-:Y:S08]  /*2d70*/  HMMA.16816.F32 R12, R8.reuse, R62, R56 ;  /* 0x0000003e080c723c */ /* 0x040ff00000001838 */
[C---:B------:R-:W-:Y:S01]  /*2d80*/  HMMA.16816.F32 R60, R8.reuse, R72, R52 ;  /* 0x00000048083c723c */ /* 0x040fe20000001834 */
[----:B------:R-:W-:Y:S07]  /*2d90*/  LDSM.16.M88.4 R72, [R207+0x5000] ;  /* 0x00500000cf48783b */ /* 0x000fee0000000200 */
[C---:B------:R-:W-:Y:S08]  /*2da0*/  HMMA.16816.F32 R64, R8.reuse, R40, R44 ;  /* 0x000000280840723c */ /* 0x040ff0000000182c */
[C---:B------:R-:W-:Y:S01]  /*2db0*/  HMMA.16816.F32 R56, R8.reuse, R42, R36 ;  /* 0x0000002a0838723c */ /* 0x040fe20000001824 */
[----:B------:R-:W-:Y:S04]  /*2dc0*/  LDSM.16.M88.4 R40, [R207+0x4000] ;  /* 0x00400000cf28783b */ /* 0x000fe80000000200 */
[----:B------:R-:W-:Y:S03]  /*2dd0*/  LDSM.16.M88.4 R36, [R207+0x4800] ;  /* 0x00480000cf24783b */ /* 0x000fe60000000200 */
[C---:B-1----:R-:W-:Y:S08]  /*2de0*/  HMMA.16816.F32 R52, R8.reuse, R32, R28 ;  /* 0x000000200834723c */ /* 0x042ff0000000181c */
[----:B------:R-:W-:Y:S01]  /*2df0*/  HMMA.16816.F32 R48, R8, R34, R24 ;  /* 0x000000220830723c */ /* 0x000fe20000001818 */
[----:B------:R-:W1:Y:S07]  /*2e00*/  LDSM.16.M88.4 R8, [R204+0x18100] ;  /* 0x01810000cc08783b */ /* 0x000e6e0000000200 */
[C---:B---3--:R-:W-:Y:S01]  /*2e10*/  HMMA.16816.F32 R24, R20.reuse, R82, R76 ;  /* 0x000000521418723c */ /* 0x048fe2000000184c */
[----:B------:R-:W2:Y:S07]  /*2e20*/  LDSM.16.M88.4 R76, [R207+0x5800] ;  /* 0x00580000cf4c783b */ /* 0x000eae0000000200 */
[C---:B------:R-:W-:Y:S01]  /*2e30*/  HMMA.16816.F32 R44, R20.reuse, R68, R16 ;  /* 0x00000044142c723c */ /* 0x040fe20000001810 */
[----:B------:R-:W-:Y:S07]  /*2e40*/  LDSM.16.M88.4 R16, [R206+0x18100] ;  /* 0x01810000ce10783b */ /* 0x000fee0000000200 */
[C---:B------:R-:W-:Y:S01]  /*2e50*/  HMMA.16816.F32 R28, R20.reuse, R80, R60 ;  /* 0x00000050141c723c */ /* 0x040fe2000000183c */
[----:B------:R-:W3:Y:S07]  /*2e60*/  LDSM.16.M88.4 R80, [R202+0xc100] ;  /* 0x00c10000ca50783b */ /* 0x000eee0000000200 */
[C---:B------:R-:W-:Y:S08]  /*2e70*/  HMMA.16816.F32 R32, R20.reuse, R70, R12 ;  /* 0x000000461420723c */ /* 0x040ff0000000180c */
[C---:B------:R-:W-:Y:S08]  /*2e80*/  HMMA.16816.F32 R12, R20.reuse, R84, R64 ;  /* 0x00000054140c723c */ /* 0x040ff00000001840 */
[C---:B------:R-:W-:Y:S01]  /*2e90*/  HMMA.16816.F32 R56, R20.reuse, R86, R56 ;  /* 0x000000561438723c */ /* 0x040fe20000001838 */
[----:B------:R-:W5:Y:S07]  /*2ea0*/  LDSM.16.M88.4 R84, [R202+0xc900] ;  /* 0x00c90000ca54783b */ /* 0x000f6e0000000200 */
[C---:B----4-:R-:W-:Y:S08]  /*2eb0*/  HMMA.16816.F32 R52, R20.reuse, R88, R52 ;  /* 0x000000581434723c */ /* 0x050ff00000001834 */
[----:B------:R-:W-:Y:S01]  /*2ec0*/  HMMA.16816.F32 R20, R20, R90, R48 ;  /* 0x0000005a1414723c */ /* 0x000fe20000001830 */
[----:B------:R-:W4:Y:S07]  /*2ed0*/  LDSM.16.M88.4 R88, [R202+0xd100] ;  /* 0x00d10000ca58783b */ /* 0x000f2e0000000200 */
[C---:B-1----:R-:W-:Y:S08]  /*2ee0*/  HMMA.16816.F32 R68, R8.reuse, R40, R44 ;  /* 0x000000280844723c */ /* 0x042ff0000000182c */
[C---:B------:R-:W-:Y:S08]  /*2ef0*/  HMMA.16816.F32 R60, R8.reuse, R36, R28 ;  /* 0x00000024083c723c */ /* 0x040ff0000000181c */
[C---:B------:R-:W-:Y:S01]  /*2f00*/  HMMA.16816.F32 R64, R8.reuse, R42, R32 ;  /* 0x0000002a0840723c */ /* 0x040fe20000001820 */
[----:B------:R-:W-:Y:S07]  /*2f10*/  LDSM.16.M88.4 R40, [R201+0x4000] ;  /* 0x00400000c928783b */ /* 0x000fee0000000200 */
[C---:B------:R-:W-:Y:S01]  /*2f20*/  HMMA.16816.F32 R48, R8.reuse, R38, R24 ;  /* 0x000000260830723c */ /* 0x040fe20000001818 */
[----:B------:R-:W1:Y:S07]  /*2f30*/  LDSM.16.M88.4 R36, [R202+0xd900] ;  /* 0x00d90000ca24783b */ /* 0x000e6e0000000200 */
[C---:B------:R-:W-:Y:S01]  /*2f40*/  HMMA.16816.F32 R32, R8.reuse, R72, R12 ;  /* 0x000000480820723c */ /* 0x040fe2000000180c */
[----:B------:R-:W1:Y:S07]  /*2f50*/  LDSM.16.M88.4 R12, [R205+0x18100] ;  /* 0x01810000cd0c783b */ /* 0x000e6e0000000200 */
[C---:B--2---:R-:W-:Y:S08]  /*2f60*/  HMMA.16816.F32 R44, R8.reuse, R76, R52 ;  /* 0x0000004c082c723c */ /* 0x044ff00000001834 */
[C---:B------:R-:W-:Y:S01]  /*2f70*/  HMMA.16816.F32 R24, R8.reuse, R78, R20 ;  /* 0x0000004e0818723c */ /* 0x040fe20000001814 */
[----:B------:R-:W2:Y:S07]  /*2f80*/  LDSM.16.M88.4 R76, [R201+0x4800] ;  /* 0x00480000c94c783b */ /* 0x000eae0000000200 */
[----:B------:R-:W-:Y:S01]  /*2f90*/  HMMA.16816.F32 R28, R8, R74, R56 ;  /* 0x0000004a081c723c */ /* 0x000fe20000001838 */
[----:B------:R-:W-:Y:S07]  /*2fa0*/  LDSM.16.M88.4 R8, [R203+0x1c100] ;  /* 0x01c10000cb08783b */ /* 0x000fee0000000200 */
[C---:B---3--:R-:W-:Y:S08]  /*2fb0*/  HMMA.16816.F32 R20, R16.reuse, R80, R68 ;  /* 0x000000501014723c */ /* 0x048ff00000001844 */
[C---:B-----5:R-:W-:Y:S08]  /*2fc0*/  HMMA.16816.F32 R56, R16.reuse, R84, R60 ;  /* 0x000000541038723c */ /* 0x060ff0000000183c */
[C---:B------:R-:W-:Y:S01]  /*2fd0*/  HMMA.16816.F32 R52, R16.reuse, R82, R64 ;  /* 0x000000521034723c */ /* 0x040fe20000001840 */
[----:B------:R-:W3:Y:S07]  /*2fe0*/  LDSM.16.M88.4 R80, [R201+0x5000] ;  /* 0x00500000c950783b */ /* 0x000eee0000000200 */
[C---:B------:R-:W-:Y:S01]  /*2ff0*/  HMMA.16816.F32 R60, R16.reuse, R86, R48 ;  /* 0x00000056103c723c */ /* 0x040fe20000001830 */
[----:B------:R-:W5:Y:S07]  /*3000*/  LDSM.16.M88.4 R84, [R201+0x5800] ;  /* 0x00580000c954783b */ /* 0x000f6e0000000200 */
[C---:B----4-:R-:W-:Y:S08]  /*3010*/  HMMA.16816.F32 R72, R16.reuse, R88, R32 ;  /* 0x000000581048723c */ /* 0x050ff00000001820 */
[C---:B------:R-:W-:Y:S01]  /*3020*/  HMMA.16816.F32 R68, R16.reuse, R90, R28 ;  /* 0x0000005a1044723c */ /* 0x040fe2000000181c */
[----:B------:R-:W-:Y:S07]  /*3030*/  LDSM.16.M88.4 R88, [R207+0x6000] ;  /* 0x00600000cf58783b */ /* 0x000fee0000000200 */
[C---:B-1----:R-:W-:Y:S01]  /*3040*/  HMMA.16816.F32 R64, R16.reuse, R36, R44 ;  /* 0x000000241040723c */ /* 0x042fe2000000182c */
[----:B------:R-:W-:Y:S07]  /*3050*/  LDSM.16.M88.4 R44, [R196+0xf100] ;  /* 0x00f10000c42c783b */ /* 0x000fee0000000200 */
[----:B------:R-:W-:Y:S01]  /*3060*/  HMMA.16816.F32 R48, R16, R38, R24 ;  /* 0x000000261030723c */ /* 0x000fe20000001818 */
[----:B------:R-:W1:Y:S04]  /*3070*/  LDSM.16.M88.4 R36, [R196+0xe900] ;  /* 0x00e90000c424783b */ /* 0x000e680000000200 */
[----:B------:R-:W-:Y:S03]  /*3080*/  LDSM.16.M88.4 R16, [R204+0x1c100] ;  /* 0x01c10000cc10783b */ /* 0x000fe60000000200 */
[C---:B------:R-:W-:Y:S08]  /*3090*/  HMMA.16816.F32 R32, R12.reuse, R40, R20 ;  /* 0x000000280c20723c */ /* 0x040ff00000001814 */
[C---:B------:R-:W-:Y:S08]  /*30a0*/  HMMA.16816.F32 R28, R12.reuse, R42, R52 ;  /* 0x0000002a0c1c723c */ /* 0x040ff00000001834 */
[C---:B--2---:R-:W-:Y:S08]  /*30b0*/  HMMA.16816.F32 R24, R12.reuse, R76, R56 ;  /* 0x0000004c0c18723c */ /* 0x044ff00000001838 */
[C---:B------:R-:W-:Y:S01]  /*30c0*/  HMMA.16816.F32 R20, R12.reuse, R78, R60 ;  /* 0x0000004e0c14723c */ /* 0x040fe2000000183c */
[----:B------:R-:W2:Y:S07]  /*30d0*/  LDSM.16.M88.4 R76, [R196+0xf900] ;  /* 0x00f90000c44c783b */ /* 0x000eae0000000200 */
[C---:B---3--:R-:W-:Y:S01]  /*30e0*/  HMMA.16816.F32 R40, R12.reuse, R80, R72 ;  /* 0x000000500c28723c */ /* 0x048fe20000001848 */
[----:B------:R-:W-:Y:S07]  /*30f0*/  LDSM.16.M88.4 R72, [R202+0xf100] ;  /* 0x00f10000ca48783b */ /* 0x000fee0000000200 */
[C---:B------:R-:W-:Y:S01]  /*3100*/  HMMA.16816.F32 R52, R12.reuse, R82, R68 ;  /* 0x000000520c34723c */ /* 0x040fe20000001844 */
[----:B------:R-:W3:Y:S07]  /*3110*/  LDSM.16.M88.4 R80, [R207+0x6800] ;  /* 0x00680000cf50783b */ /* 0x000eee0000000200 */
[C---:B-----5:R-:W-:Y:S01]  /*3120*/  HMMA.16816.F32 R56, R12.reuse, R84, R64 ;  /* 0x000000540c38723c */ /* 0x060fe20000001840 */
[----:B------:R-:W-:Y:S07]  /*3130*/  LDSM.16.M88.4 R64, [R202+0xe900] ;  /* 0x00e90000ca40783b */ /* 0x000fee0000000200 */
[----:B------:R-:W-:Y:S01]  /*3140*/  HMMA.16816.F32 R48, R12, R86, R48 ;  /* 0x000000560c30723c */ /* 0x000fe20000001830 */
[----:B------:R-:W-:Y:S07]  /*3150*/  LDSM.16.M88.4 R84, [R207+0x7000] ;  /* 0x00700000cf54783b */ /* 0x000fee0000000200 */
[C---:B------:R-:W-:Y:S08]  /*3160*/  HMMA.16816.F32 R32, R8.reuse, R92, R32 ;  /* 0x0000005c0820723c */ /* 0x040ff00000001820 */
[C---:B------:R-:W-:Y:S01]  /*3170*/  HMMA.16816.F32 R60, R8.reuse, R94, R28 ;  /* 0x0000005e083c723c */ /* 0x040fe2000000181c */
[----:B------:R-:W4:Y:S07]  /*3180*/  LDSM.16.M88.4 R92, [R207+0x7800] ;  /* 0x00780000cf5c783b */ /* 0x000f2e0000000200 */
[C---:B-1----:R-:W-:Y:S08]  /*3190*/  HMMA.16816.F32 R68, R8.reuse, R36, R24 ;  /* 0x000000240844723c */ /* 0x042ff00000001818 */
[C---:B------:R-:W-:Y:S08]  /*31a0*/  HMMA.16816.F32 R28, R8.reuse, R38, R20 ;  /* 0x00000026081c723c */ /* 0x040ff00000001814 */
[C---:B------:R-:W-:Y:S08]  /*31b0*/  HMMA.16816.F32 R24, R8.reuse, R44, R40 ;  /* 0x0000002c0818723c */ /* 0x040ff00000001828 */
[C---:B------:R-:W-:Y:S01]  /*31c0*/  HMMA.16816.F32 R20, R8.reuse, R46, R52 ;  /* 0x0000002e0814723c */ /* 0x040fe20000001834 */
[----:B------:R-:W-:Y:S07]  /*31d0*/  LDSM.16.M88.4 R44, [R202+0xe100] ;  /* 0x00e10000ca2c783b */ /* 0x000fee0000000200 */
[C---:B--2---:R-:W-:Y:S08]  /*31e0*/  HMMA.16816.F32 R12, R8.reuse, R76, R56 ;  /* 0x0000004c080c723c */ /* 0x044ff00000001838 */
[----:B------:R-:W-:Y:S01]  /*31f0*/  HMMA.16816.F32 R36, R8, R78, R48 ;  /* 0x0000004e0824723c */ /* 0x000fe20000001830 */
[----:B------:R-:W1:Y:S04]  /*3200*/  LDSM.16.M88.4 R8, [R206+0x1c100] ;  /* 0x01c10000ce08783b */ /* 0x000e680000000200 */
[----:B------:R-:W2:Y:S03]  /*3210*/  LDSM.16.M88.4 R76, [R202+0xf900] ;  /* 0x00f90000ca4c783b */ /* 0x000ea60000000200 */
[C---:B------:R-:W-:Y:S08]  /*3220*/  HMMA.16816.F32 R40, R16.reuse, R88, R32 ;  /* 0x000000581028723c */ /* 0x040ff00000001820 */
[C---:B------:R-:W-:Y:S08]  /*3230*/  HMMA.16816.F32 R52, R16.reuse, R90, R60 ;  /* 0x0000005a1034723c */ /* 0x040ff0000000183c */
[C---:B---3--:R-:W-:Y:S08]  /*3240*/  HMMA.16816.F32 R56, R16.reuse, R82, R28 ;  /* 0x000000521038723c */ /* 0x048ff0000000181c */
[C---:B------:R-:W-:Y:S01]  /*3250*/  HMMA.16816.F32 R60, R16.reuse, R80, R68 ;  /* 0x00000050103c723c */ /* 0x040fe20000001844 */
[----:B------:R-:W-:Y:S04]  /*3260*/  LDSM.16.M88.4 R68, [R201+0x6000] ;  /* 0x00600000c944783b */ /* 0x000fe80000000200 */
[----:B------:R-:W-:Y:S03]  /*3270*/  LDSM.16.M88.4 R80, [R201+0x6800] ;  /* 0x00680000c950783b */ /* 0x000fe60000000200 */
[C---:B----4-:R-:W-:Y:S01]  /*3280*/  HMMA.16816.F32 R28, R16.reuse, R92, R12 ;  /* 0x0000005c101c723c */ /* 0x050fe2000000180c */
[----:B------:R-:W3:Y:S07]  /*3290*/  LDSM.16.M88.4 R12, [R205+0x1c100] ;  /* 0x01c10000cd0c783b */ /* 0x000eee0000000200 */
[C---:B------:R-:W-:Y:S08]  /*32a0*/  HMMA.16816.F32 R32, R16.reuse, R86, R20 ;  /* 0x000000561020723c */ /* 0x040ff00000001814 */
[C---:B------:R-:W-:Y:S08]  /*32b0*/  HMMA.16816.F32 R48, R16.reuse, R84, R24 ;  /* 0x000000541030723c */ /* 0x040ff00000001818 */
[----:B------:R-:W-:Y:S08]  /*32c0*/  HMMA.16816.F32 R20, R16, R94, R36 ;  /* 0x0000005e1014723c */ /* 0x000ff00000001824 */
[C---:B-1----:R-:W-:Y:S08]  /*32d0*/  HMMA.16816.F32 R16, R8.reuse, R44, R40 ;  /* 0x0000002c0810723c */ /* 0x042ff00000001828 */
[C---:B--2---:R-:W-:Y:S08]  /*32e0*/  HMMA.16816.F32 R40, R8.reuse, R76, R28 ;  /* 0x0000004c0828723c */ /* 0x044ff0000000181c */
[C---:B------:R-:W-:Y:S08]  /*32f0*/  HMMA.16816.F32 R24, R8.reuse, R46, R52 ;  /* 0x0000002e0818723c */ /* 0x040ff00000001834 */
[C---:B------:R-:W-:Y:S08]  /*3300*/  HMMA.16816.F32 R36, R8.reuse, R64, R60 ;  /* 0x000000400824723c */ /* 0x040ff0000000183c */
[C---:B------:R-:W-:Y:S08]  /*3310*/  HMMA.16816.F32 R56, R8.reuse, R66, R56 ;  /* 0x000000420838723c */ /* 0x040ff00000001838 */
[C---:B------:R-:W-:Y:S08]  /*3320*/  HMMA.16816.F32 R48, R8.reuse, R72, R48 ;  /* 0x000000480830723c */ /* 0x040ff00000001830 */
[C---:B------:R-:W-:Y:S08]  /*3330*/  HMMA.16816.F32 R32, R8.reuse, R74, R32 ;  /* 0x0000004a0820723c */ /* 0x040ff00000001820 */
[----:B------:R-:W-:Y:S01]  /*3340*/  HMMA.16816.F32 R28, R8, R78, R20 ;  /* 0x0000004e081c723c */ /* 0x000fe20000001814 */
[----:B------:R-:W-:Y:S06]  /*3350*/  LDSM.16.M88.4 R20, [R201+0x7000] ;  /* 0x00700000c914783b */ /* 0x000fec0000000200 */
[----:B------:R-:W-:Y:S01]  /*3360*/  @P6 IMAD.WIDE.U32 R8, R0, R102, R106 ;  /* 0x0000006600086225 */ /* 0x000fe200078e006a */
[----:B------:R-:W-:Y:S01]  /*3370*/  LOP3.LUT R0, R99, 0xffffffe0, RZ, 0xc0, !PT ;  /* 0xffffffe063007812 */ /* 0x000fe200078ec0ff */
[----:B---3--:R-:W-:Y:S01]  /*3380*/  HMMA.16816.F32 R44, R12, R68, R16 ;  /* 0x000000440c2c723c */ /* 0x008fe20000001810 */
[----:B------:R-:W-:Y:S01]  /*3390*/  LOP3.LUT R10, R7, 0xfffffffc, RZ, 0xc0, !PT ;  /* 0xfffffffc070a7812 */ /* 0x000fe200078ec0ff */
[----:B------:R-:W1:Y:S01]  /*33a0*/  LDSM.16.M88.4 R16, [R201+0x7800] ;  /* 0x00780000c910783b */ /* 0x000e620000000200 */
[----:B------:R-:W-:Y:S01]  /*33b0*/  SHF.R.S32.HI R11, RZ, 0x1f, R98 ;  /* 0x0000001fff0b7819 */ /* 0x000fe20000011462 */
[----:B------:R-:W-:Y:S01]  /*33c0*/  IMAD.IADD R0, R156, 0x1, -R0 ;  /* 0x000000019c007824 */ /* 0x000fe200078e0a00 */
[----:B------:R-:W-:Y:S01]  /*33d0*/  @P6 LEA R6, P0, R8, c[0x0][0x1c8], 0x1 ;  /* 0x0000720008066a11 */ /* 0x000fe200078008ff */
[----:B------:R-:W-:Y:S01]  /*33e0*/  @P6 IMAD.IADD R7, R9, 0x1, R3 ;  /* 0x0000000109076824 */ /* 0x000fe200078e0203 */
[----:B------:R-:W-:Y:S01]  /*33f0*/  LEA.HI R3, R11, R98, RZ, 0x3 ;  /* 0x000000620b037211 */ /* 0x000fe200078f18ff */
[----:B------:R-:W-:Y:S01]  /*3400*/  IMAD.IADD R9, R156, 0x1, -R10 ;  /* 0x000000019c097824 */ /* 0x000fe200078e0a0a */
[----:B------:R-:W-:Y:S01]  /*3410*/  SHF.R.S32.HI R11, RZ, 0x1f, R0 ;  /* 0x0000001fff0b7819 */ /* 0x000fe20000011400 */
[----:B------:R-:W-:-:S04]  /*3420*/  DEPBAR.LE SB0, 0x0 ;  /* 0x000080000000791a */ /* 0x000fc80000000000 */
[----:B------:R-:W-:Y:S01]  /*3430*/  @P6 LEA.HI.X R7, R8, c[0x0][0x1cc], R7, 0x1, P0 ;  /* 0x0000730008076a11 */ /* 0x000fe200000f0c07 */
[----:B------:R-:W-:Y:S01]  /*3440*/  BAR.SYNC.DEFER_BLOCKING 0x0 ;  /* 0x0000000000007b1d */ /* 0x000fe20000010000 */
[----:B------:R-:W-:Y:S01]  /*3450*/  LOP3.LUT R10, R3, 0xffffff8, RZ, 0xc0, !PT ;  /* 0x0ffffff8030a7812 */ /* 0x000fe200078ec0ff */
[C---:B------:R-:W-:Y:S01]  /*3460*/  HMMA.16816.F32 R36, R12.reuse, R80, R36 ;  /* 0x000000500c24723c */ /* 0x040fe20000001824 */
[----:B------:R-:W-:Y:S02]  /*3470*/  LEA.HI R8, R9, R9, RZ, 0x1 ;  /* 0x0000000909087211 */ /* 0x000fe400078f08ff */
[----:B------:R-:W-:Y:S01]  /*3480*/  LEA.HI R3, R11, R0, RZ, 0x2 ;  /* 0x000000000b037211 */ /* 0x000fe200078f10ff */
[----:B------:R-:W-:Y:S01]  /*3490*/  IMAD.IADD R11, R98, 0x1, -R10 ;  /* 0x00000001620b7824 */ /* 0x000fe200078e0a0a */
[----:B------:R-:W-:Y:S02]  /*34a0*/  LOP3.LUT R8, R8, 0x1ffffffe, RZ, 0xc0, !PT ;  /* 0x1ffffffe08087812 */ /* 0x000fe400078ec0ff */
[----:B------:R-:W-:Y:S01]  /*34b0*/  LEA.HI.SX32 R10, R3, UR9, 0x1e ;  /* 0x00000009030a7c11 */ /* 0x000fe2000f8ff2ff */
[----:B------:R-:W-:Y:S01]  /*34c0*/  HMMA.16816.F32 R24, R12, R70, R24 ;  /* 0x000000460c18723c */ /* 0x000fe20000001818 */
[----:B------:R-:W-:Y:S01]  /*34d0*/  PLOP3.LUT P0, PT, PT, PT, UP2, 0x80, 0x0 ;  /* 0x000000000000781c */ /* 0x000fe20003f0f028 */
[----:B------:R-:W-:Y:S01]  /*34e0*/  IMAD.IADD R9, R9, 0x1, -R8 ;  /* 0x0000000109097824 */ /* 0x000fe200078e0a08 */
[----:B------:R-:W-:Y:S01]  /*34f0*/  LOP3.LUT R3, R3, 0x7ffffffc, RZ, 0xc0, !PT ;  /* 0x7ffffffc03037812 */ /* 0x000fe200078ec0ff */
[----:B------:R-:W-:-:S04]  /*3500*/  IMAD R8, R11, 0x10, R10 ;  /* 0x000000100b087824 */ /* 0x000fc800078e020a */
[----:B------:R-:W-:Y:S01]  /*3510*/  IMAD R52, R9, 0x8, R8 ;  /* 0x0000000809347824 */ /* 0x000fe200078e0208 */
[C---:B------:R-:W-:Y:S01]  /*3520*/  HMMA.16816.F32 R80, R12.reuse, R82, R56 ;  /* 0x000000520c50723c */ /* 0x040fe20000001838 */
[----:B------:R-:W-:Y:S02]  /*3530*/  IMAD.IADD R3, R0, 0x1, -R3 ;  /* 0x0000000100037824 */ /* 0x000fe400078e0a03 */
[----:B------:R-:W-:Y:S01]  /*3540*/  @P5 IMAD.HI.U32 R9, R52, c[0x0][0x2c8], RZ ;  /* 0x0000b20034095a27 */ /* 0x000fe200078e00ff */
[----:B------:R-:W-:Y:S01]  /*3550*/  @P6 LEA R8, P5, R103, R6, 0x1 ;  /* 0x0000000667086211 */ /* 0x000fe200078a08ff */
[----:B------:R-:W-:Y:S01]  /*3560*/  @!PT LDS RZ, [RZ] ;  /* 0x00000000fffff984 */ /* 0x000fe20000000800 */
[----:B------:R-:W-:Y:S01]  /*3570*/  @!PT LDS RZ, [RZ] ;  /* 0x00000000fffff984 */ /* 0x000fe20000000800 */
[----:B------:R-:W-:Y:S01]  /*3580*/  @!PT LDS RZ, [RZ] ;  /* 0x00000000fffff984 */ /* 0x000fe20000000800 */
[----:B------:R2:W-:Y:S02]  /*3590*/  @P6 LDGSTS.E.BYPASS.LTC128B.128 [R225+0x8100], [R6.64], !P4 ;  /* 0x0810000006e16fae */ /* 0x0005e4000e101d4c */
[----:B------:R-:W-:Y:S01]  /*35a0*/  IMAD.MOV.U32 R10, RZ, RZ, R52 ;  /* 0x000000ffff0a7224 */ /* 0x000fe200078e0034 */
[----:B------:R-:W-:Y:S01]  /*35b0*/  @P0 SHF.R.U32.HI R10, RZ, c[0x0][0x2cc], R9 ;  /* 0x0000b300ff0a0a19 */ /* 0x000fe20000011609 */
[----:B------:R2:W-:Y:S01]  /*35c0*/  @P6 LDGSTS.E.BYPASS.LTC128B.128 [R225+0xa100], [R6.64+0x80], !P3 ;  /* 0x0a10008006e16fae */ /* 0x0005e2000d901d4c */
[----:B-1----:R-:W-:Y:S01]  /*35d0*/  HMMA.16816.F32 R40, R12, R16, R40 ;  /* 0x000000100c28723c */ /* 0x002fe20000001828 */
[----:B------:R-:W-:Y:S01]  /*35e0*/  IMAD.SHL.U32 R246, R3, 0x2, RZ ;  /* 0x0000000203f67824 */ /* 0x000fe200078e00ff */
[----:B------:R-:W-:Y:S01]  /*35f0*/  PLOP3.LUT P0, PT, PT, PT, UP1, 0x40, 0x0 ;  /* 0x000000000000781c */ /* 0x000fe20003f0e818 */
[----:B------:R2:W-:Y:S01]  /*3600*/  @P6 LDGSTS.E.BYPASS.LTC128B.128 [R225+0xc100], [R6.64+0x100], !P2 ;  /* 0x0c10010006e16fae */ /* 0x0005e2000d101d4c */
[----:B------:R-:W-:-:S03]  /*3610*/  @P6 LEA.HI.X R9, R103, R7, R104, 0x1, P5 ;  /* 0x0000000767096211 */ /* 0x000fc600028f0c68 */
[----:B------:R2:W-:Y:S01]  /*3620*/  @P6 LDGSTS.E.BYPASS.LTC128B.128 [R225+0xe100], [R6.64+0x180], !P1 ;  /* 0x0e10018006e16fae */ /* 0x0005e2000c901d4c */
[----:B------:R-:W-:Y:S01]  /*3630*/  IMAD.MOV.U32 R16, RZ, RZ, 0x1 ;  /* 0x00000001ff107424 */ /* 0x000fe200078e00ff */
[C---:B------:R-:W-:Y:S02]  /*3640*/  HMMA.16816.F32 R48, R12.reuse, R20, R48 ;  /* 0x000000140c30723c */ /* 0x040fe40000001830 */
[----:B------:R-:W-:Y:S02]  /*3650*/  STL [R1+0x3c], R52 ;  /* 0x00003c3401007387 */ /* 0x000fe40000100800 */
[----:B------:R-:W-:Y:S02]  /*3660*/  IADD3 R0, -R97, c[0x0][0x1d0], R16 ;  /* 0x0000740061007a10 */ /* 0x000fe40007ffe110 */
[----:B------:R1:W-:Y:S02]  /*3670*/  @P6 LDGSTS.E.BYPASS.LTC128B.128 [R225+0x9100], [R8.64], !P4 ;  /* 0x0910000008e16fae */ /* 0x0003e4000e101d4c */
[----:B------:R-:W-:Y:S01]  /*3680*/  IADD3 R0, R0, -c[0x0][0x168], -R246 ;  /* 0x80005a0000007a10 */ /* 0x000fe20007ffe8f6 */
[C---:B------:R-:W-:Y:S01]  /*3690*/  HMMA.16816.F32 R32, R12.reuse, R22, R32 ;  /* 0x000000160c20723c */ /* 0x040fe20000001820 */
[----:B------:R1:W-:Y:S04]  /*36a0*/  @P6 LDGSTS.E.BYPASS.LTC128B.128 [R225+0xb100], [R8.64+0x80], !P3 ;  /* 0x0b10008008e16fae */ /* 0x0003e8000d901d4c */
[----:B------:R1:W-:Y:S03]  /*36b0*/  @P6 LDGSTS.E.BYPASS.LTC128B.128 [R225+0xd100], [R8.64+0x100], !P2 ;  /* 0x0d10010008e16fae */ /* 0x0003e6000d101d4c */
[----:B------:R-:W-:Y:S01]  /*36c0*/  HMMA.16816.F32 R28, R12, R18, R28 ;  /* 0x000000120c1c723c */ /* 0x000fe2000000181c */
[----:B------:R1:W-:Y:S04]  /*36d0*/  @P6 LDGSTS.E.BYPASS.LTC128B.128 [R225+0xf100], [R8.64+0x180], !P1 ;  /* 0x0f10018008e16fae */ /* 0x0003e8000c901d4c */
[----:B------:R-:W0:Y:S01]  /*36e0*/  LDGDEPBAR ;  /* 0x00000000000079af */ /* 0x000e220000000000 */
[----:B--2---:R-:W-:-:S03]  /*36f0*/  IADD3 R7, R0, c[0x0][0x328], RZ ;  /* 0x0000ca0000077a10 */ /* 0x004fc60007ffe0ff */
[----:B------:R-:W2:Y:S01]  /*3700*/  SHFL.IDX PT, R6, R10, RZ, 0x1c1f ;  /* 0x001c1fff0a067589 */ /* 0x000ea200000e0000 */
[----:B-1----:R-:W-:Y:S02]  /*3710*/  IADD3 R9, R0, UR6, RZ ;  /* 0x0000000600097c10 */ /* 0x002fe4000fffe0ff */
[----:B------:R-:W-:Y:S01]  /*3720*/  IADD3 R8, -R246, c[0x0][0x1d0], -R97 ;  /* 0x00007400f6087a10 */ /* 0x000fe20007ffe961 */
[--C-:B--2---:R-:W-:Y:S02]  /*3730*/  IMAD.IADD R3, R7, 0x1, R6.reuse ;  /* 0x0000000107037824 */ /* 0x104fe400078e0206 */
[----:B------:R-:W-:-:S03]  /*3740*/  IMAD.IADD R0, R9, 0x1, R6 ;  /* 0x0000000109007824 */ /* 0x000fc600078e0206 */
[----:B------:R-:W-:Y:S01]  /*3750*/  IMNMX R3, R3, R8, PT ;  /* 0x0000000803037217 */ /* 0x000fe20003800200 */
[----:B------:R-:W-:Y:S05]  /*3760*/  @P0 BRA `(.L_x_4177) ;  /* 0x0000014000000947 */ /* 0x000fea0003800000 */
[----:B------:R-:W-:Y:S01]  /*3770*/  IADD3 R6, R6, c[0x0][0x1d0], RZ ;  /* 0x0000740006067a10 */ /* 0x000fe20007ffe0ff */
        /* <DEDUP_REMOVED lines=10> */
.L_x_4179:
[----:B------:R-:W-:-:S13]  /*3820*/  ISETP.NE.AND P0, PT, R16, c[0x0][0x32c], PT ;  /* 0x0000cb0010007a0c */ /* 0x000fda0003f05270 */
[----:B------:R-:W-:-:S05]  /*3830*/  @P0 IMAD.HI.U32 R11, R6, c[0x0][0x330], RZ ;  /* 0x0000cc00060b0a27 */ /* 0x000fca00078e00ff */
[----:B------:R-:W-:Y:S02]  /*3840*/  @P0 SHF.R.U32.HI R6, RZ, c[0x0][0x334], R11 ;  /* 0x0000cd00ff060a19 */ /* 0x000fe4000001160b */
.L_x_4180:
[----:B------:R-:W-:Y:S05]  /*3850*/  BSYNC B0 ;  /* 0x0000000000007941 */ /* 0x000fea0003800000 */
.L_x_4178:
[----:B------:R-:W-:-:S04]  /*3860*/  IMAD R6, R6, c[0x0][0x32c], -R97 ;  /* 0x0000cb0006067a24 */ /* 0x000fc800078e0a61 */
[----:B------:R-:W-:-:S05]  /*3870*/  IMAD.IADD R6, R6, 0x1, -R246 ;  /* 0x0000000106067824 */ /* 0x000fca00078e0af6 */
[----:B------:R-:W-:Y:S02]  /*3880*/  IADD3 R11, R6, c[0x0][0x32c], RZ ;  /* 0x0000cb00060b7a10 */ /* 0x000fe40007ffe0ff */
[----:B------:R-:W-:Y:S02]  /*3890*/  IMNMX R0, R0, R6, !PT ;  /* 0x0000000600007217 */ /* 0x000fe40007800200 */
[----:B------:R-:W-:Y:S02]  /*38a0*/  IMNMX R3, R3, R11, PT ;  /* 0x0000000b03037217 */ /* 0x000fe40003800200 */
.L_x_4177:
[----:B------:R-:W-:Y:S01]  /*38b0*/  ISETP.GT.AND P0, PT, R185, RZ, PT ;  /* 0x000000ffb900720c */ /* 0x000fe20003f04270 */
[----:B------:R-:W1:Y:S03]  /*38c0*/  SHFL.IDX PT, R6, R10, 0x1, 0x1c1f ;  /* 0x003c1f000a067f89 */ /* 0x000e6600000e0000 */
[C---:B------:R-:W-:Y:S02]  /*38d0*/  ISETP.GT.AND P5, PT, R0.reuse, RZ, P0 ;  /* 0x000000ff0000720c */ /* 0x040fe400007a4270 */
[----:B------:R-:W-:-:S02]  /*38e0*/  ISETP.GT.AND P6, PT, R0, 0x1, P0 ;  /* 0x000000010000780c */ /* 0x000fc400007c4270 */
[C---:B------:R-:W-:Y:S02]  /*38f0*/  ISETP.LT.OR P5, PT, R3.reuse, 0x1, P5 ;  /* 0x000000010300780c */ /* 0x040fe40002fa1670 */
[----:B------:R-:W-:Y:S02]  /*3900*/  ISETP.LT.OR P6, PT, R3, 0x2, P6 ;  /* 0x000000020300780c */ /* 0x000fe400037c1670 */
[----:B------:R-:W-:Y:S02]  /*3910*/  FSEL R12, R44, -INF , !P5 ;  /* 0xff8000002c0c7808 */ /* 0x000fe40006800000 */
[----:B------:R-:W-:Y:S02]  /*3920*/  ISETP.GT.AND P5, PT, R0, 0x8, P0 ;  /* 0x000000080000780c */ /* 0x000fe400007a4270 */
[----:B------:R-:W-:Y:S02]  /*3930*/  FSEL R13, R45, -INF , !P6 ;  /* 0xff8000002d0d7808 */ /* 0x000fe40007000000 */
[----:B------:R-:W-:-:S02]  /*3940*/  ISETP.LT.OR P5, PT, R3, 0x9, P5 ;  /* 0x000000090300780c */ /* 0x000fc40002fa1670 */
[----:B------:R-:W-:Y:S02]  /*3950*/  ISETP.GT.AND P6, PT, R0, 0x9, P0 ;  /* 0x000000090000780c */ /* 0x000fe400007c4270 */
[----:B------:R-:W-:Y:S02]  /*3960*/  FSEL R14, R24, -INF , !P5 ;  /* 0xff800000180e7808 */ /* 0x000fe40006800000 */
[----:B------:R-:W-:Y:S02]  /*3970*/  ISETP.GT.AND P5, PT, R0, 0x10, P0 ;  /* 0x000000100000780c */ /* 0x000fe400007a4270 */
[C---:B------:R-:W-:Y:S02]  /*3980*/  ISETP.LT.OR P6, PT, R3.reuse, 0xa, P6 ;  /* 0x0000000a0300780c */ /* 0x040fe400037c1670 */
[----:B------:R-:W-:Y:S02]  /*3990*/  ISETP.LT.OR P5, PT, R3, 0x11, P5 ;  /* 0x000000110300780c */ /* 0x000fe40002fa1670 */
[----:B------:R-:W-:-:S02]  /*39a0*/  FSEL R15, R25, -INF , !P6 ;  /* 0xff800000190f7808 */ /* 0x000fc40007000000 */
[----:B------:R-:W-:Y:S02]  /*39b0*/  FSEL R60, R36, -INF , !P5 ;  /* 0xff800000243c7808 */ /* 0x000fe40006800000 */
[C---:B------:R-:W-:Y:S02]  /*39c0*/  ISETP.GT.AND P5, PT, R0.reuse, 0x18, P0 ;  /* 0x000000180000780c */ /* 0x040fe400007a4270 */
[----:B------:R-:W-:Y:S02]  /*39d0*/  ISETP.GT.AND P6, PT, R0, 0x11, P0 ;  /* 0x000000110000780c */ /* 0x000fe400007c4270 */
[C---:B------:R-:W-:Y:S02]  /*39e0*/  ISETP.LT.OR P5, PT, R3.reuse, 0x19, P5 ;  /* 0x000000190300780c */ /* 0x040fe40002fa1670 */
[----:B------:R-:W-:Y:S02]  /*39f0*/  ISETP.LT.OR P6, PT, R3, 0x12, P6 ;  /* 0x000000120300780c */ /* 0x000fe400037c1670 */
[----:B------:R-:W-:-:S02]  /*3a00*/  FSEL R62, R80, -INF , !P5 ;  /* 0xff800000503e7808 */ /* 0x000fc40006800000 */
[C---:B------:R-:W-:Y:S02]  /*3a10*/  ISETP.GT.AND P5, PT, R0.reuse, 0x20, P0 ;  /* 0x000000200000780c */ /* 0x040fe400007a4270 */
[----:B------:R-:W-:Y:S02]  /*3a20*/  FSEL R61, R37, -INF , !P6 ;  /* 0xff800000253d7808 */ /* 0x000fe40007000000 */
[C---:B------:R-:W-:Y:S02]  /*3a30*/  ISETP.LT.OR P5, PT, R3.reuse, 0x21, P5 ;  /* 0x000000210300780c */ /* 0x040fe40002fa1670 */
[----:B------:R-:W-:Y:S02]  /*3a40*/  ISETP.GT.AND P6, PT, R0, 0x19, P0 ;  /* 0x000000190000780c */ /* 0x000fe400007c4270 */
[----:B------:R-:W-:Y:S02]  /*3a50*/  FSEL R157, R48, -INF , !P5 ;  /* 0xff800000309d7808 */ /* 0x000fe40006800000 */
[----:B------:R-:W-:-:S02]  /*3a60*/  ISETP.LT.OR P6, PT, R3, 0x1a, P6 ;  /* 0x0000001a0300780c */ /* 0x000fc400037c1670 */
        /* <DEDUP_REMOVED lines=18> */
[----:B------:R-:W-:Y:S02]  /*3b90*/  PLOP3.LUT P5, PT, PT, PT, UP1, 0x40, 0x0 ;  /* 0x000000000000781c */ /* 0x000fe40003fae818 */
[----:B------:R-:W-:Y:S02]  /*3ba0*/  FSEL R227, R41, -INF , !P6 ;  /* 0xff80000029e37808 */ /* 0x000fe40007000000 */
[----:B------:R-:W-:Y:S01]  /*3bb0*/  ISETP.GT.AND P6, PT, R0, 0x39, P0 ;  /* 0x000000390000780c */ /* 0x000fe200007c4270 */
[----:B-1----:R-:W-:-:S03]  /*3bc0*/  IMAD.IADD R0, R9, 0x1, R6 ;  /* 0x0000000109007824 */ /* 0x002fc600078e0206 */
[----:B------:R-:W-:Y:S01]  /*3bd0*/  ISETP.LT.OR P6, PT, R3, 0x3a, P6 ;  /* 0x0000003a0300780c */ /* 0x000fe200037c1670 */
[----:B------:R-:W-:-:S03]  /*3be0*/  IMAD.IADD R3, R7, 0x1, R6 ;  /* 0x0000000107037824 */ /* 0x000fc600078e0206 */
[----:B------:R-:W-:Y:S02]  /*3bf0*/  FSEL R234, R29, -INF , !P6 ;  /* 0xff8000001dea7808 */ /* 0x000fe40007000000 */
        /* <DEDUP_REMOVED lines=13> */
.L_x_4183:
[----:B------:R-:W-:-:S13]  /*3cd0*/  ISETP.NE.AND P5, PT, R16, c[0x0][0x32c], PT ;  /* 0x0000cb0010007a0c */ /* 0x000fda0003fa5270 */
[----:B------:R-:W-:-:S05]  /*3ce0*/  @P5 IMAD.HI.U32 R7, R6, c[0x0][0x330], RZ ;  /* 0x0000cc0006075a27 */ /* 0x000fca00078e00ff */
[----:B------:R-:W-:Y:S02]  /*3cf0*/  @P5 SHF.R.U32.HI R6, RZ, c[0x0][0x334], R7 ;  /* 0x0000cd00ff065a19 */ /* 0x000fe40000011607 */
.L_x_4184:
[----:B------:R-:W-:Y:S05]  /*3d00*/  BSYNC B0 ;  /* 0x0000000000007941 */ /* 0x000fea0003800000 */
.L_x_4182:
[----:B------:R-:W-:-:S04]  /*3d10*/  IMAD R6, R6, c[0x0][0x32c], -R97 ;  /* 0x0000cb0006067a24 */ /* 0x000fc800078e0a61 */
[----:B------:R-:W-:-:S05]  /*3d20*/  IMAD.IADD R6, R6, 0x1, -R246 ;  /* 0x0000000106067824 */ /* 0x000fca00078e0af6 */
[----:B------:R-:W-:Y:S02]  /*3d30*/  IADD3 R7, R6, c[0x0][0x32c], RZ ;  /* 0x0000cb0006077a10 */ /* 0x000fe40007ffe0ff */
[----:B------:R-:W-:Y:S02]  /*3d40*/  IMNMX R0, R0, R6, !PT ;  /* 0x0000000600007217 */ /* 0x000fe40007800200 */
[----:B------:R-:W-:Y:S02]  /*3d50*/  IMNMX R3, R3, R7, PT ;  /* 0x0000000703037217 */ /* 0x000fe40003800200 */
.L_x_4181:
[----:B------:R-:W-:Y:S01]  /*3d60*/  ISETP.GT.AND P6, PT, R0, 0x8, P0 ;  /* 0x000000080000780c */ /* 0x000fe200007c4270 */
[----:B------:R-:W-:Y:S01]  /*3d70*/  IMAD.SHL.U32 R197, R5, 0x2, RZ ;  /* 0x0000000205c57824 */ /* 0x000fe200078e00ff */
[----:B------:R-:W-:Y:S01]  /*3d80*/  FMNMX.FTZ R156, R12, R13, !PT ;  /* 0x0000000d0c9c7209 */ /* 0x000fe20007810000 */
[----:B------:R-:W-:Y:S01]  /*3d90*/  @UP2 USHF.L.U32 UR8, UR8, 0x7, URZ ;  /* 0x0000000708082899 */ /* 0x000fe2000800063f */
[----:B------:R-:W-:Y:S01]  /*3da0*/  ISETP.LT.OR P6, PT, R3, 0x9, P6 ;  /* 0x000000090300780c */ /* 0x000fe200037c1670 */
[----:B------:R-:W-:Y:S01]  /*3db0*/  IMAD R200, R2, 0x2, R197 ;  /* 0x0000000202c87824 */ /* 0x000fe200078e02c5 */
[----:B------:R-:W-:Y:S01]  /*3dc0*/  ISETP.GT.AND P5, PT, R0, 0x1, P0 ;  /* 0x000000010000780c */ /* 0x000fe200007a4270 */
[----:B------:R-:W-:Y:S01]  /*3dd0*/  LDSM.16.MT88.4 R52, [R197+0x4100] ;  /* 0x00410000c534783b */ /* 0x000fe20000004200 */
[----:B------:R-:W-:Y:S01]  /*3de0*/  FSEL R11, R26, -INF , !P6 ;  /* 0xff8000001a0b7808 */ /* 0x000fe20007000000 */
[----:B------:R-:W-:Y:S01]  /*3df0*/  ULDC.64 UR4, c[0x0][0x2c8] ;  /* 0x0000b20000047ab9 */ /* 0x000fe20000000a00 */
[----:B------:R-:W-:Y:S01]  /*3e00*/  ISETP.GT.AND P6, PT, R0, 0x10, P0 ;  /* 0x000000100000780c */ /* 0x000fe200007c4270 */
[----:B------:R-:W-:Y:S01]  /*3e10*/  UIMAD.WIDE.U32 UR14, UR8, UR4, URZ ;  /* 0x00000004080e72a5 */ /* 0x000fe2000f8e003f */
[----:B------:R-:W-:-:S02]  /*3e20*/  FMNMX.FTZ R156, R14, R156, !PT ;  /* 0x0000009c0e9c7209 */ /* 0x000fc40007810000 */
[C---:B------:R-:W-:Y:S02]  /*3e30*/  ISETP.LT.OR P5, PT, R3.reuse, 0x2, P5 ;  /* 0x000000020300780c */ /* 0x040fe40002fa1670 */
[----:B------:R-:W-:Y:S02]  /*3e40*/  ISETP.LT.OR P6, PT, R3, 0x11, P6 ;  /* 0x000000110300780c */ /* 0x000fe400037c1670 */
[----:B------:R-:W-:Y:S01]  /*3e50*/  FMNMX.FTZ R156, R15, R156, !PT ;  /* 0x0000009c0f9c7209 */ /* 0x000fe20007810000 */
[----:B------:R-:W-:Y:S01]  /*3e60*/  @UP2 UMOV UR7, UR15 ;  /* 0x0000000f00072c82 */ /* 0x000fe20008000000 */
[----:B------:R-:W-:Y:S01]  /*3e70*/  FSEL R10, R47, -INF , !P5 ;  /* 0xff8000002f0a7808 */ /* 0x000fe20006800000 */
[----:B------:R-:W-:Y:S01]  /*3e80*/  @UP2 USHF.R.U32.HI UR9, URZ, UR5, UR7 ;  /* 0x000000053f092299 */ /* 0x000fe20008011607 */
[----:B------:R-:W-:Y:S02]  /*3e90*/  ISETP.GT.AND P5, PT, R0, 0x9, P0 ;  /* 0x000000090000780c */ /* 0x000fe400007a4270 */
[----:B------:R-:W-:Y:S01]  /*3ea0*/  FSEL R58, R38, -INF , !P6 ;  /* 0xff800000263a7808 */ /* 0x000fe20007000000 */
[----:B------:R-:W-:Y:S01]  /*3eb0*/  UIADD3 UR9, UR11, UR9, URZ ;  /* 0x000000090b097290 */ /* 0x000fe2000fffe03f */
[----:B------:R-:W-:Y:S01]  /*3ec0*/  FMNMX.FTZ R156, R60, R156, !PT ;  /* 0x0000009c3c9c7209 */ /* 0x000fe20007810000 */
[----:B------:R-:W-:Y:S01]  /*3ed0*/  ULDC UR7, c[0x0][0x328] ;  /* 0x0000ca0000077ab9 */ /* 0x000fe20000000800 */
[----:B------:R-:W-:Y:S01]  /*3ee0*/  ISETP.GT.AND P6, PT, R0, RZ, P0 ;  /* 0x000000ff0000720c */ /* 0x000fe200007c4270 */
[----:B------:R-:W-:Y:S01]  /*3ef0*/  UIADD3 UR7, UR9, UR7, URZ ;  /* 0x0000000709077290 */ /* 0x000fe2000fffe03f */
[----:B------:R-:W-:-:S02]  /*3f00*/  ISETP.LT.OR P5, PT, R3, 0xa, P5 ;  /* 0x0000000a0300780c */ /* 0x000fc40002fa1670 */
[----:B------:R-:W-:Y:S02]  /*3f10*/  FMNMX.FTZ R156, R61, R156, !PT ;  /* 0x0000009c3d9c7209 */ /* 0x000fe40007810000 */
[----:B------:R-:W-:Y:S02]  /*3f20*/  ISETP.LT.OR P6, PT, R3, 0x1, P6 ;  /* 0x000000010300780c */ /* 0x000fe400037c1670 */
[----:B------:R-:W-:Y:S02]  /*3f30*/  FSEL R24, R27, -INF , !P5 ;  /* 0xff8000001b187808 */ /* 0x000fe40006800000 */
[----:B------:R-:W-:Y:S02]  /*3f40*/  ISETP.GT.AND P5, PT, R0, 0x11, P0 ;  /* 0x000000110000780c */ /* 0x000fe400007a4270 */
[----:B------:R-:W-:Y:S02]  /*3f50*/  FMNMX.FTZ R156, R62, R156, !PT ;  /* 0x0000009c3e9c7209 */ /* 0x000fe40007810000 */
[----:B------:R-:W-:-:S02]  /*3f60*/  FSEL R9, R46, -INF , !P6 ;  /* 0xff8000002e097808 */ /* 0x000fc40007000000 */
[----:B------:R-:W-:Y:S01]  /*3f70*/  ISETP.LT.OR P5, PT, R3, 0x12, P5 ;  /* 0x000000120300780c */ /* 0x000fe20002fa1670 */
[----:B------:R-:W-:Y:S01]  /*3f80*/  LDSM.16.MT88.4 R44, [R200+0x4100] ;  /* 0x00410000c82c783b */ /* 0x000fe20000004200 */
[----:B------:R-:W-:Y:S02]  /*3f90*/  FMNMX.FTZ R156, R63, R156, !PT ;  /* 0x0000009c3f9c7209 */ /* 0x000fe40007810000 */
[----:B------:R-:W-:Y:S02]  /*3fa0*/  FMNMX.FTZ R6, R9, R10, !PT ;  /* 0x0000000a09067209 */ /* 0x000fe40007810000 */
[----:B------:R-:W-:Y:S02]  /*3fb0*/  FSEL R56, R39, -INF , !P5 ;  /* 0xff80000027387808 */ /* 0x000fe40006800000 */
[----:B------:R-:W-:Y:S02]  /*3fc0*/  FMNMX.FTZ R156, R157, R156, !PT ;  /* 0x0000009c9d9c7209 */ /* 0x000fe40007810000 */
[----:B------:R-:W-:-:S02]  /*3fd0*/  ISETP.GT.AND P5, PT, R0, 0x19, P0 ;  /* 0x000000190000780c */ /* 0x000fc400007a4270 */
[----:B------:R-:W-:Y:S02]  /*3fe0*/  FMNMX.FTZ R6, R11, R6, !PT ;  /* 0x000000060b067209 */ /* 0x000fe40007810000 */
[----:B------:R-:W-:Y:S02]  /*3ff0*/  ISETP.GT.AND P6, PT, R0, 0x18, P0 ;  /* 0x000000180000780c */ /* 0x000fe400007c4270 */
[----:B------:R-:W-:Y:S02]  /*4000*/  FMNMX.FTZ R156, R158, R156, !PT ;  /* 0x0000009c9e9c7209 */ /* 0x000fe40007810000 */
[C---:B------:R-:W-:Y:S02]  /*4010*/  ISETP.LT.OR P5, PT, R3.reuse, 0x1a, P5 ;  /* 0x0000001a0300780c */ /* 0x040fe40002fa1670 */
[----:B------:R-:W-:Y:S02]  /*4020*/  FMNMX.FTZ R6, R24, R6, !PT ;  /* 0x0000000618067209 */ /* 0x000fe40007810000 */
[----:B------:R-:W-:-:S02]  /*4030*/  ISETP.LT.OR P6, PT, R3, 0x19, P6 ;  /* 0x000000190300780c */ /* 0x000fc400037c1670 */
[----:B------:R-:W-:Y:S02]  /*4040*/  FMNMX.FTZ R156, R159, R156, !PT ;  /* 0x0000009c9f9c7209 */ /* 0x000fe40007810000 */
[----:B------:R-:W-:Y:S02]  /*4050*/  FSEL R59, R83, -INF , !P5 ;  /* 0xff800000533b7808 */ /* 0x000fe40006800000 */
[----:B------:R-:W-:Y:S02]  /*4060*/  FMNMX.FTZ R6, R58, R6, !PT ;  /* 0x000000063a067209 */ /* 0x000fe40007810000 */
[----:B------:R-:W-:Y:S02]  /*4070*/  ISETP.GT.AND P5, PT, R0, 0x21, P0 ;  /* 0x000000210000780c */ /* 0x000fe400007a4270 */
[----:B------:R-:W-:Y:S02]  /*4080*/  FSEL R57, R82, -INF , !P6 ;  /* 0xff80000052397808 */ /* 0x000fe40007000000 */
[----:B------:R-:W-:-:S02]  /*4090*/  FMNMX.FTZ R156, R168, R156, !PT ;  /* 0x0000009ca89c7209 */ /* 0x000fc40007810000 */
[----:B------:R-:W-:Y:S02]  /*40a0*/  ISETP.GT.AND P6, PT, R0, 0x20, P0 ;  /* 0x000000200000780c */ /* 0x000fe400007c4270 */
[----:B------:R-:W-:Y:S02]  /*40b0*/  FMNMX.FTZ R6, R56, R6, !PT ;  /* 0x0000000638067209 */ /* 0x000fe40007810000 */
[C---:B------:R-:W-:Y:S02]  /*40c0*/  ISETP.LT.OR P5, PT, R3.reuse, 0x22, P5 ;  /* 0x000000220300780c */ /* 0x040fe40002fa1670 */
[----:B------:R-:W-:Y:S02]  /*40d0*/  FMNMX.FTZ R156, R226, R156, !PT ;  /* 0x0000009ce29c7209 */ /* 0x000fe40007810000 */
[----:B------:R-:W-:Y:S02]  /*40e0*/  ISETP.LT.OR P6, PT, R3, 0x21, P6 ;  /* 0x000000210300780c */ /* 0x000fe400037c1670 */
[----:B------:R-:W-:-:S02]  /*40f0*/  FMNMX.FTZ R6, R57, R6, !PT ;  /* 0x0000000639067209 */ /* 0x000fc40007810000 */
[----:B------:R-:W-:Y:S02]  /*4100*/  FSEL R145, R51, -INF , !P5 ;  /* 0xff80000033917808 */ /* 0x000fe40006800000 */
[----:B------:R-:W-:Y:S02]  /*4110*/  ISETP.GT.AND P5, PT, R0, 0x28, P0 ;  /* 0x000000280000780c */ /* 0x000fe400007a4270 */
[----:B------:R-:W-:Y:S02]  /*4120*/  FMNMX.FTZ R156, R227, R156, !PT ;  /* 0x0000009ce39c7209 */ /* 0x000fe40007810000 */
[----:B------:R-:W-:Y:S02]  /*4130*/  FSEL R144, R50, -INF , !P6 ;  /* 0xff80000032907808 */ /* 0x000fe40007000000 */
[----:B------:R-:W-:Y:S02]  /*4140*/  FMNMX.FTZ R6, R59, R6, !PT ;  /* 0x000000063b067209 */ /* 0x000fe40007810000 */
[----:B------:R-:W-:-:S02]  /*4150*/  ISETP.LT.OR P5, PT, R3, 0x29, P5 ;  /* 0x000000290300780c */ /* 0x000fc40002fa1670 */
[----:B------:R-:W-:Y:S02]  /*4160*/  ISETP.GT.AND P6, PT, R0, 0x29, P0 ;  /* 0x000000290000780c */ /* 0x000fe400007c4270 */
[----:B------:R-:W-:Y:S02]  /*4170*/  FMNMX.FTZ R156, R232, R156, !PT ;  /* 0x0000009ce89c7209 */ /* 0x000fe40007810000 */
[----:B------:R-:W-:Y:S02]  /*4180*/  FMNMX.FTZ R6, R144, R6, !PT ;  /* 0x0000000690067209 */ /* 0x000fe40007810000 */
[----:B------:R-:W-:Y:S02]  /*4190*/  FSEL R147, R34, -INF , !P5 ;  /* 0xff80000022937808 */ /* 0x000fe40006800000 */
[----:B------:R-:W-:Y:S02]  /*41a0*/  ISETP.LT.OR P6, PT, R3, 0x2a, P6 ;  /* 0x0000002a0300780c */ /* 0x000fe400037c1670 */
[----:B------:R-:W-:-:S02]  /*41b0*/  ISETP.GT.AND P5, PT, R0, 0x30, P0 ;  /* 0x000000300000780c */ /* 0x000fc400007a4270 */
[----:B------:R-:W-:Y:S02]  /*41c0*/  FMNMX.FTZ R156, R234, R156, !PT ;  /* 0x0000009cea9c7209 */ /* 0x000fe40007810000 */
[----:B------:R-:W-:Y:S02]  /*41d0*/  FMNMX.FTZ R6, R145, R6, !PT ;  /* 0x0000000691067209 */ /* 0x000fe40007810000 */
[----:B------:R-:W-:Y:S01]  /*41e0*/  FSEL R146, R35, -INF , !P6 ;  /* 0xff80000023927808 */ /* 0x000fe20007000000 */
[----:B------:R-:W1:Y:S01]  /*41f0*/  SHFL.BFLY PT, R7, R156, 0x2, 0x1f ;  /* 0x0c401f009c077f89 */ /* 0x000e6200000e0000 */
[----:B------:R-:W-:Y:S02]  /*4200*/  ISETP.LT.OR P5, PT, R3, 0x31, P5 ;  /* 0x000000310300780c */ /* 0x000fe40002fa1670 */
[----:B------:R-:W-:Y:S01]  /*4210*/  ISETP.GT.AND P6, PT, R0, 0x31, P0 ;  /* 0x000000310000780c */ /* 0x000fe200007c4270 */
[----:B------:R-:W-:Y:S01]  /*4220*/  LDSM.16.MT88.4 R32, [R197+0x2100] ;  /* 0x00210000c520783b */ /* 0x000fe20000004200 */
[----:B------:R-:W-:-:S02]  /*4230*/  FMNMX.FTZ R6, R147, R6, !PT ;  /* 0x0000000693067209 */ /* 0x000fc40007810000 */
[----:B------:R-:W-:Y:S02]  /*4240*/  FSEL R169, R42, -INF , !P5 ;  /* 0xff8000002aa97808 */ /* 0x000fe40006800000 */
[----:B------:R-:W-:Y:S02]  /*4250*/  ISETP.LT.OR P6, PT, R3, 0x32, P6 ;  /* 0x000000320300780c */ /* 0x000fe400037c1670 */
[----:B------:R-:W-:Y:S02]  /*4260*/  ISETP.GT.AND P5, PT, R0, 0x38, P0 ;  /* 0x000000380000780c */ /* 0x000fe400007a4270 */
[----:B------:R-:W-:Y:S02]  /*4270*/  FMNMX.FTZ R6, R146, R6, !PT ;  /* 0x0000000692067209 */ /* 0x000fe40007810000 */
[----:B------:R-:W-:Y:S02]  /*4280*/  ISETP.GT.AND P0, PT, R0, 0x39, P0 ;  /* 0x000000390000780c */ /* 0x000fe40000704270 */
[----:B------:R-:W-:-:S02]  /*4290*/  FSEL R170, R43, -INF , !P6 ;  /* 0xff8000002baa7808 */ /* 0x000fc40007000000 */
[----:B------:R-:W-:Y:S01]  /*42a0*/  ISETP.LT.OR P5, PT, R3, 0x39, P5 ;  /* 0x000000390300780c */ /* 0x000fe20002fa1670 */
[----:B------:R-:W-:Y:S01]  /*42b0*/  LDSM.16.MT88.4 R40, [R197+0x100] ;  /* 0x00010000c528783b */ /* 0x000fe20000004200 */
[----:B------:R-:W-:Y:S02]  /*42c0*/  FMNMX.FTZ R0, R169, R6, !PT ;  /* 0x00000006a9007209 */ /* 0x000fe40007810000 */
[----:B------:R-:W-:Y:S02]  /*42d0*/  ISETP.LT.OR P0, PT, R3, 0x3a, P0 ;  /* 0x0000003a0300780c */ /* 0x000fe40000701670 */
[----:B------:R-:W-:Y:S02]  /*42e0*/  FSEL R224, R30, -INF , !P5 ;  /* 0xff8000001ee07808 */ /* 0x000fe40006800000 */
[----:B------:R-:W-:Y:S02]  /*42f0*/  FMNMX.FTZ R0, R170, R0, !PT ;  /* 0x00000000aa007209 */ /* 0x000fe40007810000 */
[----:B------:R-:W-:-:S02]  /*4300*/  FSEL R171, R31, -INF , !P0 ;  /* 0xff8000001fab7808 */ /* 0x000fc40004000000 */
[----:B------:R-:W-:Y:S02]  /*4310*/  FMNMX.FTZ R0, R224, R0, !PT ;  /* 0x00000000e0007209 */ /* 0x000fe40007810000 */
[----:B-1----:R-:W-:Y:S02]  /*4320*/  FMNMX.FTZ R156, R156, R7, !PT ;  /* 0x000000079c9c7209 */ /* 0x002fe40007810000 */
[----:B------:R-:W-:Y:S02]  /*4330*/  FMNMX.FTZ R0, R171, R0, !PT ;  /* 0x00000000ab007209 */ /* 0x000fe40007810000 */
[----:B------:R-:W-:Y:S01]  /*4340*/  LEA R198, R4, R197, 0x1 ;  /* 0x000000c504c67211 */ /* 0x000fe200078e08ff */
[----:B------:R-:W1:Y:S04]  /*4350*/  SHFL.BFLY PT, R6, R156, 0x1, 0x1f ;  /* 0x0c201f009c067f89 */ /* 0x000e6800000e0000 */
[----:B------:R-:W2:Y:S01]  /*4360*/  SHFL.BFLY PT, R3, R0, 0x2, 0x1f ;  /* 0x0c401f0000037f89 */ /* 0x000ea200000e0000 */
[----:B------:R-:W-:-:S03]  /*4370*/  IMAD R199, R2, 0x2, R198 ;  /* 0x0000000202c77824 */ /* 0x000fc600078e02c6 */
        /* <DEDUP_REMOVED lines=17> */
[C---:B------:R-:W-:Y:S01]  /*4490*/  FSETP.NEU.FTZ.AND P0, PT, R3.reuse, -INF , PT ;  /* 0xff8000000300780b */ /* 0x040fe20003f1d000 */
[----:B------:R-:W1:Y:S01]  /*44a0*/  LDSM.16.MT88.4 R12, [R199+0x100] ;  /* 0x00010000c70c783b */ /* 0x000e620000004200 */
[----:B------:R2:W3:Y:S08]  /*44b0*/  MUFU.EX2 R16, R0 ;  /* 0x0000000000107308 */ /* 0x0004f00000000800 */
[----:B------:R4:W5:Y:S01]  /*44c0*/  MUFU.EX2 R167, R6 ;  /* 0x0000000600a77308 */ /* 0x0009620000000800 */
[----:B--2---:R-:W-:-:S05]  /*44d0*/  FMUL.FTZ R0, R3, c[0x0][0x2d0] ;  /* 0x0000b40003007a20 */ /* 0x004fca0000410000 */
[----:B------:R-:W-:Y:S02]  /*44e0*/  FSEL R0, R0, RZ, P0 ;  /* 0x000000ff00007208 */ /* 0x000fe40000000000 */
[----:B------:R-:W-:-:S03]  /*44f0*/  PLOP3.LUT P0, PT, PT, PT, UP1, 0x40, 0x0 ;  /* 0x000000000000781c */ /* 0x000fc60003f0e818 */
[--C-:B----4-:R-:W-:Y:S02]  /*4500*/  FFMA.FTZ R6, R9, c[0x0][0x2d0], -R0.reuse ;  /* 0x0000b40009067a23 */ /* 0x110fe40000010800 */
[--C-:B------:R-:W-:Y:S02]  /*4510*/  FFMA.FTZ R5, R10, c[0x0][0x2d0], -R0.reuse ;  /* 0x0000b4000a057a23 */ /* 0x100fe40000010800 */
[--C-:B------:R-:W-:Y:S01]  /*4520*/  FFMA.FTZ R4, R11, c[0x0][0x2d0], -R0.reuse ;  /* 0x0000b4000b047a23 */ /* 0x100fe20000010800 */
[----:B------:R5:W-:Y:S01]  /*4530*/  MUFU.EX2 R176, R6 ;  /* 0x0000000600b07308 */ /* 0x000be20000000800 */
[----:B------:R-:W-:Y:S02]  /*4540*/  FFMA.FTZ R2, R24, c[0x0][0x2d0], -R0 ;  /* 0x0000b40018027a23 */ /* 0x000fe40000010800 */
[----:B---3--:R-:W-:Y:S01]  /*4550*/  IMAD.MOV.U32 R9, RZ, RZ, R16 ;  /* 0x000000ffff097224 */ /* 0x008fe200078e0010 */
[----:B------:R-:W-:Y:S04]  /*4560*/  LDSM.16.MT88.4 R24, [R200+0x2100] ;  /* 0x00210000c818783b */ /* 0x000fe80000004200 */
[----:B------:R-:W2:Y:S01]  /*4570*/  MUFU.EX2 R252, R5 ;  /* 0x0000000500fc7308 */ /* 0x000ea20000000800 */
[----:B------:R-:W3:Y:S07]  /*4580*/  LDSM.16.MT88.4 R16, [R200+0x100] ;  /* 0x00010000c810783b */ /* 0x000eee0000004200 */
[----:B------:R4:W-:Y:S01]  /*4590*/  MUFU.EX2 R10, R4 ;  /* 0x00000004000a7308 */ /* 0x0009e20000000800 */
[----:B-----5:R-:W-:-:S07]  /*45a0*/  F2FP.PACK_AB R6, R167, R9 ;  /* 0x00000009a706723e */ /* 0x020fce00000000ff */
[----:B------:R-:W5:Y:S01]  /*45b0*/  MUFU.EX2 R172, R2 ;  /* 0x0000000200ac7308 */ /* 0x000f620000000800 */
[----:B--2---:R-:W-:Y:S02]  /*45c0*/  F2FP.PACK_AB R5, R252, R176 ;  /* 0x000000b0fc05723e */ /* 0x004fe400000000ff */
[----:B----4-:R-:W-:Y:S02]  /*45d0*/  F2FP.PACK_AB R4, R174, R173 ;  /* 0x000000adae04723e */ /* 0x010fe400000000ff */
[----:B-----5:R-:W-:Y:S01]  /*45e0*/  F2FP.PACK_AB R7, R172, R10 ;  /* 0x0000000aac07723e */ /* 0x020fe200000000ff */
[----:B------:R-:W-:-:S04]  /*45f0*/  FFMA.FTZ R2, R60, c[0x0][0x2d0], -R8 ;  /* 0x0000b4003c027a23 */ /* 0x000fc80000010808 */
[----:B------:R2:W-:Y:S02]  /*4600*/  MUFU.EX2 R175, R2 ;  /* 0x0000000200af7308 */ /* 0x0005e40000000800 */
[C---:B-1----:R-:W-:Y:S08]  /*4610*/  HMMA.16816.F32 R104, R4.reuse, R12, RZ ;  /* 0x0000000c0468723c */ /* 0x042ff000000018ff */
[----:B------:R-:W-:Y:S01]  /*4620*/  HMMA.16816.F32 R80, R4, R14, RZ ;  /* 0x0000000e0450723c */ /* 0x000fe200000018ff */
[----:B------:R-:W1:Y:S01]  /*4630*/  LDSM.16.MT88.4 R12, [R199+0x4100] ;  /* 0x00410000c70c783b */ /* 0x000e620000004200 */
[----:B--2---:R-:W-:-:S06]  /*4640*/  FFMA.FTZ R2, R61, c[0x0][0x2d0], -R8 ;  /* 0x0000b4003d027a23 */ /* 0x004fcc0000010808 */
[C---:B------:R-:W-:Y:S01]  /*4650*/  HMMA.16816.F32 R112, R4.reuse, R20, RZ ;  /* 0x000000140470723c */ /* 0x040fe200000018ff */
[----:B------:R2:W4:Y:S07]  /*4660*/  MUFU.EX2 R177, R2 ;  /* 0x0000000200b17308 */ /* 0x00052e0000000800 */
[C---:B------:R-:W-:Y:S01]  /*4670*/  HMMA.16816.F32 R84, R4.reuse, R22, RZ ;  /* 0x000000160454723c */ /* 0x040fe200000018ff */
[----:B------:R-:W-:Y:S07]  /*4680*/  LDSM.16.MT88.4 R20, [R200+0x6100] ;  /* 0x00610000c814783b */ /* 0x000fee0000004200 */
[----:B---3--:R-:W-:Y:S01]  /*4690*/  HMMA.16816.F32 R108, R4, R16, RZ ;  /* 0x00000010046c723c */ /* 0x008fe200000018ff */
[----:B--2---:R-:W-:-:S04]  /*46a0*/  FFMA.FTZ R2, R62, c[0x0][0x2d0], -R8 ;  /* 0x0000b4003e027a23 */ /* 0x004fc80000010808 */
[----:B------:R2:W-:Y:S03]  /*46b0*/  MUFU.EX2 R223, R2 ;  /* 0x0000000200df7308 */ /* 0x0005e60000000800 */
[C---:B------:R-:W-:Y:S01]  /*46c0*/  HMMA.16816.F32 R124, R4.reuse, R18, RZ ;  /* 0x00000012047c723c */ /* 0x040fe200000018ff */
[----:B------:R-:W-:Y:S07]  /*46d0*/  LDSM.16.MT88.4 R16, [R197+0x6100] ;  /* 0x00610000c510783b */ /* 0x000fee0000004200 */
[----:B------:R-:W-:Y:S01]  /*46e0*/  HMMA.16816.F32 R100, R4, R24, RZ ;  /* 0x000000180464723c */ /* 0x000fe200000018ff */
[----:B--2---:R-:W-:-:S07]  /*46f0*/  FFMA.FTZ R2, R63, c[0x0][0x2d0], -R8 ;  /* 0x0000b4003f027a23 */ /* 0x004fce0000010808 */
[C---:B-1----:R-:W-:Y:S01]  /*4700*/  HMMA.16816.F32 R136, R4.reuse, R12, RZ ;  /* 0x0000000c0488723c */ /* 0x042fe200000018ff */
[----:B------:R1:W2:Y:S07]  /*4710*/  MUFU.EX2 R11, R2 ;  /* 0x00000002000b7308 */ /* 0x0002ae0000000800 */
[C---:B------:R-:W-:Y:S01]  /*4720*/  HMMA.16816.F32 R132, R4.reuse, R14, RZ ;  /* 0x0000000e0484723c */ /* 0x040fe200000018ff */
[----:B------:R-:W3:Y:S07]  /*4730*/  LDSM.16.MT88.4 R12, [R199+0x6100] ;  /* 0x00610000c70c783b */ /* 0x000eee0000004200 */
[----:B------:R-:W-:Y:S01]  /*4740*/  HMMA.16816.F32 R68, R4, R26, RZ ;  /* 0x0000001a0444723c */ /* 0x000fe200000018ff */
[----:B------:R-:W5:Y:S01]  /*4750*/  LDSM.16.MT88.4 R24, [R198+0x6100] ;  /* 0x00610000c618783b */ /* 0x000f620000004200 */
[----:B-1----:R-:W-:-:S04]  /*4760*/  FFMA.FTZ R2, R58, c[0x0][0x2d0], -R0 ;  /* 0x0000b4003a027a23 */ /* 0x002fc80000010800 */
[----:B------:R1:W-:Y:S02]  /*4770*/  MUFU.EX2 R247, R2 ;  /* 0x0000000200f77308 */ /* 0x0003e40000000800 */
[C---:B------:R-:W-:Y:S08]  /*4780*/  HMMA.16816.F32 R64, R4.reuse, R32, RZ ;  /* 0x000000200440723c */ /* 0x040ff000000018ff */
[----:B------:R-:W-:Y:S01]  /*4790*/  HMMA.16816.F32 R76, R4, R34, RZ ;  /* 0x00000022044c723c */ /* 0x000fe200000018ff */
[----:B------:R-:W2:Y:S01]  /*47a0*/  LDSM.16.MT88.4 R32, [R197+0x900] ;  /* 0x00090000c520783b */ /* 0x000ea20000004200 */
[----:B-1----:R-:W-:-:S06]  /*47b0*/  FFMA.FTZ R2, R56, c[0x0][0x2d0], -R0 ;  /* 0x0000b40038027a23 */ /* 0x002fcc0000010800 */
[C---:B------:R-:W-:Y:S01]  /*47c0*/  HMMA.16816.F32 R116, R4.reuse, R40, RZ ;  /* 0x000000280474723c */ /* 0x040fe200000018ff */
[----:B------:R1:W1:Y:S07]  /*47d0*/  MUFU.EX2 R244, R2 ;  /* 0x0000000200f47308 */ /* 0x00026e0000000800 */
[C---:B------:R-:W-:Y:S08]  /*47e0*/  HMMA.16816.F32 R128, R4.reuse, R42, RZ ;  /* 0x0000002a0480723c */ /* 0x040ff000000018ff */
[----:B------:R-:W-:Y:S01]  /*47f0*/  HMMA.16816.F32 R40, R4, R28, RZ ;  /* 0x0000001c0428723c */ /* 0x000fe200000018ff */
[----:B-1----:R-:W-:-:S04]  /*4800*/  FFMA.FTZ R2, R57, c[0x0][0x2d0], -R0 ;  /* 0x0000b40039027a23 */ /* 0x002fc80000010800 */
[----:B------:R1:W-:Y:S03]  /*4810*/  MUFU.EX2 R245, R2 ;  /* 0x0000000200f57308 */ /* 0x0003e60000000800 */
[C---:B------:R-:W-:Y:S01]  /*4820*/  HMMA.16816.F32 R72, R4.reuse, R30, RZ ;  /* 0x0000001e0448723c */ /* 0x040fe200000018ff */
[----:B------:R-:W2:Y:S07]  /*4830*/  LDSM.16.MT88.4 R28, [R198+0x900] ;  /* 0x00090000c61c783b */ /* 0x000eae0000004200 */
[----:B---3--:R-:W-:Y:S01]  /*4840*/  HMMA.16816.F32 R188, R4, R14, RZ ;  /* 0x0000000e04bc723c */ /* 0x008fe200000018ff */
[----:B-1----:R-:W-:-:S07]  /*4850*/  FFMA.FTZ R2, R59, c[0x0][0x2d0], -R0 ;  /* 0x0000b4003b027a23 */ /* 0x002fce0000010800 */
[C---:B------:R-:W-:Y:S01]  /*4860*/  HMMA.16816.F32 R160, R4.reuse, R20, RZ ;  /* 0x0000001404a0723c */ /* 0x040fe200000018ff */
[----:B------:R1:W3:Y:S07]  /*4870*/  MUFU.EX2 R235, R2 ;  /* 0x0000000200eb7308 */ /* 0x0002ee0000000800 */
[C---:B------:R-:W-:Y:S01]  /*4880*/  HMMA.16816.F32 R56, R4.reuse, R22, RZ ;  /* 0x000000160438723c */ /* 0x040fe200000018ff */
[----:B------:R-:W2:Y:S07]  /*4890*/  LDSM.16.MT88.4 R20, [R200+0x900] ;  /* 0x00090000c814783b */ /* 0x000eae0000004200 */
[----:B------:R-:W-:Y:S01]  /*48a0*/  HMMA.16816.F32 R140, R4, R16, RZ ;  /* 0x00000010048c723c */ /* 0x000fe200000018ff */
[----:B------:R-:W-:Y:S01]  /*48b0*/  MOV R184, R189 ;  /* 0x000000bd00b87202 */ /* 0x000fe20000000f00 */
[----:B------:R-:W-:Y:S01]  /*48c0*/  IMAD.MOV.U32 R179, RZ, RZ, R190 ;  /* 0x000000ffffb37224 */ /* 0x000fe200078e00be */
[----:B-1----:R-:W-:Y:S01]  /*48d0*/  MOV R2, R188 ;  /* 0x000000bc00027202 */ /* 0x002fe20000000f00 */
[----:B------:R-:W-:-:S04]  /*48e0*/  IMAD.MOV.U32 R178, RZ, RZ, R191 ;  /* 0x000000ffffb27224 */ /* 0x000fc800078e00bf */
[C---:B------:R-:W-:Y:S01]  /*48f0*/  HMMA.16816.F32 R60, R4.reuse, R18, RZ ;  /* 0x00000012043c723c */ /* 0x040fe200000018ff */
[----:B------:R-:W1:Y:S07]  /*4900*/  LDSM.16.MT88.4 R16, [R199+0x900] ;  /* 0x00090000c710783b */ /* 0x000e6e0000004200 */
[C---:B------:R-:W-:Y:S01]  /*4910*/  HMMA.16816.F32 R180, R4.reuse, R12, RZ ;  /* 0x0000000c04b4723c */ /* 0x040fe200000018ff */
        /* <DEDUP_REMOVED lines=8> */
[C---:B------:R-:W-:Y:S08]  /*49a0*/  HMMA.16816.F32 R44, R4.reuse, R46, RZ ;  /* 0x0000002e042c723c */ /* 0x040ff000000018ff */
[C---:B-----5:R-:W-:Y:S08]  /*49b0*/  HMMA.16816.F32 R148, R4.reuse, R24, RZ ;  /* 0x000000180494723c */ /* 0x060ff000000018ff */
[----:B------:R-:W-:Y:S07]  /*49c0*/  HMMA.16816.F32 R152, R4, R26, RZ ;  /* 0x0000001a0498723c */ /* 0x000fee00000018ff */
[----:B----4-:R-:W-:-:S02]  /*49d0*/  F2FP.PACK_AB R4, R177, R175 ;  /* 0x000000afb104723e */ /* 0x010fc400000000ff */
[----:B--2---:R-:W-:Y:S02]  /*49e0*/  F2FP.PACK_AB R6, R11, R223 ;  /* 0x000000df0b06723e */ /* 0x004fe400000000ff */
[----:B------:R-:W-:Y:S02]  /*49f0*/  F2FP.PACK_AB R5, R244, R247 ;  /* 0x000000f7f405723e */ /* 0x000fe400000000ff */
[----:B---3--:R-:W-:-:S07]  /*4a00*/  F2FP.PACK_AB R7, R235, R245 ;  /* 0x000000f5eb07723e */ /* 0x008fce00000000ff */
[C---:B------:R-:W-:Y:S08]  /*4a10*/  HMMA.16816.F32 R24, R4.reuse, R32, R116 ;  /* 0x000000200418723c */ /* 0x040ff00000001874 */
[C---:B------:R-:W-:Y:S08]  /*4a20*/  HMMA.16816.F32 R228, R4.reuse, R28, R112 ;  /* 0x0000001c04e4723c */ /* 0x040ff00000001870 */
[C---:B------:R-:W-:Y:S01]  /*4a30*/  HMMA.16816.F32 R188, R4.reuse, R30, R84 ;  /* 0x0000001e04bc723c */ /* 0x040fe20000001854 */
[----:B------:R-:W2:Y:S07]  /*4a40*/  LDSM.16.MT88.4 R28, [R200+0x2900] ;  /* 0x00290000c81c783b */ /* 0x000eae0000004200 */
[----:B------:R-:W-:Y:S01]  /*4a50*/  HMMA.16816.F32 R32, R4, R34, R128 ;  /* 0x000000220420723c */ /* 0x000fe20000001880 */
[----:B------:R-:W-:Y:S01]  /*4a60*/  IMAD.MOV.U32 R116, RZ, RZ, R24 ;  /* 0x000000ffff747224 */ /* 0x000fe200078e0018 */
[----:B------:R-:W-:Y:S01]  /*4a70*/  MOV R165, R26 ;  /* 0x0000001a00a57202 */ /* 0x000fe20000000f00 */
[----:B------:R-:W-:-:S02]  /*4a80*/  IMAD.MOV.U32 R166, RZ, RZ, R25 ;  /* 0x000000ffffa67224 */ /* 0x000fc400078e0019 */
[----:B------:R-:W-:Y:S02]  /*4a90*/  IMAD.MOV.U32 R164, RZ, RZ, R27 ;  /* 0x000000ffffa47224 */ /* 0x000fe400078e001b */
[----:B------:R-:W3:Y:S01]  /*4aa0*/  LDSM.16.MT88.4 R24, [R198+0x2900] ;  /* 0x00290000c618783b */ /* 0x000ee20000004200 */
[C---:B------:R-:W-:Y:S08]  /*4ab0*/  HMMA.16816.F32 R248, R4.reuse, R22, R124 ;  /* 0x0000001604f8723c */ /* 0x040ff0000000187c */
[C---:B-1----:R-:W-:Y:S08]  /*4ac0*/  HMMA.16816.F32 R124, R4.reuse, R16, R104 ;  /* 0x00000010047c723c */ /* 0x042ff00000001868 */
[----:B------:R-:W-:Y:S01]  /*4ad0*/  HMMA.16816.F32 R192, R4, R20, R108 ;  /* 0x0000001404c0723c */ /* 0x000fe2000000186c */
[----:B------:R-:W-:Y:S01]  /*4ae0*/  IMAD.MOV.U32 R128, RZ, RZ, R35 ;  /* 0x000000ffff807224 */ /* 0x000fe200078e0023 */
[----:B------:R-:W-:Y:S01]  /*4af0*/  MOV R119, R33 ;  /* 0x0000002100777202 */ /* 0x000fe20000000f00 */
[----:B------:R-:W-:Y:S01]  /*4b00*/  IMAD.MOV.U32 R118, RZ, RZ, R34 ;  /* 0x000000ffff767224 */ /* 0x000fe200078e0022 */
[----:B------:R-:W-:Y:S01]  /*4b10*/  LDSM.16.MT88.4 R20, [R197+0x4900] ;  /* 0x00490000c514783b */ /* 0x000fe20000004200 */
[----:B------:R-:W-:-:S03]  /*4b20*/  IMAD.MOV.U32 R117, RZ, RZ, R32 ;  /* 0x000000ffff757224 */ /* 0x000fc600078e0020 */
[C---:B------:R-:W-:Y:S01]  /*4b30*/  HMMA.16816.F32 R104, R4.reuse, R18, R80 ;  /* 0x000000120468723c */ /* 0x040fe20000001850 */
[----:B------:R-:W1:Y:S04]  /*4b40*/  LDSM.16.MT88.4 R16, [R198+0x4900] ;  /* 0x00490000c610783b */ /* 0x000e680000004200 */
[----:B------:R-:W-:Y:S02]  /*4b50*/  LDSM.16.MT88.4 R32, [R199+0x2900] ;  /* 0x00290000c720783b */ /* 0x000fe40000004200 */
[----:B------:R-:W-:Y:S01]  /*4b60*/  IMAD.MOV.U32 R80, RZ, RZ, R128 ;  /* 0x000000ffff507224 */ /* 0x000fe200078e0080 */
[----:B------:R-:W-:Y:S01]  /*4b70*/  HMMA.16816.F32 R108, R4, R12, R64 ;  /* 0x0000000c046c723c */ /* 0x000fe20000001840 */
[----:B------:R-:W-:Y:S01]  /*4b80*/  MOV R83, R179 ;  /* 0x000000b300537202 */ /* 0x000fe20000000f00 */
[----:B------:R-:W-:Y:S01]  /*4b90*/  IMAD.MOV.U32 R82, RZ, RZ, R184 ;  /* 0x000000ffff527224 */ /* 0x000fe200078e00b8 */
[----:B------:R-:W-:-:S04]  /*4ba0*/  MOV R81, R185 ;  /* 0x000000b900517202 */ /* 0x000fc80000000f00 */
[----:B------:R-:W-:Y:S01]  /*4bb0*/  IMAD.MOV.U32 R66, RZ, RZ, R119 ;  /* 0x000000ffff427224 */ /* 0x000fe200078e0077 */
[----:B------:R-:W-:Y:S01]  /*4bc0*/  HMMA.16816.F32 R112, R4, R14, R76 ;  /* 0x0000000e0470723c */ /* 0x000fe2000000184c */
[----:B------:R-:W4:Y:S01]  /*4bd0*/  LDSM.16.MT88.4 R12, [R200+0x4900] ;  /* 0x00490000c80c783b */ /* 0x000f220000004200 */
[----:B------:R-:W-:Y:S01]  /*4be0*/  IMAD.MOV.U32 R67, RZ, RZ, R118 ;  /* 0x000000ffff437224 */ /* 0x000fe200078e0076 */
[----:B------:R-:W-:Y:S01]  /*4bf0*/  MOV R65, R117 ;  /* 0x0000007500417202 */ /* 0x000fe20000000f00 */
[----:B------:R-:W-:-:S03]  /*4c00*/  IMAD.MOV.U32 R64, RZ, RZ, R178 ;  /* 0x000000ffff407224 */ /* 0x000fc600078e00b2 */
[----:B------:R-:W-:Y:S01]  /*4c10*/  IMAD.MOV.U32 R79, RZ, RZ, R116 ;  /* 0x000000ffff4f7224 */ /* 0x000fe200078e0074 */
[C---:B--2---:R-:W-:Y:S08]  /*4c20*/  HMMA.16816.F32 R84, R4.reuse, R28, R100 ;  /* 0x0000001c0454723c */ /* 0x044ff00000001864 */
[C---:B---3--:R-:W-:Y:S07]  /*4c30*/  HMMA.16816.F32 R116, R4.reuse, R24, R40 ;  /* 0x000000180474723c */ /* 0x048fee0000001828 */
[----:B------:R-:W-:Y:S01]  /*4c40*/  IMAD.MOV.U32 R43, RZ, RZ, R173 ;  /* 0x000000ffff2b7224 */ /* 0x000fe200078e00ad */
[----:B------:R-:W-:Y:S01]  /*4c50*/  HMMA.16816.F32 R240, R4, R26, R72 ;  /* 0x0000001a04f0723c */ /* 0x000fe20000001848 */
[----:B------:R-:W2:Y:S01]  /*4c60*/  LDSM.16.MT88.4 R24, [R199+0x4900] ;  /* 0x00490000c718783b */ /* 0x000ea20000004200 */
[----:B------:R-:W-:Y:S01]  /*4c70*/  MOV R42, R172 ;  /* 0x000000ac002a7202 */ /* 0x000fe20000000f00 */
[----:B------:R-:W-:-:S05]  /*4c80*/  IMAD.MOV.U32 R41, RZ, RZ, R167 ;  /* 0x000000ffff297224 */ /* 0x000fca00078e00a7 */
[C---:B------:R-:W-:Y:S01]  /*4c90*/  HMMA.16816.F32 R236, R4.reuse, R30, R68 ;  /* 0x0000001e04ec723c */ /* 0x040fe20000001844 */
[----:B------:R-:W3:Y:S01]  /*4ca0*/  LDSM.16.MT88.4 R28, [R197+0x6900] ;  /* 0x00690000c51c783b */ /* 0x000ee20000004200 */
[----:B------:R-:W-:Y:S01]  /*4cb0*/  IMAD.MOV.U32 R101, RZ, RZ, R86 ;  /* 0x000000ffff657224 */ /* 0x000fe200078e0056 */
[----:B------:R-:W-:Y:S01]  /*4cc0*/  MOV R100, R87 ;  /* 0x0000005700647202 */ /* 0x000fe20000000f00 */
[----:B------:R-:W-:Y:S01]  /*4cd0*/  IMAD.MOV.U32 R87, RZ, RZ, R177 ;  /* 0x000000ffff577224 */ /* 0x000fe200078e00b1 */
[----:B------:R-:W-:Y:S01]  /*4ce0*/  MOV R103, R84 ;  /* 0x0000005400677202 */ /* 0x000fe20000000f00 */
[----:B------:R-:W-:Y:S02]  /*4cf0*/  IMAD.MOV.U32 R86, RZ, RZ, R176 ;  /* 0x000000ffff567224 */ /* 0x000fe400078e00b0 */
[----:B-1----:R-:W-:Y:S01]  /*4d00*/  HMMA.16816.F32 R128, R4, R16, R88 ;  /* 0x000000100480723c */ /* 0x002fe20000001858 */
[----:B------:R-:W-:Y:S01]  /*4d10*/  IMAD.MOV.U32 R102, RZ, RZ, R85 ;  /* 0x000000ffff667224 */ /* 0x000fe200078e0055 */
[----:B------:R-:W-:Y:S01]  /*4d20*/  MOV R85, R175 ;  /* 0x000000af00557202 */ /* 0x000fe20000000f00 */
[----:B------:R-:W-:-:S04]  /*4d30*/  IMAD.MOV.U32 R84, RZ, RZ, R174 ;  /* 0x000000ffff547224 */ /* 0x000fc800078e00ae */
[----:B------:R-:W-:Y:S01]  /*4d40*/  IMAD.MOV.U32 R17, RZ, RZ, R79 ;  /* 0x000000ffff117224 */ /* 0x000fe200078e004f */
[----:B----4-:R-:W-:Y:S01]  /*4d50*/  HMMA.16816.F32 R88, R4, R12, R36 ;  /* 0x0000000c0458723c */ /* 0x010fe20000001824 */
[----:B------:R-:W-:-:S06]  /*4d60*/  MOV R16, R64 ;  /* 0x0000004000107202 */ /* 0x000fcc0000000f00 */
[----:B------:R-:W-:Y:S01]  /*4d70*/  IMAD.MOV.U32 R39, RZ, RZ, R2 ;  /* 0x000000ffff277224 */ /* 0x000fe200078e0002 */
[C---:B------:R-:W-:Y:S01]  /*4d80*/  HMMA.16816.F32 R72, R4.reuse, R14, R44 ;  /* 0x0000000e0448723c */ /* 0x040fe2000000182c */
[----:B------:R-:W1:Y:S01]  /*4d90*/  LDSM.16.MT88.4 R12, [R200+0x6900] ;  /* 0x00690000c80c783b */ /* 0x000e620000004200 */
[----:B------:R-:W-:Y:S02]  /*4da0*/  FFMA.FTZ R2, R157, c[0x0][0x2d0], -R8 ;  /* 0x0000b4009d027a23 */ /* 0x000fe40000010808 */
[----:B------:R-:W-:Y:S02]  /*4db0*/  IMAD.MOV.U32 R38, RZ, RZ, R84 ;  /* 0x000000ffff267224 */ /* 0x000fe400078e0054 */
[----:B------:R4:W-:Y:S01]  /*4dc0*/  MUFU.EX2 R40, R2 ;  /* 0x0000000200287308 */ /* 0x0009e20000000800 */
[----:B------:R-:W-:Y:S01]  /*4dd0*/  IMAD.MOV.U32 R44, RZ, RZ, R39 ;  /* 0x000000ffff2c7224 */ /* 0x000fe200078e0027 */
[----:B------:R-:W-:Y:S01]  /*4de0*/  HMMA.16816.F32 R176, R4, R34, R120 ;  /* 0x0000002204b0723c */ /* 0x000fe20000001878 */
[----:B------:R-:W-:-:S02]  /*4df0*/  IMAD.MOV.U32 R39, RZ, RZ, R85 ;  /* 0x000000ffff277224 */ /* 0x000fc400078e0055 */
[----:B------:R-:W-:-:S04]  /*4e00*/  IMAD.MOV.U32 R47, RZ, RZ, R16 ;  /* 0x000000ffff2f7224 */ /* 0x000fc800078e0010 */
[----:B------:R-:W-:Y:S01]  /*4e10*/  IMAD.MOV.U32 R120, RZ, RZ, R166 ;  /* 0x000000ffff787224 */ /* 0x000fe200078e00a6 */
[----:B------:R-:W-:Y:S01]  /*4e20*/  MOV R121, R165 ;  /* 0x000000a500797202 */ /* 0x000fe20000000f00 */
[----:B------:R-:W-:Y:S01]  /*4e30*/  IMAD.MOV.U32 R122, RZ, RZ, R164 ;  /* 0x000000ffff7a7224 */ /* 0x000fe200078e00a4 */
[----:B------:R-:W-:Y:S01]  /*4e40*/  HMMA.16816.F32 R172, R4, R20, R92 ;  /* 0x0000001404ac723c */ /* 0x000fe2000000185c */
[----:B------:R-:W-:Y:S02]  /*4e50*/  IMAD.MOV.U32 R123, RZ, RZ, R81 ;  /* 0x000000ffff7b7224 */ /* 0x000fe400078e0051 */
[----:B----4-:R-:W-:-:S05]  /*4e60*/  FFMA.FTZ R2, R158, c[0x0][0x2d0], -R8 ;  /* 0x0000b4009e027a23 */ /* 0x010fca0000010808 */
[C---:B------:R-:W-:Y:S01]  /*4e70*/  HMMA.16816.F32 R164, R4.reuse, R22, R52 ;  /* 0x0000001604a4723c */ /* 0x040fe20000001834 */
[----:B------:R-:W4:Y:S01]  /*4e80*/  LDSM.16.MT88.4 R20, [R198+0x6900] ;  /* 0x00690000c614783b */ /* 0x000f220000004200 */
[----:B------:R5:W1:Y:S06]  /*4e90*/  MUFU.EX2 R36, R2 ;  /* 0x0000000200247308 */ /* 0x000a6c0000000800 */
[C---:B------:R-:W-:Y:S01]  /*4ea0*/  HMMA.16816.F32 R184, R4.reuse, R32, R96 ;  /* 0x0000002004b8723c */ /* 0x040fe20000001860 */
[----:B------:R-:W1:Y:S06]  /*4eb0*/  LDSM.16.MT88.4 R32, [R199+0x6900] ;  /* 0x00690000c720783b */ /* 0x000e6c0000004200 */
[----:B------:R-:W-:Y:S01]  /*4ec0*/  IMAD.MOV.U32 R99, RZ, RZ, R80 ;  /* 0x000000ffff637224 */ /* 0x000fe200078e0050 */
[----:B------:R-:W-:Y:S01]  /*4ed0*/  HMMA.16816.F32 R92, R4, R18, R48 ;  /* 0x00000012045c723c */ /* 0x000fe20000001830 */
[----:B------:R-:W-:Y:S01]  /*4ee0*/  IMAD.MOV.U32 R96, RZ, RZ, R65 ;  /* 0x000000ffff607224 */ /* 0x000fe200078e0041 */
[----:B------:R-:W-:Y:S01]  /*4ef0*/  MOV R98, R67 ;  /* 0x0000004300627202 */ /* 0x000fe20000000f00 */
[----:B-----5:R-:W-:-:S02]  /*4f00*/  FFMA.FTZ R2, R159, c[0x0][0x2d0], -R8 ;  /* 0x0000b4009f027a23 */ /* 0x020fc40000010808 */
[----:B------:R-:W-:Y:S02]  /*4f10*/  IMAD.MOV.U32 R97, RZ, RZ, R66 ;  /* 0x000000ffff617224 */ /* 0x000fe400078e0042 */
[----:B------:R5:W1:Y:S01]  /*4f20*/  MUFU.EX2 R37, R2 ;  /* 0x0000000200257308 */ /* 0x000a620000000800 */
[----:B------:R-:W-:Y:S01]  /*4f30*/  MOV R18, R82 ;  /* 0x0000005200127202 */ /* 0x000fe20000000f00 */
[----:B------:R-:W-:Y:S01]  /*4f40*/  IMAD.MOV.U32 R19, RZ, RZ, R83 ;  /* 0x000000ffff137224 */ /* 0x000fe200078e0053 */
[----:B--2---:R-:W-:Y:S02]  /*4f50*/  HMMA.16816.F32 R52, R4, R24, R136 ;  /* 0x000000180434723c */ /* 0x004fe40000001888 */
[----:B------:R-:W-:Y:S01]  /*4f60*/  MOV R45, R18 ;  /* 0x00000012002d7202 */ /* 0x000fe20000000f00 */
[----:B------:R-:W-:-:S04]  /*4f70*/  IMAD.MOV.U32 R46, RZ, RZ, R19 ;  /* 0x000000ffff2e7224 */ /* 0x000fc800078e0013 */
[----:B------:R-:W-:Y:S01]  /*4f80*/  IMAD.MOV.U32 R138, RZ, RZ, R38 ;  /* 0x000000ffff8a7224 */ /* 0x000fe200078e0026 */
[----:B------:R-:W-:Y:S01]  /*4f90*/  HMMA.16816.F32 R80, R4, R26, R132 ;  /* 0x0000001a0450723c */ /* 0x000fe20000001884 */
[----:B------:R-:W2:Y:S01]  /*4fa0*/  LDSM.16.MT88.4 R24, [R197+0x1100] ;  /* 0x00110000c518783b */ /* 0x000ea20000004200 */
[----:B------:R-:W-:Y:S02]  /*4fb0*/  IMAD.MOV.U32 R139, RZ, RZ, R41 ;  /* 0x000000ffff8b7224 */ /* 0x000fe400078e0029 */
[----:B-----5:R-:W-:-:S03]  /*4fc0*/  FFMA.FTZ R2, R168, c[0x0][0x2d0], -R8 ;  /* 0x0000b400a8027a23 */ /* 0x020fc60000010808 */
[----:B------:R-:W-:Y:S01]  /*4fd0*/  IMAD.MOV.U32 R133, RZ, RZ, R120 ;  /* 0x000000ffff857224 */ /* 0x000fe200078e0078 */
[C---:B---3--:R-:W-:Y:S01]  /*4fe0*/  HMMA.16816.F32 R76, R4.reuse, R30, R60 ;  /* 0x0000001e044c723c */ /* 0x048fe2000000183c */
[----:B------:R3:W5:Y:S01]  /*4ff0*/  MUFU.EX2 R168, R2 ;  /* 0x0000000200a87308 */ /* 0x0007620000000800 */
[----:B------:R-:W-:Y:S01]  /*5000*/  IMAD.MOV.U32 R134, RZ, RZ, R121 ;  /* 0x000000ffff867224 */ /* 0x000fe200078e0079 */
[----:B------:R-:W-:Y:S01]  /*5010*/  MOV R120, R86 ;  /* 0x0000005600787202 */ /* 0x000fe20000000f00 */
[----:B------:R-:W-:Y:S01]  /*5020*/  IMAD.MOV.U32 R121, RZ, RZ, R87 ;  /* 0x000000ffff797224 */ /* 0x000fe200078e0057 */
[----:B------:R-:W-:Y:S01]  /*5030*/  MOV R135, R122 ;  /* 0x0000007a00877202 */ /* 0x000fe20000000f00 */
[----:B------:R-:W-:Y:S01]  /*5040*/  IMAD.MOV.U32 R122, RZ, RZ, R223 ;  /* 0x000000ffff7a7224 */ /* 0x000fe200078e00df */
[----:B------:R-:W-:Y:S01]  /*5050*/  MOV R132, R17 ;  /* 0x0000001100847202 */ /* 0x000fe20000000f00 */
[----:B-1----:R-:W-:Y:S01]  /*5060*/  HMMA.16816.F32 R60, R4, R12, R160 ;  /* 0x0000000c043c723c */ /* 0x002fe200000018a0 */
[----:B------:R-:W-:Y:S01]  /*5070*/  LDSM.16.MT88.4 R16, [R199+0x1100] ;  /* 0x00110000c710783b */ /* 0x000fe20000004200 */
[----:B------:R-:W-:Y:S01]  /*5080*/  IMAD.MOV.U32 R136, RZ, RZ, R139 ;  /* 0x000000ffff887224 */ /* 0x000fe200078e008b */
[----:B------:R-:W-:-:S05]  /*5090*/  MOV R139, R120 ;  /* 0x00000078008b7202 */ /* 0x000fca0000000f00 */
[C---:B------:R-:W-:Y:S01]  /*50a0*/  HMMA.16816.F32 R84, R4.reuse, R14, R56 ;  /* 0x0000000e0454723c */ /* 0x040fe20000001838 */
[----:B---3--:R-:W-:Y:S01]  /*50b0*/  FFMA.FTZ R2, R144, c[0x0][0x2d0], -R0 ;  /* 0x0000b40090027a23 */ /* 0x008fe20000010800 */
[----:B------:R-:W1:Y:S01]  /*50c0*/  LDSM.16.MT88.4 R12, [R197+0x3100] ;  /* 0x00310000c50c783b */ /* 0x000e620000004200 */
[----:B------:R-:W-:Y:S02]  /*50d0*/  IMAD.MOV.U32 R144, RZ, RZ, R36 ;  /* 0x000000ffff907224 */ /* 0x000fe400078e0024 */
[----:B------:R3:W-:Y:S01]  /*50e0*/  MUFU.EX2 R223, R2 ;  /* 0x0000000200df7308 */ /* 0x0007e20000000800 */
[----:B------:R-:W-:Y:S02]  /*50f0*/  IMAD.MOV.U32 R36, RZ, RZ, R42 ;  /* 0x000000ffff247224 */ /* 0x000fe400078e002a */
[C---:B----4-:R-:W-:Y:S07]  /*5100*/  HMMA.16816.F32 R48, R4.reuse, R22, R152 ;  /* 0x000000160430723c */ /* 0x050fee0000001898 */
[----:B------:R-:W-:Y:S01]  /*5110*/  MOV R155, R37 ;  /* 0x00000025009b7202 */ /* 0x000fe20000000f00 */
[----:B------:R-:W-:Y:S01]  /*5120*/  IMAD.MOV.U32 R154, RZ, RZ, R36 ;  /* 0x000000ffff9a7224 */ /* 0x000fe200078e0024 */
[----:B------:R-:W-:Y:S01]  /*5130*/  MOV R37, R43 ;  /* 0x0000002b00257202 */ /* 0x000fe20000000f00 */
[----:B------:R-:W-:Y:S01]  /*5140*/  IMAD.MOV.U32 R153, RZ, RZ, R39 ;  /* 0x000000ffff997224 */ /* 0x000fe200078e0027 */
[----:B------:R-:W-:Y:S01]  /*5150*/  HMMA.16816.F32 R64, R4, R20, R148 ;  /* 0x000000140440723c */ /* 0x000fe20000001894 */
[----:B------:R-:W-:Y:S01]  /*5160*/  LDSM.16.MT88.4 R20, [R198+0x1100] ;  /* 0x00110000c614783b */ /* 0x000fe20000004200 */
[----:B---3--:R-:W-:Y:S01]  /*5170*/  FFMA.FTZ R2, R145, c[0x0][0x2d0], -R0 ;  /* 0x0000b40091027a23 */ /* 0x008fe20000010800 */
[----:B------:R-:W-:-:S02]  /*5180*/  MOV R137, R37 ;  /* 0x0000002500897202 */ /* 0x000fc40000000f00 */
[----:B------:R-:W3:Y:S01]  /*5190*/  LDSM.16.MT88.4 R36, [R199+0x3100] ;  /* 0x00310000c724783b */ /* 0x000ee20000004200 */
[----:B------:R4:W1:Y:S01]  /*51a0*/  MUFU.EX2 R159, R2 ;  /* 0x00000002009f7308 */ /* 0x0008620000000800 */
[----:B------:R-:W-:Y:S01]  /*51b0*/  MOV R145, R40 ;  /* 0x0000002800917202 */ /* 0x000fe20000000f00 */
[C---:B------:R-:W-:Y:S01]  /*51c0*/  HMMA.16816.F32 R68, R4.reuse, R28, R140 ;  /* 0x0000001c0444723c */ /* 0x040fe2000000188c */
[----:B------:R-:W2:Y:S04]  /*51d0*/  LDSM.16.MT88.4 R28, [R200+0x3100] ;  /* 0x00310000c81c783b */ /* 0x000ea80000004200 */
[----:B------:R-:W-:Y:S03]  /*51e0*/  LDSM.16.MT88.4 R40, [R200+0x1100] ;  /* 0x00110000c828783b */ /* 0x000fe60000004200 */
[----:B------:R-:W-:Y:S01]  /*51f0*/  HMMA.16816.F32 R56, R4, R32, R180 ;  /* 0x000000200438723c */ /* 0x000fe200000018b4 */
[----:B----4-:R-:W-:-:S06]  /*5200*/  FFMA.FTZ R2, R147, c[0x0][0x2d0], -R0 ;  /* 0x0000b40093027a23 */ /* 0x010fcc0000010800 */
[----:B------:R-:W-:Y:S01]  /*5210*/  MOV R182, R123 ;  /* 0x0000007b00b67202 */ /* 0x000fe20000000f00 */
[----:B------:R-:W-:Y:S01]  /*5220*/  HMMA.16816.F32 R44, R4, R34, R44 ;  /* 0x00000022042c723c */ /* 0x000fe2000000182c */
[----:B------:R-:W4:Y:S01]  /*5230*/  LDSM.16.MT88.4 R32, [R198+0x3100] ;  /* 0x00310000c620783b */ /* 0x000f220000004200 */
[----:B------:R3:W-:Y:S01]  /*5240*/  MUFU.EX2 R158, R2 ;  /* 0x00000002009e7308 */ /* 0x0007e20000000800 */
[----:B------:R-:W-:Y:S02]  /*5250*/  IMAD.MOV.U32 R181, RZ, RZ, R121 ;  /* 0x000000ffffb57224 */ /* 0x000fe400078e0079 */
[----:B------:R-:W-:Y:S02]  /*5260*/  IMAD.MOV.U32 R183, RZ, RZ, R122 ;  /* 0x000000ffffb77224 */ /* 0x000fe400078e007a */
[----:B------:R-:W-:Y:S02]  /*5270*/  F2FP.PACK_AB R4, R144, R145 ;  /* 0x000000919004723e */ /* 0x000fe400000000ff */
[----:B-----5:R-:W-:-:S02]  /*5280*/  F2FP.PACK_AB R6, R168, R155 ;  /* 0x0000009ba806723e */ /* 0x020fc400000000ff */
[----:B-1----:R-:W-:Y:S01]  /*5290*/  F2FP.PACK_AB R5, R159, R223 ;  /* 0x000000df9f05723e */ /* 0x002fe200000000ff */
[----:B---3--:R-:W-:-:S04]  /*52a0*/  FFMA.FTZ R2, R146, c[0x0][0x2d0], -R0 ;  /* 0x0000b40092027a23 */ /* 0x008fc80000010800 */
[----:B------:R-:W1:Y:S02]  /*52b0*/  MUFU.EX2 R157, R2 ;  /* 0x00000002009d7308 */ /* 0x000e640000000800 */
[----:B-1----:R-:W-:-:S07]  /*52c0*/  F2FP.PACK_AB R7, R157, R158 ;  /* 0x0000009e9d07723e */ /* 0x002fce00000000ff */
[C---:B--2---:R-:W-:Y:S08]  /*52d0*/  HMMA.16816.F32 R160, R4.reuse, R24, R132 ;  /* 0x0000001804a0723c */ /* 0x044ff00000001884 */
[C---:B------:R-:W-:Y:S08]  /*52e0*/  HMMA.16816.F32 R24, R4.reuse, R26, R96 ;  /* 0x0000001a0418723c */ /* 0x040ff00000001860 */
[C---:B------:R-:W-:Y:S08]  /*52f0*/  HMMA.16816.F32 R108, R4.reuse, R12, R108 ;  /* 0x0000000c046c723c */ /* 0x040ff0000000186c */
[C---:B------:R-:W-:Y:S01]  /*5300*/  HMMA.16816.F32 R112, R4.reuse, R14, R112 ;  /* 0x0000000e0470723c */ /* 0x040fe20000001870 */
[----:B------:R-:W1:Y:S07]  /*5310*/  LDSM.16.MT88.4 R12, [R200+0x5100] ;  /* 0x00510000c80c783b */ /* 0x000e6e0000004200 */
[----:B------:R-:W-:Y:S01]  /*5320*/  HMMA.16816.F32 R184, R4, R36, R184 ;  /* 0x0000002404b8723c */ /* 0x000fe200000018b8 */
[----:B------:R-:W-:Y:S01]  /*5330*/  IMAD.MOV.U32 R2, RZ, RZ, R24 ;  /* 0x000000ffff027224 */ /* 0x000fe200078e0018 */
[----:B------:R-:W-:Y:S01]  /*5340*/  MOV R147, R26 ;  /* 0x0000001a00937202 */ /* 0x000fe20000000f00 */
[----:B------:R-:W-:-:S02]  /*5350*/  IMAD.MOV.U32 R152, RZ, RZ, R25 ;  /* 0x000000ffff987224 */ /* 0x000fc400078e0019 */
[----:B------:R-:W-:Y:S02]  /*5360*/  IMAD.MOV.U32 R146, RZ, RZ, R27 ;  /* 0x000000ffff927224 */ /* 0x000fe400078e001b */
[----:B------:R-:W-:Y:S01]  /*5370*/  LDSM.16.MT88.4 R24, [R197+0x5100] ;  /* 0x00510000c518783b */ /* 0x000fe20000004200 */
[----:B------:R-:W-:Y:S01]  /*5380*/  HMMA.16816.F32 R148, R4, R16, R124 ;  /* 0x000000100494723c */ /* 0x000fe2000000187c */
[----:B------:R-:W-:Y:S01]  /*5390*/  MOV R37, R182 ;  /* 0x000000b600257202 */ /* 0x000fe20000000f00 */
[----:B------:R-:W-:-:S06]  /*53a0*/  IMAD.MOV.U32 R36, RZ, RZ, R183 ;  /* 0x000000ffff247224 */ /* 0x000fcc00078e00b7 */
[C---:B------:R-:W-:Y:S01]  /*53b0*/  HMMA.16816.F32 R104, R4.reuse, R18, R104 ;  /* 0x000000120468723c */ /* 0x040fe20000001868 */
[----:B------:R-:W2:Y:S07]  /*53c0*/  LDSM.16.MT88.4 R16, [R198+0x5100] ;  /* 0x00510000c610783b */ /* 0x000eae0000004200 */
[C---:B------:R-:W-:Y:S07]  /*53d0*/  HMMA.16816.F32 R132, R4.reuse, R20, R228 ;  /* 0x000000140484723c */ /* 0x040fee00000018e4 */
[----:B------:R-:W-:Y:S01]  /*53e0*/  IMAD.MOV.U32 R228, RZ, RZ, R103 ;  /* 0x000000ffffe47224 */ /* 0x000fe200078e0067 */
[----:B------:R-:W-:Y:S01]  /*53f0*/  MOV R229, R102 ;  /* 0x0000006600e57202 */ /* 0x000fe20000000f00 */
[----:B------:R-:W-:Y:S01]  /*5400*/  IMAD.MOV.U32 R230, RZ, RZ, R101 ;  /* 0x000000ffffe67224 */ /* 0x000fe200078e0065 */
[----:B------:R-:W-:Y:S01]  /*5410*/  HMMA.16816.F32 R236, R4, R30, R236 ;  /* 0x0000001e04ec723c */ /* 0x000fe200000018ec */
[----:B------:R-:W-:-:S07]  /*5420*/  IMAD.MOV.U32 R231, RZ, RZ, R100 ;  /* 0x000000ffffe77224 */ /* 0x000fce00078e0064 */
[C---:B------:R-:W-:Y:S01]  /*5430*/  HMMA.16816.F32 R124, R4.reuse, R28, R228 ;  /* 0x0000001c047c723c */ /* 0x040fe200000018e4 */
[----:B------:R-:W3:Y:S07]  /*5440*/  LDSM.16.MT88.4 R28, [R197+0x7100] ;  /* 0x00710000c51c783b */ /* 0x000eee0000004200 */
[C---:B------:R-:W-:Y:S01]  /*5450*/  HMMA.16816.F32 R96, R4.reuse, R22, R188 ;  /* 0x000000160460723c */ /* 0x040fe200000018bc */
[----:B------:R-:W5:Y:S07]  /*5460*/  LDSM.16.MT88.4 R20, [R199+0x5100] ;  /* 0x00510000c714783b */ /* 0x000f6e0000004200 */
[C---:B----4-:R-:W-:Y:S07]  /*5470*/  HMMA.16816.F32 R116, R4.reuse, R32, R116 ;  /* 0x000000200474723c */ /* 0x050fee0000001874 */
[----:B------:R-:W-:Y:S01]  /*5480*/  IMAD.MOV.U32 R32, RZ, RZ, R185 ;  /* 0x000000ffff207224 */ /* 0x000fe200078e00b9 */
[C---:B------:R-:W-:Y:S07]  /*5490*/  HMMA.16816.F32 R140, R4.reuse, R40, R192 ;  /* 0x00000028048c723c */ /* 0x040fee00000018c0 */
[----:B------:R-:W-:Y:S01]  /*54a0*/  IMAD.MOV.U32 R40, RZ, RZ, R181 ;  /* 0x000000ffff287224 */ /* 0x000fe200078e00b5 */
[----:B------:R-:W-:Y:S01]  /*54b0*/  HMMA.16816.F32 R100, R4, R42, R248 ;  /* 0x0000002a0464723c */ /* 0x000fe200000018f8 */
[----:B------:R-:W-:-:S02]  /*54c0*/  MOV R41, R2 ;  /* 0x0000000200297202 */ /* 0x000fc40000000f00 */
[----:B------:R-:W-:-:S04]  /*54d0*/  MOV R2, R186 ;  /* 0x000000ba00027202 */ /* 0x000fc80000000f00 */
[----:B------:R-:W-:Y:S01]  /*54e0*/  IMAD.MOV.U32 R43, RZ, RZ, R187 ;  /* 0x000000ffff2b7224 */ /* 0x000fe200078e00bb */
[----:B------:R-:W-:Y:S01]  /*54f0*/  HMMA.16816.F32 R180, R4, R38, R176 ;  /* 0x0000002604b4723c */ /* 0x000fe200000018b0 */
[----:B------:R-:W-:-:S06]  /*5500*/  IMAD.MOV.U32 R42, RZ, RZ, R184 ;  /* 0x000000ffff2a7224 */ /* 0x000fcc00078e00b8 */
[----:B------:R-:W-:Y:S01]  /*5510*/  MOV R178, R32 ;  /* 0x0000002000b27202 */ /* 0x000fe20000000f00 */
[----:B-1----:R-:W-:Y:S01]  /*5520*/  HMMA.16816.F32 R188, R4, R12, R88 ;  /* 0x0000000c04bc723c */ /* 0x002fe20000001858 */
[----:B------:R-:W-:Y:S02]  /*5530*/  IMAD.MOV.U32 R179, RZ, RZ, R2 ;  /* 0x000000ffffb37224 */ /* 0x000fe400078e0002 */
[----:B------:R-:W-:-:S04]  /*5540*/  FFMA.FTZ R2, R226, c[0x0][0x2d0], -R8 ;  /* 0x0000b400e2027a23 */ /* 0x000fc80000010808 */
[----:B------:R-:W-:Y:S01]  /*5550*/  MOV R91, R9 ;  /* 0x00000009005b7202 */ /* 0x000fe20000000f00 */
[----:B------:R-:W-:Y:S01]  /*5560*/  HMMA.16816.F32 R184, R4, R14, R72 ;  /* 0x0000000e04b8723c */ /* 0x000fe20000001848 */
[----:B------:R-:W-:Y:S01]  /*5570*/  LDSM.16.MT88.4 R12, [R199+0x7100] ;  /* 0x00710000c70c783b */ /* 0x000fe20000004200 */
[----:B------:R-:W-:Y:S01]  /*5580*/  IMAD.MOV.U32 R88, RZ, RZ, R137 ;  /* 0x000000ffff587224 */ /* 0x000fe200078e0089 */
[----:B------:R-:W-:Y:S01]  /*5590*/  MOV R89, R138 ;  /* 0x0000008a00597202 */ /* 0x000fe20000000f00 */
[----:B------:R-:W-:-:S04]  /*55a0*/  IMAD.MOV.U32 R90, RZ, RZ, R139 ;  /* 0x000000ffff5a7224 */ /* 0x000fc800078e008b */
[C---:B------:R-:W-:Y:S01]  /*55b0*/  HMMA.16816.F32 R120, R4.reuse, R34, R240 ;  /* 0x000000220478723c */ /* 0x040fe200000018f0 */
[----:B------:R-:W1:Y:S01]  /*55c0*/  LDSM.16.MT88.4 R32, [R198+0x7100] ;  /* 0x00710000c620783b */ /* 0x000e620000004200 */
[----:B------:R-:W-:Y:S01]  /*55d0*/  IMAD.MOV.U32 R177, RZ, RZ, R181 ;  /* 0x000000ffffb17224 */ /* 0x000fe200078e00b5 */
[----:B------:R-:W-:Y:S01]  /*55e0*/  MOV R176, R180 ;  /* 0x000000b400b07202 */ /* 0x000fe20000000f00 */
[----:B------:R-:W-:Y:S02]  /*55f0*/  IMAD.MOV.U32 R39, RZ, RZ, R182 ;  /* 0x000000ffff277224 */ /* 0x000fe400078e00b6 */
[----:B------:R-:W-:Y:S02]  /*5600*/  IMAD.MOV.U32 R38, RZ, RZ, R183 ;  /* 0x000000ffff267224 */ /* 0x000fe400078e00b7 */
[C---:B--2---:R-:W-:Y:S01]  /*5610*/  HMMA.16816.F32 R240, R4.reuse, R16, R128 ;  /* 0x0000001004f0723c */ /* 0x044fe20000001880 */
[----:B------:R2:W-:Y:S06]  /*5620*/  MUFU.EX2 R129, R2 ;  /* 0x0000000200817308 */ /* 0x0005ec0000000800 */
[----:B------:R-:W-:Y:S01]  /*5630*/  MOV R130, R177 ;  /* 0x000000b100827202 */ /* 0x000fe20000000f00 */
[----:B------:R-:W-:Y:S01]  /*5640*/  HMMA.16816.F32 R248, R4, R24, R172 ;  /* 0x0000001804f8723c */ /* 0x000fe200000018ac */
[----:B------:R-:W-:Y:S01]  /*5650*/  IMAD.MOV.U32 R131, RZ, RZ, R176 ;  /* 0x000000ffff837224 */ /* 0x000fe200078e00b0 */
[----:B------:R-:W-:Y:S01]  /*5660*/  MOV R177, R179 ;  /* 0x000000b300b17202 */ /* 0x000fe20000000f00 */
[----:B------:R-:W-:-:S02]  /*5670*/  IMAD.MOV.U32 R176, RZ, RZ, R178 ;  /* 0x000000ffffb07224 */ /* 0x000fc400078e00b2 */
[----:B------:R-:W-:Y:S01]  /*5680*/  IMAD.MOV.U32 R178, RZ, RZ, R43 ;  /* 0x000000ffffb27224 */ /* 0x000fe200078e002b */
[----:B------:R-:W-:Y:S01]  /*5690*/  MOV R72, R131 ;  /* 0x0000008300487202 */ /* 0x000fe20000000f00 */
[----:B------:R-:W-:Y:S01]  /*56a0*/  IMAD.MOV.U32 R179, RZ, RZ, R42 ;  /* 0x000000ffffb37224 */ /* 0x000fe200078e002a */
[----:B------:R-:W-:Y:S01]  /*56b0*/  MOV R42, R40 ;  /* 0x00000028002a7202 */ /* 0x000fe20000000f00 */
[----:B--2---:R-:W-:Y:S01]  /*56c0*/  FFMA.FTZ R2, R227, c[0x0][0x2d0], -R8 ;  /* 0x0000b400e3027a23 */ /* 0x004fe20000010808 */
[C---:B------:R-:W-:Y:S01]  /*56d0*/  HMMA.16816.F32 R228, R4.reuse, R26, R164 ;  /* 0x0000001a04e4723c */ /* 0x040fe200000018a4 */
[----:B------:R-:W-:Y:S01]  /*56e0*/  IMAD.MOV.U32 R43, RZ, RZ, R41 ;  /* 0x000000ffff2b7224 */ /* 0x000fe200078e0029 */
[----:B------:R-:W-:Y:S01]  /*56f0*/  MOV R41, R147 ;  /* 0x0000009300297202 */ /* 0x000fe20000000f00 */
[----:B------:R2:W4:Y:S01]  /*5700*/  MUFU.EX2 R175, R2 ;  /* 0x0000000200af7308 */ /* 0x0005220000000800 */
[----:B------:R-:W-:Y:S01]  /*5710*/  IMAD.MOV.U32 R40, RZ, RZ, R152 ;  /* 0x000000ffff287224 */ /* 0x000fe200078e0098 */
[----:B------:R-:W-:Y:S01]  /*5720*/  LDSM.16.MT88.4 R164, [R197+0x1900] ;  /* 0x00190000c5a4783b */ /* 0x000fe20000004200 */
[----:B------:R-:W-:Y:S01]  /*5730*/  MOV R152, R154 ;  /* 0x0000009a00987202 */ /* 0x000fe20000000f00 */
[----:B------:R-:W-:Y:S01]  /*5740*/  IMAD.MOV.U32 R147, RZ, RZ, R153 ;  /* 0x000000ffff937224 */ /* 0x000fe200078e0099 */
[----:B------:R-:W-:Y:S01]  /*5750*/  HMMA.16816.F32 R192, R4, R18, R92 ;  /* 0x0000001204c0723c */ /* 0x000fe2000000185c */
[----:B------:R-:W1:Y:S01]  /*5760*/  LDSM.16.MT88.4 R16, [R200+0x7100] ;  /* 0x00710000c810783b */ /* 0x000e620000004200 */
[----:B------:R-:W-:Y:S01]  /*5770*/  MOV R154, R11 ;  /* 0x0000000b009a7202 */ /* 0x000fe20000000f00 */
[----:B------:R-:W-:-:S02]  /*5780*/  IMAD.MOV.U32 R153, RZ, RZ, R136 ;  /* 0x000000ffff997224 */ /* 0x000fc400078e0088 */
[----:B------:R-:W-:Y:S02]  /*5790*/  IMAD.MOV.U32 R136, RZ, RZ, R10 ;  /* 0x000000ffff887224 */ /* 0x000fe400078e000a */
[----:B------:R-:W-:Y:S01]  /*57a0*/  IMAD.MOV.U32 R74, RZ, RZ, R152 ;  /* 0x000000ffff4a7224 */ /* 0x000fe200078e0098 */
[C---:B---3--:R-:W-:Y:S01]  /*57b0*/  HMMA.16816.F32 R24, R4.reuse, R28, R68 ;  /* 0x0000001c0418723c */ /* 0x048fe20000001844 */
[----:B------:R-:W-:Y:S01]  /*57c0*/  MOV R75, R153 ;  /* 0x00000099004b7202 */ /* 0x000fe20000000f00 */
[----:B------:R-:W-:Y:S02]  /*57d0*/  IMAD.MOV.U32 R73, RZ, RZ, R130 ;  /* 0x000000ffff497224 */ /* 0x000fe400078e0082 */
[----:B--2---:R-:W-:Y:S01]  /*57e0*/  FFMA.FTZ R2, R232, c[0x0][0x2d0], -R8 ;  /* 0x0000b400e8027a23 */ /* 0x004fe20000010808 */
[----:B------:R-:W-:Y:S02]  /*57f0*/  MOV R232, R37 ;  /* 0x0000002500e87202 */ /* 0x000fe40000000f00 */
[----:B------:R-:W-:Y:S01]  /*5800*/  IMAD.MOV.U32 R69, RZ, RZ, R154 ;  /* 0x000000ffff457224 */ /* 0x000fe200078e009a */
[----:B------:R2:W-:Y:S01]  /*5810*/  MUFU.EX2 R227, R2 ;  /* 0x0000000200e37308 */ /* 0x0005e20000000800 */
[----:B-----5:R-:W-:Y:S01]  /*5820*/  HMMA.16816.F32 R180, R4, R22, R80 ;  /* 0x0000001604b4723c */ /* 0x020fe20000001850 */
[----:B------:R-:W-:Y:S01]  /*5830*/  MOV R68, R147 ;  /* 0x0000009300447202 */ /* 0x000fe20000000f00 */
[----:B------:R-:W-:Y:S01]  /*5840*/  IMAD.MOV.U32 R71, RZ, RZ, R145 ;  /* 0x000000ffff477224 */ /* 0x000fe200078e0091 */
[----:B------:R-:W-:-:S04]  /*5850*/  MOV R70, R144 ;  /* 0x0000009000467202 */ /* 0x000fc80000000f00 */
[----:B------:R-:W-:Y:S01]  /*5860*/  IMAD.MOV.U32 R82, RZ, RZ, R42 ;  /* 0x000000ffff527224 */ /* 0x000fe200078e002a */
[C---:B------:R-:W-:Y:S01]  /*5870*/  HMMA.16816.F32 R28, R4.reuse, R30, R76 ;  /* 0x0000001e041c723c */ /* 0x040fe2000000184c */
[----:B------:R-:W-:Y:S01]  /*5880*/  MOV R80, R155 ;  /* 0x0000009b00507202 */ /* 0x000fe20000000f00 */
[----:B------:R-:W-:Y:S01]  /*5890*/  IMAD.MOV.U32 R81, RZ, RZ, R168 ;  /* 0x000000ffff517224 */ /* 0x000fe200078e00a8 */
[----:B------:R-:W-:Y:S01]  /*58a0*/  MOV R83, R136 ;  /* 0x0000008800537202 */ /* 0x000fe20000000f00 */
[----:B------:R-:W-:Y:S01]  /*58b0*/  LDSM.16.MT88.4 R152, [R199+0x1900] ;  /* 0x00190000c798783b */ /* 0x000fe20000004200 */
[----:B--2---:R-:W-:Y:S02]  /*58c0*/  FFMA.FTZ R2, R234, c[0x0][0x2d0], -R8 ;  /* 0x0000b400ea027a23 */ /* 0x004fe40000010808 */
[----:B------:R-:W-:Y:S01]  /*58d0*/  MOV R76, R43 ;  /* 0x0000002b004c7202 */ /* 0x000fe20000000f00 */
[----:B------:R-:W-:Y:S01]  /*58e0*/  IMAD.MOV.U32 R77, RZ, RZ, R40 ;  /* 0x000000ffff4d7224 */ /* 0x000fe200078e0028 */
[----:B------:R-:W-:Y:S01]  /*58f0*/  MOV R78, R41 ;  /* 0x00000029004e7202 */ /* 0x000fe20000000f00 */
[----:B------:R2:W3:Y:S01]  /*5900*/  MUFU.EX2 R226, R2 ;  /* 0x0000000200e27308 */ /* 0x0004e20000000800 */
[----:B------:R-:W-:Y:S01]  /*5910*/  LDSM.16.MT88.4 R40, [R197+0x3900] ;  /* 0x00390000c528783b */ /* 0x000fe20000004200 */
[----:B------:R-:W-:Y:S01]  /*5920*/  HMMA.16816.F32 R92, R4, R20, R52 ;  /* 0x00000014045c723c */ /* 0x000fe20000001834 */
[----:B----4-:R-:W-:-:S02]  /*5930*/  IMAD.MOV.U32 R234, RZ, RZ, R175 ;  /* 0x000000ffffea7224 */ /* 0x010fc400078e00af */
[----:B------:R-:W-:Y:S01]  /*5940*/  LDSM.16.MT88.4 R136, [R198+0x1900] ;  /* 0x00190000c688783b */ /* 0x000fe20000004200 */
[----:B------:R-:W-:-:S03]  /*5950*/  IMAD.MOV.U32 R79, RZ, RZ, R146 ;  /* 0x000000ffff4f7224 */ /* 0x000fc600078e0092 */
[----:B------:R-:W-:Y:S01]  /*5960*/  IMAD.MOV.U32 R53, RZ, RZ, R176 ;  /* 0x000000ffff357224 */ /* 0x000fe200078e00b0 */
[----:B------:R-:W-:Y:S01]  /*5970*/  MOV R54, R177 ;  /* 0x000000b100367202 */ /* 0x000fe20000000f00 */
[----:B------:R-:W-:Y:S01]  /*5980*/  IMAD.MOV.U32 R55, RZ, RZ, R178 ;  /* 0x000000ffff377224 */ /* 0x000fe200078e00b2 */
[----:B------:R-:W-:Y:S01]  /*5990*/  MOV R52, R179 ;  /* 0x000000b300347202 */ /* 0x000fe20000000f00 */
[C---:B-1----:R-:W-:Y:S01]  /*59a0*/  HMMA.16816.F32 R20, R4.reuse, R32, R64 ;  /* 0x000000200414723c */ /* 0x042fe20000001840 */
[----:B------:R-:W-:Y:S01]  /*59b0*/  LDSM.16.MT88.4 R144, [R200+0x1900] ;  /* 0x00190000c890783b */ /* 0x000fe20000004200 */
[--C-:B--2---:R-:W-:Y:S01]  /*59c0*/  FFMA.FTZ R2, R169, c[0x0][0x2d0], -R0.reuse ;  /* 0x0000b400a9027a23 */ /* 0x104fe20000010800 */
[----:B---3--:R-:W-:Y:S02]  /*59d0*/  F2FP.PACK_AB R130, R226, R227 ;  /* 0x000000e3e282723e */ /* 0x008fe400000000ff */
[----:B------:R-:W-:Y:S01]  /*59e0*/  LDSM.16.MT88.4 R64, [R199+0x3900] ;  /* 0x00390000c740783b */ /* 0x000fe20000004200 */
[----:B------:R1:W-:Y:S02]  /*59f0*/  MUFU.EX2 R11, R2 ;  /* 0x00000002000b7308 */ /* 0x0003e40000000800 */
[C---:B------:R-:W-:Y:S01]  /*5a00*/  HMMA.16816.F32 R176, R4.reuse, R12, R56 ;  /* 0x0000000c04b0723c */ /* 0x040fe20000001838 */
[----:B------:R-:W2:Y:S07]  /*5a10*/  LDSM.16.MT88.4 R56, [R200+0x3900] ;  /* 0x00390000c838783b */ /* 0x000eae0000004200 */
[----:B------:R-:W-:Y:S01]  /*5a20*/  HMMA.16816.F32 R32, R4, R34, R48 ;  /* 0x000000220420723c */ /* 0x000fe20000001830 */
[----:B------:R-:W3:Y:S01]  /*5a30*/  LDSM.16.MT88.4 R48, [R198+0x3900] ;  /* 0x00390000c630783b */ /* 0x000ee20000004200 */
[----:B-1----:R-:W-:-:S06]  /*5a40*/  FFMA.FTZ R2, R170, c[0x0][0x2d0], -R0 ;  /* 0x0000b400aa027a23 */ /* 0x002fcc0000010800 */
[C---:B------:R-:W-:Y:S01]  /*5a50*/  HMMA.16816.F32 R172, R4.reuse, R16, R60 ;  /* 0x0000001004ac723c */ /* 0x040fe2000000183c */
[----:B------:R1:W4:Y:S06]  /*5a60*/  MUFU.EX2 R10, R2 ;  /* 0x00000002000a7308 */ /* 0x00032c0000000800 */
[----:B------:R-:W-:Y:S01]  /*5a70*/  IMAD.MOV.U32 R60, RZ, RZ, R52 ;  /* 0x000000ffff3c7224 */ /* 0x000fe200078e0034 */
[----:B------:R-:W-:Y:S01]  /*5a80*/  MOV R61, R53 ;  /* 0x00000035003d7202 */ /* 0x000fe20000000f00 */
[----:B------:R-:W-:Y:S01]  /*5a90*/  IMAD.MOV.U32 R62, RZ, RZ, R54 ;  /* 0x000000ffff3e7224 */ /* 0x000fe200078e0036 */
[----:B------:R-:W-:Y:S01]  /*5aa0*/  MOV R63, R55 ;  /* 0x00000037003f7202 */ /* 0x000fe20000000f00 */
[--C-:B-1----:R-:W-:Y:S01]  /*5ab0*/  FFMA.FTZ R2, R224, c[0x0][0x2d0], -R0.reuse ;  /* 0x0000b400e0027a23 */ /* 0x102fe20000010800 */
[----:B------:R-:W-:Y:S01]  /*5ac0*/  MOV R224, R129 ;  /* 0x0000008100e07202 */ /* 0x000fe20000000f00 */
[----:B------:R-:W-:Y:S01]  /*5ad0*/  FFMA.FTZ R0, R171, c[0x0][0x2d0], -R0 ;  /* 0x0000b400ab007a23 */ /* 0x000fe20000010800 */
[----:B----4-:R-:W-:Y:S01]  /*5ae0*/  F2FP.PACK_AB R129, R10, R11 ;  /* 0x0000000b0a81723e */ /* 0x010fe200000000ff */
[----:B------:R1:W-:Y:S01]  /*5af0*/  MUFU.EX2 R9, R2 ;  /* 0x0000000200097308 */ /* 0x0003e20000000800 */
[----:B------:R-:W-:Y:S01]  /*5b00*/  F2FP.PACK_AB R128, R234, R224 ;  /* 0x000000e0ea80723e */ /* 0x000fe200000000ff */
[C---:B------:R-:W-:Y:S06]  /*5b10*/  HMMA.16816.F32 R168, R4.reuse, R18, R84 ;  /* 0x0000001204a8723c */ /* 0x040fec0000001854 */
[----:B------:R-:W4:Y:S01]  /*5b20*/  MUFU.EX2 R8, R0 ;  /* 0x0000000000087308 */ /* 0x000f220000000800 */
[----:B------:R-:W-:Y:S01]  /*5b30*/  IMAD.MOV.U32 R86, RZ, RZ, R39 ;  /* 0x000000ffff567224 */ /* 0x000fe200078e0027 */
[----:B------:R-:W-:Y:S01]  /*5b40*/  MOV R87, R38 ;  /* 0x0000002600577202 */ /* 0x000fe20000000f00 */
[----:B------:R-:W-:Y:S01]  /*5b50*/  HMMA.16816.F32 R16, R4, R14, R44 ;  /* 0x0000000e0410723c */ /* 0x000fe2000000182c */
[----:B------:R-:W-:Y:S01]  /*5b60*/  IMAD.MOV.U32 R84, RZ, RZ, R72 ;  /* 0x000000ffff547224 */ /* 0x000fe200078e0048 */
[----:B------:R-:W-:Y:S01]  /*5b70*/  MOV R85, R73 ;  /* 0x0000004900557202 */ /* 0x000fe20000000f00 */
[----:B------:R-:W-:Y:S01]  /*5b80*/  LDSM.16.MT88.4 R12, [R199+0x7900] ;  /* 0x00790000c70c783b */ /* 0x000fe20000004200 */
[----:B-1----:R-:W-:-:S03]  /*5b90*/  MOV R2, R88 ;  /* 0x0000005800027202 */ /* 0x002fc60000000f00 */
[----:B------:R-:W-:Y:S01]  /*5ba0*/  IMAD.MOV.U32 R4, RZ, RZ, R68 ;  /* 0x000000ffff047224 */ /* 0x000fe200078e0044 */
[----:B------:R-:W-:Y:S01]  /*5bb0*/  MOV R68, R80 ;  /* 0x0000005000447202 */ /* 0x000fe20000000f00 */
[----:B------:R-:W-:Y:S01]  /*5bc0*/  IMAD.MOV.U32 R5, RZ, RZ, R70 ;  /* 0x000000ffff057224 */ /* 0x000fe200078e0046 */
[----:B----4-:R-:W-:-:S03]  /*5bd0*/  F2FP.PACK_AB R131, R8, R9 ;  /* 0x000000090883723e */ /* 0x010fc600000000ff */
[----:B------:R-:W-:Y:S01]  /*5be0*/  IMAD.MOV.U32 R6, RZ, RZ, R68 ;  /* 0x000000ffff067224 */ /* 0x000fe200078e0044 */
[----:B------:R-:W-:-:S03]  /*5bf0*/  MOV R0, R90 ;  /* 0x0000005a00007202 */ /* 0x000fc60000000f00 */
[----:B------:R-:W-:Y:S02]  /*5c00*/  HMMA.16816.F32 R160, R128, R164, R160 ;  /* 0x000000a480a0723c */ /* 0x000fe400000018a0 */
[----:B------:R-:W-:-:S06]  /*5c10*/  FADD.FTZ R0, R0, R252 ;  /* 0x000000fc00007221 */ /* 0x000fcc0000010000 */
[C---:B------:R-:W-:Y:S07]  /*5c20*/  HMMA.16816.F32 R164, R128.reuse, R166, R76 ;  /* 0x000000a680a4723c */ /* 0x040fee000000184c */
[----:B------:R-:W-:Y:S01]  /*5c30*/  IMAD.MOV.U32 R78, RZ, RZ, R36 ;  /* 0x000000ffff4e7224 */ /* 0x000fe200078e0024 */
[----:B--2---:R-:W-:Y:S01]  /*5c40*/  HMMA.16816.F32 R52, R128, R56, R124 ;  /* 0x000000388034723c */ /* 0x004fe2000000187c */
[----:B------:R-:W-:Y:S01]  /*5c50*/  MOV R77, R82 ;  /* 0x00000052004d7202 */ /* 0x000fe20000000f00 */
[----:B------:R-:W-:-:S05]  /*5c60*/  IMAD.MOV.U32 R79, RZ, RZ, R81 ;  /* 0x000000ffff4f7224 */ /* 0x000fca00078e0051 */
[----:B------:R-:W-:Y:S01]  /*5c70*/  IMAD.MOV.U32 R125, RZ, RZ, R83 ;  /* 0x000000ffff7d7224 */ /* 0x000fe200078e0053 */
[C---:B------:R-:W-:Y:S01]  /*5c80*/  HMMA.16816.F32 R36, R128.reuse, R40, R108 ;  /* 0x000000288024723c */ /* 0x040fe2000000186c */
[----:B------:R-:W-:Y:S01]  /*5c90*/  LDSM.16.MT88.4 R80, [R198+0x5900] ;  /* 0x00590000c650783b */ /* 0x000fe20000004200 */
[----:B------:R-:W-:Y:S01]  /*5ca0*/  MOV R126, R69 ;  /* 0x00000045007e7202 */ /* 0x000fe20000000f00 */
[----:B------:R-:W-:Y:S01]  /*5cb0*/  FADD.FTZ R0, R125, R0 ;  /* 0x000000007d007221 */ /* 0x000fe20000010000 */
[----:B------:R-:W-:Y:S02]  /*5cc0*/  MOV R127, R71 ;  /* 0x00000047007f7202 */ /* 0x000fe40000000f00 */
[----:B------:R-:W-:Y:S01]  /*5cd0*/  MOV R7, R79 ;  /* 0x0000004f00077202 */ /* 0x000fe20000000f00 */
[----:B------:R-:W-:Y:S01]  /*5ce0*/  IMAD.MOV.U32 R110, RZ, RZ, R89 ;  /* 0x000000ffff6e7224 */ /* 0x000fe200078e0059 */
[----:B---3--:R-:W-:Y:S01]  /*5cf0*/  HMMA.16816.F32 R44, R128, R48, R116 ;  /* 0x00000030802c723c */ /* 0x008fe20000001874 */
[----:B------:R-:W-:-:S02]  /*5d00*/  IMAD.MOV.U32 R111, RZ, RZ, R91 ;  /* 0x000000ffff6f7224 */ /* 0x000fc400078e005b */
[----:B------:R-:W-:Y:S01]  /*5d10*/  FADD.FTZ R2, R2, R110 ;  /* 0x0000006e02027221 */ /* 0x000fe20000010000 */
[----:B------:R-:W-:Y:S03]  /*5d20*/  LDSM.16.MT88.4 R88, [R200+0x5900] ;  /* 0x00590000c858783b */ /* 0x000fe60000004200 */
[----:B------:R-:W-:Y:S01]  /*5d30*/  MOV R116, R75 ;  /* 0x0000004b00747202 */ /* 0x000fe20000000f00 */
[----:B------:R-:W-:Y:S01]  /*5d40*/  FADD.FTZ R2, R111, R2 ;  /* 0x000000026f027221 */ /* 0x000fe20000010000 */
[----:B------:R-:W-:Y:S01]  /*5d50*/  HMMA.16816.F32 R132, R128, R136, R132 ;  /* 0x000000888084723c */ /* 0x000fe20000001884 */
[----:B------:R-:W-:Y:S01]  /*5d60*/  IMAD.MOV.U32 R117, RZ, RZ, R74 ;  /* 0x000000ffff757224 */ /* 0x000fe200078e004a */
[----:B------:R-:W-:Y:S01]  /*5d70*/  MOV R118, R77 ;  /* 0x0000004d00767202 */ /* 0x000fe20000000f00 */
[----:B------:R-:W-:Y:S01]  /*5d80*/  FADD.FTZ R2, R116, R2 ;  /* 0x0000000274027221 */ /* 0x000fe20000010000 */
[----:B------:R-:W1:Y:S01]  /*5d90*/  LDSM.16.MT88.4 R72, [R197+0x5900] ;  /* 0x00590000c548783b */ /* 0x000e620000004200 */
[----:B------:R-:W-:-:S02]  /*5da0*/  FADD.FTZ R0, R117, R0 ;  /* 0x0000000075007221 */ /* 0x000fc40000010000 */
[----:B------:R-:W-:Y:S01]  /*5db0*/  FADD.FTZ R4, R4, R2 ;  /* 0x0000000204047221 */ /* 0x000fe20000010000 */
[C---:B------:R-:W-:Y:S01]  /*5dc0*/  HMMA.16816.F32 R148, R128.reuse, R152, R148 ;  /* 0x000000988094723c */ /* 0x040fe20000001894 */
[----:B------:R-:W-:Y:S02]  /*5dd0*/  FADD.FTZ R2, R247, R0 ;  /* 0x00000000f7027221 */ /* 0x000fe40000010000 */
[----:B------:R-:W-:Y:S02]  /*5de0*/  IMAD.MOV.U32 R119, RZ, RZ, R78 ;  /* 0x000000ffff777224 */ /* 0x000fe400078e004e */
[----:B------:R-:W-:Y:S02]  /*5df0*/  FADD.FTZ R0, R118, R4 ;  /* 0x0000000476007221 */ /* 0x000fe40000010000 */
[----:B------:R-:W-:Y:S01]  /*5e00*/  FADD.FTZ R2, R244, R2 ;  /* 0x00000002f4027221 */ /* 0x000fe20000010000 */
[----:B------:R-:W-:Y:S01]  /*5e10*/  HMMA.16816.F32 R136, R128, R138, R96 ;  /* 0x0000008a8088723c */ /* 0x000fe20000001860 */
[----:B------:R-:W2:Y:S01]  /*5e20*/  LDSM.16.MT88.4 R96, [R199+0x5900] ;  /* 0x00590000c760783b */ /* 0x000ea20000004200 */
[----:B------:R-:W-:-:S02]  /*5e30*/  FADD.FTZ R0, R119, R0 ;  /* 0x0000000077007221 */ /* 0x000fc40000010000 */
[----:B------:R-:W-:Y:S02]  /*5e40*/  FADD.FTZ R2, R245, R2 ;  /* 0x00000002f5027221 */ /* 0x000fe40000010000 */
[----:B------:R-:W-:Y:S02]  /*5e50*/  FADD.FTZ R0, R126, R0 ;  /* 0x000000007e007221 */ /* 0x000fe40000010000 */
[C---:B------:R-:W-:Y:S01]  /*5e60*/  HMMA.16816.F32 R152, R128.reuse, R154, R104 ;  /* 0x0000009a8098723c */ /* 0x040fe20000001868 */
[----:B------:R-:W3:Y:S01]  /*5e70*/  LDSM.16.MT88.4 R104, [R197+0x7900] ;  /* 0x00790000c568783b */ /* 0x000ee20000004200 */
[----:B------:R-:W-:Y:S02]  /*5e80*/  FADD.FTZ R2, R235, R2 ;  /* 0x00000002eb027221 */ /* 0x000fe40000010000 */
[----:B------:R-:W-:Y:S02]  /*5e90*/  FADD.FTZ R0, R127, R0 ;  /* 0x000000007f007221 */ /* 0x000fe40000010000 */
[----:B------:R-:W-:Y:S01]  /*5ea0*/  FADD.FTZ R2, R223, R2 ;  /* 0x00000002df027221 */ /* 0x000fe20000010000 */
[----:B------:R-:W-:Y:S01]  /*5eb0*/  IADD3 R223, R232, -0x2, RZ ;  /* 0xfffffffee8df7810 */ /* 0x000fe20007ffe0ff */
[----:B------:R-:W-:Y:S01]  /*5ec0*/  HMMA.16816.F32 R40, R128, R42, R112 ;  /* 0x0000002a8028723c */ /* 0x000fe20000001870 */
[----:B------:R-:W4:Y:S01]  /*5ed0*/  LDSM.16.MT88.4 R112, [R198+0x7900] ;  /* 0x00790000c670783b */ /* 0x000f220000004200 */
[----:B------:R-:W-:-:S02]  /*5ee0*/  FADD.FTZ R0, R5, R0 ;  /* 0x0000000005007221 */ /* 0x000fc40000010000 */
[----:B------:R-:W-:Y:S02]  /*5ef0*/  FADD.FTZ R2, R159, R2 ;  /* 0x000000029f027221 */ /* 0x000fe40000010000 */
[----:B------:R-:W-:Y:S02]  /*5f00*/  FADD.FTZ R0, R6, R0 ;  /* 0x0000000006007221 */ /* 0x000fe40000010000 */
[----:B------:R-:W-:Y:S01]  /*5f10*/  HMMA.16816.F32 R48, R128, R50, R120 ;  /* 0x000000328030723c */ /* 0x000fe20000001878 */
[----:B------:R-:W5:Y:S01]  /*5f20*/  LDSM.16.MT88.4 R120, [R200+0x7900] ;  /* 0x00790000c878783b */ /* 0x000f620000004200 */
        /* <DEDUP_REMOVED lines=12> */
[----:B------:R-:W-:-:S03]  /*5ff0*/  FADD.FTZ R245, R8, R0 ;  /* 0x0000000008f57221 */ /* 0x000fc60000010000 */
[C---:B------:R-:W-:Y:S08]  /*6000*/  HMMA.16816.F32 R144, R128.reuse, R146, R100 ;  /* 0x000000928090723c */ /* 0x040ff00000001864 */
[C---:B------:R-:W-:Y:S08]  /*6010*/  HMMA.16816.F32 R64, R128.reuse, R66, R84 ;  /* 0x000000428040723c */ /* 0x040ff00000001854 */
[C---:B-1----:R-:W-:Y:S08]  /*6020*/  HMMA.16816.F32 R68, R128.reuse, R72, R248 ;  /* 0x000000488044723c */ /* 0x042ff000000018f8 */
[C---:B------:R-:W-:Y:S08]  /*6030*/  HMMA.16816.F32 R76, R128.reuse, R80, R240 ;  /* 0x00000050804c723c */ /* 0x040ff000000018f0 */
[C---:B------:R-:W-:Y:S08]  /*6040*/  HMMA.16816.F32 R84, R128.reuse, R88, R188 ;  /* 0x000000588054723c */ /* 0x040ff000000018bc */
        /* <DEDUP_REMOVED lines=26> */
.L_x_4186:
[----:B------:R-:W-:-:S13]  /*61f0*/  ISETP.NE.AND P0, PT, R232, c[0x0][0x32c], PT ;  /* 0x0000cb00e8007a0c */ /* 0x000fda0003f05270 */
[----:B------:R-:W-:-:S05]  /*6200*/  @P0 IMAD.HI.U32 R2, R0, c[0x0][0x330], RZ ;  /* 0x0000cc0000020a27 */ /* 0x000fca00078e00ff */
[----:B------:R-:W-:Y:S02]  /*6210*/  @P0 SHF.R.U32.HI R0, RZ, c[0x0][0x334], R2 ;  /* 0x0000cd00ff000a19 */ /* 0x000fe40000011602 */
.L_x_4187:
[----:B------:R-:W-:-:S05]  /*6220*/  MOV R2, c[0x0][0x32c] ;  /* 0x0000cb0000027a02 */ /* 0x000fca0000000f00 */
[----:B------:R-:W-:-:S04]  /*6230*/  IMAD R0, R0, R2, c[0x0][0x32c] ;  /* 0x0000cb0000007624 */ /* 0x000fc800078e0202 */
[----:B------:R-:W1:Y:S02]  /*6240*/  R2UR UR4, R0 ;  /* 0x00000000000473c2 */ /* 0x000e6400000e0000 */
[----:B-1----:R-:W-:-:S04]  /*6250*/  UISETP.LT.AND UP0, UPT, UR7, UR4, UPT ;  /* 0x000000040700728c */ /* 0x002fc8000bf01270 */
[----:B------:R-:W-:-:S03]  /*6260*/  USEL UR7, UR7, UR4, UP0 ;  /* 0x0000000407077287 */ /* 0x000fc60008000000 */
.L_x_4185:
        /* <DEDUP_REMOVED lines=12> */
[----:B------:R-:W4:Y:S01]  /*6330*/  LDL.64 R4, [R1+0x20] ;  /* 0x0000200001047983 */ /* 0x000f220000100a00 */
        /* <DEDUP_REMOVED lines=8> */
[----:B------:R4:W-:Y:S04]  /*63c0*/  STL [R1+0x14], R12 ;  /* 0x0000140c01007387 */ /* 0x0009e80000100800 */
[----:B------:R1:W-:Y:S02]  /*63d0*/  STL [R1+0xc], R2 ;  /* 0x00000c0201007387 */ /* 0x0003e40000100800 */
[----:B------:R-:W-:Y:S01]  /*63e0*/  @P0 SHF.R.U32.HI R0, RZ, c[0x0][0x2cc], R0 ;  /* 0x0000b300ff000a19 */ /* 0x000fe20000011600 */
[----:B----4-:R-:W-:Y:S01]  /*63f0*/  IMAD.X R12, RZ, RZ, R9, P6 ;  /* 0x000000ffff0c7224 */ /* 0x010fe200030e0609 */
[----:B-1----:R-:W-:-:S04]  /*6400*/  IADD3 R2, P6, R10, 0xc0, RZ ;  /* 0x000000c00a027810 */ /* 0x002fc80007fde0ff */
[----:B------:R-:W-:Y:S01]  /*6410*/  STL [R1+0x10], R12 ;  /* 0x0000100c01007387 */ /* 0x000fe20000100800 */
[----:B------:R-:W-:Y:S01]  /*6420*/  IMAD.X R10, RZ, RZ, R9, P5 ;  /* 0x000000ffff0a7224 */ /* 0x000fe200028e0609 */
[C---:B-----5:R-:W-:Y:S02]  /*6430*/  IADD3 R252, P5, R6.reuse, 0x40, RZ ;  /* 0x0000004006fc7810 */ /* 0x060fe40007fbe0ff */
[----:B------:R1:W-:Y:S03]  /*6440*/  STL [R1+0x4], R2 ;  /* 0x0000040201007387 */ /* 0x0003e60000100800 */
[----:B------:R-:W-:Y:S01]  /*6450*/  IMAD.X R251, RZ, RZ, R5, P5 ;  /* 0x000000fffffb7224 */ /* 0x000fe200028e0605 */
[----:B------:R2:W-:Y:S01]  /*6460*/  STL [R1+0x8], R10 ;  /* 0x0000080a01007387 */ /* 0x0005e20000100800 */
[----:B------:R-:W-:-:S05]  /*6470*/  IADD3 R248, P5, R6, 0xc0, RZ ;  /* 0x000000c006f87810 */ /* 0x000fca0007fbe0ff */
[----:B------:R-:W-:Y:S02]  /*6480*/  IMAD.X R247, RZ, RZ, R5, P5 ;  /* 0x000000fffff77224 */ /* 0x000fe400028e0605 */
[----:B-1----:R-:W-:Y:S01]  /*6490*/  IMAD.X R2, RZ, RZ, R9, P6 ;  /* 0x000000ffff027224 */ /* 0x002fe200030e0609 */
[----:B------:R-:W-:-:S04]  /*64a0*/  IADD3 R250, P6, R6, 0x80, RZ ;  /* 0x0000008006fa7810 */ /* 0x000fc80007fde0ff */
[----:B------:R2:W-:Y:S01]  /*64b0*/  STL [R1], R2 ;  /* 0x0000000201007387 */ /* 0x0005e20000100800 */
[----:B------:R-:W-:-:S03]  /*64c0*/  IADD3.X R249, RZ, R5, RZ, P6, !PT ;  /* 0x00000005fff97210 */ /* 0x000fc600037fe4ff */
[----:B------:R2:W-:Y:S04]  /*64d0*/  @P0 STL [R1+0x38], R0 ;  /* 0x0000380001000387 */ /* 0x0005e80000100800 */
.L_x_4197:
[----:B------:R-:W3:Y:S01]  /*64e0*/  LDL.64 R236, [R1+0x30] ;  /* 0x0000300001ec7983 */ /* 0x000ee20000100a00 */
[----:B------:R-:W-:Y:S04]  /*64f0*/  DEPBAR.LE SB0, 0x0 ;  /* 0x000080000000791a */ /* 0x000fe80000000000 */
[----:B------:R-:W4:Y:S01]  /*6500*/  LDL.64 R230, [R1+0x18] ;  /* 0x0000180001e67983 */ /* 0x000f220000100a00 */
[----:B------:R-:W-:Y:S01]  /*6510*/  ISETP.GT.AND P6, PT, R233, R224, PT ;  /* 0x000000e0e900720c */ /* 0x000fe20003fc4270 */
[----:B------:R-:W-:Y:S02]  /*6520*/  IMAD.MOV.U32 R234, RZ, RZ, c[0x0][0x208] ;  /* 0x00008200ffea7624 */ /* 0x000fe400078e00ff */
[----:B------:R-:W5:Y:S01]  /*6530*/  LDL R232, [R1+0x14] ;  /* 0x0000140001e87983 */ /* 0x000f620000100800 */
[----:B------:R-:W-:Y:S03]  /*6540*/  IMAD.MOV.U32 R235, RZ, RZ, c[0x0][0x20c] ;  /* 0x00008300ffeb7624 */ /* 0x000fe600078e00ff */
[----:B--2---:R-:W2:Y:S04]  /*6550*/  LDL R229, [R1+0x10] ;  /* 0x0000100001e57983 */ /* 0x004ea80000100800 */
[----:B------:R-:W2:Y:S02]  /*6560*/  LDL R228, [R1+0xc] ;  /* 0x00000c0001e47983 */ /* 0x000ea40000100800 */
[----:B------:R-:W-:Y:S01]  /*6570*/  @!P6 SHF.R.S32.HI R0, RZ, 0x1f, R224 ;  /* 0x0000001fff00e819 */ /* 0x000fe200000114e0 */
[----:B------:R-:W-:Y:S01]  /*6580*/  @!P6 IMAD.WIDE.U32 R2, R224, c[0x0][0x208], RZ ;  /* 0x00008200e002ea25 */ /* 0x000fe200078e00ff */
[----:B------:R-:W2:Y:S03]  /*6590*/  LDL R226, [R1+0x8] ;  /* 0x0000080001e27983 */ /* 0x000ea60000100800 */
[----:B------:R-:W-:Y:S01]  /*65a0*/  @!P6 IMAD R0, R0, c[0x0][0x208], RZ ;  /* 0x000082000000ea24 */ /* 0x000fe200078e02ff */
[----:B------:R-:W2:Y:S03]  /*65b0*/  LDL R227, [R1+0x4] ;  /* 0x0000040001e37983 */ /* 0x000ea60000100800 */
[----:B------:R-:W-:Y:S01]  /*65c0*/  @!P6 IMAD R20, R224, c[0x0][0x20c], R0 ;  /* 0x00008300e014ea24 */ /* 0x000fe200078e0200 */
[----:B------:R-:W2:Y:S01]  /*65d0*/  LDL R223, [R1] ;  /* 0x0000000001df7983 */ /* 0x000ea20000100800 */
[C---:B------:R-:W-:Y:S02]  /*65e0*/  @!P6 IMAD.SHL.U32 R0, R2.reuse, 0x40, RZ ;  /* 0x000000400200e824 */ /* 0x040fe400078e00ff */
[----:B------:R-:W-:Y:S01]  /*65f0*/  @!P6 IMAD.IADD R28, R3, 0x1, R20 ;  /* 0x00000001031ce824 */ /* 0x000fe200078e0214 */
[----:B------:R-:W-:Y:S04]  /*6600*/  BAR.SYNC.DEFER_BLOCKING 0x0 ;  /* 0x0000000000007b1d */ /* 0x000fe80000010000 */
[----:B------:R-:W-:Y:S02]  /*6610*/  @!P6 SHF.L.U64.HI R2, R2, 0x6, R28 ;  /* 0x000000060202e819 */ /* 0x000fe4000001021c */
[----:B------:R-:W-:Y:S04]  /*6620*/  LDSM.16.M88.4 R32, [R203+0x10100] ;  /* 0x01010000cb20783b */ /* 0x000fe80000000200 */
[----:B------:R-:W1:Y:S04]  /*6630*/  LDSM.16.M88.4 R8, [R196+0x8100] ;  /* 0x00810000c408783b */ /* 0x000e680000000200 */
[----:B------:R-:W1:Y:S04]  /*6640*/  LDSM.16.M88.4 R16, [R196+0x8900] ;  /* 0x00890000c410783b */ /* 0x000e680000000200 */
[----:B------:R-:W1:Y:S04]  /*6650*/  LDSM.16.M88.4 R24, [R196+0x9100] ;  /* 0x00910000c418783b */ /* 0x000e680000000200 */
[----:B------:R-:W3:Y:S04]  /*6660*/  LDSM.16.M88.4 R168, [R196+0x9900] ;  /* 0x00990000c4a8783b */ /* 0x000ee80000000200 */
[----:B------:R-:W-:Y:S04]  /*6670*/  LDSM.16.M88.4 R172, [R204+0x10100] ;  /* 0x01010000ccac783b */ /* 0x000fe80000000200 */
[----:B------:R-:W2:Y:S04]  /*6680*/  LDSM.16.M88.4 R176, [R207] ;  /* 0x00000000cfb0783b */ /* 0x000ea80000000200 */
[----:B------:R-:W2:Y:S04]  /*6690*/  LDSM.16.M88.4 R180, [R222] ;  /* 0x00000000deb4783b */ /* 0x000ea80000000200 */
[----:B------:R-:W2:Y:S04]  /*66a0*/  LDSM.16.M88.4 R184, [R221] ;  /* 0x00000000ddb8783b */ /* 0x000ea80000000200 */
[----:B------:R-:W2:Y:S01]  /*66b0*/  LDSM.16.M88.4 R188, [R220] ;  /* 0x00000000dcbc783b */ /* 0x000ea20000000200 */
[C---:B-1----:R-:W-:Y:S08]  /*66c0*/  HMMA.16816.F32 R4, R32.reuse, R8, RZ ;  /* 0x000000082004723c */ /* 0x042ff000000018ff */
[C---:B------:R-:W-:Y:S08]  /*66d0*/  HMMA.16816.F32 R8, R32.reuse, R10, RZ ;  /* 0x0000000a2008723c */ /* 0x040ff000000018ff */
[C---:B------:R-:W-:Y:S08]  /*66e0*/  HMMA.16816.F32 R12, R32.reuse, R16, RZ ;  /* 0x00000010200c723c */ /* 0x040ff000000018ff */
[C---:B------:R-:W-:Y:S08]  /*66f0*/  HMMA.16816.F32 R16, R32.reuse, R18, RZ ;  /* 0x000000122010723c */ /* 0x040ff000000018ff */
[C---:B------:R-:W-:Y:S08]  /*6700*/  HMMA.16816.F32 R20, R32.reuse, R24, RZ ;  /* 0x000000182014723c */ /* 0x040ff000000018ff */
[C---:B------:R-:W-:Y:S01]  /*6710*/  HMMA.16816.F32 R24, R32.reuse, R26, RZ ;  /* 0x0000001a2018723c */ /* 0x040fe200000018ff */
[----:B---3--:R-:W-:Y:S04]  /*6720*/  @!P6 IADD3 R3, P5, R0, R236, RZ ;  /* 0x000000ec0003e210 */ /* 0x008fe80007fbe0ff */
[C---:B------:R-:W-:Y:S01]  /*6730*/  @!P6 LEA R192, P0, R3.reuse, c[0x0][0x1f8], 0x1 ;  /* 0x00007e0003c0ea11 */ /* 0x040fe200078008ff */
[----:B----4-:R-:W-:Y:S06]  /*6740*/  @!P6 IMAD.X R28, R2, 0x1, R231, P5 ;  /* 0x00000001021ce824 */ /* 0x010fec00028e06e7 */
[----:B------:R-:W-:Y:S02]  /*6750*/  @!P6 LEA.HI.X R193, R3, c[0x0][0x1fc], R28, 0x1, P0 ;  /* 0x00007f0003c1ea11 */ /* 0x000fe400000f0c1c */
[C---:B------:R-:W-:Y:S01]  /*6760*/  HMMA.16816.F32 R28, R32.reuse, R168, RZ ;  /* 0x000000a8201c723c */ /* 0x040fe200000018ff */
[----:B-----5:R-:W-:Y:S02]  /*6770*/  @!P6 IADD3 R3, P0, R0, R232, RZ ;  /* 0x000000e80003e210 */ /* 0x020fe40007f1e0ff */
[----:B------:R-:W-:Y:S01]  /*6780*/  @!PT LDS RZ, [RZ] ;  /* 0x00000000fffff984 */ /* 0x000fe20000000800 */
[----:B------:R-:W-:Y:S01]  /*6790*/  @!PT LDS RZ, [RZ] ;  /* 0x00000000fffff984 */ /* 0x000fe20000000800 */
[----:B------:R-:W-:Y:S01]  /*67a0*/  @!PT LDS RZ, [RZ] ;  /* 0x00000000fffff984 */ /* 0x000fe20000000800 */
[----:B------:R1:W-:Y:S02]  /*67b0*/  @!P6 LDGSTS.E.BYPASS.LTC128B.128 [R225+0x100], [R192.64], !P4 ;  /* 0x00100000c0e1efae */ /* 0x0003e4000e101d4c */
[C---:B------:R-:W-:Y:S01]  /*67c0*/  @!P6 LEA R194, P5, R3.reuse, c[0x0][0x1f8], 0x1 ;  /* 0x00007e0003c2ea11 */ /* 0x040fe200078a08ff */
[----:B--2---:R-:W-:Y:S01]  /*67d0*/  @!P6 IMAD.X R159, R2, 0x1, R229, P0 ;  /* 0x00000001029fe824 */ /* 0x004fe200000e06e5 */
[----:B------:R-:W-:Y:S01]  /*67e0*/  @!P6 IADD3 R156, P0, R0, R228, RZ ;  /* 0x000000e4009ce210 */ /* 0x000fe20007f1e0ff */
[----:B------:R-:W-:Y:S04]  /*67f0*/  HMMA.16816.F32 R32, R32, R170, RZ ;  /* 0x000000aa2020723c */ /* 0x000fe800000018ff */
[----:B------:R-:W-:Y:S01]  /*6800*/  @!P6 IMAD.X R169, R2, 0x1, R226, P0 ;  /* 0x0000000102a9e824 */ /* 0x000fe200000e06e2 */
[----:B------:R-:W-:Y:S02]  /*6810*/  @!P6 LEA.HI.X R195, R3, c[0x0][0x1fc], R159, 0x1, P5 ;  /* 0x00007f0003c3ea11 */ /* 0x000fe400028f0c9f */
[C---:B------:R-:W-:Y:S01]  /*6820*/  @!P6 LEA R168, P0, R156.reuse, c[0x0][0x1f8], 0x1 ;  /* 0x00007e009ca8ea11 */ /* 0x040fe200078008ff */
[C---:B------:R-:W-:Y:S02]  /*6830*/  HMMA.16816.F32 R4, R172.reuse, R176, R4 ;  /* 0x000000b0ac04723c */ /* 0x040fe40000001804 */
[----:B------:R2:W-:Y:S03]  /*6840*/  @!P6 LDGSTS.E.BYPASS.LTC128B.128 [R225+0x2100], [R194.64], !P3 ;  /* 0x02100000c2e1efae */ /* 0x0005e6000d901d4c */
[----:B------:R-:W-:Y:S02]  /*6850*/  @!P6 LEA.HI.X R169, R156, c[0x0][0x1fc], R169, 0x1, P0 ;  /* 0x00007f009ca9ea11 */ /* 0x000fe400000f0ca9 */
[-C--:B------:R-:W-:Y:S01]  /*6860*/  @!P6 IADD3 R3, P5, R0, R227.reuse, RZ ;  /* 0x000000e30003e210 */ /* 0x080fe20007fbe0ff */
[C---:B------:R-:W-:Y:S02]  /*6870*/  HMMA.16816.F32 R8, R172.reuse, R178, R8 ;  /* 0x000000b2ac08723c */ /* 0x040fe40000001808 */
[----:B------:R3:W-:Y:S02]  /*6880*/  @!P6 LDGSTS.E.BYPASS.LTC128B.128 [R225+0x4100], [R168.64], !P2 ;  /* 0x04100000a8e1efae */ /* 0x0007e4000d101d4c */
[----:B------:R-:W-:Y:S01]  /*6890*/  @!P6 IMAD.X R159, R2, 0x1, R223, P5 ;  /* 0x00000001029fe824 */ /* 0x000fe200028e06df */
[----:B------:R-:W-:Y:S02]  /*68a0*/  @!P6 LEA R0, P0, R234, R0, 0x5 ;  /* 0x00000000ea00e211 */ /* 0x000fe400078028ff */
[C---:B-1----:R-:W-:Y:S01]  /*68b0*/  @!P6 LEA R192, P5, R3.reuse, c[0x0][0x1f8], 0x1 ;  /* 0x00007e0003c0ea11 */ /* 0x042fe200078a08ff */
[C---:B------:R-:W-:Y:S04]  /*68c0*/  HMMA.16816.F32 R12, R172.reuse, R180, R12 ;  /* 0x000000b4ac0c723c */ /* 0x040fe8000000180c */
[----:B------:R-:W-:Y:S02]  /*68d0*/  @!P6 LEA.HI.X R193, R3, c[0x0][0x1fc], R159, 0x1, P5 ;  /* 0x00007f0003c1ea11 */ /* 0x000fe400028f0c9f */
[----:B------:R-:W-:Y:S02]  /*68e0*/  @!P6 IADD3 R156, P5, R0, R236, RZ ;  /* 0x000000ec009ce210 */ /* 0x000fe40007fbe0ff */
[C---:B------:R-:W-:Y:S01]  /*68f0*/  HMMA.16816.F32 R16, R172.reuse, R182, R16 ;  /* 0x000000b6ac10723c */ /* 0x040fe20000001810 */
[----:B------:R2:W-:Y:S03]  /*6900*/  @!P6 LDGSTS.E.BYPASS.LTC128B.128 [R225+0x6100], [R192.64], !P1 ;  /* 0x06100000c0e1efae */ /* 0x0005e6000c901d4c */
[----:B------:R-:W-:Y:S02]  /*6910*/  @!P6 LEA.HI.X R2, R234, R2, R235, 0x5, P0 ;  /* 0x00000002ea02e211 */ /* 0x000fe400000f2ceb */
[----:B------:R-:W-:Y:S02]  /*6920*/  @!P6 IADD3 R3, P0, R0, R232, RZ ;  /* 0x000000e80003e210 */ /* 0x000fe40007f1e0ff */
[C---:B------:R-:W-:Y:S04]  /*6930*/  HMMA.16816.F32 R20, R172.reuse, R184, R20 ;  /* 0x000000b8ac14723c */ /* 0x040fe80000001814 */
[----:B------:R-:W-:Y:S01]  /*6940*/  @!P6 IMAD.X R159, R2, 0x1, R231, P5 ;  /* 0x00000001029fe824 */ /* 0x000fe200028e06e7 */
[----:B------:R-:W-:Y:S01]  /*6950*/  @!P6 LEA R176, P5, R156, c[0x0][0x1f8], 0x1 ;  /* 0x00007e009cb0ea11 */ /* 0x000fe200078a08ff */
[----:B---3--:R-:W-:Y:S01]  /*6960*/  @!P6 IMAD.X R168, R2, 0x1, R229, P0 ;  /* 0x0000000102a8e824 */ /* 0x008fe200000e06e5 */
[C---:B------:R-:W-:Y:S01]  /*6970*/  @!P6 LEA R170, P0, R3.reuse, c[0x0][0x1f8], 0x1 ;  /* 0x00007e0003aaea11 */ /* 0x040fe200078008ff */
[C---:B------:R-:W-:Y:S01]  /*6980*/  HMMA.16816.F32 R24, R172.reuse, R186, R24 ;  /* 0x000000baac18723c */ /* 0x040fe20000001818 */
[----:B------:R-:W3:Y:S03]  /*6990*/  LDL.64 R230, [R1+0x28] ;  /* 0x0000280001e67983 */ /* 0x000ee60000100a00 */
[----:B------:R-:W-:Y:S01]  /*69a0*/  @!P6 LEA.HI.X R177, R156, c[0x0][0x1fc], R159, 0x1, P5 ;  /* 0x00007f009cb1ea11 */ /* 0x000fe200028f0c9f */
[----:B------:R-:W-:Y:S01]  /*69b0*/  IMAD.MOV.U32 R229, RZ, RZ, 0x5 ;  /* 0x00000005ffe57424 */ /* 0x000fe200078e00ff */
[----:B------:R-:W-:Y:S02]  /*69c0*/  @!P6 LEA.HI.X R171, R3, c[0x0][0x1fc], R168, 0x1, P0 ;  /* 0x00007f0003abea11 */ /* 0x000fe400000f0ca8 */
[C---:B------:R-:W-:Y:S01]  /*69d0*/  HMMA.16816.F32 R28, R172.reuse, R188, R28 ;  /* 0x000000bcac1c723c */ /* 0x040fe2000000181c */
[----:B------:R1:W-:Y:S03]  /*69e0*/  @!P6 LDGSTS.E.BYPASS.LTC128B.128 [R225+0x1100], [R176.64], !P4 ;  /* 0x01100000b0e1efae */ /* 0x0003e6000e101d4c */
[C---:B------:R-:W-:Y:S01]  /*69f0*/  @!P6 IADD3 R3, P5, R0.reuse, R228, RZ ;  /* 0x000000e40003e210 */ /* 0x040fe20007fbe0ff */
[----:B------:R4:W-:Y:S01]  /*6a00*/  @!P6 LDGSTS.E.BYPASS.LTC128B.128 [R225+0x3100], [R170.64], !P3 ;  /* 0x03100000aae1efae */ /* 0x0009e2000d901d4c */
[----:B------:R-:W-:Y:S01]  /*6a10*/  @!P6 IADD3 R0, P0, R0, R227, RZ ;  /* 0x000000e30000e210 */ /* 0x000fe20007f1e0ff */
[----:B------:R-:W-:Y:S01]  /*6a20*/  IMAD.MOV.U32 R228, RZ, RZ, c[0x0][0x1e0] ;  /* 0x00007800ffe47624 */ /* 0x000fe200078e00ff */
[----:B------:R-:W-:Y:S04]  /*6a30*/  HMMA.16816.F32 R32, R172, R190, R32 ;  /* 0x000000beac20723c */ /* 0x000fe80000001820 */
[C---:B------:R-:W-:Y:S01]  /*6a40*/  @!P6 IMAD.X R159, R2.reuse, 0x1, R226, P5 ;  /* 0x00000001029fe824 */ /* 0x040fe200028e06e2 */
[C---:B------:R-:W-:Y:S01]  /*6a50*/  @!P6 LEA R168, P5, R3.reuse, c[0x0][0x1f8], 0x1 ;  /* 0x00007e0003a8ea11 */ /* 0x040fe200078a08ff */
[----:B------:R-:W-:Y:S01]  /*6a60*/  @!P6 IMAD.X R156, R2, 0x1, R223, P0 ;  /* 0x00000001029ce824 */ /* 0x000fe200000e06df */
[C---:B------:R-:W-:Y:S01]  /*6a70*/  @!P6 LEA R2, P0, R0.reuse, c[0x0][0x1f8], 0x1 ;  /* 0x00007e000002ea11 */ /* 0x040fe200078008ff */
[----:B------:R-:W5:Y:S01]  /*6a80*/  LDL.64 R226, [R1+0x20] ;  /* 0x0000200001e27983 */ /* 0x000f620000100a00 */
[----:B------:R-:W-:Y:S03]  /*6a90*/  @!P6 LEA.HI.X R169, R3, c[0x0][0x1fc], R159, 0x1, P5 ;  /* 0x00007f0003a9ea11 */ /* 0x000fe600028f0c9f */
[----:B------:R-:W-:Y:S01]  /*6aa0*/  @!P6 LEA.HI.X R3, R0, c[0x0][0x1fc], R156, 0x1, P0 ;  /* 0x00007f000003ea11 */ /* 0x000fe200000f0c9c */
[----:B------:R-:W-:Y:S01]  /*6ab0*/  IMAD.MOV.U32 R223, RZ, RZ, c[0x0][0x1e0] ;  /* 0x00007800ffdf7624 */ /* 0x000fe200078e00ff */
[----:B------:R4:W-:Y:S01]  /*6ac0*/  @!P6 LDGSTS.E.BYPASS.LTC128B.128 [R225+0x5100], [R168.64], !P2 ;  /* 0x05100000a8e1efae */ /* 0x0009e2000d101d4c */
[----:B------:R-:W-:Y:S02]  /*6ad0*/  SHF.L.U64.HI R228, R228, R229, c[0x0][0x1e4] ;  /* 0x00007900e4e47619 */ /* 0x000fe400000102e5 */
[----:B------:R-:W-:Y:S01]  /*6ae0*/  IMAD.SHL.U32 R223, R223, 0x20, RZ ;  /* 0x00000020dfdf7824 */ /* 0x000fe200078e00ff */
[----:B------:R4:W-:Y:S01]  /*6af0*/  @!P6 LDGSTS.E.BYPASS.LTC128B.128 [R225+0x7100], [R2.64], !P1 ;  /* 0x0710000002e1efae */ /* 0x0009e2000c901d4c */
[C---:B------:R-:W-:Y:S03]  /*6b00*/  ISETP.GT.AND P6, PT, R224.reuse, R233, PT ;  /* 0x000000e9e000720c */ /* 0x040fe60003fc4270 */
[----:B--2---:R-:W-:Y:S04]  /*6b10*/  LDSM.16.M88.4 R192, [R202+0x8100] ;  /* 0x00810000cac0783b */ /* 0x004fe80000000200 */
[----:B-1----:R-:W-:Y:S04]  /*6b20*/  LDSM.16.M88.4 R176, [R202+0x8900] ;  /* 0x00890000cab0783b */ /* 0x002fe80000000200 */
[----:B------:R-:W-:Y:S04]  /*6b30*/  LDSM.16.M88.4 R180, [R202+0x9100] ;  /* 0x00910000cab4783b */ /* 0x000fe80000000200 */
[----:B------:R-:W-:Y:S04]  /*6b40*/  LDSM.16.M88.4 R172, [R202+0x9900] ;  /* 0x00990000caac783b */ /* 0x000fe80000000200 */
[----:B------:R-:W-:Y:S04]  /*6b50*/  LDSM.16.M88.4 R184, [R205+0x10100] ;  /* 0x01010000cdb8783b */ /* 0x000fe80000000200 */
[----:B----4-:R-:W1:Y:S01]  /*6b60*/  LDSM.16.M88.4 R168, [R206+0x10100] ;  /* 0x01010000cea8783b */ /* 0x010e620000000200 */
[----:B------:R-:W-:Y:S03]  /*6b70*/  @P6 IADD3 R2, R224, -0x1, RZ ;  /* 0xffffffffe0026810 */ /* 0x000fe60007ffe0ff */
[----:B------:R-:W0:Y:S01]  /*6b80*/  LDGDEPBAR ;  /* 0x00000000000079af */ /* 0x000e220000000000 */
[----:B------:R-:W-:Y:S03]  /*6b90*/  @P6 SHF.R.S32.HI R0, RZ, 0x1f, R2 ;  /* 0x0000001fff006819 */ /* 0x000fe60000011402 */
[----:B------:R-:W2:Y:S02]  /*6ba0*/  LDSM.16.M88.4 R188, [R201] ;  /* 0x00000000c9bc783b */ /* 0x000ea40000000200 */
[----:B------:R-:W-:Y:S04]  /*6bb0*/  @P6 IMAD R0, R0, c[0x0][0x1e0], RZ ;  /* 0x0000780000006a24 */ /* 0x000fe800078e02ff */
[C---:B------:R-:W-:Y:S02]  /*6bc0*/  @P6 IMAD R0, R2.reuse, c[0x0][0x1e4], R0 ;  /* 0x0000790002006a24 */ /* 0x040fe400078e0200 */
[----:B------:R-:W-:Y:S04]  /*6bd0*/  @P6 IMAD.WIDE.U32 R2, R2, c[0x0][0x1e0], RZ ;  /* 0x0000780002026a25 */ /* 0x000fe800078e00ff */
[----:B------:R-:W-:Y:S02]  /*6be0*/  @P6 IMAD.IADD R3, R3, 0x1, R0 ;  /* 0x0000000103036824 */ /* 0x000fe400078e0200 */
[C---:B------:R-:W-:Y:S03]  /*6bf0*/  @P6 IMAD.SHL.U32 R0, R2.reuse, 0x40, RZ ;  /* 0x0000004002006824 */ /* 0x040fe600078e00ff */
[----:B------:R-:W-:Y:S02]  /*6c00*/  @P6 SHF.L.U64.HI R2, R2, 0x6, R3 ;  /* 0x0000000602026819 */ /* 0x000fe40000010203 */
[C---:B------:R-:W-:Y:S01]  /*6c10*/  @P6 IADD3 R159, P5, R0.reuse, R252, RZ ;  /* 0x000000fc009f6210 */ /* 0x040fe20007fbe0ff */
[C---:B-1----:R-:W-:Y:S08]  /*6c20*/  HMMA.16816.F32 R4, R168.reuse, R192, R4 ;  /* 0x000000c0a804723c */ /* 0x042ff00000001804 */
[C---:B------:R-:W-:Y:S01]  /*6c30*/  HMMA.16816.F32 R8, R168.reuse, R194, R8 ;  /* 0x000000c2a808723c */ /* 0x040fe20000001808 */
[----:B------:R-:W1:Y:S07]  /*6c40*/  LDSM.16.M88.4 R192, [R201+0x800] ;  /* 0x00080000c9c0783b */ /* 0x000e6e0000000200 */
[C---:B------:R-:W-:Y:S08]  /*6c50*/  HMMA.16816.F32 R12, R168.reuse, R176, R12 ;  /* 0x000000b0a80c723c */ /* 0x040ff0000000180c */
[C---:B------:R-:W-:Y:S01]  /*6c60*/  HMMA.16816.F32 R16, R168.reuse, R178, R16 ;  /* 0x000000b2a810723c */ /* 0x040fe20000001810 */
[----:B------:R-:W4:Y:S07]  /*6c70*/  LDSM.16.M88.4 R176, [R201+0x1000] ;  /* 0x00100000c9b0783b */ /* 0x000f2e0000000200 */
[C---:B------:R-:W-:Y:S08]  /*6c80*/  HMMA.16816.F32 R20, R168.reuse, R180, R20 ;  /* 0x000000b4a814723c */ /* 0x040ff00000001814 */
[C---:B------:R-:W-:Y:S01]  /*6c90*/  HMMA.16816.F32 R24, R168.reuse, R182, R24 ;  /* 0x000000b6a818723c */ /* 0x040fe20000001818 */
[----:B------:R-:W-:Y:S07]  /*6ca0*/  LDSM.16.M88.4 R180, [R196+0xa100] ;  /* 0x00a10000c4b4783b */ /* 0x000fee0000000200 */
[C---:B------:R-:W-:Y:S08]  /*6cb0*/  HMMA.16816.F32 R28, R168.reuse, R172, R28 ;  /* 0x000000aca81c723c */ /* 0x040ff0000000181c */
[----:B------:R-:W-:Y:S01]  /*6cc0*/  HMMA.16816.F32 R32, R168, R174, R32 ;  /* 0x000000aea820723c */ /* 0x000fe20000001820 */
[----:B------:R-:W4:Y:S04]  /*6cd0*/  LDSM.16.M88.4 R168, [R201+0x1800] ;  /* 0x00180000c9a8783b */ /* 0x000f280000000200 */
[----:B------:R-:W4:Y:S03]  /*6ce0*/  LDSM.16.M88.4 R172, [R203+0x14100] ;  /* 0x01410000cbac783b */ /* 0x000f260000000200 */
[C---:B--2---:R-:W-:Y:S08]  /*6cf0*/  HMMA.16816.F32 R4, R184.reuse, R188, R4 ;  /* 0x000000bcb804723c */ /* 0x044ff00000001804 */
[C---:B------:R-:W-:Y:S01]  /*6d00*/  HMMA.16816.F32 R8, R184.reuse, R190, R8 ;  /* 0x000000beb808723c */ /* 0x040fe20000001808 */
[----:B------:R-:W2:Y:S07]  /*6d10*/  LDSM.16.M88.4 R188, [R196+0xa900] ;  /* 0x00a90000c4bc783b */ /* 0x000eae0000000200 */
[C---:B-1----:R-:W-:Y:S08]  /*6d20*/  HMMA.16816.F32 R12, R184.reuse, R192, R12 ;  /* 0x000000c0b80c723c */ /* 0x042ff0000000180c */
[C---:B------:R-:W-:Y:S01]  /*6d30*/  HMMA.16816.F32 R16, R184.reuse, R194, R16 ;  /* 0x000000c2b810723c */ /* 0x040fe20000001810 */
[----:B------:R-:W1:Y:S07]  /*6d40*/  LDSM.16.M88.4 R192, [R196+0xb100] ;  /* 0x00b10000c4c0783b */ /* 0x000e6e0000000200 */
[C---:B----4-:R-:W-:Y:S08]  /*6d50*/  HMMA.16816.F32 R20, R184.reuse, R176, R20 ;  /* 0x000000b0b814723c */ /* 0x050ff00000001814 */
[C---:B------:R-:W-:Y:S01]  /*6d60*/  HMMA.16816.F32 R24, R184.reuse, R178, R24 ;  /* 0x000000b2b818723c */ /* 0x040fe20000001818 */
[----:B------:R-:W4:Y:S07]  /*6d70*/  LDSM.16.M88.4 R176, [R196+0xb900] ;  /* 0x00b90000c4b0783b */ /* 0x000f2e0000000200 */
[C---:B------:R-:W-:Y:S08]  /*6d80*/  HMMA.16816.F32 R28, R184.reuse, R168, R28 ;  /* 0x000000a8b81c723c */ /* 0x040ff0000000181c */
[----:B------:R-:W-:Y:S01]  /*6d90*/  HMMA.16816.F32 R32, R184, R170, R32 ;  /* 0x000000aab820723c */ /* 0x000fe20000001820 */
[----:B------:R-:W-:Y:S04]  /*6da0*/  LDSM.16.M88.4 R168, [R204+0x14100] ;  /* 0x01410000cca8783b */ /* 0x000fe80000000200 */
[----:B------:R-:W-:Y:S03]  /*6db0*/  LDSM.16.M88.4 R184, [R218] ;  /* 0x00000000dab8783b */ /* 0x000fe60000000200 */
        /* <DEDUP_REMOVED lines=9> */
[C---:B----4-:R-:W-:Y:S08]  /*6e50*/  HMMA.16816.F32 R28, R172.reuse, R176, R28 ;  /* 0x000000b0ac1c723c */ /* 0x050ff0000000181c */
[----:B------:R-:W-:Y:S01]  /*6e60*/  HMMA.16816.F32 R32, R172, R178, R32 ;  /* 0x000000b2ac20723c */ /* 0x000fe20000001820 */
[----:B------:R-:W-:Y:S04]  /*6e70*/  LDSM.16.M88.4 R172, [R206+0x14100] ;  /* 0x01410000ceac783b */ /* 0x000fe80000000200 */
[----:B------:R-:W4:Y:S03]  /*6e80*/  LDSM.16.M88.4 R176, [R202+0xa100] ;  /* 0x00a10000cab0783b */ /* 0x000f260000000200 */
[C---:B------:R-:W-:Y:S08]  /*6e90*/  HMMA.16816.F32 R4, R168.reuse, R180, R4 ;  /* 0x000000b4a804723c */ /* 0x040ff00000001804 */
[C---:B------:R-:W-:Y:S01]  /*6ea0*/  HMMA.16816.F32 R8, R168.reuse, R182, R8 ;  /* 0x000000b6a808723c */ /* 0x040fe20000001808 */
[----:B------:R-:W4:Y:S03]  /*6eb0*/  LDSM.16.M88.4 R180, [R202+0xa900] ;  /* 0x00a90000cab4783b */ /* 0x000f260000000200 */
[----:B---3--:R-:W-:Y:S04]  /*6ec0*/  @P6 IADD3 R3, P0, R0, R230, RZ ;  /* 0x000000e600036210 */ /* 0x008fe80007f1e0ff */
[C---:B------:R-:W-:Y:S08]  /*6ed0*/  HMMA.16816.F32 R12, R168.reuse, R184, R12 ;  /* 0x000000b8a80c723c */ /* 0x040ff0000000180c */
[C---:B------:R-:W-:Y:S01]  /*6ee0*/  HMMA.16816.F32 R16, R168.reuse, R186, R16 ;  /* 0x000000baa810723c */ /* 0x040fe20000001810 */
[----:B------:R-:W3:Y:S07]  /*6ef0*/  LDSM.16.M88.4 R184, [R202+0xb100] ;  /* 0x00b10000cab8783b */ /* 0x000eee0000000200 */
[C---:B--2---:R-:W-:Y:S04]  /*6f00*/  HMMA.16816.F32 R20, R168.reuse, R188, R20 ;  /* 0x000000bca814723c */ /* 0x044fe80000001814 */
[----:B-----5:R-:W-:Y:S04]  /*6f10*/  @P6 IMAD.X R156, R2, 0x1, R227, P0 ;  /* 0x00000001029c6824 */ /* 0x020fe800000e06e3 */
[C---:B------:R-:W-:Y:S01]  /*6f20*/  HMMA.16816.F32 R24, R168.reuse, R190, R24 ;  /* 0x000000bea818723c */ /* 0x040fe20000001818 */
[----:B------:R-:W2:Y:S07]  /*6f30*/  LDSM.16.M88.4 R188, [R202+0xb900] ;  /* 0x00b90000cabc783b */ /* 0x000eae0000000200 */
[C---:B-1----:R-:W-:Y:S08]  /*6f40*/  HMMA.16816.F32 R28, R168.reuse, R192, R28 ;  /* 0x000000c0a81c723c */ /* 0x042ff0000000181c */
[----:B------:R-:W-:Y:S01]  /*6f50*/  HMMA.16816.F32 R32, R168, R194, R32 ;  /* 0x000000c2a820723c */ /* 0x000fe20000001820 */
[----:B------:R-:W-:Y:S04]  /*6f60*/  LDSM.16.M88.4 R168, [R205+0x14100] ;  /* 0x01410000cda8783b */ /* 0x000fe80000000200 */
[----:B------:R-:W1:Y:S03]  /*6f70*/  LDSM.16.M88.4 R192, [R201+0x2000] ;  /* 0x00200000c9c0783b */ /* 0x000e660000000200 */
[C---:B----4-:R-:W-:Y:S08]  /*6f80*/  HMMA.16816.F32 R4, R172.reuse, R176, R4 ;  /* 0x000000b0ac04723c */ /* 0x050ff00000001804 */
[C---:B------:R-:W-:Y:S01]  /*6f90*/  HMMA.16816.F32 R8, R172.reuse, R178, R8 ;  /* 0x000000b2ac08723c */ /* 0x040fe20000001808 */
[----:B------:R-:W4:Y:S07]  /*6fa0*/  LDSM.16.M88.4 R176, [R201+0x2800] ;  /* 0x00280000c9b0783b */ /* 0x000f2e0000000200 */
[C---:B------:R-:W-:Y:S08]  /*6fb0*/  HMMA.16816.F32 R12, R172.reuse, R180, R12 ;  /* 0x000000b4ac0c723c */ /* 0x040ff0000000180c */
[C---:B------:R-:W-:Y:S01]  /*6fc0*/  HMMA.16816.F32 R16, R172.reuse, R182, R16 ;  /* 0x000000b6ac10723c */ /* 0x040fe20000001810 */
[----:B------:R-:W5:Y:S07]  /*6fd0*/  LDSM.16.M88.4 R180, [R201+0x3000] ;  /* 0x00300000c9b4783b */ /* 0x000f6e0000000200 */
[C---:B---3--:R-:W-:Y:S08]  /*6fe0*/  HMMA.16816.F32 R20, R172.reuse, R184, R20 ;  /* 0x000000b8ac14723c */ /* 0x048ff00000001814 */
        /* <DEDUP_REMOVED lines=8> */
[----:B------:R-:W1:Y:S07]  /*7070*/  LDSM.16.M88.4 R192, [R196+0xc900] ;  /* 0x00c90000c4c0783b */ /* 0x000e6e0000000200 */
[C---:B----4-:R-:W-:Y:S08]  /*7080*/  HMMA.16816.F32 R12, R168.reuse, R176, R12 ;  /* 0x000000b0a80c723c */ /* 0x050ff0000000180c */
[C---:B------:R-:W-:Y:S01]  /*7090*/  HMMA.16816.F32 R16, R168.reuse, R178, R16 ;  /* 0x000000b2a810723c */ /* 0x040fe20000001810 */
[----:B------:R-:W4:Y:S07]  /*70a0*/  LDSM.16.M88.4 R176, [R196+0xd100] ;  /* 0x00d10000c4b0783b */ /* 0x000f2e0000000200 */
[C---:B-----5:R-:W-:Y:S08]  /*70b0*/  HMMA.16816.F32 R20, R168.reuse, R180, R20 ;  /* 0x000000b4a814723c */ /* 0x060ff00000001814 */
[C---:B------:R-:W-:Y:S01]  /*70c0*/  HMMA.16816.F32 R24, R168.reuse, R182, R24 ;  /* 0x000000b6a818723c */ /* 0x040fe20000001818 */
[----:B------:R-:W-:Y:S07]  /*70d0*/  LDSM.16.M88.4 R180, [R215] ;  /* 0x00000000d7b4783b */ /* 0x000fee0000000200 */
[C---:B--2---:R-:W-:Y:S08]  /*70e0*/  HMMA.16816.F32 R28, R168.reuse, R172, R28 ;  /* 0x000000aca81c723c */ /* 0x044ff0000000181c */
[----:B------:R-:W-:Y:S01]  /*70f0*/  HMMA.16816.F32 R32, R168, R174, R32 ;  /* 0x000000aea820723c */ /* 0x000fe20000001820 */
[----:B------:R-:W2:Y:S04]  /*7100*/  LDSM.16.M88.4 R168, [R196+0xd900] ;  /* 0x00d90000c4a8783b */ /* 0x000ea80000000200 */
[----:B------:R-:W5:Y:S03]  /*7110*/  LDSM.16.M88.4 R172, [R204+0x18100] ;  /* 0x01810000ccac783b */ /* 0x000f660000000200 */
[C---:B---3--:R-:W-:Y:S08]  /*7120*/  HMMA.16816.F32 R4, R184.reuse, R188, R4 ;  /* 0x000000bcb804723c */ /* 0x048ff00000001804 */
[C---:B------:R-:W-:Y:S01]  /*7130*/  HMMA.16816.F32 R8, R184.reuse, R190, R8 ;  /* 0x000000beb808723c */ /* 0x040fe20000001808 */
[----:B------:R-:W3:Y:S07]  /*7140*/  LDSM.16.M88.4 R188, [R214] ;  /* 0x00000000d6bc783b */ /* 0x000eee0000000200 */
[C---:B-1----:R-:W-:Y:S08]  /*7150*/  HMMA.16816.F32 R12, R184.reuse, R192, R12 ;  /* 0x000000c0b80c723c */ /* 0x042ff0000000180c */
[C---:B------:R-:W-:Y:S01]  /*7160*/  HMMA.16816.F32 R16, R184.reuse, R194, R16 ;  /* 0x000000c2b810723c */ /* 0x040fe20000001810 */
[----:B------:R-:W1:Y:S07]  /*7170*/  LDSM.16.M88.4 R192, [R213] ;  /* 0x00000000d5c0783b */ /* 0x000e6e0000000200 */
[C---:B----4-:R-:W-:Y:S08]  /*7180*/  HMMA.16816.F32 R20, R184.reuse, R176, R20 ;  /* 0x000000b0b814723c */ /* 0x050ff00000001814 */
[C---:B------:R-:W-:Y:S01]  /*7190*/  HMMA.16816.F32 R24, R184.reuse, R178, R24 ;  /* 0x000000b2b818723c */ /* 0x040fe20000001818 */
[----:B------:R-:W4:Y:S07]  /*71a0*/  LDSM.16.M88.4 R176, [R212] ;  /* 0x00000000d4b0783b */ /* 0x000f2e0000000200 */
[C---:B--2---:R-:W-:Y:S08]  /*71b0*/  HMMA.16816.F32 R28, R184.reuse, R168, R28 ;  /* 0x000000a8b81c723c */ /* 0x044ff0000000181c */
[----:B------:R-:W-:Y:S01]  /*71c0*/  HMMA.16816.F32 R32, R184, R170, R32 ;  /* 0x000000aab820723c */ /* 0x000fe20000001820 */
[----:B------:R-:W-:Y:S04]  /*71d0*/  LDSM.16.M88.4 R168, [R206+0x18100] ;  /* 0x01810000cea8783b */ /* 0x000fe80000000200 */
[----:B------:R-:W-:Y:S03]  /*71e0*/  LDSM.16.M88.4 R184, [R202+0xc900] ;  /* 0x00c90000cab8783b */ /* 0x000fe60000000200 */
[C---:B-----5:R-:W-:Y:S08]  /*71f0*/  HMMA.16816.F32 R4, R172.reuse, R180, R4 ;  /* 0x000000b4ac04723c */ /* 0x060ff00000001804 */
        /* <DEDUP_REMOVED lines=8> */
[C---:B----4-:R-:W-:Y:S08]  /*7280*/  HMMA.16816.F32 R28, R172.reuse, R176, R28 ;  /* 0x000000b0ac1c723c */ /* 0x050ff0000000181c */
[----:B------:R-:W-:Y:S01]  /*7290*/  HMMA.16816.F32 R32, R172, R178, R32 ;  /* 0x000000b2ac20723c */ /* 0x000fe20000001820 */
[----:B------:R-:W-:Y:S04]  /*72a0*/  LDSM.16.M88.4 R172, [R205+0x18100] ;  /* 0x01810000cdac783b */ /* 0x000fe80000000200 */
[----:B------:R-:W4:Y:S03]  /*72b0*/  LDSM.16.M88.4 R176, [R201+0x4000] ;  /* 0x00400000c9b0783b */ /* 0x000f260000000200 */
[C---:B--2---:R-:W-:Y:S08]  /*72c0*/  HMMA.16816.F32 R4, R168.reuse, R180, R4 ;  /* 0x000000b4a804723c */ /* 0x044ff00000001804 */
[C---:B------:R-:W-:Y:S01]  /*72d0*/  HMMA.16816.F32 R8, R168.reuse, R182, R8 ;  /* 0x000000b6a808723c */ /* 0x040fe20000001808 */
[----:B------:R-:W2:Y:S07]  /*72e0*/  LDSM.16.M88.4 R180, [R201+0x4800] ;  /* 0x00480000c9b4783b */ /* 0x000eae0000000200 */
        /* <DEDUP_REMOVED lines=8> */
[----:B------:R-:W-:Y:S04]  /*7370*/  LDSM.16.M88.4 R168, [R203+0x1c100] ;  /* 0x01c10000cba8783b */ /* 0x000fe80000000200 */
[----:B------:R-:W1:Y:S03]  /*7380*/  LDSM.16.M88.4 R192, [R196+0xe100] ;  /* 0x00e10000c4c0783b */ /* 0x000e660000000200 */
[C---:B----4-:R-:W-:Y:S08]  /*7390*/  HMMA.16816.F32 R4, R172.reuse, R176, R4 ;  /* 0x000000b0ac04723c */ /* 0x050ff00000001804 */
[C---:B------:R-:W-:Y:S01]  /*73a0*/  HMMA.16816.F32 R8, R172.reuse, R178, R8 ;  /* 0x000000b2ac08723c */ /* 0x040fe20000001808 */
[----:B------:R-:W4:Y:S07]  /*73b0*/  LDSM.16.M88.4 R176, [R196+0xe900] ;  /* 0x00e90000c4b0783b */ /* 0x000f2e0000000200 */
[C---:B--2---:R-:W-:Y:S08]  /*73c0*/  HMMA.16816.F32 R12, R172.reuse, R180, R12 ;  /* 0x000000b4ac0c723c */ /* 0x044ff0000000180c */
[C---:B------:R-:W-:Y:S01]  /*73d0*/  HMMA.16816.F32 R16, R172.reuse, R182, R16 ;  /* 0x000000b6ac10723c */ /* 0x040fe20000001810 */
[----:B------:R-:W2:Y:S07]  /*73e0*/  LDSM.16.M88.4 R180, [R196+0xf100] ;  /* 0x00f10000c4b4783b */ /* 0x000eae0000000200 */
[C---:B-----5:R-:W-:Y:S08]  /*73f0*/  HMMA.16816.F32 R20, R172.reuse, R184, R20 ;  /* 0x000000b8ac14723c */ /* 0x060ff00000001814 */
[C---:B------:R-:W-:Y:S01]  /*7400*/  HMMA.16816.F32 R24, R172.reuse, R186, R24 ;  /* 0x000000baac18723c */ /* 0x040fe20000001818 */
[----:B------:R-:W-:Y:S07]  /*7410*/  LDSM.16.M88.4 R184, [R204+0x1c100] ;  /* 0x01c10000ccb8783b */ /* 0x000fee0000000200 */
[C---:B---3--:R-:W-:Y:S08]  /*7420*/  HMMA.16816.F32 R28, R172.reuse, R188, R28 ;  /* 0x000000bcac1c723c */ /* 0x048ff0000000181c */
[----:B------:R-:W-:Y:S01]  /*7430*/  HMMA.16816.F32 R32, R172, R190, R32 ;  /* 0x000000beac20723c */ /* 0x000fe20000001820 */
[----:B------:R-:W3:Y:S04]  /*7440*/  LDSM.16.M88.4 R172, [R196+0xf900] ;  /* 0x00f90000c4ac783b */ /* 0x000ee80000000200 */
[----:B------:R-:W5:Y:S03]  /*7450*/  LDSM.16.M88.4 R188, [R211] ;  /* 0x00000000d3bc783b */ /* 0x000f660000000200 */
[C---:B-1----:R-:W-:Y:S08]  /*7460*/  HMMA.16816.F32 R4, R168.reuse, R192, R4 ;  /* 0x000000c0a804723c */ /* 0x042ff00000001804 */
[C---:B------:R-:W-:Y:S01]  /*7470*/  HMMA.16816.F32 R8, R168.reuse, R194, R8 ;  /* 0x000000c2a808723c */ /* 0x040fe20000001808 */
[----:B------:R-:W1:Y:S07]  /*7480*/  LDSM.16.M88.4 R192, [R210] ;  /* 0x00000000d2c0783b */ /* 0x000e6e0000000200 */
[C---:B----4-:R-:W-:Y:S08]  /*7490*/  HMMA.16816.F32 R12, R168.reuse, R176, R12 ;  /* 0x000000b0a80c723c */ /* 0x050ff0000000180c */
[C---:B------:R-:W-:Y:S01]  /*74a0*/  HMMA.16816.F32 R16, R168.reuse, R178, R16 ;  /* 0x000000b2a810723c */ /* 0x040fe20000001810 */
[----:B------:R-:W4:Y:S07]  /*74b0*/  LDSM.16.M88.4 R176, [R209] ;  /* 0x00000000d1b0783b */ /* 0x000f2e0000000200 */
[C---:B--2---:R-:W-:Y:S08]  /*74c0*/  HMMA.16816.F32 R20, R168.reuse, R180, R20 ;  /* 0x000000b4a814723c */ /* 0x044ff00000001814 */
[C---:B------:R-:W-:Y:S01]  /*74d0*/  HMMA.16816.F32 R24, R168.reuse, R182, R24 ;  /* 0x000000b6a818723c */ /* 0x040fe20000001818 */
[----:B------:R-:W-:Y:S07]  /*74e0*/  LDSM.16.M88.4 R180, [R202+0xe100] ;  /* 0x00e10000cab4783b */ /* 0x000fee0000000200 */
[C---:B---3--:R-:W-:Y:S08]  /*74f0*/  HMMA.16816.F32 R28, R168.reuse, R172, R28 ;  /* 0x000000aca81c723c */ /* 0x048ff0000000181c */
[----:B------:R-:W-:Y:S01]  /*7500*/  HMMA.16816.F32 R32, R168, R174, R32 ;  /* 0x000000aea820723c */ /* 0x000fe20000001820 */
[----:B------:R-:W2:Y:S04]  /*7510*/  LDSM.16.M88.4 R168, [R208] ;  /* 0x00000000d0a8783b */ /* 0x000ea80000000200 */
[----:B------:R-:W3:Y:S03]  /*7520*/  LDSM.16.M88.4 R172, [R206+0x1c100] ;  /* 0x01c10000ceac783b */ /* 0x000ee60000000200 */
[C---:B-----5:R-:W-:Y:S08]  /*7530*/  HMMA.16816.F32 R4, R184.reuse, R188, R4 ;  /* 0x000000bcb804723c */ /* 0x060ff00000001804 */
[C---:B------:R-:W-:Y:S01]  /*7540*/  HMMA.16816.F32 R8, R184.reuse, R190, R8 ;  /* 0x000000beb808723c */ /* 0x040fe20000001808 */
[----:B------:R-:W5:Y:S07]  /*7550*/  LDSM.16.M88.4 R188, [R202+0xe900] ;  /* 0x00e90000cabc783b */ /* 0x000f6e0000000200 */
[C---:B-1----:R-:W-:Y:S08]  /*7560*/  HMMA.16816.F32 R12, R184.reuse, R192, R12 ;  /* 0x000000c0b80c723c */ /* 0x042ff0000000180c */
[C---:B------:R-:W-:Y:S01]  /*7570*/  HMMA.16816.F32 R16, R184.reuse, R194, R16 ;  /* 0x000000c2b810723c */ /* 0x040fe20000001810 */
[----:B------:R-:W1:Y:S07]  /*7580*/  LDSM.16.M88.4 R192, [R202+0xf100] ;  /* 0x00f10000cac0783b */ /* 0x000e6e0000000200 */
[C---:B----4-:R-:W-:Y:S08]  /*7590*/  HMMA.16816.F32 R20, R184.reuse, R176, R20 ;  /* 0x000000b0b814723c */ /* 0x050ff00000001814 */
[C---:B------:R-:W-:Y:S01]  /*75a0*/  HMMA.16816.F32 R24, R184.reuse, R178, R24 ;  /* 0x000000b2b818723c */ /* 0x040fe20000001818 */
[----:B------:R-:W4:Y:S07]  /*75b0*/  LDSM.16.M88.4 R176, [R202+0xf900] ;  /* 0x00f90000cab0783b */ /* 0x000f2e0000000200 */
[C---:B--2---:R-:W-:Y:S08]  /*75c0*/  HMMA.16816.F32 R28, R184.reuse, R168, R28 ;  /* 0x000000a8b81c723c */ /* 0x044ff0000000181c */
[----:B------:R-:W-:Y:S01]  /*75d0*/  HMMA.16816.F32 R32, R184, R170, R32 ;  /* 0x000000aab820723c */ /* 0x000fe20000001820 */
[----:B------:R-:W-:Y:S04]  /*75e0*/  LDSM.16.M88.4 R168, [R205+0x1c100] ;  /* 0x01c10000cda8783b */ /* 0x000fe80000000200 */
[----:B------:R-:W-:Y:S03]  /*75f0*/  LDSM.16.M88.4 R184, [R201+0x6800] ;  /* 0x00680000c9b8783b */ /* 0x000fe60000000200 */
[C---:B---3--:R-:W-:Y:S08]  /*7600*/  HMMA.16816.F32 R4, R172.reuse, R180, R4 ;  /* 0x000000b4ac04723c */ /* 0x048ff00000001804 */
[C---:B------:R-:W-:Y:S01]  /*7610*/  HMMA.16816.F32 R8, R172.reuse, R182, R8 ;  /* 0x000000b6ac08723c */ /* 0x040fe20000001808 */
[----:B------:R-:W2:Y:S07]  /*7620*/  LDSM.16.M88.4 R180, [R201+0x6000] ;  /* 0x00600000c9b4783b */ /* 0x000eae0000000200 */
[C---:B-----5:R-:W-:Y:S08]  /*7630*/  HMMA.16816.F32 R12, R172.reuse, R188, R12 ;  /* 0x000000bcac0c723c */ /* 0x060ff0000000180c */
[C---:B------:R-:W-:Y:S08]  /*7640*/  HMMA.16816.F32 R16, R172.reuse, R190, R16 ;  /* 0x000000beac10723c */ /* 0x040ff00000001810 */
[C---:B-1----:R-:W-:Y:S08]  /*7650*/  HMMA.16816.F32 R20, R172.reuse, R192, R20 ;  /* 0x000000c0ac14723c */ /* 0x042ff00000001814 */
[C---:B------:R-:W-:Y:S07]  /*7660*/  HMMA.16816.F32 R24, R172.reuse, R194, R24 ;  /* 0x000000c2ac18723c */ /* 0x040fee0000001818 */
[C---:B------:R-:W-:Y:S01]  /*7670*/  @P6 LEA R194, P0, R3.reuse, c[0x0][0x1c8], 0x1 ;  /* 0x0000720003c26a11 */ /* 0x040fe200078008ff */
[C---:B----4-:R-:W-:Y:S04]  /*7680*/  HMMA.16816.F32 R28, R172.reuse, R176, R28 ;  /* 0x000000b0ac1c723c */ /* 0x050fe8000000181c */
[----:B------:R-:W-:Y:S02]  /*7690*/  @P6 LEA.HI.X R195, R3, c[0x0][0x1cc], R156, 0x1, P0 ;  /* 0x0000730003c36a11 */ /* 0x000fe400000f0c9c */
[----:B------:R-:W-:Y:S01]  /*76a0*/  @P6 IADD3 R156, P0, R0, R250, RZ ;  /* 0x000000fa009c6210 */ /* 0x000fe20007f1e0ff */
[C---:B------:R-:W-:Y:S01]  /*76b0*/  @P6 IMAD.X R176, R2.reuse, 0x1, R251, P5 ;  /* 0x0000000102b06824 */ /* 0x040fe200028e06fb */
[----:B------:R-:W-:Y:S01]  /*76c0*/  HMMA.16816.F32 R32, R172, R178, R32 ;  /* 0x000000b2ac20723c */ /* 0x000fe20000001820 */
[----:B------:R-:W1:Y:S03]  /*76d0*/  LDSM.16.M88.4 R172, [R201+0x7000] ;  /* 0x00700000c9ac783b */ /* 0x000e660000000200 */
[C---:B------:R-:W-:Y:S04]  /*76e0*/  @P6 LEA R192, P5, R159.reuse, c[0x0][0x1c8], 0x1 ;  /* 0x000072009fc06a11 */ /* 0x040fe800078a08ff */
[C---:B--2---:R-:W-:Y:S05]  /*76f0*/  HMMA.16816.F32 R4, R168.reuse, R180, R4 ;  /* 0x000000b4a804723c */ /* 0x044fea0000001804 */
[----:B------:R-:W-:Y:S01]  /*7700*/  @P6 LEA.HI.X R193, R159, c[0x0][0x1cc], R176, 0x1, P5 ;  /* 0x000073009fc16a11 */ /* 0x000fe200028f0cb0 */
[----:B------:R-:W-:Y:S01]  /*7710*/  @P6 IMAD.X R159, R2, 0x1, R249, P0 ;  /* 0x00000001029f6824 */ /* 0x000fe200000e06f9 */
[----:B------:R-:W-:Y:S01]  /*7720*/  @P6 IADD3 R3, P5, R0, R248, RZ ;  /* 0x000000f800036210 */ /* 0x000fe20007fbe0ff */
[C---:B------:R-:W-:Y:S04]  /*7730*/  HMMA.16816.F32 R8, R168.reuse, R182, R8 ;  /* 0x000000b6a808723c */ /* 0x040fe80000001808 */
[----:B------:R-:W-:Y:S01]  /*7740*/  @P6 LEA R190, P0, R156, c[0x0][0x1c8], 0x1 ;  /* 0x000072009cbe6a11 */ /* 0x000fe200078008ff */
[----:B------:R-:W-:Y:S01]  /*7750*/  @P6 IMAD.X R176, R2, 0x1, R247, P5 ;  /* 0x0000000102b06824 */ /* 0x000fe200028e06f7 */
[----:B------:R-:W-:Y:S02]  /*7760*/  @P6 LEA R188, P5, R3, c[0x0][0x1c8], 0x1 ;  /* 0x0000720003bc6a11 */ /* 0x000fe400078a08ff */
[----:B------:R-:W-:Y:S01]  /*7770*/  @P6 LEA.HI.X R191, R156, c[0x0][0x1cc], R159, 0x1, P0 ;  /* 0x000073009cbf6a11 */ /* 0x000fe200000f0c9f */
[C---:B------:R-:W-:Y:S03]  /*7780*/  HMMA.16816.F32 R12, R168.reuse, R184, R12 ;  /* 0x000000b8a80c723c */ /* 0x040fe6000000180c */
[----:B------:R-:W-:Y:S02]  /*7790*/  @P6 IADD3 R0, P0, R223, R0, RZ ;  /* 0x00000000df006210 */ /* 0x000fe40007f1e0ff */
[----:B------:R-:W2:Y:S01]  /*77a0*/  LDL R223, [R1+0x38] ;  /* 0x0000380001df7983 */ /* 0x000ea20000100800 */
[----:B------:R-:W-:Y:S02]  /*77b0*/  @P6 LEA.HI.X R189, R3, c[0x0][0x1cc], R176, 0x1, P5 ;  /* 0x0000730003bd6a11 */ /* 0x000fe400028f0cb0 */
[----:B------:R-:W-:Y:S01]  /*77c0*/  @P6 IADD3 R156, P5, R0, R230, RZ ;  /* 0x000000e6009c6210 */ /* 0x000fe20007fbe0ff */
[----:B------:R-:W3:Y:S01]  /*77d0*/  LDSM.16.M88.4 R176, [R201+0x7800] ;  /* 0x00780000c9b0783b */ /* 0x000ee20000000200 */
[----:B------:R-:W-:Y:S04]  /*77e0*/  DEPBAR.LE SB0, 0x0 ;  /* 0x000080000000791a */ /* 0x000fe80000000000 */
[----:B------:R-:W-:Y:S01]  /*77f0*/  BAR.SYNC.DEFER_BLOCKING 0x0 ;  /* 0x0000000000007b1d */ /* 0x000fe20000010000 */
[----:B------:R-:W-:Y:S01]  /*7800*/  @P6 IMAD.X R2, R228, 0x1, R2, P0 ;  /* 0x00000001e4026824 */ /* 0x000fe200000e0602 */
[----:B------:R-:W-:Y:S01]  /*7810*/  @P6 IADD3 R3, P0, R0, R252, RZ ;  /* 0x000000fc00036210 */ /* 0x000fe20007f1e0ff */
[C---:B------:R-:W-:Y:S05]  /*7820*/  HMMA.16816.F32 R16, R168.reuse, R186, R16 ;  /* 0x000000baa810723c */ /* 0x040fea0000001810 */
[----:B------:R-:W-:Y:S01]  /*7830*/  @P6 IMAD.X R159, R2, 0x1, R227, P5 ;  /* 0x00000001029f6824 */ /* 0x000fe200028e06e3 */
[----:B------:R-:W-:Y:S01]  /*7840*/  @P6 LEA R182, P5, R156, c[0x0][0x1c8], 0x1 ;  /* 0x000072009cb66a11 */ /* 0x000fe200078a08ff */
[----:B------:R-:W-:Y:S01]  /*7850*/  @P6 IMAD.X R180, R2, 0x1, R251, P0 ;  /* 0x0000000102b46824 */ /* 0x000fe200000e06fb */
[C---:B------:R-:W-:Y:S01]  /*7860*/  @P6 LEA R184, P0, R3.reuse, c[0x0][0x1c8], 0x1 ;  /* 0x0000720003b86a11 */ /* 0x040fe200078008ff */
[C---:B-1----:R-:W-:Y:S03]  /*7870*/  HMMA.16816.F32 R20, R168.reuse, R172, R20 ;  /* 0x000000aca814723c */ /* 0x042fe60000001814 */
[----:B------:R-:W-:Y:S02]  /*7880*/  @P6 LEA.HI.X R183, R156, c[0x0][0x1cc], R159, 0x1, P5 ;  /* 0x000073009cb76a11 */ /* 0x000fe400028f0c9f */
[----:B------:R1:W2:Y:S01]  /*7890*/  LDL R159, [R1+0x3c] ;  /* 0x00003c00019f7983 */ /* 0x0002a20000100800 */
[----:B------:R-:W-:Y:S02]  /*78a0*/  @P6 LEA.HI.X R185, R3, c[0x0][0x1cc], R180, 0x1, P0 ;  /* 0x0000730003b96a11 */ /* 0x000fe400000f0cb4 */
[C---:B------:R-:W-:Y:S01]  /*78b0*/  @P6 IADD3 R156, P5, R0.reuse, R250, RZ ;  /* 0x000000fa009c6210 */ /* 0x040fe20007fbe0ff */
[C---:B------:R-:W-:Y:S01]  /*78c0*/  HMMA.16816.F32 R24, R168.reuse, R174, R24 ;  /* 0x000000aea818723c */ /* 0x040fe20000001818 */
[----:B------:R-:W-:Y:S01]  /*78d0*/  @!PT LDS RZ, [RZ] ;  /* 0x00000000fffff984 */ /* 0x000fe20000000800 */
[----:B------:R-:W-:Y:S01]  /*78e0*/  @!PT LDS RZ, [RZ] ;  /* 0x00000000fffff984 */ /* 0x000fe20000000800 */
[----:B------:R-:W-:Y:S01]  /*78f0*/  @!PT LDS RZ, [RZ] ;  /* 0x00000000fffff984 */ /* 0x000fe20000000800 */
[----:B------:R1:W-:Y:S02]  /*7900*/  @P6 LDGSTS.E.BYPASS.LTC128B.128 [R225+0x8100], [R194.64], !P4 ;  /* 0x08100000c2e16fae */ /* 0x0003e4000e101d4c */
[----:B------:R-:W-:Y:S01]  /*7910*/  @P6 IADD3 R0, P0, R0, R248, RZ ;  /* 0x000000f800006210 */ /* 0x000fe20007f1e0ff */
[----:B------:R-:W-:Y:S01]  /*7920*/  @P6 IMAD.X R3, R2, 0x1, R249, P5 ;  /* 0x0000000102036824 */ /* 0x000fe200028e06f9 */
[----:B------:R-:W-:Y:S01]  /*7930*/  @P6 LEA R180, P5, R156, c[0x0][0x1c8], 0x1 ;  /* 0x000072009cb46a11 */ /* 0x000fe200078a08ff */
[----:B------:R1:W-:Y:S02]  /*7940*/  @P6 LDGSTS.E.BYPASS.LTC128B.128 [R225+0xa100], [R192.64], !P3 ;  /* 0x0a100000c0e16fae */ /* 0x0003e4000d901d4c */
[----:B------:R-:W-:Y:S02]  /*7950*/  @P6 IMAD.X R2, R2, 0x1, R247, P0 ;  /* 0x0000000102026824 */ /* 0x000fe400000e06f7 */
[----:B------:R1:W-:Y:S02]  /*7960*/  @P6 LDGSTS.E.BYPASS.LTC128B.128 [R225+0xc100], [R190.64], !P2 ;  /* 0x0c100000bee16fae */ /* 0x0003e4000d101d4c */
[----:B------:R-:W-:Y:S02]  /*7970*/  @P6 LEA R172, P0, R0, c[0x0][0x1c8], 0x1 ;  /* 0x0000720000ac6a11 */ /* 0x000fe400078008ff */
[----:B------:R-:W-:Y:S01]  /*7980*/  @P6 LEA.HI.X R181, R156, c[0x0][0x1cc], R3, 0x1, P5 ;  /* 0x000073009cb56a11 */ /* 0x000fe200028f0c03 */
[----:B------:R1:W-:Y:S01]  /*7990*/  @P6 LDGSTS.E.BYPASS.LTC128B.128 [R225+0xe100], [R188.64], !P1 ;  /* 0x0e100000bce16fae */ /* 0x0003e2000c901d4c */
[----:B------:R-:W-:Y:S01]  /*79a0*/  @P6 LEA.HI.X R173, R0, c[0x0][0x1cc], R2, 0x1, P0 ;  /* 0x0000730000ad6a11 */ /* 0x000fe200000f0c02 */
[C---:B---3--:R-:W-:Y:S01]  /*79b0*/  HMMA.16816.F32 R28, R168.reuse, R176, R28 ;  /* 0x000000b0a81c723c */ /* 0x048fe2000000181c */
[----:B------:R-:W-:Y:S01]  /*79c0*/  PLOP3.LUT P0, PT, PT, PT, UP2, 0x80, 0x0 ;  /* 0x000000000000781c */ /* 0x000fe20003f0f028 */
[----:B------:R1:W-:Y:S01]  /*79d0*/  @P6 LDGSTS.E.BYPASS.LTC128B.128 [R225+0x9100], [R182.64], !P4 ;  /* 0x09100000b6e16fae */ /* 0x0003e2000e101d4c */
[----:B------:R-:W-:Y:S03]  /*79e0*/  IMAD.SHL.U32 R156, R224, 0x40, RZ ;  /* 0x00000040e09c7824 */ /* 0x000fe600078e00ff */
[----:B------:R1:W-:Y:S02]  /*79f0*/  @P6 LDGSTS.E.BYPASS.LTC128B.128 [R225+0xb100], [R184.64], !P3 ;  /* 0x0b100000b8e16fae */ /* 0x0003e4000d901d4c */
[----:B------:R-:W-:Y:S02]  /*7a00*/  HMMA.16816.F32 R32, R168, R178, R32 ;  /* 0x000000b2a820723c */ /* 0x000fe40000001820 */
[----:B------:R1:W-:Y:S02]  /*7a10*/  @P6 LDGSTS.E.BYPASS.LTC128B.128 [R225+0xd100], [R180.64], !P2 ;  /* 0x0d100000b4e16fae */ /* 0x0003e4000d101d4c */
[----:B------:R-:W-:Y:S02]  /*7a20*/  IADD3 R0, -R246, 0x1, -R156 ;  /* 0x00000001f6007810 */ /* 0x000fe40007ffe99c */
[----:B------:R1:W-:Y:S02]  /*7a30*/  @P6 LDGSTS.E.BYPASS.LTC128B.128 [R225+0xf100], [R172.64], !P1 ;  /* 0x0f100000ace16fae */ /* 0x0003e4000c901d4c */
[----:B------:R-:W-:Y:S02]  /*7a40*/  IADD3 R0, R0, c[0x0][0x1d0], RZ ;  /* 0x0000740000007a10 */ /* 0x000fe40007ffe0ff */
[----:B------:R-:W0:Y:S02]  /*7a50*/  LDGDEPBAR ;  /* 0x00000000000079af */ /* 0x000e240000000000 */
[----:B------:R-:W-:Y:S04]  /*7a60*/  IADD3 R0, R0, -c[0x0][0x168], RZ ;  /* 0x80005a0000007a10 */ /* 0x000fe80007ffe0ff */
[C---:B------:R-:W-:Y:S02]  /*7a70*/  IADD3 R169, R0.reuse, c[0x0][0x328], RZ ;  /* 0x0000ca0000a97a10 */ /* 0x040fe40007ffe0ff */
[----:B------:R-:W-:Y:S01]  /*7a80*/  IADD3 R168, R0, UR6, RZ ;  /* 0x0000000600a87c10 */ /* 0x000fe2000fffe0ff */
[----:B--2---:R-:W-:Y:S01]  /*7a90*/  @P0 IMAD.MOV.U32 R159, RZ, RZ, R223 ;  /* 0x000000ffff9f0224 */ /* 0x004fe200078e00df */
[----:B------:R-:W-:Y:S04]  /*7aa0*/  PLOP3.LUT P0, PT, PT, PT, UP1, 0x40, 0x0 ;  /* 0x000000000000781c */ /* 0x000fe80003f0e818 */
[----:B------:R-:W2:Y:S02]  /*7ab0*/  SHFL.IDX PT, R3, R159, RZ, 0x1c1f ;  /* 0x001c1fff9f037589 */ /* 0x000ea400000e0000 */
[--C-:B--2---:R-:W-:Y:S02]  /*7ac0*/  IMAD.IADD R2, R169, 0x1, R3.reuse ;  /* 0x00000001a9027824 */ /* 0x104fe400078e0203 */
[----:B------:R-:W-:Y:S05]  /*7ad0*/  IMAD.IADD R0, R168, 0x1, R3 ;  /* 0x00000001a8007824 */ /* 0x000fea00078e0203 */
[----:B------:R-:W-:-:S05]  /*7ae0*/  @P0 BRA `(.L_x_4189) ;  /* 0x0000019000000947 */ /* 0x000fca0003800000 */
[----:B-1----:R-:W-:Y:S01]  /*7af0*/  IADD3 R3, R3, c[0x0][0x1d0], RZ ;  /* 0x0000740003037a10 */ /* 0x002fe20007ffe0ff */
        /* <DEDUP_REMOVED lines=13> */
.L_x_4191:
[----:B------:R-:W-:Y:S04]  /*7bd0*/  MOV R170, c[0x0][0x32c] ;  /* 0x0000cb0000aa7a02 */ /* 0x000fe80000000f00 */
[----:B------:R-:W-:Y:S11]  /*7be0*/  ISETP.NE.AND P0, PT, R170, 0x1, PT ;  /* 0x00000001aa00780c */ /* 0x000ff60003f05270 */
[----:B------:R-:W-:Y:S02]  /*7bf0*/  @!UPT UIADD3 URZ, URZ, URZ, URZ ;  /* 0x0000003f3f3ff290 */ /* 0x000fe4000fffe03f */
[----:B------:R-:W-:Y:S05]  /*7c00*/  @P0 IMAD.HI.U32 R170, R3, c[0x0][0x330], RZ ;  /* 0x0000cc0003aa0a27 */ /* 0x000fea00078e00ff */
[----:B------:R-:W-:Y:S02]  /*7c10*/  @P0 SHF.R.U32.HI R3, RZ, c[0x0][0x334], R170 ;  /* 0x0000cd00ff030a19 */ /* 0x000fe400000116aa */
.L_x_4192:
[----:B------:R-:W-:Y:S05]  /*7c20*/  BSYNC B0 ;  /* 0x0000000000007941 */ /* 0x000fea0003800000 */
.L_x_4190:
[----:B------:R-:W-:Y:S04]  /*7c30*/  IMAD R3, R3, c[0x0][0x32c], -R156 ;  /* 0x0000cb0003037a24 */ /* 0x000fe800078e0a9c */
[----:B------:R-:W-:Y:S05]  /*7c40*/  IMAD.IADD R3, R3, 0x1, -R246 ;  /* 0x0000000103037824 */ /* 0x000fea00078e0af6 */
[----:B------:R-:W-:Y:S02]  /*7c50*/  IADD3 R170, R3, c[0x0][0x32c], RZ ;  /* 0x0000cb0003aa7a10 */ /* 0x000fe40007ffe0ff */
[----:B------:R-:W-:Y:S02]  /*7c60*/  IMNMX R0, R0, R3, !PT ;  /* 0x0000000300007217 */ /* 0x000fe40007800200 */
[----:B------:R-:W-:Y:S02]  /*7c70*/  IMNMX R2, R2, R170, PT ;  /* 0x000000aa02027217 */ /* 0x000fe40003800200 */
.L_x_4189:
[----:B-1----:R-:W-:Y:S01]  /*7c80*/  ISETP.GT.AND P0, PT, R224, -0x1, PT ;  /* 0xffffffffe000780c */ /* 0x002fe20003f04270 */
        /* <DEDUP_REMOVED lines=67> */
.L_x_4195:
[----:B------:R-:W-:Y:S04]  /*80c0*/  MOV R12, c[0x0][0x32c] ;  /* 0x0000cb00000c7a02 */ /* 0x000fe80000000f00 */
[----:B------:R-:W-:Y:S11]  /*80d0*/  ISETP.NE.AND P5, PT, R12, 0x1, PT ;  /* 0x000000010c00780c */ /* 0x000ff60003fa5270 */
[----:B------:R-:W-:Y:S02]  /*80e0*/  @!UPT UIADD3 URZ, URZ, URZ, URZ ;  /* 0x0000003f3f3ff290 */ /* 0x000fe4000fffe03f */
[----:B------:R-:W-:Y:S05]  /*80f0*/  @P5 IMAD.HI.U32 R12, R3, c[0x0][0x330], RZ ;  /* 0x0000cc00030c5a27 */ /* 0x000fea00078e00ff */
[----:B------:R-:W-:Y:S02]  /*8100*/  @P5 SHF.R.U32.HI R3, RZ, c[0x0][0x334], R12 ;  /* 0x0000cd00ff035a19 */ /* 0x000fe4000001160c */
.L_x_4196:
[----:B------:R-:W-:Y:S05]  /*8110*/  BSYNC B0 ;  /* 0x0000000000007941 */ /* 0x000fea0003800000 */
.L_x_4194:
[----:B------:R-:W-:Y:S04]  /*8120*/  IMAD R156, R3, c[0x0][0x32c], -R156 ;  /* 0x0000cb00039c7a24 */ /* 0x000fe800078e0a9c */
[----:B------:R-:W-:Y:S05]  /*8130*/  IMAD.IADD R156, R156, 0x1, -R246 ;  /* 0x000000019c9c7824 */ /* 0x000fea00078e0af6 */
[----:B------:R-:W-:Y:S02]  /*8140*/  IADD3 R3, R156, c[0x0][0x32c], RZ ;  /* 0x0000cb009c037a10 */ /* 0x000fe40007ffe0ff */
[----:B------:R-:W-:Y:S02]  /*8150*/  IMNMX R0, R0, R156, !PT ;  /* 0x0000009c00007217 */ /* 0x000fe40007800200 */
[----:B------:R-:W-:Y:S02]  /*8160*/  IMNMX R2, R2, R3, PT ;  /* 0x0000000302027217 */ /* 0x000fe40003800200 */
.L_x_4193:
[----:B------:R-:W-:Y:S02]  /*8170*/  FMNMX.FTZ R3, R4, R157, !PT ;  /* 0x0000009d04037209 */ /* 0x000fe40007810000 */
[C---:B------:R-:W-:Y:S02]  /*8180*/  ISETP.GT.AND P6, PT, R0.reuse, RZ, P0 ;  /* 0x000000ff0000720c */ /* 0x040fe400007c4270 */
[----:B------:R-:W-:Y:S02]  /*8190*/  FMNMX.FTZ R3, R5, R3, !PT ;  /* 0x0000000305037209 */ /* 0x000fe40007810000 */
[----:B------:R-:W-:Y:S02]  /*81a0*/  ISETP.GT.AND P5, PT, R0, 0x1, P0 ;  /* 0x000000010000780c */ /* 0x000fe400007a4270 */
[----:B------:R-:W-:Y:S02]  /*81b0*/  FMNMX.FTZ R3, R8, R3, !PT ;  /* 0x0000000308037209 */ /* 0x000fe40007810000 */
[C---:B------:R-:W-:Y:S02]  /*81c0*/  ISETP.LT.OR P6, PT, R2.reuse, 0x1, P6 ;  /* 0x000000010200780c */ /* 0x040fe400037c1670 */
[----:B------:R-:W-:Y:S02]  /*81d0*/  FMNMX.FTZ R3, R9, R3, !PT ;  /* 0x0000000309037209 */ /* 0x000fe40007810000 */
[----:B------:R-:W-:Y:S02]  /*81e0*/  ISETP.LT.OR P5, PT, R2, 0x2, P5 ;  /* 0x000000020200780c */ /* 0x000fe40002fa1670 */
[----:B------:R-:W-:Y:S02]  /*81f0*/  FMNMX.FTZ R3, R173, R3, !PT ;  /* 0x00000003ad037209 */ /* 0x000fe40007810000 */
[----:B------:R-:W-:Y:S02]  /*8200*/  FSEL R6, R6, -INF , !P6 ;  /* 0xff80000006067808 */ /* 0x000fe40007000000 */
[----:B------:R-:W-:Y:S02]  /*8210*/  FMNMX.FTZ R3, R175, R3, !PT ;  /* 0x00000003af037209 */ /* 0x000fe40007810000 */
[----:B------:R-:W-:Y:S02]  /*8220*/  FSEL R7, R7, -INF , !P5 ;  /* 0xff80000007077808 */ /* 0x000fe40006800000 */
[----:B------:R-:W-:Y:S02]  /*8230*/  FMNMX.FTZ R3, R178, R3, !PT ;  /* 0x00000003b2037209 */ /* 0x000fe40007810000 */
[----:B------:R-:W-:Y:S02]  /*8240*/  ISETP.GT.AND P6, PT, R0, 0x8, P0 ;  /* 0x000000080000780c */ /* 0x000fe400007c4270 */
[----:B------:R-:W-:Y:S02]  /*8250*/  FMNMX.FTZ R3, R180, R3, !PT ;  /* 0x00000003b4037209 */ /* 0x000fe40007810000 */
[----:B------:R-:W-:Y:S02]  /*8260*/  ISETP.GT.AND P5, PT, R0, 0x9, P0 ;  /* 0x000000090000780c */ /* 0x000fe400007a4270 */
[----:B------:R-:W-:Y:S02]  /*8270*/  FMNMX.FTZ R3, R184, R3, !PT ;  /* 0x00000003b8037209 */ /* 0x000fe40007810000 */
[----:B------:R-:W-:Y:S02]  /*8280*/  FMNMX.FTZ R12, R6, R158, !PT ;  /* 0x0000009e060c7209 */ /* 0x000fe40007810000 */
[----:B------:R-:W-:Y:S02]  /*8290*/  FMNMX.FTZ R3, R186, R3, !PT ;  /* 0x00000003ba037209 */ /* 0x000fe40007810000 */
[C---:B------:R-:W-:Y:S02]  /*82a0*/  ISETP.LT.OR P6, PT, R2.reuse, 0x9, P6 ;  /* 0x000000090200780c */ /* 0x040fe400037c1670 */
[----:B------:R-:W-:Y:S02]  /*82b0*/  ISETP.LT.OR P5, PT, R2, 0xa, P5 ;  /* 0x0000000a0200780c */ /* 0x000fe40002fa1670 */
[----:B------:R-:W-:Y:S02]  /*82c0*/  FMNMX.FTZ R3, R187, R3, !PT ;  /* 0x00000003bb037209 */ /* 0x000fe40007810000 */
[----:B------:R-:W-:Y:S02]  /*82d0*/  FSEL R10, R10, -INF , !P6 ;  /* 0xff8000000a0a7808 */ /* 0x000fe40007000000 */
[----:B------:R-:W-:Y:S02]  /*82e0*/  FSEL R11, R11, -INF , !P5 ;  /* 0xff8000000b0b7808 */ /* 0x000fe40006800000 */
[C---:B------:R-:W-:Y:S02]  /*82f0*/  ISETP.GT.AND P6, PT, R0.reuse, 0x10, P0 ;  /* 0x000000100000780c */ /* 0x040fe400007c4270 */
[----:B------:R-:W-:Y:S02]  /*8300*/  ISETP.GT.AND P5, PT, R0, 0x11, P0 ;  /* 0x000000110000780c */ /* 0x000fe400007a4270 */
[----:B------:R-:W-:Y:S02]  /*8310*/  FMNMX.FTZ R12, R7, R12, !PT ;  /* 0x0000000c070c7209 */ /* 0x000fe40007810000 */
[C---:B------:R-:W-:Y:S02]  /*8320*/  ISETP.LT.OR P6, PT, R2.reuse, 0x11, P6 ;  /* 0x000000110200780c */ /* 0x040fe400037c1670 */
[----:B------:R-:W-:Y:S02]  /*8330*/  ISETP.LT.OR P5, PT, R2, 0x12, P5 ;  /* 0x000000120200780c */ /* 0x000fe40002fa1670 */
[----:B------:R-:W-:Y:S02]  /*8340*/  FMNMX.FTZ R12, R10, R12, !PT ;  /* 0x0000000c0a0c7209 */ /* 0x000fe40007810000 */
[----:B------:R-:W-:Y:S02]  /*8350*/  FMNMX.FTZ R3, R188, R3, !PT ;  /* 0x00000003bc037209 */ /* 0x000fe40007810000 */
[----:B------:R-:W-:Y:S02]  /*8360*/  FSEL R174, R14, -INF , !P6 ;  /* 0xff8000000eae7808 */ /* 0x000fe40007000000 */
[----:B------:R-:W-:Y:S02]  /*8370*/  FSEL R176, R15, -INF , !P5 ;  /* 0xff8000000fb07808 */ /* 0x000fe40006800000 */
[----:B------:R-:W-:Y:S02]  /*8380*/  FMNMX.FTZ R156, R223, R3, !PT ;  /* 0x00000003df9c7209 */ /* 0x000fe40007810000 */
[----:B------:R-:W-:Y:S02]  /*8390*/  FMNMX.FTZ R3, R11, R12, !PT ;  /* 0x0000000c0b037209 */ /* 0x000fe40007810000 */
[C---:B------:R-:W-:Y:S02]  /*83a0*/  ISETP.GT.AND P6, PT, R0.reuse, 0x18, P0 ;  /* 0x000000180000780c */ /* 0x040fe400007c4270 */
[----:B------:R-:W-:Y:S02]  /*83b0*/  ISETP.GT.AND P5, PT, R0, 0x19, P0 ;  /* 0x000000190000780c */ /* 0x000fe400007a4270 */
[----:B------:R-:W-:Y:S02]  /*83c0*/  FMNMX.FTZ R3, R174, R3, !PT ;  /* 0x00000003ae037209 */ /* 0x000fe40007810000 */
[C---:B------:R-:W-:Y:S02]  /*83d0*/  ISETP.LT.OR P6, PT, R2.reuse, 0x19, P6 ;  /* 0x000000190200780c */ /* 0x040fe400037c1670 */
[----:B------:R-:W-:Y:S02]  /*83e0*/  ISETP.LT.OR P5, PT, R2, 0x1a, P5 ;  /* 0x0000001a0200780c */ /* 0x000fe40002fa1670 */
[----:B------:R-:W-:Y:S02]  /*83f0*/  FSEL R177, R18, -INF , !P6 ;  /* 0xff80000012b17808 */ /* 0x000fe40007000000 */
[----:B------:R-:W-:Y:S02]  /*8400*/  FSEL R179, R19, -INF , !P5 ;  /* 0xff80000013b37808 */ /* 0x000fe40006800000 */
[----:B------:R-:W-:Y:S02]  /*8410*/  FMNMX.FTZ R3, R176, R3, !PT ;  /* 0x00000003b0037209 */ /* 0x000fe40007810000 */
[C---:B------:R-:W-:Y:S02]  /*8420*/  ISETP.GT.AND P6, PT, R0.reuse, 0x20, P0 ;  /* 0x000000200000780c */ /* 0x040fe400007c4270 */
[----:B------:R-:W-:Y:S02]  /*8430*/  ISETP.GT.AND P5, PT, R0, 0x21, P0 ;  /* 0x000000210000780c */ /* 0x000fe400007a4270 */
[C---:B------:R-:W-:Y:S02]  /*8440*/  ISETP.LT.OR P6, PT, R2.reuse, 0x21, P6 ;  /* 0x000000210200780c */ /* 0x040fe400037c1670 */
[----:B------:R-:W-:Y:S02]  /*8450*/  ISETP.LT.OR P5, PT, R2, 0x22, P5 ;  /* 0x000000220200780c */ /* 0x000fe40002fa1670 */
[----:B------:R-:W-:Y:S02]  /*8460*/  FMNMX.FTZ R3, R177, R3, !PT ;  /* 0x00000003b1037209 */ /* 0x000fe40007810000 */
[----:B------:R-:W-:Y:S02]  /*8470*/  FMNMX.FTZ R156, R226, R156, !PT ;  /* 0x0000009ce29c7209 */ /* 0x000fe40007810000 */
[----:B------:R-:W-:Y:S02]  /*8480*/  FSEL R181, R22, -INF , !P6 ;  /* 0xff80000016b57808 */ /* 0x000fe40007000000 */
[----:B------:R-:W-:Y:S02]  /*8490*/  FSEL R182, R23, -INF , !P5 ;  /* 0xff80000017b67808 */ /* 0x000fe40006800000 */
[----:B------:R-:W-:Y:S01]  /*84a0*/  FMNMX.FTZ R3, R179, R3, !PT ;  /* 0x00000003b3037209 */ /* 0x000fe20007810000 */
[----:B------:R-:W-:Y:S01]  /*84b0*/  LDSM.16.MT88.4 R20, [R198+0x100] ;  /* 0x00010000c614783b */ /* 0x000fe20000004200 */
[----:B------:R-:W-:Y:S02]  /*84c0*/  ISETP.GT.AND P5, PT, R0, 0x28, P0 ;  /* 0x000000280000780c */ /* 0x000fe400007a4270 */
[----:B------:R-:W-:Y:S02]  /*84d0*/  FMNMX.FTZ R156, R227, R156, !PT ;  /* 0x0000009ce39c7209 */ /* 0x000fe40007810000 */
[----:B------:R-:W-:Y:S02]  /*84e0*/  FMNMX.FTZ R3, R181, R3, !PT ;  /* 0x00000003b5037209 */ /* 0x000fe40007810000 */
[----:B------:R-:W-:Y:S02]  /*84f0*/  ISETP.LT.OR P5, PT, R2, 0x29, P5 ;  /* 0x000000290200780c */ /* 0x000fe40002fa1670 */
[----:B------:R-:W-:Y:S02]  /*8500*/  ISETP.GT.AND P6, PT, R0, 0x29, P0 ;  /* 0x000000290000780c */ /* 0x000fe400007c4270 */
[----:B------:R-:W-:Y:S02]  /*8510*/  FMNMX.FTZ R156, R228, R156, !PT ;  /* 0x0000009ce49c7209 */ /* 0x000fe40007810000 */
[----:B------:R-:W-:Y:S02]  /*8520*/  FSEL R183, R26, -INF , !P5 ;  /* 0xff8000001ab77808 */ /* 0x000fe40006800000 */
[----:B------:R-:W-:Y:S01]  /*8530*/  FMNMX.FTZ R3, R182, R3, !PT ;  /* 0x00000003b6037209 */ /* 0x000fe20007810000 */
[----:B------:R-:W-:Y:S01]  /*8540*/  SHFL.BFLY PT, R12, R156, 0x2, 0x1f ;  /* 0x0c401f009c0c7f89 */ /* 0x000fe200000e0000 */
[----:B------:R-:W-:Y:S02]  /*8550*/  ISETP.LT.OR P6, PT, R2, 0x2a, P6 ;  /* 0x0000002a0200780c */ /* 0x000fe400037c1670 */
[----:B------:R-:W-:Y:S02]  /*8560*/  ISETP.GT.AND P5, PT, R0, 0x30, P0 ;  /* 0x000000300000780c */ /* 0x000fe400007a4270 */
[----:B------:R-:W-:Y:S02]  /*8570*/  FSEL R185, R27, -INF , !P6 ;  /* 0xff8000001bb97808 */ /* 0x000fe40007000000 */
[----:B------:R-:W-:Y:S02]  /*8580*/  ISETP.LT.OR P5, PT, R2, 0x31, P5 ;  /* 0x000000310200780c */ /* 0x000fe40002fa1670 */
[----:B------:R-:W-:Y:S02]  /*8590*/  ISETP.GT.AND P6, PT, R0, 0x31, P0 ;  /* 0x000000310000780c */ /* 0x000fe400007c4270 */
[----:B------:R-:W-:Y:S02]  /*85a0*/  FMNMX.FTZ R3, R183, R3, !PT ;  /* 0x00000003b7037209 */ /* 0x000fe40007810000 */
[----:B------:R-:W-:Y:S02]  /*85b0*/  FSEL R193, R30, -INF , !P5 ;  /* 0xff8000001ec17808 */ /* 0x000fe40006800000 */
[----:B------:R-:W-:Y:S02]  /*85c0*/  ISETP.LT.OR P6, PT, R2, 0x32, P6 ;  /* 0x000000320200780c */ /* 0x000fe400037c1670 */
[----:B------:R-:W-:Y:S02]  /*85d0*/  FMNMX.FTZ R3, R185, R3, !PT ;  /* 0x00000003b9037209 */ /* 0x000fe40007810000 */
[----:B------:R-:W-:Y:S02]  /*85e0*/  ISETP.GT.AND P5, PT, R0, 0x38, P0 ;  /* 0x000000380000780c */ /* 0x000fe400007a4270 */
[----:B------:R-:W-:Y:S02]  /*85f0*/  FSEL R194, R31, -INF , !P6 ;  /* 0xff8000001fc27808 */ /* 0x000fe40007000000 */
[----:B------:R-:W-:Y:S01]  /*8600*/  ISETP.LT.OR P5, PT, R2, 0x39, P5 ;  /* 0x000000390200780c */ /* 0x000fe20002fa1670 */
[----:B------:R-:W-:Y:S01]  /*8610*/  LDSM.16.MT88.4 R28, [R200+0x100] ;  /* 0x00010000c81c783b */ /* 0x000fe20000004200 */
[----:B------:R-:W-:Y:S02]  /*8620*/  ISETP.GT.AND P0, PT, R0, 0x39, P0 ;  /* 0x000000390000780c */ /* 0x000fe40000704270 */
[----:B------:R-:W-:Y:S02]  /*8630*/  FMNMX.FTZ R0, R193, R3, !PT ;  /* 0x00000003c1007209 */ /* 0x000fe40007810000 */
[----:B------:R-:W-:Y:S02]  /*8640*/  FSEL R195, R34, -INF , !P5 ;  /* 0xff80000022c37808 */ /* 0x000fe40006800000 */
[----:B------:R-:W-:Y:S02]  /*8650*/  ISETP.LT.OR P0, PT, R2, 0x3a, P0 ;  /* 0x0000003a0200780c */ /* 0x000fe40000701670 */
[----:B------:R-:W-:Y:S02]  /*8660*/  FMNMX.FTZ R0, R194, R0, !PT ;  /* 0x00000000c2007209 */ /* 0x000fe40007810000 */
[----:B------:R-:W-:Y:S02]  /*8670*/  FSEL R159, R35, -INF , !P0 ;  /* 0xff800000239f7808 */ /* 0x000fe40004000000 */
[----:B------:R-:W-:Y:S04]  /*8680*/  FMNMX.FTZ R0, R195, R0, !PT ;  /* 0x00000000c3007209 */ /* 0x000fe80007810000 */
[----:B------:R-:W-:Y:S05]  /*8690*/  FMNMX.FTZ R0, R159, R0, !PT ;  /* 0x000000009f007209 */ /* 0x000fea0007810000 */
[----:B------:R-:W1:Y:S02]  /*86a0*/  SHFL.BFLY PT, R2, R0, 0x2, 0x1f ;  /* 0x0c401f0000027f89 */ /* 0x000e6400000e0000 */
[----:B-1----:R-:W-:Y:S02]  /*86b0*/  FMNMX.FTZ R2, R0, R2, !PT ;  /* 0x0000000200027209 */ /* 0x002fe40007810000 */
[----:B------:R-:W-:Y:S04]  /*86c0*/  FMNMX.FTZ R156, R156, R12, !PT ;  /* 0x0000000c9c9c7209 */ /* 0x000fe80007810000 */
[----:B------:R-:W-:Y:S08]  /*86d0*/  LDSM.16.MT88.4 R12, [R197+0x100] ;  /* 0x00010000c50c783b */ /* 0x000ff00000004200 */
[----:B------:R-:W1:Y:S02]  /*86e0*/  SHFL.BFLY PT, R3, R156, 0x1, 0x1f ;  /* 0x0c201f009c037f89 */ /* 0x000e6400000e0000 */
[----:B-1----:R-:W-:Y:S06]  /*86f0*/  FMNMX.FTZ R156, R156, R3, !PT ;  /* 0x000000039c9c7209 */ /* 0x002fec0007810000 */
        /* <DEDUP_REMOVED lines=17> */
[----:B------:R3:W-:Y:S02]  /*8810*/  MUFU.EX2 R242, R8 ;  /* 0x0000000800f27308 */ /* 0x0007e40000000800 */
[--C-:B------:R-:W-:Y:S02]  /*8820*/  FFMA.FTZ R10, R10, c[0x0][0x2d0], -R157.reuse ;  /* 0x0000b4000a0a7a23 */ /* 0x100fe4000001089d */
[--C-:B------:R-:W-:Y:S02]  /*8830*/  FFMA.FTZ R11, R11, c[0x0][0x2d0], -R157.reuse ;  /* 0x0000b4000b0b7a23 */ /* 0x100fe4000001089d */
[--C-:B------:R-:W-:Y:S02]  /*8840*/  FFMA.FTZ R6, R6, c[0x0][0x2d0], -R157.reuse ;  /* 0x0000b40006067a23 */ /* 0x100fe4000001089d */
[--C-:B------:R-:W-:Y:S02]  /*8850*/  FFMA.FTZ R7, R7, c[0x0][0x2d0], -R157.reuse ;  /* 0x0000b40007077a23 */ /* 0x100fe4000001089d */
[----:B------:R-:W4:Y:S01]  /*8860*/  MUFU.EX2 R241, R9 ;  /* 0x0000000900f17308 */ /* 0x000f220000000800 */
[----:B-1----:R-:W-:Y:S01]  /*8870*/  FSEL R0, R3, RZ, P0 ;  /* 0x000000ff03007208 */ /* 0x002fe20000000000 */
[----:B--2---:R-:W-:Y:S01]  /*8880*/  FMUL.FTZ R4, R2, R160 ;  /* 0x000000a002047220 */ /* 0x004fe20000410000 */
[----:B------:R-:W-:Y:S01]  /*8890*/  ISETP.GT.AND P0, PT, R224, UR4, PT ;  /* 0x00000004e0007c0c */ /* 0x000fe2000bf04270 */
[----:B------:R-:W-:Y:S02]  /*88a0*/  FMUL.FTZ R16, R2, R136 ;  /* 0x0000008802107220 */ /* 0x000fe40000410000 */
[----:B------:R-:W-:Y:S04]  /*88b0*/  FADD.FTZ R0, -R0, R158 ;  /* 0x0000009e00007221 */ /* 0x000fe80000010100 */
[----:B------:R-:W-:Y:S01]  /*88c0*/  MUFU.EX2 R230, R10 ;  /* 0x0000000a00e67308 */ /* 0x000fe20000000800 */
[----:B------:R-:W-:Y:S02]  /*88d0*/  FMUL.FTZ R17, R2, R137 ;  /* 0x0000008902117220 */ /* 0x000fe40000410000 */
[----:B------:R-:W-:Y:S02]  /*88e0*/  FMUL.FTZ R0, R0, c[0x0][0x2d0] ;  /* 0x0000b40000007a20 */ /* 0x000fe40000410000 */
[C---:B---3--:R-:W-:Y:S02]  /*88f0*/  FMUL.FTZ R8, R2.reuse, R164 ;  /* 0x000000a402087220 */ /* 0x048fe40000410000 */
[C---:B------:R-:W-:Y:S02]  /*8900*/  FMUL.FTZ R24, R2.reuse, R144 ;  /* 0x0000009002187220 */ /* 0x040fe40000410000 */
[C---:B------:R-:W-:Y:S01]  /*8910*/  FMUL.FTZ R25, R2.reuse, R145 ;  /* 0x0000009102197220 */ /* 0x040fe20000410000 */
[----:B------:R-:W1:Y:S01]  /*8920*/  MUFU.EX2 R229, R11 ;  /* 0x0000000b00e57308 */ /* 0x000e620000000800 */
[C---:B------:R-:W-:Y:S02]  /*8930*/  FMUL.FTZ R32, R2.reuse, R152 ;  /* 0x0000009802207220 */ /* 0x040fe40000410000 */
[C---:B------:R-:W-:Y:S01]  /*8940*/  FMUL.FTZ R33, R2.reuse, R153 ;  /* 0x0000009902217220 */ /* 0x040fe20000410000 */
[----:B----4-:R-:W-:Y:S01]  /*8950*/  F2FP.PACK_AB R170, R241, R242 ;  /* 0x000000f2f1aa723e */ /* 0x010fe200000000ff */
        /* <DEDUP_REMOVED lines=9> */
[----:B------:R-:W3:Y:S01]  /*89f0*/  MUFU.EX2 R243, R5 ;  /* 0x0000000500f37308 */ /* 0x000ee20000000800 */
[C---:B------:R-:W-:Y:S02]  /*8a00*/  FMUL.FTZ R49, R2.reuse, R49 ;  /* 0x0000003102317220 */ /* 0x040fe40000410000 */
[C---:B------:R-:W-:Y:S01]  /*8a10*/  FMUL.FTZ R52, R2.reuse, R52 ;  /* 0x0000003402347220 */ /* 0x040fe20000410000 */
[----:B-1----:R-:W-:Y:S01]  /*8a20*/  F2FP.PACK_AB R171, R229, R230 ;  /* 0x000000e6e5ab723e */ /* 0x002fe200000000ff */
        /* <DEDUP_REMOVED lines=9> */
[----:B------:R-:W2:Y:S01]  /*8ac0*/  MUFU.EX2 R231, R7 ;  /* 0x0000000700e77308 */ /* 0x000ea20000000800 */
[C---:B------:R-:W-:Y:S01]  /*8ad0*/  FMUL.FTZ R19, R0.reuse, R139 ;  /* 0x0000008b00137220 */ /* 0x040fe20000410000 */
[----:B------:R-:W-:Y:S01]  /*8ae0*/  LDSM.16.MT88.4 R164, [R197+0x1900] ;  /* 0x00190000c5a4783b */ /* 0x000fe20000004200 */
[----:B------:R-:W-:Y:S01]  /*8af0*/  FMUL.FTZ R26, R0, R146 ;  /* 0x00000092001a7220 */ /* 0x000fe20000410000 */
[----:B---3--:R-:W-:Y:S01]  /*8b00*/  F2FP.PACK_AB R168, R243, R240 ;  /* 0x000000f0f3a8723e */ /* 0x008fe200000000ff */
[----:B------:R-:W-:Y:S02]  /*8b10*/  FMUL.FTZ R5, R2, R161 ;  /* 0x000000a102057220 */ /* 0x000fe40000410000 */
[C---:B------:R-:W-:Y:S02]  /*8b20*/  FMUL.FTZ R27, R0.reuse, R147 ;  /* 0x00000093001b7220 */ /* 0x040fe40000410000 */
[C---:B------:R-:W-:Y:S01]  /*8b30*/  FMUL.FTZ R34, R0.reuse, R154 ;  /* 0x0000009a00227220 */ /* 0x040fe20000410000 */
[----:B------:R-:W-:Y:S01]  /*8b40*/  LDSM.16.MT88.4 R136, [R197+0x2100] ;  /* 0x00210000c588783b */ /* 0x000fe20000004200 */
[C---:B------:R-:W-:Y:S02]  /*8b50*/  FMUL.FTZ R35, R0.reuse, R155 ;  /* 0x0000009b00237220 */ /* 0x040fe40000410000 */
[C---:B------:R-:W-:Y:S02]  /*8b60*/  FMUL.FTZ R38, R0.reuse, R38 ;  /* 0x0000002600267220 */ /* 0x040fe40000410000 */
[C---:B-1----:R-:W-:Y:S02]  /*8b70*/  FMUL.FTZ R6, R0.reuse, R162 ;  /* 0x000000a200067220 */ /* 0x042fe40000410000 */
[C---:B------:R-:W-:Y:S01]  /*8b80*/  FMUL.FTZ R39, R0.reuse, R39 ;  /* 0x0000002700277220 */ /* 0x040fe20000410000 */
[----:B------:R-:W-:Y:S01]  /*8b90*/  LDSM.16.MT88.4 R144, [R200+0x900] ;  /* 0x00090000c890783b */ /* 0x000fe20000004200 */
[C---:B------:R-:W-:Y:S02]  /*8ba0*/  FMUL.FTZ R42, R0.reuse, R42 ;  /* 0x0000002a002a7220 */ /* 0x040fe40000410000 */
[C---:B------:R-:W-:Y:S02]  /*8bb0*/  FMUL.FTZ R43, R0.reuse, R43 ;  /* 0x0000002b002b7220 */ /* 0x040fe40000410000 */
[C---:B------:R-:W-:Y:S01]  /*8bc0*/  FMUL.FTZ R46, R0.reuse, R46 ;  /* 0x0000002e002e7220 */ /* 0x040fe20000410000 */
[----:B--2---:R-:W-:Y:S01]  /*8bd0*/  F2FP.PACK_AB R169, R231, R232 ;  /* 0x000000e8e7a9723e */ /* 0x004fe200000000ff */
[C---:B------:R-:W-:Y:S01]  /*8be0*/  FMUL.FTZ R7, R0.reuse, R163 ;  /* 0x000000a300077220 */ /* 0x040fe20000410000 */
[----:B------:R-:W-:Y:S01]  /*8bf0*/  LDSM.16.MT88.4 R152, [R197+0x2900] ;  /* 0x00290000c598783b */ /* 0x000fe20000004200 */
[C---:B------:R-:W-:Y:S02]  /*8c00*/  FMUL.FTZ R47, R0.reuse, R47 ;  /* 0x0000002f002f7220 */ /* 0x040fe40000410000 */
[C---:B------:R-:W-:Y:S02]  /*8c10*/  FMUL.FTZ R50, R0.reuse, R50 ;  /* 0x0000003200327220 */ /* 0x040fe40000410000 */
[C---:B------:R-:W-:Y:S01]  /*8c20*/  FMUL.FTZ R51, R0.reuse, R51 ;  /* 0x0000003300337220 */ /* 0x040fe20000410000 */
[C---:B------:R-:W-:Y:S05]  /*8c30*/  HMMA.16816.F32 R4, R168.reuse, R12, R4 ;  /* 0x0000000ca804723c */ /* 0x040fea0000001804 */
[----:B------:R-:W-:Y:S02]  /*8c40*/  FMUL.FTZ R54, R0, R54 ;  /* 0x0000003600367220 */ /* 0x000fe40000410000 */
[C---:B------:R-:W-:Y:S01]  /*8c50*/  FMUL.FTZ R12, R2.reuse, R132 ;  /* 0x00000084020c7220 */ /* 0x040fe20000410000 */
[C---:B------:R-:W-:Y:S04]  /*8c60*/  HMMA.16816.F32 R8, R168.reuse, R14, R8 ;  /* 0x0000000ea808723c */ /* 0x040fe80000001808 */
[----:B------:R-:W-:Y:S02]  /*8c70*/  FMUL.FTZ R13, R2, R133 ;  /* 0x00000085020d7220 */ /* 0x000fe40000410000 */
[C---:B------:R-:W-:Y:S02]  /*8c80*/  FMUL.FTZ R55, R0.reuse, R55 ;  /* 0x0000003700377220 */ /* 0x040fe40000410000 */
[C---:B------:R-:W-:Y:S04]  /*8c90*/  FMUL.FTZ R14, R0.reuse, R134 ;  /* 0x00000086000e7220 */ /* 0x040fe80000410000 */
[C---:B------:R-:W-:Y:S02]  /*8ca0*/  FMUL.FTZ R15, R0.reuse, R135 ;  /* 0x00000087000f7220 */ /* 0x040fe40000410000 */
[----:B------:R-:W1:Y:S01]  /*8cb0*/  LDSM.16.MT88.4 R132, [R199+0x100] ;  /* 0x00010000c784783b */ /* 0x000e620000004200 */
[C---:B------:R-:W-:Y:S02]  /*8cc0*/  FMUL.FTZ R58, R0.reuse, R58 ;  /* 0x0000003a003a7220 */ /* 0x040fe40000410000 */
[C---:B------:R-:W-:Y:S02]  /*8cd0*/  FMUL.FTZ R59, R0.reuse, R59 ;  /* 0x0000003b003b7220 */ /* 0x040fe40000410000 */
[C---:B------:R-:W-:Y:S03]  /*8ce0*/  HMMA.16816.F32 R12, R168.reuse, R20, R12 ;  /* 0x00000014a80c723c */ /* 0x040fe6000000180c */
[C---:B------:R-:W-:Y:S02]  /*8cf0*/  FMUL.FTZ R62, R0.reuse, R62 ;  /* 0x0000003e003e7220 */ /* 0x040fe40000410000 */
[----:B------:R-:W-:Y:S02]  /*8d00*/  FMUL.FTZ R63, R0, R63 ;  /* 0x0000003f003f7220 */ /* 0x000fe40000410000 */
[C---:B------:R-:W-:Y:S01]  /*8d10*/  FMUL.FTZ R20, R2.reuse, R140 ;  /* 0x0000008c02147220 */ /* 0x040fe20000410000 */
[C---:B------:R-:W-:Y:S04]  /*8d20*/  HMMA.16816.F32 R16, R168.reuse, R22, R16 ;  /* 0x00000016a810723c */ /* 0x040fe80000001810 */
[C---:B------:R-:W-:Y:S02]  /*8d30*/  FMUL.FTZ R21, R2.reuse, R141 ;  /* 0x0000008d02157220 */ /* 0x040fe40000410000 */
[----:B------:R-:W-:Y:S02]  /*8d40*/  FMUL.FTZ R64, R2, R64 ;  /* 0x0000004002407220 */ /* 0x000fe40000410000 */
[C---:B------:R-:W-:Y:S04]  /*8d50*/  FMUL.FTZ R22, R0.reuse, R142 ;  /* 0x0000008e00167220 */ /* 0x040fe80000410000 */
[----:B------:R-:W-:Y:S02]  /*8d60*/  FMUL.FTZ R23, R0, R143 ;  /* 0x0000008f00177220 */ /* 0x000fe40000410000 */
[----:B------:R-:W2:Y:S01]  /*8d70*/  LDSM.16.MT88.4 R140, [R198+0x2100] ;  /* 0x00210000c68c783b */ /* 0x000ea20000004200 */
[----:B------:R-:W-:Y:S02]  /*8d80*/  FMUL.FTZ R65, R2, R65 ;  /* 0x0000004102417220 */ /* 0x000fe40000410000 */
[C---:B------:R-:W-:Y:S02]  /*8d90*/  FMUL.FTZ R66, R0.reuse, R66 ;  /* 0x0000004200427220 */ /* 0x040fe40000410000 */
[C---:B------:R-:W-:Y:S03]  /*8da0*/  HMMA.16816.F32 R20, R168.reuse, R28, R20 ;  /* 0x0000001ca814723c */ /* 0x040fe60000001814 */
[----:B------:R-:W-:Y:S02]  /*8db0*/  FMUL.FTZ R67, R0, R67 ;  /* 0x0000004300437220 */ /* 0x000fe40000410000 */
[C---:B------:R-:W-:Y:S02]  /*8dc0*/  FMUL.FTZ R68, R2.reuse, R68 ;  /* 0x0000004402447220 */ /* 0x040fe40000410000 */
[C---:B------:R-:W-:Y:S01]  /*8dd0*/  FMUL.FTZ R28, R2.reuse, R148 ;  /* 0x00000094021c7220 */ /* 0x040fe20000410000 */
[C---:B------:R-:W-:Y:S04]  /*8de0*/  HMMA.16816.F32 R24, R168.reuse, R30, R24 ;  /* 0x0000001ea818723c */ /* 0x040fe80000001818 */
[C---:B------:R-:W-:Y:S02]  /*8df0*/  FMUL.FTZ R29, R2.reuse, R149 ;  /* 0x00000095021d7220 */ /* 0x040fe40000410000 */
[----:B------:R-:W-:Y:S02]  /*8e00*/  FMUL.FTZ R69, R2, R69 ;  /* 0x0000004502457220 */ /* 0x000fe40000410000 */
[C---:B------:R-:W-:Y:S04]  /*8e10*/  FMUL.FTZ R30, R0.reuse, R150 ;  /* 0x00000096001e7220 */ /* 0x040fe80000410000 */
[C---:B------:R-:W-:Y:S02]  /*8e20*/  FMUL.FTZ R31, R0.reuse, R151 ;  /* 0x00000097001f7220 */ /* 0x040fe40000410000 */
[----:B------:R-:W-:Y:S01]  /*8e30*/  LDSM.16.MT88.4 R148, [R199+0x900] ;  /* 0x00090000c794783b */ /* 0x000fe20000004200 */
[C---:B------:R-:W-:Y:S02]  /*8e40*/  FMUL.FTZ R70, R0.reuse, R70 ;  /* 0x0000004600467220 */ /* 0x040fe40000410000 */
[----:B------:R-:W-:Y:S02]  /*8e50*/  FMUL.FTZ R71, R0, R71 ;  /* 0x0000004700477220 */ /* 0x000fe40000410000 */
        /* <DEDUP_REMOVED lines=60> */
[C---:B--2---:R-:W-:Y:S01]  /*9220*/  HMMA.16816.F32 R92, R168.reuse, R140, R92 ;  /* 0x0000008ca85c723c */ /* 0x044fe2000000185c */
[----:B------:R2:W-:Y:S03]  /*9230*/  MUFU.EX2 R239, R136 ;  /* 0x0000008800ef7308 */ /* 0x0005e60000000800 */
[C---:B------:R-:W-:Y:S02]  /*9240*/  FMUL.FTZ R108, R2.reuse, R108 ;  /* 0x0000006c026c7220 */ /* 0x040fe40000410000 */
[----:B------:R-:W-:Y:S02]  /*9250*/  FMUL.FTZ R109, R2, R109 ;  /* 0x0000006d026d7220 */ /* 0x000fe40000410000 */
[C---:B------:R-:W-:Y:S04]  /*9260*/  HMMA.16816.F32 R96, R168.reuse, R142, R96 ;  /* 0x0000008ea860723c */ /* 0x040fe80000001860 */
[--C-:B------:R-:W-:Y:S02]  /*9270*/  FFMA.FTZ R140, R175, c[0x0][0x2d0], -R172.reuse ;  /* 0x0000b400af8c7a23 */ /* 0x100fe400000108ac */
[C---:B------:R-:W-:Y:S02]  /*9280*/  FMUL.FTZ R110, R0.reuse, R110 ;  /* 0x0000006e006e7220 */ /* 0x040fe40000410000 */
[----:B------:R3:W4:Y:S01]  /*9290*/  MUFU.EX2 R238, R140 ;  /* 0x0000008c00ee7308 */ /* 0x0007220000000800 */
[C---:B-1----:R-:W-:Y:S03]  /*92a0*/  HMMA.16816.F32 R100, R168.reuse, R132, R100 ;  /* 0x00000084a864723c */ /* 0x042fe60000001864 */
[----:B------:R-:W-:Y:S02]  /*92b0*/  FMUL.FTZ R111, R0, R111 ;  /* 0x0000006f006f7220 */ /* 0x000fe40000410000 */
[----:B------:R-:W-:Y:S02]  /*92c0*/  FMUL.FTZ R112, R2, R112 ;  /* 0x0000007002707220 */ /* 0x000fe40000410000 */
[--C-:B------:R-:W-:Y:S01]  /*92d0*/  FFMA.FTZ R132, R180, c[0x0][0x2d0], -R172.reuse ;  /* 0x0000b400b4847a23 */ /* 0x100fe200000108ac */
[C---:B------:R-:W-:Y:S01]  /*92e0*/  HMMA.16816.F32 R104, R168.reuse, R134, R104 ;  /* 0x00000086a868723c */ /* 0x040fe20000001868 */
[----:B--2---:R-:W1:Y:S02]  /*92f0*/  LDSM.16.MT88.4 R136, [R198+0x6100] ;  /* 0x00610000c688783b */ /* 0x004e640000004200 */
[----:B------:R2:W-:Y:S01]  /*9300*/  MUFU.EX2 R236, R132 ;  /* 0x0000008400ec7308 */ /* 0x0005e20000000800 */
[----:B------:R-:W-:Y:S02]  /*9310*/  FMUL.FTZ R113, R2, R113 ;  /* 0x0000007102717220 */ /* 0x000fe40000410000 */
[C---:B------:R-:W-:Y:S02]  /*9320*/  FMUL.FTZ R114, R0.reuse, R114 ;  /* 0x0000007200727220 */ /* 0x040fe40000410000 */
[----:B------:R-:W-:Y:S04]  /*9330*/  FMUL.FTZ R115, R0, R115 ;  /* 0x0000007300737220 */ /* 0x000fe80000410000 */
[C---:B------:R-:W-:Y:S02]  /*9340*/  FMUL.FTZ R116, R2.reuse, R116 ;  /* 0x0000007402747220 */ /* 0x040fe40000410000 */
[----:B------:R-:W-:Y:S02]  /*9350*/  FMUL.FTZ R117, R2, R117 ;  /* 0x0000007502757220 */ /* 0x000fe40000410000 */
[--C-:B---3--:R-:W-:Y:S02]  /*9360*/  FFMA.FTZ R140, R178, c[0x0][0x2d0], -R172.reuse ;  /* 0x0000b400b28c7a23 */ /* 0x108fe400000108ac */
[C---:B------:R-:W-:Y:S02]  /*9370*/  FMUL.FTZ R118, R0.reuse, R118 ;  /* 0x0000007600767220 */ /* 0x040fe40000410000 */
[----:B------:R3:W-:Y:S01]  /*9380*/  MUFU.EX2 R237, R140 ;  /* 0x0000008c00ed7308 */ /* 0x0007e20000000800 */
[----:B------:R-:W-:Y:S02]  /*9390*/  FMUL.FTZ R119, R0, R119 ;  /* 0x0000007700777220 */ /* 0x000fe40000410000 */
[C---:B------:R-:W-:Y:S02]  /*93a0*/  FMUL.FTZ R120, R2.reuse, R120 ;  /* 0x0000007802787220 */ /* 0x040fe40000410000 */
[----:B------:R-:W-:Y:S02]  /*93b0*/  FMUL.FTZ R121, R2, R121 ;  /* 0x0000007902797220 */ /* 0x000fe40000410000 */
[--C-:B--2---:R-:W-:Y:S02]  /*93c0*/  FFMA.FTZ R132, R174, c[0x0][0x2d0], -R157.reuse ;  /* 0x0000b400ae847a23 */ /* 0x104fe4000001089d */
[C---:B------:R-:W-:Y:S02]  /*93d0*/  FMUL.FTZ R122, R0.reuse, R122 ;  /* 0x0000007a007a7220 */ /* 0x040fe40000410000 */
[----:B------:R2:W-:Y:S01]  /*93e0*/  MUFU.EX2 R192, R132 ;  /* 0x0000008400c07308 */ /* 0x0005e20000000800 */
[----:B------:R-:W-:Y:S02]  /*93f0*/  FMUL.FTZ R123, R0, R123 ;  /* 0x0000007b007b7220 */ /* 0x000fe40000410000 */
[C---:B------:R-:W-:Y:S02]  /*9400*/  FMUL.FTZ R124, R2.reuse, R124 ;  /* 0x0000007c027c7220 */ /* 0x040fe40000410000 */
[----:B------:R-:W-:Y:S02]  /*9410*/  FMUL.FTZ R125, R2, R125 ;  /* 0x0000007d027d7220 */ /* 0x000fe40000410000 */
[C---:B------:R-:W-:Y:S02]  /*9420*/  FMUL.FTZ R126, R0.reuse, R126 ;  /* 0x0000007e007e7220 */ /* 0x040fe40000410000 */
[----:B------:R-:W-:Y:S01]  /*9430*/  FMUL.FTZ R127, R0, R127 ;  /* 0x0000007f007f7220 */ /* 0x000fe20000410000 */
[C---:B-1----:R-:W-:Y:S01]  /*9440*/  HMMA.16816.F32 R108, R168.reuse, R136, R108 ;  /* 0x00000088a86c723c */ /* 0x042fe2000000186c */
[----:B---3--:R-:W1:Y:S02]  /*9450*/  LDSM.16.MT88.4 R140, [R200+0x6100] ;  /* 0x00610000c88c783b */ /* 0x008e640000004200 */
[C---:B------:R-:W-:Y:S02]  /*9460*/  FMUL.FTZ R128, R2.reuse, R128 ;  /* 0x0000008002807220 */ /* 0x040fe40000410000 */
[----:B------:R-:W-:Y:S03]  /*9470*/  FMUL.FTZ R129, R2, R129 ;  /* 0x0000008102817220 */ /* 0x000fe60000410000 */
[C---:B------:R-:W-:Y:S04]  /*9480*/  HMMA.16816.F32 R112, R168.reuse, R138, R112 ;  /* 0x0000008aa870723c */ /* 0x040fe80000001870 */
[--C-:B------:R-:W-:Y:S01]  /*9490*/  FFMA.FTZ R136, R176, c[0x0][0x2d0], -R157.reuse ;  /* 0x0000b400b0887a23 */ /* 0x100fe2000001089d */
[----:B--2---:R-:W2:Y:S01]  /*94a0*/  LDSM.16.MT88.4 R132, [R199+0x6100] ;  /* 0x00610000c784783b */ /* 0x004ea20000004200 */
[C---:B------:R-:W-:Y:S02]  /*94b0*/  FMUL.FTZ R130, R0.reuse, R130 ;  /* 0x0000008200827220 */ /* 0x040fe40000410000 */
[----:B------:R3:W5:Y:S01]  /*94c0*/  MUFU.EX2 R191, R136 ;  /* 0x0000008800bf7308 */ /* 0x0007620000000800 */
[----:B------:R-:W-:Y:S03]  /*94d0*/  FMUL.FTZ R131, R0, R131 ;  /* 0x0000008300837220 */ /* 0x000fe60000410000 */
[--C-:B---3--:R-:W-:Y:S01]  /*94e0*/  FFMA.FTZ R136, R177, c[0x0][0x2d0], -R157.reuse ;  /* 0x0000b400b1887a23 */ /* 0x108fe2000001089d */
[C---:B-1----:R-:W-:Y:S05]  /*94f0*/  HMMA.16816.F32 R116, R168.reuse, R140, R116 ;  /* 0x0000008ca874723c */ /* 0x042fea0000001874 */
[----:B------:R1:W-:Y:S02]  /*9500*/  MUFU.EX2 R190, R136 ;  /* 0x0000008800be7308 */ /* 0x0003e40000000800 */
[--C-:B------:R-:W-:Y:S01]  /*9510*/  FFMA.FTZ R140, R179, c[0x0][0x2d0], -R157.reuse ;  /* 0x0000b400b38c7a23 */ /* 0x100fe2000001089d */
[C---:B------:R-:W-:Y:S07]  /*9520*/  HMMA.16816.F32 R120, R168.reuse, R142, R120 ;  /* 0x0000008ea878723c */ /* 0x040fee0000001878 */
[----:B------:R3:W3:Y:S01]  /*9530*/  MUFU.EX2 R189, R140 ;  /* 0x0000008c00bd7308 */ /* 0x0006e20000000800 */
[C---:B--2---:R-:W-:Y:S07]  /*9540*/  HMMA.16816.F32 R124, R168.reuse, R132, R124 ;  /* 0x00000084a87c723c */ /* 0x044fee000000187c */
[----:B----4-:R-:W-:Y:S01]  /*9550*/  F2FP.PACK_AB R132, R238, R239 ;  /* 0x000000efee84723e */ /* 0x010fe200000000ff */
[----:B------:R-:W-:Y:S01]  /*9560*/  HMMA.16816.F32 R128, R168, R134, R128 ;  /* 0x00000086a880723c */ /* 0x000fe20000001880 */
[----:B-1----:R-:W1:Y:S03]  /*9570*/  LDSM.16.MT88.4 R136, [R197+0x900] ;  /* 0x00090000c588783b */ /* 0x002e660000004200 */
[----:B-----5:R-:W-:Y:S03]  /*9580*/  F2FP.PACK_AB R133, R191, R192 ;  /* 0x000000c0bf85723e */ /* 0x020fe600000000ff */
[----:B------:R-:W-:Y:S02]  /*9590*/  F2FP.PACK_AB R134, R236, R237 ;  /* 0x000000edec86723e */ /* 0x000fe400000000ff */
[----:B---3--:R-:W2:Y:S03]  /*95a0*/  LDSM.16.MT88.4 R140, [R198+0x900] ;  /* 0x00090000c68c783b */ /* 0x008ea60000004200 */
        /* <DEDUP_REMOVED lines=26> */
[--C-:B------:R-:W-:Y:S01]  /*9750*/  FFMA.FTZ R148, R184, c[0x0][0x2d0], -R172.reuse ;  /* 0x0000b400b8947a23 */ /* 0x100fe200000108ac */
[C---:B------:R-:W-:Y:S03]  /*9760*/  HMMA.16816.F32 R72, R132.reuse, R150, R72 ;  /* 0x000000968448723c */ /* 0x040fe60000001848 */
[----:B------:R4:W-:Y:S05]  /*9770*/  MUFU.EX2 R235, R148 ;  /* 0x0000009400eb7308 */ /* 0x0009ea0000000800 */
[C---:B-----5:R-:W-:Y:S07]  /*9780*/  HMMA.16816.F32 R76, R132.reuse, R152, R76 ;  /* 0x00000098844c723c */ /* 0x060fee000000184c */
[--C-:B------:R-:W-:Y:S01]  /*9790*/  FFMA.FTZ R152, R181, c[0x0][0x2d0], -R157.reuse ;  /* 0x0000b400b5987a23 */ /* 0x100fe2000001089d */
[C---:B------:R-:W-:Y:S03]  /*97a0*/  HMMA.16816.F32 R80, R132.reuse, R154, R80 ;  /* 0x0000009a8450723c */ /* 0x040fe60000001850 */
[----:B------:R5:W-:Y:S05]  /*97b0*/  MUFU.EX2 R181, R152 ;  /* 0x0000009800b57308 */ /* 0x000bea0000000800 */
[C---:B-1----:R-:W-:Y:S01]  /*97c0*/  HMMA.16816.F32 R84, R132.reuse, R136, R84 ;  /* 0x000000888454723c */ /* 0x042fe20000001854 */
[----:B----4-:R-:W1:Y:S06]  /*97d0*/  LDSM.16.MT88.4 R148, [R198+0x6900] ;  /* 0x00690000c694783b */ /* 0x010e6c0000004200 */
[--C-:B------:R-:W-:Y:S01]  /*97e0*/  FFMA.FTZ R136, R186, c[0x0][0x2d0], -R172.reuse ;  /* 0x0000b400ba887a23 */ /* 0x100fe200000108ac */
[C---:B------:R-:W-:Y:S03]  /*97f0*/  HMMA.16816.F32 R88, R132.reuse, R138, R88 ;  /* 0x0000008a8458723c */ /* 0x040fe60000001858 */
[----:B------:R4:W1:Y:S05]  /*9800*/  MUFU.EX2 R234, R136 ;  /* 0x0000008800ea7308 */ /* 0x00086a0000000800 */
[C---:B--2---:R-:W-:Y:S01]  /*9810*/  HMMA.16816.F32 R92, R132.reuse, R140, R92 ;  /* 0x0000008c845c723c */ /* 0x044fe2000000185c */
[----:B-----5:R-:W-:Y:S06]  /*9820*/  LDSM.16.MT88.4 R152, [R200+0x1100] ;  /* 0x00110000c898783b */ /* 0x020fec0000004200 */
[--C-:B------:R-:W-:Y:S01]  /*9830*/  FFMA.FTZ R140, R188, c[0x0][0x2d0], -R172.reuse ;  /* 0x0000b400bc8c7a23 */ /* 0x100fe200000108ac */
[C---:B------:R-:W-:Y:S03]  /*9840*/  HMMA.16816.F32 R96, R132.reuse, R142, R96 ;  /* 0x0000008e8460723c */ /* 0x040fe60000001860 */
[----:B------:R2:W-:Y:S05]  /*9850*/  MUFU.EX2 R186, R140 ;  /* 0x0000008c00ba7308 */ /* 0x0005ea0000000800 */
[C---:B---3--:R-:W-:Y:S04]  /*9860*/  HMMA.16816.F32 R100, R132.reuse, R144, R100 ;  /* 0x000000908464723c */ /* 0x048fe80000001864 */
[--C-:B----4-:R-:W-:Y:S03]  /*9870*/  FFMA.FTZ R136, R187, c[0x0][0x2d0], -R172.reuse ;  /* 0x0000b400bb887a23 */ /* 0x110fe600000108ac */
[--C-:B------:R-:W-:Y:S01]  /*9880*/  FFMA.FTZ R144, R182, c[0x0][0x2d0], -R157.reuse ;  /* 0x0000b400b6907a23 */ /* 0x100fe2000001089d */
[C---:B------:R-:W-:Y:S01]  /*9890*/  HMMA.16816.F32 R104, R132.reuse, R146, R104 ;  /* 0x000000928468723c */ /* 0x040fe20000001868 */
[----:B------:R3:W4:Y:S07]  /*98a0*/  MUFU.EX2 R187, R136 ;  /* 0x0000008800bb7308 */ /* 0x00072e0000000800 */
[C---:B-1----:R-:W-:Y:S03]  /*98b0*/  HMMA.16816.F32 R108, R132.reuse, R148, R108 ;  /* 0x00000094846c723c */ /* 0x042fe6000000186c */
[----:B------:R1:W5:Y:S01]  /*98c0*/  MUFU.EX2 R180, R144 ;  /* 0x0000009000b47308 */ /* 0x0003620000000800 */
[----:B--2---:R-:W-:Y:S03]  /*98d0*/  LDSM.16.MT88.4 R140, [R199+0x6900] ;  /* 0x00690000c78c783b */ /* 0x004fe60000004200 */
[--C-:B------:R-:W-:Y:S01]  /*98e0*/  FFMA.FTZ R148, R185, c[0x0][0x2d0], -R157.reuse ;  /* 0x0000b400b9947a23 */ /* 0x100fe2000001089d */
[C---:B------:R-:W-:Y:S05]  /*98f0*/  HMMA.16816.F32 R112, R132.reuse, R150, R112 ;  /* 0x000000968470723c */ /* 0x040fea0000001870 */
[----:B------:R2:W-:Y:S01]  /*9900*/  MUFU.EX2 R178, R148 ;  /* 0x0000009400b27308 */ /* 0x0005e20000000800 */
[----:B---3--:R-:W3:Y:S01]  /*9910*/  LDSM.16.MT88.4 R136, [R200+0x6900] ;  /* 0x00690000c888783b */ /* 0x008ee20000004200 */
[--C-:B-1----:R-:W-:Y:S08]  /*9920*/  FFMA.FTZ R144, R183, c[0x0][0x2d0], -R157.reuse ;  /* 0x0000b400b7907a23 */ /* 0x102ff0000001089d */
[----:B------:R1:W1:Y:S01]  /*9930*/  MUFU.EX2 R179, R144 ;  /* 0x0000009000b37308 */ /* 0x0002620000000800 */
[----:B--2---:R-:W-:Y:S08]  /*9940*/  LDSM.16.MT88.4 R148, [R198+0x1100] ;  /* 0x00110000c694783b */ /* 0x004ff00000004200 */
[----:B-1----:R-:W1:Y:S01]  /*9950*/  LDSM.16.MT88.4 R144, [R197+0x1100] ;  /* 0x00110000c590783b */ /* 0x002e620000004200 */
[C---:B---3--:R-:W-:Y:S08]  /*9960*/  HMMA.16816.F32 R116, R132.reuse, R136, R116 ;  /* 0x000000888474723c */ /* 0x048ff00000001874 */
[C---:B------:R-:W-:Y:S01]  /*9970*/  HMMA.16816.F32 R120, R132.reuse, R138, R120 ;  /* 0x0000008a8478723c */ /* 0x040fe20000001878 */
[----:B------:R-:W2:Y:S07]  /*9980*/  LDSM.16.MT88.4 R136, [R199+0x1100] ;  /* 0x00110000c788783b */ /* 0x000eae0000004200 */
[C---:B------:R-:W-:Y:S08]  /*9990*/  HMMA.16816.F32 R124, R132.reuse, R140, R124 ;  /* 0x0000008c847c723c */ /* 0x040ff0000000187c */
[----:B------:R-:W-:Y:S01]  /*99a0*/  HMMA.16816.F32 R128, R132, R142, R128 ;  /* 0x0000008e8480723c */ /* 0x000fe20000001880 */
[----:B------:R-:W3:Y:S06]  /*99b0*/  LDSM.16.MT88.4 R140, [R197+0x3100] ;  /* 0x00310000c58c783b */ /* 0x000eec0000004200 */
[----:B------:R-:W-:Y:S02]  /*99c0*/  F2FP.PACK_AB R132, R234, R235 ;  /* 0x000000ebea84723e */ /* 0x000fe400000000ff */
[----:B----4-:R-:W-:Y:S03]  /*99d0*/  F2FP.PACK_AB R134, R186, R187 ;  /* 0x000000bbba86723e */ /* 0x010fe600000000ff */
[----:B-----5:R-:W-:Y:S02]  /*99e0*/  F2FP.PACK_AB R133, R180, R181 ;  /* 0x000000b5b485723e */ /* 0x020fe400000000ff */
[----:B------:R-:W-:Y:S07]  /*99f0*/  F2FP.PACK_AB R135, R178, R179 ;  /* 0x000000b3b287723e */ /* 0x000fee00000000ff */
[C---:B-1----:R-:W-:Y:S08]  /*9a00*/  HMMA.16816.F32 R4, R132.reuse, R144, R4 ;  /* 0x000000908404723c */ /* 0x042ff00000001804 */
[C---:B------:R-:W-:Y:S01]  /*9a10*/  HMMA.16816.F32 R8, R132.reuse, R146, R8 ;  /* 0x000000928408723c */ /* 0x040fe20000001808 */
[----:B------:R-:W1:Y:S07]  /*9a20*/  LDSM.16.MT88.4 R144, [R198+0x3100] ;  /* 0x00310000c690783b */ /* 0x000e6e0000004200 */
        /* <DEDUP_REMOVED lines=21> */
[C---:B------:R-:W-:Y:S07]  /*9b80*/  HMMA.16816.F32 R68, R132.reuse, R152, R68 ;  /* 0x000000988444723c */ /* 0x040fee0000001844 */
[--C-:B------:R-:W-:Y:S01]  /*9b90*/  FFMA.FTZ R152, R194, c[0x0][0x2d0], -R157.reuse ;  /* 0x0000b400c2987a23 */ /* 0x100fe2000001089d */
[C---:B------:R-:W-:Y:S03]  /*9ba0*/  HMMA.16816.F32 R72, R132.reuse, R154, R72 ;  /* 0x0000009a8448723c */ /* 0x040fe60000001848 */
[----:B------:R5:W-:Y:S05]  /*9bb0*/  MUFU.EX2 R176, R152 ;  /* 0x0000009800b07308 */ /* 0x000bea0000000800 */
[C---:B---3--:R-:W-:Y:S07]  /*9bc0*/  HMMA.16816.F32 R76, R132.reuse, R140, R76 ;  /* 0x0000008c844c723c */ /* 0x048fee000000184c */
[--C-:B------:R-:W-:Y:S01]  /*9bd0*/  FFMA.FTZ R140, R223, c[0x0][0x2d0], -R172.reuse ;  /* 0x0000b400df8c7a23 */ /* 0x100fe200000108ac */
[C---:B------:R-:W-:Y:S03]  /*9be0*/  HMMA.16816.F32 R80, R132.reuse, R142, R80 ;  /* 0x0000008e8450723c */ /* 0x040fe60000001850 */
[----:B------:R3:W-:Y:S01]  /*9bf0*/  MUFU.EX2 R185, R140 ;  /* 0x0000008c00b97308 */ /* 0x0007e20000000800 */
[----:B------:R-:W-:Y:S04]  /*9c00*/  IADD3 R223, R224, -0x1, RZ ;  /* 0xffffffffe0df7810 */ /* 0x000fe80007ffe0ff */
[C---:B-1----:R-:W-:Y:S01]  /*9c10*/  HMMA.16816.F32 R84, R132.reuse, R144, R84 ;  /* 0x000000908454723c */ /* 0x042fe20000001854 */
[----:B-----5:R-:W-:Y:S03]  /*9c20*/  LDSM.16.MT88.4 R152, [R200+0x1900] ;  /* 0x00190000c898783b */ /* 0x020fe60000004200 */
[----:B------:R-:W-:Y:S03]  /*9c30*/  MOV R224, R223 ;  /* 0x000000df00e07202 */ /* 0x000fe60000000f00 */
[--C-:B------:R-:W-:Y:S01]  /*9c40*/  FFMA.FTZ R144, R227, c[0x0][0x2d0], -R172.reuse ;  /* 0x0000b400e3907a23 */ /* 0x100fe200000108ac */
[C---:B------:R-:W-:Y:S03]  /*9c50*/  HMMA.16816.F32 R88, R132.reuse, R146, R88 ;  /* 0x000000928458723c */ /* 0x040fe60000001858 */
[----:B------:R1:W-:Y:S05]  /*9c60*/  MUFU.EX2 R183, R144 ;  /* 0x0000009000b77308 */ /* 0x0003ea0000000800 */
[C---:B----4-:R-:W-:Y:S04]  /*9c70*/  HMMA.16816.F32 R92, R132.reuse, R148, R92 ;  /* 0x00000094845c723c */ /* 0x050fe8000000185c */
[--C-:B---3--:R-:W-:Y:S02]  /*9c80*/  FFMA.FTZ R140, R226, c[0x0][0x2d0], -R172.reuse ;  /* 0x0000b400e28c7a23 */ /* 0x108fe400000108ac */
[----:B------:R-:W-:Y:S02]  /*9c90*/  FFMA.FTZ R172, R228, c[0x0][0x2d0], -R172 ;  /* 0x0000b400e4ac7a23 */ /* 0x000fe400000108ac */
[C---:B------:R-:W-:Y:S01]  /*9ca0*/  HMMA.16816.F32 R96, R132.reuse, R150, R96 ;  /* 0x000000968460723c */ /* 0x040fe20000001860 */
[----:B------:R3:W4:Y:S01]  /*9cb0*/  MUFU.EX2 R184, R140 ;  /* 0x0000008c00b87308 */ /* 0x0007220000000800 */
[----:B------:R-:W-:Y:S06]  /*9cc0*/  LDSM.16.MT88.4 R148, [R199+0x7100] ;  /* 0x00710000c794783b */ /* 0x000fec0000004200 */
[C---:B--2---:R-:W-:Y:S03]  /*9cd0*/  HMMA.16816.F32 R100, R132.reuse, R136, R100 ;  /* 0x000000888464723c */ /* 0x044fe60000001864 */
[----:B------:R2:W5:Y:S01]  /*9ce0*/  MUFU.EX2 R182, R172 ;  /* 0x000000ac00b67308 */ /* 0x0005620000000800 */
[--C-:B-1----:R-:W-:Y:S03]  /*9cf0*/  FFMA.FTZ R144, R193, c[0x0][0x2d0], -R157.reuse ;  /* 0x0000b400c1907a23 */ /* 0x102fe6000001089d */
[--C-:B------:R-:W-:Y:S01]  /*9d00*/  FFMA.FTZ R136, R195, c[0x0][0x2d0], -R157.reuse ;  /* 0x0000b400c3887a23 */ /* 0x100fe2000001089d */
[C---:B------:R-:W-:Y:S04]  /*9d10*/  HMMA.16816.F32 R104, R132.reuse, R138, R104 ;  /* 0x0000008a8468723c */ /* 0x040fe80000001868 */
[----:B------:R-:W-:Y:S01]  /*9d20*/  FFMA.FTZ R157, R159, c[0x0][0x2d0], -R157 ;  /* 0x0000b4009f9d7a23 */ /* 0x000fe2000001089d */
[----:B------:R1:W1:Y:S01]  /*9d30*/  MUFU.EX2 R177, R144 ;  /* 0x0000009000b17308 */ /* 0x0002620000000800 */
[----:B---3--:R-:W3:Y:S01]  /*9d40*/  LDSM.16.MT88.4 R140, [R198+0x7100] ;  /* 0x00710000c68c783b */ /* 0x008ee20000004200 */
[----:B----4-:R-:W-:Y:S08]  /*9d50*/  F2FP.PACK_AB R168, R184, R185 ;  /* 0x000000b9b8a8723e */ /* 0x010ff000000000ff */
[----:B------:R4:W-:Y:S01]  /*9d60*/  MUFU.EX2 R158, R136 ;  /* 0x00000088009e7308 */ /* 0x0009e20000000800 */
[----:B--2---:R-:W-:Y:S01]  /*9d70*/  LDSM.16.MT88.4 R172, [R199+0x1900] ;  /* 0x00190000c7ac783b */ /* 0x004fe20000004200 */
[----:B-----5:R-:W-:Y:S08]  /*9d80*/  F2FP.PACK_AB R170, R182, R183 ;  /* 0x000000b7b6aa723e */ /* 0x020ff000000000ff */
[----:B------:R-:W2:Y:S01]  /*9d90*/  MUFU.EX2 R157, R157 ;  /* 0x0000009d009d7308 */ /* 0x000ea20000000800 */
[----:B-1----:R-:W1:Y:S01]  /*9da0*/  LDSM.16.MT88.4 R144, [R200+0x7100] ;  /* 0x00710000c890783b */ /* 0x002e620000004200 */
[----:B------:R-:W-:Y:S07]  /*9db0*/  F2FP.PACK_AB R169, R176, R177 ;  /* 0x000000b1b0a9723e */ /* 0x000fee00000000ff */
[----:B----4-:R-:W4:Y:S01]  /*9dc0*/  LDSM.16.MT88.4 R136, [R198+0x1900] ;  /* 0x00190000c688783b */ /* 0x010f220000004200 */
[C---:B---3--:R-:W-:Y:S03]  /*9dd0*/  HMMA.16816.F32 R108, R132.reuse, R140, R108 ;  /* 0x0000008c846c723c */ /* 0x048fe6000000186c */
[----:B--2---:R-:W-:Y:S05]  /*9de0*/  F2FP.PACK_AB R171, R157, R158 ;  /* 0x0000009e9dab723e */ /* 0x004fea00000000ff */
[C---:B------:R-:W-:Y:S08]  /*9df0*/  HMMA.16816.F32 R112, R132.reuse, R142, R112 ;  /* 0x0000008e8470723c */ /* 0x040ff00000001870 */
[C---:B-1----:R-:W-:Y:S08]  /*9e00*/  HMMA.16816.F32 R116, R132.reuse, R144, R116 ;  /* 0x000000908474723c */ /* 0x042ff00000001874 */
[C---:B------:R-:W-:Y:S08]  /*9e10*/  HMMA.16816.F32 R120, R132.reuse, R146, R120 ;  /* 0x000000928478723c */ /* 0x040ff00000001878 */
[C---:B------:R-:W-:Y:S08]  /*9e20*/  HMMA.16816.F32 R124, R132.reuse, R148, R124 ;  /* 0x00000094847c723c */ /* 0x040ff0000000187c */
[----:B------:R-:W-:Y:S08]  /*9e30*/  HMMA.16816.F32 R128, R132, R150, R128 ;  /* 0x000000968480723c */ /* 0x000ff00000001880 */
[C---:B------:R-:W-:Y:S01]  /*9e40*/  HMMA.16816.F32 R160, R168.reuse, R164, R4 ;  /* 0x000000a4a8a0723c */ /* 0x040fe20000001804 */
[----:B------:R-:W1:Y:S07]  /*9e50*/  LDSM.16.MT88.4 R4, [R197+0x3900] ;  /* 0x00390000c504783b */ /* 0x000e6e0000004200 */
[C---:B------:R-:W-:Y:S01]  /*9e60*/  HMMA.16816.F32 R164, R168.reuse, R166, R8 ;  /* 0x000000a6a8a4723c */ /* 0x040fe20000001808 */
[----:B------:R-:W2:Y:S07]  /*9e70*/  LDSM.16.MT88.4 R8, [R198+0x3900] ;  /* 0x00390000c608783b */ /* 0x000eae0000004200 */
[C---:B----4-:R-:W-:Y:S01]  /*9e80*/  HMMA.16816.F32 R132, R168.reuse, R136, R12 ;  /* 0x00000088a884723c */ /* 0x050fe2000000180c */
        /* <DEDUP_REMOVED lines=74> */
.L_x_4188:
        /* <DEDUP_REMOVED lines=25> */
.L_x_4199:
[----:B------:R-:W-:-:S04]  /*a4c0*/  MOV R4, c[0x0][0x32c] ;  /* 0x0000cb0000047a02 */ /* 0x000fc80000000f00 */
[----:B------:R-:W-:-:S13]  /*a4d0*/  ISETP.NE.AND P0, PT, R4, 0x1, PT ;  /* 0x000000010400780c */ /* 0x000fda0003f05270 */
[----:B------:R-:W-:-:S05]  /*a4e0*/  @P0 IMAD.HI.U32 R4, R0, c[0x0][0x330], RZ ;  /* 0x0000cc0000040a27 */ /* 0x000fca00078e00ff */
[----:B------:R-:W-:-:S05]  /*a4f0*/  @P0 SHF.R.U32.HI R0, RZ, c[0x0][0x334], R4 ;  /* 0x0000cd00ff000a19 */ /* 0x000fca0000011604 */
.L_x_4200:
[----:B------:R-:W-:-:S05]  /*a500*/  IMAD R0, R0, c[0x0][0x32c], RZ ;  /* 0x0000cb0000007a24 */ /* 0x000fca00078e02ff */
[----:B------:R-:W-:-:S04]  /*a510*/  IMNMX R2, R2, R0, !PT ;  /* 0x0000000002027217 */ /* 0x000fc80007800200 */
.L_x_4198:
[----:B------:R-:W-:-:S04]  /*a520*/  IADD3 R2, R2, 0x3f, RZ ;  /* 0x0000003f02027810 */ /* 0x000fc80007ffe0ff */
[----:B------:R-:W-:-:S04]  /*a530*/  SHF.R.S32.HI R0, RZ, 0x1f, R2 ;  /* 0x0000001fff007819 */ /* 0x000fc80000011402 */
[----:B------:R-:W-:-:S04]  /*a540*/  LEA.HI R0, R0, R2, RZ, 0x6 ;  /* 0x0000000200007211 */ /* 0x000fc800078f30ff */
[----:B------:R-:W-:-:S04]  /*a550*/  SHF.R.S32.HI R0, RZ, 0x6, R0 ;  /* 0x00000006ff007819 */ /* 0x000fc80000011400 */
[----:B------:R-:W-:-:S04]  /*a560*/  IMNMX R240, R233, R0, !PT ;  /* 0x00000000e9f07217 */ /* 0x000fc80007800200 */
[----:B------:R-:W-:-:S13]  /*a570*/  ISETP.GE.AND P0, PT, R223, R240, PT ;  /* 0x000000f0df00720c */ /* 0x000fda0003f06270 */
[----:B------:R-:W-:Y:S05]  /*a580*/  @!P0 BRA `(.L_x_4201) ;  /* 0x0000341000008947 */ /* 0x000fea0003800000 */
[----:B------:R-:W2:Y:S04]  /*a590*/  LDL.64 R10, [R1+0x30] ;  /* 0x00003000010a7983 */ /* 0x000ea80000100a00 */
[----:B------:R-:W3:Y:S04]  /*a5a0*/  LDL.64 R8, [R1+0x18] ;  /* 0x0000180001087983 */ /* 0x000ee80000100a00 */
[----:B------:R-:W4:Y:S04]  /*a5b0*/  LDL.64 R6, [R1+0x28] ;  /* 0x0000280001067983 */ /* 0x000f280000100a00 */
[----:B------:R-:W5:Y:S01]  /*a5c0*/  LDL.64 R4, [R1+0x20] ;  /* 0x0000200001047983 */ /* 0x000f620000100a00 */
[----:B------:R-:W-:Y:S01]  /*a5d0*/  IMAD.MOV.U32 R158, RZ, RZ, R3 ;  /* 0x000000ffff9e7224 */ /* 0x000fe200078e0003 */
[----:B------:R-:W-:Y:S01]  /*a5e0*/  MOV R224, R223 ;  /* 0x000000df00e07202 */ /* 0x000fe20000000f00 */
[----:B------:R-:W-:Y:S01]  /*a5f0*/  IMAD.MOV.U32 R157, RZ, RZ, R156 ;  /* 0x000000ffff9d7224 */ /* 0x000fe200078e009c */
[----:B------:R-:W-:Y:S01]  /*a600*/  MOV R242, c[0x0][0x20c] ;  /* 0x0000830000f27a02 */ /* 0x000fe20000000f00 */
[----:B------:R-:W-:Y:S01]  /*a610*/  IMAD.MOV.U32 R241, RZ, RZ, c[0x0][0x208] ;  /* 0x00008200fff17624 */ /* 0x000fe200078e00ff */
[----:B--2---:R-:W-:-:S02]  /*a620*/  IADD3 R239, P6, R10, 0x40, RZ ;  /* 0x000000400aef7810 */ /* 0x004fc40007fde0ff */
[C---:B------:R-:W-:Y:S02]  /*a630*/  IADD3 R237, P5, R10.reuse, 0x80, RZ ;  /* 0x000000800aed7810 */ /* 0x040fe40007fbe0ff */
[----:B------:R-:W-:Y:S01]  /*a640*/  IADD3 R235, P0, R10, 0xc0, RZ ;  /* 0x000000c00aeb7810 */ /* 0x000fe20007f1e0ff */
[--C-:B---3--:R-:W-:Y:S02]  /*a650*/  IMAD.X R238, RZ, RZ, R9.reuse, P6 ;  /* 0x000000ffffee7224 */ /* 0x108fe400030e0609 */
[----:B------:R-:W-:Y:S01]  /*a660*/  IMAD.X R236, RZ, RZ, R9, P5 ;  /* 0x000000ffffec7224 */ /* 0x000fe200028e0609 */
[C---:B----4-:R-:W-:Y:S02]  /*a670*/  IADD3 R232, P6, R6.reuse, 0x40, RZ ;  /* 0x0000004006e87810 */ /* 0x050fe40007fde0ff */
[----:B------:R-:W-:Y:S02]  /*a680*/  IADD3 R230, P5, R6, 0x80, RZ ;  /* 0x0000008006e67810 */ /* 0x000fe40007fbe0ff */
[----:B------:R-:W-:-:S02]  /*a690*/  IADD3.X R234, RZ, R9, RZ, P0, !PT ;  /* 0x00000009ffea7210 */ /* 0x000fc400007fe4ff */
[----:B------:R-:W-:Y:S01]  /*a6a0*/  IADD3 R228, P0, R6, 0xc0, RZ ;  /* 0x000000c006e47810 */ /* 0x000fe20007f1e0ff */
[--C-:B-----5:R-:W-:Y:S02]  /*a6b0*/  IMAD.X R231, RZ, RZ, R5.reuse, P6 ;  /* 0x000000ffffe77224 */ /* 0x120fe400030e0605 */
[----:B------:R-:W-:Y:S01]  /*a6c0*/  IMAD.X R229, RZ, RZ, R5, P5 ;  /* 0x000000ffffe57224 */ /* 0x000fe200028e0605 */
[----:B------:R-:W-:Y:S02]  /*a6d0*/  IADD3.X R227, RZ, R5, RZ, P0, !PT ;  /* 0x00000005ffe37210 */ /* 0x000fe400007fe4ff */
.L_x_4202:
[----:B------:R-:W2:Y:S01]  /*a6e0*/  LDL.64 R250, [R1+0x30] ;  /* 0x0000300001fa7983 */ /* 0x000ea20000100a00 */
[----:B------:R-:W-:Y:S05]  /*a6f0*/  DEPBAR.LE SB0, 0x0 ;  /* 0x000080000000791a */ /* 0x000fea0000000000 */
[----:B------:R-:W-:Y:S01]  /*a700*/  BAR.SYNC.DEFER_BLOCKING 0x0 ;  /* 0x0000000000007b1d */ /* 0x000fe20000010000 */
[----:B------:R-:W-:Y:S02]  /*a710*/  ISETP.GT.AND P6, PT, R233, R224, PT ;  /* 0x000000e0e900720c */ /* 0x000fe40003fc4270 */
[C---:B------:R-:W-:Y:S02]  /*a720*/  IADD3 R223, R224.reuse, -0x1, RZ ;  /* 0xffffffffe0df7810 */ /* 0x040fe40007ffe0ff */
[----:B------:R-:W-:Y:S02]  /*a730*/  MOV R247, 0x5 ;  /* 0x0000000500f77802 */ /* 0x000fe40000000f00 */
[----:B------:R-:W-:Y:S04]  /*a740*/  MOV R243, c[0x0][0x1e0] ;  /* 0x0000780000f37a02 */ /* 0x000fe80000000f00 */
[----:B------:R-:W-:Y:S03]  /*a750*/  SHF.L.U32 R243, R243, 0x5, RZ ;  /* 0x00000005f3f37819 */ /* 0x000fe600000006ff */
[----:B------:R-:W-:Y:S01]  /*a760*/  @!P6 SHF.R.S32.HI R0, RZ, 0x1f, R224 ;  /* 0x0000001fff00e819 */ /* 0x000fe200000114e0 */
[----:B------:R-:W-:Y:S04]  /*a770*/  @!P6 IMAD.WIDE.U32 R20, R224, c[0x0][0x208], RZ ;  /* 0x00008200e014ea25 */ /* 0x000fe800078e00ff */
[----:B------:R-:W-:Y:S01]  /*a780*/  @!P6 IMAD R0, R0, c[0x0][0x208], RZ ;  /* 0x000082000000ea24 */ /* 0x000fe200078e02ff */
[----:B------:R-:W-:Y:S03]  /*a790*/  @!P6 SHF.L.U32 R2, R20, 0x6, RZ ;  /* 0x000000061402e819 */ /* 0x000fe600000006ff */
[----:B------:R-:W-:Y:S01]  /*a7a0*/  @!P6 IMAD R0, R224, c[0x0][0x20c], R0 ;  /* 0x00008300e000ea24 */ /* 0x000fe200078e0200 */
[----:B------:R-:W3:Y:S04]  /*a7b0*/  LDL.64 R248, [R1+0x18] ;  /* 0x0000180001f87983 */ /* 0x000ee80000100a00 */
[----:B------:R-:W-:Y:S02]  /*a7c0*/  @!P6 IADD3 R0, R21, R0, RZ ;  /* 0x000000001500e210 */ /* 0x000fe40007ffe0ff */
[----:B------:R-:W-:Y:S02]  /*a7d0*/  LDSM.16.M88.4 R32, [R203+0x10100] ;  /* 0x01010000cb20783b */ /* 0x000fe40000000200 */
[----:B------:R-:W-:Y:S04]  /*a7e0*/  @!P6 SHF.L.U64.HI R0, R20, 0x6, R0 ;  /* 0x000000061400e819 */ /* 0x000fe80000010200 */
[----:B------:R-:W1:Y:S06]  /*a7f0*/  LDSM.16.M88.4 R8, [R196+0x8100] ;  /* 0x00810000c408783b */ /* 0x000e6c0000000200 */
[----:B------:R-:W4:Y:S06]  /*a800*/  LDSM.16.M88.4 R16, [R196+0x8900] ;  /* 0x00890000c410783b */ /* 0x000f2c0000000200 */
[----:B------:R-:W5:Y:S06]  /*a810*/  LDSM.16.M88.4 R24, [R196+0x9100] ;  /* 0x00910000c418783b */ /* 0x000f6c0000000200 */
        /* <DEDUP_REMOVED lines=8> */
[C---:B----4-:R-:W-:Y:S08]  /*a8a0*/  HMMA.16816.F32 R12, R32.reuse, R16, RZ ;  /* 0x00000010200c723c */ /* 0x050ff000000018ff */
[C---:B------:R-:W-:Y:S08]  /*a8b0*/  HMMA.16816.F32 R16, R32.reuse, R18, RZ ;  /* 0x000000122010723c */ /* 0x040ff000000018ff */
[C---:B-----5:R-:W-:Y:S01]  /*a8c0*/  HMMA.16816.F32 R20, R32.reuse, R24, RZ ;  /* 0x000000182014723c */ /* 0x060fe200000018ff */
[----:B--2---:R-:W-:Y:S04]  /*a8d0*/  @!P6 IADD3 R3, P5, R2, R250, RZ ;  /* 0x000000fa0203e210 */ /* 0x004fe80007fbe0ff */
[C---:B------:R-:W-:Y:S02]  /*a8e0*/  @!P6 LEA R192, P0, R3.reuse, c[0x0][0x1f8], 0x1 ;  /* 0x00007e0003c0ea11 */ /* 0x040fe400078008ff */
[----:B---3--:R-:W-:Y:S05]  /*a8f0*/  @!P6 IADD3.X R24, R0, R249, RZ, P5, !PT ;  /* 0x000000f90018e210 */ /* 0x008fea0002ffe4ff */
[----:B------:R-:W-:Y:S02]  /*a900*/  @!P6 LEA.HI.X R193, R3, c[0x0][0x1fc], R24, 0x1, P0 ;  /* 0x00007f0003c1ea11 */ /* 0x000fe400000f0c18 */
[C---:B------:R-:W-:Y:S01]  /*a910*/  HMMA.16816.F32 R24, R32.reuse, R26, RZ ;  /* 0x0000001a2018723c */ /* 0x040fe200000018ff */
[----:B------:R-:W-:Y:S02]  /*a920*/  @!P6 IADD3 R3, P0, R2, R239, RZ ;  /* 0x000000ef0203e210 */ /* 0x000fe40007f1e0ff */
[----:B------:R-:W-:Y:S01]  /*a930*/  @!PT LDS RZ, [RZ] ;  /* 0x00000000fffff984 */ /* 0x000fe20000000800 */
[----:B------:R-:W-:Y:S01]  /*a940*/  @!PT LDS RZ, [RZ] ;  /* 0x00000000fffff984 */ /* 0x000fe20000000800 */
[----:B------:R-:W-:Y:S01]  /*a950*/  @!PT LDS RZ, [RZ] ;  /* 0x00000000fffff984 */ /* 0x000fe20000000800 */
[----:B------:R2:W-:Y:S02]  /*a960*/  @!P6 LDGSTS.E.BYPASS.LTC128B.128 [R225+0x100], [R192.64], !P4 ;  /* 0x00100000c0e1efae */ /* 0x0005e4000e101d4c */
[C---:B------:R-:W-:Y:S02]  /*a970*/  @!P6 LEA R194, P5, R3.reuse, c[0x0][0x1f8], 0x1 ;  /* 0x00007e0003c2ea11 */ /* 0x040fe400078a08ff */
[----:B------:R-:W-:Y:S01]  /*a980*/  @!P6 IADD3.X R159, R0, R238, RZ, P0, !PT ;  /* 0x000000ee009fe210 */ /* 0x000fe200007fe4ff */
[C---:B------:R-:W-:Y:S01]  /*a990*/  HMMA.16816.F32 R28, R32.reuse, R168, RZ ;  /* 0x000000a8201c723c */ /* 0x040fe200000018ff */
[----:B------:R-:W-:Y:S03]  /*a9a0*/  @!P6 IADD3 R156, P0, R2, R237, RZ ;  /* 0x000000ed029ce210 */ /* 0x000fe60007f1e0ff */
[----:B------:R-:W-:Y:S02]  /*a9b0*/  @!P6 LEA.HI.X R195, R3, c[0x0][0x1fc], R159, 0x1, P5 ;  /* 0x00007f0003c3ea11 */ /* 0x000fe400028f0c9f */
[----:B------:R-:W-:Y:S02]  /*a9c0*/  @!P6 IADD3.X R159, R0, R236, RZ, P0, !PT ;  /* 0x000000ec009fe210 */ /* 0x000fe400007fe4ff */
[----:B------:R-:W-:Y:S01]  /*a9d0*/  HMMA.16816.F32 R32, R32, R170, RZ ;  /* 0x000000aa2020723c */ /* 0x000fe200000018ff */
[----:B------:R-:W-:Y:S01]  /*a9e0*/  @!P6 LEA R168, P5, R156, c[0x0][0x1f8], 0x1 ;  /* 0x00007e009ca8ea11 */ /* 0x000fe200078a08ff */
[----:B------:R2:W-:Y:S02]  /*a9f0*/  @!P6 LDGSTS.E.BYPASS.LTC128B.128 [R225+0x2100], [R194.64], !P3 ;  /* 0x02100000c2e1efae */ /* 0x0005e4000d901d4c */
[----:B------:R-:W-:Y:S02]  /*aa00*/  @!P6 IADD3 R3, P0, R2, R235, RZ ;  /* 0x000000eb0203e210 */ /* 0x000fe40007f1e0ff */
[----:B------:R-:W-:Y:S02]  /*aa10*/  @!P6 LEA.HI.X R169, R156, c[0x0][0x1fc], R159, 0x1, P5 ;  /* 0x00007f009ca9ea11 */ /* 0x000fe400028f0c9f */
[C---:B------:R-:W-:Y:S03]  /*aa20*/  HMMA.16816.F32 R4, R172.reuse, R176, R4 ;  /* 0x000000b0ac04723c */ /* 0x040fe60000001804 */
[----:B------:R3:W-:Y:S02]  /*aa30*/  @!P6 LDGSTS.E.BYPASS.LTC128B.128 [R225+0x4100], [R168.64], !P2 ;  /* 0x04100000a8e1efae */ /* 0x0007e4000d101d4c */
[----:B------:R-:W-:Y:S02]  /*aa40*/  @!P6 LEA R170, P5, R3, c[0x0][0x1f8], 0x1 ;  /* 0x00007e0003aaea11 */ /* 0x000fe400078a08ff */
[----:B------:R-:W-:Y:S01]  /*aa50*/  @!P6 IADD3.X R156, R0, R234, RZ, P0, !PT ;  /* 0x000000ea009ce210 */ /* 0x000fe200007fe4ff */
[C---:B------:R-:W-:Y:S04]  /*aa60*/  HMMA.16816.F32 R8, R172.reuse, R178, R8 ;  /* 0x000000b2ac08723c */ /* 0x040fe80000001808 */
[----:B------:R-:W-:Y:S02]  /*aa70*/  @!P6 LEA R2, P0, R241, R2, 0x5 ;  /* 0x00000002f102e211 */ /* 0x000fe400078028ff */
[----:B------:R-:W-:Y:S02]  /*aa80*/  @!P6 LEA.HI.X R171, R3, c[0x0][0x1fc], R156, 0x1, P5 ;  /* 0x00007f0003abea11 */ /* 0x000fe400028f0c9c */
[C---:B------:R-:W-:Y:S03]  /*aa90*/  HMMA.16816.F32 R12, R172.reuse, R180, R12 ;  /* 0x000000b4ac0c723c */ /* 0x040fe6000000180c */
[----:B------:R4:W-:Y:S01]  /*aaa0*/  @!P6 LDGSTS.E.BYPASS.LTC128B.128 [R225+0x6100], [R170.64], !P1 ;  /* 0x06100000aae1efae */ /* 0x0009e2000c901d4c */
[----:B------:R-:W-:Y:S02]  /*aab0*/  @!P6 IADD3 R156, P5, R2, R250, RZ ;  /* 0x000000fa029ce210 */ /* 0x000fe40007fbe0ff */
[----:B------:R-:W-:Y:S02]  /*aac0*/  @!P6 LEA.HI.X R0, R241, R0, R242, 0x5, P0 ;  /* 0x00000000f100e211 */ /* 0x000fe400000f2cf2 */
[C---:B------:R-:W-:Y:S01]  /*aad0*/  HMMA.16816.F32 R16, R172.reuse, R182, R16 ;  /* 0x000000b6ac10723c */ /* 0x040fe20000001810 */
[----:B------:R-:W5:Y:S03]  /*aae0*/  LDL.64 R250, [R1+0x28] ;  /* 0x0000280001fa7983 */ /* 0x000f660000100a00 */
[----:B------:R-:W-:Y:S02]  /*aaf0*/  @!P6 IADD3.X R159, R0, R249, RZ, P5, !PT ;  /* 0x000000f9009fe210 */ /* 0x000fe40002ffe4ff */
[C---:B---3--:R-:W-:Y:S01]  /*ab00*/  @!P6 LEA R168, P5, R156.reuse, c[0x0][0x1f8], 0x1 ;  /* 0x00007e009ca8ea11 */ /* 0x048fe200078a08ff */
[----:B------:R-:W3:Y:S01]  /*ab10*/  LDL.64 R248, [R1+0x20] ;  /* 0x0000200001f87983 */ /* 0x000ee20000100a00 */
[C---:B-1----:R-:W-:Y:S04]  /*ab20*/  HMMA.16816.F32 R20, R172.reuse, R184, R20 ;  /* 0x000000b8ac14723c */ /* 0x042fe80000001814 */
[----:B------:R-:W-:Y:S02]  /*ab30*/  @!P6 LEA.HI.X R169, R156, c[0x0][0x1fc], R159, 0x1, P5 ;  /* 0x00007f009ca9ea11 */ /* 0x000fe400028f0c9f */
[C---:B------:R-:W-:Y:S02]  /*ab40*/  @!P6 IADD3 R3, P0, R2.reuse, R239, RZ ;  /* 0x000000ef0203e210 */ /* 0x040fe40007f1e0ff */
[C---:B------:R-:W-:Y:S01]  /*ab50*/  HMMA.16816.F32 R24, R172.reuse, R186, R24 ;  /* 0x000000baac18723c */ /* 0x040fe20000001818 */
[----:B------:R1:W-:Y:S03]  /*ab60*/  @!P6 LDGSTS.E.BYPASS.LTC128B.128 [R225+0x1100], [R168.64], !P4 ;  /* 0x01100000a8e1efae */ /* 0x0003e6000e101d4c */
[----:B------:R-:W-:Y:S02]  /*ab70*/  @!P6 IADD3 R156, P5, R2, R237, RZ ;  /* 0x000000ed029ce210 */ /* 0x000fe40007fbe0ff */
[C---:B----4-:R-:W-:Y:S02]  /*ab80*/  @!P6 IADD3.X R171, R0.reuse, R238, RZ, P0, !PT ;  /* 0x000000ee00abe210 */ /* 0x050fe400007fe4ff */
[C---:B------:R-:W-:Y:S04]  /*ab90*/  HMMA.16816.F32 R28, R172.reuse, R188, R28 ;  /* 0x000000bcac1c723c */ /* 0x040fe8000000181c */
[C---:B------:R-:W-:Y:S02]  /*aba0*/  @!P6 LEA R170, P0, R3.reuse, c[0x0][0x1f8], 0x1 ;  /* 0x00007e0003aaea11 */ /* 0x040fe400078008ff */
[----:B------:R-:W-:Y:S02]  /*abb0*/  @!P6 IADD3.X R159, R0, R236, RZ, P5, !PT ;  /* 0x000000ec009fe210 */ /* 0x000fe40002ffe4ff */
[----:B------:R-:W-:Y:S04]  /*abc0*/  HMMA.16816.F32 R32, R172, R190, R32 ;  /* 0x000000beac20723c */ /* 0x000fe80000001820 */
[----:B------:R-:W-:Y:S02]  /*abd0*/  @!P6 LEA.HI.X R171, R3, c[0x0][0x1fc], R171, 0x1, P0 ;  /* 0x00007f0003abea11 */ /* 0x000fe400000f0cab */
[----:B------:R-:W-:Y:S03]  /*abe0*/  @!P6 IADD3 R3, P0, R2, R235, RZ ;  /* 0x000000eb0203e210 */ /* 0x000fe60007f1e0ff */
[----:B------:R4:W-:Y:S03]  /*abf0*/  @!P6 LDGSTS.E.BYPASS.LTC128B.128 [R225+0x3100], [R170.64], !P3 ;  /* 0x03100000aae1efae */ /* 0x0009e6000d901d4c */
[----:B-1----:R-:W-:Y:S02]  /*ac00*/  @!P6 LEA R168, P5, R156, c[0x0][0x1f8], 0x1 ;  /* 0x00007e009ca8ea11 */ /* 0x002fe400078a08ff */
[----:B------:R-:W-:Y:S02]  /*ac10*/  @!P6 IADD3.X R0, R0, R234, RZ, P0, !PT ;  /* 0x000000ea0000e210 */ /* 0x000fe400007fe4ff */
[----:B------:R-:W-:Y:S02]  /*ac20*/  @!P6 LEA.HI.X R169, R156, c[0x0][0x1fc], R159, 0x1, P5 ;  /* 0x00007f009ca9ea11 */ /* 0x000fe400028f0c9f */
[C---:B------:R-:W-:Y:S03]  /*ac30*/  @!P6 LEA R2, P0, R3.reuse, c[0x0][0x1f8], 0x1 ;  /* 0x00007e000302ea11 */ /* 0x040fe600078008ff */
[----:B------:R4:W-:Y:S01]  /*ac40*/  @!P6 LDGSTS.E.BYPASS.LTC128B.128 [R225+0x5100], [R168.64], !P2 ;  /* 0x05100000a8e1efae */ /* 0x0009e2000d101d4c */
[----:B------:R-:W-:Y:S05]  /*ac50*/  @!P6 LEA.HI.X R3, R3, c[0x0][0x1fc], R0, 0x1, P0 ;  /* 0x00007f000303ea11 */ /* 0x000fea00000f0c00 */
[----:B------:R1:W-:Y:S01]  /*ac60*/  @!P6 LDGSTS.E.BYPASS.LTC128B.128 [R225+0x7100], [R2.64], !P1 ;  /* 0x0710000002e1efae */ /* 0x0003e2000c901d4c */
[----:B------:R-:W-:Y:S05]  /*ac70*/  ISETP.GT.AND P6, PT, R224, R233, PT ;  /* 0x000000e9e000720c */ /* 0x000fea0003fc4270 */
[----:B--2---:R-:W-:Y:S06]  /*ac80*/  LDSM.16.M88.4 R192, [R202+0x8100] ;  /* 0x00810000cac0783b */ /* 0x004fec0000000200 */
[----:B------:R-:W-:Y:S06]  /*ac90*/  LDSM.16.M88.4 R176, [R202+0x8900] ;  /* 0x00890000cab0783b */ /* 0x000fec0000000200 */
[----:B------:R-:W-:Y:S06]  /*aca0*/  LDSM.16.M88.4 R180, [R202+0x9100] ;  /* 0x00910000cab4783b */ /* 0x000fec0000000200 */
[----:B----4-:R-:W2:Y:S06]  /*acb0*/  LDSM.16.M88.4 R168, [R206+0x10100] ;  /* 0x01010000cea8783b */ /* 0x010eac0000000200 */
[----:B------:R-:W0:Y:S06]  /*acc0*/  LDGDEPBAR ;  /* 0x00000000000079af */ /* 0x000e2c0000000000 */
[----:B------:R-:W4:Y:S06]  /*acd0*/  LDSM.16.M88.4 R172, [R202+0x9900] ;  /* 0x00990000caac783b */ /* 0x000f2c0000000200 */
[----:B------:R-:W-:Y:S06]  /*ace0*/  LDSM.16.M88.4 R184, [R205+0x10100] ;  /* 0x01010000cdb8783b */ /* 0x000fec0000000200 */
[----:B------:R-:W1:Y:S01]  /*acf0*/  LDSM.16.M88.4 R188, [R201] ;  /* 0x00000000c9bc783b */ /* 0x000e620000000200 */
[C---:B--2---:R-:W-:Y:S08]  /*ad00*/  HMMA.16816.F32 R4, R168.reuse, R192, R4 ;  /* 0x000000c0a804723c */ /* 0x044ff00000001804 */
[C---:B------:R-:W-:Y:S01]  /*ad10*/  HMMA.16816.F32 R8, R168.reuse, R194, R8 ;  /* 0x000000c2a808723c */ /* 0x040fe20000001808 */
[----:B------:R-:W2:Y:S07]  /*ad20*/  LDSM.16.M88.4 R192, [R201+0x800] ;  /* 0x00080000c9c0783b */ /* 0x000eae0000000200 */
[C---:B------:R-:W-:Y:S08]  /*ad30*/  HMMA.16816.F32 R12, R168.reuse, R176, R12 ;  /* 0x000000b0a80c723c */ /* 0x040ff0000000180c */
[C---:B------:R-:W-:Y:S01]  /*ad40*/  HMMA.16816.F32 R16, R168.reuse, R178, R16 ;  /* 0x000000b2a810723c */ /* 0x040fe20000001810 */
[----:B------:R-:W2:Y:S07]  /*ad50*/  LDSM.16.M88.4 R176, [R201+0x1000] ;  /* 0x00100000c9b0783b */ /* 0x000eae0000000200 */
[C---:B------:R-:W-:Y:S08]  /*ad60*/  HMMA.16816.F32 R20, R168.reuse, R180, R20 ;  /* 0x000000b4a814723c */ /* 0x040ff00000001814 */
[C---:B------:R-:W-:Y:S01]  /*ad70*/  HMMA.16816.F32 R24, R168.reuse, R182, R24 ;  /* 0x000000b6a818723c */ /* 0x040fe20000001818 */
[----:B------:R-:W2:Y:S07]  /*ad80*/  LDSM.16.M88.4 R180, [R201+0x1800] ;  /* 0x00180000c9b4783b */ /* 0x000eae0000000200 */
[C---:B----4-:R-:W-:Y:S08]  /*ad90*/  HMMA.16816.F32 R28, R168.reuse, R172, R28 ;  /* 0x000000aca81c723c */ /* 0x050ff0000000181c */
[----:B------:R-:W-:Y:S01]  /*ada0*/  HMMA.16816.F32 R32, R168, R174, R32 ;  /* 0x000000aea820723c */ /* 0x000fe20000001820 */
[----:B------:R-:W-:Y:S06]  /*adb0*/  LDSM.16.M88.4 R168, [R203+0x14100] ;  /* 0x01410000cba8783b */ /* 0x000fec0000000200 */
[----:B------:R-:W4:Y:S01]  /*adc0*/  LDSM.16.M88.4 R172, [R196+0xa100] ;  /* 0x00a10000c4ac783b */ /* 0x000f220000000200 */
        /* <DEDUP_REMOVED lines=9> */
[C---:B------:R-:W-:Y:S08]  /*ae60*/  HMMA.16816.F32 R28, R184.reuse, R180, R28 ;  /* 0x000000b4b81c723c */ /* 0x040ff0000000181c */
[----:B------:R-:W-:Y:S01]  /*ae70*/  HMMA.16816.F32 R32, R184, R182, R32 ;  /* 0x000000b6b820723c */ /* 0x000fe20000001820 */
[----:B------:R-:W-:Y:S06]  /*ae80*/  LDSM.16.M88.4 R180, [R204+0x14100] ;  /* 0x01410000ccb4783b */ /* 0x000fec0000000200 */
[----:B------:R-:W3:Y:S01]  /*ae90*/  LDSM.16.M88.4 R184, [R219] ;  /* 0x00000000dbb8783b */ /* 0x000ee20000000200 */
        /* <DEDUP_REMOVED lines=8> */
[----:B------:R-:W2:Y:S07]  /*af20*/  LDSM.16.M88.4 R192, [R216] ;  /* 0x00000000d8c0783b */ /* 0x000eae0000000200 */
[C---:B------:R-:W-:Y:S08]  /*af30*/  HMMA.16816.F32 R28, R168.reuse, R176, R28 ;  /* 0x000000b0a81c723c */ /* 0x040ff0000000181c */
[----:B------:R-:W-:Y:S01]  /*af40*/  HMMA.16816.F32 R32, R168, R178, R32 ;  /* 0x000000b2a820723c */ /* 0x000fe20000001820 */
[----:B------:R-:W-:Y:S06]  /*af50*/  LDSM.16.M88.4 R168, [R206+0x14100] ;  /* 0x01410000cea8783b */ /* 0x000fec0000000200 */
[----:B------:R-:W2:Y:S01]  /*af60*/  LDSM.16.M88.4 R176, [R202+0xa100] ;  /* 0x00a10000cab0783b */ /* 0x000ea20000000200 */
        /* <DEDUP_REMOVED lines=15> */
[----:B------:R-:W2:Y:S07]  /*b060*/  LDSM.16.M88.4 R176, [R201+0x2800] ;  /* 0x00280000c9b0783b */ /* 0x000eae0000000200 */
[C---:B---3--:R-:W-:Y:S08]  /*b070*/  HMMA.16816.F32 R12, R168.reuse, R184, R12 ;  /* 0x000000b8a80c723c */ /* 0x048ff0000000180c */
[C---:B------:R-:W-:Y:S01]  /*b080*/  HMMA.16816.F32 R16, R168.reuse, R186, R16 ;  /* 0x000000baa810723c */ /* 0x040fe20000001810 */
[----:B------:R-:W3:Y:S07]  /*b090*/  LDSM.16.M88.4 R184, [R201+0x3000] ;  /* 0x00300000c9b8783b */ /* 0x000eee0000000200 */
[C---:B----4-:R-:W-:Y:S08]  /*b0a0*/  HMMA.16816.F32 R20, R168.reuse, R172, R20 ;  /* 0x000000aca814723c */ /* 0x050ff00000001814 */
[C---:B------:R-:W-:Y:S01]  /*b0b0*/  HMMA.16816.F32 R24, R168.reuse, R174, R24 ;  /* 0x000000aea818723c */ /* 0x040fe20000001818 */
[----:B------:R-:W-:Y:S07]  /*b0c0*/  LDSM.16.M88.4 R172, [R203+0x18100] ;  /* 0x01810000cbac783b */ /* 0x000fee0000000200 */
[C---:B-1----:R-:W-:Y:S08]  /*b0d0*/  HMMA.16816.F32 R28, R168.reuse, R180, R28 ;  /* 0x000000b4a81c723c */ /* 0x042ff0000000181c */
[----:B------:R-:W-:Y:S01]  /*b0e0*/  HMMA.16816.F32 R32, R168, R182, R32 ;  /* 0x000000b6a820723c */ /* 0x000fe20000001820 */
[----:B------:R-:W1:Y:S06]  /*b0f0*/  LDSM.16.M88.4 R168, [R201+0x3800] ;  /* 0x00380000c9a8783b */ /* 0x000e6c0000000200 */
[----:B------:R-:W4:Y:S01]  /*b100*/  LDSM.16.M88.4 R180, [R196+0xc100] ;  /* 0x00c10000c4b4783b */ /* 0x000f220000000200 */
[C---:B--2---:R-:W-:Y:S08]  /*b110*/  HMMA.16816.F32 R4, R188.reuse, R192, R4 ;  /* 0x000000c0bc04723c */ /* 0x044ff00000001804 */
[C---:B------:R-:W-:Y:S01]  /*b120*/  HMMA.16816.F32 R8, R188.reuse, R194, R8 ;  /* 0x000000c2bc08723c */ /* 0x040fe20000001808 */
[----:B------:R-:W2:Y:S07]  /*b130*/  LDSM.16.M88.4 R192, [R196+0xc900] ;  /* 0x00c90000c4c0783b */ /* 0x000eae0000000200 */
[C---:B------:R-:W-:Y:S08]  /*b140*/  HMMA.16816.F32 R12, R188.reuse, R176, R12 ;  /* 0x000000b0bc0c723c */ /* 0x040ff0000000180c */
[C---:B------:R-:W-:Y:S01]  /*b150*/  HMMA.16816.F32 R16, R188.reuse, R178, R16 ;  /* 0x000000b2bc10723c */ /* 0x040fe20000001810 */
[----:B------:R-:W2:Y:S07]  /*b160*/  LDSM.16.M88.4 R176, [R196+0xd100] ;  /* 0x00d10000c4b0783b */ /* 0x000eae0000000200 */
[C---:B---3--:R-:W-:Y:S08]  /*b170*/  HMMA.16816.F32 R20, R188.reuse, R184, R20 ;  /* 0x000000b8bc14723c */ /* 0x048ff00000001814 */
[C---:B------:R-:W-:Y:S01]  /*b180*/  HMMA.16816.F32 R24, R188.reuse, R186, R24 ;  /* 0x000000babc18723c */ /* 0x040fe20000001818 */
[----:B------:R-:W3:Y:S07]  /*b190*/  LDSM.16.M88.4 R184, [R196+0xd900] ;  /* 0x00d90000c4b8783b */ /* 0x000eee0000000200 */
[C---:B-1----:R-:W-:Y:S08]  /*b1a0*/  HMMA.16816.F32 R28, R188.reuse, R168, R28 ;  /* 0x000000a8bc1c723c */ /* 0x042ff0000000181c */
[----:B------:R-:W-:Y:S01]  /*b1b0*/  HMMA.16816.F32 R32, R188, R170, R32 ;  /* 0x000000aabc20723c */ /* 0x000fe20000001820 */
[----:B------:R-:W-:Y:S06]  /*b1c0*/  LDSM.16.M88.4 R168, [R204+0x18100] ;  /* 0x01810000cca8783b */ /* 0x000fec0000000200 */
[----:B------:R-:W-:Y:S01]  /*b1d0*/  LDSM.16.M88.4 R188, [R214] ;  /* 0x00000000d6bc783b */ /* 0x000fe20000000200 */
[C---:B----4-:R-:W-:Y:S08]  /*b1e0*/  HMMA.16816.F32 R4, R172.reuse, R180, R4 ;  /* 0x000000b4ac04723c */ /* 0x050ff00000001804 */
[C---:B------:R-:W-:Y:S01]  /*b1f0*/  HMMA.16816.F32 R8, R172.reuse, R182, R8 ;  /* 0x000000b6ac08723c */ /* 0x040fe20000001808 */
[----:B------:R-:W1:Y:S07]  /*b200*/  LDSM.16.M88.4 R180, [R215] ;  /* 0x00000000d7b4783b */ /* 0x000e6e0000000200 */
[C---:B--2---:R-:W-:Y:S08]  /*b210*/  HMMA.16816.F32 R12, R172.reuse, R192, R12 ;  /* 0x000000c0ac0c723c */ /* 0x044ff0000000180c */
[C---:B------:R-:W-:Y:S01]  /*b220*/  HMMA.16816.F32 R16, R172.reuse, R194, R16 ;  /* 0x000000c2ac10723c */ /* 0x040fe20000001810 */
[----:B------:R-:W2:Y:S07]  /*b230*/  LDSM.16.M88.4 R192, [R213] ;  /* 0x00000000d5c0783b */ /* 0x000eae0000000200 */
[C---:B------:R-:W-:Y:S08]  /*b240*/  HMMA.16816.F32 R20, R172.reuse, R176, R20 ;  /* 0x000000b0ac14723c */ /* 0x040ff00000001814 */
[C---:B------:R-:W-:Y:S01]  /*b250*/  HMMA.16816.F32 R24, R172.reuse, R178, R24 ;  /* 0x000000b2ac18723c */ /* 0x040fe20000001818 */
[----:B------:R-:W-:Y:S07]  /*b260*/  LDSM.16.M88.4 R176, [R206+0x18100] ;  /* 0x01810000ceb0783b */ /* 0x000fee0000000200 */
[C---:B---3--:R-:W-:Y:S08]  /*b270*/  HMMA.16816.F32 R28, R172.reuse, R184, R28 ;  /* 0x000000b8ac1c723c */ /* 0x048ff0000000181c */
[----:B------:R-:W-:Y:S01]  /*b280*/  HMMA.16816.F32 R32, R172, R186, R32 ;  /* 0x000000baac20723c */ /* 0x000fe20000001820 */
[----:B------:R-:W3:Y:S06]  /*b290*/  LDSM.16.M88.4 R172, [R212] ;  /* 0x00000000d4ac783b */ /* 0x000eec0000000200 */
[----:B------:R-:W4:Y:S01]  /*b2a0*/  LDSM.16.M88.4 R184, [R202+0xc100] ;  /* 0x00c10000cab8783b */ /* 0x000f220000000200 */
[C---:B-1----:R-:W-:Y:S08]  /*b2b0*/  HMMA.16816.F32 R4, R168.reuse, R180, R4 ;  /* 0x000000b4a804723c */ /* 0x042ff00000001804 */
[C---:B------:R-:W-:Y:S01]  /*b2c0*/  HMMA.16816.F32 R8, R168.reuse, R182, R8 ;  /* 0x000000b6a808723c */ /* 0x040fe20000001808 */
[----:B------:R-:W1:Y:S07]  /*b2d0*/  LDSM.16.M88.4 R180, [R202+0xc900] ;  /* 0x00c90000cab4783b */ /* 0x000e6e0000000200 */
        /* <DEDUP_REMOVED lines=8> */
[----:B------:R-:W-:Y:S06]  /*b360*/  LDSM.16.M88.4 R168, [R205+0x18100] ;  /* 0x01810000cda8783b */ /* 0x000fec0000000200 */
[----:B------:R-:W3:Y:S01]  /*b370*/  LDSM.16.M88.4 R172, [R201+0x4000] ;  /* 0x00400000c9ac783b */ /* 0x000ee20000000200 */
        /* <DEDUP_REMOVED lines=8> */
[----:B------:R-:W-:Y:S07]  /*b400*/  LDSM.16.M88.4 R188, [R203+0x1c100] ;  /* 0x01c10000cbbc783b */ /* 0x000fee0000000200 */
[C---:B--2---:R-:W-:Y:S08]  /*b410*/  HMMA.16816.F32 R28, R176.reuse, R192, R28 ;  /* 0x000000c0b01c723c */ /* 0x044ff0000000181c */
[----:B------:R-:W-:Y:S01]  /*b420*/  HMMA.16816.F32 R32, R176, R194, R32 ;  /* 0x000000c2b020723c */ /* 0x000fe20000001820 */
[----:B------:R-:W2:Y:S06]  /*b430*/  LDSM.16.M88.4 R176, [R201+0x5800] ;  /* 0x00580000c9b0783b */ /* 0x000eac0000000200 */
        /* <DEDUP_REMOVED lines=9> */
[----:B------:R-:W-:Y:S07]  /*b4d0*/  LDSM.16.M88.4 R180, [R211] ;  /* 0x00000000d3b4783b */ /* 0x000fee0000000200 */
[C---:B--2---:R-:W-:Y:S08]  /*b4e0*/  HMMA.16816.F32 R28, R168.reuse, R176, R28 ;  /* 0x000000b0a81c723c */ /* 0x044ff0000000181c */
[----:B------:R-:W-:Y:S01]  /*b4f0*/  HMMA.16816.F32 R32, R168, R178, R32 ;  /* 0x000000b2a820723c */ /* 0x000fe20000001820 */
[----:B------:R-:W1:Y:S06]  /*b500*/  LDSM.16.M88.4 R168, [R196+0xf900] ;  /* 0x00f90000c4a8783b */ /* 0x000e6c0000000200 */
[----:B------:R-:W2:Y:S01]  /*b510*/  LDSM.16.M88.4 R176, [R204+0x1c100] ;  /* 0x01c10000ccb0783b */ /* 0x000ea20000000200 */
[C---:B------:R-:W-:Y:S08]  /*b520*/  HMMA.16816.F32 R4, R188.reuse, R192, R4 ;  /* 0x000000c0bc04723c */ /* 0x040ff00000001804 */
[C---:B------:R-:W-:Y:S01]  /*b530*/  HMMA.16816.F32 R8, R188.reuse, R194, R8 ;  /* 0x000000c2bc08723c */ /* 0x040fe20000001808 */
[----:B------:R-:W-:Y:S07]  /*b540*/  LDSM.16.M88.4 R192, [R209] ;  /* 0x00000000d1c0783b */ /* 0x000fee0000000200 */
[C---:B---3--:R-:W-:Y:S08]  /*b550*/  HMMA.16816.F32 R12, R188.reuse, R172, R12 ;  /* 0x000000acbc0c723c */ /* 0x048ff0000000180c */
[C---:B------:R-:W-:Y:S01]  /*b560*/  HMMA.16816.F32 R16, R188.reuse, R174, R16 ;  /* 0x000000aebc10723c */ /* 0x040fe20000001810 */
[----:B------:R-:W3:Y:S07]  /*b570*/  LDSM.16.M88.4 R172, [R210] ;  /* 0x00000000d2ac783b */ /* 0x000eee0000000200 */
[C---:B----4-:R-:W-:Y:S08]  /*b580*/  HMMA.16816.F32 R20, R188.reuse, R184, R20 ;  /* 0x000000b8bc14723c */ /* 0x050ff00000001814 */
[C---:B------:R-:W-:Y:S01]  /*b590*/  HMMA.16816.F32 R24, R188.reuse, R186, R24 ;  /* 0x000000babc18723c */ /* 0x040fe20000001818 */
[----:B------:R-:W4:Y:S07]  /*b5a0*/  LDSM.16.M88.4 R184, [R208] ;  /* 0x00000000d0b8783b */ /* 0x000f2e0000000200 */
[C---:B-1----:R-:W-:Y:S08]  /*b5b0*/  HMMA.16816.F32 R28, R188.reuse, R168, R28 ;  /* 0x000000a8bc1c723c */ /* 0x042ff0000000181c */
[----:B------:R-:W-:Y:S01]  /*b5c0*/  HMMA.16816.F32 R32, R188, R170, R32 ;  /* 0x000000aabc20723c */ /* 0x000fe20000001820 */
[----:B------:R-:W-:Y:S06]  /*b5d0*/  LDSM.16.M88.4 R168, [R206+0x1c100] ;  /* 0x01c10000cea8783b */ /* 0x000fec0000000200 */
[----:B------:R-:W-:Y:S01]  /*b5e0*/  LDSM.16.M88.4 R188, [R202+0xf100] ;  /* 0x00f10000cabc783b */ /* 0x000fe20000000200 */
        /* <DEDUP_REMOVED lines=20> */
[C---:B------:R-:W-:Y:S08]  /*b730*/  HMMA.16816.F32 R24, R168.reuse, R190, R24 ;  /* 0x000000bea818723c */ /* 0x040ff00000001818 */
[C---:B---3--:R-:W-:Y:S08]  /*b740*/  HMMA.16816.F32 R28, R168.reuse, R192, R28 ;  /* 0x000000c0a81c723c */ /* 0x048ff0000000181c */
[----:B------:R-:W-:Y:S01]  /*b750*/  HMMA.16816.F32 R32, R168, R194, R32 ;  /* 0x000000c2a820723c */ /* 0x000fe20000001820 */
[----:B------:R-:W3:Y:S01]  /*b760*/  LDSM.16.M88.4 R168, [R201+0x7800] ;  /* 0x00780000c9a8783b */ /* 0x000ee20000000200 */
[----:B------:R-:W-:Y:S05]  /*b770*/  DEPBAR.LE SB0, 0x0 ;  /* 0x000080000000791a */ /* 0x000fea0000000000 */
[----:B------:R-:W-:Y:S01]  /*b780*/  BAR.SYNC.DEFER_BLOCKING 0x0 ;  /* 0x0000000000007b1d */ /* 0x000fe20000010000 */
[C---:B----4-:R-:W-:Y:S08]  /*b790*/  HMMA.16816.F32 R4, R176.reuse, R184, R4 ;  /* 0x000000b8b004723c */ /* 0x050ff00000001804 */
[C---:B------:R-:W-:Y:S08]  /*b7a0*/  HMMA.16816.F32 R8, R176.reuse, R186, R8 ;  /* 0x000000bab008723c */ /* 0x040ff00000001808 */
[C---:B-1----:R-:W-:Y:S08]  /*b7b0*/  HMMA.16816.F32 R12, R176.reuse, R180, R12 ;  /* 0x000000b4b00c723c */ /* 0x042ff0000000180c */
[C---:B------:R-:W-:Y:S04]  /*b7c0*/  HMMA.16816.F32 R16, R176.reuse, R182, R16 ;  /* 0x000000b6b010723c */ /* 0x040fe80000001810 */
[----:B------:R-:W-:Y:S02]  /*b7d0*/  FMNMX.FTZ R0, R4, R157, !PT ;  /* 0x0000009d04007209 */ /* 0x000fe40007810000 */
[----:B------:R-:W-:Y:S02]  /*b7e0*/  FMNMX.FTZ R2, R6, R158, !PT ;  /* 0x0000009e06027209 */ /* 0x000fe40007810000 */
[C---:B--2---:R-:W-:Y:S04]  /*b7f0*/  HMMA.16816.F32 R20, R176.reuse, R172, R20 ;  /* 0x000000acb014723c */ /* 0x044fe80000001814 */
        /* <DEDUP_REMOVED lines=10> */
[----:B------:R-:W-:Y:S01]  /*b8a0*/  FMNMX.FTZ R2, R14, R2, !PT ;  /* 0x000000020e027209 */ /* 0x000fe20007810000 */
[----:B------:R-:W-:Y:S01]  /*b8b0*/  @P6 IMAD.WIDE.U32 R170, R223, c[0x0][0x1e0], RZ ;  /* 0x00007800dfaa6a25 */ /* 0x000fe200078e00ff */
        /* <DEDUP_REMOVED lines=21> */
[----:B------:R-:W-:Y:S01]  /*ba10*/  @P6 SHF.R.S32.HI R168, RZ, 0x1f, R223 ;  /* 0x0000001fffa86819 */ /* 0x000fe200000114df */
[----:B------:R-:W1:Y:S01]  /*ba20*/  SHFL.BFLY PT, R3, R156, 0x2, 0x1f ;  /* 0x0c401f009c037f89 */ /* 0x000e6200000e0000 */
[----:B------:R-:W-:Y:S03]  /*ba30*/  FMNMX.FTZ R0, R35, R0, !PT ;  /* 0x0000000023007209 */ /* 0x000fe60007810000 */
[----:B------:R-:W-:Y:S02]  /*ba40*/  @P6 IMAD R168, R168, c[0x0][0x1e0], RZ ;  /* 0x00007800a8a86a24 */ /* 0x000fe400078e02ff */
[----:B------:R-:W2:Y:S02]  /*ba50*/  SHFL.BFLY PT, R2, R0, 0x2, 0x1f ;  /* 0x0c401f0000027f89 */ /* 0x000ea400000e0000 */
[----:B------:R-:W-:Y:S01]  /*ba60*/  @P6 IMAD R168, R223, c[0x0][0x1e4], R168 ;  /* 0x00007900dfa86a24 */ /* 0x000fe200078e02a8 */
[----:B-1----:R-:W-:Y:S05]  /*ba70*/  FMNMX.FTZ R156, R156, R3, !PT ;  /* 0x000000039c9c7209 */ /* 0x002fea0007810000 */
[----:B------:R-:W1:Y:S01]  /*ba80*/  SHFL.BFLY PT, R159, R156, 0x1, 0x1f ;  /* 0x0c201f009c9f7f89 */ /* 0x000e6200000e0000 */
[----:B--2---:R-:W-:Y:S05]  /*ba90*/  FMNMX.FTZ R0, R0, R2, !PT ;  /* 0x0000000200007209 */ /* 0x004fea0007810000 */
[----:B------:R-:W2:Y:S01]  /*baa0*/  SHFL.BFLY PT, R3, R0, 0x1, 0x1f ;  /* 0x0c201f0000037f89 */ /* 0x000ea200000e0000 */
[----:B-1----:R-:W-:Y:S02]  /*bab0*/  FMNMX.FTZ R156, R156, R159, !PT ;  /* 0x0000009f9c9c7209 */ /* 0x002fe40007810000 */
[----:B------:R-:W-:Y:S03]  /*bac0*/  @P6 SHF.L.U32 R159, R170, 0x6, RZ ;  /* 0x00000006aa9f6819 */ /* 0x000fe600000006ff */
[----:B------:R-:W-:Y:S01]  /*bad0*/  FADD.FTZ R2, -R156, R157 ;  /* 0x0000009d9c027221 */ /* 0x000fe20000010100 */
[----:B--2---:R-:W-:Y:S01]  /*bae0*/  FMNMX.FTZ R3, R0, R3, !PT ;  /* 0x0000000300037209 */ /* 0x004fe20007810000 */
[----:B------:R-:W-:Y:S01]  /*baf0*/  FMUL.FTZ R181, R156, c[0x0][0x2d0] ;  /* 0x0000b4009cb57a20 */ /* 0x000fe20000410000 */
[----:B------:R-:W-:Y:S01]  /*bb00*/  @P6 IADD3 R157, R171, R168, RZ ;  /* 0x000000a8ab9d6210 */ /* 0x000fe20007ffe0ff */
[----:B------:R-:W-:Y:S01]  /*bb10*/  FMUL.FTZ R0, R2, c[0x0][0x2d0] ;  /* 0x0000b40002007a20 */ /* 0x000fe20000410000 */
[----:B-----5:R-:W-:Y:S01]  /*bb20*/  @P6 IADD3 R168, P5, R159, R250, RZ ;  /* 0x000000fa9fa86210 */ /* 0x020fe20007fbe0ff */
[----:B------:R-:W-:Y:S01]  /*bb30*/  FFMA.FTZ R4, R4, c[0x0][0x2d0], -R181 ;  /* 0x0000b40004047a23 */ /* 0x000fe200000108b5 */
[----:B------:R-:W-:Y:S01]  /*bb40*/  @P6 SHF.L.U64.HI R157, R170, 0x6, R157 ;  /* 0x00000006aa9d6819 */ /* 0x000fe2000001029d */
[----:B------:R1:W2:Y:S01]  /*bb50*/  MUFU.EX2 R2, R0 ;  /* 0x0000000000027308 */ /* 0x0002a20000000800 */
[----:B------:R-:W-:Y:S01]  /*bb60*/  @P6 LEA R178, P0, R168, c[0x0][0x1c8], 0x1 ;  /* 0x00007200a8b26a11 */ /* 0x000fe200078008ff */
[--C-:B------:R-:W-:Y:S02]  /*bb70*/  FFMA.FTZ R8, R8, c[0x0][0x2d0], -R181.reuse ;  /* 0x0000b40008087a23 */ /* 0x100fe400000108b5 */
[--C-:B------:R-:W-:Y:S02]  /*bb80*/  FFMA.FTZ R9, R9, c[0x0][0x2d0], -R181.reuse ;  /* 0x0000b40009097a23 */ /* 0x100fe400000108b5 */
        /* <DEDUP_REMOVED lines=8> */
[----:B------:R-:W-:Y:S01]  /*bc10*/  MUFU.EX2 R194, R8 ;  /* 0x0000000800c27308 */ /* 0x000fe20000000800 */
[--C-:B------:R-:W-:Y:S02]  /*bc20*/  FFMA.FTZ R25, R25, c[0x0][0x2d0], -R181.reuse ;  /* 0x0000b40019197a23 */ /* 0x100fe400000108b5 */
[----:B------:R-:W-:Y:S02]  /*bc30*/  FFMA.FTZ R28, R28, c[0x0][0x2d0], -R181 ;  /* 0x0000b4001c1c7a23 */ /* 0x000fe400000108b5 */
[----:B-1----:R-:W-:Y:S01]  /*bc40*/  FADD.FTZ R0, -R3, R158 ;  /* 0x0000009e03007221 */ /* 0x002fe20000010100 */
[----:B------:R-:W-:Y:S01]  /*bc50*/  @P6 IADD3.X R158, R157, R249, RZ, P5, !PT ;  /* 0x000000f99d9e6210 */ /* 0x000fe20002ffe4ff */
[----:B--2---:R-:W-:Y:S02]  /*bc60*/  FMUL.FTZ R132, R2, R132 ;  /* 0x0000008402847220 */ /* 0x004fe40000410000 */
[----:B------:R-:W-:Y:S01]  /*bc70*/  FMUL.FTZ R0, R0, c[0x0][0x2d0] ;  /* 0x0000b40000007a20 */ /* 0x000fe20000410000 */
[----:B------:R-:W-:Y:S01]  /*bc80*/  @P6 LEA.HI.X R179, R168, c[0x0][0x1cc], R158, 0x1, P0 ;  /* 0x00007300a8b36a11 */ /* 0x000fe200000f0c9e */
[----:B------:R-:W-:Y:S01]  /*bc90*/  MUFU.EX2 R193, R9 ;  /* 0x0000000900c17308 */ /* 0x000fe20000000800 */
[C---:B------:R-:W-:Y:S01]  /*bca0*/  @P6 IADD3 R168, P0, R159.reuse, R232, RZ ;  /* 0x000000e89fa86210 */ /* 0x040fe20007f1e0ff */
[C---:B------:R-:W-:Y:S01]  /*bcb0*/  FMUL.FTZ R133, R2.reuse, R133 ;  /* 0x0000008502857220 */ /* 0x040fe20000410000 */
[----:B------:R-:W-:Y:S01]  /*bcc0*/  @P6 IADD3 R158, P5, R159, R230, RZ ;  /* 0x000000e69f9e6210 */ /* 0x000fe20007fbe0ff */
[----:B------:R1:W-:Y:S01]  /*bcd0*/  @P6 LDGSTS.E.BYPASS.LTC128B.128 [R225+0x8100], [R178.64], !P4 ;  /* 0x08100000b2e16fae */ /* 0x0003e2000e101d4c */
[C---:B------:R-:W-:Y:S01]  /*bce0*/  @P6 IADD3.X R169, R157.reuse, R231, RZ, P0, !PT ;  /* 0x000000e79da96210 */ /* 0x040fe200007fe4ff */
[----:B------:R-:W-:Y:S01]  /*bcf0*/  FMUL.FTZ R136, R2, R136 ;  /* 0x0000008802887220 */ /* 0x000fe20000410000 */
[----:B------:R-:W-:Y:S01]  /*bd00*/  @P6 LEA R176, P0, R168, c[0x0][0x1c8], 0x1 ;  /* 0x00007200a8b06a11 */ /* 0x000fe200078008ff */
[----:B------:R-:W-:Y:S01]  /*bd10*/  FMUL.FTZ R137, R2, R137 ;  /* 0x0000008902897220 */ /* 0x000fe20000410000 */
[----:B------:R-:W-:Y:S01]  /*bd20*/  @P6 IADD3.X R170, R157, R229, RZ, P5, !PT ;  /* 0x000000e59daa6210 */ /* 0x000fe20002ffe4ff */
[----:B------:R-:W2:Y:S01]  /*bd30*/  MUFU.EX2 R0, R0 ;  /* 0x0000000000007308 */ /* 0x000ea20000000800 */
[----:B------:R-:W-:Y:S01]  /*bd40*/  @P6 LEA R174, P5, R158, c[0x0][0x1c8], 0x1 ;  /* 0x000072009eae6a11 */ /* 0x000fe200078a08ff */
[----:B------:R-:W-:Y:S01]  /*bd50*/  FMUL.FTZ R140, R2, R140 ;  /* 0x0000008c028c7220 */ /* 0x000fe20000410000 */
[----:B------:R-:W-:Y:S01]  /*bd60*/  @P6 LEA.HI.X R177, R168, c[0x0][0x1cc], R169, 0x1, P0 ;  /* 0x00007300a8b16a11 */ /* 0x000fe200000f0ca9 */
[----:B------:R-:W-:Y:S01]  /*bd70*/  FMUL.FTZ R141, R2, R141 ;  /* 0x0000008d028d7220 */ /* 0x000fe20000410000 */
[----:B------:R-:W-:Y:S01]  /*bd80*/  @P6 LEA.HI.X R175, R158, c[0x0][0x1cc], R170, 0x1, P5 ;  /* 0x000073009eaf6a11 */ /* 0x000fe200028f0caa */
[C---:B------:R-:W-:Y:S01]  /*bd90*/  FMUL.FTZ R144, R2.reuse, R144 ;  /* 0x0000009002907220 */ /* 0x040fe20000410000 */
[----:B------:R-:W-:Y:S01]  /*bda0*/  @P6 IADD3 R168, P0, R159, R228, RZ ;  /* 0x000000e49fa86210 */ /* 0x000fe20007f1e0ff */
[----:B------:R1:W-:Y:S01]  /*bdb0*/  @P6 LDGSTS.E.BYPASS.LTC128B.128 [R225+0xa100], [R176.64], !P3 ;  /* 0x0a100000b0e16fae */ /* 0x0003e2000d901d4c */
[----:B---3--:R-:W-:Y:S01]  /*bdc0*/  @P6 IADD3 R4, P5, R243, R159, RZ ;  /* 0x0000009ff3046210 */ /* 0x008fe20007fbe0ff */
[--C-:B------:R-:W-:Y:S01]  /*bdd0*/  FFMA.FTZ R159, R5, c[0x0][0x2d0], -R181.reuse ;  /* 0x0000b400059f7a23 */ /* 0x100fe200000108b5 */
[----:B------:R-:W-:Y:S01]  /*bde0*/  MOV R243, c[0x0][0x1e0] ;  /* 0x0000780000f37a02 */ /* 0x000fe20000000f00 */
[----:B------:R-:W-:Y:S01]  /*bdf0*/  FMUL.FTZ R145, R2, R145 ;  /* 0x0000009102917220 */ /* 0x000fe20000410000 */
[----:B------:R-:W-:Y:S01]  /*be00*/  @P6 IADD3.X R158, R157, R227, RZ, P0, !PT ;  /* 0x000000e39d9e6210 */ /* 0x000fe200007fe4ff */
[----:B------:R3:W4:Y:S01]  /*be10*/  MUFU.EX2 R195, R159 ;  /* 0x0000009f00c37308 */ /* 0x0007220000000800 */
[----:B------:R-:W-:Y:S01]  /*be20*/  SHF.L.U64.HI R243, R243, R247, c[0x0][0x1e4] ;  /* 0x00007900f3f37619 */ /* 0x000fe200000102f7 */
[----:B------:R5:W-:Y:S01]  /*be30*/  @P6 LDGSTS.E.BYPASS.LTC128B.128 [R225+0xc100], [R174.64], !P2 ;  /* 0x0c100000aee16fae */ /* 0x000be2000d101d4c */
[----:B------:R-:W-:Y:S01]  /*be40*/  @P6 LEA R170, P0, R168, c[0x0][0x1c8], 0x1 ;  /* 0x00007200a8aa6a11 */ /* 0x000fe200078008ff */
[----:B------:R-:W-:Y:S01]  /*be50*/  FFMA.FTZ R29, R29, c[0x0][0x2d0], -R181 ;  /* 0x0000b4001d1d7a23 */ /* 0x000fe200000108b5 */
[----:B------:R-:W-:Y:S01]  /*be60*/  @P6 IADD3.X R157, R243, R157, RZ, P5, !PT ;  /* 0x0000009df39d6210 */ /* 0x000fe20002ffe4ff */
[----:B------:R-:W-:Y:S01]  /*be70*/  FMUL.FTZ R148, R2, R148 ;  /* 0x0000009402947220 */ /* 0x000fe20000410000 */
[----:B------:R-:W-:Y:S01]  /*be80*/  @P6 IADD3 R5, P5, R4, R250, RZ ;  /* 0x000000fa04056210 */ /* 0x000fe20007fbe0ff */
[----:B------:R-:W-:Y:S01]  /*be90*/  FMUL.FTZ R149, R2, R149 ;  /* 0x0000009502957220 */ /* 0x000fe20000410000 */
[----:B------:R-:W-:Y:S01]  /*bea0*/  @P6 LEA.HI.X R171, R168, c[0x0][0x1cc], R158, 0x1, P0 ;  /* 0x00007300a8ab6a11 */ /* 0x000fe200000f0c9e */
[C---:B--2---:R-:W-:Y:S01]  /*beb0*/  FMUL.FTZ R134, R0.reuse, R134 ;  /* 0x0000008600867220 */ /* 0x044fe20000410000 */
[----:B------:R-:W-:Y:S01]  /*bec0*/  @P6 LEA R168, P0, R5, c[0x0][0x1c8], 0x1 ;  /* 0x0000720005a86a11 */ /* 0x000fe200078008ff */
[C---:B------:R-:W-:Y:S01]  /*bed0*/  FMUL.FTZ R135, R0.reuse, R135 ;  /* 0x0000008700877220 */ /* 0x040fe20000410000 */
[----:B------:R-:W-:Y:S01]  /*bee0*/  @P6 IADD3.X R158, R157, R249, RZ, P5, !PT ;  /* 0x000000f99d9e6210 */ /* 0x000fe20002ffe4ff */
[----:B------:R2:W-:Y:S01]  /*bef0*/  @P6 LDGSTS.E.BYPASS.LTC128B.128 [R225+0xe100], [R170.64], !P1 ;  /* 0x0e100000aae16fae */ /* 0x0005e2000c901d4c */
[C---:B------:R-:W-:Y:S01]  /*bf00*/  FMUL.FTZ R138, R0.reuse, R138 ;  /* 0x0000008a008a7220 */ /* 0x040fe20000410000 */
[----:B------:R-:W-:Y:S01]  /*bf10*/  MUFU.EX2 R192, R12 ;  /* 0x0000000c00c07308 */ /* 0x000fe20000000800 */
[----:B------:R-:W-:Y:S01]  /*bf20*/  @P6 LEA.HI.X R169, R5, c[0x0][0x1cc], R158, 0x1, P0 ;  /* 0x0000730005a96a11 */ /* 0x000fe200000f0c9e */
[C---:B------:R-:W-:Y:S02]  /*bf30*/  FMUL.FTZ R139, R0.reuse, R139 ;  /* 0x0000008b008b7220 */ /* 0x040fe40000410000 */
[C---:B------:R-:W-:Y:S02]  /*bf40*/  FMUL.FTZ R142, R0.reuse, R142 ;  /* 0x0000008e008e7220 */ /* 0x040fe40000410000 */
[----:B------:R2:W-:Y:S01]  /*bf50*/  @P6 LDGSTS.E.BYPASS.LTC128B.128 [R225+0x9100], [R168.64], !P4 ;  /* 0x09100000a8e16fae */ /* 0x0005e2000e101d4c */
[----:B------:R-:W-:Y:S01]  /*bf60*/  FMUL.FTZ R143, R0, R143 ;  /* 0x0000008f008f7220 */ /* 0x000fe20000410000 */
[----:B---3--:R-:W-:Y:S01]  /*bf70*/  @P6 IADD3 R159, P5, R4, R232, RZ ;  /* 0x000000e8049f6210 */ /* 0x008fe20007fbe0ff */
[C---:B------:R-:W-:Y:S01]  /*bf80*/  FMUL.FTZ R146, R0.reuse, R146 ;  /* 0x0000009200927220 */ /* 0x040fe20000410000 */
[----:B------:R-:W-:Y:S01]  /*bf90*/  MUFU.EX2 R191, R13 ;  /* 0x0000000d00bf7308 */ /* 0x000fe20000000800 */
[C---:B------:R-:W-:Y:S01]  /*bfa0*/  FMUL.FTZ R147, R0.reuse, R147 ;  /* 0x0000009300937220 */ /* 0x040fe20000410000 */
[----:B------:R-:W-:Y:S01]  /*bfb0*/  @P6 LEA R158, P0, R159, c[0x0][0x1c8], 0x1 ;  /* 0x000072009f9e6a11 */ /* 0x000fe200078008ff */
[C---:B------:R-:W-:Y:S01]  /*bfc0*/  FMUL.FTZ R150, R0.reuse, R150 ;  /* 0x0000009600967220 */ /* 0x040fe20000410000 */
[----:B------:R-:W-:Y:S01]  /*bfd0*/  @P6 IADD3.X R5, R157, R231, RZ, P5, !PT ;  /* 0x000000e79d056210 */ /* 0x000fe20002ffe4ff */
[----:B------:R-:W-:Y:S01]  /*bfe0*/  FMUL.FTZ R151, R0, R151 ;  /* 0x0000009700977220 */ /* 0x000fe20000410000 */
[----:B------:R-:W-:Y:S01]  /*bff0*/  @P6 IADD3 R172, P5, R4, R230, RZ ;  /* 0x000000e604ac6210 */ /* 0x000fe20007fbe0ff */
[C---:B------:R-:W-:Y:S01]  /*c000*/  FMUL.FTZ R152, R2.reuse, R152 ;  /* 0x0000009802987220 */ /* 0x040fe20000410000 */
[----:B------:R-:W-:Y:S01]  /*c010*/  @P6 LEA.HI.X R159, R159, c[0x0][0x1cc], R5, 0x1, P0 ;  /* 0x000073009f9f6a11 */ /* 0x000fe200000f0c05 */
[----:B------:R-:W-:Y:S01]  /*c020*/  FMUL.FTZ R153, R2, R153 ;  /* 0x0000009902997220 */ /* 0x000fe20000410000 */
[C---:B------:R-:W-:Y:S01]  /*c030*/  @P6 IADD3.X R180, R157.reuse, R229, RZ, P5, !PT ;  /* 0x000000e59db46210 */ /* 0x040fe20002ffe4ff */
[----:B------:R-:W-:Y:S01]  /*c040*/  MUFU.EX2 R190, R16 ;  /* 0x0000001000be7308 */ /* 0x000fe20000000800 */
[----:B------:R-:W-:Y:S01]  /*c050*/  @P6 LEA R8, P5, R172, c[0x0][0x1c8], 0x1 ;  /* 0x00007200ac086a11 */ /* 0x000fe200078a08ff */
[----:B------:R3:W-:Y:S01]  /*c060*/  @P6 LDGSTS.E.BYPASS.LTC128B.128 [R225+0xb100], [R158.64], !P3 ;  /* 0x0b1000009ee16fae */ /* 0x0007e2000d901d4c */
[----:B------:R-:W-:Y:S01]  /*c070*/  @P6 IADD3 R5, P0, R4, R228, RZ ;  /* 0x000000e404056210 */ /* 0x000fe20007f1e0ff */
[----:B------:R-:W-:Y:S01]  /*c080*/  FMUL.FTZ R154, R0, R154 ;  /* 0x0000009a009a7220 */ /* 0x000fe20000410000 */
[----:B------:R-:W-:Y:S01]  /*c090*/  @P6 LEA.HI.X R9, R172, c[0x0][0x1cc], R180, 0x1, P5 ;  /* 0x00007300ac096a11 */ /* 0x000fe200028f0cb4 */
[----:B------:R-:W-:Y:S01]  /*c0a0*/  FMUL.FTZ R155, R0, R155 ;  /* 0x0000009b009b7220 */ /* 0x000fe20000410000 */
[----:B------:R-:W-:Y:S01]  /*c0b0*/  @P6 IADD3.X R173, R157, R227, RZ, P0, !PT ;  /* 0x000000e39dad6210 */ /* 0x000fe200007fe4ff */
[----:B------:R-:W-:Y:S01]  /*c0c0*/  FMUL.FTZ R157, R3, c[0x0][0x2d0] ;  /* 0x0000b400039d7a20 */ /* 0x000fe20000410000 */
[C---:B------:R-:W-:Y:S01]  /*c0d0*/  @P6 LEA R4, P0, R5.reuse, c[0x0][0x1c8], 0x1 ;  /* 0x0000720005046a11 */ /* 0x040fe200078008ff */
[----:B------:R4:W-:Y:S01]  /*c0e0*/  @P6 LDGSTS.E.BYPASS.LTC128B.128 [R225+0xd100], [R8.64], !P2 ;  /* 0x0d10000008e16fae */ /* 0x0009e2000d101d4c */
[----:B------:R-:W-:Y:S01]  /*c0f0*/  MUFU.EX2 R189, R17 ;  /* 0x0000001100bd7308 */ /* 0x000fe20000000800 */
[----:B------:R-:W-:Y:S01]  /*c100*/  FFMA.FTZ R10, R10, c[0x0][0x2d0], -R157 ;  /* 0x0000b4000a0a7a23 */ /* 0x000fe2000001089d */
[----:B------:R-:W-:Y:S01]  /*c110*/  @P6 LEA.HI.X R5, R5, c[0x0][0x1cc], R173, 0x1, P0 ;  /* 0x0000730005056a11 */ /* 0x000fe200000f0cad */
[--C-:B------:R-:W-:Y:S01]  /*c120*/  FFMA.FTZ R11, R11, c[0x0][0x2d0], -R157.reuse ;  /* 0x0000b4000b0b7a23 */ /* 0x100fe2000001089d */
[----:B------:R-:W-:Y:S01]  /*c130*/  ISETP.GT.AND P0, PT, R224, R240, PT ;  /* 0x000000f0e000720c */ /* 0x000fe20003f04270 */
[--C-:B------:R-:W-:Y:S01]  /*c140*/  FFMA.FTZ R6, R6, c[0x0][0x2d0], -R157.reuse ;  /* 0x0000b40006067a23 */ /* 0x100fe2000001089d */
[----:B------:R-:W-:Y:S01]  /*c150*/  MOV R224, R223 ;  /* 0x000000df00e07202 */ /* 0x000fe20000000f00 */
[----:B------:R4:W-:Y:S01]  /*c160*/  @P6 LDGSTS.E.BYPASS.LTC128B.128 [R225+0xf100], [R4.64], !P1 ;  /* 0x0f10000004e16fae */ /* 0x0009e2000c901d4c */
[--C-:B------:R-:W-:Y:S02]  /*c170*/  FFMA.FTZ R7, R7, c[0x0][0x2d0], -R157.reuse ;  /* 0x0000b40007077a23 */ /* 0x100fe4000001089d */
[----:B------:R4:W-:Y:S01]  /*c180*/  MUFU.EX2 R185, R6 ;  /* 0x0000000600b97308 */ /* 0x0009e20000000800 */
[--C-:B------:R-:W-:Y:S02]  /*c190*/  FFMA.FTZ R14, R14, c[0x0][0x2d0], -R157.reuse ;  /* 0x0000b4000e0e7a23 */ /* 0x100fe4000001089d */
[----:B--2---:R-:W2:Y:S01]  /*c1a0*/  LDSM.16.MT88.4 R168, [R197+0x100] ;  /* 0x00010000c5a8783b */ /* 0x004ea20000004200 */
[--C-:B------:R-:W-:Y:S02]  /*c1b0*/  FFMA.FTZ R15, R15, c[0x0][0x2d0], -R157.reuse ;  /* 0x0000b4000f0f7a23 */ /* 0x100fe4000001089d */
[--C-:B------:R-:W-:Y:S02]  /*c1c0*/  FFMA.FTZ R18, R18, c[0x0][0x2d0], -R157.reuse ;  /* 0x0000b40012127a23 */ /* 0x100fe4000001089d */
[--C-:B---3--:R-:W-:Y:S01]  /*c1d0*/  FFMA.FTZ R158, R19, c[0x0][0x2d0], -R157.reuse ;  /* 0x0000b400139e7a23 */ /* 0x108fe2000001089d */
[----:B-----5:R-:W3:Y:S01]  /*c1e0*/  LDSM.16.MT88.4 R172, [R198+0x100] ;  /* 0x00010000c6ac783b */ /* 0x020ee20000004200 */
[----:B------:R-:W5:Y:S01]  /*c1f0*/  MUFU.EX2 R184, R7 ;  /* 0x0000000700b87308 */ /* 0x000f620000000800 */
[--C-:B------:R-:W-:Y:S02]  /*c200*/  FFMA.FTZ R22, R22, c[0x0][0x2d0], -R157.reuse ;  /* 0x0000b40016167a23 */ /* 0x100fe4000001089d */
[--C-:B------:R-:W-:Y:S02]  /*c210*/  FFMA.FTZ R23, R23, c[0x0][0x2d0], -R157.reuse ;  /* 0x0000b40017177a23 */ /* 0x100fe4000001089d */
[----:B-1----:R-:W1:Y:S01]  /*c220*/  LDSM.16.MT88.4 R176, [R200+0x100] ;  /* 0x00010000c8b0783b */ /* 0x002e620000004200 */
[C---:B----4-:R-:W-:Y:S02]  /*c230*/  FMUL.FTZ R8, R2.reuse, R164 ;  /* 0x000000a402087220 */ /* 0x050fe40000410000 */
[----:B------:R-:W-:Y:S02]  /*c240*/  FMUL.FTZ R9, R2, R165 ;  /* 0x000000a502097220 */ /* 0x000fe40000410000 */
[----:B------:R4:W-:Y:S01]  /*c250*/  MUFU.EX2 R183, R10 ;  /* 0x0000000a00b77308 */ /* 0x0009e20000000800 */
[----:B------:R-:W0:Y:S01]  /*c260*/  LDGDEPBAR ;  /* 0x00000000000079af */ /* 0x000e220000000000 */
[--C-:B------:R-:W-:Y:S02]  /*c270*/  FFMA.FTZ R26, R26, c[0x0][0x2d0], -R157.reuse ;  /* 0x0000b4001a1a7a23 */ /* 0x100fe4000001089d */
[C---:B------:R-:W-:Y:S01]  /*c280*/  FMUL.FTZ R4, R2.reuse, R160 ;  /* 0x000000a002047220 */ /* 0x040fe20000410000 */
[----:B------:R-:W-:Y:S01]  /*c290*/  F2FP.PACK_AB R160, R195, R226 ;  /* 0x000000e2c3a0723e */ /* 0x000fe200000000ff */
[----:B------:R-:W-:Y:S02]  /*c2a0*/  FMUL.FTZ R5, R2, R161 ;  /* 0x000000a102057220 */ /* 0x000fe40000410000 */
[----:B------:R-:W-:Y:S01]  /*c2b0*/  FMUL.FTZ R6, R0, R162 ;  /* 0x000000a200067220 */ /* 0x000fe20000410000 */
[----:B------:R-:W-:Y:S01]  /*c2c0*/  F2FP.PACK_AB R162, R193, R194 ;  /* 0x000000c2c1a2723e */ /* 0x000fe200000000ff */
[----:B------:R-:W2:Y:S01]  /*c2d0*/  MUFU.EX2 R182, R11 ;  /* 0x0000000b00b67308 */ /* 0x000ea20000000800 */
[--C-:B------:R-:W-:Y:S02]  /*c2e0*/  FFMA.FTZ R27, R27, c[0x0][0x2d0], -R157.reuse ;  /* 0x0000b4001b1b7a23 */ /* 0x100fe4000001089d */
[--C-:B------:R-:W-:Y:S01]  /*c2f0*/  FFMA.FTZ R30, R30, c[0x0][0x2d0], -R157.reuse ;  /* 0x0000b4001e1e7a23 */ /* 0x100fe2000001089d */
[----:B-----5:R-:W-:Y:S01]  /*c300*/  F2FP.PACK_AB R161, R184, R185 ;  /* 0x000000b9b8a1723e */ /* 0x020fe200000000ff */
[----:B------:R-:W-:Y:S02]  /*c310*/  FMUL.FTZ R7, R0, R163 ;  /* 0x000000a300077220 */ /* 0x000fe40000410000 */
[----:B------:R-:W-:Y:S02]  /*c320*/  FFMA.FTZ R31, R31, c[0x0][0x2d0], -R157 ;  /* 0x0000b4001f1f7a23 */ /* 0x000fe4000001089d */
[C---:B------:R-:W-:Y:S01]  /*c330*/  FMUL.FTZ R36, R2.reuse, R36 ;  /* 0x0000002402247220 */ /* 0x040fe20000410000 */
[----:B------:R-:W-:Y:S01]  /*c340*/  MUFU.EX2 R180, R14 ;  /* 0x0000000e00b47308 */ /* 0x000fe20000000800 */
[----:B------:R-:W-:Y:S02]  /*c350*/  FMUL.FTZ R37, R2, R37 ;  /* 0x0000002502257220 */ /* 0x000fe40000410000 */
[C---:B------:R-:W-:Y:S02]  /*c360*/  FMUL.FTZ R38, R0.reuse, R38 ;  /* 0x0000002600267220 */ /* 0x040fe40000410000 */
[C---:B----4-:R-:W-:Y:S02]  /*c370*/  FMUL.FTZ R10, R0.reuse, R166 ;  /* 0x000000a6000a7220 */ /* 0x050fe40000410000 */
[----:B------:R-:W-:Y:S02]  /*c380*/  FMUL.FTZ R39, R0, R39 ;  /* 0x0000002700277220 */ /* 0x000fe40000410000 */
[C---:B------:R-:W-:Y:S01]  /*c390*/  FMUL.FTZ R40, R2.reuse, R40 ;  /* 0x0000002802287220 */ /* 0x040fe20000410000 */
[----:B------:R-:W-:Y:S01]  /*c3a0*/  MUFU.EX2 R188, R20 ;  /* 0x0000001400bc7308 */ /* 0x000fe20000000800 */
[----:B------:R-:W-:Y:S02]  /*c3b0*/  FMUL.FTZ R41, R2, R41 ;  /* 0x0000002902297220 */ /* 0x000fe40000410000 */
[----:B------:R-:W-:Y:S01]  /*c3c0*/  FMUL.FTZ R42, R0, R42 ;  /* 0x0000002a002a7220 */ /* 0x000fe20000410000 */
[----:B--2---:R-:W-:Y:S01]  /*c3d0*/  F2FP.PACK_AB R163, R182, R183 ;  /* 0x000000b7b6a3723e */ /* 0x004fe200000000ff */
[C---:B------:R-:W-:Y:S02]  /*c3e0*/  FMUL.FTZ R11, R0.reuse, R167 ;  /* 0x000000a7000b7220 */ /* 0x040fe40000410000 */
[----:B------:R-:W2:Y:S01]  /*c3f0*/  LDSM.16.MT88.4 R164, [R199+0x100] ;  /* 0x00010000c7a4783b */ /* 0x000ea20000004200 */
[----:B------:R-:W-:Y:S02]  /*c400*/  FMUL.FTZ R43, R0, R43 ;  /* 0x0000002b002b7220 */ /* 0x000fe40000410000 */
[----:B------:R-:W-:Y:S01]  /*c410*/  MUFU.EX2 R187, R21 ;  /* 0x0000001500bb7308 */ /* 0x000fe20000000800 */
[C---:B------:R-:W-:Y:S05]  /*c420*/  HMMA.16816.F32 R4, R160.reuse, R168, R4 ;  /* 0x000000a8a004723c */ /* 0x040fea0000001804 */
[C---:B------:R-:W-:Y:S02]  /*c430*/  FMUL.FTZ R44, R2.reuse, R44 ;  /* 0x0000002c022c7220 */ /* 0x040fe40000410000 */
[----:B------:R-:W-:Y:S01]  /*c440*/  FMUL.FTZ R45, R2, R45 ;  /* 0x0000002d022d7220 */ /* 0x000fe20000410000 */
[C---:B------:R-:W-:Y:S01]  /*c450*/  HMMA.16816.F32 R8, R160.reuse, R170, R8 ;  /* 0x000000aaa008723c */ /* 0x040fe20000001808 */
[----:B------:R-:W4:Y:S01]  /*c460*/  LDSM.16.MT88.4 R168, [R197+0x2100] ;  /* 0x00210000c5a8783b */ /* 0x000f220000004200 */
[----:B------:R-:W-:Y:S02]  /*c470*/  MUFU.EX2 R186, R24 ;  /* 0x0000001800ba7308 */ /* 0x000fe40000000800 */
[C---:B------:R-:W-:Y:S02]  /*c480*/  FMUL.FTZ R46, R0.reuse, R46 ;  /* 0x0000002e002e7220 */ /* 0x040fe40000410000 */
[----:B------:R-:W-:Y:S02]  /*c490*/  FMUL.FTZ R47, R0, R47 ;  /* 0x0000002f002f7220 */ /* 0x000fe40000410000 */
[C---:B---3--:R-:W-:Y:S04]  /*c4a0*/  HMMA.16816.F32 R132, R160.reuse, R172, R132 ;  /* 0x000000aca084723c */ /* 0x048fe80000001884 */
[----:B------:R-:W-:Y:S01]  /*c4b0*/  MUFU.EX2 R159, R30 ;  /* 0x0000001e009f7308 */ /* 0x000fe20000000800 */
[C---:B------:R-:W-:Y:S02]  /*c4c0*/  FMUL.FTZ R48, R2.reuse, R48 ;  /* 0x0000003002307220 */ /* 0x040fe40000410000 */
[----:B------:R-:W-:Y:S01]  /*c4d0*/  FMUL.FTZ R49, R2, R49 ;  /* 0x0000003102317220 */ /* 0x000fe20000410000 */
[C---:B------:R-:W-:Y:S01]  /*c4e0*/  HMMA.16816.F32 R136, R160.reuse, R174, R136 ;  /* 0x000000aea088723c */ /* 0x040fe20000001888 */
[----:B------:R-:W3:Y:S03]  /*c4f0*/  LDSM.16.MT88.4 R172, [R198+0x2100] ;  /* 0x00210000c6ac783b */ /* 0x000ee60000004200 */
[C---:B------:R-:W-:Y:S02]  /*c500*/  FMUL.FTZ R50, R0.reuse, R50 ;  /* 0x0000003200327220 */ /* 0x040fe40000410000 */
[----:B------:R-:W-:Y:S02]  /*c510*/  FMUL.FTZ R51, R0, R51 ;  /* 0x0000003300337220 */ /* 0x000fe40000410000 */
[C---:B-1----:R-:W-:Y:S01]  /*c520*/  HMMA.16816.F32 R140, R160.reuse, R176, R140 ;  /* 0x000000b0a08c723c */ /* 0x042fe2000000188c */
[----:B------:R-:W-:Y:S03]  /*c530*/  MUFU.EX2 R176, R22 ;  /* 0x0000001600b07308 */ /* 0x000fe60000000800 */
[C---:B------:R-:W-:Y:S02]  /*c540*/  FMUL.FTZ R52, R2.reuse, R52 ;  /* 0x0000003402347220 */ /* 0x040fe40000410000 */
[----:B------:R-:W-:Y:S02]  /*c550*/  FMUL.FTZ R53, R2, R53 ;  /* 0x0000003502357220 */ /* 0x000fe40000410000 */
[C---:B------:R-:W-:Y:S03]  /*c560*/  HMMA.16816.F32 R144, R160.reuse, R178, R144 ;  /* 0x000000b2a090723c */ /* 0x040fe60000001890 */
[----:B------:R1:W5:Y:S01]  /*c570*/  MUFU.EX2 R179, R15 ;  /* 0x0000000f00b37308 */ /* 0x0003620000000800 */
[C---:B------:R-:W-:Y:S02]  /*c580*/  FMUL.FTZ R54, R0.reuse, R54 ;  /* 0x0000003600367220 */ /* 0x040fe40000410000 */
[----:B------:R-:W-:Y:S02]  /*c590*/  FMUL.FTZ R55, R0, R55 ;  /* 0x0000003700377220 */ /* 0x000fe40000410000 */
[C---:B--2---:R-:W-:Y:S04]  /*c5a0*/  HMMA.16816.F32 R148, R160.reuse, R164, R148 ;  /* 0x000000a4a094723c */ /* 0x044fe80000001894 */
[C---:B------:R-:W-:Y:S01]  /*c5b0*/  FMUL.FTZ R56, R2.reuse, R56 ;  /* 0x0000003802387220 */ /* 0x040fe20000410000 */
[----:B------:R2:W-:Y:S01]  /*c5c0*/  MUFU.EX2 R178, R18 ;  /* 0x0000001200b27308 */ /* 0x0005e20000000800 */
[----:B------:R-:W-:Y:S02]  /*c5d0*/  FMUL.FTZ R57, R2, R57 ;  /* 0x0000003902397220 */ /* 0x000fe40000410000 */
[C---:B------:R-:W-:Y:S01]  /*c5e0*/  HMMA.16816.F32 R152, R160.reuse, R166, R152 ;  /* 0x000000a6a098723c */ /* 0x040fe20000001898 */
[----:B------:R-:W5:Y:S03]  /*c5f0*/  LDSM.16.MT88.4 R164, [R200+0x2100] ;  /* 0x00210000c8a4783b */ /* 0x000f660000004200 */
[C---:B------:R-:W-:Y:S02]  /*c600*/  FMUL.FTZ R58, R0.reuse, R58 ;  /* 0x0000003a003a7220 */ /* 0x040fe40000410000 */
[----:B------:R-:W-:Y:S01]  /*c610*/  FMUL.FTZ R59, R0, R59 ;  /* 0x0000003b003b7220 */ /* 0x000fe20000410000 */
[----:B------:R-:W5:Y:S01]  /*c620*/  MUFU.EX2 R177, R158 ;  /* 0x0000009e00b17308 */ /* 0x000f620000000800 */
[C---:B----4-:R-:W-:Y:S01]  /*c630*/  HMMA.16816.F32 R36, R160.reuse, R168, R36 ;  /* 0x000000a8a024723c */ /* 0x050fe20000001824 */
[----:B-1----:R-:W-:Y:S03]  /*c640*/  LDSM.16.MT88.4 R12, [R199+0x6100] ;  /* 0x00610000c70c783b */ /* 0x002fe60000004200 */
[C---:B------:R-:W-:Y:S02]  /*c650*/  FMUL.FTZ R60, R2.reuse, R60 ;  /* 0x0000003c023c7220 */ /* 0x040fe40000410000 */
[----:B------:R-:W-:Y:S02]  /*c660*/  FMUL.FTZ R61, R2, R61 ;  /* 0x0000003d023d7220 */ /* 0x000fe40000410000 */
[C---:B------:R-:W-:Y:S01]  /*c670*/  HMMA.16816.F32 R40, R160.reuse, R170, R40 ;  /* 0x000000aaa028723c */ /* 0x040fe20000001828 */
[----:B------:R-:W1:Y:S01]  /*c680*/  LDSM.16.MT88.4 R168, [R199+0x2100] ;  /* 0x00210000c7a8783b */ /* 0x000e620000004200 */
[----:B------:R-:W-:Y:S02]  /*c690*/  MUFU.EX2 R158, R31 ;  /* 0x0000001f009e7308 */ /* 0x000fe40000000800 */
[C---:B------:R-:W-:Y:S02]  /*c6a0*/  FMUL.FTZ R62, R0.reuse, R62 ;  /* 0x0000003e003e7220 */ /* 0x040fe40000410000 */
[----:B------:R-:W-:Y:S01]  /*c6b0*/  FMUL.FTZ R63, R0, R63 ;  /* 0x0000003f003f7220 */ /* 0x000fe20000410000 */
[----:B--2---:R-:W-:Y:S01]  /*c6c0*/  LDSM.16.MT88.4 R16, [R198+0x900] ;  /* 0x00090000c610783b */ /* 0x004fe20000004200 */
[C---:B---3--:R-:W-:Y:S04]  /*c6d0*/  HMMA.16816.F32 R44, R160.reuse, R172, R44 ;  /* 0x000000aca02c723c */ /* 0x048fe8000000182c */
[C---:B------:R-:W-:Y:S02]  /*c6e0*/  FMUL.FTZ R64, R2.reuse, R64 ;  /* 0x0000004002407220 */ /* 0x040fe40000410000 */
[----:B------:R-:W-:Y:S02]  /*c6f0*/  FMUL.FTZ R65, R2, R65 ;  /* 0x0000004102417220 */ /* 0x000fe40000410000 */
[C---:B------:R-:W-:Y:S01]  /*c700*/  HMMA.16816.F32 R48, R160.reuse, R174, R48 ;  /* 0x000000aea030723c */ /* 0x040fe20000001830 */
[----:B------:R-:W2:Y:S03]  /*c710*/  LDSM.16.MT88.4 R172, [R197+0x4100] ;  /* 0x00410000c5ac783b */ /* 0x000ea60000004200 */
        /* <DEDUP_REMOVED lines=26> */
[C---:B---3--:R-:W-:Y:S03]  /*c8c0*/  HMMA.16816.F32 R76, R160.reuse, R164, R76 ;  /* 0x000000a4a04c723c */ /* 0x048fe6000000184c */
[----:B------:R-:W-:Y:S02]  /*c8d0*/  FMUL.FTZ R83, R0, R83 ;  /* 0x0000005300537220 */ /* 0x000fe40000410000 */
[C---:B------:R-:W-:Y:S02]  /*c8e0*/  FMUL.FTZ R84, R2.reuse, R84 ;  /* 0x0000005402547220 */ /* 0x040fe40000410000 */
[----:B------:R-:W-:Y:S02]  /*c8f0*/  FMUL.FTZ R85, R2, R85 ;  /* 0x0000005502557220 */ /* 0x000fe40000410000 */
[C---:B------:R-:W-:Y:S01]  /*c900*/  FMUL.FTZ R86, R0.reuse, R86 ;  /* 0x0000005600567220 */ /* 0x040fe20000410000 */
[C---:B------:R-:W-:Y:S01]  /*c910*/  HMMA.16816.F32 R80, R160.reuse, R166, R80 ;  /* 0x000000a6a050723c */ /* 0x040fe20000001850 */
[----:B------:R-:W3:Y:S02]  /*c920*/  LDSM.16.MT88.4 R164, [R197+0x6100] ;  /* 0x00610000c5a4783b */ /* 0x000ee40000004200 */
[----:B------:R-:W-:Y:S02]  /*c930*/  FMUL.FTZ R87, R0, R87 ;  /* 0x0000005700577220 */ /* 0x000fe40000410000 */
[C---:B------:R-:W-:Y:S02]  /*c940*/  FMUL.FTZ R88, R2.reuse, R88 ;  /* 0x0000005802587220 */ /* 0x040fe40000410000 */
[----:B------:R-:W-:Y:S02]  /*c950*/  FMUL.FTZ R89, R2, R89 ;  /* 0x0000005902597220 */ /* 0x000fe40000410000 */
[C---:B------:R-:W-:Y:S01]  /*c960*/  FMUL.FTZ R90, R0.reuse, R90 ;  /* 0x0000005a005a7220 */ /* 0x040fe20000410000 */
[C---:B-1----:R-:W-:Y:S03]  /*c970*/  HMMA.16816.F32 R84, R160.reuse, R168, R84 ;  /* 0x000000a8a054723c */ /* 0x042fe60000001854 */
[----:B------:R-:W-:Y:S02]  /*c980*/  FMUL.FTZ R91, R0, R91 ;  /* 0x0000005b005b7220 */ /* 0x000fe40000410000 */
[C---:B------:R-:W-:Y:S02]  /*c990*/  FMUL.FTZ R92, R2.reuse, R92 ;  /* 0x0000005c025c7220 */ /* 0x040fe40000410000 */
[----:B------:R-:W-:Y:S02]  /*c9a0*/  FMUL.FTZ R93, R2, R93 ;  /* 0x0000005d025d7220 */ /* 0x000fe40000410000 */
[C---:B------:R-:W-:Y:S01]  /*c9b0*/  FMUL.FTZ R94, R0.reuse, R94 ;  /* 0x0000005e005e7220 */ /* 0x040fe20000410000 */
[C---:B------:R-:W-:Y:S01]  /*c9c0*/  HMMA.16816.F32 R88, R160.reuse, R170, R88 ;  /* 0x000000aaa058723c */ /* 0x040fe20000001858 */
[----:B------:R-:W1:Y:S02]  /*c9d0*/  LDSM.16.MT88.4 R168, [R198+0x6100] ;  /* 0x00610000c6a8783b */ /* 0x000e640000004200 */
[----:B------:R-:W-:Y:S02]  /*c9e0*/  FMUL.FTZ R95, R0, R95 ;  /* 0x0000005f005f7220 */ /* 0x000fe40000410000 */
[C---:B------:R-:W-:Y:S02]  /*c9f0*/  FMUL.FTZ R96, R2.reuse, R96 ;  /* 0x0000006002607220 */ /* 0x040fe40000410000 */
[----:B------:R-:W-:Y:S02]  /*ca00*/  FMUL.FTZ R97, R2, R97 ;  /* 0x0000006102617220 */ /* 0x000fe40000410000 */
[C---:B------:R-:W-:Y:S01]  /*ca10*/  FMUL.FTZ R98, R0.reuse, R98 ;  /* 0x0000006200627220 */ /* 0x040fe20000410000 */
[C---:B--2---:R-:W-:Y:S03]  /*ca20*/  HMMA.16816.F32 R92, R160.reuse, R172, R92 ;  /* 0x000000aca05c723c */ /* 0x044fe6000000185c */
[----:B------:R-:W-:Y:S02]  /*ca30*/  FMUL.FTZ R99, R0, R99 ;  /* 0x0000006300637220 */ /* 0x000fe40000410000 */
[C---:B------:R-:W-:Y:S02]  /*ca40*/  FMUL.FTZ R100, R2.reuse, R100 ;  /* 0x0000006402647220 */ /* 0x040fe40000410000 */
[----:B------:R-:W-:Y:S02]  /*ca50*/  FMUL.FTZ R101, R2, R101 ;  /* 0x0000006502657220 */ /* 0x000fe40000410000 */
[C---:B------:R-:W-:Y:S01]  /*ca60*/  FMUL.FTZ R102, R0.reuse, R102 ;  /* 0x0000006600667220 */ /* 0x040fe20000410000 */
[C---:B------:R-:W-:Y:S01]  /*ca70*/  HMMA.16816.F32 R96, R160.reuse, R174, R96 ;  /* 0x000000aea060723c */ /* 0x040fe20000001860 */
[----:B------:R-:W2:Y:S02]  /*ca80*/  LDSM.16.MT88.4 R172, [R200+0x6100] ;  /* 0x00610000c8ac783b */ /* 0x000ea40000004200 */
[----:B------:R-:W-:Y:S02]  /*ca90*/  FMUL.FTZ R103, R0, R103 ;  /* 0x0000006700677220 */ /* 0x000fe40000410000 */
        /* <DEDUP_REMOVED lines=31> */
[----:B------:R-:W-:Y:S02]  /*cc90*/  LDSM.16.MT88.4 R172, [R198+0x2900] ;  /* 0x00290000c6ac783b */ /* 0x000fe40000004200 */
[----:B------:R-:W-:Y:S02]  /*cca0*/  FMUL.FTZ R127, R0, R127 ;  /* 0x0000007f007f7220 */ /* 0x000fe40000410000 */
[C---:B------:R-:W-:Y:S02]  /*ccb0*/  FMUL.FTZ R128, R2.reuse, R128 ;  /* 0x0000008002807220 */ /* 0x040fe40000410000 */
[----:B------:R-:W-:Y:S02]  /*ccc0*/  FMUL.FTZ R129, R2, R129 ;  /* 0x0000008102817220 */ /* 0x000fe40000410000 */
[C---:B------:R-:W-:Y:S01]  /*ccd0*/  FMUL.FTZ R130, R0.reuse, R130 ;  /* 0x0000008200827220 */ /* 0x040fe20000410000 */
[C---:B------:R-:W-:Y:S03]  /*cce0*/  HMMA.16816.F32 R124, R160.reuse, R12, R124 ;  /* 0x0000000ca07c723c */ /* 0x040fe6000000187c */
[----:B------:R-:W-:Y:S02]  /*ccf0*/  FMUL.FTZ R131, R0, R131 ;  /* 0x0000008300837220 */ /* 0x000fe40000410000 */
[--C-:B------:R-:W-:Y:S02]  /*cd00*/  FFMA.FTZ R32, R32, c[0x0][0x2d0], -R181.reuse ;  /* 0x0000b40020207a23 */ /* 0x100fe400000108b5 */
[----:B------:R-:W-:Y:S01]  /*cd10*/  F2FP.PACK_AB R12, R191, R192 ;  /* 0x000000c0bf0c723e */ /* 0x000fe200000000ff */
[----:B------:R-:W-:Y:S01]  /*cd20*/  FFMA.FTZ R33, R33, c[0x0][0x2d0], -R181 ;  /* 0x0000b40021217a23 */ /* 0x000fe200000108b5 */
[----:B------:R-:W-:Y:S01]  /*cd30*/  F2FP.PACK_AB R13, R179, R180 ;  /* 0x000000b4b30d723e */ /* 0x000fe200000000ff */
[----:B------:R-:W-:Y:S01]  /*cd40*/  HMMA.16816.F32 R128, R160, R14, R128 ;  /* 0x0000000ea080723c */ /* 0x000fe20000001880 */
[----:B------:R-:W2:Y:S01]  /*cd50*/  LDSM.16.MT88.4 R160, [R199+0x900] ;  /* 0x00090000c7a0783b */ /* 0x000ea20000004200 */
[----:B------:R-:W-:Y:S01]  /*cd60*/  MUFU.EX2 R32, R32 ;  /* 0x0000002000207308 */ /* 0x000fe20000000800 */
[--C-:B------:R-:W-:Y:S02]  /*cd70*/  FFMA.FTZ R34, R34, c[0x0][0x2d0], -R157.reuse ;  /* 0x0000b40022227a23 */ /* 0x100fe4000001089d */
[----:B------:R-:W-:Y:S02]  /*cd80*/  FFMA.FTZ R157, R35, c[0x0][0x2d0], -R157 ;  /* 0x0000b400239d7a23 */ /* 0x000fe4000001089d */
[----:B------:R-:W-:Y:S01]  /*cd90*/  F2FP.PACK_AB R14, R189, R190 ;  /* 0x000000bebd0e723e */ /* 0x000fe200000000ff */
[----:B------:R-:W-:Y:S01]  /*cda0*/  FFMA.FTZ R2, R2, R244, R226 ;  /* 0x000000f402027223 */ /* 0x000fe200000100e2 */
[----:B------:R-:W-:Y:S03]  /*cdb0*/  F2FP.PACK_AB R15, R177, R178 ;  /* 0x000000b2b10f723e */ /* 0x000fe600000000ff */
[----:B------:R-:W-:Y:S01]  /*cdc0*/  MUFU.EX2 R33, R33 ;  /* 0x0000002100217308 */ /* 0x000fe20000000800 */
[----:B------:R-:W-:Y:S02]  /*cdd0*/  FFMA.FTZ R0, R0, R245, R185 ;  /* 0x000000f500007223 */ /* 0x000fe400000100b9 */
[----:B------:R-:W-:Y:S01]  /*cde0*/  FADD.FTZ R2, R195, R2 ;  /* 0x00000002c3027221 */ /* 0x000fe20000010000 */
[C---:B---3--:R-:W-:Y:S05]  /*cdf0*/  HMMA.16816.F32 R4, R12.reuse, R164, R4 ;  /* 0x000000a40c04723c */ /* 0x048fea0000001804 */
[----:B------:R-:W-:Y:S01]  /*ce00*/  FADD.FTZ R0, R184, R0 ;  /* 0x00000000b8007221 */ /* 0x000fe20000010000 */
[----:B------:R-:W-:Y:S01]  /*ce10*/  MUFU.EX2 R34, R34 ;  /* 0x0000002200227308 */ /* 0x000fe20000000800 */
[----:B------:R-:W-:Y:S01]  /*ce20*/  FADD.FTZ R2, R194, R2 ;  /* 0x00000002c2027221 */ /* 0x000fe20000010000 */
[C---:B------:R-:W-:Y:S01]  /*ce30*/  HMMA.16816.F32 R8, R12.reuse, R166, R8 ;  /* 0x000000a60c08723c */ /* 0x040fe20000001808 */
[----:B------:R-:W3:Y:S03]  /*ce40*/  LDSM.16.MT88.4 R164, [R197+0x2900] ;  /* 0x00290000c5a4783b */ /* 0x000ee60000004200 */
[----:B------:R-:W-:Y:S02]  /*ce50*/  FADD.FTZ R0, R183, R0 ;  /* 0x00000000b7007221 */ /* 0x000fe40000010000 */
[----:B------:R-:W-:Y:S02]  /*ce60*/  FADD.FTZ R2, R193, R2 ;  /* 0x00000002c1027221 */ /* 0x000fe40000010000 */
[C---:B------:R-:W-:Y:S01]  /*ce70*/  HMMA.16816.F32 R132, R12.reuse, R16, R132 ;  /* 0x000000100c84723c */ /* 0x040fe20000001884 */
[----:B------:R-:W-:Y:S03]  /*ce80*/  MUFU.EX2 R157, R157 ;  /* 0x0000009d009d7308 */ /* 0x000fe60000000800 */
        /* <DEDUP_REMOVED lines=20> */
[C---:B---3--:R-:W-:Y:S04]  /*cfd0*/  HMMA.16816.F32 R36, R12.reuse, R164, R36 ;  /* 0x000000a40c24723c */ /* 0x048fe80000001824 */
[----:B------:R-:W-:Y:S04]  /*cfe0*/  FADD.FTZ R2, R186, R2 ;  /* 0x00000002ba027221 */ /* 0x000fe80000010000 */
[C---:B------:R-:W-:Y:S01]  /*cff0*/  HMMA.16816.F32 R40, R12.reuse, R166, R40 ;  /* 0x000000a60c28723c */ /* 0x040fe20000001828 */
[----:B------:R-:W3:Y:S07]  /*d000*/  LDSM.16.MT88.4 R164, [R198+0x4900] ;  /* 0x00490000c6a4783b */ /* 0x000eee0000004200 */
[C---:B------:R-:W-:Y:S08]  /*d010*/  HMMA.16816.F32 R44, R12.reuse, R172, R44 ;  /* 0x000000ac0c2c723c */ /* 0x040ff0000000182c */
[C---:B------:R-:W-:Y:S01]  /*d020*/  HMMA.16816.F32 R48, R12.reuse, R174, R48 ;  /* 0x000000ae0c30723c */ /* 0x040fe20000001830 */
[----:B------:R-:W5:Y:S07]  /*d030*/  LDSM.16.MT88.4 R172, [R200+0x4900] ;  /* 0x00490000c8ac783b */ /* 0x000f6e0000004200 */
[C---:B----4-:R-:W-:Y:S08]  /*d040*/  HMMA.16816.F32 R52, R12.reuse, R16, R52 ;  /* 0x000000100c34723c */ /* 0x050ff00000001834 */
        /* <DEDUP_REMOVED lines=11> */
[C---:B-----5:R-:W-:Y:S01]  /*d100*/  HMMA.16816.F32 R84, R12.reuse, R172, R84 ;  /* 0x000000ac0c54723c */ /* 0x060fe20000001854 */
[----:B------:R-:W-:Y:S07]  /*d110*/  MUFU.EX2 R173, R26 ;  /* 0x0000001a00ad7308 */ /* 0x000fee0000000800 */
[C---:B------:R-:W-:Y:S03]  /*d120*/  HMMA.16816.F32 R88, R12.reuse, R174, R88 ;  /* 0x000000ae0c58723c */ /* 0x040fe60000001858 */
[----:B------:R3:W5:Y:S05]  /*d130*/  MUFU.EX2 R174, R23 ;  /* 0x0000001700ae7308 */ /* 0x00076a0000000800 */
[C---:B----4-:R-:W-:Y:S05]  /*d140*/  HMMA.16816.F32 R92, R12.reuse, R16, R92 ;  /* 0x000000100c5c723c */ /* 0x050fea000000185c */
[----:B------:R-:W4:Y:S03]  /*d150*/  MUFU.EX2 R175, R25 ;  /* 0x0000001900af7308 */ /* 0x000f260000000800 */
[C---:B------:R-:W-:Y:S01]  /*d160*/  HMMA.16816.F32 R96, R12.reuse, R18, R96 ;  /* 0x000000120c60723c */ /* 0x040fe20000001860 */
[----:B------:R-:W-:Y:S06]  /*d170*/  LDSM.16.MT88.4 R16, [R199+0x6900] ;  /* 0x00690000c710783b */ /* 0x000fec0000004200 */
[----:B------:R2:W2:Y:S01]  /*d180*/  MUFU.EX2 R172, R27 ;  /* 0x0000001b00ac7308 */ /* 0x0004a20000000800 */
[C---:B-1----:R-:W-:Y:S01]  /*d190*/  HMMA.16816.F32 R100, R12.reuse, R160, R100 ;  /* 0x000000a00c64723c */ /* 0x042fe20000001864 */
[----:B---3--:R-:W1:Y:S03]  /*d1a0*/  LDSM.16.MT88.4 R20, [R200+0x6900] ;  /* 0x00690000c814783b */ /* 0x008e660000004200 */
[----:B-----5:R-:W-:Y:S04]  /*d1b0*/  FADD.FTZ R0, R174, R0 ;  /* 0x00000000ae007221 */ /* 0x020fe80000010000 */
[C---:B------:R-:W-:Y:S01]  /*d1c0*/  HMMA.16816.F32 R104, R12.reuse, R162, R104 ;  /* 0x000000a20c68723c */ /* 0x040fe20000001868 */
[----:B------:R-:W3:Y:S03]  /*d1d0*/  LDSM.16.MT88.4 R160, [R197+0x1100] ;  /* 0x00110000c5a0783b */ /* 0x000ee60000004200 */
[----:B------:R-:W-:Y:S02]  /*d1e0*/  FADD.FTZ R0, R173, R0 ;  /* 0x00000000ad007221 */ /* 0x000fe40000010000 */
[----:B----4-:R-:W-:Y:S02]  /*d1f0*/  FADD.FTZ R2, R175, R2 ;  /* 0x00000002af027221 */ /* 0x010fe40000010000 */
[C---:B--2---:R-:W-:Y:S01]  /*d200*/  HMMA.16816.F32 R108, R12.reuse, R164, R108 ;  /* 0x000000a40c6c723c */ /* 0x044fe2000000186c */
[----:B------:R-:W2:Y:S07]  /*d210*/  LDSM.16.MT88.4 R24, [R200+0x1100] ;  /* 0x00110000c818783b */ /* 0x000eae0000004200 */
[C---:B------:R-:W-:Y:S04]  /*d220*/  HMMA.16816.F32 R112, R12.reuse, R166, R112 ;  /* 0x000000a60c70723c */ /* 0x040fe80000001870 */
[----:B------:R-:W-:Y:S01]  /*d230*/  FADD.FTZ R0, R172, R0 ;  /* 0x00000000ac007221 */ /* 0x000fe20000010000 */
[----:B------:R-:W-:Y:S03]  /*d240*/  LDSM.16.MT88.4 R164, [R200+0x3100] ;  /* 0x00310000c8a4783b */ /* 0x000fe60000004200 */
[C---:B-1----:R-:W-:Y:S08]  /*d250*/  HMMA.16816.F32 R116, R12.reuse, R20, R116 ;  /* 0x000000140c74723c */ /* 0x042ff00000001874 */
[C---:B------:R-:W-:Y:S01]  /*d260*/  HMMA.16816.F32 R120, R12.reuse, R22, R120 ;  /* 0x000000160c78723c */ /* 0x040fe20000001878 */
[----:B------:R-:W-:Y:S07]  /*d270*/  LDSM.16.MT88.4 R20, [R197+0x3100] ;  /* 0x00310000c514783b */ /* 0x000fee0000004200 */
[C---:B------:R-:W-:Y:S08]  /*d280*/  HMMA.16816.F32 R124, R12.reuse, R16, R124 ;  /* 0x000000100c7c723c */ /* 0x040ff0000000187c */
[----:B------:R-:W-:Y:S01]  /*d290*/  HMMA.16816.F32 R128, R12, R18, R128 ;  /* 0x000000120c80723c */ /* 0x000fe20000001880 */
[----:B------:R-:W1:Y:S06]  /*d2a0*/  LDSM.16.MT88.4 R16, [R199+0x1100] ;  /* 0x00110000c710783b */ /* 0x000e6c0000004200 */
[----:B------:R-:W-:Y:S02]  /*d2b0*/  F2FP.PACK_AB R12, R187, R188 ;  /* 0x000000bcbb0c723e */ /* 0x000fe400000000ff */
[----:B------:R-:W-:Y:S03]  /*d2c0*/  F2FP.PACK_AB R13, R174, R176 ;  /* 0x000000b0ae0d723e */ /* 0x000fe600000000ff */
[----:B------:R-:W-:Y:S02]  /*d2d0*/  F2FP.PACK_AB R14, R175, R186 ;  /* 0x000000baaf0e723e */ /* 0x000fe400000000ff */
[----:B------:R-:W-:Y:S07]  /*d2e0*/  F2FP.PACK_AB R15, R172, R173 ;  /* 0x000000adac0f723e */ /* 0x000fee00000000ff */
[C---:B---3--:R-:W-:Y:S08]  /*d2f0*/  HMMA.16816.F32 R4, R12.reuse, R160, R4 ;  /* 0x000000a00c04723c */ /* 0x048ff00000001804 */
[C---:B------:R-:W-:Y:S01]  /*d300*/  HMMA.16816.F32 R8, R12.reuse, R162, R8 ;  /* 0x000000a20c08723c */ /* 0x040fe20000001808 */
[----:B------:R-:W3:Y:S07]  /*d310*/  LDSM.16.MT88.4 R160, [R198+0x3100] ;  /* 0x00310000c6a0783b */ /* 0x000eee0000004200 */
[C---:B------:R-:W-:Y:S01]  /*d320*/  HMMA.16816.F32 R132, R12.reuse, R168, R132 ;  /* 0x000000a80c84723c */ /* 0x040fe20000001884 */
[----:B------:R-:W4:Y:S07]  /*d330*/  MUFU.EX2 R169, R28 ;  /* 0x0000001c00a97308 */ /* 0x000f2e0000000800 */
[C---:B------:R-:W-:Y:S03]  /*d340*/  HMMA.16816.F32 R136, R12.reuse, R170, R136 ;  /* 0x000000aa0c88723c */ /* 0x040fe60000001888 */
[----:B------:R5:W3:Y:S05]  /*d350*/  MUFU.EX2 R168, R29 ;  /* 0x0000001d00a87308 */ /* 0x000aea0000000800 */
[C---:B--2---:R-:W-:Y:S08]  /*d360*/  HMMA.16816.F32 R140, R12.reuse, R24, R140 ;  /* 0x000000180c8c723c */ /* 0x044ff0000000188c */
[C---:B------:R-:W-:Y:S01]  /*d370*/  HMMA.16816.F32 R144, R12.reuse, R26, R144 ;  /* 0x0000001a0c90723c */ /* 0x040fe20000001890 */
[----:B------:R-:W2:Y:S03]  /*d380*/  LDSM.16.MT88.4 R24, [R199+0x3100] ;  /* 0x00310000c718783b */ /* 0x000ea60000004200 */
[----:B----4-:R-:W-:Y:S04]  /*d390*/  FADD.FTZ R2, R169, R2 ;  /* 0x00000002a9027221 */ /* 0x010fe80000010000 */
[C---:B-1----:R-:W-:Y:S01]  /*d3a0*/  HMMA.16816.F32 R148, R12.reuse, R16, R148 ;  /* 0x000000100c94723c */ /* 0x042fe20000001894 */
[----:B-----5:R-:W-:Y:S07]  /*d3b0*/  LDSM.16.MT88.4 R28, [R199+0x7100] ;  /* 0x00710000c71c783b */ /* 0x020fee0000004200 */
[C---:B------:R-:W-:Y:S01]  /*d3c0*/  HMMA.16816.F32 R152, R12.reuse, R18, R152 ;  /* 0x000000120c98723c */ /* 0x040fe20000001898 */
[----:B------:R-:W1:Y:S07]  /*d3d0*/  LDSM.16.MT88.4 R16, [R197+0x5100] ;  /* 0x00510000c510783b */ /* 0x000e6e0000004200 */
        /* <DEDUP_REMOVED lines=8> */
[----:B------:R-:W5:Y:S07]  /*d460*/  LDSM.16.MT88.4 R164, [R199+0x5100] ;  /* 0x00510000c7a4783b */ /* 0x000f6e0000004200 */
[C---:B--2---:R-:W-:Y:S08]  /*d470*/  HMMA.16816.F32 R60, R12.reuse, R24, R60 ;  /* 0x000000180c3c723c */ /* 0x044ff0000000183c */
[C---:B------:R-:W-:Y:S01]  /*d480*/  HMMA.16816.F32 R64, R12.reuse, R26, R64 ;  /* 0x0000001a0c40723c */ /* 0x040fe20000001840 */
[----:B------:R-:W-:Y:S07]  /*d490*/  LDSM.16.MT88.4 R24, [R200+0x7100] ;  /* 0x00710000c818783b */ /* 0x000fee0000004200 */
[C---:B-1----:R-:W-:Y:S08]  /*d4a0*/  HMMA.16816.F32 R68, R12.reuse, R16, R68 ;  /* 0x000000100c44723c */ /* 0x042ff00000001844 */
[C---:B------:R-:W-:Y:S01]  /*d4b0*/  HMMA.16816.F32 R72, R12.reuse, R18, R72 ;  /* 0x000000120c48723c */ /* 0x040fe20000001848 */
[----:B------:R-:W1:Y:S07]  /*d4c0*/  LDSM.16.MT88.4 R16, [R197+0x7100] ;  /* 0x00710000c510783b */ /* 0x000e6e0000004200 */
[C---:B----4-:R-:W-:Y:S08]  /*d4d0*/  HMMA.16816.F32 R76, R12.reuse, R20, R76 ;  /* 0x000000140c4c723c */ /* 0x050ff0000000184c */
[C---:B------:R-:W-:Y:S01]  /*d4e0*/  HMMA.16816.F32 R80, R12.reuse, R22, R80 ;  /* 0x000000160c50723c */ /* 0x040fe20000001850 */
[----:B------:R-:W2:Y:S07]  /*d4f0*/  LDSM.16.MT88.4 R20, [R198+0x7100] ;  /* 0x00710000c614783b */ /* 0x000eae0000004200 */
[C---:B---3--:R-:W-:Y:S08]  /*d500*/  HMMA.16816.F32 R84, R12.reuse, R160, R84 ;  /* 0x000000a00c54723c */ /* 0x048ff00000001854 */
[C---:B------:R-:W-:Y:S08]  /*d510*/  HMMA.16816.F32 R88, R12.reuse, R162, R88 ;  /* 0x000000a20c58723c */ /* 0x040ff00000001858 */
        /* <DEDUP_REMOVED lines=12> */
[C---:B------:R-:W-:Y:S08]  /*d5e0*/  HMMA.16816.F32 R124, R12.reuse, R28, R124 ;  /* 0x0000001c0c7c723c */ /* 0x040ff0000000187c */
[----:B------:R-:W-:Y:S07]  /*d5f0*/  HMMA.16816.F32 R128, R12, R30, R128 ;  /* 0x0000001e0c80723c */ /* 0x000fee0000001880 */
[----:B------:R-:W-:Y:S02]  /*d600*/  F2FP.PACK_AB R12, R168, R169 ;  /* 0x000000a9a80c723e */ /* 0x000fe400000000ff */
[----:B------:R-:W-:Y:S03]  /*d610*/  F2FP.PACK_AB R13, R158, R159 ;  /* 0x0000009f9e0d723e */ /* 0x000fe600000000ff */
[----:B------:R-:W-:Y:S02]  /*d620*/  F2FP.PACK_AB R14, R33, R32 ;  /* 0x00000020210e723e */ /* 0x000fe400000000ff */
[----:B------:R-:W-:Y:S07]  /*d630*/  F2FP.PACK_AB R15, R157, R34 ;  /* 0x000000229d0f723e */ /* 0x000fee00000000ff */
[C---:B---3--:R-:W-:Y:S01]  /*d640*/  HMMA.16816.F32 R160, R12.reuse, R164, R4 ;  /* 0x000000a40ca0723c */ /* 0x048fe20000001804 */
[----:B------:R-:W3:Y:S07]  /*d650*/  LDSM.16.MT88.4 R4, [R197+0x3900] ;  /* 0x00390000c504783b */ /* 0x000eee0000004200 */
        /* <DEDUP_REMOVED lines=11> */
[C---:B---3--:R-:W-:Y:S08]  /*d710*/  HMMA.16816.F32 R36, R12.reuse, R4, R36 ;  /* 0x000000040c24723c */ /* 0x048ff00000001824 */
[C---:B------:R-:W-:Y:S01]  /*d720*/  HMMA.16816.F32 R40, R12.reuse, R6, R40 ;  /* 0x000000060c28723c */ /* 0x040fe20000001828 */
[----:B------:R-:W3:Y:S07]  /*d730*/  LDSM.16.MT88.4 R4, [R198+0x5900] ;  /* 0x00590000c604783b */ /* 0x000eee0000004200 */
        /* <DEDUP_REMOVED lines=19> */
[C---:B------:R-:W-:Y:S08]  /*d870*/  HMMA.16816.F32 R96, R12.reuse, R18, R96 ;  /* 0x000000120c60723c */ /* 0x040ff00000001860 */
[C---:B--2---:R-:W-:Y:S08]  /*d880*/  HMMA.16816.F32 R100, R12.reuse, R20, R100 ;  /* 0x000000140c64723c */ /* 0x044ff00000001864 */
[C---:B------:R-:W-:Y:S08]  /*d890*/  HMMA.16816.F32 R104, R12.reuse, R22, R104 ;  /* 0x000000160c68723c */ /* 0x040ff00000001868 */
[C---:B----4-:R-:W-:Y:S08]  /*d8a0*/  HMMA.16816.F32 R108, R12.reuse, R24, R108 ;  /* 0x000000180c6c723c */ /* 0x050ff0000000186c */
[C---:B------:R-:W-:Y:S08]  /*d8b0*/  HMMA.16816.F32 R112, R12.reuse, R26, R112 ;  /* 0x0000001a0c70723c */ /* 0x040ff00000001870 */
[C---:B---3--:R-:W-:Y:S07]  /*d8c0*/  HMMA.16816.F32 R116, R12.reuse, R4, R116 ;  /* 0x000000040c74723c */ /* 0x048fee0000001874 */
[----:B------:R-:W-:Y:S01]  /*d8d0*/  FADD.FTZ R4, R159, R0 ;  /* 0x000000009f047221 */ /* 0x000fe20000010000 */
[C---:B------:R-:W-:Y:S04]  /*d8e0*/  HMMA.16816.F32 R120, R12.reuse, R6, R120 ;  /* 0x000000060c78723c */ /* 0x040fe80000001878 */
[----:B------:R-:W-:Y:S02]  /*d8f0*/  FADD.FTZ R0, R168, R2 ;  /* 0x00000002a8007221 */ /* 0x000fe40000010000 */
[----:B------:R-:W-:Y:S01]  /*d900*/  FADD.FTZ R4, R158, R4 ;  /* 0x000000049e047221 */ /* 0x000fe20000010000 */
[----:B------:R-:W-:Y:S01]  /*d910*/  MOV R158, R3 ;  /* 0x00000003009e7202 */ /* 0x000fe20000000f00 */
[C---:B-----5:R-:W-:Y:S04]  /*d920*/  HMMA.16816.F32 R124, R12.reuse, R8, R124 ;  /* 0x000000080c7c723c */ /* 0x060fe8000000187c */
[----:B------:R-:W-:Y:S02]  /*d930*/  FADD.FTZ R2, R32, R0 ;  /* 0x0000000020027221 */ /* 0x000fe40000010000 */
[----:B------:R-:W-:Y:S02]  /*d940*/  FADD.FTZ R0, R34, R4 ;  /* 0x0000000422007221 */ /* 0x000fe40000010000 */
[----:B------:R-:W-:Y:S04]  /*d950*/  HMMA.16816.F32 R128, R12, R10, R128 ;  /* 0x0000000a0c80723c */ /* 0x000fe80000001880 */
[----:B------:R-:W-:Y:S02]  /*d960*/  FADD.FTZ R244, R33, R2 ;  /* 0x0000000221f47221 */ /* 0x000fe40000010000 */
[----:B------:R-:W-:Y:S01]  /*d970*/  FADD.FTZ R245, R157, R0 ;  /* 0x000000009df57221 */ /* 0x000fe20000010000 */
[----:B------:R-:W-:Y:S01]  /*d980*/  MOV R157, R156 ;  /* 0x0000009c009d7202 */ /* 0x000fe20000000f00 */
[----:B------:R-:W-:-:S05]  /*d990*/  @P0 BRA `(.L_x_4202) ;  /* 0xffffcd4000000947 */ /* 0x000fca000383ffff */
.L_x_4201:
[----:B------:R-:W-:-:S13]  /*d9a0*/  ISETP.GE.AND P0, PT, R223, R233, PT ;  /* 0x000000e9df00720c */ /* 0x000fda0003f06270 */
[----:B------:R-:W-:Y:S05]  /*d9b0*/  @!P0 BRA `(.L_x_4203) ;  /* 0x00003f5000008947 */ /* 0x000fea0003800000 */
[----:B------:R-:W2:Y:S01]  /*d9c0*/  LDL.64 R6, [R1+0x30] ;  /* 0x0000300001067983 */ /* 0x000ea20000100a00 */
[----:B------:R-:W-:-:S03]  /*d9d0*/  ULDC.64 UR4, c[0x0][0x208] ;  /* 0x0000820000047ab9 */ /* 0x000fc60000000a00 */
[----:B------:R-:W2:Y:S04]  /*d9e0*/  LDL.64 R4, [R1+0x18] ;  /* 0x0000180001047983 */ /* 0x000ea80000100a00 */
[----:B------:R-:W3:Y:S04]  /*d9f0*/  LDL.64 R10, [R1+0x28] ;  /* 0x00002800010a7983 */ /* 0x000ee80000100a00 */
[----:B------:R-:W4:Y:S01]  /*da00*/  LDL.64 R8, [R1+0x20] ;  /* 0x0000200001087983 */ /* 0x000f220000100a00 */
[----:B------:R-:W-:Y:S01]  /*da10*/  MOV R158, R3 ;  /* 0x00000003009e7202 */ /* 0x000fe20000000f00 */
[----:B------:R-:W-:Y:S01]  /*da20*/  IMAD.MOV.U32 R157, RZ, RZ, R156 ;  /* 0x000000ffff9d7224 */ /* 0x000fe200078e009c */
[----:B------:R-:W-:-:S02]  /*da30*/  USHF.L.U64.HI UR5, UR4, 0x5, UR5 ;  /* 0x0000000504057899 */ /* 0x000fc40008010205 */
[----:B------:R-:W-:Y:S01]  /*da40*/  USHF.L.U32 UR4, UR4, 0x5, URZ ;  /* 0x0000000504047899 */ /* 0x000fe2000800063f */
[----:B--2---:R-:W-:-:S05]  /*da50*/  MOV R4, R6 ;  /* 0x0000000600047202 */ /* 0x004fca0000000f00 */
[----:B------:R1:W-:Y:S01]  /*da60*/  STL.64 [R1+0x18], R4 ;  /* 0x0000180401007387 */ /* 0x0003e20000100a00 */
[C---:B------:R-:W-:Y:S02]  /*da70*/  IADD3 R230, P6, R6.reuse, 0x40, RZ ;  /* 0x0000004006e67810 */ /* 0x040fe40007fde0ff */
[C---:B------:R-:W-:Y:S02]  /*da80*/  IADD3 R226, P0, R6.reuse, 0xc0, RZ ;  /* 0x000000c006e27810 */ /* 0x040fe40007f1e0ff */
[----:B------:R-:W-:Y:S01]  /*da90*/  IADD3 R228, P5, R6, 0x80, RZ ;  /* 0x0000008006e47810 */ /* 0x000fe20007fbe0ff */
[--C-:B------:R-:W-:Y:S01]  /*daa0*/  IMAD.X R231, RZ, RZ, R5.reuse, P6 ;  /* 0x000000ffffe77224 */ /* 0x100fe200030e0605 */
[C---:B---3--:R-:W-:Y:S01]  /*dab0*/  IADD3 R248, P6, R10.reuse, 0x40, RZ ;  /* 0x000000400af87810 */ /* 0x048fe20007fde0ff */
[--C-:B------:R-:W-:Y:S01]  /*dac0*/  IMAD.X R227, RZ, RZ, R5.reuse, P0 ;  /* 0x000000ffffe37224 */ /* 0x100fe200000e0605 */
[C---:B------:R-:W-:Y:S01]  /*dad0*/  IADD3 R241, P0, R10.reuse, 0xc0, RZ ;  /* 0x000000c00af17810 */ /* 0x040fe20007f1e0ff */
[----:B------:R-:W-:Y:S01]  /*dae0*/  IMAD.X R229, RZ, RZ, R5, P5 ;  /* 0x000000ffffe57224 */ /* 0x000fe200028e0605 */
[----:B------:R-:W-:Y:S01]  /*daf0*/  IADD3 R243, P5, R10, 0x80, RZ ;  /* 0x000000800af37810 */ /* 0x000fe20007fbe0ff */
[----:B----4-:R-:W-:-:S02]  /*db00*/  IMAD.X R247, RZ, RZ, R9, P6 ;  /* 0x000000fffff77224 */ /* 0x010fc400030e0609 */
[----:B------:R-:W-:Y:S01]  /*db10*/  IMAD.X R240, RZ, RZ, R9, P0 ;  /* 0x000000fffff07224 */ /* 0x000fe200000e0609 */
[----:B------:R-:W-:Y:S02]  /*db20*/  IADD3.X R242, RZ, R9, RZ, P5, !PT ;  /* 0x00000009fff27210 */ /* 0x000fe40002ffe4ff */
.L_x_4212:
[----:B------:R-:W2:Y:S01]  /*db30*/  LDL.64 R24, [R1+0x18] ;  /* 0x0000180001187983 */ /* 0x000ea20000100a00 */
[----:B------:R-:W-:Y:S04]  /*db40*/  DEPBAR.LE SB0, 0x0 ;  /* 0x000080000000791a */ /* 0x000fe80000000000 */
[----:B------:R-:W3:Y:S01]  /*db50*/  LDL.64 R16, [R1+0x30] ;  /* 0x0000300001107983 */ /* 0x000ee20000100a00 */
[----:B------:R-:W-:Y:S01]  /*db60*/  IMAD.MOV.U32 R2, RZ, RZ, 0x6 ;  /* 0x00000006ff027424 */ /* 0x000fe200078e00ff */
[----:B-1----:R-:W-:Y:S01]  /*db70*/  SHF.R.S32.HI R4, RZ, 0x1f, R223 ;  /* 0x0000001fff047819 */ /* 0x002fe200000114df */
[----:B------:R-:W-:Y:S02]  /*db80*/  IMAD.MOV.U32 R0, RZ, RZ, c[0x0][0x208] ;  /* 0x00008200ff007624 */ /* 0x000fe400078e00ff */
[----:B------:R-:W-:Y:S01]  /*db90*/  BAR.SYNC.DEFER_BLOCKING 0x0 ;  /* 0x0000000000007b1d */ /* 0x000fe20000010000 */
[----:B------:R-:W-:Y:S02]  /*dba0*/  IMAD.MOV.U32 R18, RZ, RZ, c[0x0][0x208] ;  /* 0x00008200ff127624 */ /* 0x000fe400078e00ff */
[----:B------:R-:W-:Y:S01]  /*dbb0*/  SHF.L.U64.HI R0, R0, R2, c[0x0][0x20c] ;  /* 0x0000830000007619 */ /* 0x000fe20000010202 */
[----:B------:R-:W-:Y:S02]  /*dbc0*/  IMAD.MOV.U32 R238, RZ, RZ, c[0x0][0x1e0] ;  /* 0x00007800ffee7624 */ /* 0x000fe400078e00ff */
[----:B------:R-:W-:Y:S02]  /*dbd0*/  IMAD.SHL.U32 R18, R18, 0x40, RZ ;  /* 0x0000004012127824 */ /* 0x000fe400078e00ff */
[----:B------:R-:W-:Y:S02]  /*dbe0*/  IMAD R0, R0, R223, RZ ;  /* 0x000000df00007224 */ /* 0x000fe400078e02ff */
[CC--:B------:R-:W-:Y:S04]  /*dbf0*/  IMAD.WIDE.U32 R12, R223.reuse, R18.reuse, UR4 ;  /* 0x00000004df0c7e25 */ /* 0x0c0fe8000f8e0012 */
[-C--:B------:R-:W-:Y:S02]  /*dc00*/  IMAD R0, R4, R18.reuse, R0 ;  /* 0x0000001204007224 */ /* 0x080fe400078e0200 */
[CC--:B------:R-:W-:Y:S04]  /*dc10*/  IMAD.WIDE.U32 R4, R223.reuse, R18.reuse, R230 ;  /* 0x00000012df047225 */ /* 0x0c0fe800078e00e6 */
[C---:B------:R-:W-:Y:S01]  /*dc20*/  IMAD.WIDE.U32 R6, R223.reuse, R18, R228 ;  /* 0x00000012df067225 */ /* 0x040fe200078e00e4 */
[----:B------:R-:W-:Y:S03]  /*dc30*/  LDSM.16.M88.4 R32, [R203+0x10100] ;  /* 0x01010000cb20783b */ /* 0x000fe60000000200 */
[----:B------:R-:W-:Y:S01]  /*dc40*/  IMAD.IADD R7, R0, 0x1, R7 ;  /* 0x0000000100077824 */ /* 0x000fe200078e0207 */
[----:B------:R-:W-:Y:S01]  /*dc50*/  LEA R22, P6, R6, c[0x0][0x1f8], 0x1 ;  /* 0x00007e0006167a11 */ /* 0x000fe200078c08ff */
[----:B------:R-:W-:Y:S01]  /*dc60*/  IMAD.SHL.U32 R238, R238, 0x20, RZ ;  /* 0x00000020eeee7824 */ /* 0x000fe200078e00ff */
[----:B------:R-:W1:Y:S02]  /*dc70*/  LDSM.16.M88.4 R8, [R196+0x8100] ;  /* 0x00810000c408783b */ /* 0x000e640000000200 */
[----:B------:R-:W-:Y:S01]  /*dc80*/  LEA.HI.X R23, R6, c[0x0][0x1fc], R7, 0x1, P6 ;  /* 0x00007f0006177a11 */ /* 0x000fe200030f0c07 */
[----:B------:R-:W-:Y:S02]  /*dc90*/  IMAD.MOV.U32 R232, RZ, RZ, 0x5 ;  /* 0x00000005ffe87424 */ /* 0x000fe400078e00ff */
[----:B------:R-:W-:Y:S01]  /*dca0*/  IMAD.MOV.U32 R224, RZ, RZ, c[0x0][0x1e0] ;  /* 0x00007800ffe07624 */ /* 0x000fe200078e00ff */
[----:B------:R-:W-:Y:S04]  /*dcb0*/  LDSM.16.M88.4 R168, [R196+0x9900] ;  /* 0x00990000c4a8783b */ /* 0x000fe80000000200 */
[----:B------:R-:W-:Y:S01]  /*dcc0*/  SHF.L.U64.HI R224, R224, R232, c[0x0][0x1e4] ;  /* 0x00007900e0e07619 */ /* 0x000fe200000102e8 */
[----:B------:R-:W-:Y:S05]  /*dcd0*/  LDSM.16.M88.4 R172, [R204+0x10100] ;  /* 0x01010000ccac783b */ /* 0x000fea0000000200 */
[----:B------:R-:W-:Y:S05]  /*dce0*/  LDSM.16.M88.4 R176, [R207] ;  /* 0x00000000cfb0783b */ /* 0x000fea0000000200 */
[----:B------:R-:W-:Y:S05]  /*dcf0*/  LDSM.16.M88.4 R180, [R222] ;  /* 0x00000000deb4783b */ /* 0x000fea0000000200 */
[----:B------:R-:W-:Y:S05]  /*dd00*/  LDSM.16.M88.4 R184, [R221] ;  /* 0x00000000ddb8783b */ /* 0x000fea0000000200 */
[----:B------:R-:W-:Y:S05]  /*dd10*/  LDSM.16.M88.4 R188, [R220] ;  /* 0x00000000dcbc783b */ /* 0x000fea0000000200 */
[----:B------:R-:W4:Y:S05]  /*dd20*/  LDL R159, [R1+0x3c] ;  /* 0x00003c00019f7983 */ /* 0x000f2a0000100800 */
[----:B------:R-:W5:Y:S05]  /*dd30*/  LDL.64 R234, [R1+0x20] ;  /* 0x0000200001ea7983 */ /* 0x000f6a0000100a00 */
[----:B------:R-:W5:Y:S01]  /*dd40*/  LDL.64 R236, [R1+0x28] ;  /* 0x0000280001ec7983 */ /* 0x000f620000100a00 */
[-C--:B--2---:R-:W-:Y:S04]  /*dd50*/  IMAD.WIDE.U32 R2, R223, R18.reuse, R24 ;  /* 0x00000012df027225 */ /* 0x084fe800078e0018 */
[----:B------:R-:W-:Y:S01]  /*dd60*/  IMAD.IADD R3, R3, 0x1, R0 ;  /* 0x0000000103037824 */ /* 0x000fe200078e0200 */
[C---:B------:R-:W-:Y:S04]  /*dd70*/  LEA R20, P0, R2.reuse, c[0x0][0x1f8], 0x1 ;  /* 0x00007e0002147a11 */ /* 0x040fe800078008ff */
[----:B------:R-:W-:Y:S01]  /*dd80*/  LEA.HI.X R21, R2, c[0x0][0x1fc], R3, 0x1, P0 ;  /* 0x00007f0002157a11 */ /* 0x000fe200000f0c03 */
[----:B------:R-:W-:Y:S01]  /*dd90*/  IMAD.IADD R2, R0, 0x1, R5 ;  /* 0x0000000100027824 */ /* 0x000fe200078e0205 */
[C---:B------:R-:W-:Y:S04]  /*dda0*/  LEA R14, P0, R4.reuse, c[0x0][0x1f8], 0x1 ;  /* 0x00007e00040e7a11 */ /* 0x040fe800078008ff */
[----:B------:R-:W-:Y:S01]  /*ddb0*/  LEA.HI.X R15, R4, c[0x0][0x1fc], R2, 0x1, P0 ;  /* 0x00007f00040f7a11 */ /* 0x000fe200000f0c02 */
[----:B------:R-:W-:Y:S01]  /*ddc0*/  IMAD.WIDE.U32 R4, R223, R18, R226 ;  /* 0x00000012df047225 */ /* 0x000fe200078e00e2 */
[-C--:B---3--:R-:W-:Y:S02]  /*ddd0*/  IADD3 R3, P0, R16, R12.reuse, RZ ;  /* 0x0000000c10037210 */ /* 0x088fe40007f1e0ff */
[----:B------:R-:W2:Y:S01]  /*dde0*/  LDSM.16.M88.4 R16, [R196+0x8900] ;  /* 0x00890000c410783b */ /* 0x000ea20000000200 */
[----:B------:R-:W-:Y:S01]  /*ddf0*/  IMAD.IADD R2, R0, 0x1, R13 ;  /* 0x0000000100027824 */ /* 0x000fe200078e020d */
[----:B------:R-:W-:Y:S01]  /*de00*/  LEA R28, P5, R4, c[0x0][0x1f8], 0x1 ;  /* 0x00007e00041c7a11 */ /* 0x000fe200078a08ff */
[----:B------:R-:W-:Y:S02]  /*de10*/  IMAD.IADD R0, R0, 0x1, R5 ;  /* 0x0000000100007824 */ /* 0x000fe400078e0205 */
[----:B------:R-:W-:Y:S01]  /*de20*/  IMAD.X R5, R2, 0x1, R25, P0 ;  /* 0x0000000102057824 */ /* 0x000fe200000e0619 */
[C---:B------:R-:W-:Y:S01]  /*de30*/  LEA R192, P0, R3.reuse, c[0x0][0x1f8], 0x1 ;  /* 0x00007e0003c07a11 */ /* 0x040fe200078008ff */
[----:B------:R-:W3:Y:S01]  /*de40*/  LDSM.16.M88.4 R24, [R196+0x9100] ;  /* 0x00910000c418783b */ /* 0x000ee20000000200 */
[----:B------:R-:W-:Y:S02]  /*de50*/  LEA.HI.X R29, R4, c[0x0][0x1fc], R0, 0x1, P5 ;  /* 0x00007f00041d7a11 */ /* 0x000fe400028f0c00 */
[----:B------:R-:W-:Y:S02]  /*de60*/  LEA.HI.X R193, R3, c[0x0][0x1fc], R5, 0x1, P0 ;  /* 0x00007f0003c17a11 */ /* 0x000fe400000f0c05 */
[----:B------:R-:W-:Y:S01]  /*de70*/  @!PT LDS RZ, [RZ] ;  /* 0x00000000fffff984 */ /* 0x000fe20000000800 */
[----:B------:R-:W-:Y:S01]  /*de80*/  @!PT LDS RZ, [RZ] ;  /* 0x00000000fffff984 */ /* 0x000fe20000000800 */
[----:B------:R-:W-:Y:S01]  /*de90*/  @!PT LDS RZ, [RZ] ;  /* 0x00000000fffff984 */ /* 0x000fe20000000800 */
[----:B------:R3:W-:Y:S01]  /*dea0*/  LDGSTS.E.BYPASS.LTC128B.128 [R225+0x100], [R20.64], !P4 ;  /* 0x0010000014e17fae */ /* 0x0007e2000e101d4c */
[-C--:B------:R-:W-:Y:S02]  /*deb0*/  IADD3 R0, P6, R230, R12.reuse, RZ ;  /* 0x0000000ce6007210 */ /* 0x080fe40007fde0ff */
[-C--:B------:R-:W-:Y:S02]  /*dec0*/  IADD3 R3, P5, R228, R12.reuse, RZ ;  /* 0x0000000ce4037210 */ /* 0x080fe40007fbe0ff */
[----:B------:R-:W-:Y:S01]  /*ded0*/  IADD3 R12, P0, R226, R12, RZ ;  /* 0x0000000ce20c7210 */ /* 0x000fe20007f1e0ff */
[----:B------:R2:W-:Y:S01]  /*dee0*/  LDGSTS.E.BYPASS.LTC128B.128 [R225+0x2100], [R14.64], !P3 ;  /* 0x021000000ee17fae */ /* 0x0005e2000d901d4c */
[----:B------:R-:W-:Y:S01]  /*def0*/  IMAD.X R5, R2, 0x1, R231, P6 ;  /* 0x0000000102057824 */ /* 0x000fe200030e06e7 */
[----:B------:R-:W-:Y:S01]  /*df00*/  LEA R30, P6, R0, c[0x0][0x1f8], 0x1 ;  /* 0x00007e00001e7a11 */ /* 0x000fe200078c08ff */
[C---:B------:R-:W-:Y:S01]  /*df10*/  IMAD.X R6, R2.reuse, 0x1, R229, P5 ;  /* 0x0000000102067824 */ /* 0x040fe200028e06e5 */
[C---:B------:R-:W-:Y:S01]  /*df20*/  LEA R194, P5, R3.reuse, c[0x0][0x1f8], 0x1 ;  /* 0x00007e0003c27a11 */ /* 0x040fe200078a08ff */
[----:B------:R-:W-:Y:S01]  /*df30*/  IMAD.X R4, R2, 0x1, R227, P0 ;  /* 0x0000000102047824 */ /* 0x000fe200000e06e3 */
        /* <DEDUP_REMOVED lines=8> */
[----:B------:R-:W-:Y:S01]  /*dfc0*/  ISETP.GT.AND P6, PT, R223, R233, PT ;  /* 0x000000e9df00720c */ /* 0x000fe20003fc4270 */
[----:B------:R1:W-:Y:S01]  /*dfd0*/  LDGSTS.E.BYPASS.LTC128B.128 [R225+0x1100], [R192.64], !P4 ;  /* 0x01100000c0e17fae */ /* 0x0003e2000e101d4c */
[----:B------:R-:W-:Y:S03]  /*dfe0*/  PLOP3.LUT P0, PT, PT, PT, UP2, 0x80, 0x0 ;  /* 0x000000000000781c */ /* 0x000fe60003f0f028 */
[C---:B------:R-:W-:Y:S01]  /*dff0*/  HMMA.16816.F32 R8, R32.reuse, R10, RZ ;  /* 0x0000000a2008723c */ /* 0x040fe200000018ff */
[----:B------:R1:W-:Y:S05]  /*e000*/  LDGSTS.E.BYPASS.LTC128B.128 [R225+0x3100], [R30.64], !P3 ;  /* 0x031000001ee17fae */ /* 0x0003ea000d901d4c */
[----:B------:R1:W-:Y:S02]  /*e010*/  LDGSTS.E.BYPASS.LTC128B.128 [R225+0x5100], [R194.64], !P2 ;  /* 0x05100000c2e17fae */ /* 0x0003e4000d101d4c */
[C---:B--2---:R-:W-:Y:S03]  /*e020*/  HMMA.16816.F32 R12, R32.reuse, R16, RZ ;  /* 0x00000010200c723c */ /* 0x044fe600000018ff */
[----:B------:R2:W-:Y:S01]  /*e030*/  LDGSTS.E.BYPASS.LTC128B.128 [R225+0x7100], [R2.64], !P1 ;  /* 0x0710000002e17fae */ /* 0x0005e2000c901d4c */
[----:B----4-:R-:W-:Y:S04]  /*e040*/  @P5 IMAD.HI.U32 R156, R159, c[0x0][0x2c8], RZ ;  /* 0x0000b2009f9c5a27 */ /* 0x010fe800078e00ff */
[C---:B------:R-:W-:Y:S01]  /*e050*/  HMMA.16816.F32 R16, R32.reuse, R18, RZ ;  /* 0x000000122010723c */ /* 0x040fe200000018ff */
[----:B------:R-:W0:Y:S03]  /*e060*/  LDGDEPBAR ;  /* 0x00000000000079af */ /* 0x000e260000000000 */
[----:B------:R-:W-:Y:S04]  /*e070*/  @P0 SHF.R.U32.HI R159, RZ, c[0x0][0x2cc], R156 ;  /* 0x0000b300ff9f0a19 */ /* 0x000fe8000001169c */
[C---:B---3--:R-:W-:Y:S08]  /*e080*/  HMMA.16816.F32 R20, R32.reuse, R24, RZ ;  /* 0x000000182014723c */ /* 0x048ff000000018ff */
[C---:B------:R-:W-:Y:S08]  /*e090*/  HMMA.16816.F32 R24, R32.reuse, R26, RZ ;  /* 0x0000001a2018723c */ /* 0x040ff000000018ff */
[C---:B-1----:R-:W-:Y:S08]  /*e0a0*/  HMMA.16816.F32 R28, R32.reuse, R168, RZ ;  /* 0x000000a8201c723c */ /* 0x042ff000000018ff */
[----:B------:R-:W-:Y:S01]  /*e0b0*/  HMMA.16816.F32 R32, R32, R170, RZ ;  /* 0x000000aa2020723c */ /* 0x000fe200000018ff */
[----:B------:R-:W-:Y:S07]  /*e0c0*/  LDSM.16.M88.4 R168, [R206+0x10100] ;  /* 0x01010000cea8783b */ /* 0x000fee0000000200 */
[C---:B------:R-:W-:Y:S08]  /*e0d0*/  HMMA.16816.F32 R4, R172.reuse, R176, R4 ;  /* 0x000000b0ac04723c */ /* 0x040ff00000001804 */
        /* <DEDUP_REMOVED lines=9> */
[----:B------:R-:W-:Y:S01]  /*e170*/  HMMA.16816.F32 R32, R172, R190, R32 ;  /* 0x000000beac20723c */ /* 0x000fe20000001820 */
[----:B------:R-:W2:Y:S05]  /*e180*/  LDSM.16.M88.4 R172, [R202+0x9900] ;  /* 0x00990000caac783b */ /* 0x000eaa0000000200 */
[----:B------:R-:W-:Y:S02]  /*e190*/  LDSM.16.M88.4 R188, [R201+0x1000] ;  /* 0x00100000c9bc783b */ /* 0x000fe40000000200 */
[C---:B-1----:R-:W-:Y:S08]  /*e1a0*/  HMMA.16816.F32 R4, R168.reuse, R176, R4 ;  /* 0x000000b0a804723c */ /* 0x042ff00000001804 */
[C---:B------:R-:W-:Y:S01]  /*e1b0*/  HMMA.16816.F32 R8, R168.reuse, R178, R8 ;  /* 0x000000b2a808723c */ /* 0x040fe20000001808 */
[----:B------:R-:W-:Y:S07]  /*e1c0*/  LDSM.16.M88.4 R176, [R205+0x10100] ;  /* 0x01010000cdb0783b */ /* 0x000fee0000000200 */
[C---:B---3--:R-:W-:Y:S08]  /*e1d0*/  HMMA.16816.F32 R12, R168.reuse, R180, R12 ;  /* 0x000000b4a80c723c */ /* 0x048ff0000000180c */
[C---:B------:R-:W-:Y:S01]  /*e1e0*/  HMMA.16816.F32 R16, R168.reuse, R182, R16 ;  /* 0x000000b6a810723c */ /* 0x040fe20000001810 */
[----:B------:R-:W1:Y:S07]  /*e1f0*/  LDSM.16.M88.4 R180, [R201] ;  /* 0x00000000c9b4783b */ /* 0x000e6e0000000200 */
[C---:B----4-:R-:W-:Y:S08]  /*e200*/  HMMA.16816.F32 R20, R168.reuse, R184, R20 ;  /* 0x000000b8a814723c */ /* 0x050ff00000001814 */
[C---:B------:R-:W-:Y:S01]  /*e210*/  HMMA.16816.F32 R24, R168.reuse, R186, R24 ;  /* 0x000000baa818723c */ /* 0x040fe20000001818 */
[----:B------:R-:W3:Y:S07]  /*e220*/  LDSM.16.M88.4 R184, [R201+0x800] ;  /* 0x00080000c9b8783b */ /* 0x000eee0000000200 */
[C---:B--2---:R-:W-:Y:S08]  /*e230*/  HMMA.16816.F32 R28, R168.reuse, R172, R28 ;  /* 0x000000aca81c723c */ /* 0x044ff0000000181c */
[----:B------:R-:W-:Y:S01]  /*e240*/  HMMA.16816.F32 R32, R168, R174, R32 ;  /* 0x000000aea820723c */ /* 0x000fe20000001820 */
[----:B------:R-:W2:Y:S05]  /*e250*/  LDSM.16.M88.4 R168, [R201+0x1800] ;  /* 0x00180000c9a8783b */ /* 0x000eaa0000000200 */
[----:B------:R-:W-:Y:S02]  /*e260*/  LDSM.16.M88.4 R172, [R203+0x14100] ;  /* 0x01410000cbac783b */ /* 0x000fe40000000200 */
[C---:B-1----:R-:W-:Y:S08]  /*e270*/  HMMA.16816.F32 R4, R176.reuse, R180, R4 ;  /* 0x000000b4b004723c */ /* 0x042ff00000001804 */
[C---:B------:R-:W-:Y:S01]  /*e280*/  HMMA.16816.F32 R8, R176.reuse, R182, R8 ;  /* 0x000000b6b008723c */ /* 0x040fe20000001808 */
[----:B------:R-:W1:Y:S07]  /*e290*/  LDSM.16.M88.4 R180, [R196+0xa100] ;  /* 0x00a10000c4b4783b */ /* 0x000e6e0000000200 */
[C---:B---3--:R-:W-:Y:S08]  /*e2a0*/  HMMA.16816.F32 R12, R176.reuse, R184, R12 ;  /* 0x000000b8b00c723c */ /* 0x048ff0000000180c */
[C---:B------:R-:W-:Y:S01]  /*e2b0*/  HMMA.16816.F32 R16, R176.reuse, R186, R16 ;  /* 0x000000bab010723c */ /* 0x040fe20000001810 */
[----:B------:R-:W3:Y:S07]  /*e2c0*/  LDSM.16.M88.4 R184, [R196+0xa900] ;  /* 0x00a90000c4b8783b */ /* 0x000eee0000000200 */
[C---:B------:R-:W-:Y:S08]  /*e2d0*/  HMMA.16816.F32 R20, R176.reuse, R188, R20 ;  /* 0x000000bcb014723c */ /* 0x040ff00000001814 */
[C---:B------:R-:W-:Y:S01]  /*e2e0*/  HMMA.16816.F32 R24, R176.reuse, R190, R24 ;  /* 0x000000beb018723c */ /* 0x040fe20000001818 */
[----:B------:R-:W4:Y:S07]  /*e2f0*/  LDSM.16.M88.4 R188, [R196+0xb100] ;  /* 0x00b10000c4bc783b */ /* 0x000f2e0000000200 */
[C---:B--2---:R-:W-:Y:S08]  /*e300*/  HMMA.16816.F32 R28, R176.reuse, R168, R28 ;  /* 0x000000a8b01c723c */ /* 0x044ff0000000181c */
[----:B------:R-:W-:Y:S01]  /*e310*/  HMMA.16816.F32 R32, R176, R170, R32 ;  /* 0x000000aab020723c */ /* 0x000fe20000001820 */
[----:B------:R-:W2:Y:S05]  /*e320*/  LDSM.16.M88.4 R168, [R196+0xb900] ;  /* 0x00b90000c4a8783b */ /* 0x000eaa0000000200 */
[----:B------:R-:W-:Y:S02]  /*e330*/  LDSM.16.M88.4 R176, [R204+0x14100] ;  /* 0x01410000ccb0783b */ /* 0x000fe40000000200 */
[C---:B-1----:R-:W-:Y:S08]  /*e340*/  HMMA.16816.F32 R4, R172.reuse, R180, R4 ;  /* 0x000000b4ac04723c */ /* 0x042ff00000001804 */
[C---:B------:R-:W-:Y:S01]  /*e350*/  HMMA.16816.F32 R8, R172.reuse, R182, R8 ;  /* 0x000000b6ac08723c */ /* 0x040fe20000001808 */
[----:B------:R-:W1:Y:S07]  /*e360*/  LDSM.16.M88.4 R180, [R219] ;  /* 0x00000000dbb4783b */ /* 0x000e6e0000000200 */
[C---:B---3--:R-:W-:Y:S08]  /*e370*/  HMMA.16816.F32 R12, R172.reuse, R184, R12 ;  /* 0x000000b8ac0c723c */ /* 0x048ff0000000180c */
[C---:B------:R-:W-:Y:S01]  /*e380*/  HMMA.16816.F32 R16, R172.reuse, R186, R16 ;  /* 0x000000baac10723c */ /* 0x040fe20000001810 */
[----:B------:R-:W3:Y:S07]  /*e390*/  LDSM.16.M88.4 R184, [R218] ;  /* 0x00000000dab8783b */ /* 0x000eee0000000200 */
[C---:B----4-:R-:W-:Y:S08]  /*e3a0*/  HMMA.16816.F32 R20, R172.reuse, R188, R20 ;  /* 0x000000bcac14723c */ /* 0x050ff00000001814 */
[C---:B------:R-:W-:Y:S01]  /*e3b0*/  HMMA.16816.F32 R24, R172.reuse, R190, R24 ;  /* 0x000000beac18723c */ /* 0x040fe20000001818 */
[----:B------:R-:W4:Y:S07]  /*e3c0*/  LDSM.16.M88.4 R188, [R217] ;  /* 0x00000000d9bc783b */ /* 0x000f2e0000000200 */
[C---:B--2---:R-:W-:Y:S08]  /*e3d0*/  HMMA.16816.F32 R28, R172.reuse, R168, R28 ;  /* 0x000000a8ac1c723c */ /* 0x044ff0000000181c */
[----:B------:R-:W-:Y:S01]  /*e3e0*/  HMMA.16816.F32 R32, R172, R170, R32 ;  /* 0x000000aaac20723c */ /* 0x000fe20000001820 */
[----:B------:R-:W2:Y:S05]  /*e3f0*/  LDSM.16.M88.4 R168, [R216] ;  /* 0x00000000d8a8783b */ /* 0x000eaa0000000200 */
[----:B------:R-:W-:Y:S02]  /*e400*/  LDSM.16.M88.4 R172, [R206+0x14100] ;  /* 0x01410000ceac783b */ /* 0x000fe40000000200 */
[C---:B-1----:R-:W-:Y:S08]  /*e410*/  HMMA.16816.F32 R4, R176.reuse, R180, R4 ;  /* 0x000000b4b004723c */ /* 0x042ff00000001804 */
        /* <DEDUP_REMOVED lines=123> */
[C---:B------:R-:W-:Y:S08]  /*ebd0*/  HMMA.16816.F32 R24, R172.reuse, R190, R24 ;  /* 0x000000beac18723c */ /* 0x040ff00000001818 */
[C---:B--2---:R-:W-:Y:S07]  /*ebe0*/  HMMA.16816.F32 R28, R172.reuse, R168, R28 ;  /* 0x000000a8ac1c723c */ /* 0x044fee000000181c */
[----:B------:R-:W-:Y:S01]  /*ebf0*/  @P6 IADD3 R168, R223, -0x1, RZ ;  /* 0xffffffffdfa86810 */ /* 0x000fe20007ffe0ff */
[----:B------:R-:W-:Y:S04]  /*ec00*/  HMMA.16816.F32 R32, R172, R170, R32 ;  /* 0x000000aaac20723c */ /* 0x000fe80000001820 */
[----:B------:R-:W-:Y:S04]  /*ec10*/  @P6 SHF.R.S32.HI R0, RZ, 0x1f, R168 ;  /* 0x0000001fff006819 */ /* 0x000fe800000114a8 */
[C---:B-1----:R-:W-:Y:S05]  /*ec20*/  HMMA.16816.F32 R4, R176.reuse, R180, R4 ;  /* 0x000000b4b004723c */ /* 0x042fea0000001804 */
[----:B------:R-:W-:Y:S03]  /*ec30*/  @P6 IMAD R0, R0, c[0x0][0x1e0], RZ ;  /* 0x0000780000006a24 */ /* 0x000fe600078e02ff */
[C---:B------:R-:W-:Y:S04]  /*ec40*/  HMMA.16816.F32 R8, R176.reuse, R182, R8 ;  /* 0x000000b6b008723c */ /* 0x040fe80000001808 */
[C---:B------:R-:W-:Y:S02]  /*ec50*/  @P6 IMAD R0, R168.reuse, c[0x0][0x1e4], R0 ;  /* 0x00007900a8006a24 */ /* 0x040fe400078e0200 */
[----:B------:R-:W-:Y:S02]  /*ec60*/  @P6 IMAD.WIDE.U32 R168, R168, c[0x0][0x1e0], RZ ;  /* 0x00007800a8a86a25 */ /* 0x000fe400078e00ff */
[C---:B---3--:R-:W-:Y:S04]  /*ec70*/  HMMA.16816.F32 R12, R176.reuse, R184, R12 ;  /* 0x000000b8b00c723c */ /* 0x048fe8000000180c */
[----:B------:R-:W-:Y:S02]  /*ec80*/  @P6 IMAD.IADD R0, R169, 0x1, R0 ;  /* 0x00000001a9006824 */ /* 0x000fe400078e0200 */
[C---:B------:R-:W-:Y:S02]  /*ec90*/  @P6 IMAD.SHL.U32 R2, R168.reuse, 0x40, RZ ;  /* 0x00000040a8026824 */ /* 0x040fe400078e00ff */
[C---:B------:R-:W-:Y:S04]  /*eca0*/  HMMA.16816.F32 R16, R176.reuse, R186, R16 ;  /* 0x000000bab010723c */ /* 0x040fe80000001810 */
[----:B------:R-:W-:Y:S02]  /*ecb0*/  @P6 SHF.L.U64.HI R0, R168, 0x6, R0 ;  /* 0x00000006a8006819 */ /* 0x000fe40000010200 */
[----:B------:R-:W1:Y:S01]  /*ecc0*/  LDSM.16.M88.4 R168, [R201+0x7000] ;  /* 0x00700000c9a8783b */ /* 0x000e620000000200 */
[C---:B-----5:R-:W-:Y:S02]  /*ecd0*/  @P6 IADD3 R3, P5, R2.reuse, R236, RZ ;  /* 0x000000ec02036210 */ /* 0x060fe40007fbe0ff */
[----:B------:R-:W-:Y:S03]  /*ece0*/  @P6 IADD3 R156, P0, R2, R248, RZ ;  /* 0x000000f8029c6210 */ /* 0x000fe60007f1e0ff */
[C---:B------:R-:W-:Y:S01]  /*ecf0*/  @P6 IMAD.X R172, R0.reuse, 0x1, R235, P5 ;  /* 0x0000000100ac6824 */ /* 0x040fe200028e06eb */
[C---:B------:R-:W-:Y:S01]  /*ed00*/  @P6 LEA R180, P5, R3.reuse, c[0x0][0x1c8], 0x1 ;  /* 0x0000720003b46a11 */ /* 0x040fe200078a08ff */
[----:B------:R-:W-:Y:S01]  /*ed10*/  @P6 IMAD.X R183, R0, 0x1, R247, P0 ;  /* 0x0000000100b76824 */ /* 0x000fe200000e06f7 */
[C---:B------:R-:W-:Y:S02]  /*ed20*/  @P6 LEA R182, P0, R156.reuse, c[0x0][0x1c8], 0x1 ;  /* 0x000072009cb66a11 */ /* 0x040fe400078008ff */
[----:B------:R-:W-:Y:S02]  /*ed30*/  @P6 LEA.HI.X R181, R3, c[0x0][0x1cc], R172, 0x1, P5 ;  /* 0x0000730003b56a11 */ /* 0x000fe400028f0cac */
[----:B------:R-:W2:Y:S01]  /*ed40*/  LDSM.16.M88.4 R172, [R201+0x7800] ;  /* 0x00780000c9ac783b */ /* 0x000ea20000000200 */
[----:B------:R-:W-:Y:S04]  /*ed50*/  DEPBAR.LE SB0, 0x0 ;  /* 0x000080000000791a */ /* 0x000fe80000000000 */
[----:B------:R-:W-:Y:S01]  /*ed60*/  BAR.SYNC.DEFER_BLOCKING 0x0 ;  /* 0x0000000000007b1d */ /* 0x000fe20000010000 */
[----:B------:R-:W-:Y:S02]  /*ed70*/  @P6 LEA.HI.X R183, R156, c[0x0][0x1cc], R183, 0x1, P0 ;  /* 0x000073009cb76a11 */ /* 0x000fe400000f0cb7 */
[C---:B------:R-:W-:Y:S02]  /*ed80*/  @P6 IADD3 R3, P5, R2.reuse, R243, RZ ;  /* 0x000000f302036210 */ /* 0x040fe40007fbe0ff */
[----:B------:R-:W-:Y:S01]  /*ed90*/  @P6 IADD3 R156, P0, R2, R241, RZ ;  /* 0x000000f1029c6210 */ /* 0x000fe20007f1e0ff */
[C---:B-1----:R-:W-:Y:S01]  /*eda0*/  HMMA.16816.F32 R20, R176.reuse, R168, R20 ;  /* 0x000000a8b014723c */ /* 0x042fe20000001814 */
[----:B------:R-:W-:Y:S01]  /*edb0*/  @!PT LDS RZ, [RZ] ;  /* 0x00000000fffff984 */ /* 0x000fe20000000800 */
[----:B------:R-:W-:Y:S01]  /*edc0*/  @!PT LDS RZ, [RZ] ;  /* 0x00000000fffff984 */ /* 0x000fe20000000800 */
[----:B------:R-:W-:Y:S01]  /*edd0*/  @!PT LDS RZ, [RZ] ;  /* 0x00000000fffff984 */ /* 0x000fe20000000800 */
[----:B------:R1:W-:Y:S05]  /*ede0*/  @P6 LDGSTS.E.BYPASS.LTC128B.128 [R225+0x8100], [R180.64], !P4 ;  /* 0x08100000b4e16fae */ /* 0x0003ea000e101d4c */
[----:B------:R3:W-:Y:S02]  /*edf0*/  @P6 LDGSTS.E.BYPASS.LTC128B.128 [R225+0xa100], [R182.64], !P3 ;  /* 0x0a100000b6e16fae */ /* 0x0007e4000d901d4c */
[C---:B------:R-:W-:Y:S08]  /*ee00*/  HMMA.16816.F32 R24, R176.reuse, R170, R24 ;  /* 0x000000aab018723c */ /* 0x040ff00000001818 */
[C---:B--2---:R-:W-:Y:S08]  /*ee10*/  HMMA.16816.F32 R28, R176.reuse, R172, R28 ;  /* 0x000000acb01c723c */ /* 0x044ff0000000181c */
[----:B------:R-:W-:Y:S04]  /*ee20*/  HMMA.16816.F32 R32, R176, R174, R32 ;  /* 0x000000aeb020723c */ /* 0x000fe80000001820 */
[C---:B-1----:R-:W-:Y:S01]  /*ee30*/  @P6 IMAD.X R180, R0.reuse, 0x1, R242, P5 ;  /* 0x0000000100b46824 */ /* 0x042fe200028e06f2 */
[C---:B------:R-:W-:Y:S04]  /*ee40*/  @P6 LEA R188, P5, R3.reuse, c[0x0][0x1c8], 0x1 ;  /* 0x0000720003bc6a11 */ /* 0x040fe800078a08ff */
[----:B------:R-:W-:Y:S03]  /*ee50*/  @P6 LEA.HI.X R189, R3, c[0x0][0x1cc], R180, 0x1, P5 ;  /* 0x0000730003bd6a11 */ /* 0x000fe600028f0cb4 */
[----:B------:R-:W-:Y:S01]  /*ee60*/  @P6 IMAD.X R3, R0, 0x1, R240, P0 ;  /* 0x0000000100036824 */ /* 0x000fe200000e06f0 */
[----:B------:R-:W-:Y:S02]  /*ee70*/  @P6 LEA R184, P5, R156, c[0x0][0x1c8], 0x1 ;  /* 0x000072009cb86a11 */ /* 0x000fe400078a08ff */
[----:B------:R-:W-:Y:S01]  /*ee80*/  @P6 IADD3 R2, P0, R238, R2, RZ ;  /* 0x00000002ee026210 */ /* 0x000fe20007f1e0ff */
[----:B------:R1:W-:Y:S01]  /*ee90*/  @P6 LDGSTS.E.BYPASS.LTC128B.128 [R225+0xc100], [R188.64], !P2 ;  /* 0x0c100000bce16fae */ /* 0x0003e2000d101d4c */
[----:B------:R-:W-:Y:S02]  /*eea0*/  @P6 LEA.HI.X R185, R156, c[0x0][0x1cc], R3, 0x1, P5 ;  /* 0x000073009cb96a11 */ /* 0x000fe400028f0c03 */
[----:B------:R-:W-:Y:S01]  /*eeb0*/  @P6 IADD3 R156, P5, R2, R236, RZ ;  /* 0x000000ec029c6210 */ /* 0x000fe20007fbe0ff */
[----:B------:R-:W-:Y:S01]  /*eec0*/  @P6 IMAD.X R0, R224, 0x1, R0, P0 ;  /* 0x00000001e0006824 */ /* 0x000fe200000e0600 */
[----:B------:R-:W-:Y:S01]  /*eed0*/  @P6 IADD3 R3, P0, R2, R248, RZ ;  /* 0x000000f802036210 */ /* 0x000fe20007f1e0ff */
[----:B------:R1:W-:Y:S02]  /*eee0*/  @P6 LDGSTS.E.BYPASS.LTC128B.128 [R225+0xe100], [R184.64], !P1 ;  /* 0x0e100000b8e16fae */ /* 0x0003e4000c901d4c */
[----:B------:R-:W-:Y:S01]  /*eef0*/  @P6 IMAD.X R168, R0, 0x1, R235, P5 ;  /* 0x0000000100a86824 */ /* 0x000fe200028e06eb */
[----:B------:R-:W-:Y:S01]  /*ef00*/  @P6 LEA R180, P5, R156, c[0x0][0x1c8], 0x1 ;  /* 0x000072009cb46a11 */ /* 0x000fe200078a08ff */
[----:B------:R-:W-:Y:S01]  /*ef10*/  @P6 IMAD.X R169, R0, 0x1, R247, P0 ;  /* 0x0000000100a96824 */ /* 0x000fe200000e06f7 */
[C---:B---3--:R-:W-:Y:S02]  /*ef20*/  @P6 LEA R182, P0, R3.reuse, c[0x0][0x1c8], 0x1 ;  /* 0x0000720003b66a11 */ /* 0x048fe400078008ff */
[----:B------:R-:W-:Y:S02]  /*ef30*/  @P6 LEA.HI.X R181, R156, c[0x0][0x1cc], R168, 0x1, P5 ;  /* 0x000073009cb56a11 */ /* 0x000fe400028f0ca8 */
[C---:B------:R-:W-:Y:S02]  /*ef40*/  @P6 IADD3 R156, P5, R2.reuse, R243, RZ ;  /* 0x000000f3029c6210 */ /* 0x040fe40007fbe0ff */
[----:B------:R-:W-:Y:S01]  /*ef50*/  @P6 LEA.HI.X R183, R3, c[0x0][0x1cc], R169, 0x1, P0 ;  /* 0x0000730003b76a11 */ /* 0x000fe200000f0ca9 */
[----:B------:R1:W-:Y:S01]  /*ef60*/  @P6 LDGSTS.E.BYPASS.LTC128B.128 [R225+0x9100], [R180.64], !P4 ;  /* 0x09100000b4e16fae */ /* 0x0003e2000e101d4c */
[----:B------:R-:W-:Y:S01]  /*ef70*/  @P6 IADD3 R2, P0, R2, R241, RZ ;  /* 0x000000f102026210 */ /* 0x000fe20007f1e0ff */
[----:B------:R-:W-:Y:S01]  /*ef80*/  @P6 IMAD.X R3, R0, 0x1, R242, P5 ;  /* 0x0000000100036824 */ /* 0x000fe200028e06f2 */
[----:B------:R-:W-:Y:S02]  /*ef90*/  @P6 LEA R170, P5, R156, c[0x0][0x1c8], 0x1 ;  /* 0x000072009caa6a11 */ /* 0x000fe400078a08ff */
[----:B------:R1:W-:Y:S01]  /*efa0*/  @P6 LDGSTS.E.BYPASS.LTC128B.128 [R225+0xb100], [R182.64], !P3 ;  /* 0x0b100000b6e16fae */ /* 0x0003e2000d901d4c */
[----:B------:R-:W-:Y:S01]  /*efb0*/  @P6 IMAD.X R0, R0, 0x1, R240, P0 ;  /* 0x0000000100006824 */ /* 0x000fe200000e06f0 */
[----:B------:R-:W-:Y:S01]  /*efc0*/  @P6 LEA.HI.X R171, R156, c[0x0][0x1cc], R3, 0x1, P5 ;  /* 0x000073009cab6a11 */ /* 0x000fe200028f0c03 */
[----:B------:R-:W-:Y:S01]  /*efd0*/  IMAD.SHL.U32 R156, R223, 0x40, RZ ;  /* 0x00000040df9c7824 */ /* 0x000fe200078e00ff */
[C---:B------:R-:W-:Y:S01]  /*efe0*/  @P6 LEA R168, P0, R2.reuse, c[0x0][0x1c8], 0x1 ;  /* 0x0000720002a86a11 */ /* 0x040fe200078008ff */
[----:B------:R-:W2:Y:S03]  /*eff0*/  SHFL.IDX PT, R3, R159, RZ, 0x1c1f ;  /* 0x001c1fff9f037589 */ /* 0x000ea600000e0000 */
[----:B------:R-:W-:Y:S02]  /*f000*/  @P6 LEA.HI.X R169, R2, c[0x0][0x1cc], R0, 0x1, P0 ;  /* 0x0000730002a96a11 */ /* 0x000fe400000f0c00 */
[----:B------:R1:W-:Y:S01]  /*f010*/  @P6 LDGSTS.E.BYPASS.LTC128B.128 [R225+0xd100], [R170.64], !P2 ;  /* 0x0d100000aae16fae */ /* 0x0003e2000d101d4c */
[----:B------:R-:W-:Y:S02]  /*f020*/  IADD3 R0, -R246, 0x1, -R156 ;  /* 0x00000001f6007810 */ /* 0x000fe40007ffe99c */
[----:B------:R-:W-:Y:S02]  /*f030*/  PLOP3.LUT P0, PT, PT, PT, UP1, 0x40, 0x0 ;  /* 0x000000000000781c */ /* 0x000fe40003f0e818 */
[----:B------:R3:W-:Y:S01]  /*f040*/  @P6 LDGSTS.E.BYPASS.LTC128B.128 [R225+0xf100], [R168.64], !P1 ;  /* 0x0f100000a8e16fae */ /* 0x0007e2000c901d4c */
[----:B------:R-:W-:Y:S04]  /*f050*/  IADD3 R0, R0, c[0x0][0x1d0], RZ ;  /* 0x0000740000007a10 */ /* 0x000fe80007ffe0ff */
[----:B------:R-:W-:Y:S01]  /*f060*/  IADD3 R0, R0, -c[0x0][0x168], RZ ;  /* 0x80005a0000007a10 */ /* 0x000fe20007ffe0ff */
[----:B------:R-:W0:Y:S03]  /*f070*/  LDGDEPBAR ;  /* 0x00000000000079af */ /* 0x000e260000000000 */
[C---:B---3--:R-:W-:Y:S02]  /*f080*/  IADD3 R169, R0.reuse, c[0x0][0x328], RZ ;  /* 0x0000ca0000a97a10 */ /* 0x048fe40007ffe0ff */
[----:B------:R-:W-:Y:S03]  /*f090*/  IADD3 R168, R0, UR6, RZ ;  /* 0x0000000600a87c10 */ /* 0x000fe6000fffe0ff */
[--C-:B--2---:R-:W-:Y:S02]  /*f0a0*/  IMAD.IADD R2, R169, 0x1, R3.reuse ;  /* 0x00000001a9027824 */ /* 0x104fe400078e0203 */
[----:B------:R-:W-:Y:S01]  /*f0b0*/  IMAD.IADD R0, R168, 0x1, R3 ;  /* 0x00000001a8007824 */ /* 0x000fe200078e0203 */
        /* <DEDUP_REMOVED lines=15> */
.L_x_4206:
[----:B------:R-:W-:Y:S04]  /*f1b0*/  MOV R170, c[0x0][0x32c] ;  /* 0x0000cb0000aa7a02 */ /* 0x000fe80000000f00 */
[----:B------:R-:W-:Y:S11]  /*f1c0*/  ISETP.NE.AND P0, PT, R170, 0x1, PT ;  /* 0x00000001aa00780c */ /* 0x000ff60003f05270 */
[----:B------:R-:W-:Y:S02]  /*f1d0*/  @!UPT UIADD3 URZ, URZ, URZ, URZ ;  /* 0x0000003f3f3ff290 */ /* 0x000fe4000fffe03f */
[----:B------:R-:W-:Y:S05]  /*f1e0*/  @P0 IMAD.HI.U32 R170, R3, c[0x0][0x330], RZ ;  /* 0x0000cc0003aa0a27 */ /* 0x000fea00078e00ff */
[----:B------:R-:W-:Y:S02]  /*f1f0*/  @P0 SHF.R.U32.HI R3, RZ, c[0x0][0x334], R170 ;  /* 0x0000cd00ff030a19 */ /* 0x000fe400000116aa */
.L_x_4207:
[----:B------:R-:W-:Y:S05]  /*f200*/  BSYNC B0 ;  /* 0x0000000000007941 */ /* 0x000fea0003800000 */
.L_x_4205:
[----:B------:R-:W-:Y:S04]  /*f210*/  IMAD R3, R3, c[0x0][0x32c], -R156 ;  /* 0x0000cb0003037a24 */ /* 0x000fe800078e0a9c */
[----:B------:R-:W-:Y:S05]  /*f220*/  IMAD.IADD R3, R3, 0x1, -R246 ;  /* 0x0000000103037824 */ /* 0x000fea00078e0af6 */
[----:B------:R-:W-:Y:S02]  /*f230*/  IADD3 R170, R3, c[0x0][0x32c], RZ ;  /* 0x0000cb0003aa7a10 */ /* 0x000fe40007ffe0ff */
[----:B------:R-:W-:Y:S02]  /*f240*/  IMNMX R0, R0, R3, !PT ;  /* 0x0000000300007217 */ /* 0x000fe40007800200 */
[----:B------:R-:W-:Y:S02]  /*f250*/  IMNMX R2, R2, R170, PT ;  /* 0x000000aa02027217 */ /* 0x000fe40003800200 */
.L_x_4204:
        /* <DEDUP_REMOVED lines=68> */
.L_x_4210:
[----:B------:R-:W-:Y:S04]  /*f6a0*/  MOV R12, c[0x0][0x32c] ;  /* 0x0000cb00000c7a02 */ /* 0x000fe80000000f00 */
[----:B------:R-:W-:Y:S11]  /*f6b0*/  ISETP.NE.AND P5, PT, R12, 0x1, PT ;  /* 0x000000010c00780c */ /* 0x000ff60003fa5270 */
[----:B------:R-:W-:Y:S02]  /*f6c0*/  @!UPT UIADD3 URZ, URZ, URZ, URZ ;  /* 0x0000003f3f3ff290 */ /* 0x000fe4000fffe03f */
[----:B------:R-:W-:Y:S05]  /*f6d0*/  @P5 IMAD.HI.U32 R12, R3, c[0x0][0x330], RZ ;  /* 0x0000cc00030c5a27 */ /* 0x000fea00078e00ff */
[----:B------:R-:W-:Y:S02]  /*f6e0*/  @P5 SHF.R.U32.HI R3, RZ, c[0x0][0x334], R12 ;  /* 0x0000cd00ff035a19 */ /* 0x000fe4000001160c */
.L_x_4211:
[----:B------:R-:W-:Y:S05]  /*f6f0*/  BSYNC B0 ;  /* 0x0000000000007941 */ /* 0x000fea0003800000 */
.L_x_4209:
[----:B------:R-:W-:Y:S04]  /*f700*/  IMAD R156, R3, c[0x0][0x32c], -R156 ;  /* 0x0000cb00039c7a24 */ /* 0x000fe800078e0a9c */
[----:B------:R-:W-:Y:S05]  /*f710*/  IMAD.IADD R156, R156, 0x1, -R246 ;  /* 0x000000019c9c7824 */ /* 0x000fea00078e0af6 */
[----:B------:R-:W-:Y:S02]  /*f720*/  IADD3 R3, R156, c[0x0][0x32c], RZ ;  /* 0x0000cb009c037a10 */ /* 0x000fe40007ffe0ff */
[----:B------:R-:W-:Y:S02]  /*f730*/  IMNMX R0, R0, R156, !PT ;  /* 0x0000009c00007217 */ /* 0x000fe40007800200 */
[----:B------:R-:W-:Y:S02]  /*f740*/  IMNMX R2, R2, R3, PT ;  /* 0x0000000302027217 */ /* 0x000fe40003800200 */
.L_x_4208:
        /* <DEDUP_REMOVED lines=13> */
[C---:B------:R-:W-:Y:S02]  /*f820*/  ISETP.GT.AND P6, PT, R0.reuse, 0x8, P0 ;  /* 0x000000080000780c */ /* 0x040fe400007c4270 */
[----:B------:R-:W-:Y:S02]  /*f830*/  FMNMX.FTZ R3, R173, R3, !PT ;  /* 0x00000003ad037209 */ /* 0x000fe40007810000 */
[----:B------:R-:W-:Y:S02]  /*f840*/  ISETP.GT.AND P5, PT, R0, 0x9, P0 ;  /* 0x000000090000780c */ /* 0x000fe400007a4270 */
[----:B------:R-:W-:Y:S02]  /*f850*/  FMNMX.FTZ R3, R177, R3, !PT ;  /* 0x00000003b1037209 */ /* 0x000fe40007810000 */
[----:B------:R-:W-:Y:S02]  /*f860*/  ISETP.LT.OR P6, PT, R2, 0x9, P6 ;  /* 0x000000090200780c */ /* 0x000fe400037c1670 */
[----:B------:R-:W-:Y:S02]  /*f870*/  FMNMX.FTZ R3, R178, R3, !PT ;  /* 0x00000003b2037209 */ /* 0x000fe40007810000 */
[----:B------:R-:W-:Y:S02]  /*f880*/  ISETP.LT.OR P5, PT, R2, 0xa, P5 ;  /* 0x0000000a0200780c */ /* 0x000fe40002fa1670 */
[----:B------:R-:W-:Y:S02]  /*f890*/  FMNMX.FTZ R12, R6, R158, !PT ;  /* 0x0000009e060c7209 */ /* 0x000fe40007810000 */
[----:B------:R-:W-:Y:S02]  /*f8a0*/  FSEL R10, R10, -INF , !P6 ;  /* 0xff8000000a0a7808 */ /* 0x000fe40007000000 */
[----:B------:R-:W-:Y:S02]  /*f8b0*/  FSEL R11, R11, -INF , !P5 ;  /* 0xff8000000b0b7808 */ /* 0x000fe40006800000 */
[C---:B------:R-:W-:Y:S02]  /*f8c0*/  ISETP.GT.AND P6, PT, R0.reuse, 0x10, P0 ;  /* 0x000000100000780c */ /* 0x040fe400007c4270 */
[----:B------:R-:W-:Y:S02]  /*f8d0*/  ISETP.GT.AND P5, PT, R0, 0x11, P0 ;  /* 0x000000110000780c */ /* 0x000fe400007a4270 */
[----:B------:R-:W-:Y:S02]  /*f8e0*/  FMNMX.FTZ R3, R179, R3, !PT ;  /* 0x00000003b3037209 */ /* 0x000fe40007810000 */
        /* <DEDUP_REMOVED lines=26> */
[----:B------:R-:W-:Y:S01]  /*fa90*/  FSEL R174, R23, -INF , !P5 ;  /* 0xff80000017ae7808 */ /* 0x000fe20006800000 */
[----:B------:R-:W1:Y:S01]  /*faa0*/  SHFL.BFLY PT, R12, R156, 0x2, 0x1f ;  /* 0x0c401f009c0c7f89 */ /* 0x000e6200000e0000 */
[----:B------:R-:W-:Y:S02]  /*fab0*/  ISETP.GT.AND P5, PT, R0, 0x28, P0 ;  /* 0x000000280000780c */ /* 0x000fe400007a4270 */
[----:B------:R-:W-:Y:S02]  /*fac0*/  FMNMX.FTZ R3, R168, R3, !PT ;  /* 0x00000003a8037209 */ /* 0x000fe40007810000 */
[----:B------:R-:W-:Y:S02]  /*fad0*/  ISETP.LT.OR P5, PT, R2, 0x29, P5 ;  /* 0x000000290200780c */ /* 0x000fe40002fa1670 */
[----:B------:R-:W-:Y:S01]  /*fae0*/  ISETP.GT.AND P6, PT, R0, 0x29, P0 ;  /* 0x000000290000780c */ /* 0x000fe200007c4270 */
[----:B------:R-:W-:Y:S01]  /*faf0*/  LDSM.16.MT88.4 R20, [R197+0x100] ;  /* 0x00010000c514783b */ /* 0x000fe20000004200 */
[----:B------:R-:W-:Y:S02]  /*fb00*/  FMNMX.FTZ R3, R169, R3, !PT ;  /* 0x00000003a9037209 */ /* 0x000fe40007810000 */
[----:B------:R-:W-:Y:S02]  /*fb10*/  FSEL R175, R26, -INF , !P5 ;  /* 0xff8000001aaf7808 */ /* 0x000fe40006800000 */
[----:B------:R-:W-:Y:S02]  /*fb20*/  ISETP.LT.OR P6, PT, R2, 0x2a, P6 ;  /* 0x0000002a0200780c */ /* 0x000fe400037c1670 */
[----:B------:R-:W-:Y:S02]  /*fb30*/  ISETP.GT.AND P5, PT, R0, 0x30, P0 ;  /* 0x000000300000780c */ /* 0x000fe400007a4270 */
[----:B------:R-:W-:Y:S02]  /*fb40*/  FMNMX.FTZ R3, R174, R3, !PT ;  /* 0x00000003ae037209 */ /* 0x000fe40007810000 */
[----:B------:R-:W-:Y:S02]  /*fb50*/  FSEL R176, R27, -INF , !P6 ;  /* 0xff8000001bb07808 */ /* 0x000fe40007000000 */
[----:B------:R-:W-:Y:S01]  /*fb60*/  ISETP.LT.OR P5, PT, R2, 0x31, P5 ;  /* 0x000000310200780c */ /* 0x000fe20002fa1670 */
[----:B------:R-:W-:Y:S01]  /*fb70*/  LDSM.16.MT88.4 R24, [R198+0x100] ;  /* 0x00010000c618783b */ /* 0x000fe20000004200 */
[----:B------:R-:W-:Y:S02]  /*fb80*/  ISETP.GT.AND P6, PT, R0, 0x31, P0 ;  /* 0x000000310000780c */ /* 0x000fe400007c4270 */
        /* <DEDUP_REMOVED lines=12> */
[----:B------:R-:W-:Y:S04]  /*fc50*/  FMNMX.FTZ R0, R184, R0, !PT ;  /* 0x00000000b8007209 */ /* 0x000fe80007810000 */
[----:B------:R-:W-:Y:S02]  /*fc60*/  FMNMX.FTZ R0, R185, R0, !PT ;  /* 0x00000000b9007209 */ /* 0x000fe40007810000 */
[----:B-1----:R-:W-:Y:S02]  /*fc70*/  FMNMX.FTZ R156, R156, R12, !PT ;  /* 0x0000000c9c9c7209 */ /* 0x002fe40007810000 */
[----:B------:R-:W-:Y:S03]  /*fc80*/  FSEL R12, R35, -INF , !P0 ;  /* 0xff800000230c7808 */ /* 0x000fe60004000000 */
[----:B------:R-:W1:Y:S01]  /*fc90*/  SHFL.BFLY PT, R3, R156, 0x1, 0x1f ;  /* 0x0c201f009c037f89 */ /* 0x000e6200000e0000 */
[----:B------:R-:W-:Y:S07]  /*fca0*/  FMNMX.FTZ R0, R12, R0, !PT ;  /* 0x000000000c007209 */ /* 0x000fee0007810000 */
[----:B------:R-:W2:Y:S01]  /*fcb0*/  SHFL.BFLY PT, R2, R0, 0x2, 0x1f ;  /* 0x0c401f0000027f89 */ /* 0x000ea200000e0000 */
[----:B-1----:R-:W-:Y:S04]  /*fcc0*/  FMNMX.FTZ R156, R156, R3, !PT ;  /* 0x000000039c9c7209 */ /* 0x002fe80007810000 */
[C---:B------:R-:W-:Y:S01]  /*fcd0*/  FSETP.NEU.FTZ.AND P0, PT, R156.reuse, -INF , PT ;  /* 0xff8000009c00780b */ /* 0x040fe20003f1d000 */
[----:B------:R-:W-:Y:S01]  /*fce0*/  FMUL.FTZ R13, R156, c[0x0][0x2d0] ;  /* 0x0000b4009c0d7a20 */ /* 0x000fe20000410000 */
[----:B--2---:R-:W-:Y:S02]  /*fcf0*/  FMNMX.FTZ R2, R0, R2, !PT ;  /* 0x0000000200027209 */ /* 0x004fe40007810000 */
[----:B------:R-:W-:Y:S02]  /*fd00*/  FSEL R0, R156, RZ, P0 ;  /* 0x000000ff9c007208 */ /* 0x000fe40000000000 */
[----:B------:R-:W-:Y:S01]  /*fd10*/  FSEL R13, R13, RZ, P0 ;  /* 0x000000ff0d0d7208 */ /* 0x000fe20000000000 */
[----:B------:R-:W1:Y:S02]  /*fd20*/  SHFL.BFLY PT, R3, R2, 0x1, 0x1f ;  /* 0x0c201f0002037f89 */ /* 0x000e6400000e0000 */
[----:B------:R-:W-:Y:S02]  /*fd30*/  FADD.FTZ R0, -R0, R157 ;  /* 0x0000009d00007221 */ /* 0x000fe40000010100 */
[--C-:B------:R-:W-:Y:S02]  /*fd40*/  FFMA.FTZ R8, R8, c[0x0][0x2d0], -R13.reuse ;  /* 0x0000b40008087a23 */ /* 0x100fe4000001080d */
[----:B------:R-:W-:Y:S02]  /*fd50*/  FMUL.FTZ R0, R0, c[0x0][0x2d0] ;  /* 0x0000b40000007a20 */ /* 0x000fe40000410000 */
[--C-:B------:R-:W-:Y:S01]  /*fd60*/  FFMA.FTZ R9, R9, c[0x0][0x2d0], -R13.reuse ;  /* 0x0000b40009097a23 */ /* 0x100fe2000001080d */
[----:B------:R-:W-:Y:S01]  /*fd70*/  MUFU.EX2 R238, R8 ;  /* 0x0000000800ee7308 */ /* 0x000fe20000000800 */
[--C-:B------:R-:W-:Y:S02]  /*fd80*/  FFMA.FTZ R4, R4, c[0x0][0x2d0], -R13.reuse ;  /* 0x0000b40004047a23 */ /* 0x100fe4000001080d */
[--C-:B------:R-:W-:Y:S02]  /*fd90*/  FFMA.FTZ R5, R5, c[0x0][0x2d0], -R13.reuse ;  /* 0x0000b40005057a23 */ /* 0x100fe4000001080d */
[--C-:B------:R-:W-:Y:S05]  /*fda0*/  FFMA.FTZ R15, R170, c[0x0][0x2d0], -R13.reuse ;  /* 0x0000b400aa0f7a23 */ /* 0x100fea000001080d */
[----:B------:R-:W2:Y:S01]  /*fdb0*/  MUFU.EX2 R237, R9 ;  /* 0x0000000900ed7308 */ /* 0x000ea20000000800 */
[----:B-1----:R-:W-:Y:S04]  /*fdc0*/  FMNMX.FTZ R3, R2, R3, !PT ;  /* 0x0000000302037209 */ /* 0x002fe80007810000 */
[C---:B------:R-:W-:Y:S05]  /*fdd0*/  FSETP.NEU.FTZ.AND P0, PT, R3.reuse, -INF , PT ;  /* 0xff8000000300780b */ /* 0x040fea0003f1d000 */
[----:B------:R1:W3:Y:S01]  /*fde0*/  MUFU.EX2 R2, R0 ;  /* 0x0000000000027308 */ /* 0x0002e20000000800 */
[----:B------:R-:W-:Y:S05]  /*fdf0*/  FMUL.FTZ R14, R3, c[0x0][0x2d0] ;  /* 0x0000b400030e7a20 */ /* 0x000fea0000410000 */
[----:B------:R-:W-:Y:S04]  /*fe00*/  FSEL R14, R14, RZ, P0 ;  /* 0x000000ff0e0e7208 */ /* 0x000fe80000000000 */
[----:B------:R4:W-:Y:S01]  /*fe10*/  MUFU.EX2 R236, R4 ;  /* 0x0000000400ec7308 */ /* 0x0009e20000000800 */
[--C-:B------:R-:W-:Y:S02]  /*fe20*/  FFMA.FTZ R10, R10, c[0x0][0x2d0], -R14.reuse ;  /* 0x0000b4000a0a7a23 */ /* 0x100fe4000001080e */
[--C-:B------:R-:W-:Y:S01]  /*fe30*/  FFMA.FTZ R11, R11, c[0x0][0x2d0], -R14.reuse ;  /* 0x0000b4000b0b7a23 */ /* 0x100fe2000001080e */
[----:B--2---:R-:W-:Y:S01]  /*fe40*/  F2FP.PACK_AB R18, R237, R238 ;  /* 0x000000eeed12723e */ /* 0x004fe200000000ff */
[--C-:B------:R-:W-:Y:S02]  /*fe50*/  FFMA.FTZ R6, R6, c[0x0][0x2d0], -R14.reuse ;  /* 0x0000b40006067a23 */ /* 0x100fe4000001080e */
[----:B------:R-:W-:Y:S03]  /*fe60*/  FFMA.FTZ R7, R7, c[0x0][0x2d0], -R14 ;  /* 0x0000b40007077a23 */ /* 0x000fe6000001080e */
[----:B------:R-:W-:Y:S01]  /*fe70*/  MUFU.EX2 R191, R10 ;  /* 0x0000000a00bf7308 */ /* 0x000fe20000000800 */
[----:B-1----:R-:W-:Y:S01]  /*fe80*/  FSEL R0, R3, RZ, P0 ;  /* 0x000000ff03007208 */ /* 0x002fe20000000000 */
[C---:B---3--:R-:W-:Y:S01]  /*fe90*/  FMUL.FTZ R8, R2.reuse, R164 ;  /* 0x000000a402087220 */ /* 0x048fe20000410000 */
[----:B------:R-:W-:Y:S01]  /*fea0*/  ISETP.GT.AND P0, PT, R223, R233, PT ;  /* 0x000000e9df00720c */ /* 0x000fe20003f04270 */
[----:B------:R-:W-:Y:S02]  /*feb0*/  FMUL.FTZ R9, R2, R165 ;  /* 0x000000a502097220 */ /* 0x000fe40000410000 */
[----:B------:R-:W-:Y:S04]  /*fec0*/  FADD.FTZ R0, -R0, R158 ;  /* 0x0000009e00007221 */ /* 0x000fe80000010100 */
[----:B------:R-:W1:Y:S01]  /*fed0*/  MUFU.EX2 R190, R11 ;  /* 0x0000000b00be7308 */ /* 0x000e620000000800 */
[----:B------:R-:W-:Y:S02]  /*fee0*/  FMUL.FTZ R132, R2, R132 ;  /* 0x0000008402847220 */ /* 0x000fe40000410000 */
[----:B------:R-:W-:Y:S02]  /*fef0*/  FMUL.FTZ R0, R0, c[0x0][0x2d0] ;  /* 0x0000b40000007a20 */ /* 0x000fe40000410000 */
[C---:B----4-:R-:W-:Y:S02]  /*ff00*/  FMUL.FTZ R4, R2.reuse, R160 ;  /* 0x000000a002047220 */ /* 0x050fe40000410000 */
        /* <DEDUP_REMOVED lines=29> */
[----:B------:R3:W-:Y:S01]  /*100e0*/  MUFU.EX2 R235, R15 ;  /* 0x0000000f00eb7308 */ /* 0x0007e20000000800 */
        /* <DEDUP_REMOVED lines=8> */
[C---:B------:R-:W-:Y:S02]  /*10170*/  FMUL.FTZ R7, R0.reuse, R163 ;  /* 0x000000a300077220 */ /* 0x040fe40000410000 */
[C---:B------:R-:W-:Y:S02]  /*10180*/  FMUL.FTZ R155, R0.reuse, R155 ;  /* 0x0000009b009b7220 */ /* 0x040fe40000410000 */
[C---:B------:R-:W-:Y:S02]  /*10190*/  FMUL.FTZ R38, R0.reuse, R38 ;  /* 0x0000002600267220 */ /* 0x040fe40000410000 */
[----:B------:R-:W-:Y:S01]  /*101a0*/  FMUL.FTZ R39, R0, R39 ;  /* 0x0000002700277220 */ /* 0x000fe20000410000 */
[C---:B------:R-:W-:Y:S05]  /*101b0*/  HMMA.16816.F32 R4, R16.reuse, R20, R4 ;  /* 0x000000141004723c */ /* 0x040fea0000001804 */
        /* <DEDUP_REMOVED lines=17> */
[----:B------:R-:W4:Y:S03]  /*102d0*/  LDSM.16.MT88.4 R28, [R198+0x2100] ;  /* 0x00210000c61c783b */ /* 0x000f260000004200 */
        /* <DEDUP_REMOVED lines=9> */
[--C-:B---3--:R-:W-:Y:S02]  /*10370*/  FFMA.FTZ R15, R171, c[0x0][0x2d0], -R13.reuse ;  /* 0x0000b400ab0f7a23 */ /* 0x108fe4000001080d */
[----:B------:R-:W-:Y:S02]  /*10380*/  FMUL.FTZ R57, R2, R57 ;  /* 0x0000003902397220 */ /* 0x000fe40000410000 */
[C---:B--2---:R-:W-:Y:S01]  /*10390*/  HMMA.16816.F32 R36, R16.reuse, R24, R36 ;  /* 0x000000181024723c */ /* 0x044fe20000001824 */
[----:B------:R2:W3:Y:S03]  /*103a0*/  MUFU.EX2 R234, R15 ;  /* 0x0000000f00ea7308 */ /* 0x0004e60000000800 */
[C---:B------:R-:W-:Y:S02]  /*103b0*/  FMUL.FTZ R58, R0.reuse, R58 ;  /* 0x0000003a003a7220 */ /* 0x040fe40000410000 */
[----:B------:R-:W-:Y:S02]  /*103c0*/  FMUL.FTZ R59, R0, R59 ;  /* 0x0000003b003b7220 */ /* 0x000fe40000410000 */
[C---:B------:R-:W-:Y:S01]  /*103d0*/  HMMA.16816.F32 R40, R16.reuse, R26, R40 ;  /* 0x0000001a1028723c */ /* 0x040fe20000001828 */
[----:B------:R-:W5:Y:S03]  /*103e0*/  LDSM.16.MT88.4 R24, [R199+0x2100] ;  /* 0x00210000c718783b */ /* 0x000f660000004200 */
[C---:B------:R-:W-:Y:S02]  /*103f0*/  FMUL.FTZ R60, R2.reuse, R60 ;  /* 0x0000003c023c7220 */ /* 0x040fe40000410000 */
[----:B------:R-:W-:Y:S02]  /*10400*/  FMUL.FTZ R61, R2, R61 ;  /* 0x0000003d023d7220 */ /* 0x000fe40000410000 */
[C---:B----4-:R-:W-:Y:S04]  /*10410*/  HMMA.16816.F32 R44, R16.reuse, R28, R44 ;  /* 0x0000001c102c723c */ /* 0x050fe8000000182c */
[C---:B------:R-:W-:Y:S02]  /*10420*/  FMUL.FTZ R62, R0.reuse, R62 ;  /* 0x0000003e003e7220 */ /* 0x040fe40000410000 */
[----:B------:R-:W-:Y:S02]  /*10430*/  FMUL.FTZ R63, R0, R63 ;  /* 0x0000003f003f7220 */ /* 0x000fe40000410000 */
[C---:B------:R-:W-:Y:S01]  /*10440*/  HMMA.16816.F32 R48, R16.reuse, R30, R48 ;  /* 0x0000001e1030723c */ /* 0x040fe20000001830 */
[----:B------:R-:W4:Y:S03]  /*10450*/  LDSM.16.MT88.4 R28, [R197+0x4100] ;  /* 0x00410000c51c783b */ /* 0x000f260000004200 */
[--C-:B--2---:R-:W-:Y:S02]  /*10460*/  FFMA.FTZ R15, R172, c[0x0][0x2d0], -R13.reuse ;  /* 0x0000b400ac0f7a23 */ /* 0x104fe4000001080d */
[C---:B------:R-:W-:Y:S02]  /*10470*/  FMUL.FTZ R64, R2.reuse, R64 ;  /* 0x0000004002407220 */ /* 0x040fe40000410000 */
[----:B------:R2:W-:Y:S01]  /*10480*/  MUFU.EX2 R232, R15 ;  /* 0x0000000f00e87308 */ /* 0x0005e20000000800 */
        /* <DEDUP_REMOVED lines=8> */
[C---:B-----5:R-:W-:Y:S04]  /*10510*/  HMMA.16816.F32 R60, R16.reuse, R24, R60 ;  /* 0x00000018103c723c */ /* 0x060fe8000000183c */
[C---:B------:R-:W-:Y:S02]  /*10520*/  FMUL.FTZ R70, R0.reuse, R70 ;  /* 0x0000004600467220 */ /* 0x040fe40000410000 */
[----:B------:R-:W-:Y:S02]  /*10530*/  FMUL.FTZ R71, R0, R71 ;  /* 0x0000004700477220 */ /* 0x000fe40000410000 */
[C---:B------:R-:W-:Y:S01]  /*10540*/  HMMA.16816.F32 R64, R16.reuse, R26, R64 ;  /* 0x0000001a1040723c */ /* 0x040fe20000001840 */
[----:B------:R-:W5:Y:S03]  /*10550*/  LDSM.16.MT88.4 R24, [R200+0x4100] ;  /* 0x00410000c818783b */ /* 0x000f660000004200 */
[--C-:B--2---:R-:W-:Y:S02]  /*10560*/  FFMA.FTZ R15, R173, c[0x0][0x2d0], -R13.reuse ;  /* 0x0000b400ad0f7a23 */ /* 0x104fe4000001080d */
[C---:B------:R-:W-:Y:S02]  /*10570*/  FMUL.FTZ R72, R2.reuse, R72 ;  /* 0x0000004802487220 */ /* 0x040fe40000410000 */
[C---:B----4-:R-:W-:Y:S01]  /*10580*/  HMMA.16816.F32 R68, R16.reuse, R28, R68 ;  /* 0x0000001c1044723c */ /* 0x050fe20000001844 */
[----:B------:R2:W4:Y:S03]  /*10590*/  MUFU.EX2 R224, R15 ;  /* 0x0000000f00e07308 */ /* 0x0005260000000800 */
[----:B------:R-:W-:Y:S02]  /*105a0*/  FMUL.FTZ R73, R2, R73 ;  /* 0x0000004902497220 */ /* 0x000fe40000410000 */
[C---:B------:R-:W-:Y:S02]  /*105b0*/  FMUL.FTZ R74, R0.reuse, R74 ;  /* 0x0000004a004a7220 */ /* 0x040fe40000410000 */
[----:B------:R-:W-:Y:S04]  /*105c0*/  FMUL.FTZ R75, R0, R75 ;  /* 0x0000004b004b7220 */ /* 0x000fe80000410000 */
[C---:B------:R-:W-:Y:S02]  /*105d0*/  FMUL.FTZ R76, R2.reuse, R76 ;  /* 0x0000004c024c7220 */ /* 0x040fe40000410000 */
[----:B------:R-:W-:Y:S01]  /*105e0*/  FMUL.FTZ R77, R2, R77 ;  /* 0x0000004d024d7220 */ /* 0x000fe20000410000 */
[C---:B------:R-:W-:Y:S01]  /*105f0*/  HMMA.16816.F32 R72, R16.reuse, R30, R72 ;  /* 0x0000001e1048723c */ /* 0x040fe20000001848 */
[----:B------:R-:W3:Y:S02]  /*10600*/  LDSM.16.MT88.4 R28, [R199+0x4100] ;  /* 0x00410000c71c783b */ /* 0x000ee40000004200 */
[C---:B------:R-:W-:Y:S02]  /*10610*/  FMUL.FTZ R78, R0.reuse, R78 ;  /* 0x0000004e004e7220 */ /* 0x040fe40000410000 */
[----:B------:R-:W-:Y:S02]  /*10620*/  FMUL.FTZ R79, R0, R79 ;  /* 0x0000004f004f7220 */ /* 0x000fe40000410000 */
[C---:B------:R-:W-:Y:S02]  /*10630*/  FMUL.FTZ R80, R2.reuse, R80 ;  /* 0x0000005002507220 */ /* 0x040fe40000410000 */
[----:B------:R-:W-:Y:S03]  /*10640*/  FMUL.FTZ R81, R2, R81 ;  /* 0x0000005102517220 */ /* 0x000fe60000410000 */
[C---:B-1----:R-:W-:Y:S03]  /*10650*/  HMMA.16816.F32 R76, R16.reuse, R20, R76 ;  /* 0x00000014104c723c */ /* 0x042fe6000000184c */
[--C-:B--2---:R-:W-:Y:S02]  /*10660*/  FFMA.FTZ R15, R32, c[0x0][0x2d0], -R14.reuse ;  /* 0x0000b400200f7a23 */ /* 0x104fe4000001080e */
[C---:B------:R-:W-:Y:S02]  /*10670*/  FMUL.FTZ R82, R0.reuse, R82 ;  /* 0x0000005200527220 */ /* 0x040fe40000410000 */
[----:B------:R-:W-:Y:S01]  /*10680*/  FMUL.FTZ R83, R0, R83 ;  /* 0x0000005300537220 */ /* 0x000fe20000410000 */
[----:B------:R1:W-:Y:S01]  /*10690*/  MUFU.EX2 R182, R15 ;  /* 0x0000000f00b67308 */ /* 0x0003e20000000800 */
[C---:B------:R-:W-:Y:S03]  /*106a0*/  FMUL.FTZ R84, R2.reuse, R84 ;  /* 0x0000005402547220 */ /* 0x040fe60000410000 */
[----:B------:R-:W-:Y:S02]  /*106b0*/  FMUL.FTZ R85, R2, R85 ;  /* 0x0000005502557220 */ /* 0x000fe40000410000 */
[C---:B------:R-:W-:Y:S01]  /*106c0*/  HMMA.16816.F32 R80, R16.reuse, R22, R80 ;  /* 0x000000161050723c */ /* 0x040fe20000001850 */
[----:B------:R-:W2:Y:S02]  /*106d0*/  LDSM.16.MT88.4 R20, [R197+0x6100] ;  /* 0x00610000c514783b */ /* 0x000ea40000004200 */
[C---:B------:R-:W-:Y:S02]  /*106e0*/  FMUL.FTZ R86, R0.reuse, R86 ;  /* 0x0000005600567220 */ /* 0x040fe40000410000 */
[----:B------:R-:W-:Y:S02]  /*106f0*/  FMUL.FTZ R87, R0, R87 ;  /* 0x0000005700577220 */ /* 0x000fe40000410000 */
[C---:B------:R-:W-:Y:S02]  /*10700*/  FMUL.FTZ R88, R2.reuse, R88 ;  /* 0x0000005802587220 */ /* 0x040fe40000410000 */
[----:B------:R-:W-:Y:S03]  /*10710*/  FMUL.FTZ R89, R2, R89 ;  /* 0x0000005902597220 */ /* 0x000fe60000410000 */
[C---:B-----5:R-:W-:Y:S03]  /*10720*/  HMMA.16816.F32 R84, R16.reuse, R24, R84 ;  /* 0x000000181054723c */ /* 0x060fe60000001854 */
[C---:B------:R-:W-:Y:S02]  /*10730*/  FMUL.FTZ R90, R0.reuse, R90 ;  /* 0x0000005a005a7220 */ /* 0x040fe40000410000 */
[----:B------:R-:W-:Y:S02]  /*10740*/  FMUL.FTZ R91, R0, R91 ;  /* 0x0000005b005b7220 */ /* 0x000fe40000410000 */
[--C-:B-1----:R-:W-:Y:S02]  /*10750*/  FFMA.FTZ R15, R33, c[0x0][0x2d0], -R14.reuse ;  /* 0x0000b400210f7a23 */ /* 0x102fe4000001080e */
[----:B------:R-:W-:Y:S02]  /*10760*/  LDSM.16.MT88.4 R32, [R200+0x900] ;  /* 0x00090000c820783b */ /* 0x000fe40000004200 */
[----:B------:R1:W5:Y:S01]  /*10770*/  MUFU.EX2 R181, R15 ;  /* 0x0000000f00b57308 */ /* 0x0003620000000800 */
[C---:B------:R-:W-:Y:S03]  /*10780*/  HMMA.16816.F32 R88, R16.reuse, R26, R88 ;  /* 0x0000001a1058723c */ /* 0x040fe60000001858 */
[C---:B------:R-:W-:Y:S02]  /*10790*/  FMUL.FTZ R92, R2.reuse, R92 ;  /* 0x0000005c025c7220 */ /* 0x040fe40000410000 */
[----:B------:R-:W4:Y:S01]  /*107a0*/  LDSM.16.MT88.4 R24, [R198+0x6100] ;  /* 0x00610000c618783b */ /* 0x000f220000004200 */
[----:B------:R-:W-:Y:S02]  /*107b0*/  FMUL.FTZ R93, R2, R93 ;  /* 0x0000005d025d7220 */ /* 0x000fe40000410000 */
[C---:B------:R-:W-:Y:S04]  /*107c0*/  FMUL.FTZ R94, R0.reuse, R94 ;  /* 0x0000005e005e7220 */ /* 0x040fe80000410000 */
        /* <DEDUP_REMOVED lines=15> */
[C---:B--2---:R-:W-:Y:S03]  /*108c0*/  HMMA.16816.F32 R100, R16.reuse, R20, R100 ;  /* 0x000000141064723c */ /* 0x044fe60000001864 */
[----:B------:R-:W-:Y:S02]  /*108d0*/  FMUL.FTZ R107, R0, R107 ;  /* 0x0000006b006b7220 */ /* 0x000fe40000410000 */
[--C-:B-1----:R-:W-:Y:S02]  /*108e0*/  FFMA.FTZ R15, R159, c[0x0][0x2d0], -R14.reuse ;  /* 0x0000b4009f0f7a23 */ /* 0x102fe4000001080e */
[C---:B------:R-:W-:Y:S02]  /*108f0*/  FMUL.FTZ R108, R2.reuse, R108 ;  /* 0x0000006c026c7220 */ /* 0x040fe40000410000 */
[----:B------:R-:W-:Y:S01]  /*10900*/  FMUL.FTZ R109, R2, R109 ;  /* 0x0000006d026d7220 */ /* 0x000fe20000410000 */
[C---:B------:R-:W-:Y:S01]  /*10910*/  HMMA.16816.F32 R104, R16.reuse, R22, R104 ;  /* 0x000000161068723c */ /* 0x040fe20000001868 */
[----:B------:R-:W1:Y:S01]  /*10920*/  LDSM.16.MT88.4 R20, [R199+0x6100] ;  /* 0x00610000c714783b */ /* 0x000e620000004200 */
[----:B------:R2:W-:Y:S01]  /*10930*/  MUFU.EX2 R173, R15 ;  /* 0x0000000f00ad7308 */ /* 0x0005e20000000800 */
[C---:B------:R-:W-:Y:S02]  /*10940*/  FMUL.FTZ R110, R0.reuse, R110 ;  /* 0x0000006e006e7220 */ /* 0x040fe40000410000 */
[----:B------:R-:W-:Y:S02]  /*10950*/  FMUL.FTZ R111, R0, R111 ;  /* 0x0000006f006f7220 */ /* 0x000fe40000410000 */
[C---:B------:R-:W-:Y:S02]  /*10960*/  FMUL.FTZ R112, R2.reuse, R112 ;  /* 0x0000007002707220 */ /* 0x040fe40000410000 */
[----:B------:R-:W-:Y:S03]  /*10970*/  FMUL.FTZ R113, R2, R113 ;  /* 0x0000007102717220 */ /* 0x000fe60000410000 */
        /* <DEDUP_REMOVED lines=11> */
[C---:B---3--:R-:W-:Y:S03]  /*10a30*/  HMMA.16816.F32 R116, R16.reuse, R28, R116 ;  /* 0x0000001c1074723c */ /* 0x048fe60000001874 */
[C---:B------:R-:W-:Y:S02]  /*10a40*/  FMUL.FTZ R122, R0.reuse, R122 ;  /* 0x0000007a007a7220 */ /* 0x040fe40000410000 */
[----:B------:R-:W-:Y:S02]  /*10a50*/  FMUL.FTZ R123, R0, R123 ;  /* 0x0000007b007b7220 */ /* 0x000fe40000410000 */
[--C-:B--2---:R-:W-:Y:S02]  /*10a60*/  FFMA.FTZ R15, R168, c[0x0][0x2d0], -R14.reuse ;  /* 0x0000b400a80f7a23 */ /* 0x104fe4000001080e */
[C---:B------:R-:W-:Y:S02]  /*10a70*/  FMUL.FTZ R124, R2.reuse, R124 ;  /* 0x0000007c027c7220 */ /* 0x040fe40000410000 */
[----:B------:R2:W3:Y:S01]  /*10a80*/  MUFU.EX2 R172, R15 ;  /* 0x0000000f00ac7308 */ /* 0x0004e20000000800 */
[C---:B------:R-:W-:Y:S01]  /*10a90*/  HMMA.16816.F32 R120, R16.reuse, R30, R120 ;  /* 0x0000001e1078723c */ /* 0x040fe20000001878 */
[----:B------:R-:W4:Y:S02]  /*10aa0*/  LDSM.16.MT88.4 R28, [R198+0x900] ;  /* 0x00090000c61c783b */ /* 0x000f240000004200 */
        /* <DEDUP_REMOVED lines=8> */
[--C-:B--2---:R-:W-:Y:S05]  /*10b30*/  FFMA.FTZ R15, R177, c[0x0][0x2d0], -R13.reuse ;  /* 0x0000b400b10f7a23 */ /* 0x104fea000001080d */
[----:B------:R-:W-:Y:S01]  /*10b40*/  HMMA.16816.F32 R128, R16, R22, R128 ;  /* 0x000000161080723c */ /* 0x000fe20000001880 */
[----:B------:R-:W1:Y:S01]  /*10b50*/  LDSM.16.MT88.4 R20, [R199+0x900] ;  /* 0x00090000c714783b */ /* 0x000e620000004200 */
[----:B------:R2:W-:Y:S05]  /*10b60*/  MUFU.EX2 R195, R15 ;  /* 0x0000000f00c37308 */ /* 0x0005ea0000000800 */
[----:B------:R-:W-:Y:S02]  /*10b70*/  F2FP.PACK_AB R16, R234, R235 ;  /* 0x000000ebea10723e */ /* 0x000fe400000000ff */
[----:B------:R-:W-:Y:S03]  /*10b80*/  F2FP.PACK_AB R18, R224, R232 ;  /* 0x000000e8e012723e */ /* 0x000fe600000000ff */
[----:B-----5:R-:W-:Y:S02]  /*10b90*/  F2FP.PACK_AB R17, R181, R182 ;  /* 0x000000b6b511723e */ /* 0x020fe400000000ff */
[----:B---3--:R-:W-:Y:S07]  /*10ba0*/  F2FP.PACK_AB R19, R172, R173 ;  /* 0x000000adac13723e */ /* 0x008fee00000000ff */
[C---:B----4-:R-:W-:Y:S03]  /*10bb0*/  HMMA.16816.F32 R4, R16.reuse, R24, R4 ;  /* 0x000000181004723c */ /* 0x050fe60000001804 */
[--C-:B--2---:R-:W-:Y:S05]  /*10bc0*/  FFMA.FTZ R15, R178, c[0x0][0x2d0], -R13.reuse ;  /* 0x0000b400b20f7a23 */ /* 0x104fea000001080d */
[C---:B------:R-:W-:Y:S01]  /*10bd0*/  HMMA.16816.F32 R8, R16.reuse, R26, R8 ;  /* 0x0000001a1008723c */ /* 0x040fe20000001808 */
[----:B------:R-:W2:Y:S01]  /*10be0*/  LDSM.16.MT88.4 R24, [R197+0x2900] ;  /* 0x00290000c518783b */ /* 0x000ea20000004200 */
        /* <DEDUP_REMOVED lines=9> */
[C---:B-1----:R-:W-:Y:S08]  /*10c80*/  HMMA.16816.F32 R148, R16.reuse, R20, R148 ;  /* 0x000000141094723c */ /* 0x042ff00000001894 */
[C---:B------:R-:W-:Y:S01]  /*10c90*/  HMMA.16816.F32 R152, R16.reuse, R22, R152 ;  /* 0x000000161098723c */ /* 0x040fe20000001898 */
[----:B------:R-:W1:Y:S07]  /*10ca0*/  LDSM.16.MT88.4 R20, [R199+0x2900] ;  /* 0x00290000c714783b */ /* 0x000e6e0000004200 */
[C---:B--2---:R-:W-:Y:S04]  /*10cb0*/  HMMA.16816.F32 R36, R16.reuse, R24, R36 ;  /* 0x000000181024723c */ /* 0x044fe80000001824 */
[--C-:B----4-:R-:W-:Y:S04]  /*10cc0*/  FFMA.FTZ R15, R180, c[0x0][0x2d0], -R13.reuse ;  /* 0x0000b400b40f7a23 */ /* 0x110fe8000001080d */
[C---:B------:R-:W-:Y:S01]  /*10cd0*/  HMMA.16816.F32 R40, R16.reuse, R26, R40 ;  /* 0x0000001a1028723c */ /* 0x040fe20000001828 */
[----:B------:R-:W2:Y:S01]  /*10ce0*/  LDSM.16.MT88.4 R24, [R197+0x4900] ;  /* 0x00490000c518783b */ /* 0x000ea20000004200 */
        /* <DEDUP_REMOVED lines=42> */
[----:B------:R-:W-:Y:S01]  /*10f90*/  HMMA.16816.F32 R128, R16, R22, R128 ;  /* 0x000000161080723c */ /* 0x000fe20000001880 */
[----:B------:R-:W1:Y:S06]  /*10fa0*/  LDSM.16.MT88.4 R20, [R199+0x1100] ;  /* 0x00110000c714783b */ /* 0x000e6c0000004200 */
[----:B------:R-:W-:Y:S02]  /*10fb0*/  F2FP.PACK_AB R16, R194, R195 ;  /* 0x000000c3c210723e */ /* 0x000fe400000000ff */
[----:B------:R-:W-:Y:S03]  /*10fc0*/  F2FP.PACK_AB R18, R178, R179 ;  /* 0x000000b3b212723e */ /* 0x000fe600000000ff */
[----:B------:R-:W-:Y:S01]  /*10fd0*/  F2FP.PACK_AB R17, R170, R171 ;  /* 0x000000abaa11723e */ /* 0x000fe200000000ff */
[--C-:B----4-:R-:W-:Y:S01]  /*10fe0*/  FFMA.FTZ R15, R187, c[0x0][0x2d0], -R13.reuse ;  /* 0x0000b400bb0f7a23 */ /* 0x110fe2000001080d */
[----:B------:R-:W-:Y:S03]  /*10ff0*/  F2FP.PACK_AB R19, R168, R169 ;  /* 0x000000a9a813723e */ /* 0x000fe600000000ff */
[----:B------:R4:W1:Y:S04]  /*11000*/  MUFU.EX2 R176, R15 ;  /* 0x0000000f00b07308 */ /* 0x0008680000000800 */
[C---:B--2---:R-:W-:Y:S08]  /*11010*/  HMMA.16816.F32 R4, R16.reuse, R24, R4 ;  /* 0x000000181004723c */ /* 0x044ff00000001804 */
[C---:B------:R-:W-:Y:S01]  /*11020*/  HMMA.16816.F32 R8, R16.reuse, R26, R8 ;  /* 0x0000001a1008723c */ /* 0x040fe20000001808 */
[----:B------:R-:W2:Y:S07]  /*11030*/  LDSM.16.MT88.4 R24, [R197+0x3100] ;  /* 0x00310000c518783b */ /* 0x000eae0000004200 */
[C---:B-----5:R-:W-:Y:S04]  /*11040*/  HMMA.16816.F32 R132, R16.reuse, R28, R132 ;  /* 0x0000001c1084723c */ /* 0x060fe80000001884 */
[--C-:B----4-:R-:W-:Y:S02]  /*11050*/  FFMA.FTZ R15, R188, c[0x0][0x2d0], -R13.reuse ;  /* 0x0000b400bc0f7a23 */ /* 0x110fe4000001080d */
[----:B------:R-:W-:Y:S02]  /*11060*/  FFMA.FTZ R13, R189, c[0x0][0x2d0], -R13 ;  /* 0x0000b400bd0d7a23 */ /* 0x000fe4000001080d */
[C---:B------:R-:W-:Y:S01]  /*11070*/  HMMA.16816.F32 R136, R16.reuse, R30, R136 ;  /* 0x0000001e1088723c */ /* 0x040fe20000001888 */
[----:B------:R-:W4:Y:S01]  /*11080*/  LDSM.16.MT88.4 R28, [R198+0x3100] ;  /* 0x00310000c61c783b */ /* 0x000f220000004200 */
[----:B------:R5:W-:Y:S06]  /*11090*/  MUFU.EX2 R174, R13 ;  /* 0x0000000d00ae7308 */ /* 0x000bec0000000800 */
[C---:B---3--:R-:W-:Y:S04]  /*110a0*/  HMMA.16816.F32 R140, R16.reuse, R32, R140 ;  /* 0x00000020108c723c */ /* 0x048fe8000000188c */
[----:B------:R-:W-:Y:S04]  /*110b0*/  MUFU.EX2 R175, R15 ;  /* 0x0000000f00af7308 */ /* 0x000fe80000000800 */
[C---:B------:R-:W-:Y:S01]  /*110c0*/  HMMA.16816.F32 R144, R16.reuse, R34, R144 ;  /* 0x000000221090723c */ /* 0x040fe20000001890 */
[----:B------:R-:W3:Y:S07]  /*110d0*/  LDSM.16.MT88.4 R32, [R200+0x3100] ;  /* 0x00310000c820783b */ /* 0x000eee0000004200 */
[C---:B-1----:R-:W-:Y:S04]  /*110e0*/  HMMA.16816.F32 R148, R16.reuse, R20, R148 ;  /* 0x000000141094723c */ /* 0x042fe80000001894 */
[--C-:B-----5:R-:W-:Y:S04]  /*110f0*/  FFMA.FTZ R13, R183, c[0x0][0x2d0], -R14.reuse ;  /* 0x0000b400b70d7a23 */ /* 0x120fe8000001080e */
[C---:B------:R-:W-:Y:S01]  /*11100*/  HMMA.16816.F32 R152, R16.reuse, R22, R152 ;  /* 0x000000161098723c */ /* 0x040fe20000001898 */
[----:B------:R-:W1:Y:S01]  /*11110*/  LDSM.16.MT88.4 R20, [R199+0x3100] ;  /* 0x00310000c714783b */ /* 0x000e620000004200 */
[----:B------:R5:W-:Y:S06]  /*11120*/  MUFU.EX2 R159, R13 ;  /* 0x0000000d009f7308 */ /* 0x000bec0000000800 */
[C---:B--2---:R-:W-:Y:S08]  /*11130*/  HMMA.16816.F32 R36, R16.reuse, R24, R36 ;  /* 0x000000181024723c */ /* 0x044ff00000001824 */
[C---:B------:R-:W-:Y:S01]  /*11140*/  HMMA.16816.F32 R40, R16.reuse, R26, R40 ;  /* 0x0000001a1028723c */ /* 0x040fe20000001828 */
[----:B------:R-:W2:Y:S07]  /*11150*/  LDSM.16.MT88.4 R24, [R197+0x5100] ;  /* 0x00510000c518783b */ /* 0x000eae0000004200 */
[C---:B----4-:R-:W-:Y:S04]  /*11160*/  HMMA.16816.F32 R44, R16.reuse, R28, R44 ;  /* 0x0000001c102c723c */ /* 0x050fe8000000182c */
[--C-:B-----5:R-:W-:Y:S04]  /*11170*/  FFMA.FTZ R13, R184, c[0x0][0x2d0], -R14.reuse ;  /* 0x0000b400b80d7a23 */ /* 0x120fe8000001080e */
[C---:B------:R-:W-:Y:S01]  /*11180*/  HMMA.16816.F32 R48, R16.reuse, R30, R48 ;  /* 0x0000001e1030723c */ /* 0x040fe20000001830 */
[----:B------:R-:W4:Y:S01]  /*11190*/  LDSM.16.MT88.4 R28, [R198+0x5100] ;  /* 0x00510000c61c783b */ /* 0x000f220000004200 */
[----:B------:R5:W2:Y:S06]  /*111a0*/  MUFU.EX2 R158, R13 ;  /* 0x0000000d009e7308 */ /* 0x000aac0000000800 */
[C---:B---3--:R-:W-:Y:S08]  /*111b0*/  HMMA.16816.F32 R52, R16.reuse, R32, R52 ;  /* 0x000000201034723c */ /* 0x048ff00000001834 */
[C---:B------:R-:W-:Y:S01]  /*111c0*/  HMMA.16816.F32 R56, R16.reuse, R34, R56 ;  /* 0x000000221038723c */ /* 0x040fe20000001838 */
[----:B------:R-:W3:Y:S07]  /*111d0*/  LDSM.16.MT88.4 R32, [R200+0x5100] ;  /* 0x00510000c820783b */ /* 0x000eee0000004200 */
[C---:B-1----:R-:W-:Y:S04]  /*111e0*/  HMMA.16816.F32 R60, R16.reuse, R20, R60 ;  /* 0x00000014103c723c */ /* 0x042fe8000000183c */
[--C-:B-----5:R-:W-:Y:S02]  /*111f0*/  FFMA.FTZ R13, R185, c[0x0][0x2d0], -R14.reuse ;  /* 0x0000b400b90d7a23 */ /* 0x120fe4000001080e */
[----:B------:R-:W-:Y:S01]  /*11200*/  FFMA.FTZ R14, R12, c[0x0][0x2d0], -R14 ;  /* 0x0000b4000c0e7a23 */ /* 0x000fe2000001080e */
[----:B------:R-:W-:Y:S01]  /*11210*/  F2FP.PACK_AB R12, R176, R177 ;  /* 0x000000b1b00c723e */ /* 0x000fe200000000ff */
[C---:B------:R-:W-:Y:S01]  /*11220*/  HMMA.16816.F32 R64, R16.reuse, R22, R64 ;  /* 0x000000161040723c */ /* 0x040fe20000001840 */
[----:B------:R-:W1:Y:S01]  /*11230*/  LDSM.16.MT88.4 R20, [R199+0x5100] ;  /* 0x00510000c714783b */ /* 0x000e620000004200 */
[----:B------:R5:W-:Y:S06]  /*11240*/  MUFU.EX2 R157, R13 ;  /* 0x0000000d009d7308 */ /* 0x000bec0000000800 */
[C---:B--2---:R-:W-:Y:S08]  /*11250*/  HMMA.16816.F32 R68, R16.reuse, R24, R68 ;  /* 0x000000181044723c */ /* 0x044ff00000001844 */
[C---:B------:R-:W-:Y:S01]  /*11260*/  HMMA.16816.F32 R72, R16.reuse, R26, R72 ;  /* 0x0000001a1048723c */ /* 0x040fe20000001848 */
[----:B------:R-:W2:Y:S07]  /*11270*/  LDSM.16.MT88.4 R24, [R197+0x7100] ;  /* 0x00710000c518783b */ /* 0x000eae0000004200 */
[C---:B----4-:R-:W-:Y:S04]  /*11280*/  HMMA.16816.F32 R76, R16.reuse, R28, R76 ;  /* 0x0000001c104c723c */ /* 0x050fe8000000184c */
[----:B-----5:R-:W-:Y:S04]  /*11290*/  F2FP.PACK_AB R13, R158, R159 ;  /* 0x0000009f9e0d723e */ /* 0x020fe800000000ff */
[C---:B------:R-:W-:Y:S01]  /*112a0*/  HMMA.16816.F32 R80, R16.reuse, R30, R80 ;  /* 0x0000001e1050723c */ /* 0x040fe20000001850 */
[----:B------:R-:W4:Y:S07]  /*112b0*/  LDSM.16.MT88.4 R28, [R198+0x7100] ;  /* 0x00710000c61c783b */ /* 0x000f2e0000004200 */
        /* <DEDUP_REMOVED lines=9> */
[C---:B----4-:R-:W-:Y:S01]  /*11350*/  HMMA.16816.F32 R108, R16.reuse, R28, R108 ;  /* 0x0000001c106c723c */ /* 0x050fe2000000186c */
[----:B------:R4:W5:Y:S07]  /*11360*/  MUFU.EX2 R28, R14 ;  /* 0x0000000e001c7308 */ /* 0x00096e0000000800 */
[C---:B------:R-:W-:Y:S08]  /*11370*/  HMMA.16816.F32 R112, R16.reuse, R30, R112 ;  /* 0x0000001e1070723c */ /* 0x040ff00000001870 */
[C---:B---3--:R-:W-:Y:S08]  /*11380*/  HMMA.16816.F32 R116, R16.reuse, R32, R116 ;  /* 0x000000201074723c */ /* 0x048ff00000001874 */
[C---:B------:R-:W-:Y:S04]  /*11390*/  HMMA.16816.F32 R120, R16.reuse, R34, R120 ;  /* 0x000000221078723c */ /* 0x040fe80000001878 */
[----:B----4-:R-:W-:Y:S02]  /*113a0*/  F2FP.PACK_AB R14, R174, R175 ;  /* 0x000000afae0e723e */ /* 0x010fe400000000ff */
[----:B-----5:R-:W-:Y:S02]  /*113b0*/  F2FP.PACK_AB R15, R28, R157 ;  /* 0x0000009d1c0f723e */ /* 0x020fe400000000ff */
[C---:B-1----:R-:W-:Y:S08]  /*113c0*/  HMMA.16816.F32 R124, R16.reuse, R20, R124 ;  /* 0x00000014107c723c */ /* 0x042ff0000000187c */
[----:B------:R-:W-:Y:S01]  /*113d0*/  HMMA.16816.F32 R128, R16, R22, R128 ;  /* 0x000000161080723c */ /* 0x000fe20000001880 */
[----:B------:R-:W1:Y:S07]  /*113e0*/  LDSM.16.MT88.4 R16, [R200+0x1900] ;  /* 0x00190000c810783b */ /* 0x000e6e0000004200 */
[C---:B------:R-:W-:Y:S01]  /*113f0*/  HMMA.16816.F32 R160, R12.reuse, R164, R4 ;  /* 0x000000a40ca0723c */ /* 0x040fe20000001804 */
[----:B------:R-:W3:Y:S07]  /*11400*/  LDSM.16.MT88.4 R4, [R199+0x1900] ;  /* 0x00190000c704783b */ /* 0x000eee0000004200 */
[C---:B------:R-:W-:Y:S01]  /*11410*/  HMMA.16816.F32 R164, R12.reuse, R166, R8 ;  /* 0x000000a60ca4723c */ /* 0x040fe20000001808 */
[----:B------:R-:W4:Y:S07]  /*11420*/  LDSM.16.MT88.4 R8, [R197+0x3900] ;  /* 0x00390000c508783b */ /* 0x000f2e0000004200 */
[C---:B--2---:R-:W-:Y:S01]  /*11430*/  HMMA.16816.F32 R132, R12.reuse, R24, R132 ;  /* 0x000000180c84723c */ /* 0x044fe20000001884 */
[----:B------:R-:W2:Y:S07]  /*11440*/  LDSM.16.MT88.4 R20, [R198+0x3900] ;  /* 0x00390000c614783b */ /* 0x000eae0000004200 */
        /* <DEDUP_REMOVED lines=68> */
[----:B------:R-:W-:Y:S02]  /*11890*/  FADD.FTZ R4, R175, R2 ;  /* 0x00000002af047221 */ /* 0x000fe40000010000 */
[----:B------:R-:W-:Y:S01]  /*118a0*/  FADD.FTZ R2, R157, R0 ;  /* 0x000000009d027221 */ /* 0x000fe20000010000 */
[----:B------:R-:W-:Y:S01]  /*118b0*/  IADD3 R0, R223, -0x1, RZ ;  /* 0xffffffffdf007810 */ /* 0x000fe20007ffe0ff */
[----:B------:R-:W-:Y:S01]  /*118c0*/  FADD.FTZ R244, R174, R4 ;  /* 0x00000004aef47221 */ /* 0x000fe20000010000 */
[----:B------:R-:W-:Y:S01]  /*118d0*/  MOV R157, R156 ;  /* 0x0000009c009d7202 */ /* 0x000fe20000000f00 */
[----:B------:R-:W-:Y:S01]  /*118e0*/  FADD.FTZ R245, R28, R2 ;  /* 0x000000021cf57221 */ /* 0x000fe20000010000 */
[----:B------:R-:W-:Y:S01]  /*118f0*/  MOV R223, R0 ;  /* 0x0000000000df7202 */ /* 0x000fe20000000f00 */
[----:B------:R-:W-:-:S05]  /*11900*/  @P0 BRA `(.L_x_4212) ;  /* 0xffffc22000000947 */ /* 0x000fca000383ffff */
.L_x_4203:
[----:B------:R-:W1:Y:S01]  /*11910*/  SHFL.BFLY PT, R6, R244, 0x2, 0x1f ;  /* 0x0c401f00f4067f89 */ /* 0x000e6200000e0000 */
[----:B------:R-:W-:-:S02]  /*11920*/  MOV R17, 0xff800000 ;  /* 0xff80000000117802 */ /* 0x000fc40000000f00 */
[----:B------:R-:W-:Y:S01]  /*11930*/  MOV R18, 0xff800000 ;  /* 0xff80000000127802 */ /* 0x000fe20000000f00 */
[----:B------:R-:W2:Y:S01]  /*11940*/  SHFL.BFLY PT, R7, R245, 0x2, 0x1f ;  /* 0x0c401f00f5077f89 */ /* 0x000ea200000e0000 */
[----:B------:R-:W-:Y:S01]  /*11950*/  PLOP3.LUT P2, PT, PT, PT, PT, 0x8, 0x0 ;  /* 0x000000000000781c */ /* 0x000fe20003f4e170 */
        /* <DEDUP_REMOVED lines=150> */
.L_x_4170:
        /* <DEDUP_REMOVED lines=310> */
.L_x_4215:
[----:B------:R-:W-:Y:S05]  /*13620*/  BSYNC B0 ;  /* 0x0000000000007941 */ /* 0x000fea0003800000 */
.L_x_4214:
        /* <DEDUP_REMOVED lines=194> */
.L_x_4213:
        /* <DEDUP_REMOVED lines=50> */
.L_x_4216:
        /* <DEDUP_REMOVED lines=9> */
.L_x_5258:


//--------------------- .text._ZN7cutlass13device_kernelIN5flash19enable_sm80_to_sm89INS1_16FlashAttnFwdSm80INS1_25CollectiveMainloopFwdSm80ILi8ELi1ELb0EN4cute5tupleIJNS5_1CILi128EEENS7_ILi64EEENS7_ILi256EEEEEELi256ENS_6half_tEfNS_4arch4Sm80ELb0ELb1ELb0ELb1ELb0ELb0ELb1ELb1EEENS1_21CollectiveEpilogueFwdINS6_IJS8_SA_S9_EEENS6_IJNS7_ILi1EEESI_SI_EEESC_SE_Li256ELb1ELb1ELb1ELb0EEENS1_36VarlenDynamicPersistentTileSchedulerILi128ELi64ELi256ELi256ELb1ELb1ELb0ELb1ELb0ELb1EEEEEEEEEvNT_6ParamsE --------------------------
	.section	.text._ZN7cutlass13device_kernelIN5flash19enable_sm80_to_sm89INS1_16FlashAttnFwdSm80INS1_25CollectiveMainloopFwdSm80ILi8ELi1ELb0EN4cute5tupleIJNS5_1CILi128EEENS7_ILi64EEENS7_ILi256EEEEEELi256ENS_6half_tEfNS_4arch4Sm80ELb0ELb1ELb0ELb1ELb0ELb0ELb1ELb1EEENS1_21CollectiveEpilogueFwdINS6_IJS8_SA_S9_EEENS6_IJNS7_ILi1EEESI_SI_EEESC_SE_Li256ELb1ELb1ELb1ELb0EEENS1_36VarlenDynamicPersistentTileSchedulerILi128ELi64ELi256ELi256ELb1ELb1ELb0ELb1ELb0ELb1EEEEEEEEEvNT_6ParamsE,"ax",@progbits
	.sectioninfo	@"SHI_REGISTERS=255"
	.align	128
.text._ZN7cutlass13device_kernelIN5flash19enable_sm80_to_sm89INS1_16FlashAttnFwdSm80INS1_25CollectiveMainloopFwdSm80ILi8ELi1ELb0EN4cute5tupleIJNS5_1CILi128EEENS7_ILi64EEENS7_ILi256EEEEEELi256ENS_6half_tEfNS_4arch4Sm80ELb0ELb1ELb0ELb1ELb0ELb0ELb1ELb1EEENS1_21CollectiveEpilogueFwdINS6_IJS8_SA_S9_EEENS6_IJNS7_ILi1EEESI_SI_EEESC_SE_Li256ELb1ELb1ELb1ELb0EEENS1_36VarlenDynamicPersistentTileSchedulerILi128ELi64ELi256ELi256ELb1ELb1ELb0ELb1ELb0ELb1EEEEEEEEEvNT_6ParamsE:
        .type           _ZN7cutlass13device_kernelIN5flash19enable_sm80_to_sm89INS1_16FlashAttnFwdSm80INS1_25CollectiveMainloopFwdSm80ILi8ELi1ELb0EN4cute5tupleIJNS5_1CILi128EEENS7_ILi64EEENS7_ILi256EEEEEELi256ENS_6half_tEfNS_4arch4Sm80ELb0ELb1ELb0ELb1ELb0ELb0ELb1ELb1EEENS1_21CollectiveEpilogueFwdINS6_IJS8_SA_S9_EEENS6_IJNS7_ILi1EEESI_SI_EEESC_SE_Li256ELb1ELb1ELb1ELb0EEENS1_36VarlenDynamicPersistentTileSchedulerILi128ELi64ELi256ELi256ELb1ELb1ELb0ELb1ELb0ELb1EEEEEEEEEvNT_6ParamsE,@function
        .size           _ZN7cutlass13device_kernelIN5flash19enable_sm80_to_sm89INS1_16FlashAttnFwdSm80INS1_25CollectiveMainloopFwdSm80ILi8ELi1ELb0EN4cute5tupleIJNS5_1CILi128EEENS7_ILi64EEENS7_ILi256EEEEEELi256ENS_6half_tEfNS_4arch4Sm80ELb0ELb1ELb0ELb1ELb0ELb0ELb1ELb1EEENS1_21CollectiveEpilogueFwdINS6_IJS8_SA_S9_EEENS6_IJNS7_ILi1EEESI_SI_EEESC_SE_Li256ELb1ELb1ELb1ELb0EEENS1_36VarlenDynamicPersistentTileSchedulerILi128ELi64ELi256ELi256ELb1ELb1ELb0ELb1ELb0ELb1EEEEEEEEEvNT_6ParamsE,(.L_x_5259 - _ZN7cutlass13device_kernelIN5flash19enable_sm80_to_sm89INS1_16FlashAttnFwdSm80INS1_25CollectiveMainloopFwdSm80ILi8ELi1ELb0EN4cute5tupleIJNS5_1CILi128EEENS7_ILi64EEENS7_ILi256EEEEEELi256ENS_6half_tEfNS_4arch4Sm80ELb0ELb1ELb0ELb1ELb0ELb0ELb1ELb1EEENS1_21CollectiveEpilogueFwdINS6_IJS8_SA_S9_EEENS6_IJNS7_ILi1EEESI_SI_EEESC_SE_Li256ELb1ELb1ELb1ELb0EEENS1_36VarlenDynamicPersistentTileSchedulerILi128ELi64ELi256ELi256ELb1ELb1ELb0ELb1ELb0ELb1EEEEEEEEEvNT_6ParamsE)
        .other          _ZN7cutlass13device_kernelIN5flash19enable_sm80_to_sm89INS1_16FlashAttnFwdSm80INS1_25CollectiveMainloopFwdSm80ILi8ELi1ELb0EN4cute5tupleIJNS5_1CILi128EEENS7_ILi64EEENS7_ILi256EEEEEELi256ENS_6half_tEfNS_4arch4Sm80ELb0ELb1ELb0ELb1ELb0ELb0ELb1ELb1EEENS1_21CollectiveEpilogueFwdINS6_IJS8_SA_S9_EEENS6_IJNS7_ILi1EEESI_SI_EEESC_SE_Li256ELb1ELb1ELb1ELb0EEENS1_36VarlenDynamicPersistentTileSchedulerILi128ELi64ELi256ELi256ELb1ELb1ELb0ELb1ELb0ELb1EEEEEEEEEvNT_6ParamsE,@"STO_CUDA_ENTRY STV_DEFAULT"
_ZN7cutlass13device_kernelIN5flash19enable_sm80_to_sm89INS1_16FlashAttnFwdSm80INS1_25CollectiveMainloopFwdSm80ILi8ELi1ELb0EN4cute5tupleIJNS5_1CILi128EEENS7_ILi64EEENS7_ILi256EEEEEELi256ENS_6half_tEfNS_4arch4Sm80ELb0ELb1ELb0ELb1ELb0ELb0ELb1ELb1EEENS1_21CollectiveEpilogueFwdINS6_IJS8_SA_S9_EEENS6_IJNS7_ILi1EEESI_SI_EEESC_SE_Li256ELb1ELb1ELb1ELb0EEENS1_36VarlenDynamicPersistentTileSchedulerILi128ELi64ELi256ELi256ELb1ELb1ELb0ELb1ELb0ELb1EEEEEEEEEvNT_6ParamsE:
[----:B------:R-:W-:Y:S02]  /*0000*/  MOV R1, c[0x0][0x28] ;  /* 0x00000a0000017a02 */ /* 0x000fe40000000f00 */
[----:B------:R-:W1:Y:S01]  /*0010*/  S2R R2, SR_TID.X ;  /* 0x0000000000027919 */ /* 0x000e620000002100 */
[----:B------:R-:W-:Y:S01]  /*0020*/  ULDC.64 UR6, c[0x0][0x118] ;  /* 0x0000460000067ab9 */ /* 0x000fe20000000a00 */
[----:B------:R-:W-:Y:S02]  /*0030*/  IADD3 R1, R1, -0x58, RZ ;  /* 0xffffffa801017810 */ /* 0x000fe40007ffe0ff */
[----:B-1----:R-:W-:-:S06]  /*0040*/  SHF.R.U32.HI R0, RZ, 0x5, R2 ;  /* 0x00000005ff007819 */ /* 0x002fcc0000011602 */
[----:B------:R-:W1:Y:S02]  /*0050*/  SHFL.IDX PT, R0, R0, RZ, 0x1f ;  /* 0x00001fff00007589 */ /* 0x000e6400000e0000 */
[----:B-1----:R-:W1:Y:S02]  /*0060*/  R2UR UR5, R0 ;  /* 0x00000000000573c2 */ /* 0x002e6400000e0000 */
[----:B-1----:R-:W-:-:S13]  /*0070*/  ISETP.NE.AND P0, PT, RZ, UR5, PT ;  /* 0x00000005ff007c0c */ /* 0x002fda000bf05270 */
[----:B------:R-:W-:Y:S06]  /*0080*/  @P0 BAR.SYNC.DEFER_BLOCKING 0x5, 0x100 ;  /* 0x0144000000000b1d */ /* 0x000fec0000010000 */
[----:B------:R-:W1:Y:S04]  /*0090*/  @P0 LDS.128 R244, [0x20100] ;  /* 0x02010000fff40984 */ /* 0x000e680000000c00 */
[----:B------:R-:W-:Y:S06]  /*00a0*/  @P0 BAR.ARV 0x4, 0x100 ;  /* 0x0104000000000b1d */ /* 0x000fec0000002000 */
[----:B------:R-:W-:Y:S05]  /*00b0*/  @P0 BRA `(.L_x_4217) ;  /* 0x00000f1000000947 */ /* 0x000fea0003800000 */
[----:B------:R-:W-:Y:S01]  /*00c0*/  LOP3.LUT R12, R2, 0x1f, RZ, 0xc0, !PT ;  /* 0x0000001f020c7812 */ /* 0x000fe200078ec0ff */
[----:B------:R-:W-:-:S03]  /*00d0*/  CS2R R8, SRZ ;  /* 0x0000000000087805 */ /* 0x000fc6000001ff00 */
        /* <DEDUP_REMOVED lines=9> */
[----:B------:R-:W3:Y:S01]  /*0170*/  S2UR UR4, SR_CTAID.X ;  /* 0x00000000000479c3 */ /* 0x000ee20000002500 */
        /* <DEDUP_REMOVED lines=24> */
[----:B---3--:R-:W-:-:S13]  /*0300*/  ISETP.GT.AND P0, PT, R7, UR4, PT ;  /* 0x0000000407007c0c */ /* 0x008fda000bf04270 */
[----:B------:R-:W-:Y:S05]  /*0310*/  @P0 BRA `(.L_x_4218) ;  /* 0x0000026000000947 */ /* 0x000fea0003800000 */
[----:B------:R-:W-:Y:S02]  /*0320*/  MOV R7, R0 ;  /* 0x0000000000077202 */ /* 0x000fe40000000f00 */
[----:B------:R-:W-:-:S04]  /*0330*/  MOV R6, RZ ;  /* 0x000000ff00067202 */ /* 0x000fc80000000f00 */
.L_x_4222:
        /* <DEDUP_REMOVED lines=15> */
[----:B------:R2:W3:Y:S02]  /*0430*/  SHFL.UP PT, R0, R5, 0x1, RZ ;  /* 0x0420000005007989 */ /* 0x0004e400000e00ff */
.L_x_4361:
[----:B---3--:R-:W-:-:S04]  /*0440*/  SEL R0, R0, RZ, P5 ;  /* 0x000000ff00007207 */ /* 0x008fc80002800000 */
        /* <DEDUP_REMOVED lines=14> */
[----:B------:R2:W3:Y:S02]  /*0530*/  SHFL.IDX PT, R0, R4, 0x1f, 0x1f ;  /* 0x03e01f0004007f89 */ /* 0x0004e400000e0000 */
.L_x_4362:
[----:B---3--:R-:W-:-:S05]  /*0540*/  IMAD R0, R0, c[0x0][0x538], RZ ;  /* 0x00014e0000007a24 */ /* 0x008fca00078e02ff */
[----:B------:R-:W-:-:S04]  /*0550*/  IADD3 R7, R0, R7, RZ ;  /* 0x0000000700077210 */ /* 0x000fc80007ffe0ff */
[----:B------:R-:W-:-:S13]  /*0560*/  ISETP.GT.AND P0, PT, R7, UR4, PT ;  /* 0x0000000407007c0c */ /* 0x000fda000bf04270 */
[----:B-12---:R-:W-:Y:S05]  /*0570*/  @!P0 BRA `(.L_x_4222) ;  /* 0xfffffdc000008947 */ /* 0x006fea000383ffff */
.L_x_4218:
[----:B------:R-:W-:-:S05]  /*0580*/  IADD3 R11, -R0, R7, RZ ;  /* 0x00000007000b7210 */ /* 0x000fca0007ffe1ff */
[----:B------:R-:W-:-:S05]  /*0590*/  IMAD R0, R4, c[0x0][0x538], R11 ;  /* 0x00014e0004007a24 */ /* 0x000fca00078e020b */
[----:B------:R-:W-:Y:S01]  /*05a0*/  ISETP.GT.AND P0, PT, R0, UR4, PT ;  /* 0x0000000400007c0c */ /* 0x000fe2000bf04270 */
[----:B------:R-:W-:-:S12]  /*05b0*/  BRA.DIV ~URZ, `(.L_x_4223) ;  /* 0x00017e627f007947 */ /* 0x000fd8000b800000 */
[----:B------:R-:W-:-:S04]  /*05c0*/  VOTE.ANY R10, PT, !P0 ;  /* 0x00000000000a7806 */ /* 0x000fc800040e0100 */
.L_x_4363:
[----:B------:R-:W2:Y:S02]  /*05d0*/  POPC R7, R10 ;  /* 0x0000000a00077309 */ /* 0x000ea40000000000 */
[----:B-12---:R-:W-:Y:S01]  /*05e0*/  IADD3 R247, R7, R6, RZ ;  /* 0x0000000607f77210 */ /* 0x006fe20007ffe0ff */
[----:B------:R-:W-:Y:S05]  /*05f0*/  BRA.DIV ~URZ, `(.L_x_4224) ;  /* 0x00017e727f007947 */ /* 0x000fea000b800000 */
[----:B------:R1:W2:Y:S01]  /*0600*/  SHFL.IDX PT, R245, R9, R7, 0x1f ;  /* 0x00001f0709f57589 */ /* 0x0002a200000e0000 */
[----:B------:R-:W-:-:S03]  /*0610*/  MOV R6, RZ ;  /* 0x000000ff00067202 */ /* 0x000fc60000000f00 */
[----:B------:R1:W3:Y:S04]  /*0620*/  SHFL.IDX PT, R9, R8, R7, 0x1f ;  /* 0x00001f0708097589 */ /* 0x0002e800000e0000 */
.L_x_4364:
[----:B------:R-:W-:Y:S01]  /*0630*/  ISETP.NE.AND P0, PT, R10, RZ, PT ;  /* 0x000000ff0a00720c */ /* 0x000fe20003f05270 */
[----:B------:R-:W-:-:S12]  /*0640*/  BSSY B0, `(.L_x_4225) ;  /* 0x0000005000007945 */ /* 0x000fd80003800000 */
[----:B------:R-:W-:Y:S05]  /*0650*/  @!P0 BRA `(.L_x_4226) ;  /* 0x0000003000008947 */ /* 0x000fea0003800000 */
[----:B------:R-:W-:Y:S01]  /*0660*/  IADD3 R3, R7, -0x1, RZ ;  /* 0xffffffff07037810 */ /* 0x000fe20007ffe0ff */
[----:B------:R-:W-:Y:S05]  /*0670*/  BRA.DIV ~URZ, `(.L_x_4227) ;  /* 0x00017ed27f007947 */ /* 0x000fea000b800000 */
[----:B------:R4:W1:Y:S02]  /*0680*/  SHFL.IDX PT, R6, R4, R3, 0x1f ;  /* 0x00001f0304067589 */ /* 0x00086400000e0000 */
.L_x_4226:
[----:B------:R-:W-:Y:S05]  /*0690*/  BSYNC B0 ;  /* 0x0000000000007941 */ /* 0x000fea0003800000 */
.L_x_4225:
        /* <DEDUP_REMOVED lines=67> */
.L_x_4229:
        /* <DEDUP_REMOVED lines=68> */
.L_x_4230:
[----:B------:R-:W-:Y:S05]  /*0f10*/  BSYNC B0 ;  /* 0x0000000000007941 */ /* 0x000fea0003800000 */
.L_x_4228:
[----:B------:R-:W-:-:S04]  /*0f20*/  LOP3.LUT R0, RZ, R0, RZ, 0x33, !PT ;  /* 0x00000000ff007212 */ /* 0x000fc800078e33ff */
[----:B------:R-:W-:Y:S01]  /*0f30*/  IADD3 R245, R0, R245, RZ ;  /* 0x000000f500f57210 */ /* 0x000fe20007ffe0ff */
[----:B------:R-:W-:Y:S05]  /*0f40*/  BRA `(.L_x_4231) ;  /* 0x0000004000007947 */ /* 0x000fea0003800000 */
.L_x_4219:
[----:B-1----:R-:W-:Y:S01]  /*0f50*/  IMAD.MOV.U32 R245, RZ, RZ, RZ ;  /* 0x000000fffff57224 */ /* 0x002fe200078e00ff */
[----:B------:R-:W-:Y:S01]  /*0f60*/  MOV R246, RZ ;  /* 0x000000ff00f67202 */ /* 0x000fe20000000f00 */
[----:B------:R-:W-:Y:S01]  /*0f70*/  IMAD.U32 R244, RZ, RZ, UR4 ;  /* 0x00000004fff47e24 */ /* 0x000fe2000f8e00ff */
[----:B------:R-:W-:Y:S02]  /*0f80*/  MOV R247, c[0x0][0x53c] ;  /* 0x00014f0000f77a02 */ /* 0x000fe40000000f00 */
.L_x_4231:
[----:B------:R-:W-:Y:S01]  /*0f90*/  ISETP.NE.AND P0, PT, R12, RZ, PT ;  /* 0x000000ff0c00720c */ /* 0x000fe20003f05270 */
[----:B------:R-:W-:-:S12]  /*0fa0*/  WARPSYNC 0xffffffff ;  /* 0xffffffff00007948 */ /* 0x000fd80003800000 */
[----:B------:R1:W-:Y:S04]  /*0fb0*/  @!P0 STS.128 [0x20100], R244 ;  /* 0x020100f4ff008388 */ /* 0x0003e80000000c00 */
[----:B------:R-:W-:Y:S06]  /*0fc0*/  BAR.ARV 0x5, 0x100 ;  /* 0x0144000000007b1d */ /* 0x000fec0000002000 */
.L_x_4217:
[----:B-1----:R-:W-:-:S13]  /*0fd0*/  ISETP.GE.AND P0, PT, R247, c[0x0][0x53c], PT ;  /* 0x00014f00f7007a0c */ /* 0x002fda0003f06270 */
        /* <DEDUP_REMOVED lines=86> */
[----:B------:R-:W-:Y:S01]  /*1540*/  STL.64 [R1], R18 ;  /* 0x0000001201007387 */ /* 0x000fe20000100a00 */
        /* <DEDUP_REMOVED lines=14> */
[C---:B------:R-:W-:Y:S01]  /*1630*/  IMAD.IADD R197, R159.reuse, 0x1, R2 ;  /* 0x000000019fc57824 */ /* 0x040fe200078e0202 */
[----:B-1----:R-:W-:Y:S01]  /*1640*/  LOP3.LUT R3, R12, 0x7ffffffc, RZ, 0xc0, !PT ;  /* 0x7ffffffc0c037812 */ /* 0x002fe200078ec0ff */
[----:B------:R-:W-:Y:S01]  /*1650*/  IMAD.IADD R201, R198, 0x1, R0 ;  /* 0x00000001c6c97824 */ /* 0x000fe200078e0200 */
[----:B------:R-:W-:-:S02]  /*1660*/  @P4 IADD3 R202, R159, -0x20, RZ ;  /* 0xffffffe09fca4810 */ /* 0x000fc40007ffe0ff */
[----:B------:R-:W-:Y:S01]  /*1670*/  LEA R192, R5, 0x100, 0x1 ;  /* 0x0000010005c07811 */ /* 0x000fe200078e08ff */
[----:B------:R-:W-:Y:S01]  /*1680*/  IMAD.IADD R3, R17, 0x1, -R3 ;  /* 0x0000000111037824 */ /* 0x000fe200078e0a03 */
[----:B------:R-:W-:Y:S01]  /*1690*/  IADD3 R217, R202, 0x800, RZ ;  /* 0x00000800cad97810 */ /* 0x000fe20007ffe0ff */
[----:B------:R-:W-:Y:S01]  /*16a0*/  IMAD.IADD R194, R2, 0x1, R202 ;  /* 0x0000000102c27824 */ /* 0x000fe200078e02ca */
[----:B------:R-:W-:Y:S01]  /*16b0*/  IADD3 R216, R202, 0x1000, RZ ;  /* 0x00001000cad87810 */ /* 0x000fe20007ffe0ff */
[----:B------:R-:W-:Y:S01]  /*16c0*/  IMAD.SHL.U32 R238, R3, 0x2, RZ ;  /* 0x0000000203ee7824 */ /* 0x000fe200078e00ff */
[----:B------:R-:W-:Y:S01]  /*16d0*/  SEL R3, R13, 0xffffffe0, !P6 ;  /* 0xffffffe00d037807 */ /* 0x000fe20007000000 */
[----:B------:R-:W-:Y:S01]  /*16e0*/  IMAD.IADD R196, R0, 0x1, R192 ;  /* 0x0000000100c47824 */ /* 0x000fe200078e02c0 */
[----:B--2---:R-:W-:Y:S02]  /*16f0*/  SHF.R.S32.HI R8, RZ, 0x1f, R8 ;  /* 0x0000001fff087819 */ /* 0x004fe40000011408 */
[----:B------:R-:W-:Y:S01]  /*1700*/  IADD3 R14, R238, 0x8, RZ ;  /* 0x00000008ee0e7810 */ /* 0x000fe20007ffe0ff */
[----:B------:R-:W-:Y:S01]  /*1710*/  IMAD.IADD R199, R198, 0x1, R3 ;  /* 0x00000001c6c77824 */ /* 0x000fe200078e0203 */
[----:B---3--:R-:W-:Y:S01]  /*1720*/  IADD3 R10, R238, 0x10, RZ ;  /* 0x00000010ee0a7810 */ /* 0x008fe20007ffe0ff */
[----:B------:R1:W-:Y:S01]  /*1730*/  STL [R1+0x20], R8 ;  /* 0x0000200801007387 */ /* 0x0003e20000100800 */
[----:B------:R-:W-:Y:S01]  /*1740*/  LEA R10, R7, 0x80, 0x1 ;  /* 0x00000080070a7811 */ /* 0x000fe200078e08ff */
[----:B------:R-:W-:Y:S01]  /*1750*/  IMAD.IADD R193, R3, 0x1, R192 ;  /* 0x0000000103c17824 */ /* 0x000fe200078e02c0 */
[----:B----4-:R-:W-:Y:S01]  /*1760*/  SHF.R.S32.HI R6, RZ, 0x1f, R6 ;  /* 0x0000001fff067819 */ /* 0x010fe20000011406 */
[----:B------:R-:W-:Y:S01]  /*1770*/  IMAD.IADD R200, R199, 0x1, R0 ;  /* 0x00000001c7c87824 */ /* 0x000fe200078e0200 */
[----:B------:R-:W-:Y:S01]  /*1780*/  SHF.R.S32.HI R7, RZ, 0x1f, R14 ;  /* 0x0000001fff077819 */ /* 0x000fe2000001140e */
[----:B------:R-:W-:Y:S01]  /*1790*/  IMAD.IADD R195, R0, 0x1, R193 ;  /* 0x0000000100c37824 */ /* 0x000fe200078e02c1 */
[----:B------:R-:W-:Y:S01]  /*17a0*/  IADD3 R12, R238, 0xe8, RZ ;  /* 0x000000e8ee0c7810 */ /* 0x000fe20007ffe0ff */
[----:B------:R2:W-:Y:S01]  /*17b0*/  STL [R1+0x1c], R6 ;  /* 0x00001c0601007387 */ /* 0x0005e20000100800 */
[----:B------:R-:W-:-:S02]  /*17c0*/  IADD3 R215, R202, 0x1800, RZ ;  /* 0x00001800cad77810 */ /* 0x000fc40007ffe0ff */
[----:B------:R-:W-:Y:S01]  /*17d0*/  SHF.R.S32.HI R12, RZ, 0x1f, R12 ;  /* 0x0000001fff0c7819 */ /* 0x000fe2000001140c */
[----:B------:R3:W-:Y:S01]  /*17e0*/  STL [R1+0x14], R9 ;  /* 0x0000140901007387 */ /* 0x0007e20000100800 */
[C---:B------:R-:W-:Y:S02]  /*17f0*/  IADD3 R214, R202.reuse, 0x2000, RZ ;  /* 0x00002000cad67810 */ /* 0x040fe40007ffe0ff */
[C---:B------:R-:W-:Y:S01]  /*1800*/  IADD3 R213, R202.reuse, 0x2800, RZ ;  /* 0x00002800cad57810 */ /* 0x040fe20007ffe0ff */
[----:B------:R-:W-:Y:S01]  /*1810*/  STL [R1+0x28], R10 ;  /* 0x0000280a01007387 */ /* 0x000fe20000100800 */
[C---:B------:R-:W-:Y:S02]  /*1820*/  IADD3 R212, R202.reuse, 0x3000, RZ ;  /* 0x00003000cad47810 */ /* 0x040fe40007ffe0ff */
[C---:B------:R-:W-:Y:S02]  /*1830*/  IADD3 R211, R202.reuse, 0x3800, RZ ;  /* 0x00003800cad37810 */ /* 0x040fe40007ffe0ff */
[----:B------:R-:W-:-:S02]  /*1840*/  IADD3 R210, R202, 0x4000, RZ ;  /* 0x00004000cad27810 */ /* 0x000fc40007ffe0ff */
[----:B------:R-:W-:Y:S02]  /*1850*/  IADD3 R209, R202, 0x4800, RZ ;  /* 0x00004800cad17810 */ /* 0x000fe40007ffe0ff */
[----:B-1----:R-:W-:Y:S02]  /*1860*/  SEL R8, R13, 0xffffffe0, !P1 ;  /* 0xffffffe00d087807 */ /* 0x002fe40004800000 */
[----:B------:R-:W-:Y:S02]  /*1870*/  IADD3 R13, R238, 0xe0, RZ ;  /* 0x000000e0ee0d7810 */ /* 0x000fe40007ffe0ff */
[----:B------:R-:W-:Y:S02]  /*1880*/  IADD3 R208, R202, 0x5000, RZ ;  /* 0x00005000cad07810 */ /* 0x000fe40007ffe0ff */
[----:B------:R-:W-:Y:S02]  /*1890*/  SHF.R.S32.HI R13, RZ, 0x1f, R13 ;  /* 0x0000001fff0d7819 */ /* 0x000fe4000001140d */
[----:B--2---:R-:W-:-:S02]  /*18a0*/  SEL R6, R11, 0xffffffc0, !P2 ;  /* 0xffffffc00b067807 */ /* 0x004fc40005000000 */
[C---:B------:R-:W-:Y:S02]  /*18b0*/  IADD3 R11, R238.reuse, 0xf0, RZ ;  /* 0x000000f0ee0b7810 */ /* 0x040fe40007ffe0ff */
[----:B---3--:R-:W-:Y:S02]  /*18c0*/  SHF.R.S32.HI R9, RZ, 0x1f, R238 ;  /* 0x0000001fff097819 */ /* 0x008fe400000114ee */
[C---:B------:R-:W-:Y:S02]  /*18d0*/  IADD3 R9, R238.reuse, 0xd8, RZ ;  /* 0x000000d8ee097810 */ /* 0x040fe40007ffe0ff */
[----:B------:R-:W-:Y:S02]  /*18e0*/  IADD3 R9, R238, 0xf8, RZ ;  /* 0x000000f8ee097810 */ /* 0x000fe40007ffe0ff */
[----:B------:R-:W-:Y:S01]  /*18f0*/  SHF.R.S32.HI R7, RZ, 0x1f, R11 ;  /* 0x0000001fff077819 */ /* 0x000fe2000001140b */
[C---:B------:R-:W-:Y:S01]  /*1900*/  IMAD.IADD R11, R10.reuse, 0x1, R6 ;  /* 0x000000010a0b7824 */ /* 0x040fe200078e0206 */
[----:B------:R-:W-:Y:S01]  /*1910*/  SHF.R.S32.HI R9, RZ, 0x1f, R9 ;  /* 0x0000001fff097819 */ /* 0x000fe20000011409 */
[C---:B------:R-:W-:Y:S01]  /*1920*/  IMAD.IADD R9, R10.reuse, 0x1, R8 ;  /* 0x000000010a097824 */ /* 0x040fe200078e0208 */
[----:B------:R-:W-:-:S02]  /*1930*/  IADD3 R7, R10, -0x10, RZ ;  /* 0xfffffff00a077810 */ /* 0x000fc40007ffe0ff */
[----:B------:R-:W-:Y:S01]  /*1940*/  @P0 IADD3 R7, R10, 0x10, RZ ;  /* 0x000000100a070810 */ /* 0x000fe20007ffe0ff */
[----:B------:R-:W-:Y:S01]  /*1950*/  IMAD.IADD R2, R9, 0x1, R6 ;  /* 0x0000000109027824 */ /* 0x000fe200078e0206 */
[----:B------:R-:W-:Y:S01]  /*1960*/  STL [R1+0x44], R11 ;  /* 0x0000440b01007387 */ /* 0x000fe20000100800 */
[----:B------:R-:W-:Y:S02]  /*1970*/  IADD3 R207, R202, 0x5800, RZ ;  /* 0x00005800cacf7810 */ /* 0x000fe40007ffe0ff */
[----:B------:R-:W-:Y:S01]  /*1980*/  IMAD.IADD R4, R6, 0x1, R7 ;  /* 0x0000000106047824 */ /* 0x000fe200078e0207 */
[----:B------:R-:W-:Y:S01]  /*1990*/  STL [R1+0x34], R9 ;  /* 0x0000340901007387 */ /* 0x000fe20000100800 */
[C---:B------:R-:W-:Y:S02]  /*19a0*/  IADD3 R206, R202.reuse, 0x6000, RZ ;  /* 0x00006000cace7810 */ /* 0x040fe40007ffe0ff */
[C---:B------:R-:W-:Y:S01]  /*19b0*/  IADD3 R205, R202.reuse, 0x6800, RZ ;  /* 0x00006800cacd7810 */ /* 0x040fe20007ffe0ff */
[----:B------:R1:W-:Y:S01]  /*19c0*/  STL [R1+0x40], R2 ;  /* 0x0000400201007387 */ /* 0x0003e20000100800 */
[----:B------:R-:W-:-:S02]  /*19d0*/  IADD3 R204, R202, 0x7000, RZ ;  /* 0x00007000cacc7810 */ /* 0x000fc40007ffe0ff */
[----:B------:R-:W-:Y:S01]  /*19e0*/  IADD3 R203, R202, 0x7800, RZ ;  /* 0x00007800cacb7810 */ /* 0x000fe20007ffe0ff */
[----:B------:R-:W-:Y:S04]  /*19f0*/  STL [R1+0x2c], R7 ;  /* 0x00002c0701007387 */ /* 0x000fe80000100800 */
[----:B------:R-:W-:Y:S01]  /*1a00*/  STL [R1+0x3c], R4 ;  /* 0x00003c0401007387 */ /* 0x000fe20000100800 */
[----:B-1----:R-:W-:-:S05]  /*1a10*/  IMAD.IADD R2, R8, 0x1, R7 ;  /* 0x0000000108027824 */ /* 0x002fca00078e0207 */
[----:B------:R1:W-:Y:S02]  /*1a20*/  STL [R1+0x30], R2 ;  /* 0x0000300201007387 */ /* 0x0003e40000100800 */
[----:B-1----:R-:W-:-:S05]  /*1a30*/  IMAD.IADD R2, R2, 0x1, R6 ;  /* 0x0000000102027824 */ /* 0x002fca00078e0206 */
[----:B------:R1:W-:Y:S02]  /*1a40*/  STL [R1+0x38], R2 ;  /* 0x0000380201007387 */ /* 0x0003e40000100800 */
.L_x_4360:
[----:B------:R-:W-:Y:S01]  /*1a50*/  ISETP.NE.U32.AND P0, PT, RZ, c[0x0][0x370], PT ;  /* 0x0000dc00ff007a0c */ /* 0x000fe20003f05070 */
[----:B------:R-:W-:Y:S01]  /*1a60*/  IMAD.MOV.U32 R14, RZ, RZ, 0x4 ;  /* 0x00000004ff0e7424 */ /* 0x000fe200078e00ff */
[----:B------:R-:W-:Y:S01]  /*1a70*/  ISETP.NE.U32.AND P2, PT, RZ, c[0x0][0x360], PT ;  /* 0x0000d800ff007a0c */ /* 0x000fe20003f45070 */
[----:B------:R-:W-:Y:S01]  /*1a80*/  CS2R R4, SRZ ;  /* 0x0000000000047805 */ /* 0x000fe2000001ff00 */
[----:B------:R-:W-:Y:S01]  /*1a90*/  ISETP.NE.AND.EX P1, PT, RZ, c[0x0][0x374], PT, P0 ;  /* 0x0000dd00ff007a0c */ /* 0x000fe20003f25300 */
[----:B------:R-:W-:Y:S01]  /*1aa0*/  IMAD.MOV.U32 R12, RZ, RZ, RZ ;  /* 0x000000ffff0c7224 */ /* 0x000fe200078e00ff */
[----:B------:R-:W-:Y:S01]  /*1ab0*/  ISETP.NE.AND.EX P0, PT, RZ, c[0x0][0x364], PT, P2 ;  /* 0x0000d900ff007a0c */ /* 0x000fe20003f05320 */
[CC--:B------:R-:W-:Y:S01]  /*1ac0*/  IMAD.WIDE R6, R247.reuse, R14.reuse, c[0x0][0x348] ;  /* 0x0000d200f7067625 */ /* 0x0c0fe200078e020e */
[----:B------:R-:W-:Y:S02]  /*1ad0*/  ISETP.NE.U32.AND P3, PT, RZ, c[0x0][0x348], PT ;  /* 0x0000d200ff007a0c */ /* 0x000fe40003f65070 */
[----:B------:R-:W-:Y:S01]  /*1ae0*/  ISETP.NE.U32.AND P6, PT, RZ, c[0x0][0x350], PT ;  /* 0x0000d400ff007a0c */ /* 0x000fe20003fc5070 */
[----:B-1----:R-:W-:Y:S01]  /*1af0*/  IMAD.WIDE R2, R247, R14, c[0x0][0x350] ;  /* 0x0000d400f7027625 */ /* 0x002fe200078e020e */
[----:B------:R-:W-:-:S02]  /*1b00*/  ISETP.NE.AND.EX P3, PT, RZ, c[0x0][0x34c], PT, P3 ;  /* 0x0000d300ff007a0c */ /* 0x000fc40003f65330 */
[----:B------:R-:W-:-:S03]  /*1b10*/  ISETP.NE.AND.EX P6, PT, RZ, c[0x0][0x354], PT, P6 ;  /* 0x0000d500ff007a0c */ /* 0x000fc60003fc5360 */
[----:B------:R-:W-:-:S04]  /*1b20*/  @P1 IMAD.WIDE R10, R247, R14, c[0x0][0x370] ;  /* 0x0000dc00f70a1625 */ /* 0x000fc800078e020e */
[----:B------:R-:W-:Y:S01]  /*1b30*/  @P0 IMAD.WIDE R8, R247, R14, c[0x0][0x360] ;  /* 0x0000d800f7080625 */ /* 0x000fe200078e020e */
[----:B------:R1:W5:Y:S04]  /*1b40*/  @P1 LDG.E R4, [R10.64] ;  /* 0x000000060a041981 */ /* 0x000368000c1e1900 */
[----:B------:R1:W5:Y:S04]  /*1b50*/  @P0 LDG.E R241, [R8.64] ;  /* 0x0000000608f10981 */ /* 0x000368000c1e1900 */
[----:B------:R1:W5:Y:S04]  /*1b60*/  @P3 LDG.E R12, [R6.64] ;  /* 0x00000006060c3981 */ /* 0x000368000c1e1900 */
[----:B------:R1:W5:Y:S01]  /*1b70*/  @P6 LDG.E R5, [R2.64] ;  /* 0x0000000602056981 */ /* 0x000362000c1e1900 */
[----:B------:R-:W-:Y:S01]  /*1b80*/  LOP3.LUT R122, R246, 0xffff, RZ, 0xc0, !PT ;  /* 0x0000fffff67a7812 */ /* 0x000fe200078ec0ff */
[----:B------:R-:W-:Y:S04]  /*1b90*/  YIELD ;  /* 0x0000000000007946 */ /* 0x000fe80003800000 */
[----:B------:R1:W-:Y:S01]  /*1ba0*/  STL [R1+0x18], R122 ;  /* 0x0000187a01007387 */ /* 0x0003e20000100800 */
[----:B------:R-:W-:Y:S05]  /*1bb0*/  @P0 BRA `(.L_x_4232) ;  /* 0x0000005000000947 */ /* 0x000fea0003800000 */
[----:B-----5:R-:W-:Y:S01]  /*1bc0*/  MOV R241, c[0x0][0x168] ;  /* 0x00005a0000f17a02 */ /* 0x020fe20000000f00 */
[----:B------:R-:W-:Y:S05]  /*1bd0*/  @!P3 BRA `(.L_x_4232) ;  /* 0x000000300000b947 */ /* 0x000fea0003800000 */
[----:B-1----:R-:W2:Y:S04]  /*1be0*/  LDG.E R8, [R6.64] ;  /* 0x0000000606087981 */ /* 0x002ea8000c1e1900 */
[----:B------:R-:W2:Y:S02]  /*1bf0*/  LDG.E R0, [R6.64+0x4] ;  /* 0x0000040606007981 */ /* 0x000ea4000c1e1900 */
[----:B--2---:R-:W-:-:S02]  /*1c00*/  IADD3 R241, -R8, R0, RZ ;  /* 0x0000000008f17210 */ /* 0x004fc40007ffe1ff */
.L_x_4232:
[----:B------:R-:W-:-:S04]  /*1c10*/  ISETP.NE.U32.AND P0, PT, RZ, c[0x0][0x368], PT ;  /* 0x0000da00ff007a0c */ /* 0x000fc80003f05070 */
[----:B------:R-:W-:-:S13]  /*1c20*/  ISETP.NE.AND.EX P0, PT, RZ, c[0x0][0x36c], PT, P0 ;  /* 0x0000db00ff007a0c */ /* 0x000fda0003f05300 */
[----:B------:R-:W-:Y:S05]  /*1c30*/  @!P0 BRA `(.L_x_4233) ;  /* 0x0000003000008947 */ /* 0x000fea0003800000 */
[----:B-1----:R-:W-:-:S05]  /*1c40*/  IMAD.WIDE R2, R247, R14, c[0x0][0x368] ;  /* 0x0000da00f7027625 */ /* 0x002fca00078e020e */
[----:B------:R1:W5:Y:S01]  /*1c50*/  LDG.E R0, [R2.64] ;  /* 0x0000000602007981 */ /* 0x000362000c1e1900 */
[----:B------:R-:W-:Y:S05]  /*1c60*/  BRA `(.L_x_4234) ;  /* 0x0000005000007947 */ /* 0x000fea0003800000 */
.L_x_4233:
[----:B------:R-:W-:Y:S01]  /*1c70*/  MOV R0, c[0x0][0x1d0] ;  /* 0x0000740000007a02 */ /* 0x000fe20000000f00 */
[----:B------:R-:W-:Y:S05]  /*1c80*/  @!P6 BRA `(.L_x_4234) ;  /* 0x000000300000e947 */ /* 0x000fea0003800000 */
[----:B-1----:R-:W2:Y:S04]  /*1c90*/  LDG.E R6, [R2.64] ;  /* 0x0000000602067981 */ /* 0x002ea8000c1e1900 */
[----:B------:R-:W2:Y:S02]  /*1ca0*/  LDG.E R0, [R2.64+0x4] ;  /* 0x0000040602007981 */ /* 0x000ea4000c1e1900 */
[----:B--2---:R-:W-:Y:S02]  /*1cb0*/  IADD3 R0, -R6, R0, RZ ;  /* 0x0000000006007210 */ /* 0x004fe40007ffe1ff */
.L_x_4234:
[----:B-1----:R-:W-:Y:S01]  /*1cc0*/  IMAD.MOV.U32 R2, RZ, RZ, c[0x0][0x2c4] ;  /* 0x0000b100ff027624 */ /* 0x002fe200078e00ff */
[----:B------:R-:W-:Y:S01]  /*1cd0*/  LOP3.LUT R252, R252, 0xfffffff7, RZ, 0xc0, !PT ;  /* 0xfffffff7fcfc7812 */ /* 0x000fe200078ec0ff */
[----:B------:R-:W-:-:S02]  /*1ce0*/  IMAD.SHL.U32 R243, R245, 0x80, RZ ;  /* 0x00000080f5f37824 */ /* 0x000fc400078e00ff */
[----:B------:R-:W-:Y:S01]  /*1cf0*/  IMAD.MOV.U32 R8, RZ, RZ, c[0x0][0x32c] ;  /* 0x0000cb00ff087624 */ /* 0x000fe200078e00ff */
[----:B------:R-:W-:Y:S01]  /*1d00*/  ISETP.NE.AND P4, PT, R2, 0x1, PT ;  /* 0x000000010200780c */ /* 0x000fe20003f85270 */
[--C-:B-----5:R-:W-:Y:S01]  /*1d10*/  IMAD.IADD R240, R0, 0x1, -R4.reuse ;  /* 0x0000000100f07824 */ /* 0x120fe200078e0a04 */
[----:B------:R-:W-:Y:S01]  /*1d20*/  IADD3 R2, R243, 0x7f, RZ ;  /* 0x0000007ff3027810 */ /* 0x000fe20007ffe0ff */
[----:B------:R-:W-:Y:S01]  /*1d30*/  IMAD.IADD R13, R5, 0x1, R4 ;  /* 0x00000001050d7824 */ /* 0x000fe200078e0204 */
[----:B------:R-:W-:-:S03]  /*1d40*/  ISETP.GE.AND P1, PT, R8, 0x1, PT ;  /* 0x000000010800780c */ /* 0x000fc60003f26270 */
[----:B------:R-:W-:-:S06]  /*1d50*/  IMAD.MOV.U32 R0, RZ, RZ, R2 ;  /* 0x000000ffff007224 */ /* 0x000fcc00078e0002 */
[----:B------:R-:W-:Y:S01]  /*1d60*/  @P4 IMAD.HI.U32 R3, R2, c[0x0][0x2c8], RZ ;  /* 0x0000b20002034a27 */ /* 0x000fe200078e00ff */
[----:B------:R-:W-:Y:S02]  /*1d70*/  IADD3 R2, R240, 0x1, -R241 ;  /* 0x00000001f0027810 */ /* 0x000fe40007ffe8f1 */
[----:B------:R-:W-:Y:S02]  /*1d80*/  @P4 LOP3.LUT R252, R252, 0x8, RZ, 0xfc, !PT ;  /* 0x00000008fcfc4812 */ /* 0x000fe400078efcff */
[----:B------:R-:W-:Y:S02]  /*1d90*/  @P4 SHF.R.U32.HI R0, RZ, c[0x0][0x2cc], R3 ;  /* 0x0000b300ff004a19 */ /* 0x000fe40000011603 */
[----:B------:R-:W-:-:S03]  /*1da0*/  LOP3.LUT R252, R252, 0xffffffef, RZ, 0xc0, !PT ;  /* 0xffffffeffcfc7812 */ /* 0x000fc600078ec0ff */
[----:B------:R-:W-:Y:S01]  /*1db0*/  IMAD.IADD R0, R2, 0x1, R0 ;  /* 0x0000000102007824 */ /* 0x000fe200078e0200 */
[----:B------:R-:W-:-:S04]  /*1dc0*/  @P1 LOP3.LUT R252, R252, 0x10, RZ, 0xfc, !PT ;  /* 0x00000010fcfc1812 */ /* 0x000fc800078efcff */
        /* <DEDUP_REMOVED lines=12> */
.L_x_4237:
[----:B------:R-:W-:-:S13]  /*1e90*/  ISETP.NE.AND P0, PT, R8, 0x1, PT ;  /* 0x000000010800780c */ /* 0x000fda0003f05270 */
[----:B------:R-:W-:-:S05]  /*1ea0*/  @P0 IMAD.HI.U32 R0, R2, c[0x0][0x330], RZ ;  /* 0x0000cc0002000a27 */ /* 0x000fca00078e00ff */
[----:B------:R-:W-:Y:S02]  /*1eb0*/  @P0 SHF.R.U32.HI R2, RZ, c[0x0][0x334], R0 ;  /* 0x0000cd00ff020a19 */ /* 0x000fe40000011600 */
.L_x_4238:
[----:B------:R-:W-:Y:S05]  /*1ec0*/  BSYNC B0 ;  /* 0x0000000000007941 */ /* 0x000fea0003800000 */
.L_x_4236:
[----:B------:R-:W-:-:S05]  /*1ed0*/  IMAD R2, R2, R8, c[0x0][0x32c] ;  /* 0x0000cb0002027624 */ /* 0x000fca00078e0208 */
[----:B------:R-:W-:-:S04]  /*1ee0*/  IMNMX R3, R3, R2, PT ;  /* 0x0000000203037217 */ /* 0x000fc80003800200 */
.L_x_4235:
        /* <DEDUP_REMOVED lines=12> */
[----:B------:R-:W-:Y:S02]  /*1fb0*/  SHF.R.S32.HI R7, RZ, 0x6, R2 ;  /* 0x00000006ff077819 */ /* 0x000fe40000011402 */
        /* <DEDUP_REMOVED lines=12> */
.L_x_4241:
[----:B------:R-:W-:-:S13]  /*2080*/  ISETP.NE.AND P0, PT, R8, 0x1, PT ;  /* 0x000000010800780c */ /* 0x000fda0003f05270 */
[----:B------:R-:W-:-:S05]  /*2090*/  @P0 IMAD.HI.U32 R3, R0, c[0x0][0x330], RZ ;  /* 0x0000cc0000030a27 */ /* 0x000fca00078e00ff */
[----:B------:R-:W-:Y:S02]  /*20a0*/  @P0 SHF.R.U32.HI R0, RZ, c[0x0][0x334], R3 ;  /* 0x0000cd00ff000a19 */ /* 0x000fe40000011603 */
.L_x_4242:
[----:B------:R-:W-:Y:S05]  /*20b0*/  BSYNC B0 ;  /* 0x0000000000007941 */ /* 0x000fea0003800000 */
.L_x_4240:
[----:B------:R-:W-:-:S05]  /*20c0*/  IMAD R0, R0, c[0x0][0x32c], RZ ;  /* 0x0000cb0000007a24 */ /* 0x000fca00078e02ff */
[----:B------:R-:W-:-:S04]  /*20d0*/  IMNMX R2, R2, R0, !PT ;  /* 0x0000000002027217 */ /* 0x000fc80007800200 */
.L_x_4239:
[----:B------:R-:W-:Y:S01]  /*20e0*/  SHF.R.S32.HI R0, RZ, 0x1f, R2 ;  /* 0x0000001fff007819 */ /* 0x000fe20000011402 */
[----:B------:R-:W-:Y:S01]  /*20f0*/  BSSY B0, `(.L_x_4243) ;  /* 0x000002e000007945 */ /* 0x000fe20003800000 */
[----:B------:R-:W-:Y:S02]  /*2100*/  LOP3.LUT R3, R246, 0xff000000, RZ, 0xc0, !PT ;  /* 0xff000000f6037812 */ /* 0x000fe400078ec0ff */
        /* <DEDUP_REMOVED lines=44> */
.L_x_4244:
[----:B------:R-:W-:Y:S05]  /*23d0*/  BSYNC B0 ;  /* 0x0000000000007941 */ /* 0x000fea0003800000 */
.L_x_4243:
        /* <DEDUP_REMOVED lines=73> */
[----:B------:R-:W3:Y:S01]  /*2870*/  LDL.64 R118, [R1] ;  /* 0x0000000001767983 */ /* 0x000ee20000100a00 */
[----:B------:R-:W-:-:S03]  /*2880*/  ISETP.NE.AND.EX P0, PT, RZ, c[0x0][0x344], PT, P0 ;  /* 0x0000d100ff007a0c */ /* 0x000fc60003f05300 */
[----:B------:R-:W4:Y:S04]  /*2890*/  LDL R114, [R1+0xc] ;  /* 0x00000c0001727983 */ /* 0x000f280000100800 */
[----:B------:R-:W5:Y:S04]  /*28a0*/  LDL R19, [R1+0x8] ;  /* 0x0000080001137983 */ /* 0x000f680000100800 */
[----:B------:R-:W5:Y:S02]  /*28b0*/  LDL R18, [R1+0x10] ;  /* 0x0000100001127983 */ /* 0x000f640000100800 */
[----:B------:R-:W-:-:S05]  /*28c0*/  @P0 IMAD.WIDE R2, R247, R14, c[0x0][0x340] ;  /* 0x0000d000f7020625 */ /* 0x000fca00078e020e */
[----:B-1----:R1:W5:Y:S01]  /*28d0*/  @P0 LDG.E R15, [R2.64] ;  /* 0x00000006020f0981 */ /* 0x002362000c1e1900 */
[----:B------:R-:W-:Y:S02]  /*28e0*/  SHF.R.S32.HI R0, RZ, 0x1f, R12 ;  /* 0x0000001fff007819 */ /* 0x000fe4000001140c */
        /* <DEDUP_REMOVED lines=23> */
[----:B------:R-:W-:Y:S01]  /*2a60*/  IMAD R17, R2, c[0x0][0x20c], R3 ;  /* 0x0000830002117a24 */ /* 0x000fe200078e0203 */
[----:B------:R-:W-:Y:S02]  /*2a70*/  IADD3 R3, R5, R11, RZ ;  /* 0x0000000b05037210 */ /* 0x000fe40007ffe0ff */
[----:B------:R-:W-:Y:S02]  /*2a80*/  LOP3.LUT R252, R252, 0xfffffffb, RZ, 0xc0, !PT ;  /* 0xfffffffbfcfc7812 */ /* 0x000fe400078ec0ff */
[----:B------:R-:W-:-:S02]  /*2a90*/  IADD3 R88, R222, -0x1, RZ ;  /* 0xffffffffde587810 */ /* 0x000fc40007ffe0ff */
[----:B--2---:R-:W-:-:S05]  /*2aa0*/  IADD3 R6, R9, R243, RZ ;  /* 0x000000f309067210 */ /* 0x004fca0007ffe0ff */
[----:B------:R-:W-:-:S04]  /*2ab0*/  @P4 IMAD.HI.U32 R8, R6, c[0x0][0x2c8], RZ ;  /* 0x0000b20006084a27 */ /* 0x000fc800078e00ff */
[----:B------:R-:W-:Y:S01]  /*2ac0*/  IMAD.MOV.U32 R0, RZ, RZ, R6 ;  /* 0x000000ffff007224 */ /* 0x000fe200078e0006 */
[----:B------:R-:W-:Y:S01]  /*2ad0*/  @P4 SHF.R.U32.HI R0, RZ, c[0x0][0x2cc], R8 ;  /* 0x0000b300ff004a19 */ /* 0x000fe20000011608 */
[----:B---3--:R-:W-:Y:S01]  /*2ae0*/  IMAD.WIDE.U32 R8, R2, c[0x0][0x1e0], R118 ;  /* 0x0000780002087a25 */ /* 0x008fe200078e0076 */
[----:B----4-:R-:W-:-:S03]  /*2af0*/  ISETP.GE.AND P4, PT, R114, c[0x0][0x1d4], PT ;  /* 0x0000750072007a0c */ /* 0x010fc60003f86270 */
[----:B------:R-:W-:Y:S01]  /*2b00*/  IMAD.WIDE.U32 R12, R2, c[0x0][0x208], R118 ;  /* 0x00008200020c7a25 */ /* 0x000fe200078e0076 */
[----:B------:R-:W-:-:S03]  /*2b10*/  SHF.R.S32.HI R2, RZ, 0x1f, R0 ;  /* 0x0000001fff027819 */ /* 0x000fc60000011400 */
[----:B------:R-:W-:Y:S02]  /*2b20*/  IMAD.MOV R7, RZ, RZ, -R0 ;  /* 0x000000ffff077224 */ /* 0x000fe400078e0a00 */
[----:B------:R-:W-:Y:S02]  /*2b30*/  IMAD R5, R2, c[0x0][0x1b0], RZ ;  /* 0x00006c0002057a24 */ /* 0x000fe400078e02ff */
[----:B------:R-:W-:Y:S01]  /*2b40*/  IMAD R10, R7, c[0x0][0x2c4], R6 ;  /* 0x0000b100070a7a24 */ /* 0x000fe200078e0206 */
[----:B------:R-:W-:Y:S01]  /*2b50*/  SEL R6, RZ, 0xffffffff, P4 ;  /* 0xffffffffff067807 */ /* 0x000fe20002000000 */
[----:B------:R-:W-:Y:S01]  /*2b60*/  IMAD.MOV.U32 R2, RZ, RZ, R4 ;  /* 0x000000ffff027224 */ /* 0x000fe200078e0004 */
[----:B------:R-:W-:Y:S01]  /*2b70*/  ISETP.GE.AND P5, PT, R118, c[0x0][0x1d4], PT ;  /* 0x0000750076007a0c */ /* 0x000fe20003fa6270 */
[C---:B------:R-:W-:Y:S02]  /*2b80*/  IMAD R5, R0.reuse, c[0x0][0x1b4], R5 ;  /* 0x00006d0000057a24 */ /* 0x040fe400078e0205 */
[----:B------:R-:W-:Y:S01]  /*2b90*/  IMAD.WIDE.U32 R2, R0, c[0x0][0x1b0], R2 ;  /* 0x00006c0000027a25 */ /* 0x000fe200078e0002 */
[----:B------:R-:W-:-:S02]  /*2ba0*/  SHF.R.S32.HI R0, RZ, 0x1f, R10 ;  /* 0x0000001fff007819 */ /* 0x000fc4000001140a */
[----:B------:R-:W-:Y:S01]  /*2bb0*/  SEL R4, RZ, 0x1, P5 ;  /* 0x00000001ff047807 */ /* 0x000fe20002800000 */
[----:B------:R-:W-:Y:S01]  /*2bc0*/  IMAD.SHL.U32 R6, R6, 0x2, RZ ;  /* 0x0000000206067824 */ /* 0x000fe200078e00ff */
[----:B------:R-:W-:Y:S01]  /*2bd0*/  IADD3 R9, R9, R16, RZ ;  /* 0x0000001009097210 */ /* 0x000fe20007ffe0ff */
[----:B------:R-:W-:Y:S01]  /*2be0*/  IMAD.IADD R5, R3, 0x1, R5 ;  /* 0x0000000103057824 */ /* 0x000fe200078e0205 */
[--C-:B-----5:R-:W-:Y:S01]  /*2bf0*/  @P0 SHF.R.S32.HI R3, RZ, 0x1f, R15.reuse ;  /* 0x0000001fff030819 */ /* 0x120fe2000001140f */
[----:B------:R-:W-:Y:S01]  /*2c00*/  IMAD R0, R0, c[0x0][0x1a8], RZ ;  /* 0x00006a0000007a24 */ /* 0x000fe200078e02ff */
[----:B------:R-:W-:Y:S01]  /*2c10*/  LOP3.LUT R16, R6, 0x2, R4, 0xe2, !PT ;  /* 0x0000000206107812 */ /* 0x000fe200078ee204 */
[----:B------:R-:W-:Y:S01]  /*2c20*/  IMAD.MOV.U32 R4, RZ, RZ, R2 ;  /* 0x000000ffff047224 */ /* 0x000fe200078e0002 */
[----:B------:R-:W-:Y:S01]  /*2c30*/  MOV R6, R12 ;  /* 0x0000000c00067202 */ /* 0x000fe20000000f00 */
[----:B------:R-:W-:Y:S01]  /*2c40*/  @P0 IMAD.MOV.U32 R2, RZ, RZ, R15 ;  /* 0x000000ffff020224 */ /* 0x000fe200078e000f */
[----:B------:R-:W-:Y:S01]  /*2c50*/  @!P0 MOV R2, R247 ;  /* 0x000000f700028202 */ /* 0x000fe20000000f00 */
[----:B------:R-:W-:-:S02]  /*2c60*/  @!P0 IMAD.MOV.U32 R3, RZ, RZ, R14 ;  /* 0x000000ffff038224 */ /* 0x000fc400078e000e */
[----:B------:R-:W-:Y:S02]  /*2c70*/  IMAD.IADD R7, R13, 0x1, R17 ;  /* 0x000000010d077824 */ /* 0x000fe400078e0211 */
        /* <DEDUP_REMOVED lines=9> */
[C---:B------:R-:W-:Y:S01]  /*2d10*/  ISETP.GE.AND P1, PT, R19.reuse, c[0x0][0x198], PT ;  /* 0x0000660013007a0c */ /* 0x040fe20003f26270 */
[----:B------:R-:W-:Y:S01]  /*2d20*/  IMAD.WIDE.U32 R4, R122, c[0x0][0x1e8], R8 ;  /* 0x00007a007a047a25 */ /* 0x000fe200078e0008 */
[----:B------:R-:W-:-:S03]  /*2d30*/  ISETP.GE.AND P3, PT, R19, c[0x0][0x1d4], PT ;  /* 0x0000750013007a0c */ /* 0x000fc60003f66270 */
[----:B------:R-:W-:-:S06]  /*2d40*/  IMAD R6, R0, c[0x0][0x1f0], RZ ;  /* 0x00007c0000067a24 */ /* 0x000fcc00078e02ff */
[----:B------:R-:W-:Y:S02]  /*2d50*/  @P0 LOP3.LUT R252, R252, 0x4, RZ, 0xfc, !PT ;  /* 0x00000004fcfc0812 */ /* 0x000fe400078efcff */
[----:B------:R-:W-:Y:S02]  /*2d60*/  ISETP.GE.AND P0, PT, R18, c[0x0][0x198], PT ;  /* 0x0000660012007a0c */ /* 0x000fe40003f06270 */
[----:B------:R-:W-:Y:S01]  /*2d70*/  LOP3.LUT R252, R252, 0xfffffffe, RZ, 0xc0, !PT ;  /* 0xfffffffefcfc7812 */ /* 0x000fe200078ec0ff */
[----:B------:R-:W-:Y:S01]  /*2d80*/  IMAD R3, R122, c[0x0][0x214], R3 ;  /* 0x000085007a037a24 */ /* 0x000fe200078e0203 */
[----:B------:R-:W-:Y:S01]  /*2d90*/  ISETP.GE.AND P2, PT, R18, c[0x0][0x1d4], PT ;  /* 0x0000750012007a0c */ /* 0x000fe20003f46270 */
[----:B------:R-:W-:Y:S01]  /*2da0*/  IMAD R0, R0, c[0x0][0x218], RZ ;  /* 0x0000860000007a24 */ /* 0x000fe200078e02ff */
[----:B------:R-:W-:Y:S01]  /*2db0*/  LOP3.LUT R252, R252, 0xfffffffd, RZ, 0xc0, !PT ;  /* 0xfffffffdfcfc7812 */ /* 0x000fe200078ec0ff */
[----:B------:R-:W-:Y:S01]  /*2dc0*/  IMAD R5, R122, c[0x0][0x1ec], R5 ;  /* 0x00007b007a057a24 */ /* 0x000fe200078e0205 */
[----:B------:R-:W-:Y:S01]  /*2dd0*/  SEL R8, RZ, 0x4, P3 ;  /* 0x00000004ff087807 */ /* 0x000fe20001800000 */
[----:B------:R-:W-:Y:S01]  /*2de0*/  IMAD.WIDE.U32 R232, R12, c[0x0][0x218], R2 ;  /* 0x000086000ce87a25 */ /* 0x000fe200078e0002 */
[----:B------:R-:W-:-:S02]  /*2df0*/  SEL R7, RZ, 0x8, P2 ;  /* 0x00000008ff077807 */ /* 0x000fc40001000000 */
[----:B------:R-:W-:Y:S01]  /*2e00*/  @P1 LOP3.LUT R252, R252, 0x2, RZ, 0xfc, !PT ;  /* 0x00000002fcfc1812 */ /* 0x000fe200078efcff */
[C---:B------:R-:W-:Y:S02]  /*2e10*/  IMAD R0, R12.reuse, c[0x0][0x21c], R0 ;  /* 0x000087000c007a24 */ /* 0x040fe400078e0200 */
[----:B------:R-:W-:-:S04]  /*2e20*/  IMAD.WIDE.U32 R230, R12, c[0x0][0x1f0], R4 ;  /* 0x00007c000ce67a25 */ /* 0x000fc800078e0004 */
[----:B------:R-:W-:Y:S01]  /*2e30*/  IMAD R2, R12, c[0x0][0x1f4], R6 ;  /* 0x00007d000c027a24 */ /* 0x000fe200078e0206 */
[----:B------:R-:W-:Y:S02]  /*2e40*/  LOP3.LUT R32, R7, R16, R8, 0xfe, !PT ;  /* 0x0000001007207212 */ /* 0x000fe400078efe08 */
[----:B------:R-:W-:Y:S01]  /*2e50*/  ISETP.GE.AND P6, PT, R118, c[0x0][0x198], PT ;  /* 0x0000660076007a0c */ /* 0x000fe20003fc6270 */
[----:B------:R-:W-:Y:S01]  /*2e60*/  IMAD.IADD R229, R231, 0x1, R2 ;  /* 0x00000001e7e57824 */ /* 0x000fe200078e0202 */
[----:B------:R-:W-:Y:S02]  /*2e70*/  IADD3 R12, R115, R243, RZ ;  /* 0x000000f3730c7210 */ /* 0x000fe40007ffe0ff */
[----:B------:R-:W-:Y:S02]  /*2e80*/  IADD3 R234, R233, R0, RZ ;  /* 0x00000000e9ea7210 */ /* 0x000fe40007ffe0ff */
[----:B------:R-:W-:Y:S01]  /*2e90*/  @P0 LOP3.LUT R252, R252, 0x1, RZ, 0xfc, !PT ;  /* 0x00000001fcfc0812 */ /* 0x000fe200078efcff */
[----:B------:R-:W-:Y:S05]  /*2ea0*/  BRA.DIV ~URZ, `(.L_x_4246) ;  /* 0x000157027f007947 */ /* 0x000fea000b800000 */
[----:B------:R1:W2:Y:S02]  /*2eb0*/  SHFL.IDX PT, R4, R14, RZ, 0x181f ;  /* 0x00181fff0e047589 */ /* 0x0002a400000e0000 */
.L_x_4365:
[----:B------:R-:W-:Y:S05]  /*2ec0*/  BRA.DIV ~URZ, `(.L_x_4247) ;  /* 0x000157527f007947 */ /* 0x000fea000b800000 */
[----:B------:R3:W4:Y:S02]  /*2ed0*/  SHFL.IDX PT, R0, R15, RZ, 0x181f ;  /* 0x00181fff0f007589 */ /* 0x00072400000e0000 */
.L_x_4366:
        /* <DEDUP_REMOVED lines=9> */
[----:B------:R-:W2:Y:S04]  /*2f70*/  LDL R16, [R1+0x10] ;  /* 0x0000100001107983 */ /* 0x000ea80000100800 */
[----:B------:R-:W2:Y:S01]  /*2f80*/  LDL R17, [R1+0x1c] ;  /* 0x00001c0001117983 */ /* 0x000ea20000100800 */
[----:B------:R-:W-:-:S02]  /*2f90*/  P2R R5, PR, RZ, 0x4 ;  /* 0x00000004ff057803 */ /* 0x000fc40000000000 */
[C---:B------:R-:W-:Y:S02]  /*2fa0*/  LOP3.LUT P2, RZ, R252.reuse, 0x4, RZ, 0xc0, !PT ;  /* 0x00000004fcff7812 */ /* 0x040fe4000784c0ff */
[----:B------:R-:W-:Y:S02]  /*2fb0*/  LOP3.LUT P1, RZ, R252, 0x1, RZ, 0xc0, !PT ;  /* 0x00000001fcff7812 */ /* 0x000fe4000782c0ff */
        /* <DEDUP_REMOVED lines=8> */
[----:B--2---:R-:W-:-:S03]  /*3040*/  LEA R6, P0, R2, R0, 0x1 ;  /* 0x0000000002067211 */ /* 0x004fc600078008ff */
[----:B------:R3:W-:Y:S01]  /*3050*/  LDGSTS.E.BYPASS.LTC128B.128 [R223+0x14100], [R8.64], !P2 ;  /* 0x1410000008df7fae */ /* 0x0007e2000d101d46 */
[----:B------:R-:W-:Y:S02]  /*3060*/  LEA.HI.X R7, R2, R4, R3, 0x1, P0 ;  /* 0x0000000402077211 */ /* 0x000fe400000f0c03 */
[----:B------:R-:W-:-:S04]  /*3070*/  LEA R2, P0, R16, R0, 0x1 ;  /* 0x0000000010027211 */ /* 0x000fc800078008ff */
[----:B------:R-:W-:Y:S02]  /*3080*/  LEA.HI.X R3, R16, R4, R17, 0x1, P0 ;  /* 0x0000000410037211 */ /* 0x000fe400000f0c11 */
[----:B------:R-:W-:-:S13]  /*3090*/  LOP3.LUT P0, RZ, R252, 0x2, RZ, 0xc0, !PT ;  /* 0x00000002fcff7812 */ /* 0x000fda000780c0ff */
[----:B------:R3:W-:Y:S04]  /*30a0*/  LDGSTS.E.BYPASS.LTC128B.128 [R223+0x18100], [R6.64], !P0 ;  /* 0x1810000006df7fae */ /* 0x0007e8000c101d46 */
[----:B------:R3:W-:Y:S01]  /*30b0*/  LDGSTS.E.BYPASS.LTC128B.128 [R223+0x1c100], [R2.64], !P1 ;  /* 0x1c10000002df7fae */ /* 0x0007e2000c901d46 */
[----:B------:R-:W-:-:S08]  /*30c0*/  ISETP.NE.AND P2, PT, R5, RZ, PT ;  /* 0x000000ff0500720c */ /* 0x000fd00003f45270 */
.L_x_4249:
[----:B------:R-:W-:Y:S05]  /*30d0*/  BSYNC B0 ;  /* 0x0000000000007941 */ /* 0x000fea0003800000 */
.L_x_4248:
[----:B------:R-:W-:Y:S05]  /*30e0*/  BRA.DIV ~URZ, `(.L_x_4250) ;  /* 0x000155927f007947 */ /* 0x000fea000b800000 */
[----:B--2---:R2:W1:Y:S04]  /*30f0*/  SHFL.IDX PT, R4, R14, 0x1, 0x181f ;  /* 0x00381f000e047f89 */ /* 0x00446800000e0000 */
[----:B----4-:R2:W4:Y:S02]  /*3100*/  SHFL.IDX PT, R0, R15, 0x1, 0x181f ;  /* 0x00381f000f007f89 */ /* 0x01052400000e0000 */
.L_x_4367:
        /* <DEDUP_REMOVED lines=9> */
[----:B------:R-:W4:Y:S04]  /*31a0*/  LDL R16, [R1+0x10] ;  /* 0x0000100001107983 */ /* 0x000f280000100800 */
[----:B------:R-:W4:Y:S01]  /*31b0*/  LDL R17, [R1+0x1c] ;  /* 0x00001c0001117983 */ /* 0x000f220000100800 */
[----:B------:R-:W-:-:S02]  /*31c0*/  P2R R5, PR, RZ, 0x4 ;  /* 0x00000004ff057803 */ /* 0x000fc40000000000 */
[C---:B------:R-:W-:Y:S02]  /*31d0*/  LOP3.LUT P2, RZ, R252.reuse, 0x4, RZ, 0xc0, !PT ;  /* 0x00000004fcff7812 */ /* 0x040fe4000784c0ff */
[----:B------:R-:W-:Y:S02]  /*31e0*/  LOP3.LUT P1, RZ, R252, 0x1, RZ, 0xc0, !PT ;  /* 0x00000001fcff7812 */ /* 0x000fe4000782c0ff */
        /* <DEDUP_REMOVED lines=8> */
[----:B----4-:R-:W-:-:S03]  /*3270*/  LEA R6, P0, R3, R0, 0x1 ;  /* 0x0000000003067211 */ /* 0x010fc600078008ff */
        /* <DEDUP_REMOVED lines=8> */
.L_x_4252:
[----:B------:R-:W-:Y:S05]  /*3300*/  BSYNC B0 ;  /* 0x0000000000007941 */ /* 0x000fea0003800000 */
.L_x_4251:
[----:B------:R-:W-:Y:S05]  /*3310*/  BRA.DIV ~URZ, `(.L_x_4253) ;  /* 0x000154227f007947 */ /* 0x000fea000b800000 */
[----:B-1----:R1:W3:Y:S02]  /*3320*/  SHFL.IDX PT, R4, R14, 0x2, 0x181f ;  /* 0x00581f000e047f89 */ /* 0x0022e400000e0000 */
.L_x_4368:
[----:B------:R-:W-:Y:S05]  /*3330*/  BRA.DIV ~URZ, `(.L_x_4254) ;  /* 0x000154727f007947 */ /* 0x000fea000b800000 */
[----:B----4-:R4:W1:Y:S02]  /*3340*/  SHFL.IDX PT, R0, R15, 0x2, 0x181f ;  /* 0x00581f000f007f89 */ /* 0x01086400000e0000 */
.L_x_4369:
        /* <DEDUP_REMOVED lines=9> */
[----:B------:R-:W3:Y:S04]  /*33e0*/  LDL R16, [R1+0x10] ;  /* 0x0000100001107983 */ /* 0x000ee80000100800 */
[----:B------:R-:W3:Y:S01]  /*33f0*/  LDL R17, [R1+0x1c] ;  /* 0x00001c0001117983 */ /* 0x000ee20000100800 */
[----:B------:R-:W-:-:S02]  /*3400*/  P2R R5, PR, RZ, 0x4 ;  /* 0x00000004ff057803 */ /* 0x000fc40000000000 */
[C---:B------:R-:W-:Y:S02]  /*3410*/  LOP3.LUT P2, RZ, R252.reuse, 0x4, RZ, 0xc0, !PT ;  /* 0x00000004fcff7812 */ /* 0x040fe4000784c0ff */
[----:B------:R-:W-:Y:S02]  /*3420*/  LOP3.LUT P1, RZ, R252, 0x1, RZ, 0xc0, !PT ;  /* 0x00000001fcff7812 */ /* 0x000fe4000782c0ff */
        /* <DEDUP_REMOVED lines=8> */
[----:B---3--:R-:W-:-:S03]  /*34b0*/  LEA R6, P0, R3, R0, 0x1 ;  /* 0x0000000003067211 */ /* 0x008fc600078008ff */
        /* <DEDUP_REMOVED lines=8> */
.L_x_4256:
[----:B------:R-:W-:Y:S05]  /*3540*/  BSYNC B0 ;  /* 0x0000000000007941 */ /* 0x000fea0003800000 */
.L_x_4255:
[----:B------:R-:W-:Y:S05]  /*3550*/  BRA.DIV ~URZ, `(.L_x_4257) ;  /* 0x000152b27f007947 */ /* 0x000fea000b800000 */
[----:B---3--:R3:W2:Y:S04]  /*3560*/  SHFL.IDX PT, R4, R14, 0x3, 0x181f ;  /* 0x00781f000e047f89 */ /* 0x0086a800000e0000 */
[----:B-1----:R3:W1:Y:S02]  /*3570*/  SHFL.IDX PT, R0, R15, 0x3, 0x181f ;  /* 0x00781f000f007f89 */ /* 0x00266400000e0000 */
.L_x_4370:
[----:B------:R-:W5:Y:S04]  /*3580*/  LDL.64 R8, [R1] ;  /* 0x0000000001087983 */ /* 0x000f680000100a00 */
[----:B---3--:R-:W3:Y:S04]  /*3590*/  LDL R6, [R1+0xc] ;  /* 0x00000c0001067983 */ /* 0x008ee80000100800 */
[----:B----4-:R-:W4:Y:S04]  /*35a0*/  LDL R7, [R1+0x24] ;  /* 0x0000240001077983 */ /* 0x010f280000100800 */
[----:B--2---:R-:W2:Y:S04]  /*35b0*/  LDL R14, [R1+0x8] ;  /* 0x00000800010e7983 */ /* 0x004ea80000100800 */
[----:B------:R-:W2:Y:S04]  /*35c0*/  LDL R15, [R1+0x20] ;  /* 0x00002000010f7983 */ /* 0x000ea80000100800 */
[----:B------:R-:W2:Y:S04]  /*35d0*/  LDL R10, [R1+0x10] ;  /* 0x00001000010a7983 */ /* 0x000ea80000100800 */
[----:B------:R-:W2:Y:S01]  /*35e0*/  LDL R11, [R1+0x1c] ;  /* 0x00001c00010b7983 */ /* 0x000ea20000100800 */
[----:B------:R-:W-:-:S04]  /*35f0*/  IADD3 R2, R12, 0x60, RZ ;  /* 0x000000600c027810 */ /* 0x000fc80007ffe0ff */
[----:B------:R-:W-:Y:S02]  /*3600*/  ISETP.GE.AND P0, PT, R2, R13, PT ;  /* 0x0000000d0200720c */ /* 0x000fe40003f06270 */
[----:B------:R-:W-:Y:S02]  /*3610*/  P2R R5, PR, RZ, 0x4 ;  /* 0x00000004ff057803 */ /* 0x000fe40000000000 */
[----:B------:R-:W-:Y:S01]  /*3620*/  LOP3.LUT P2, RZ, R252, 0x4, RZ, 0xc0, !PT ;  /* 0x00000004fcff7812 */ /* 0x000fe2000784c0ff */
[----:B------:R-:W-:-:S04]  /*3630*/  IMAD.SHL.U32 R89, R88, 0x40, RZ ;  /* 0x0000004058597824 */ /* 0x000fc800078e00ff */
[----:B------:R-:W-:-:S04]  /*3640*/  IMAD.IADD R90, R240, 0x1, -R89 ;  /* 0x00000001f05a7824 */ /* 0x000fc800078e0a59 */
        /* <DEDUP_REMOVED lines=8> */
[----:B--2---:R-:W-:Y:S02]  /*36d0*/  @!P0 LEA R6, P1, R14, R0, 0x1 ;  /* 0x000000000e068211 */ /* 0x004fe400078208ff */
[----:B------:R-:W-:Y:S01]  /*36e0*/  LOP3.LUT P6, RZ, R252, 0x1, RZ, 0xc0, !PT ;  /* 0x00000001fcff7812 */ /* 0x000fe200078cc0ff */
[----:B------:R2:W-:Y:S01]  /*36f0*/  @!P0 LDGSTS.E.BYPASS.LTC128B.128 [R223+0x17100], [R8.64], !P2 ;  /* 0x1710000008df8fae */ /* 0x0005e2000d101d46 */
[----:B------:R-:W-:Y:S02]  /*3700*/  @!P0 LEA.HI.X R7, R14, R4, R15, 0x1, P1 ;  /* 0x000000040e078211 */ /* 0x000fe400008f0c0f */
[----:B-1----:R-:W-:-:S04]  /*3710*/  @!P0 LEA R2, P1, R10, R0, 0x1 ;  /* 0x000000000a028211 */ /* 0x002fc800078208ff */
[----:B------:R-:W-:Y:S02]  /*3720*/  @!P0 LEA.HI.X R3, R10, R4, R11, 0x1, P1 ;  /* 0x000000040a038211 */ /* 0x000fe400008f0c0b */
[----:B------:R-:W1:Y:S01]  /*3730*/  S2R R11, SR_TID.X ;  /* 0x00000000000b7919 */ /* 0x000e620000002100 */
[----:B------:R-:W-:Y:S02]  /*3740*/  LOP3.LUT P1, RZ, R252, 0x2, RZ, 0xc0, !PT ;  /* 0x00000002fcff7812 */ /* 0x000fe4000782c0ff */
[----:B------:R-:W-:Y:S01]  /*3750*/  ISETP.NE.AND P2, PT, R5, RZ, PT ;  /* 0x000000ff0500720c */ /* 0x000fe20003f45270 */
[----:B------:R-:W-:-:S10]  /*3760*/  IMAD.WIDE.U32 R4, R88, c[0x0][0x1e0], RZ ;  /* 0x0000780058047a25 */ /* 0x000fd400078e00ff */
[----:B------:R3:W-:Y:S04]  /*3770*/  @!P0 LDGSTS.E.BYPASS.LTC128B.128 [R223+0x1b100], [R6.64], !P1 ;  /* 0x1b10000006df8fae */ /* 0x0007e8000c901d46 */
[----:B------:R4:W-:Y:S04]  /*3780*/  @!P0 LDGSTS.E.BYPASS.LTC128B.128 [R223+0x1f100], [R2.64], !P6 ;  /* 0x1f10000002df8fae */ /* 0x0009e8000f101d46 */
[----:B------:R-:W0:Y:S01]  /*3790*/  LDGDEPBAR ;  /* 0x00000000000079af */ /* 0x000e220000000000 */
[----:B-1----:R-:W-:-:S04]  /*37a0*/  SHF.R.S32.HI R10, RZ, 0x1f, R11 ;  /* 0x0000001fff0a7819 */ /* 0x002fc8000001140b */
[----:B------:R-:W-:Y:S02]  /*37b0*/  LEA.HI R10, R10, R11, RZ, 0x3 ;  /* 0x0000000b0a0a7211 */ /* 0x000fe400078f18ff */
[----:B---3--:R-:W-:-:S05]  /*37c0*/  SHF.R.S32.HI R7, RZ, 0x1f, R88 ;  /* 0x0000001fff077819 */ /* 0x008fca0000011458 */
[----:B------:R-:W-:Y:S01]  /*37d0*/  IMAD R0, R7, c[0x0][0x1e0], RZ ;  /* 0x0000780007007a24 */ /* 0x000fe200078e02ff */
[----:B------:R-:W-:-:S03]  /*37e0*/  SHF.R.S32.HI R10, RZ, 0x3, R10 ;  /* 0x00000003ff0a7819 */ /* 0x000fc6000001140a */
[----:B----4-:R-:W-:Y:S01]  /*37f0*/  IMAD R2, R88, c[0x0][0x1e4], R0 ;  /* 0x0000790058027a24 */ /* 0x010fe200078e0200 */
        /* <DEDUP_REMOVED lines=40> */
[----:B------:R-:W-:Y:S02]  /*3a80*/  LEA.HI.X R3, R0, c[0x0][0x1fc], R3, 0x1, P0 ;  /* 0x00007f0000037a11 */ /* 0x000fe400000f0c03 */
        /* <DEDUP_REMOVED lines=36> */
[C---:B------:R-:W-:Y:S01]  /*3cd0*/  HMMA.16816.F32 R28, R4.reuse, R30, RZ ;  /* 0x0000001e041c723c */ /* 0x040fe200000018ff */
[----:B------:R1:W-:Y:S04]  /*3ce0*/  LDGSTS.E.BYPASS.LTC128B.128 [R223+0x6100], [R2.64+0x180], !P4 ;  /* 0x0610018002df7fae */ /* 0x0003e8000e101d46 */
[----:B------:R1:W-:Y:S03]  /*3cf0*/  LDGSTS.E.BYPASS.LTC128B.128 [R223+0x1100], [R12.64], !P5 ;  /* 0x011000000cdf7fae */ /* 0x0003e6000e901d46 */
[C---:B--2---:R-:W-:Y:S01]  /*3d00*/  HMMA.16816.F32 R36, R4.reuse, R24, RZ ;  /* 0x000000180424723c */ /* 0x044fe200000018ff */
[----:B------:R1:W-:Y:S04]  /*3d10*/  LDGSTS.E.BYPASS.LTC128B.128 [R223+0x3100], [R12.64+0x80], !P6 ;  /* 0x031000800cdf7fae */ /* 0x0003e8000f101d46 */
[----:B------:R1:W-:Y:S03]  /*3d20*/  LDGSTS.E.BYPASS.LTC128B.128 [R223+0x5100], [R12.64+0x100], !P1 ;  /* 0x051001000cdf7fae */ /* 0x0003e6000c901d46 */
[C---:B------:R-:W-:Y:S01]  /*3d30*/  HMMA.16816.F32 R40, R4.reuse, R26, RZ ;  /* 0x0000001a0428723c */ /* 0x040fe200000018ff */
[----:B------:R1:W-:Y:S04]  /*3d40*/  LDGSTS.E.BYPASS.LTC128B.128 [R223+0x7100], [R12.64+0x180], !P0 ;  /* 0x071001800cdf7fae */ /* 0x0003e8000c101d46 */
[----:B------:R-:W-:Y:S03]  /*3d50*/  LDSM.16.M88.4 R64, [R197] ;  /* 0x00000000c540783b */ /* 0x000fe60000000200 */
[C---:B---3--:R-:W-:Y:S01]  /*3d60*/  HMMA.16816.F32 R44, R4.reuse, R20, RZ ;  /* 0x00000014042c723c */ /* 0x048fe200000018ff */
[----:B------:R-:W-:Y:S04]  /*3d70*/  LDSM.16.M88.4 R76, [R197+0x800] ;  /* 0x00080000c54c783b */ /* 0x000fe80000000200 */
[----:B------:R-:W-:Y:S03]  /*3d80*/  LDSM.16.M88.4 R80, [R197+0x1000] ;  /* 0x00100000c550783b */ /* 0x000fe60000000200 */
[C---:B------:R-:W-:Y:S01]  /*3d90*/  HMMA.16816.F32 R48, R4.reuse, R22, RZ ;  /* 0x000000160430723c */ /* 0x040fe200000018ff */
[----:B------:R-:W-:Y:S07]  /*3da0*/  LDSM.16.M88.4 R84, [R197+0x1800] ;  /* 0x00180000c554783b */ /* 0x000fee0000000200 */
[C---:B----4-:R-:W-:Y:S01]  /*3db0*/  HMMA.16816.F32 R56, R4.reuse, R16, RZ ;  /* 0x000000100438723c */ /* 0x050fe200000018ff */
[----:B------:R-:W-:Y:S01]  /*3dc0*/  ISETP.NE.AND P4, PT, R15, RZ, PT ;  /* 0x000000ff0f00720c */ /* 0x000fe20003f85270 */
[----:B------:R-:W0:Y:S06]  /*3dd0*/  LDGDEPBAR ;  /* 0x00000000000079af */ /* 0x000e2c0000000000 */
[----:B------:R-:W-:Y:S01]  /*3de0*/  HMMA.16816.F32 R16, R4, R18, RZ ;  /* 0x000000120410723c */ /* 0x000fe200000018ff */
[----:B------:R-:W2:Y:S01]  /*3df0*/  LDSM.16.M88.4 R4, [R201] ;  /* 0x00000000c904783b */ /* 0x000ea20000000200 */
[----:B------:R-:W-:-:S06]  /*3e00*/  ISETP.NE.AND P5, PT, R14, RZ, PT ;  /* 0x000000ff0e00720c */ /* 0x000fcc0003fa5270 */
[C---:B-----5:R-:W-:Y:S08]  /*3e10*/  HMMA.16816.F32 R20, R8.reuse, R52, R32 ;  /* 0x000000340814723c */ /* 0x060ff00000001820 */
[C---:B------:R-:W-:Y:S01]  /*3e20*/  HMMA.16816.F32 R24, R8.reuse, R54, R28 ;  /* 0x000000360818723c */ /* 0x040fe2000000181c */
[----:B------:R-:W-:Y:S07]  /*3e30*/  LDSM.16.M88.4 R52, [R159+0x2000] ;  /* 0x002000009f34783b */ /* 0x000fee0000000200 */
[C---:B------:R-:W-:Y:S08]  /*3e40*/  HMMA.16816.F32 R28, R8.reuse, R60, R36 ;  /* 0x0000003c081c723c */ /* 0x040ff00000001824 */
[C---:B------:R-:W-:Y:S01]  /*3e50*/  HMMA.16816.F32 R32, R8.reuse, R62, R40 ;  /* 0x0000003e0820723c */ /* 0x040fe20000001828 */
[----:B------:R-:W-:Y:S07]  /*3e60*/  LDSM.16.M88.4 R60, [R159+0x2800] ;  /* 0x002800009f3c783b */ /* 0x000fee0000000200 */
[C---:B------:R-:W-:Y:S08]  /*3e70*/  HMMA.16816.F32 R36, R8.reuse, R68, R44 ;  /* 0x000000440824723c */ /* 0x040ff0000000182c */
[C---:B------:R-:W-:Y:S01]  /*3e80*/  HMMA.16816.F32 R40, R8.reuse, R70, R48 ;  /* 0x000000460828723c */ /* 0x040fe20000001830 */
[----:B------:R-:W-:Y:S04]  /*3e90*/  LDSM.16.M88.4 R48, [R194] ;  /* 0x00000000c230783b */ /* 0x000fe80000000200 */
[----:B------:R-:W-:Y:S03]  /*3ea0*/  LDSM.16.M88.4 R68, [R194+0x1000] ;  /* 0x00100000c244783b */ /* 0x000fe60000000200 */
[C---:B------:R-:W-:Y:S01]  /*3eb0*/  HMMA.16816.F32 R44, R8.reuse, R72, R56 ;  /* 0x00000048082c723c */ /* 0x040fe20000001838 */
[----:B------:R-:W-:Y:S07]  /*3ec0*/  LDSM.16.M88.4 R56, [R194+0x800] ;  /* 0x00080000c238783b */ /* 0x000fee0000000200 */
[----:B-1----:R-:W-:Y:S01]  /*3ed0*/  HMMA.16816.F32 R12, R8, R74, R16 ;  /* 0x0000004a080c723c */ /* 0x002fe20000001810 */
[----:B------:R-:W1:Y:S04]  /*3ee0*/  LDSM.16.M88.4 R8, [R200] ;  /* 0x00000000c808783b */ /* 0x000e680000000200 */
[----:B------:R-:W3:Y:S03]  /*3ef0*/  LDSM.16.M88.4 R72, [R194+0x1800] ;  /* 0x00180000c248783b */ /* 0x000ee60000000200 */
[C---:B--2---:R-:W-:Y:S01]  /*3f00*/  HMMA.16816.F32 R16, R4.reuse, R64, R20 ;  /* 0x000000400410723c */ /* 0x044fe20000001814 */
[----:B------:R-:W-:Y:S07]  /*3f10*/  LDSM.16.M88.4 R20, [R214] ;  /* 0x00000000d614783b */ /* 0x000fee0000000200 */
        /* <DEDUP_REMOVED lines=22> */
[----:B------:R-:W1:Y:S04]  /*4080*/  LDSM.16.M88.4 R8, [R199+0x4000] ;  /* 0x00400000c708783b */ /* 0x000e680000000200 */
[----:B------:R-:W3:Y:S03]  /*4090*/  LDSM.16.M88.4 R72, [R211] ;  /* 0x00000000d348783b */ /* 0x000ee60000000200 */
        /* <DEDUP_REMOVED lines=36> */
[----:B------:R-:W2:Y:S04]  /*42e0*/  LDSM.16.M88.4 R4, [R198+0x8000] ;  /* 0x00800000c604783b */ /* 0x000ea80000000200 */
[----:B------:R-:W-:Y:S03]  /*42f0*/  LDSM.16.M88.4 R76, [R207] ;  /* 0x00000000cf4c783b */ /* 0x000fe60000000200 */
        /* <DEDUP_REMOVED lines=9> */
[C---:B---3--:R-:W-:Y:S08]  /*4390*/  HMMA.16816.F32 R44, R8.reuse, R72, R44 ;  /* 0x00000048082c723c */ /* 0x048ff0000000182c */
        /* <DEDUP_REMOVED lines=44> */
[----:B------:R-:W-:Y:S07]  /*4660*/  LDSM.16.M88.4 R48, [R206] ;  /* 0x00000000ce30783b */ /* 0x000fee0000000200 */
[C---:B------:R-:W-:Y:S08]  /*4670*/  HMMA.16816.F32 R28, R8.reuse, R56, R24 ;  /* 0x00000038081c723c */ /* 0x040ff00000001818 */
[C---:B------:R-:W-:Y:S01]  /*4680*/  HMMA.16816.F32 R24, R8.reuse, R58, R20 ;  /* 0x0000003a0818723c */ /* 0x040fe20000001814 */
[----:B------:R-:W-:Y:S07]  /*4690*/  LDSM.16.M88.4 R56, [R197+0x6000] ;  /* 0x00600000c538783b */ /* 0x000fee0000000200 */
[C---:B------:R-:W-:Y:S08]  /*46a0*/  HMMA.16816.F32 R20, R8.reuse, R68, R16 ;  /* 0x000000440814723c */ /* 0x040ff00000001810 */
[C---:B------:R-:W-:Y:S01]  /*46b0*/  HMMA.16816.F32 R16, R8.reuse, R70, R40 ;  /* 0x000000460810723c */ /* 0x040fe20000001828 */
[----:B------:R-:W-:Y:S07]  /*46c0*/  LDSM.16.M88.4 R68, [R204] ;  /* 0x00000000cc44783b */ /* 0x000fee0000000200 */
[C---:B----4-:R-:W-:Y:S08]  /*46d0*/  HMMA.16816.F32 R44, R8.reuse, R76, R44 ;  /* 0x0000004c082c723c */ /* 0x050ff0000000182c */
[----:B------:R-:W-:Y:S01]  /*46e0*/  HMMA.16816.F32 R8, R8, R78, R12 ;  /* 0x0000004e0808723c */ /* 0x000fe2000000180c */
[----:B------:R-:W1:Y:S04]  /*46f0*/  LDSM.16.M88.4 R12, [R199+0xc000] ;  /* 0x00c00000c70c783b */ /* 0x000e680000000200 */
[----:B------:R-:W4:Y:S03]  /*4700*/  LDSM.16.M88.4 R76, [R203] ;  /* 0x00000000cb4c783b */ /* 0x000f260000000200 */
        /* <DEDUP_REMOVED lines=9> */
[C---:B---3--:R-:W-:Y:S01]  /*47a0*/  HMMA.16816.F32 R16, R4.reuse, R80, R44 ;  /* 0x000000500410723c */ /* 0x048fe2000000182c */
[----:B------:R-:W-:Y:S07]  /*47b0*/  LDSM.16.M88.4 R44, [R194+0x7000] ;  /* 0x00700000c22c783b */ /* 0x000fee0000000200 */
        /* <DEDUP_REMOVED lines=10> */
[C---:B------:R-:W-:Y:S08]  /*4860*/  HMMA.16816.F32 R20, R12.reuse, R70, R20 ;  /* 0x000000460c14723c */ /* 0x040ff00000001814 */
[C---:B----4-:R-:W-:Y:S08]  /*4870*/  HMMA.16816.F32 R16, R12.reuse, R76, R16 ;  /* 0x0000004c0c10723c */ /* 0x050ff00000001810 */
[----:B------:R-:W-:Y:S01]  /*4880*/  HMMA.16816.F32 R12, R12, R78, R4 ;  /* 0x0000004e0c0c723c */ /* 0x000fe20000001804 */
[----:B------:R-:W1:Y:S01]  /*4890*/  LDSM.16.M88.4 R4, [R200+0xc000] ;  /* 0x00c00000c804783b */ /* 0x000e620000000200 */
[----:B------:R-:W-:Y:S01]  /*48a0*/  ISETP.GT.AND P0, PT, R88, R228, PT ;  /* 0x000000e45800720c */ /* 0x000fe20003f04270 */
[----:B------:R-:W-:-:S05]  /*48b0*/  DEPBAR.LE SB0, 0x0 ;  /* 0x000080000000791a */ /* 0x000fca0000000000 */
        /* <DEDUP_REMOVED lines=8> */
[----:B------:R-:W-:Y:S07]  /*4940*/  BSSY B0, `(.L_x_4258) ;  /* 0x0000025000007945 */ /* 0x000fee0003800000 */
        /* <DEDUP_REMOVED lines=11> */
[----:B------:R-:W-:Y:S01]  /*4a00*/  IADD3 R0, R222, -0x2, RZ ;  /* 0xfffffffede007810 */ /* 0x000fe20007ffe0ff */
[----:B------:R-:W-:-:S02]  /*4a10*/  IMAD.MOV.U32 R5, RZ, RZ, c[0x0][0x1e0] ;  /* 0x00007800ff057624 */ /* 0x000fc400078e00ff */
        /* <DEDUP_REMOVED lines=23> */
.L_x_4259:
[----:B------:R-:W-:Y:S05]  /*4b90*/  BSYNC B0 ;  /* 0x0000000000007941 */ /* 0x000fea0003800000 */
.L_x_4258:
[----:B------:R-:W2:Y:S01]  /*4ba0*/  LDL R0, [R1+0x14] ;  /* 0x0000140001007983 */ /* 0x000ea20000100800 */
[----:B-1----:R-:W-:-:S03]  /*4bb0*/  IMAD.MOV.U32 R2, RZ, RZ, c[0x0][0x2c4] ;  /* 0x0000b100ff027624 */ /* 0x002fc600078e00ff */
[----:B------:R-:W0:Y:S02]  /*4bc0*/  LDGDEPBAR ;  /* 0x00000000000079af */ /* 0x000e240000000000 */
[----:B------:R-:W-:Y:S01]  /*4bd0*/  ISETP.NE.AND P0, PT, R2, 0x1, PT ;  /* 0x000000010200780c */ /* 0x000fe20003f05270 */
[----:B------:R-:W-:Y:S01]  /*4be0*/  IMAD.MOV.U32 R8, RZ, RZ, c[0x0][0x32c] ;  /* 0x0000cb00ff087624 */ /* 0x000fe200078e00ff */
[----:B------:R-:W-:-:S04]  /*4bf0*/  ULDC UR4, c[0x0][0x324] ;  /* 0x0000c90000047ab9 */ /* 0x000fc80000000800 */
[----:B------:R-:W-:Y:S01]  /*4c00*/  ISETP.GE.AND P6, PT, R8, 0x1, PT ;  /* 0x000000010800780c */ /* 0x000fe20003fc6270 */
[----:B------:R-:W-:Y:S01]  /*4c10*/  ULOP3.LUT UR4, URZ, UR4, URZ, 0x33, !UPT ;  /* 0x000000043f047292 */ /* 0x000fe2000f8e333f */
[----:B------:R-:W-:Y:S02]  /*4c20*/  IMAD.IADD R7, R90, 0x1, -R238 ;  /* 0x000000015a077824 */ /* 0x000fe400078e0aee */
[----:B--2---:R-:W-:-:S04]  /*4c30*/  IMAD.IADD R0, R0, 0x1, R243 ;  /* 0x0000000100007824 */ /* 0x004fc800078e02f3 */
[----:B------:R-:W-:-:S04]  /*4c40*/  @P0 IMAD.HI.U32 R2, R0, c[0x0][0x2c8], RZ ;  /* 0x0000b20000020a27 */ /* 0x000fc800078e00ff */
[----:B------:R-:W-:Y:S01]  /*4c50*/  IMAD.MOV.U32 R4, RZ, RZ, R0 ;  /* 0x000000ffff047224 */ /* 0x000fe200078e0000 */
[----:B------:R-:W-:-:S05]  /*4c60*/  @P0 SHF.R.U32.HI R4, RZ, c[0x0][0x2cc], R2 ;  /* 0x0000b300ff040a19 */ /* 0x000fca0000011602 */
[----:B------:R-:W1:Y:S01]  /*4c70*/  SHFL.IDX PT, R3, R4, RZ, 0x1c1f ;  /* 0x001c1fff04037589 */ /* 0x000e6200000e0000 */
[----:B------:R-:W-:-:S04]  /*4c80*/  IADD3 R0, R240, 0x1, -R89 ;  /* 0x00000001f0007810 */ /* 0x000fc80007ffe859 */
[----:B------:R-:W-:-:S04]  /*4c90*/  IADD3 R0, -R241, R0, -R238 ;  /* 0x00000000f1007210 */ /* 0x000fc80007ffe9ee */
        /* <DEDUP_REMOVED lines=17> */
.L_x_4262:
[----:B------:R-:W-:-:S04]  /*4db0*/  MOV R8, c[0x0][0x32c] ;  /* 0x0000cb0000087a02 */ /* 0x000fc80000000f00 */
[----:B------:R-:W-:-:S13]  /*4dc0*/  ISETP.NE.AND P0, PT, R8, 0x1, PT ;  /* 0x000000010800780c */ /* 0x000fda0003f05270 */
[----:B------:R-:W-:-:S05]  /*4dd0*/  @P0 IMAD.HI.U32 R8, R3, c[0x0][0x330], RZ ;  /* 0x0000cc0003080a27 */ /* 0x000fca00078e00ff */
[----:B------:R-:W-:Y:S02]  /*4de0*/  @P0 SHF.R.U32.HI R3, RZ, c[0x0][0x334], R8 ;  /* 0x0000cd00ff030a19 */ /* 0x000fe40000011608 */
.L_x_4263:
[----:B------:R-:W-:Y:S05]  /*4df0*/  BSYNC B0 ;  /* 0x0000000000007941 */ /* 0x000fea0003800000 */
.L_x_4261:
[----:B------:R-:W-:-:S04]  /*4e00*/  IMAD R3, R3, c[0x0][0x32c], -R89 ;  /* 0x0000cb0003037a24 */ /* 0x000fc800078e0a59 */
[----:B------:R-:W-:-:S05]  /*4e10*/  IMAD.IADD R3, R3, 0x1, -R238 ;  /* 0x0000000103037824 */ /* 0x000fca00078e0aee */
[----:B------:R-:W-:Y:S02]  /*4e20*/  IADD3 R8, R3, c[0x0][0x32c], RZ ;  /* 0x0000cb0003087a10 */ /* 0x000fe40007ffe0ff */
[----:B------:R-:W-:Y:S02]  /*4e30*/  IMNMX R0, R0, R3, !PT ;  /* 0x0000000300007217 */ /* 0x000fe40007800200 */
[----:B------:R-:W-:Y:S02]  /*4e40*/  IMNMX R2, R2, R8, PT ;  /* 0x0000000802027217 */ /* 0x000fe40003800200 */
.L_x_4260:
        /* <DEDUP_REMOVED lines=65> */
.L_x_4266:
[----:B------:R-:W-:-:S04]  /*5260*/  MOV R4, c[0x0][0x32c] ;  /* 0x0000cb0000047a02 */ /* 0x000fc80000000f00 */
[----:B------:R-:W-:-:S13]  /*5270*/  ISETP.NE.AND P0, PT, R4, 0x1, PT ;  /* 0x000000010400780c */ /* 0x000fda0003f05270 */
[----:B------:R-:W-:-:S05]  /*5280*/  @P0 IMAD.HI.U32 R4, R3, c[0x0][0x330], RZ ;  /* 0x0000cc0003040a27 */ /* 0x000fca00078e00ff */
[----:B------:R-:W-:Y:S02]  /*5290*/  @P0 SHF.R.U32.HI R3, RZ, c[0x0][0x334], R4 ;  /* 0x0000cd00ff030a19 */ /* 0x000fe40000011604 */
.L_x_4267:
[----:B------:R-:W-:Y:S05]  /*52a0*/  BSYNC B0 ;  /* 0x0000000000007941 */ /* 0x000fea0003800000 */
.L_x_4265:
[----:B------:R-:W-:-:S04]  /*52b0*/  IMAD R3, R3, c[0x0][0x32c], -R89 ;  /* 0x0000cb0003037a24 */ /* 0x000fc800078e0a59 */
[----:B------:R-:W-:-:S05]  /*52c0*/  IMAD.IADD R3, R3, 0x1, -R238 ;  /* 0x0000000103037824 */ /* 0x000fca00078e0aee */
[----:B------:R-:W-:Y:S02]  /*52d0*/  IADD3 R4, R3, c[0x0][0x32c], RZ ;  /* 0x0000cb0003047a10 */ /* 0x000fe40007ffe0ff */
[----:B------:R-:W-:Y:S02]  /*52e0*/  IMNMX R0, R0, R3, !PT ;  /* 0x0000000300007217 */ /* 0x000fe40007800200 */
[----:B------:R-:W-:Y:S02]  /*52f0*/  IMNMX R2, R2, R4, PT ;  /* 0x0000000402027217 */ /* 0x000fe40003800200 */
.L_x_4264:
[----:B------:R-:W-:Y:S01]  /*5300*/  ISETP.GT.AND P0, PT, R0, RZ, P1 ;  /* 0x000000ff0000720c */ /* 0x000fe20000f04270 */
[----:B------:R-:W-:Y:S01]  /*5310*/  LDSM.16.MT88.4 R64, [R193+0x2000] ;  /* 0x00200000c140783b */ /* 0x000fe20000004200 */
[----:B------:R-:W-:Y:S02]  /*5320*/  FMNMX.FTZ R3, R8, R9, !PT ;  /* 0x0000000908037209 */ /* 0x000fe40007810000 */
[----:B------:R-:W-:Y:S01]  /*5330*/  ISETP.LT.OR P0, PT, R2, 0x1, P0 ;  /* 0x000000010200780c */ /* 0x000fe20000701670 */
[----:B------:R-:W-:Y:S01]  /*5340*/  LDSM.16.MT88.4 R68, [R196+0x2000] ;  /* 0x00200000c444783b */ /* 0x000fe20000004200 */
[----:B------:R-:W-:-:S02]  /*5350*/  FMNMX.FTZ R3, R10, R3, !PT ;  /* 0x000000030a037209 */ /* 0x000fc40007810000 */
[----:B------:R-:W-:Y:S01]  /*5360*/  FSEL R6, R42, -INF , !P0 ;  /* 0xff8000002a067808 */ /* 0x000fe20004000000 */
[----:B------:R-:W-:Y:S01]  /*5370*/  LDSM.16.MT88.4 R72, [R195+0x800] ;  /* 0x00080000c348783b */ /* 0x000fe20000004200 */
        /* <DEDUP_REMOVED lines=26> */
[----:B------:R-:W-:Y:S02]  /*5520*/  ISETP.GT.AND P0, PT, R0, 0x11, P1 ;  /* 0x000000110000780c */ /* 0x000fe40000f04270 */
        /* <DEDUP_REMOVED lines=25> */
[----:B------:R-:W-:Y:S01]  /*56c0*/  ISETP.GT.AND P0, PT, R0, 0x28, P1 ;  /* 0x000000280000780c */ /* 0x000fe20000f04270 */
[----:B------:R-:W-:Y:S01]  /*56d0*/  LDSM.16.MT88.4 R32, [R195] ;  /* 0x00000000c320783b */ /* 0x000fe20000004200 */
[----:B------:R-:W-:-:S02]  /*56e0*/  FMNMX.FTZ R3, R106, R3, !PT ;  /* 0x000000036a037209 */ /* 0x000fc40007810000 */
[----:B------:R-:W-:Y:S02]  /*56f0*/  ISETP.LT.OR P0, PT, R2, 0x29, P0 ;  /* 0x000000290200780c */ /* 0x000fe40000701670 */
[----:B------:R-:W-:Y:S01]  /*5700*/  FMNMX.FTZ R4, R22, R4, !PT ;  /* 0x0000000416047209 */ /* 0x000fe20007810000 */
[----:B------:R-:W1:Y:S01]  /*5710*/  SHFL.BFLY PT, R5, R3, 0x2, 0x1f ;  /* 0x0c401f0003057f89 */ /* 0x000e6200000e0000 */
[----:B------:R-:W-:Y:S02]  /*5720*/  FSEL R89, R46, -INF , !P0 ;  /* 0xff8000002e597808 */ /* 0x000fe40004000000 */
[----:B------:R-:W-:Y:S02]  /*5730*/  ISETP.GT.AND P0, PT, R0, 0x29, P1 ;  /* 0x000000290000780c */ /* 0x000fe40000f04270 */
[----:B------:R-:W-:Y:S02]  /*5740*/  FMNMX.FTZ R4, R87, R4, !PT ;  /* 0x0000000457047209 */ /* 0x000fe40007810000 */
[----:B------:R-:W-:-:S02]  /*5750*/  ISETP.LT.OR P0, PT, R2, 0x2a, P0 ;  /* 0x0000002a0200780c */ /* 0x000fc40000701670 */
[----:B------:R-:W-:Y:S02]  /*5760*/  FMNMX.FTZ R4, R88, R4, !PT ;  /* 0x0000000458047209 */ /* 0x000fe40007810000 */
[----:B------:R-:W-:Y:S02]  /*5770*/  FSEL R90, R47, -INF , !P0 ;  /* 0xff8000002f5a7808 */ /* 0x000fe40004000000 */
[----:B------:R-:W-:Y:S01]  /*5780*/  ISETP.GT.AND P0, PT, R0, 0x30, P1 ;  /* 0x000000300000780c */ /* 0x000fe20000f04270 */
[----:B------:R-:W-:Y:S01]  /*5790*/  LDSM.16.MT88.4 R44, [R196] ;  /* 0x00000000c42c783b */ /* 0x000fe20000004200 */
[----:B------:R-:W-:Y:S02]  /*57a0*/  FMNMX.FTZ R4, R89, R4, !PT ;  /* 0x0000000459047209 */ /* 0x000fe40007810000 */
[----:B------:R-:W-:Y:S02]  /*57b0*/  ISETP.LT.OR P0, PT, R2, 0x31, P0 ;  /* 0x000000310200780c */ /* 0x000fe40000701670 */
[----:B------:R-:W-:-:S02]  /*57c0*/  FMNMX.FTZ R4, R90, R4, !PT ;  /* 0x000000045a047209 */ /* 0x000fc40007810000 */
[----:B------:R-:W-:Y:S02]  /*57d0*/  FSEL R105, R30, -INF , !P0 ;  /* 0xff8000001e697808 */ /* 0x000fe40004000000 */
[----:B------:R-:W-:Y:S02]  /*57e0*/  ISETP.GT.AND P0, PT, R0, 0x31, P1 ;  /* 0x000000310000780c */ /* 0x000fe40000f04270 */
[----:B-1----:R-:W-:Y:S02]  /*57f0*/  FMNMX.FTZ R3, R3, R5, !PT ;  /* 0x0000000503037209 */ /* 0x002fe40007810000 */
[----:B------:R-:W-:-:S03]  /*5800*/  ISETP.LT.OR P0, PT, R2, 0x32, P0 ;  /* 0x000000320200780c */ /* 0x000fc60000701670 */
[----:B------:R-:W1:Y:S01]  /*5810*/  SHFL.BFLY PT, R5, R3, 0x1, 0x1f ;  /* 0x0c201f0003057f89 */ /* 0x000e6200000e0000 */
[----:B------:R-:W-:Y:S02]  /*5820*/  FSEL R104, R31, -INF , !P0 ;  /* 0xff8000001f687808 */ /* 0x000fe40004000000 */
[----:B------:R-:W-:Y:S01]  /*5830*/  ISETP.GT.AND P0, PT, R0, 0x38, P1 ;  /* 0x000000380000780c */ /* 0x000fe20000f04270 */
[----:B------:R-:W-:Y:S03]  /*5840*/  LDSM.16.MT88.4 R28, [R193] ;  /* 0x00000000c11c783b */ /* 0x000fe60000004200 */
[----:B------:R-:W-:-:S04]  /*5850*/  ISETP.LT.OR P0, PT, R2, 0x39, P0 ;  /* 0x000000390200780c */ /* 0x000fc80000701670 */
[----:B------:R-:W-:Y:S02]  /*5860*/  FSEL R91, R26, -INF , !P0 ;  /* 0xff8000001a5b7808 */ /* 0x000fe40004000000 */
[----:B------:R-:W-:Y:S02]  /*5870*/  ISETP.GT.AND P0, PT, R0, 0x39, P1 ;  /* 0x000000390000780c */ /* 0x000fe40000f04270 */
[----:B------:R-:W-:Y:S02]  /*5880*/  FMNMX.FTZ R0, R105, R4, !PT ;  /* 0x0000000469007209 */ /* 0x000fe40007810000 */
[----:B------:R-:W-:Y:S02]  /*5890*/  ISETP.LT.OR P0, PT, R2, 0x3a, P0 ;  /* 0x0000003a0200780c */ /* 0x000fe40000701670 */
[----:B------:R-:W-:Y:S02]  /*58a0*/  FMNMX.FTZ R0, R104, R0, !PT ;  /* 0x0000000068007209 */ /* 0x000fe40007810000 */
[----:B------:R-:W-:-:S02]  /*58b0*/  FSEL R86, R27, -INF , !P0 ;  /* 0xff8000001b567808 */ /* 0x000fc40004000000 */
[----:B------:R-:W-:Y:S01]  /*58c0*/  FMNMX.FTZ R0, R91, R0, !PT ;  /* 0x000000005b007209 */ /* 0x000fe20007810000 */
[----:B------:R-:W-:Y:S01]  /*58d0*/  LDSM.16.MT88.4 R24, [R192+0x800] ;  /* 0x00080000c018783b */ /* 0x000fe20000004200 */
[----:B-1----:R-:W-:Y:S02]  /*58e0*/  FMNMX.FTZ R156, R3, R5, !PT ;  /* 0x00000005039c7209 */ /* 0x002fe40007810000 */
[----:B------:R-:W-:Y:S02]  /*58f0*/  FMNMX.FTZ R0, R86, R0, !PT ;  /* 0x0000000056007209 */ /* 0x000fe40007810000 */
[C---:B------:R-:W-:Y:S01]  /*5900*/  FSETP.NEU.FTZ.AND P0, PT, R156.reuse, -INF , PT ;  /* 0xff8000009c00780b */ /* 0x040fe20003f1d000 */
[----:B------:R-:W-:Y:S02]  /*5910*/  FMUL.FTZ R2, R156, c[0x0][0x2d0] ;  /* 0x0000b4009c027a20 */ /* 0x000fe40000410000 */
[----:B------:R-:W1:Y:S03]  /*5920*/  SHFL.BFLY PT, R4, R0, 0x2, 0x1f ;  /* 0x0c401f0000047f89 */ /* 0x000e6600000e0000 */
[----:B------:R-:W-:-:S05]  /*5930*/  FSEL R2, R2, RZ, P0 ;  /* 0x000000ff02027208 */ /* 0x000fca0000000000 */
[----:B------:R-:W-:-:S04]  /*5940*/  FFMA.FTZ R3, R8, c[0x0][0x2d0], -R2 ;  /* 0x0000b40008037a23 */ /* 0x000fc80000010802 */
[----:B------:R2:W-:Y:S01]  /*5950*/  MUFU.EX2 R157, R3 ;  /* 0x00000003009d7308 */ /* 0x0005e20000000800 */
[----:B-1----:R-:W-:Y:S01]  /*5960*/  FMNMX.FTZ R0, R0, R4, !PT ;  /* 0x0000000400007209 */ /* 0x002fe20007810000 */
[----:B--2---:R-:W-:-:S04]  /*5970*/  FFMA.FTZ R3, R9, c[0x0][0x2d0], -R2 ;  /* 0x0000b40009037a23 */ /* 0x004fc80000010802 */
[----:B------:R-:W1:Y:S02]  /*5980*/  SHFL.BFLY PT, R4, R0, 0x1, 0x1f ;  /* 0x0c201f0000047f89 */ /* 0x000e6400000e0000 */
[----:B------:R2:W3:Y:S02]  /*5990*/  MUFU.EX2 R115, R3 ;  /* 0x0000000300737308 */ /* 0x0004e40000000800 */
[----:B--2---:R-:W-:Y:S01]  /*59a0*/  FFMA.FTZ R3, R10, c[0x0][0x2d0], -R2 ;  /* 0x0000b4000a037a23 */ /* 0x004fe20000010802 */
[----:B---3--:R-:W-:-:S05]  /*59b0*/  F2FP.PACK_AB R8, R115, R157 ;  /* 0x0000009d7308723e */ /* 0x008fca00000000ff */
[----:B------:R2:W-:Y:S02]  /*59c0*/  MUFU.EX2 R114, R3 ;  /* 0x0000000300727308 */ /* 0x0005e40000000800 */
[--C-:B--2---:R-:W-:Y:S01]  /*59d0*/  FFMA.FTZ R3, R12, c[0x0][0x2d0], -R2.reuse ;  /* 0x0000b4000c037a23 */ /* 0x104fe20000010802 */
[----:B-1----:R-:W-:Y:S01]  /*59e0*/  FMNMX.FTZ R12, R0, R4, !PT ;  /* 0x00000004000c7209 */ /* 0x002fe20007810000 */
[----:B------:R-:W-:-:S04]  /*59f0*/  FFMA.FTZ R0, R17, c[0x0][0x2d0], -R2 ;  /* 0x0000b40011007a23 */ /* 0x000fc80000010802 */
[----:B------:R1:W2:Y:S01]  /*5a00*/  MUFU.EX2 R235, R3 ;  /* 0x0000000300eb7308 */ /* 0x0002a20000000800 */
[----:B------:R-:W-:-:S07]  /*5a10*/  FSETP.NEU.FTZ.AND P0, PT, R12, -INF , PT ;  /* 0xff8000000c00780b */ /* 0x000fce0003f1d000 */
[----:B------:R3:W-:Y:S01]  /*5a20*/  MUFU.EX2 R246, R0 ;  /* 0x0000000000f67308 */ /* 0x0007e20000000800 */
[----:B-1----:R-:W-:Y:S01]  /*5a30*/  FFMA.FTZ R3, R14, c[0x0][0x2d0], -R2 ;  /* 0x0000b4000e037a23 */ /* 0x002fe20000010802 */
[----:B--2---:R-:W-:-:S06]  /*5a40*/  F2FP.PACK_AB R10, R235, R114 ;  /* 0x00000072eb0a723e */ /* 0x004fcc00000000ff */
[----:B------:R1:W-:Y:S01]  /*5a50*/  MUFU.EX2 R237, R3 ;  /* 0x0000000300ed7308 */ /* 0x0003e20000000800 */
[----:B---3--:R-:W-:-:S05]  /*5a60*/  FMUL.FTZ R0, R12, c[0x0][0x2d0] ;  /* 0x0000b4000c007a20 */ /* 0x008fca0000410000 */
[----:B------:R-:W-:Y:S01]  /*5a70*/  FSEL R0, R0, RZ, P0 ;  /* 0x000000ff00007208 */ /* 0x000fe20000000000 */
[----:B-1----:R-:W-:-:S04]  /*5a80*/  FFMA.FTZ R3, R16, c[0x0][0x2d0], -R2 ;  /* 0x0000b40010037a23 */ /* 0x002fc80000010802 */
[----:B------:R1:W2:Y:S02]  /*5a90*/  MUFU.EX2 R236, R3 ;  /* 0x0000000300ec7308 */ /* 0x0002a40000000800 */
[----:B-1----:R-:W-:Y:S01]  /*5aa0*/  FFMA.FTZ R3, R18, c[0x0][0x2d0], -R2 ;  /* 0x0000b40012037a23 */ /* 0x002fe20000010802 */
[----:B--2---:R-:W-:Y:S01]  /*5ab0*/  F2FP.PACK_AB R4, R236, R237 ;  /* 0x000000edec04723e */ /* 0x004fe200000000ff */
[----:B------:R-:W1:Y:S04]  /*5ac0*/  LDSM.16.MT88.4 R16, [R192] ;  /* 0x00000000c010783b */ /* 0x000e680000004200 */
        /* <DEDUP_REMOVED lines=9> */
[--C-:B--2---:R-:W-:Y:S02]  /*5b60*/  FFMA.FTZ R3, R13, c[0x0][0x2d0], -R0.reuse ;  /* 0x0000b4000d037a23 */ /* 0x104fe40000010800 */
[----:B------:R-:W-:-:S04]  /*5b70*/  FFMA.FTZ R13, R104, c[0x0][0x2d0], -R0 ;  /* 0x0000b400680d7a23 */ /* 0x000fc80000010800 */
[----:B------:R2:W3:Y:S02]  /*5b80*/  MUFU.EX2 R158, R3 ;  /* 0x00000003009e7308 */ /* 0x0004e40000000800 */
[--C-:B--2---:R-:W-:Y:S01]  /*5b90*/  FFMA.FTZ R3, R15, c[0x0][0x2d0], -R0.reuse ;  /* 0x0000b4000f037a23 */ /* 0x104fe20000010800 */
[----:B---3--:R-:W-:Y:S01]  /*5ba0*/  F2FP.PACK_AB R11, R158, R85 ;  /* 0x000000559e0b723e */ /* 0x008fe200000000ff */
[----:B------:R-:W-:-:S04]  /*5bb0*/  FFMA.FTZ R15, R91, c[0x0][0x2d0], -R0 ;  /* 0x0000b4005b0f7a23 */ /* 0x000fc80000010800 */
[----:B------:R2:W-:Y:S02]  /*5bc0*/  MUFU.EX2 R220, R3 ;  /* 0x0000000300dc7308 */ /* 0x0005e40000000800 */
[----:B------:R-:W-:Y:S06]  /*5bd0*/  HMMA.16816.F32 R36, R8, R28, RZ ;  /* 0x0000001c0824723c */ /* 0x000fec00000018ff */
[----:B------:R-:W-:Y:S01]  /*5be0*/  MUFU.EX2 R15, R15 ;  /* 0x0000000f000f7308 */ /* 0x000fe20000000800 */
[----:B--2---:R-:W-:-:S07]  /*5bf0*/  FFMA.FTZ R3, R20, c[0x0][0x2d0], -R0 ;  /* 0x0000b40014037a23 */ /* 0x004fce0000010800 */
        /* <DEDUP_REMOVED lines=8> */
[----:B-1----:R-:W-:Y:S01]  /*5c80*/  F2FP.PACK_AB R7, R221, R218 ;  /* 0x000000dadd07723e */ /* 0x002fe200000000ff */
[----:B------:R-:W-:-:S02]  /*5c90*/  FFMA.FTZ R3, R111, c[0x0][0x2d0], -R2 ;  /* 0x0000b4006f037a23 */ /* 0x000fc40000010802 */
[----:B------:R-:W-:Y:S02]  /*5ca0*/  IMAD.MOV.U32 R111, RZ, RZ, R237 ;  /* 0x000000ffff6f7224 */ /* 0x000fe400078e00ed */
[----:B------:R1:W-:Y:S10]  /*5cb0*/  MUFU.EX2 R237, R3 ;  /* 0x0000000300ed7308 */ /* 0x0003f40000000800 */
[C---:B------:R-:W-:Y:S08]  /*5cc0*/  HMMA.16816.F32 R160, R4.reuse, R24, R20 ;  /* 0x0000001804a0723c */ /* 0x040ff00000001814 */
[----:B------:R-:W-:Y:S01]  /*5cd0*/  HMMA.16816.F32 R248, R4, R26, R16 ;  /* 0x0000001a04f8723c */ /* 0x000fe20000001810 */
[----:B-1----:R-:W-:-:S07]  /*5ce0*/  FFMA.FTZ R3, R110, c[0x0][0x2d0], -R2 ;  /* 0x0000b4006e037a23 */ /* 0x002fce0000010802 */
[C---:B------:R-:W-:Y:S01]  /*5cf0*/  HMMA.16816.F32 R24, R8.reuse, R30, RZ ;  /* 0x0000001e0818723c */ /* 0x040fe200000018ff */
[----:B------:R-:W1:Y:S01]  /*5d00*/  LDSM.16.MT88.4 R28, [R192+0x2000] ;  /* 0x00200000c01c783b */ /* 0x000e620000004200 */
[----:B------:R-:W-:Y:S02]  /*5d10*/  IMAD.MOV.U32 R110, RZ, RZ, R236 ;  /* 0x000000ffff6e7224 */ /* 0x000fe400078e00ec */
[----:B------:R2:W3:Y:S04]  /*5d20*/  MUFU.EX2 R236, R3 ;  /* 0x0000000300ec7308 */ /* 0x0004e80000000800 */
[C---:B------:R-:W-:Y:S08]  /*5d30*/  HMMA.16816.F32 R20, R8.reuse, R44, RZ ;  /* 0x0000002c0814723c */ /* 0x040ff000000018ff */
[----:B------:R-:W-:Y:S01]  /*5d40*/  HMMA.16816.F32 R16, R8, R46, RZ ;  /* 0x0000002e0810723c */ /* 0x000fe200000018ff */
[----:B--2---:R-:W-:-:S07]  /*5d50*/  FFMA.FTZ R3, R109, c[0x0][0x2d0], -R2 ;  /* 0x0000b4006d037a23 */ /* 0x004fce0000010802 */
[C---:B------:R-:W-:Y:S01]  /*5d60*/  HMMA.16816.F32 R132, R4.reuse, R48, R36 ;  /* 0x000000300484723c */ /* 0x040fe20000001824 */
[----:B------:R2:W-:Y:S07]  /*5d70*/  MUFU.EX2 R242, R3 ;  /* 0x0000000300f27308 */ /* 0x0005ee0000000800 */
[----:B------:R-:W-:Y:S08]  /*5d80*/  HMMA.16816.F32 R140, R4, R50, R24 ;  /* 0x00000032048c723c */ /* 0x000ff00000001818 */
[----:B------:R-:W-:Y:S01]  /*5d90*/  HMMA.16816.F32 R48, R8, R32, RZ ;  /* 0x000000200830723c */ /* 0x000fe200000018ff */
[----:B--2---:R-:W-:-:S04]  /*5da0*/  FFMA.FTZ R3, R108, c[0x0][0x2d0], -R2 ;  /* 0x0000b4006c037a23 */ /* 0x004fc80000010802 */
[----:B------:R2:W4:Y:S03]  /*5db0*/  MUFU.EX2 R239, R3 ;  /* 0x0000000300ef7308 */ /* 0x0005260000000800 */
[C---:B------:R-:W-:Y:S08]  /*5dc0*/  HMMA.16816.F32 R224, R4.reuse, R40, R20 ;  /* 0x0000002804e0723c */ /* 0x040ff00000001814 */
[----:B------:R-:W-:Y:S01]  /*5dd0*/  HMMA.16816.F32 R188, R4, R42, R16 ;  /* 0x0000002a04bc723c */ /* 0x000fe20000001810 */
[----:B--2---:R-:W-:-:S07]  /*5de0*/  FFMA.FTZ R3, R87, c[0x0][0x2d0], -R0 ;  /* 0x0000b40057037a23 */ /* 0x004fce0000010800 */
[C---:B------:R-:W-:Y:S08]  /*5df0*/  HMMA.16816.F32 R44, R8.reuse, R34, RZ ;  /* 0x00000022082c723c */ /* 0x040ff000000018ff */
[C---:B-1----:R-:W-:Y:S08]  /*5e00*/  HMMA.16816.F32 R40, R8.reuse, R28, RZ ;  /* 0x0000001c0828723c */ /* 0x042ff000000018ff */
[C---:B------:R-:W-:Y:S08]  /*5e10*/  HMMA.16816.F32 R36, R8.reuse, R30, RZ ;  /* 0x0000001e0824723c */ /* 0x040ff000000018ff */
[C---:B------:R-:W-:Y:S08]  /*5e20*/  HMMA.16816.F32 R32, R8.reuse, R64, RZ ;  /* 0x000000400820723c */ /* 0x040ff000000018ff */
[C---:B------:R-:W-:Y:S01]  /*5e30*/  HMMA.16816.F32 R28, R8.reuse, R66, RZ ;  /* 0x00000042081c723c */ /* 0x040fe200000018ff */
[----:B------:R-:W1:Y:S07]  /*5e40*/  LDSM.16.MT88.4 R64, [R192+0x4000] ;  /* 0x00400000c040783b */ /* 0x000e6e0000004200 */
[C---:B------:R-:W-:Y:S08]  /*5e50*/  HMMA.16816.F32 R24, R8.reuse, R68, RZ ;  /* 0x000000440818723c */ /* 0x040ff000000018ff */
[----:B------:R-:W-:Y:S08]  /*5e60*/  HMMA.16816.F32 R20, R8, R70, RZ ;  /* 0x000000460814723c */ /* 0x000ff000000018ff */
[----:B------:R-:W-:Y:S01]  /*5e70*/  HMMA.16816.F32 R148, R4, R72, R48 ;  /* 0x000000480494723c */ /* 0x000fe20000001830 */
[----:B------:R-:W2:Y:S07]  /*5e80*/  LDSM.16.MT88.4 R48, [R193+0x4000] ;  /* 0x00400000c130783b */ /* 0x000eae0000004200 */
[----:B------:R-:W-:Y:S08]  /*5e90*/  HMMA.16816.F32 R16, R8, R76, RZ ;  /* 0x0000004c0810723c */ /* 0x000ff000000018ff */
[C---:B------:R-:W-:Y:S01]  /*5ea0*/  HMMA.16816.F32 R172, R4.reuse, R52, R24 ;  /* 0x0000003404ac723c */ /* 0x040fe20000001818 */
[----:B------:R-:W5:Y:S07]  /*5eb0*/  LDSM.16.MT88.4 R24, [R192+0x4800] ;  /* 0x00480000c018783b */ /* 0x000f6e0000004200 */
[C---:B------:R-:W-:Y:S01]  /*5ec0*/  HMMA.16816.F32 R184, R4.reuse, R60, R40 ;  /* 0x0000003c04b8723c */ /* 0x040fe20000001828 */
[----:B------:R-:W1:Y:S07]  /*5ed0*/  LDSM.16.MT88.4 R40, [R193+0x4800] ;  /* 0x00480000c128783b */ /* 0x000e6e0000004200 */
[C---:B------:R-:W-:Y:S01]  /*5ee0*/  HMMA.16816.F32 R152, R4.reuse, R54, R20 ;  /* 0x000000360498723c */ /* 0x040fe20000001814 */
[----:B------:R-:W1:Y:S07]  /*5ef0*/  LDSM.16.MT88.4 R52, [R195+0x4000] ;  /* 0x00400000c334783b */ /* 0x000e6e0000004200 */
[C---:B------:R-:W-:Y:S01]  /*5f00*/  HMMA.16816.F32 R72, R4.reuse, R74, R44 ;  /* 0x0000004a0448723c */ /* 0x040fe2000000182c */
[----:B------:R-:W2:Y:S07]  /*5f10*/  LDSM.16.MT88.4 R44, [R196+0x4000] ;  /* 0x00400000c42c783b */ /* 0x000eae0000004200 */
[C---:B------:R-:W-:Y:S01]  /*5f20*/  HMMA.16816.F32 R68, R4.reuse, R62, R36 ;  /* 0x0000003e0444723c */ /* 0x040fe20000001824 */
[----:B------:R-:W2:Y:S07]  /*5f30*/  LDSM.16.MT88.4 R60, [R192+0x6000] ;  /* 0x00600000c03c783b */ /* 0x000eae0000004200 */
[C---:B------:R-:W-:Y:S08]  /*5f40*/  HMMA.16816.F32 R168, R4.reuse, R80, R16 ;  /* 0x0000005004a8723c */ /* 0x040ff00000001810 */
[C---:B------:R-:W-:Y:S08]  /*5f50*/  HMMA.16816.F32 R180, R4.reuse, R56, R32 ;  /* 0x0000003804b4723c */ /* 0x040ff00000001820 */
[----:B------:R-:W-:Y:S01]  /*5f60*/  HMMA.16816.F32 R164, R4, R58, R28 ;  /* 0x0000003a04a4723c */ /* 0x000fe2000000181c */
[----:B------:R-:W-:Y:S07]  /*5f70*/  LDSM.16.MT88.4 R56, [R196+0x4800] ;  /* 0x00480000c438783b */ /* 0x000fee0000004200 */
[C---:B-1----:R-:W-:Y:S08]  /*5f80*/  HMMA.16816.F32 R16, R8.reuse, R64, RZ ;  /* 0x000000400810723c */ /* 0x042ff000000018ff */
[C---:B------:R-:W-:Y:S08]  /*5f90*/  HMMA.16816.F32 R36, R8.reuse, R66, RZ ;  /* 0x000000420824723c */ /* 0x040ff000000018ff */
[C---:B--2---:R-:W-:Y:S08]  /*5fa0*/  HMMA.16816.F32 R32, R8.reuse, R48, RZ ;  /* 0x000000300820723c */ /* 0x044ff000000018ff */
[C---:B------:R-:W-:Y:S01]  /*5fb0*/  HMMA.16816.F32 R28, R8.reuse, R50, RZ ;  /* 0x00000032081c723c */ /* 0x040fe200000018ff */
[----:B------:R-:W1:Y:S07]  /*5fc0*/  LDSM.16.MT88.4 R48, [R195+0x4800] ;  /* 0x00480000c330783b */ /* 0x000e6e0000004200 */
[----:B------:R-:W-:Y:S08]  /*5fd0*/  HMMA.16816.F32 R20, R8, R78, RZ ;  /* 0x0000004e0814723c */ /* 0x000ff000000018ff */
[C---:B-----5:R-:W-:Y:S08]  /*5fe0*/  HMMA.16816.F32 R176, R4.reuse, R24, R16 ;  /* 0x0000001804b0723c */ /* 0x060ff00000001810 */
[C---:B------:R-:W-:Y:S01]  /*5ff0*/  HMMA.16816.F32 R124, R4.reuse, R26, R36 ;  /* 0x0000001a047c723c */ /* 0x040fe20000001824 */
[----:B------:R-:W2:Y:S07]  /*6000*/  LDSM.16.MT88.4 R36, [R192+0x6800] ;  /* 0x00680000c024783b */ /* 0x000eae0000004200 */
[C---:B------:R-:W-:Y:S08]  /*6010*/  HMMA.16816.F32 R136, R4.reuse, R40, R32 ;  /* 0x000000280488723c */ /* 0x040ff00000001820 */
[----:B------:R-:W-:Y:S01]  /*6020*/  HMMA.16816.F32 R120, R4, R42, R28 ;  /* 0x0000002a0478723c */ /* 0x000fe2000000181c */
[----:B------:R-:W5:Y:S07]  /*6030*/  LDSM.16.MT88.4 R40, [R193+0x6000] ;  /* 0x00600000c128783b */ /* 0x000f6e0000004200 */
[C---:B------:R-:W-:Y:S08]  /*6040*/  HMMA.16816.F32 R24, R8.reuse, R54, RZ ;  /* 0x000000360818723c */ /* 0x040ff000000018ff */
[----:B------:R-:W-:Y:S08]  /*6050*/  HMMA.16816.F32 R16, R8, R44, RZ ;  /* 0x0000002c0810723c */ /* 0x000ff000000018ff */
[----:B------:R-:W-:Y:S08]  /*6060*/  HMMA.16816.F32 R144, R4, R82, R20 ;  /* 0x000000520490723c */ /* 0x000ff00000001814 */
[C---:B------:R-:W-:Y:S08]  /*6070*/  HMMA.16816.F32 R20, R8.reuse, R60, RZ ;  /* 0x0000003c0814723c */ /* 0x040ff000000018ff */
[----:B------:R-:W-:Y:S08]  /*6080*/  HMMA.16816.F32 R28, R8, R52, RZ ;  /* 0x00000034081c723c */ /* 0x000ff000000018ff */
[C---:B-1----:R-:W-:Y:S01]  /*6090*/  HMMA.16816.F32 R96, R4.reuse, R50, R24 ;  /* 0x000000320460723c */ /* 0x042fe20000001818 */
[----:B------:R-:W1:Y:S07]  /*60a0*/  LDSM.16.MT88.4 R24, [R193+0x6800] ;  /* 0x00680000c118783b */ /* 0x000e6e0000004200 */
[----:B------:R-:W-:Y:S08]  /*60b0*/  HMMA.16816.F32 R128, R4, R56, R16 ;  /* 0x000000380480723c */ /* 0x000ff00000001810 */
[----:B------:R-:W-:Y:S08]  /*60c0*/  HMMA.16816.F32 R16, R8, R62, RZ ;  /* 0x0000003e0810723c */ /* 0x000ff000000018ff */
[C---:B--2---:R-:W-:Y:S08]  /*60d0*/  HMMA.16816.F32 R92, R4.reuse, R36, R20 ;  /* 0x00000024045c723c */ /* 0x044ff00000001814 */
[----:B------:R-:W-:Y:S01]  /*60e0*/  HMMA.16816.F32 R100, R4, R48, R28 ;  /* 0x000000300464723c */ /* 0x000fe2000000181c */
[----:B------:R-:W2:Y:S07]  /*60f0*/  LDSM.16.MT88.4 R28, [R196+0x6000] ;  /* 0x00600000c41c783b */ /* 0x000eae0000004200 */
[C---:B-----5:R-:W-:Y:S08]  /*6100*/  HMMA.16816.F32 R20, R8.reuse, R40, RZ ;  /* 0x000000280814723c */ /* 0x060ff000000018ff */
[----:B------:R-:W-:Y:S08]  /*6110*/  HMMA.16816.F32 R32, R8, R46, RZ ;  /* 0x0000002e0820723c */ /* 0x000ff000000018ff */
[----:B------:R-:W-:Y:S08]  /*6120*/  HMMA.16816.F32 R76, R4, R38, R16 ;  /* 0x00000026044c723c */ /* 0x000ff00000001810 */
[----:B------:R-:W-:Y:S08]  /*6130*/  HMMA.16816.F32 R16, R8, R42, RZ ;  /* 0x0000002a0810723c */ /* 0x000ff000000018ff */
[C---:B-1----:R-:W-:Y:S01]  /*6140*/  HMMA.16816.F32 R60, R4.reuse, R24, R20 ;  /* 0x00000018043c723c */ /* 0x042fe20000001814 */
[----:B------:R-:W1:Y:S07]  /*6150*/  LDSM.16.MT88.4 R20, [R196+0x6800] ;  /* 0x00680000c414783b */ /* 0x000e6e0000004200 */
[C---:B------:R-:W-:Y:S08]  /*6160*/  HMMA.16816.F32 R116, R4.reuse, R58, R32 ;  /* 0x0000003a0474723c */ /* 0x040ff00000001820 */
[----:B------:R-:W-:Y:S08]  /*6170*/  HMMA.16816.F32 R56, R4, R26, R16 ;  /* 0x0000001a0438723c */ /* 0x000ff00000001810 */
[----:B--2---:R-:W-:Y:S11]  /*6180*/  HMMA.16816.F32 R16, R8, R28, RZ ;  /* 0x0000001c0810723c */ /* 0x004ff600000018ff */
[----:B------:R-:W-:Y:S11]  /*6190*/  @!UPT UIADD3 URZ, URZ, URZ, URZ ;  /* 0x0000003f3f3ff290 */ /* 0x000ff6000fffe03f */
[----:B------:R-:W-:Y:S02]  /*61a0*/  @!UPT UIADD3 URZ, URZ, URZ, URZ ;  /* 0x0000003f3f3ff290 */ /* 0x000fe4000fffe03f */
        /* <DEDUP_REMOVED lines=9> */
[----:B------:R-:W-:Y:S11]  /*6240*/  @!UPT UIADD3 URZ, URZ, URZ, URZ ;  /* 0x0000003f3f3ff290 */ /* 0x000ff6000fffe03f */
[----:B------:R-:W-:Y:S01]  /*6250*/  @!UPT UIADD3 URZ, URZ, URZ, URZ ;  /* 0x0000003f3f3ff290 */ /* 0x000fe2000fffe03f */
[C---:B-1----:R-:W-:Y:S01]  /*6260*/  HMMA.16816.F32 R24, R4.reuse, R18, R8 ;  /* 0x000000120418723c */ /* 0x042fe20000001808 */
[----:B------:R-:W1:Y:S06]  /*6270*/  LDSM.16.MT88.4 R8, [R192+0x1000] ;  /* 0x00100000c008783b */ /* 0x000e6c0000004200 */
[--C-:B------:R-:W-:Y:S01]  /*6280*/  FFMA.FTZ R19, R113, c[0x0][0x2d0], -R2.reuse ;  /* 0x0000b40071137a23 */ /* 0x100fe20000010802 */
[----:B------:R-:W-:Y:S01]  /*6290*/  HMMA.16816.F32 R32, R4, R16, R20 ;  /* 0x000000100420723c */ /* 0x000fe20000001814 */
[--C-:B------:R-:W-:Y:S01]  /*62a0*/  FFMA.FTZ R18, R112, c[0x0][0x2d0], -R2.reuse ;  /* 0x0000b40070127a23 */ /* 0x100fe20000010802 */
[----:B------:R2:W-:Y:S05]  /*62b0*/  MUFU.EX2 R22, R3 ;  /* 0x0000000300167308 */ /* 0x0005ea0000000800 */
[--C-:B------:R-:W-:Y:S01]  /*62c0*/  FFMA.FTZ R20, R107, c[0x0][0x2d0], -R2.reuse ;  /* 0x0000b4006b147a23 */ /* 0x100fe20000010802 */
[----:B---3--:R-:W-:Y:S01]  /*62d0*/  F2FP.PACK_AB R4, R236, R237 ;  /* 0x000000edec04723e */ /* 0x008fe200000000ff */
[----:B------:R-:W-:Y:S01]  /*62e0*/  FFMA.FTZ R17, R106, c[0x0][0x2d0], -R2 ;  /* 0x0000b4006a117a23 */ /* 0x000fe20000010802 */
[----:B----4-:R-:W-:Y:S01]  /*62f0*/  F2FP.PACK_AB R6, R239, R242 ;  /* 0x000000f2ef06723e */ /* 0x010fe200000000ff */
[--C-:B------:R-:W-:Y:S01]  /*6300*/  FFMA.FTZ R2, R88, c[0x0][0x2d0], -R0.reuse ;  /* 0x0000b40058027a23 */ /* 0x100fe20000010800 */
[----:B------:R-:W-:Y:S01]  /*6310*/  MUFU.EX2 R19, R19 ;  /* 0x0000001300137308 */ /* 0x000fe20000000800 */
[----:B------:R-:W-:-:S02]  /*6320*/  FFMA.FTZ R16, R86, c[0x0][0x2d0], -R0 ;  /* 0x0000b40056107a23 */ /* 0x000fc40000010800 */
[----:B--2---:R-:W-:-:S05]  /*6330*/  FADD.FTZ R3, R157, R115 ;  /* 0x000000739d037221 */ /* 0x004fca0000010000 */
[----:B------:R2:W3:Y:S01]  /*6340*/  MUFU.EX2 R21, R2 ;  /* 0x0000000200157308 */ /* 0x0004e20000000800 */
[----:B------:R-:W-:-:S07]  /*6350*/  FADD.FTZ R3, R114, R3 ;  /* 0x0000000372037221 */ /* 0x000fce0000010000 */
[----:B------:R-:W-:Y:S01]  /*6360*/  MUFU.EX2 R20, R20 ;  /* 0x0000001400147308 */ /* 0x000fe20000000800 */
[----:B--2---:R-:W-:Y:S01]  /*6370*/  FFMA.FTZ R2, R89, c[0x0][0x2d0], -R0 ;  /* 0x0000b40059027a23 */ /* 0x004fe20000010800 */
[----:B---3--:R-:W-:-:S06]  /*6380*/  F2FP.PACK_AB R5, R21, R22 ;  /* 0x000000161505723e */ /* 0x008fcc00000000ff */
[----:B------:R-:W-:Y:S08]  /*6390*/  MUFU.EX2 R18, R18 ;  /* 0x0000001200127308 */ /* 0x000ff00000000800 */
[----:B------:R2:W-:Y:S08]  /*63a0*/  MUFU.EX2 R23, R2 ;  /* 0x0000000200177308 */ /* 0x0005f00000000800 */
[----:B------:R-:W-:Y:S01]  /*63b0*/  MUFU.EX2 R17, R17 ;  /* 0x0000001100117308 */ /* 0x000fe20000000800 */
[----:B--2---:R-:W-:-:S07]  /*63c0*/  FFMA.FTZ R2, R90, c[0x0][0x2d0], -R0 ;  /* 0x0000b4005a027a23 */ /* 0x004fce0000010800 */
[----:B------:R-:W2:Y:S02]  /*63d0*/  MUFU.EX2 R157, R2 ;  /* 0x00000002009d7308 */ /* 0x000ea40000000800 */
[----:B--2---:R-:W-:Y:S01]  /*63e0*/  F2FP.PACK_AB R7, R157, R23 ;  /* 0x000000179d07723e */ /* 0x004fe200000000ff */
[----:B------:R-:W-:Y:S02]  /*63f0*/  FADD.FTZ R2, R84, R14 ;  /* 0x0000000e54027221 */ /* 0x000fe40000010000 */
[----:B------:R-:W-:Y:S02]  /*6400*/  FFMA.FTZ R14, R105, c[0x0][0x2d0], -R0 ;  /* 0x0000b400690e7a23 */ /* 0x000fe40000010800 */
[----:B------:R-:W-:Y:S02]  /*6410*/  FADD.FTZ R2, R85, R2 ;  /* 0x0000000255027221 */ /* 0x000fe40000010000 */
[----:B-1----:R-:W-:Y:S01]  /*6420*/  HMMA.16816.F32 R160, R4, R8, R160 ;  /* 0x0000000804a0723c */ /* 0x002fe200000018a0 */
[----:B------:R-:W-:-:S02]  /*6430*/  FADD.FTZ R0, R235, R3 ;  /* 0x00000003eb007221 */ /* 0x000fc40000010000 */
[----:B------:R-:W-:Y:S02]  /*6440*/  IMAD.MOV.U32 R235, RZ, RZ, R110 ;  /* 0x000000ffffeb7224 */ /* 0x000fe400078e006e */
[----:B------:R-:W-:-:S03]  /*6450*/  FADD.FTZ R2, R158, R2 ;  /* 0x000000029e027221 */ /* 0x000fc60000010000 */
[----:B------:R-:W-:Y:S01]  /*6460*/  HMMA.16816.F32 R28, R4, R10, R248 ;  /* 0x0000000a041c723c */ /* 0x000fe200000018f8 */
[----:B------:R-:W1:Y:S01]  /*6470*/  LDSM.16.MT88.4 R8, [R193+0x1000] ;  /* 0x00100000c108783b */ /* 0x000e620000004200 */
[----:B------:R-:W-:-:S04]  /*6480*/  FADD.FTZ R2, R220, R2 ;  /* 0x00000002dc027221 */ /* 0x000fc80000010000 */
        /* <DEDUP_REMOVED lines=15> */
[----:B------:R-:W1:Y:S04]  /*6580*/  LDSM.16.MT88.4 R8, [R196+0x3000] ;  /* 0x00300000c408783b */ /* 0x000e680000004200 */
[----:B------:R-:W-:Y:S03]  /*6590*/  LDSM.16.MT88.4 R164, [R192+0x1800] ;  /* 0x00180000c0a4783b */ /* 0x000fe60000004200 */
[C---:B-1----:R-:W-:Y:S08]  /*65a0*/  HMMA.16816.F32 R84, R4.reuse, R8, R172 ;  /* 0x000000080454723c */ /* 0x042ff000000018ac */
[----:B------:R-:W-:Y:S01]  /*65b0*/  HMMA.16816.F32 R88, R4, R10, R152 ;  /* 0x0000000a0458723c */ /* 0x000fe20000001898 */
[----:B------:R-:W1:Y:S06]  /*65c0*/  LDSM.16.MT88.4 R8, [R195+0x3000] ;  /* 0x00300000c308783b */ /* 0x000e6c0000004200 */
[----:B------:R-:W-:-:S04]  /*65d0*/  IMAD.MOV.U32 R155, RZ, RZ, R111 ;  /* 0x000000ffff9b7224 */ /* 0x000fc800078e006f */
[----:B------:R-:W-:-:S04]  /*65e0*/  FADD.FTZ R0, R155, R0 ;  /* 0x000000009b007221 */ /* 0x000fc80000010000 */
[----:B------:R-:W-:Y:S02]  /*65f0*/  FADD.FTZ R0, R235, R0 ;  /* 0x00000000eb007221 */ /* 0x000fe40000010000 */
[----:B------:R-:W-:Y:S02]  /*6600*/  IMAD.MOV.U32 R235, RZ, RZ, c[0x0][0x2c4] ;  /* 0x0000b100ffeb7624 */ /* 0x000fe400078e00ff */
[----:B------:R-:W-:-:S03]  /*6610*/  FADD.FTZ R0, R246, R0 ;  /* 0x00000000f6007221 */ /* 0x000fc60000010000 */
[----:B------:R-:W-:Y:S01]  /*6620*/  ISETP.NE.AND P1, PT, R235, 0x1, PT ;  /* 0x00000001eb00780c */ /* 0x000fe20003f25270 */
[C---:B-1----:R-:W-:Y:S08]  /*6630*/  HMMA.16816.F32 R168, R4.reuse, R8, R168 ;  /* 0x0000000804a8723c */ /* 0x042ff000000018a8 */
[----:B------:R-:W-:Y:S01]  /*6640*/  HMMA.16816.F32 R188, R4, R10, R144 ;  /* 0x0000000a04bc723c */ /* 0x000fe20000001890 */
[----:B------:R-:W1:Y:S04]  /*6650*/  LDSM.16.MT88.4 R8, [R192+0x5000] ;  /* 0x00500000c008783b */ /* 0x000e680000004200 */
[----:B------:R-:W-:Y:S11]  /*6660*/  LDSM.16.MT88.4 R144, [R196+0x1800] ;  /* 0x00180000c490783b */ /* 0x000ff60000004200 */
[----:B------:R-:W-:-:S02]  /*6670*/  IMAD.MOV.U32 R154, RZ, RZ, R168 ;  /* 0x000000ffff9a7224 */ /* 0x000fc400078e00a8 */
[----:B------:R-:W-:Y:S02]  /*6680*/  IMAD.MOV.U32 R153, RZ, RZ, R169 ;  /* 0x000000ffff997224 */ /* 0x000fe400078e00a9 */
[----:B------:R-:W-:Y:S02]  /*6690*/  IMAD.MOV.U32 R152, RZ, RZ, R170 ;  /* 0x000000ffff987224 */ /* 0x000fe400078e00aa */
[----:B------:R-:W-:Y:S01]  /*66a0*/  IMAD.MOV.U32 R3, RZ, RZ, R171 ;  /* 0x000000ffff037224 */ /* 0x000fe200078e00ab */
[C---:B-1----:R-:W-:Y:S08]  /*66b0*/  HMMA.16816.F32 R176, R4.reuse, R8, R176 ;  /* 0x0000000804b0723c */ /* 0x042ff000000018b0 */
[C---:B------:R-:W-:Y:S01]  /*66c0*/  HMMA.16816.F32 R104, R4.reuse, R10, R124 ;  /* 0x0000000a0468723c */ /* 0x040fe2000000187c */
[----:B------:R-:W1:Y:S07]  /*66d0*/  LDSM.16.MT88.4 R8, [R193+0x5000] ;  /* 0x00500000c108783b */ /* 0x000e6e0000004200 */
[C---:B-1----:R-:W-:Y:S01]  /*66e0*/  HMMA.16816.F32 R108, R4.reuse, R8, R136 ;  /* 0x00000008046c723c */ /* 0x042fe20000001888 */
[----:B------:R-:W-:Y:S07]  /*66f0*/  LDSM.16.MT88.4 R136, [R193+0x1800] ;  /* 0x00180000c188783b */ /* 0x000fee0000004200 */
[C---:B------:R-:W-:Y:S01]  /*6700*/  HMMA.16816.F32 R112, R4.reuse, R10, R120 ;  /* 0x0000000a0470723c */ /* 0x040fe20000001878 */
[----:B------:R-:W1:Y:S07]  /*6710*/  LDSM.16.MT88.4 R8, [R196+0x5000] ;  /* 0x00500000c408783b */ /* 0x000e6e0000004200 */
[C---:B-1----:R-:W-:Y:S07]  /*6720*/  HMMA.16816.F32 R248, R4.reuse, R8, R128 ;  /* 0x0000000804f8723c */ /* 0x042fee0000001880 */
[----:B------:R-:W-:Y:S01]  /*6730*/  F2FP.PACK_AB R128, R19, R20 ;  /* 0x000000141380723e */ /* 0x000fe200000000ff */
[----:B------:R-:W-:Y:S01]  /*6740*/  HMMA.16816.F32 R184, R4, R10, R116 ;  /* 0x0000000a04b8723c */ /* 0x000fe20000001874 */
[----:B------:R-:W1:Y:S01]  /*6750*/  LDSM.16.MT88.4 R8, [R195+0x5000] ;  /* 0x00500000c308783b */ /* 0x000e620000004200 */
[----:B------:R-:W-:-:S06]  /*6760*/  F2FP.PACK_AB R130, R17, R18 ;  /* 0x000000121182723e */ /* 0x000fcc00000000ff */
[C---:B-1----:R-:W-:Y:S08]  /*6770*/  HMMA.16816.F32 R172, R4.reuse, R8, R100 ;  /* 0x0000000804ac723c */ /* 0x042ff00000001864 */
[----:B------:R-:W-:Y:S01]  /*6780*/  HMMA.16816.F32 R120, R4, R10, R96 ;  /* 0x0000000a0478723c */ /* 0x000fe20000001860 */
[----:B------:R-:W1:Y:S06]  /*6790*/  LDSM.16.MT88.4 R8, [R192+0x7000] ;  /* 0x00700000c008783b */ /* 0x000e6c0000004200 */
[----:B------:R-:W-:-:S02]  /*67a0*/  IMAD.MOV.U32 R96, RZ, RZ, R154 ;  /* 0x000000ffff607224 */ /* 0x000fc400078e009a */
[----:B------:R-:W-:Y:S02]  /*67b0*/  IMAD.MOV.U32 R97, RZ, RZ, R153 ;  /* 0x000000ffff617224 */ /* 0x000fe400078e0099 */
[----:B------:R-:W-:Y:S02]  /*67c0*/  IMAD.MOV.U32 R98, RZ, RZ, R152 ;  /* 0x000000ffff627224 */ /* 0x000fe400078e0098 */
[----:B------:R-:W-:Y:S01]  /*67d0*/  IMAD.MOV.U32 R99, RZ, RZ, R3 ;  /* 0x000000ffff637224 */ /* 0x000fe200078e0003 */
[----:B------:R-:W-:Y:S01]  /*67e0*/  LDSM.16.MT88.4 R152, [R195+0x1800] ;  /* 0x00180000c398783b */ /* 0x000fe20000004200 */
[----:B------:R-:W-:Y:S02]  /*67f0*/  FADD.FTZ R3, R245, R0 ;  /* 0x00000000f5037221 */ /* 0x000fe40000010000 */
[----:B------:R-:W-:Y:S01]  /*6800*/  FADD.FTZ R0, R218, R2 ;  /* 0x00000002da007221 */ /* 0x000fe20000010000 */
[----:B------:R-:W-:Y:S01]  /*6810*/  IADD3 R218, R222, -0x2, RZ ;  /* 0xfffffffededa7810 */ /* 0x000fe20007ffe0ff */
        /* <DEDUP_REMOVED lines=10> */
[C---:B-1----:R-:W-:Y:S08]  /*68c0*/  HMMA.16816.F32 R100, R4.reuse, R8, R92 ;  /* 0x000000080464723c */ /* 0x042ff0000000185c */
[C---:B------:R-:W-:Y:S01]  /*68d0*/  HMMA.16816.F32 R116, R4.reuse, R10, R76 ;  /* 0x0000000a0474723c */ /* 0x040fe2000000184c */
[----:B------:R-:W1:Y:S07]  /*68e0*/  LDSM.16.MT88.4 R8, [R193+0x7000] ;  /* 0x00700000c108783b */ /* 0x000e6e0000004200 */
[C---:B-1----:R-:W-:Y:S08]  /*68f0*/  HMMA.16816.F32 R224, R4.reuse, R8, R60 ;  /* 0x0000000804e0723c */ /* 0x042ff0000000183c */
[C---:B------:R-:W-:Y:S01]  /*6900*/  HMMA.16816.F32 R180, R4.reuse, R10, R56 ;  /* 0x0000000a04b4723c */ /* 0x040fe20000001838 */
[----:B------:R-:W1:Y:S04]  /*6910*/  LDSM.16.MT88.4 R8, [R196+0x7000] ;  /* 0x00700000c408783b */ /* 0x000e680000004200 */
[----:B------:R-:W-:Y:S03]  /*6920*/  LDSM.16.MT88.4 R56, [R196+0x3800] ;  /* 0x00380000c438783b */ /* 0x000fe60000004200 */
[C---:B-1----:R-:W-:Y:S01]  /*6930*/  HMMA.16816.F32 R168, R4.reuse, R8, R48 ;  /* 0x0000000804a8723c */ /* 0x042fe20000001830 */
[----:B------:R-:W-:Y:S07]  /*6940*/  LDSM.16.MT88.4 R48, [R193+0x3800] ;  /* 0x00380000c130783b */ /* 0x000fee0000004200 */
[C---:B------:R-:W-:Y:S01]  /*6950*/  HMMA.16816.F32 R124, R4.reuse, R10, R40 ;  /* 0x0000000a047c723c */ /* 0x040fe20000001828 */
[----:B------:R-:W1:Y:S04]  /*6960*/  LDSM.16.MT88.4 R8, [R195+0x7000] ;  /* 0x00700000c308783b */ /* 0x000e680000004200 */
[----:B------:R-:W2:Y:S03]  /*6970*/  LDSM.16.MT88.4 R40, [R192+0x3800] ;  /* 0x00380000c028783b */ /* 0x000ea60000004200 */
[C---:B-1----:R-:W-:Y:S08]  /*6980*/  HMMA.16816.F32 R32, R4.reuse, R8, R32 ;  /* 0x000000080420723c */ /* 0x042ff00000001820 */
[----:B------:R-:W-:Y:S01]  /*6990*/  HMMA.16816.F32 R24, R4, R10, R24 ;  /* 0x0000000a0418723c */ /* 0x000fe20000001818 */
[----:B------:R-:W1:Y:S01]  /*69a0*/  MUFU.EX2 R4, R14 ;  /* 0x0000000e00047308 */ /* 0x000e620000000800 */
[----:B------:R-:W-:Y:S05]  /*69b0*/  LDSM.16.MT88.4 R8, [R195+0x7800] ;  /* 0x00780000c308783b */ /* 0x000fea0000004200 */
[----:B------:R-:W-:-:S02]  /*69c0*/  FADD.FTZ R5, R19, R3 ;  /* 0x0000000313057221 */ /* 0x000fc40000010000 */
[----:B------:R-:W3:Y:S08]  /*69d0*/  MUFU.EX2 R6, R13 ;  /* 0x0000000d00067308 */ /* 0x000ef00000000800 */
[----:B------:R-:W4:Y:S01]  /*69e0*/  MUFU.EX2 R7, R16 ;  /* 0x0000001000077308 */ /* 0x000f220000000800 */
[----:B-1----:R-:W-:Y:S02]  /*69f0*/  FADD.FTZ R2, R4, R0 ;  /* 0x0000000004027221 */ /* 0x002fe40000010000 */
[----:B------:R-:W-:Y:S01]  /*6a00*/  IMAD.MOV.U32 R0, RZ, RZ, R243 ;  /* 0x000000ffff007224 */ /* 0x000fe200078e00f3 */
[----:B---3--:R-:W-:Y:S01]  /*6a10*/  F2FP.PACK_AB R129, R6, R4 ;  /* 0x000000040681723e */ /* 0x008fe200000000ff */
[----:B------:R-:W-:-:S04]  /*6a20*/  @P1 IMAD.HI.U32 R4, R243, c[0x0][0x2c8], RZ ;  /* 0x0000b200f3041a27 */ /* 0x000fc800078e00ff */
[----:B------:R-:W-:Y:S01]  /*6a30*/  FADD.FTZ R3, R6, R2 ;  /* 0x0000000206037221 */ /* 0x000fe20000010000 */
[----:B------:R-:W-:Y:S01]  /*6a40*/  @P1 SHF.R.U32.HI R0, RZ, c[0x0][0x2cc], R4 ;  /* 0x0000b300ff001a19 */ /* 0x000fe20000011604 */
[----:B------:R-:W-:Y:S01]  /*6a50*/  IMAD.IADD R2, R240, 0x1, -R241 ;  /* 0x00000001f0027824 */ /* 0x000fe200078e0af1 */
[----:B----4-:R-:W-:Y:S01]  /*6a60*/  F2FP.PACK_AB R131, R7, R15 ;  /* 0x0000000f0783723e */ /* 0x010fe200000000ff */
[----:B------:R-:W-:Y:S02]  /*6a70*/  FADD.FTZ R4, R18, R5 ;  /* 0x0000000512047221 */ /* 0x000fe40000010000 */
[----:B------:R-:W-:Y:S02]  /*6a80*/  IMAD.IADD R2, R2, 0x1, R0 ;  /* 0x0000000102027824 */ /* 0x000fe400078e0200 */
[----:B------:R-:W-:Y:S02]  /*6a90*/  FADD.FTZ R3, R15, R3 ;  /* 0x000000030f037221 */ /* 0x000fe40000010000 */
[----:B------:R-:W-:Y:S01]  /*6aa0*/  HMMA.16816.F32 R132, R128, R136, R132 ;  /* 0x000000888084723c */ /* 0x000fe20000001884 */
[----:B------:R-:W-:Y:S01]  /*6ab0*/  FADD.FTZ R237, R17, R4 ;  /* 0x0000000411ed7221 */ /* 0x000fe20000010000 */
[----:B------:R-:W-:Y:S01]  /*6ac0*/  IADD3 R0, R2, c[0x0][0x328], RZ ;  /* 0x0000ca0002007a10 */ /* 0x000fe20007ffe0ff */
[----:B------:R-:W-:-:S05]  /*6ad0*/  FADD.FTZ R239, R7, R3 ;  /* 0x0000000307ef7221 */ /* 0x000fca0000010000 */
[C---:B------:R-:W-:Y:S08]  /*6ae0*/  HMMA.16816.F32 R136, R128.reuse, R138, R36 ;  /* 0x0000008a8088723c */ /* 0x040ff00000001824 */
[C---:B--2---:R-:W-:Y:S01]  /*6af0*/  HMMA.16816.F32 R36, R128.reuse, R40, R64 ;  /* 0x000000288024723c */ /* 0x044fe20000001840 */
[----:B------:R-:W1:Y:S07]  /*6b00*/  LDSM.16.MT88.4 R64, [R195+0x3800] ;  /* 0x00380000c340783b */ /* 0x000e6e0000004200 */
[C---:B------:R-:W-:Y:S08]  /*6b10*/  HMMA.16816.F32 R140, R128.reuse, R144, R140 ;  /* 0x00000090808c723c */ /* 0x040ff0000000188c */
[C---:B------:R-:W-:Y:S08]  /*6b20*/  HMMA.16816.F32 R144, R128.reuse, R146, R44 ;  /* 0x000000928090723c */ /* 0x040ff0000000182c */
[C---:B------:R-:W-:Y:S01]  /*6b30*/  HMMA.16816.F32 R44, R128.reuse, R48, R72 ;  /* 0x00000030802c723c */ /* 0x040fe20000001848 */
[----:B------:R-:W2:Y:S07]  /*6b40*/  LDSM.16.MT88.4 R72, [R192+0x5800] ;  /* 0x00580000c048783b */ /* 0x000eae0000004200 */
[C---:B------:R-:W-:Y:S01]  /*6b50*/  HMMA.16816.F32 R48, R128.reuse, R50, R80 ;  /* 0x000000328030723c */ /* 0x040fe20000001850 */
[----:B------:R-:W-:Y:S07]  /*6b60*/  LDSM.16.MT88.4 R80, [R193+0x5800] ;  /* 0x00580000c150783b */ /* 0x000fee0000004200 */
[C---:B------:R-:W-:Y:S08]  /*6b70*/  HMMA.16816.F32 R40, R128.reuse, R42, R68 ;  /* 0x0000002a8028723c */ /* 0x040ff00000001844 */
[C---:B-1----:R-:W-:Y:S01]  /*6b80*/  HMMA.16816.F32 R60, R128.reuse, R64, R96 ;  /* 0x00000040803c723c */ /* 0x042fe20000001860 */
[----:B------:R-:W1:Y:S07]  /*6b90*/  LDSM.16.MT88.4 R96, [R195+0x5800] ;  /* 0x00580000c360783b */ /* 0x000e6e0000004200 */
[C---:B------:R-:W-:Y:S08]  /*6ba0*/  HMMA.16816.F32 R148, R128.reuse, R152, R148 ;  /* 0x000000988094723c */ /* 0x040ff00000001894 */
[C---:B------:R-:W-:Y:S08]  /*6bb0*/  HMMA.16816.F32 R152, R128.reuse, R154, R52 ;  /* 0x0000009a8098723c */ /* 0x040ff00000001834 */
[C---:B--2---:R-:W-:Y:S08]  /*6bc0*/  HMMA.16816.F32 R68, R128.reuse, R72, R176 ;  /* 0x000000488044723c */ /* 0x044ff000000018b0 */
[C---:B------:R-:W-:Y:S01]  /*6bd0*/  HMMA.16816.F32 R72, R128.reuse, R74, R104 ;  /* 0x0000004a8048723c */ /* 0x040fe20000001868 */
[----:B------:R-:W2:Y:S07]  /*6be0*/  LDSM.16.MT88.4 R104, [R192+0x7800] ;  /* 0x00780000c068783b */ /* 0x000eae0000004200 */
[C---:B------:R-:W-:Y:S08]  /*6bf0*/  HMMA.16816.F32 R52, R128.reuse, R56, R84 ;  /* 0x000000388034723c */ /* 0x040ff00000001854 */
[C---:B-1----:R-:W-:Y:S08]  /*6c00*/  HMMA.16816.F32 R92, R128.reuse, R96, R172 ;  /* 0x00000060805c723c */ /* 0x042ff000000018ac */
[C---:B------:R-:W-:Y:S08]  /*6c10*/  HMMA.16816.F32 R76, R128.reuse, R80, R108 ;  /* 0x00000050804c723c */ /* 0x040ff0000000186c */
[C---:B------:R-:W-:Y:S01]  /*6c20*/  HMMA.16816.F32 R96, R128.reuse, R98, R120 ;  /* 0x000000628060723c */ /* 0x040fe20000001878 */
[----:B------:R-:W1:Y:S07]  /*6c30*/  LDSM.16.MT88.4 R120, [R196+0x7800] ;  /* 0x00780000c478783b */ /* 0x000e6e0000004200 */
[C---:B------:R-:W-:Y:S01]  /*6c40*/  HMMA.16816.F32 R56, R128.reuse, R58, R88 ;  /* 0x0000003a8038723c */ /* 0x040fe20000001858 */
[----:B------:R-:W3:Y:S07]  /*6c50*/  LDSM.16.MT88.4 R88, [R196+0x5800] ;  /* 0x00580000c458783b */ /* 0x000eee0000004200 */
[C---:B------:R-:W-:Y:S01]  /*6c60*/  HMMA.16816.F32 R80, R128.reuse, R82, R112 ;  /* 0x000000528050723c */ /* 0x040fe20000001870 */
[----:B------:R-:W4:Y:S07]  /*6c70*/  LDSM.16.MT88.4 R112, [R193+0x7800] ;  /* 0x00780000c170783b */ /* 0x000f2e0000004200 */
[C---:B--2---:R-:W-:Y:S08]  /*6c80*/  HMMA.16816.F32 R100, R128.reuse, R104, R100 ;  /* 0x000000688064723c */ /* 0x044ff00000001864 */
[C---:B------:R-:W-:Y:S08]  /*6c90*/  HMMA.16816.F32 R104, R128.reuse, R106, R116 ;  /* 0x0000006a8068723c */ /* 0x040ff00000001874 */
[C---:B------:R-:W-:Y:S08]  /*6ca0*/  HMMA.16816.F32 R160, R128.reuse, R164, R160 ;  /* 0x000000a480a0723c */ /* 0x040ff000000018a0 */
[C---:B-1----:R-:W-:Y:S08]  /*6cb0*/  HMMA.16816.F32 R116, R128.reuse, R120, R168 ;  /* 0x000000788074723c */ /* 0x042ff000000018a8 */
        /* <DEDUP_REMOVED lines=21> */
.L_x_4270:
[----:B------:R-:W-:-:S13]  /*6e10*/  ISETP.NE.AND P0, PT, R4, 0x1, PT ;  /* 0x000000010400780c */ /* 0x000fda0003f05270 */
[----:B------:R-:W-:-:S05]  /*6e20*/  @P0 IMAD.HI.U32 R2, R3, c[0x0][0x330], RZ ;  /* 0x0000cc0003020a27 */ /* 0x000fca00078e00ff */
[----:B------:R-:W-:Y:S02]  /*6e30*/  @P0 SHF.R.U32.HI R3, RZ, c[0x0][0x334], R2 ;  /* 0x0000cd00ff030a19 */ /* 0x000fe40000011602 */
.L_x_4271:
[----:B------:R-:W-:Y:S05]  /*6e40*/  BSYNC B0 ;  /* 0x0000000000007941 */ /* 0x000fea0003800000 */
.L_x_4269:
[----:B------:R-:W-:-:S05]  /*6e50*/  IMAD R3, R3, R4, c[0x0][0x32c] ;  /* 0x0000cb0003037624 */ /* 0x000fca00078e0204 */
[----:B------:R-:W-:-:S04]  /*6e60*/  IMNMX R0, R0, R3, PT ;  /* 0x0000000300007217 */ /* 0x000fc80003800200 */
.L_x_4268:
        /* <DEDUP_REMOVED lines=9> */
.L_x_4281:
[----:B------:R-:W-:Y:S01]  /*6f00*/  ISETP.GT.AND P0, PT, R228, R222, PT ;  /* 0x000000dee400720c */ /* 0x000fe20003f04270 */
[----:B------:R-:W-:Y:S04]  /*6f10*/  DEPBAR.LE SB0, 0x0 ;  /* 0x000080000000791a */ /* 0x000fe80000000000 */
[----:B------:R-:W-:Y:S01]  /*6f20*/  WARPSYNC 0xffffffff ;  /* 0xffffffff00007948 */ /* 0x000fe20003800000 */
[----:B------:R-:W-:Y:S01]  /*6f30*/  BAR.SYNC.DEFER_BLOCKING 0x0 ;  /* 0x0000000000007b1d */ /* 0x000fe20000010000 */
[----:B------:R-:W-:Y:S05]  /*6f40*/  IMAD.MOV.U32 R227, RZ, RZ, c[0x0][0x2c4] ;  /* 0x0000b100ffe37624 */ /* 0x000fea00078e00ff */
[----:B------:R-:W-:Y:S01]  /*6f50*/  ISETP.NE.AND P6, PT, R227, 0x1, PT ;  /* 0x00000001e300780c */ /* 0x000fe20003fc5270 */
[----:B------:R-:W-:Y:S01]  /*6f60*/  @!P0 IMAD.WIDE.U32 R4, R222, c[0x0][0x208], RZ ;  /* 0x00008200de048a25 */ /* 0x000fe200078e00ff */
[----:B------:R-:W-:Y:S02]  /*6f70*/  @!P0 SHF.R.S32.HI R0, RZ, 0x1f, R222 ;  /* 0x0000001fff008819 */ /* 0x000fe400000114de */
        /* <DEDUP_REMOVED lines=39> */
[----:B------:R-:W-:Y:S05]  /*71f0*/  @!P0 IADD3 R3, P1, R3, R7, RZ ;  /* 0x0000000703038210 */ /* 0x000fea0007f3e0ff */
[--C-:B------:R-:W-:Y:S01]  /*7200*/  @!P0 IMAD.X R0, R0, 0x1, R9.reuse, P1 ;  /* 0x0000000100008824 */ /* 0x100fe200008e0609 */
[C---:B------:R-:W-:Y:S04]  /*7210*/  @!P0 LEA R22, P1, R3.reuse, c[0x0][0x1f8], 0x1 ;  /* 0x00007e0003168a11 */ /* 0x040fe800078208ff */
[----:B------:R-:W-:Y:S02]  /*7220*/  @!P0 LEA.HI.X R23, R3, c[0x0][0x1fc], R0, 0x1, P1 ;  /* 0x00007f0003178a11 */ /* 0x000fe400008f0c00 */
[C---:B------:R-:W-:Y:S05]  /*7230*/  @!P0 IADD3 R3, P1, R5.reuse, R11, RZ ;  /* 0x0000000b05038210 */ /* 0x040fea0007f3e0ff */
[C---:B------:R-:W-:Y:S01]  /*7240*/  @!P0 IMAD.X R11, R4.reuse, 0x1, R12, P1 ;  /* 0x00000001040b8824 */ /* 0x040fe200008e060c */
[C---:B------:R-:W-:Y:S05]  /*7250*/  @!P0 IADD3 R6, P1, R5.reuse, R8, RZ ;  /* 0x0000000805068210 */ /* 0x040fea0007f3e0ff */
[C---:B------:R-:W-:Y:S01]  /*7260*/  @!P0 IMAD.X R10, R4.reuse, 0x1, R10, P1 ;  /* 0x00000001040a8824 */ /* 0x040fe200008e060a */
        /* <DEDUP_REMOVED lines=12> */
[----:B------:R-:W1:Y:S05]  /*7330*/  LDSM.16.M88.4 R8, [R159] ;  /* 0x000000009f08783b */ /* 0x000e6a0000000200 */
        /* <DEDUP_REMOVED lines=8> */
[----:B------:R3:W-:Y:S05]  /*73c0*/  @!P0 LDGSTS.E.BYPASS.LTC128B.128 [R223+0x3100], [R20.64], !P4 ;  /* 0x0310000014df8fae */ /* 0x0007ea000e101d46 */
[----:B------:R4:W-:Y:S01]  /*73d0*/  @!P0 LDGSTS.E.BYPASS.LTC128B.128 [R223+0x5100], [R30.64], !P3 ;  /* 0x051000001edf8fae */ /* 0x0009e2000d901d46 */
[C---:B-1----:R-:W-:Y:S04]  /*73e0*/  HMMA.16816.F32 R4, R32.reuse, R8, RZ ;  /* 0x000000082004723c */ /* 0x042fe800000018ff */
[----:B------:R1:W-:Y:S01]  /*73f0*/  @!P0 LDGSTS.E.BYPASS.LTC128B.128 [R223+0x7100], [R220.64], !P2 ;  /* 0x07100000dcdf8fae */ /* 0x0003e2000d101d46 */
[C---:B------:R-:W-:Y:S04]  /*7400*/  ISETP.GT.AND P0, PT, R222.reuse, R228, PT ;  /* 0x000000e4de00720c */ /* 0x040fe80003f04270 */
[----:B------:R-:W0:Y:S01]  /*7410*/  LDGDEPBAR ;  /* 0x00000000000079af */ /* 0x000e220000000000 */
[C---:B------:R-:W-:Y:S08]  /*7420*/  HMMA.16816.F32 R8, R32.reuse, R10, RZ ;  /* 0x0000000a2008723c */ /* 0x040ff000000018ff */
[C---:B-----5:R-:W-:Y:S01]  /*7430*/  HMMA.16816.F32 R12, R32.reuse, R16, RZ ;  /* 0x00000010200c723c */ /* 0x060fe200000018ff */
[----:B------:R-:W-:Y:S03]  /*7440*/  @P0 IADD3 R0, R222, -0x1, RZ ;  /* 0xffffffffde000810 */ /* 0x000fe60007ffe0ff */
[----:B------:R-:W-:Y:S01]  /*7450*/  @P0 IMAD.MOV.U32 R158, RZ, RZ, c[0x0][0x1e4] ;  /* 0x00007900ff9e0624 */ /* 0x000fe200078e00ff */
[----:B------:R-:W-:Y:S03]  /*7460*/  @P0 SHF.R.S32.HI R3, RZ, 0x1f, R0 ;  /* 0x0000001fff030819 */ /* 0x000fe60000011400 */
[C---:B------:R-:W-:Y:S04]  /*7470*/  HMMA.16816.F32 R16, R32.reuse, R18, RZ ;  /* 0x000000122010723c */ /* 0x040fe800000018ff */
[----:B------:R-:W-:Y:S04]  /*7480*/  @P0 IMAD R3, R3, c[0x0][0x1e0], RZ ;  /* 0x0000780003030a24 */ /* 0x000fe800078e02ff */
[C---:B---3--:R-:W-:Y:S01]  /*7490*/  HMMA.16816.F32 R20, R32.reuse, R24, RZ ;  /* 0x000000182014723c */ /* 0x048fe200000018ff */
[C---:B------:R-:W-:Y:S07]  /*74a0*/  @P0 IMAD R3, R0.reuse, c[0x0][0x1e4], R3 ;  /* 0x0000790000030a24 */ /* 0x040fee00078e0203 */
[C---:B------:R-:W-:Y:S08]  /*74b0*/  HMMA.16816.F32 R24, R32.reuse, R26, RZ ;  /* 0x0000001a2018723c */ /* 0x040ff000000018ff */
[C---:B----4-:R-:W-:Y:S07]  /*74c0*/  HMMA.16816.F32 R28, R32.reuse, R168, RZ ;  /* 0x000000a8201c723c */ /* 0x050fee00000018ff */
[----:B------:R-:W-:Y:S01]  /*74d0*/  @P0 IMAD.WIDE.U32 R168, R0, c[0x0][0x1e0], RZ ;  /* 0x0000780000a80a25 */ /* 0x000fe200078e00ff */
[----:B------:R-:W-:Y:S04]  /*74e0*/  HMMA.16816.F32 R32, R32, R170, RZ ;  /* 0x000000aa2020723c */ /* 0x000fe800000018ff */
[----:B------:R-:W-:Y:S02]  /*74f0*/  @P0 IMAD.IADD R3, R169, 0x1, R3 ;  /* 0x00000001a9030824 */ /* 0x000fe400078e0203 */
[C---:B------:R-:W-:Y:S02]  /*7500*/  @P0 IMAD.SHL.U32 R156, R168.reuse, 0x40, RZ ;  /* 0x00000040a89c0824 */ /* 0x040fe400078e00ff */
[C---:B------:R-:W-:Y:S05]  /*7510*/  HMMA.16816.F32 R4, R172.reuse, R176, R4 ;  /* 0x000000b0ac04723c */ /* 0x040fea0000001804 */
[----:B------:R-:W-:Y:S02]  /*7520*/  @P0 SHF.L.U64.HI R218, R168, 0x6, R3 ;  /* 0x00000006a8da0819 */ /* 0x000fe40000010203 */
[----:B------:R-:W-:Y:S01]  /*7530*/  LDSM.16.M88.4 R168, [R201] ;  /* 0x00000000c9a8783b */ /* 0x000fe20000000200 */
[C---:B------:R-:W-:Y:S04]  /*7540*/  HMMA.16816.F32 R8, R172.reuse, R178, R8 ;  /* 0x000000b2ac08723c */ /* 0x040fe80000001808 */
[----:B------:R-:W-:Y:S01]  /*7550*/  LDSM.16.M88.4 R176, [R197+0x800] ;  /* 0x00080000c5b0783b */ /* 0x000fe20000000200 */
[----:B------:R-:W-:Y:S03]  /*7560*/  @P0 IADD3 R0, P1, R156, R230, RZ ;  /* 0x000000e69c000210 */ /* 0x000fe60007f3e0ff */
[C---:B------:R-:W-:Y:S04]  /*7570*/  HMMA.16816.F32 R12, R172.reuse, R180, R12 ;  /* 0x000000b4ac0c723c */ /* 0x040fe8000000180c */
[----:B------:R-:W-:Y:S01]  /*7580*/  @P0 IMAD.X R3, R218, 0x1, R229, P1 ;  /* 0x00000001da030824 */ /* 0x000fe200008e06e5 */
[C---:B-1----:R-:W-:Y:S03]  /*7590*/  @P0 LEA R220, P1, R0.reuse, c[0x0][0x1c8], 0x1 ;  /* 0x0000720000dc0a11 */ /* 0x042fe600078208ff */
[C---:B------:R-:W-:Y:S04]  /*75a0*/  HMMA.16816.F32 R16, R172.reuse, R182, R16 ;  /* 0x000000b6ac10723c */ /* 0x040fe80000001810 */
[----:B------:R-:W-:Y:S02]  /*75b0*/  @P0 LEA.HI.X R221, R0, c[0x0][0x1cc], R3, 0x1, P1 ;  /* 0x0000730000dd0a11 */ /* 0x000fe400008f0c03 */
[----:B------:R-:W-:Y:S02]  /*75c0*/  @P0 IADD3 R219, P1, R230, 0x40, RZ ;  /* 0x00000040e6db0810 */ /* 0x000fe40007f3e0ff */
[C---:B------:R-:W-:Y:S04]  /*75d0*/  HMMA.16816.F32 R20, R172.reuse, R184, R20 ;  /* 0x000000b8ac14723c */ /* 0x040fe80000001814 */
[----:B------:R-:W-:Y:S01]  /*75e0*/  @P0 IMAD.X R224, RZ, RZ, R229, P1 ;  /* 0x000000ffffe00224 */ /* 0x000fe200008e06e5 */
[-C--:B------:R-:W-:Y:S03]  /*75f0*/  @P0 IADD3 R0, P1, R156, R219.reuse, RZ ;  /* 0x000000db9c000210 */ /* 0x080fe60007f3e0ff */
[C---:B------:R-:W-:Y:S04]  /*7600*/  HMMA.16816.F32 R24, R172.reuse, R186, R24 ;  /* 0x000000baac18723c */ /* 0x040fe80000001818 */
[----:B------:R-:W-:Y:S01]  /*7610*/  @P0 IMAD.X R3, R218, 0x1, R224, P1 ;  /* 0x00000001da030824 */ /* 0x000fe200008e06e0 */
[C---:B------:R-:W-:Y:S03]  /*7620*/  @P0 LEA R182, P1, R0.reuse, c[0x0][0x1c8], 0x1 ;  /* 0x0000720000b60a11 */ /* 0x040fe600078208ff */
[C---:B------:R-:W-:Y:S04]  /*7630*/  HMMA.16816.F32 R28, R172.reuse, R188, R28 ;  /* 0x000000bcac1c723c */ /* 0x040fe8000000181c */
[----:B------:R-:W-:Y:S02]  /*7640*/  @P0 LEA.HI.X R183, R0, c[0x0][0x1cc], R3, 0x1, P1 ;  /* 0x0000730000b70a11 */ /* 0x000fe400008f0c03 */
[----:B------:R-:W-:Y:S02]  /*7650*/  @P0 IADD3 R180, P1, R230, 0x80, RZ ;  /* 0x00000080e6b40810 */ /* 0x000fe40007f3e0ff */
[----:B------:R-:W-:Y:S01]  /*7660*/  HMMA.16816.F32 R32, R172, R190, R32 ;  /* 0x000000beac20723c */ /* 0x000fe20000001820 */
[----:B------:R-:W1:Y:S03]  /*7670*/  LDSM.16.M88.4 R172, [R197] ;  /* 0x00000000c5ac783b */ /* 0x000e660000000200 */
[----:B------:R-:W-:Y:S01]  /*7680*/  @P0 IMAD.X R181, RZ, RZ, R229, P1 ;  /* 0x000000ffffb50224 */ /* 0x000fe200008e06e5 */
[----:B------:R-:W-:Y:S07]  /*7690*/  @P0 IADD3 R0, P1, R156, R180, RZ ;  /* 0x000000b49c000210 */ /* 0x000fee0007f3e0ff */
[----:B------:R-:W-:Y:S01]  /*76a0*/  @P0 IMAD.X R3, R218, 0x1, R181, P1 ;  /* 0x00000001da030824 */ /* 0x000fe200008e06b5 */
[C---:B------:R-:W-:Y:S04]  /*76b0*/  @P0 LEA R188, P1, R0.reuse, c[0x0][0x1c8], 0x1 ;  /* 0x0000720000bc0a11 */ /* 0x040fe800078208ff */
[----:B------:R-:W-:Y:S01]  /*76c0*/  @P0 LEA.HI.X R189, R0, c[0x0][0x1cc], R3, 0x1, P1 ;  /* 0x0000730000bd0a11 */ /* 0x000fe200008f0c03 */
[----:B------:R-:W-:Y:S05]  /*76d0*/  @P0 IMAD.MOV.U32 R0, RZ, RZ, c[0x0][0x1e0] ;  /* 0x00007800ff000624 */ /* 0x000fea00078e00ff */
[C---:B------:R-:W-:Y:S04]  /*76e0*/  @P0 LEA R3, P1, R0.reuse, R156, 0x5 ;  /* 0x0000009c00030211 */ /* 0x040fe800078228ff */
[----:B------:R-:W-:Y:S02]  /*76f0*/  @P0 LEA.HI.X R0, R0, R218, R158, 0x5, P1 ;  /* 0x000000da00000211 */ /* 0x000fe400008f2c9e */
[----:B------:R-:W-:Y:S01]  /*7700*/  @P0 IADD3 R158, P1, R230, 0xc0, RZ ;  /* 0x000000c0e69e0810 */ /* 0x000fe20007f3e0ff */
[C---:B-1----:R-:W-:Y:S08]  /*7710*/  HMMA.16816.F32 R4, R168.reuse, R172, R4 ;  /* 0x000000aca804723c */ /* 0x042ff00000001804 */
[C---:B------:R-:W-:Y:S01]  /*7720*/  HMMA.16816.F32 R8, R168.reuse, R174, R8 ;  /* 0x000000aea808723c */ /* 0x040fe20000001808 */
[----:B------:R-:W1:Y:S07]  /*7730*/  LDSM.16.M88.4 R172, [R197+0x1000] ;  /* 0x00100000c5ac783b */ /* 0x000e6e0000000200 */
[C---:B------:R-:W-:Y:S08]  /*7740*/  HMMA.16816.F32 R12, R168.reuse, R176, R12 ;  /* 0x000000b0a80c723c */ /* 0x040ff0000000180c */
[C---:B------:R-:W-:Y:S01]  /*7750*/  HMMA.16816.F32 R16, R168.reuse, R178, R16 ;  /* 0x000000b2a810723c */ /* 0x040fe20000001810 */
[----:B------:R-:W3:Y:S07]  /*7760*/  LDSM.16.M88.4 R176, [R197+0x1800] ;  /* 0x00180000c5b0783b */ /* 0x000eee0000000200 */
[C---:B-1----:R-:W-:Y:S08]  /*7770*/  HMMA.16816.F32 R20, R168.reuse, R172, R20 ;  /* 0x000000aca814723c */ /* 0x042ff00000001814 */
[C---:B------:R-:W-:Y:S01]  /*7780*/  HMMA.16816.F32 R24, R168.reuse, R174, R24 ;  /* 0x000000aea818723c */ /* 0x040fe20000001818 */
[----:B------:R-:W-:Y:S07]  /*7790*/  LDSM.16.M88.4 R172, [R194] ;  /* 0x00000000c2ac783b */ /* 0x000fee0000000200 */
[C---:B---3--:R-:W-:Y:S08]  /*77a0*/  HMMA.16816.F32 R28, R168.reuse, R176, R28 ;  /* 0x000000b0a81c723c */ /* 0x048ff0000000181c */
[----:B------:R-:W-:Y:S01]  /*77b0*/  HMMA.16816.F32 R32, R168, R178, R32 ;  /* 0x000000b2a820723c */ /* 0x000fe20000001820 */
[----:B------:R-:W1:Y:S05]  /*77c0*/  LDSM.16.M88.4 R168, [R200] ;  /* 0x00000000c8a8783b */ /* 0x000e6a0000000200 */
[----:B------:R-:W3:Y:S02]  /*77d0*/  LDSM.16.M88.4 R176, [R194+0x800] ;  /* 0x00080000c2b0783b */ /* 0x000ee40000000200 */
[C---:B-1----:R-:W-:Y:S08]  /*77e0*/  HMMA.16816.F32 R4, R168.reuse, R172, R4 ;  /* 0x000000aca804723c */ /* 0x042ff00000001804 */
[C---:B------:R-:W-:Y:S01]  /*77f0*/  HMMA.16816.F32 R8, R168.reuse, R174, R8 ;  /* 0x000000aea808723c */ /* 0x040fe20000001808 */
[----:B------:R-:W1:Y:S07]  /*7800*/  LDSM.16.M88.4 R172, [R194+0x1000] ;  /* 0x00100000c2ac783b */ /* 0x000e6e0000000200 */
[C---:B---3--:R-:W-:Y:S08]  /*7810*/  HMMA.16816.F32 R12, R168.reuse, R176, R12 ;  /* 0x000000b0a80c723c */ /* 0x048ff0000000180c */
[C---:B------:R-:W-:Y:S01]  /*7820*/  HMMA.16816.F32 R16, R168.reuse, R178, R16 ;  /* 0x000000b2a810723c */ /* 0x040fe20000001810 */
[----:B------:R-:W3:Y:S07]  /*7830*/  LDSM.16.M88.4 R176, [R194+0x1800] ;  /* 0x00180000c2b0783b */ /* 0x000eee0000000200 */
[C---:B-1----:R-:W-:Y:S08]  /*7840*/  HMMA.16816.F32 R20, R168.reuse, R172, R20 ;  /* 0x000000aca814723c */ /* 0x042ff00000001814 */
[C---:B------:R-:W-:Y:S01]  /*7850*/  HMMA.16816.F32 R24, R168.reuse, R174, R24 ;  /* 0x000000aea818723c */ /* 0x040fe20000001818 */
[----:B------:R-:W-:Y:S07]  /*7860*/  LDSM.16.M88.4 R172, [R159+0x2000] ;  /* 0x002000009fac783b */ /* 0x000fee0000000200 */
[C---:B---3--:R-:W-:Y:S08]  /*7870*/  HMMA.16816.F32 R28, R168.reuse, R176, R28 ;  /* 0x000000b0a81c723c */ /* 0x048ff0000000181c */
[----:B------:R-:W-:Y:S01]  /*7880*/  HMMA.16816.F32 R32, R168, R178, R32 ;  /* 0x000000b2a820723c */ /* 0x000fe20000001820 */
[----:B------:R-:W1:Y:S05]  /*7890*/  LDSM.16.M88.4 R168, [R198+0x4000] ;  /* 0x00400000c6a8783b */ /* 0x000e6a0000000200 */
        /* <DEDUP_REMOVED lines=9> */
[----:B------:R-:W-:Y:S07]  /*7930*/  LDSM.16.M88.4 R172, [R214] ;  /* 0x00000000d6ac783b */ /* 0x000fee0000000200 */
[C---:B---3--:R-:W-:Y:S08]  /*7940*/  HMMA.16816.F32 R28, R168.reuse, R176, R28 ;  /* 0x000000b0a81c723c */ /* 0x048ff0000000181c */
[----:B------:R-:W-:Y:S01]  /*7950*/  HMMA.16816.F32 R32, R168, R178, R32 ;  /* 0x000000b2a820723c */ /* 0x000fe20000001820 */
[----:B------:R-:W1:Y:S05]  /*7960*/  LDSM.16.M88.4 R168, [R199+0x4000] ;  /* 0x00400000c7a8783b */ /* 0x000e6a0000000200 */
[----:B------:R-:W3:Y:S02]  /*7970*/  LDSM.16.M88.4 R176, [R213] ;  /* 0x00000000d5b0783b */ /* 0x000ee40000000200 */
[C---:B-1----:R-:W-:Y:S08]  /*7980*/  HMMA.16816.F32 R4, R168.reuse, R172, R4 ;  /* 0x000000aca804723c */ /* 0x042ff00000001804 */
[C---:B------:R-:W-:Y:S01]  /*7990*/  HMMA.16816.F32 R8, R168.reuse, R174, R8 ;  /* 0x000000aea808723c */ /* 0x040fe20000001808 */
[----:B------:R-:W1:Y:S07]  /*79a0*/  LDSM.16.M88.4 R172, [R212] ;  /* 0x00000000d4ac783b */ /* 0x000e6e0000000200 */
[C---:B---3--:R-:W-:Y:S08]  /*79b0*/  HMMA.16816.F32 R12, R168.reuse, R176, R12 ;  /* 0x000000b0a80c723c */ /* 0x048ff0000000180c */
[C---:B------:R-:W-:Y:S01]  /*79c0*/  HMMA.16816.F32 R16, R168.reuse, R178, R16 ;  /* 0x000000b2a810723c */ /* 0x040fe20000001810 */
[----:B------:R-:W3:Y:S07]  /*79d0*/  LDSM.16.M88.4 R176, [R211] ;  /* 0x00000000d3b0783b */ /* 0x000eee0000000200 */
        /* <DEDUP_REMOVED lines=129> */
[----:B------:R-:W3:Y:S01]  /*81f0*/  LDSM.16.M88.4 R176, [R194+0x7800] ;  /* 0x00780000c2b0783b */ /* 0x000ee20000000200 */
[----:B------:R-:W-:Y:S04]  /*8200*/  DEPBAR.LE SB0, 0x0 ;  /* 0x000080000000791a */ /* 0x000fe80000000000 */
[----:B------:R-:W-:Y:S02]  /*8210*/  BAR.SYNC.DEFER_BLOCKING 0x0 ;  /* 0x0000000000007b1d */ /* 0x000fe40000010000 */
[C---:B-1----:R-:W-:Y:S04]  /*8220*/  HMMA.16816.F32 R20, R168.reuse, R172, R20 ;  /* 0x000000aca814723c */ /* 0x042fe80000001814 */
[----:B------:R-:W-:Y:S01]  /*8230*/  @!PT LDS RZ, [RZ] ;  /* 0x00000000fffff984 */ /* 0x000fe20000000800 */
[----:B------:R-:W-:Y:S01]  /*8240*/  @!PT LDS RZ, [RZ] ;  /* 0x00000000fffff984 */ /* 0x000fe20000000800 */
[----:B------:R-:W-:Y:S01]  /*8250*/  @!PT LDS RZ, [RZ] ;  /* 0x00000000fffff984 */ /* 0x000fe20000000800 */
[----:B------:R1:W-:Y:S03]  /*8260*/  @P0 LDGSTS.E.BYPASS.LTC128B.128 [R223+0x8100], [R220.64], !P5 ;  /* 0x08100000dcdf0fae */ /* 0x0003e6000e901d46 */
[----:B------:R-:W-:Y:S01]  /*8270*/  @P0 IMAD.X R172, RZ, RZ, R229, P1 ;  /* 0x000000ffffac0224 */ /* 0x000fe200008e06e5 */
[----:B------:R-:W-:Y:S01]  /*8280*/  @P0 IADD3 R156, P1, R156, R158, RZ ;  /* 0x0000009e9c9c0210 */ /* 0x000fe20007f3e0ff */
[C---:B------:R-:W-:Y:S01]  /*8290*/  HMMA.16816.F32 R24, R168.reuse, R174, R24 ;  /* 0x000000aea818723c */ /* 0x040fe20000001818 */
[----:B------:R4:W-:Y:S03]  /*82a0*/  @P0 LDGSTS.E.BYPASS.LTC128B.128 [R223+0xa100], [R182.64], !P4 ;  /* 0x0a100000b6df0fae */ /* 0x0009e6000e101d46 */
[----:B------:R-:W-:Y:S01]  /*82b0*/  @P0 IMAD.X R173, R218, 0x1, R172, P1 ;  /* 0x00000001daad0824 */ /* 0x000fe200008e06ac */
[C---:B------:R-:W-:Y:S01]  /*82c0*/  @P0 LEA R184, P1, R156.reuse, c[0x0][0x1c8], 0x1 ;  /* 0x000072009cb80a11 */ /* 0x040fe200078208ff */
[----:B------:R1:W-:Y:S02]  /*82d0*/  @P0 LDGSTS.E.BYPASS.LTC128B.128 [R223+0xc100], [R188.64], !P3 ;  /* 0x0c100000bcdf0fae */ /* 0x0003e4000d901d46 */
[C---:B---3--:R-:W-:Y:S04]  /*82e0*/  HMMA.16816.F32 R28, R168.reuse, R176, R28 ;  /* 0x000000b0a81c723c */ /* 0x048fe8000000181c */
[----:B------:R-:W-:Y:S02]  /*82f0*/  @P0 LEA.HI.X R185, R156, c[0x0][0x1cc], R173, 0x1, P1 ;  /* 0x000073009cb90a11 */ /* 0x000fe400008f0cad */
[C---:B------:R-:W-:Y:S02]  /*8300*/  @P0 IADD3 R156, P1, R3.reuse, R230, RZ ;  /* 0x000000e6039c0210 */ /* 0x040fe40007f3e0ff */
[----:B------:R-:W-:Y:S01]  /*8310*/  HMMA.16816.F32 R32, R168, R178, R32 ;  /* 0x000000b2a820723c */ /* 0x000fe20000001820 */
[----:B------:R1:W-:Y:S03]  /*8320*/  @P0 LDGSTS.E.BYPASS.LTC128B.128 [R223+0xe100], [R184.64], !P2 ;  /* 0x0e100000b8df0fae */ /* 0x0003e6000d101d46 */
[----:B------:R-:W-:Y:S01]  /*8330*/  @P0 IMAD.X R173, R0, 0x1, R229, P1 ;  /* 0x0000000100ad0824 */ /* 0x000fe200008e06e5 */
[C---:B----4-:R-:W-:Y:S04]  /*8340*/  @P0 LEA R182, P1, R156.reuse, c[0x0][0x1c8], 0x1 ;  /* 0x000072009cb60a11 */ /* 0x050fe800078208ff */
[----:B------:R-:W-:Y:S03]  /*8350*/  @P0 LEA.HI.X R183, R156, c[0x0][0x1cc], R173, 0x1, P1 ;  /* 0x000073009cb70a11 */ /* 0x000fe600008f0cad */
[C---:B------:R-:W-:Y:S02]  /*8360*/  @P0 IADD3 R156, P1, R3.reuse, R219, RZ ;  /* 0x000000db039c0210 */ /* 0x040fe40007f3e0ff */
[----:B------:R1:W-:Y:S03]  /*8370*/  @P0 LDGSTS.E.BYPASS.LTC128B.128 [R223+0x9100], [R182.64], !P5 ;  /* 0x09100000b6df0fae */ /* 0x0003e6000e901d46 */
[----:B------:R-:W-:Y:S01]  /*8380*/  @P0 IMAD.X R173, R0, 0x1, R224, P1 ;  /* 0x0000000100ad0824 */ /* 0x000fe200008e06e0 */
[C---:B------:R-:W-:Y:S04]  /*8390*/  @P0 LEA R186, P1, R156.reuse, c[0x0][0x1c8], 0x1 ;  /* 0x000072009cba0a11 */ /* 0x040fe800078208ff */
[----:B------:R-:W-:Y:S02]  /*83a0*/  @P0 LEA.HI.X R187, R156, c[0x0][0x1cc], R173, 0x1, P1 ;  /* 0x000073009cbb0a11 */ /* 0x000fe400008f0cad */
[C---:B------:R-:W-:Y:S03]  /*83b0*/  @P0 IADD3 R156, P1, R3.reuse, R180, RZ ;  /* 0x000000b4039c0210 */ /* 0x040fe60007f3e0ff */
[----:B------:R1:W-:Y:S02]  /*83c0*/  @P0 LDGSTS.E.BYPASS.LTC128B.128 [R223+0xb100], [R186.64], !P4 ;  /* 0x0b100000badf0fae */ /* 0x0003e4000e101d46 */
[----:B------:R-:W-:Y:S01]  /*83d0*/  @P0 IMAD.X R173, R0, 0x1, R181, P1 ;  /* 0x0000000100ad0824 */ /* 0x000fe200008e06b5 */
[----:B------:R-:W-:Y:S01]  /*83e0*/  @P0 IADD3 R3, P1, R3, R158, RZ ;  /* 0x0000009e03030210 */ /* 0x000fe20007f3e0ff */
[----:B------:R-:W-:Y:S04]  /*83f0*/  IMAD.SHL.U32 R158, R222, 0x40, RZ ;  /* 0x00000040de9e7824 */ /* 0x000fe800078e00ff */
[----:B------:R-:W-:Y:S01]  /*8400*/  @P0 IMAD.X R0, R0, 0x1, R172, P1 ;  /* 0x0000000100000824 */ /* 0x000fe200008e06ac */
[----:B------:R-:W-:Y:S01]  /*8410*/  @P0 LEA R180, P1, R156, c[0x0][0x1c8], 0x1 ;  /* 0x000072009cb40a11 */ /* 0x000fe200078208ff */
[----:B--2---:R-:W-:Y:S02]  /*8420*/  IMAD.IADD R172, R226, 0x1, R243 ;  /* 0x00000001e2ac7824 */ /* 0x004fe400078e02f3 */
[----:B------:R-:W-:Y:S01]  /*8430*/  IMAD.MOV.U32 R226, RZ, RZ, c[0x0][0x32c] ;  /* 0x0000cb00ffe27624 */ /* 0x000fe200078e00ff */
[----:B------:R-:W-:Y:S02]  /*8440*/  @P0 LEA.HI.X R181, R156, c[0x0][0x1cc], R173, 0x1, P1 ;  /* 0x000073009cb50a11 */ /* 0x000fe400008f0cad */
[C---:B------:R-:W-:Y:S03]  /*8450*/  @P0 LEA R174, P1, R3.reuse, c[0x0][0x1c8], 0x1 ;  /* 0x0000720003ae0a11 */ /* 0x040fe600078208ff */
[----:B------:R1:W-:Y:S01]  /*8460*/  @P0 LDGSTS.E.BYPASS.LTC128B.128 [R223+0xd100], [R180.64], !P3 ;  /* 0x0d100000b4df0fae */ /* 0x0003e2000d901d46 */
[----:B------:R-:W-:Y:S01]  /*8470*/  @P0 LEA.HI.X R175, R3, c[0x0][0x1cc], R0, 0x1, P1 ;  /* 0x0000730003af0a11 */ /* 0x000fe200008f0c00 */
[----:B------:R-:W-:Y:S04]  /*8480*/  @P6 IMAD.HI.U32 R0, R172, c[0x0][0x2c8], RZ ;  /* 0x0000b200ac006a27 */ /* 0x000fe800078e00ff */
[----:B------:R1:W-:Y:S01]  /*8490*/  @P0 LDGSTS.E.BYPASS.LTC128B.128 [R223+0xf100], [R174.64], !P2 ;  /* 0x0f100000aedf0fae */ /* 0x0003e2000d101d46 */
[----:B------:R-:W-:Y:S02]  /*84a0*/  @P6 SHF.R.U32.HI R172, RZ, c[0x0][0x2cc], R0 ;  /* 0x0000b300ffac6a19 */ /* 0x000fe40000011600 */
[----:B------:R-:W-:Y:S02]  /*84b0*/  ISETP.GE.AND P6, PT, R226, 0x1, PT ;  /* 0x00000001e200780c */ /* 0x000fe40003fc6270 */
[----:B------:R-:W0:Y:S01]  /*84c0*/  LDGDEPBAR ;  /* 0x00000000000079af */ /* 0x000e220000000000 */
[----:B------:R-:W-:Y:S04]  /*84d0*/  IADD3 R0, -R238, 0x1, -R158 ;  /* 0x00000001ee007810 */ /* 0x000fe80007ffe99e */
[----:B------:R-:W-:Y:S01]  /*84e0*/  IADD3 R0, -R241, R0, R240 ;  /* 0x00000000f1007210 */ /* 0x000fe20007ffe1f0 */
[----:B------:R-:W2:Y:S03]  /*84f0*/  SHFL.IDX PT, R156, R172, RZ, 0x1c1f ;  /* 0x001c1fffac9c7589 */ /* 0x000ea600000e0000 */
[C---:B------:R-:W-:Y:S02]  /*8500*/  IADD3 R173, R0.reuse, c[0x0][0x328], RZ ;  /* 0x0000ca0000ad7a10 */ /* 0x040fe40007ffe0ff */
[----:B------:R-:W-:Y:S03]  /*8510*/  IADD3 R171, R0, UR4, RZ ;  /* 0x0000000400ab7c10 */ /* 0x000fe6000fffe0ff */
[--C-:B--2---:R-:W-:Y:S02]  /*8520*/  IMAD.IADD R3, R173, 0x1, R156.reuse ;  /* 0x00000001ad037824 */ /* 0x104fe400078e029c */
[----:B------:R-:W-:Y:S01]  /*8530*/  IMAD.IADD R0, R171, 0x1, R156 ;  /* 0x00000001ab007824 */ /* 0x000fe200078e029c */
[----:B------:R-:W-:-:S05]  /*8540*/  @!P6 BRA `(.L_x_4273) ;  /* 0x000001800000e947 */ /* 0x000fca0003800000 */
[----:B-1----:R-:W-:Y:S01]  /*8550*/  IADD3 R156, -R241, R240, R156 ;  /* 0x000000f0f19c7210 */ /* 0x002fe20007ffe19c */
        /* <DEDUP_REMOVED lines=12> */
.L_x_4275:
[----:B------:R-:W-:Y:S04]  /*8620*/  MOV R168, c[0x0][0x32c] ;  /* 0x0000cb0000a87a02 */ /* 0x000fe80000000f00 */
[----:B------:R-:W-:Y:S11]  /*8630*/  ISETP.NE.AND P0, PT, R168, 0x1, PT ;  /* 0x00000001a800780c */ /* 0x000ff60003f05270 */
[----:B------:R-:W-:Y:S02]  /*8640*/  @!UPT UIADD3 URZ, URZ, URZ, URZ ;  /* 0x0000003f3f3ff290 */ /* 0x000fe4000fffe03f */
[----:B------:R-:W-:Y:S05]  /*8650*/  @P0 IMAD.HI.U32 R168, R156, c[0x0][0x330], RZ ;  /* 0x0000cc009ca80a27 */ /* 0x000fea00078e00ff */
[----:B------:R-:W-:Y:S02]  /*8660*/  @P0 SHF.R.U32.HI R156, RZ, c[0x0][0x334], R168 ;  /* 0x0000cd00ff9c0a19 */ /* 0x000fe400000116a8 */
.L_x_4276:
[----:B------:R-:W-:Y:S05]  /*8670*/  BSYNC B0 ;  /* 0x0000000000007941 */ /* 0x000fea0003800000 */
.L_x_4274:
[----:B------:R-:W-:Y:S04]  /*8680*/  IMAD R156, R156, c[0x0][0x32c], -R158 ;  /* 0x0000cb009c9c7a24 */ /* 0x000fe800078e0a9e */
[----:B------:R-:W-:Y:S05]  /*8690*/  IMAD.IADD R156, R156, 0x1, -R238 ;  /* 0x000000019c9c7824 */ /* 0x000fea00078e0aee */
[----:B------:R-:W-:Y:S02]  /*86a0*/  IMNMX R0, R0, R156, !PT ;  /* 0x0000009c00007217 */ /* 0x000fe40007800200 */
[----:B------:R-:W-:Y:S04]  /*86b0*/  IADD3 R156, R156, c[0x0][0x32c], RZ ;  /* 0x0000cb009c9c7a10 */ /* 0x000fe80007ffe0ff */
[----:B------:R-:W-:Y:S02]  /*86c0*/  IMNMX R3, R3, R156, PT ;  /* 0x0000009c03037217 */ /* 0x000fe40003800200 */
.L_x_4273:
[----:B-1----:R-:W-:Y:S04]  /*86d0*/  ISETP.GT.AND P1, PT, R222, -0x1, PT ;  /* 0xffffffffde00780c */ /* 0x002fe80003f24270 */
        /* <DEDUP_REMOVED lines=65> */
.L_x_4279:
[----:B------:R-:W-:Y:S04]  /*8af0*/  MOV R21, c[0x0][0x32c] ;  /* 0x0000cb0000157a02 */ /* 0x000fe80000000f00 */
[----:B------:R-:W-:Y:S11]  /*8b00*/  ISETP.NE.AND P0, PT, R21, 0x1, PT ;  /* 0x000000011500780c */ /* 0x000ff60003f05270 */
[----:B------:R-:W-:Y:S02]  /*8b10*/  @!UPT UIADD3 URZ, URZ, URZ, URZ ;  /* 0x0000003f3f3ff290 */ /* 0x000fe4000fffe03f */
[----:B------:R-:W-:Y:S05]  /*8b20*/  @P0 IMAD.HI.U32 R21, R0, c[0x0][0x330], RZ ;  /* 0x0000cc0000150a27 */ /* 0x000fea00078e00ff */
[----:B------:R-:W-:Y:S02]  /*8b30*/  @P0 SHF.R.U32.HI R0, RZ, c[0x0][0x334], R21 ;  /* 0x0000cd00ff000a19 */ /* 0x000fe40000011615 */
.L_x_4280:
[----:B------:R-:W-:Y:S05]  /*8b40*/  BSYNC B0 ;  /* 0x0000000000007941 */ /* 0x000fea0003800000 */
.L_x_4278:
[----:B------:R-:W-:Y:S04]  /*8b50*/  IMAD R158, R0, c[0x0][0x32c], -R158 ;  /* 0x0000cb00009e7a24 */ /* 0x000fe800078e0a9e */
[----:B------:R-:W-:Y:S05]  /*8b60*/  IMAD.IADD R0, R158, 0x1, -R238 ;  /* 0x000000019e007824 */ /* 0x000fea00078e0aee */
[----:B------:R-:W-:Y:S02]  /*8b70*/  IMNMX R3, R3, R0, !PT ;  /* 0x0000000003037217 */ /* 0x000fe40007800200 */
[----:B------:R-:W-:Y:S04]  /*8b80*/  IADD3 R0, R0, c[0x0][0x32c], RZ ;  /* 0x0000cb0000007a10 */ /* 0x000fe80007ffe0ff */
[----:B------:R-:W-:Y:S02]  /*8b90*/  IMNMX R4, R4, R0, PT ;  /* 0x0000000004047217 */ /* 0x000fe40003800200 */
.L_x_4277:
        /* <DEDUP_REMOVED lines=34> */
[--C-:B------:R-:W-:Y:S02]  /*8dc0*/  FFMA.FTZ R21, R174, c[0x0][0x2d0], -R2.reuse ;  /* 0x0000b400ae157a23 */ /* 0x100fe40000010802 */
[--C-:B------:R-:W-:Y:S01]  /*8dd0*/  FFMA.FTZ R29, R175, c[0x0][0x2d0], -R2.reuse ;  /* 0x0000b400af1d7a23 */ /* 0x100fe20000010802 */
[----:B------:R-:W-:Y:S01]  /*8de0*/  ISETP.LT.OR P0, PT, R4, 0x2, P0 ;  /* 0x000000020400780c */ /* 0x000fe20000701670 */
[--C-:B------:R-:W-:Y:S01]  /*8df0*/  FFMA.FTZ R185, R169, c[0x0][0x2d0], -R2.reuse ;  /* 0x0000b400a9b97a23 */ /* 0x100fe20000010802 */
[----:B------:R-:W-:Y:S01]  /*8e00*/  LDSM.16.MT88.4 R172, [R192] ;  /* 0x00000000c0ac783b */ /* 0x000fe20000004200 */
[--C-:B------:R-:W-:Y:S01]  /*8e10*/  FFMA.FTZ R184, R168, c[0x0][0x2d0], -R2.reuse ;  /* 0x0000b400a8b87a23 */ /* 0x100fe20000010802 */
[----:B------:R-:W-:Y:S01]  /*8e20*/  FSEL R7, R7, -INF , !P0 ;  /* 0xff80000007077808 */ /* 0x000fe20004000000 */
[--C-:B------:R-:W-:Y:S01]  /*8e30*/  FFMA.FTZ R189, R13, c[0x0][0x2d0], -R2.reuse ;  /* 0x0000b4000dbd7a23 */ /* 0x100fe20000010802 */
[----:B------:R-:W-:Y:S01]  /*8e40*/  ISETP.GT.AND P0, PT, R3, 0x8, P1 ;  /* 0x000000080300780c */ /* 0x000fe20000f04270 */
        /* <DEDUP_REMOVED lines=9> */
[----:B------:R-:W-:Y:S01]  /*8ee0*/  FFMA.FTZ R220, R8, c[0x0][0x2d0], -R2 ;  /* 0x0000b40008dc7a23 */ /* 0x000fe20000010802 */
[C---:B------:R-:W-:Y:S01]  /*8ef0*/  ISETP.LT.OR P0, PT, R4.reuse, 0xa, P0 ;  /* 0x0000000a0400780c */ /* 0x040fe20000701670 */
[----:B------:R-:W1:Y:S03]  /*8f00*/  MUFU.EX2 R2, R0 ;  /* 0x0000000000027308 */ /* 0x000e660000000800 */
[----:B------:R-:W-:Y:S02]  /*8f10*/  FSEL R11, R11, -INF , !P0 ;  /* 0xff8000000b0b7808 */ /* 0x000fe40004000000 */
[C---:B------:R-:W-:Y:S04]  /*8f20*/  ISETP.GT.AND P0, PT, R3.reuse, 0x10, P1 ;  /* 0x000000100300780c */ /* 0x040fe80000f04270 */
[----:B------:R-:W-:Y:S01]  /*8f30*/  ISETP.LT.OR P0, PT, R4, 0x11, P0 ;  /* 0x000000110400780c */ /* 0x000fe20000701670 */
[----:B------:R-:W2:Y:S03]  /*8f40*/  MUFU.EX2 R9, R21 ;  /* 0x0000001500097308 */ /* 0x000ea60000000800 */
[----:B------:R-:W-:Y:S02]  /*8f50*/  FSEL R177, R14, -INF , !P0 ;  /* 0xff8000000eb17808 */ /* 0x000fe40004000000 */
[----:B------:R-:W-:Y:S04]  /*8f60*/  ISETP.GT.AND P0, PT, R3, 0x11, P1 ;  /* 0x000000110300780c */ /* 0x000fe80000f04270 */
[----:B------:R-:W-:Y:S01]  /*8f70*/  ISETP.LT.OR P0, PT, R4, 0x12, P0 ;  /* 0x000000120400780c */ /* 0x000fe20000701670 */
[----:B------:R3:W4:Y:S03]  /*8f80*/  MUFU.EX2 R8, R24 ;  /* 0x0000001800087308 */ /* 0x0007260000000800 */
[----:B------:R-:W-:Y:S01]  /*8f90*/  FSEL R176, R15, -INF , !P0 ;  /* 0xff8000000fb07808 */ /* 0x000fe20004000000 */
[C---:B-1----:R-:W-:Y:S01]  /*8fa0*/  FMUL.FTZ R12, R2.reuse, R132 ;  /* 0x00000084020c7220 */ /* 0x042fe20000410000 */
[C---:B------:R-:W-:Y:S01]  /*8fb0*/  ISETP.GT.AND P0, PT, R3.reuse, 0x18, P1 ;  /* 0x000000180300780c */ /* 0x040fe20000f04270 */
[C---:B------:R-:W-:Y:S02]  /*8fc0*/  FMUL.FTZ R13, R2.reuse, R133 ;  /* 0x00000085020d7220 */ /* 0x040fe40000410000 */
[----:B------:R-:W-:Y:S01]  /*8fd0*/  FMUL.FTZ R16, R2, R136 ;  /* 0x0000008802107220 */ /* 0x000fe20000410000 */
[----:B------:R-:W-:Y:S01]  /*8fe0*/  ISETP.LT.OR P0, PT, R4, 0x19, P0 ;  /* 0x000000190400780c */ /* 0x000fe20000701670 */
[----:B------:R1:W-:Y:S01]  /*8ff0*/  MUFU.EX2 R15, R32 ;  /* 0x00000020000f7308 */ /* 0x0003e20000000800 */
[----:B------:R-:W-:Y:S02]  /*9000*/  FMUL.FTZ R17, R2, R137 ;  /* 0x0000008902117220 */ /* 0x000fe40000410000 */
[----:B------:R-:W-:Y:S01]  /*9010*/  FSEL R178, R18, -INF , !P0 ;  /* 0xff80000012b27808 */ /* 0x000fe20004000000 */
[C---:B--2---:R-:W-:Y:S01]  /*9020*/  FFMA.FTZ R0, R2.reuse, R237, R9 ;  /* 0x000000ed02007223 */ /* 0x044fe20000010009 */
[----:B------:R-:W-:Y:S01]  /*9030*/  ISETP.GT.AND P0, PT, R3, 0x19, P1 ;  /* 0x000000190300780c */ /* 0x000fe20000f04270 */
[C---:B------:R-:W-:Y:S02]  /*9040*/  FMUL.FTZ R21, R2.reuse, R141 ;  /* 0x0000008d02157220 */ /* 0x040fe40000410000 */
[----:B------:R-:W-:Y:S01]  /*9050*/  FMUL.FTZ R20, R2, R140 ;  /* 0x0000008c02147220 */ /* 0x000fe20000410000 */
[----:B------:R-:W-:Y:S01]  /*9060*/  ISETP.LT.OR P0, PT, R4, 0x1a, P0 ;  /* 0x0000001a0400780c */ /* 0x000fe20000701670 */
[----:B------:R2:W5:Y:S01]  /*9070*/  MUFU.EX2 R18, R29 ;  /* 0x0000001d00127308 */ /* 0x0005620000000800 */
[C---:B------:R-:W-:Y:S02]  /*9080*/  FMUL.FTZ R33, R2.reuse, R153 ;  /* 0x0000009902217220 */ /* 0x040fe40000410000 */
[----:B------:R-:W-:Y:S01]  /*9090*/  FSEL R179, R19, -INF , !P0 ;  /* 0xff80000013b37808 */ /* 0x000fe20004000000 */
[C---:B---3--:R-:W-:Y:S01]  /*90a0*/  FMUL.FTZ R24, R2.reuse, R144 ;  /* 0x0000009002187220 */ /* 0x048fe20000410000 */
[C---:B------:R-:W-:Y:S01]  /*90b0*/  ISETP.GT.AND P0, PT, R3.reuse, 0x20, P1 ;  /* 0x000000200300780c */ /* 0x040fe20000f04270 */
[----:B------:R-:W-:Y:S01]  /*90c0*/  FMUL.FTZ R36, R2, R36 ;  /* 0x0000002402247220 */ /* 0x000fe20000410000 */
[----:B----4-:R-:W-:Y:S01]  /*90d0*/  F2FP.PACK_AB R168, R8, R9 ;  /* 0x0000000908a8723e */ /* 0x010fe200000000ff */
[----:B------:R-:W-:Y:S01]  /*90e0*/  FMUL.FTZ R37, R2, R37 ;  /* 0x0000002502257220 */ /* 0x000fe20000410000 */
[----:B------:R-:W-:Y:S01]  /*90f0*/  ISETP.LT.OR P0, PT, R4, 0x21, P0 ;  /* 0x000000210400780c */ /* 0x000fe20000701670 */
[----:B------:R3:W-:Y:S01]  /*9100*/  MUFU.EX2 R9, R28 ;  /* 0x0000001c00097308 */ /* 0x0007e20000000800 */
[----:B------:R-:W-:Y:S02]  /*9110*/  FMUL.FTZ R40, R2, R40 ;  /* 0x0000002802287220 */ /* 0x000fe40000410000 */
[----:B------:R-:W-:Y:S01]  /*9120*/  FSEL R180, R22, -INF , !P0 ;  /* 0xff80000016b47808 */ /* 0x000fe20004000000 */
[C---:B-1----:R-:W-:Y:S01]  /*9130*/  FMUL.FTZ R32, R2.reuse, R152 ;  /* 0x0000009802207220 */ /* 0x042fe20000410000 */
[----:B------:R-:W-:Y:S01]  /*9140*/  ISETP.GT.AND P0, PT, R3, 0x21, P1 ;  /* 0x000000210300780c */ /* 0x000fe20000f04270 */
[C---:B------:R-:W-:Y:S02]  /*9150*/  FMUL.FTZ R41, R2.reuse, R41 ;  /* 0x0000002902297220 */ /* 0x040fe40000410000 */
[----:B------:R-:W-:Y:S01]  /*9160*/  FMUL.FTZ R44, R2, R44 ;  /* 0x0000002c022c7220 */ /* 0x000fe20000410000 */
[----:B------:R-:W-:Y:S01]  /*9170*/  ISETP.LT.OR P0, PT, R4, 0x22, P0 ;  /* 0x000000220400780c */ /* 0x000fe20000701670 */
[C---:B------:R-:W-:Y:S02]  /*9180*/  FMUL.FTZ R45, R2.reuse, R45 ;  /* 0x0000002d022d7220 */ /* 0x040fe40000410000 */
[C---:B------:R-:W-:Y:S01]  /*9190*/  FMUL.FTZ R48, R2.reuse, R48 ;  /* 0x0000003002307220 */ /* 0x040fe20000410000 */
[----:B------:R-:W-:Y:S01]  /*91a0*/  FSEL R181, R23, -INF , !P0 ;  /* 0xff80000017b57808 */ /* 0x000fe20004000000 */
[C---:B--2---:R-:W-:Y:S01]  /*91b0*/  FMUL.FTZ R29, R2.reuse, R149 ;  /* 0x00000095021d7220 */ /* 0x044fe20000410000 */
[----:B------:R-:W-:Y:S01]  /*91c0*/  ISETP.GT.AND P0, PT, R3, 0x28, P1 ;  /* 0x000000280300780c */ /* 0x000fe20000f04270 */
[C---:B------:R-:W-:Y:S01]  /*91d0*/  FMUL.FTZ R49, R2.reuse, R49 ;  /* 0x0000003102317220 */ /* 0x040fe20000410000 */
[----:B-----5:R-:W-:Y:S01]  /*91e0*/  F2FP.PACK_AB R136, R15, R18 ;  /* 0x000000120f88723e */ /* 0x020fe200000000ff */
[----:B------:R-:W-:Y:S01]  /*91f0*/  FMUL.FTZ R52, R2, R52 ;  /* 0x0000003402347220 */ /* 0x000fe20000410000 */
[----:B------:R-:W-:Y:S01]  /*9200*/  ISETP.LT.OR P0, PT, R4, 0x29, P0 ;  /* 0x000000290400780c */ /* 0x000fe20000701670 */
[C---:B------:R-:W-:Y:S02]  /*9210*/  FMUL.FTZ R53, R2.reuse, R53 ;  /* 0x0000003502357220 */ /* 0x040fe40000410000 */
[----:B------:R-:W-:Y:S01]  /*9220*/  FMUL.FTZ R56, R2, R56 ;  /* 0x0000003802387220 */ /* 0x000fe20000410000 */
[----:B------:R-:W-:Y:S01]  /*9230*/  FSEL R182, R26, -INF , !P0 ;  /* 0xff8000001ab67808 */ /* 0x000fe20004000000 */
[C---:B---3--:R-:W-:Y:S01]  /*9240*/  FMUL.FTZ R28, R2.reuse, R148 ;  /* 0x00000094021c7220 */ /* 0x048fe20000410000 */
        /* <DEDUP_REMOVED lines=36> */
[----:B------:R-:W-:Y:S01]  /*9490*/  FADD.FTZ R4, R8, R0 ;  /* 0x0000000008047221 */ /* 0x000fe20000010000 */
[----:B------:R-:W-:Y:S01]  /*94a0*/  FMNMX.FTZ R0, R6, R157, !PT ;  /* 0x0000009d06007209 */ /* 0x000fe20007810000 */
[----:B------:R1:W2:Y:S01]  /*94b0*/  MUFU.EX2 R8, R25 ;  /* 0x0000001900087308 */ /* 0x0002a20000000800 */
[----:B------:R-:W-:Y:S01]  /*94c0*/  FSEL R158, R35, -INF , !P0 ;  /* 0xff800000239e7808 */ /* 0x000fe20004000000 */
        /* <DEDUP_REMOVED lines=15> */
[----:B------:R-:W-:Y:S01]  /*95c0*/  FMUL.FTZ R121, R2, R121 ;  /* 0x0000007902797220 */ /* 0x000fe20000410000 */
[----:B------:R-:W-:Y:S01]  /*95d0*/  FMNMX.FTZ R0, R178, R0, !PT ;  /* 0x00000000b2007209 */ /* 0x000fe20007810000 */
[----:B-1----:R-:W-:Y:S01]  /*95e0*/  FMUL.FTZ R25, R2, R145 ;  /* 0x0000009102197220 */ /* 0x002fe20000410000 */
[----:B--2---:R-:W-:Y:S01]  /*95f0*/  F2FP.PACK_AB R170, R8, R9 ;  /* 0x0000000908aa723e */ /* 0x004fe200000000ff */
[C---:B------:R-:W-:Y:S01]  /*9600*/  FMUL.FTZ R124, R2.reuse, R124 ;  /* 0x0000007c027c7220 */ /* 0x040fe20000410000 */
[----:B------:R-:W-:Y:S01]  /*9610*/  FMNMX.FTZ R0, R179, R0, !PT ;  /* 0x00000000b3007209 */ /* 0x000fe20007810000 */
[C---:B------:R-:W-:Y:S02]  /*9620*/  FMUL.FTZ R125, R2.reuse, R125 ;  /* 0x0000007d027d7220 */ /* 0x040fe40000410000 */
[----:B------:R-:W-:Y:S01]  /*9630*/  FMUL.FTZ R128, R2, R128 ;  /* 0x0000008002807220 */ /* 0x000fe20000410000 */
        /* <DEDUP_REMOVED lines=19> */
[----:B------:R-:W-:Y:S04]  /*9770*/  FMUL.FTZ R8, R2, R164 ;  /* 0x000000a402087220 */ /* 0x000fe80000410000 */
[----:B------:R-:W-:Y:S01]  /*9780*/  FADD.FTZ R0, -R0, R157 ;  /* 0x0000009d00007221 */ /* 0x000fe20000010100 */
[----:B------:R-:W-:Y:S01]  /*9790*/  FSEL R157, R4, RZ, P0 ;  /* 0x000000ff049d7208 */ /* 0x000fe20000000000 */
[----:B------:R-:W-:Y:S01]  /*97a0*/  FMUL.FTZ R4, R2, R160 ;  /* 0x000000a002047220 */ /* 0x000fe20000410000 */
[----:B------:R-:W-:Y:S01]  /*97b0*/  ISETP.GT.AND P0, PT, R222, R225, PT ;  /* 0x000000e1de00720c */ /* 0x000fe20003f04270 */
[----:B------:R-:W-:Y:S01]  /*97c0*/  FMUL.FTZ R0, R0, c[0x0][0x2d0] ;  /* 0x0000b40000007a20 */ /* 0x000fe20000410000 */
[----:B------:R1:W-:Y:S01]  /*97d0*/  MUFU.EX2 R160, R218 ;  /* 0x000000da00a07308 */ /* 0x0003e20000000800 */
[--C-:B------:R-:W-:Y:S02]  /*97e0*/  FFMA.FTZ R6, R6, c[0x0][0x2d0], -R157.reuse ;  /* 0x0000b40006067a23 */ /* 0x100fe4000001089d */
[--C-:B------:R-:W-:Y:S02]  /*97f0*/  FFMA.FTZ R7, R7, c[0x0][0x2d0], -R157.reuse ;  /* 0x0000b40007077a23 */ /* 0x100fe4000001089d */
[--C-:B------:R-:W-:Y:S02]  /*9800*/  FFMA.FTZ R10, R5, c[0x0][0x2d0], -R157.reuse ;  /* 0x0000b400050a7a23 */ /* 0x100fe4000001089d */
[----:B------:R-:W-:Y:S02]  /*9810*/  FMUL.FTZ R5, R2, R161 ;  /* 0x000000a102057220 */ /* 0x000fe40000410000 */
[--C-:B------:R-:W-:Y:S01]  /*9820*/  FFMA.FTZ R2, R11, c[0x0][0x2d0], -R157.reuse ;  /* 0x0000b4000b027a23 */ /* 0x100fe2000001089d */
[----:B------:R2:W-:Y:S10]  /*9830*/  MUFU.EX2 R141, R6 ;  /* 0x00000006008d7308 */ /* 0x0005f40000000800 */
[----:B------:R-:W3:Y:S01]  /*9840*/  MUFU.EX2 R0, R0 ;  /* 0x0000000000007308 */ /* 0x000ee20000000800 */
[----:B-1----:R-:W-:Y:S04]  /*9850*/  IADD3 R218, R222, -0x1, RZ ;  /* 0xffffffffdeda7810 */ /* 0x002fe80007ffe0ff */
[----:B------:R-:W-:Y:S05]  /*9860*/  MOV R222, R218 ;  /* 0x000000da00de7202 */ /* 0x000fea0000000f00 */
[----:B------:R-:W1:Y:S01]  /*9870*/  MUFU.EX2 R140, R7 ;  /* 0x00000007008c7308 */ /* 0x000e620000000800 */
[----:B--2---:R-:W-:Y:S04]  /*9880*/  FADD.FTZ R6, R18, R14 ;  /* 0x0000000e12067221 */ /* 0x004fe80000010000 */
[----:B------:R-:W-:Y:S05]  /*9890*/  FADD.FTZ R153, R15, R6 ;  /* 0x000000060f997221 */ /* 0x000fea0000010000 */
[----:B------:R2:W-:Y:S01]  /*98a0*/  MUFU.EX2 R152, R10 ;  /* 0x0000000a00987308 */ /* 0x0005e20000000800 */
[C---:B---3--:R-:W-:Y:S02]  /*98b0*/  FMUL.FTZ R14, R0.reuse, R134 ;  /* 0x00000086000e7220 */ /* 0x048fe40000410000 */
[C---:B------:R-:W-:Y:S02]  /*98c0*/  FMUL.FTZ R15, R0.reuse, R135 ;  /* 0x00000087000f7220 */ /* 0x040fe40000410000 */
[----:B------:R-:W3:Y:S01]  /*98d0*/  LDSM.16.MT88.4 R132, [R193] ;  /* 0x00000000c184783b */ /* 0x000ee20000004200 */
[C---:B------:R-:W-:Y:S04]  /*98e0*/  FMUL.FTZ R6, R0.reuse, R162 ;  /* 0x000000a200067220 */ /* 0x040fe80000410000 */
[----:B------:R-:W4:Y:S01]  /*98f0*/  MUFU.EX2 R149, R2 ;  /* 0x0000000200957308 */ /* 0x000f220000000800 */
        /* <DEDUP_REMOVED lines=8> */
[C---:B------:R-:W-:Y:S02]  /*9980*/  FMUL.FTZ R26, R0.reuse, R146 ;  /* 0x00000092001a7220 */ /* 0x040fe40000410000 */
[C---:B--2---:R-:W-:Y:S02]  /*9990*/  FMUL.FTZ R10, R0.reuse, R166 ;  /* 0x000000a6000a7220 */ /* 0x044fe40000410000 */
[C---:B------:R-:W-:Y:S01]  /*99a0*/  FMUL.FTZ R27, R0.reuse, R147 ;  /* 0x00000093001b7220 */ /* 0x040fe20000410000 */
[----:B------:R-:W-:Y:S01]  /*99b0*/  LDSM.16.MT88.4 R164, [R192+0x1800] ;  /* 0x00180000c0a4783b */ /* 0x000fe20000004200 */
        /* <DEDUP_REMOVED lines=11> */
[C---:B------:R-:W-:Y:S01]  /*9a70*/  FMUL.FTZ R43, R0.reuse, R43 ;  /* 0x0000002b002b7220 */ /* 0x040fe20000410000 */
[C---:B------:R-:W-:Y:S01]  /*9a80*/  HMMA.16816.F32 R8, R168.reuse, R174, R8 ;  /* 0x000000aea808723c */ /* 0x040fe20000001808 */
[----:B------:R-:W-:Y:S03]  /*9a90*/  MUFU.EX2 R184, R190 ;  /* 0x000000be00b87308 */ /* 0x000fe60000000800 */
[C---:B------:R-:W-:Y:S02]  /*9aa0*/  FMUL.FTZ R46, R0.reuse, R46 ;  /* 0x0000002e002e7220 */ /* 0x040fe40000410000 */
[C---:B------:R-:W-:Y:S02]  /*9ab0*/  FMUL.FTZ R47, R0.reuse, R47 ;  /* 0x0000002f002f7220 */ /* 0x040fe40000410000 */
[C---:B---3--:R-:W-:Y:S03]  /*9ac0*/  HMMA.16816.F32 R12, R168.reuse, R132, R12 ;  /* 0x00000084a80c723c */ /* 0x048fe6000000180c */
[----:B------:R-:W-:Y:S01]  /*9ad0*/  MUFU.EX2 R185, R189 ;  /* 0x000000bd00b97308 */ /* 0x000fe20000000800 */
[C---:B------:R-:W-:Y:S02]  /*9ae0*/  FMUL.FTZ R50, R0.reuse, R50 ;  /* 0x0000003200327220 */ /* 0x040fe40000410000 */
[C---:B------:R-:W-:Y:S01]  /*9af0*/  FMUL.FTZ R51, R0.reuse, R51 ;  /* 0x0000003300337220 */ /* 0x040fe20000410000 */
[----:B-1----:R-:W-:Y:S01]  /*9b00*/  F2FP.PACK_AB R138, R147, R146 ;  /* 0x00000092938a723e */ /* 0x002fe200000000ff */
        /* <DEDUP_REMOVED lines=37> */
[----:B------:R-:W-:Y:S02]  /*9d60*/  FFMA.FTZ R2, R177, c[0x0][0x2d0], -R157 ;  /* 0x0000b400b1027a23 */ /* 0x000fe4000001089d */
[C---:B------:R-:W-:Y:S02]  /*9d70*/  FMUL.FTZ R118, R0.reuse, R118 ;  /* 0x0000007600767220 */ /* 0x040fe40000410000 */
[----:B------:R2:W-:Y:S01]  /*9d80*/  MUFU.EX2 R144, R2 ;  /* 0x0000000200907308 */ /* 0x0005e20000000800 */
        /* <DEDUP_REMOVED lines=10> */
[----:B------:R-:W-:Y:S02]  /*9e30*/  FFMA.FTZ R0, R0, R239, R141 ;  /* 0x000000ef00007223 */ /* 0x000fe4000001008d */
[--C-:B--2---:R-:W-:Y:S02]  /*9e40*/  FFMA.FTZ R2, R176, c[0x0][0x2d0], -R157.reuse ;  /* 0x0000b400b0027a23 */ /* 0x104fe4000001089d */
[----:B------:R-:W-:Y:S02]  /*9e50*/  FADD.FTZ R0, R140, R0 ;  /* 0x000000008c007221 */ /* 0x000fe40000010000 */
[----:B------:R-:W-:Y:S01]  /*9e60*/  LDSM.16.MT88.4 R140, [R193+0x1000] ;  /* 0x00100000c18c783b */ /* 0x000fe20000004200 */
[----:B------:R-:W2:Y:S02]  /*9e70*/  MUFU.EX2 R145, R2 ;  /* 0x0000000200917308 */ /* 0x000ea40000000800 */
[----:B--2---:R-:W-:Y:S01]  /*9e80*/  F2FP.PACK_AB R137, R145, R144 ;  /* 0x000000909189723e */ /* 0x004fe200000000ff */
[--C-:B------:R-:W-:Y:S07]  /*9e90*/  FFMA.FTZ R2, R178, c[0x0][0x2d0], -R157.reuse ;  /* 0x0000b400b2027a23 */ /* 0x100fee000001089d */
[----:B------:R-:W-:Y:S01]  /*9ea0*/  MUFU.EX2 R178, R224 ;  /* 0x000000e000b27308 */ /* 0x000fe20000000800 */
[C---:B-1----:R-:W-:Y:S08]  /*9eb0*/  HMMA.16816.F32 R36, R168.reuse, R132, R36 ;  /* 0x00000084a824723c */ /* 0x042ff00000001824 */
[C---:B------:R-:W-:Y:S01]  /*9ec0*/  HMMA.16816.F32 R40, R168.reuse, R134, R40 ;  /* 0x00000086a828723c */ /* 0x040fe20000001828 */
[----:B------:R-:W1:Y:S01]  /*9ed0*/  LDSM.16.MT88.4 R132, [R193+0x2000] ;  /* 0x00200000c184783b */ /* 0x000e620000004200 */
[----:B------:R2:W-:Y:S02]  /*9ee0*/  MUFU.EX2 R150, R2 ;  /* 0x0000000200967308 */ /* 0x0005e40000000800 */
[--C-:B--2---:R-:W-:Y:S08]  /*9ef0*/  FFMA.FTZ R2, R179, c[0x0][0x2d0], -R157.reuse ;  /* 0x0000b400b3027a23 */ /* 0x104ff0000001089d */
[----:B------:R-:W-:Y:S10]  /*9f00*/  MUFU.EX2 R179, R221 ;  /* 0x000000dd00b37308 */ /* 0x000ff40000000800 */
[----:B------:R-:W2:Y:S01]  /*9f10*/  MUFU.EX2 R151, R2 ;  /* 0x0000000200977308 */ /* 0x000ea20000000800 */
[C---:B-1----:R-:W-:Y:S08]  /*9f20*/  HMMA.16816.F32 R44, R168.reuse, R132, R44 ;  /* 0x00000084a82c723c */ /* 0x042ff0000000182c */
[C---:B------:R-:W-:Y:S01]  /*9f30*/  HMMA.16816.F32 R48, R168.reuse, R134, R48 ;  /* 0x00000086a830723c */ /* 0x040fe20000001830 */
[----:B------:R-:W1:Y:S03]  /*9f40*/  LDSM.16.MT88.4 R132, [R196+0x2000] ;  /* 0x00200000c484783b */ /* 0x000e660000004200 */
[----:B--2---:R-:W-:Y:S01]  /*9f50*/  F2FP.PACK_AB R139, R151, R150 ;  /* 0x00000096978b723e */ /* 0x004fe200000000ff */
[--C-:B------:R-:W-:Y:S02]  /*9f60*/  FFMA.FTZ R2, R180, c[0x0][0x2d0], -R157.reuse ;  /* 0x0000b400b4027a23 */ /* 0x100fe4000001089d */
[----:B------:R-:W-:Y:S10]  /*9f70*/  MUFU.EX2 R180, R220 ;  /* 0x000000dc00b47308 */ /* 0x000ff40000000800 */
[----:B------:R2:W3:Y:S01]  /*9f80*/  MUFU.EX2 R148, R2 ;  /* 0x0000000200947308 */ /* 0x0004e20000000800 */
[C---:B-1----:R-:W-:Y:S08]  /*9f90*/  HMMA.16816.F32 R52, R168.reuse, R132, R52 ;  /* 0x00000084a834723c */ /* 0x042ff00000001834 */
[C---:B------:R-:W-:Y:S01]  /*9fa0*/  HMMA.16816.F32 R56, R168.reuse, R134, R56 ;  /* 0x00000086a838723c */ /* 0x040fe20000001838 */
[----:B------:R-:W1:Y:S03]  /*9fb0*/  LDSM.16.MT88.4 R132, [R195+0x2000] ;  /* 0x00200000c384783b */ /* 0x000e660000004200 */
[--C-:B--2---:R-:W-:Y:S02]  /*9fc0*/  FFMA.FTZ R2, R181, c[0x0][0x2d0], -R157.reuse ;  /* 0x0000b400b5027a23 */ /* 0x104fe4000001089d */
[----:B------:R-:W-:Y:S10]  /*9fd0*/  MUFU.EX2 R181, R219 ;  /* 0x000000db00b57308 */ /* 0x000ff40000000800 */
[----:B------:R2:W4:Y:S02]  /*9fe0*/  MUFU.EX2 R177, R2 ;  /* 0x0000000200b17308 */ /* 0x0005240000000800 */
[--C-:B--2---:R-:W-:Y:S01]  /*9ff0*/  FFMA.FTZ R2, R182, c[0x0][0x2d0], -R157.reuse ;  /* 0x0000b400b6027a23 */ /* 0x104fe2000001089d */
[C---:B-1----:R-:W-:Y:S07]  /*a000*/  HMMA.16816.F32 R60, R168.reuse, R132, R60 ;  /* 0x00000084a83c723c */ /* 0x042fee000000183c */
[----:B------:R1:W2:Y:S01]  /*a010*/  MUFU.EX2 R176, R2 ;  /* 0x0000000200b07308 */ /* 0x0002a20000000800 */
[C---:B------:R-:W-:Y:S01]  /*a020*/  HMMA.16816.F32 R64, R168.reuse, R134, R64 ;  /* 0x00000086a840723c */ /* 0x040fe20000001840 */
[----:B------:R-:W5:Y:S03]  /*a030*/  LDSM.16.MT88.4 R132, [R192+0x4000] ;  /* 0x00400000c084783b */ /* 0x000f660000004200 */
[----:B-1----:R-:W-:Y:S05]  /*a040*/  FFMA.FTZ R2, R183, c[0x0][0x2d0], -R157 ;  /* 0x0000b400b7027a23 */ /* 0x002fea000001089d */
[----:B------:R1:W-:Y:S01]  /*a050*/  MUFU.EX2 R175, R2 ;  /* 0x0000000200af7308 */ /* 0x0003e20000000800 */
[C---:B-----5:R-:W-:Y:S03]  /*a060*/  HMMA.16816.F32 R68, R168.reuse, R132, R68 ;  /* 0x00000084a844723c */ /* 0x060fe60000001844 */
[----:B-1----:R-:W-:Y:S05]  /*a070*/  FADD.FTZ R2, R152, R0 ;  /* 0x0000000098027221 */ /* 0x002fea0000010000 */
[C---:B------:R-:W-:Y:S01]  /*a080*/  HMMA.16816.F32 R72, R168.reuse, R134, R72 ;  /* 0x00000086a848723c */ /* 0x040fe20000001848 */
[----:B------:R-:W1:Y:S03]  /*a090*/  LDSM.16.MT88.4 R132, [R193+0x4000] ;  /* 0x00400000c184783b */ /* 0x000e660000004200 */
[----:B------:R-:W-:Y:S02]  /*a0a0*/  FADD.FTZ R0, R146, R153 ;  /* 0x0000009992007221 */ /* 0x000fe40000010000 */
[----:B------:R-:W-:Y:S02]  /*a0b0*/  FADD.FTZ R2, R149, R2 ;  /* 0x0000000295027221 */ /* 0x000fe40000010000 */
[----:B------:R-:W-:Y:S01]  /*a0c0*/  FADD.FTZ R149, R147, R0 ;  /* 0x0000000093957221 */ /* 0x000fe20000010000 */
[----:B------:R-:W-:Y:S03]  /*a0d0*/  LDSM.16.MT88.4 R152, [R195+0x1800] ;  /* 0x00180000c398783b */ /* 0x000fe60000004200 */
[----:B------:R-:W-:Y:S02]  /*a0e0*/  FADD.FTZ R2, R144, R2 ;  /* 0x0000000290027221 */ /* 0x000fe40000010000 */
[--C-:B------:R-:W-:Y:S04]  /*a0f0*/  FFMA.FTZ R0, R186, c[0x0][0x2d0], -R157.reuse ;  /* 0x0000b400ba007a23 */ /* 0x100fe8000001089d */
[----:B------:R5:W-:Y:S01]  /*a100*/  MUFU.EX2 R173, R0 ;  /* 0x0000000000ad7308 */ /* 0x000be20000000800 */
[C---:B-1----:R-:W-:Y:S03]  /*a110*/  HMMA.16816.F32 R76, R168.reuse, R132, R76 ;  /* 0x00000084a84c723c */ /* 0x042fe6000000184c */
[--C-:B-----5:R-:W-:Y:S06]  /*a120*/  FFMA.FTZ R0, R187, c[0x0][0x2d0], -R157.reuse ;  /* 0x0000b400bb007a23 */ /* 0x120fec000001089d */
        /* <DEDUP_REMOVED lines=139> */
[C---:B------:R-:W-:Y:S01]  /*a9e0*/  HMMA.16816.F32 R160, R168.reuse, R164, R4 ;  /* 0x000000a4a8a0723c */ /* 0x040fe20000001804 */
[----:B------:R-:W2:Y:S07]  /*a9f0*/  LDSM.16.MT88.4 R4, [R192+0x3800] ;  /* 0x00380000c004783b */ /* 0x000eae0000004200 */
[C---:B------:R-:W-:Y:S01]  /*aa00*/  HMMA.16816.F32 R164, R168.reuse, R166, R8 ;  /* 0x000000a6a8a4723c */ /* 0x040fe20000001808 */
[----:B------:R-:W3:Y:S07]  /*aa10*/  LDSM.16.MT88.4 R8, [R193+0x3800] ;  /* 0x00380000c108783b */ /* 0x000eee0000004200 */
[C---:B-1----:R-:W-:Y:S01]  /*aa20*/  HMMA.16816.F32 R132, R168.reuse, R136, R12 ;  /* 0x00000088a884723c */ /* 0x042fe2000000180c */
[----:B------:R-:W1:Y:S07]  /*aa30*/  LDSM.16.MT88.4 R12, [R196+0x3800] ;  /* 0x00380000c40c783b */ /* 0x000e6e0000004200 */
        /* <DEDUP_REMOVED lines=41> */
[C---:B-1----:R-:W-:Y:S04]  /*acd0*/  HMMA.16816.F32 R116, R168.reuse, R12, R116 ;  /* 0x0000000ca874723c */ /* 0x042fe80000001874 */
[----:B------:R-:W-:Y:S01]  /*ace0*/  FADD.FTZ R237, R181, R2 ;  /* 0x00000002b5ed7221 */ /* 0x000fe20000010000 */
[----:B------:R-:W-:Y:S01]  /*acf0*/  MOV R2, R156 ;  /* 0x0000009c00027202 */ /* 0x000fe20000000f00 */
[----:B------:R-:W-:Y:S01]  /*ad00*/  FADD.FTZ R239, R157, R0 ;  /* 0x000000009def7221 */ /* 0x000fe20000010000 */
[-C--:B------:R-:W-:Y:S01]  /*ad10*/  MOV R12, R3.reuse ;  /* 0x00000003000c7202 */ /* 0x080fe20000000f00 */
[C---:B------:R-:W-:Y:S04]  /*ad20*/  HMMA.16816.F32 R120, R168.reuse, R14, R120 ;  /* 0x0000000ea878723c */ /* 0x040fe80000001878 */
[----:B------:R-:W-:Y:S04]  /*ad30*/  MOV R157, R3 ;  /* 0x00000003009d7202 */ /* 0x000fe80000000f00 */
[C---:B----4-:R-:W-:Y:S08]  /*ad40*/  HMMA.16816.F32 R124, R168.reuse, R16, R124 ;  /* 0x00000010a87c723c */ /* 0x050ff0000000187c */
[----:B------:R-:W-:Y:S01]  /*ad50*/  HMMA.16816.F32 R128, R168, R18, R128 ;  /* 0x00000012a880723c */ /* 0x000fe20000001880 */
[----:B------:R-:W-:-:S07]  /*ad60*/  @P0 BRA `(.L_x_4281) ;  /* 0xffffc19000000947 */ /* 0x000fce000383ffff */
.L_x_4272:
        /* <DEDUP_REMOVED lines=21> */
.L_x_4284:
[----:B------:R-:W-:-:S04]  /*aec0*/  MOV R3, c[0x0][0x32c] ;  /* 0x0000cb0000037a02 */ /* 0x000fc80000000f00 */
[----:B------:R-:W-:-:S13]  /*aed0*/  ISETP.NE.AND P0, PT, R3, 0x1, PT ;  /* 0x000000010300780c */ /* 0x000fda0003f05270 */
[----:B------:R-:W-:-:S05]  /*aee0*/  @P0 IMAD.HI.U32 R3, R0, c[0x0][0x330], RZ ;  /* 0x0000cc0000030a27 */ /* 0x000fca00078e00ff */
[----:B------:R-:W-:Y:S02]  /*aef0*/  @P0 SHF.R.U32.HI R0, RZ, c[0x0][0x334], R3 ;  /* 0x0000cd00ff000a19 */ /* 0x000fe40000011603 */
.L_x_4285:
[----:B------:R-:W-:Y:S05]  /*af00*/  BSYNC B0 ;  /* 0x0000000000007941 */ /* 0x000fea0003800000 */
.L_x_4283:
[----:B------:R-:W-:-:S05]  /*af10*/  IMAD R0, R0, c[0x0][0x32c], RZ ;  /* 0x0000cb0000007a24 */ /* 0x000fca00078e02ff */
[----:B------:R-:W-:-:S04]  /*af20*/  IMNMX R2, R2, R0, !PT ;  /* 0x0000000002027217 */ /* 0x000fc80007800200 */
.L_x_4282:
        /* <DEDUP_REMOVED lines=10> */
.L_x_4287:
[----:B------:R-:W-:Y:S01]  /*afd0*/  ISETP.GT.AND P0, PT, R228, R220, PT ;  /* 0x000000dce400720c */ /* 0x000fe20003f04270 */
[----:B------:R-:W-:Y:S04]  /*afe0*/  DEPBAR.LE SB0, 0x0 ;  /* 0x000080000000791a */ /* 0x000fe80000000000 */
[----:B------:R-:W-:Y:S01]  /*aff0*/  WARPSYNC 0xffffffff ;  /* 0xffffffff00007948 */ /* 0x000fe20003800000 */
[----:B------:R-:W-:Y:S07]  /*b000*/  BAR.SYNC.DEFER_BLOCKING 0x0 ;  /* 0x0000000000007b1d */ /* 0x000fee0000010000 */
[----:B------:R-:W-:Y:S01]  /*b010*/  @!P0 SHF.R.S32.HI R0, RZ, 0x1f, R220 ;  /* 0x0000001fff008819 */ /* 0x000fe200000114dc */
[----:B------:R-:W-:Y:S01]  /*b020*/  @!P0 IMAD.WIDE.U32 R4, R220, c[0x0][0x208], RZ ;  /* 0x00008200dc048a25 */ /* 0x000fe200078e00ff */
[----:B------:R-:W-:Y:S02]  /*b030*/  @!P0 IADD3 R10, P1, R232, 0x40, RZ ;  /* 0x00000040e80a8810 */ /* 0x000fe40007f3e0ff */
[----:B------:R-:W-:Y:S01]  /*b040*/  @!P0 MOV R3, c[0x0][0x208] ;  /* 0x0000820000038a02 */ /* 0x000fe20000000f00 */
        /* <DEDUP_REMOVED lines=16> */
[C---:B------:R-:W-:Y:S02]  /*b150*/  @!P0 LEA R30, P1, R5.reuse, c[0x0][0x1f8], 0x1 ;  /* 0x00007e00051e8a11 */ /* 0x040fe400078208ff */
[----:B------:R-:W-:Y:S02]  /*b160*/  LDSM.16.M88.4 R168, [R159+0x1800] ;  /* 0x001800009fa8783b */ /* 0x000fe40000000200 */
[----:B------:R-:W-:Y:S02]  /*b170*/  @!P0 LEA.HI.X R31, R5, c[0x0][0x1fc], R7, 0x1, P1 ;  /* 0x00007f00051f8a11 */ /* 0x000fe400008f0c07 */
        /* <DEDUP_REMOVED lines=11> */
[----:B------:R-:W-:Y:S02]  /*b230*/  @!P0 IADD3 R7, P1, R232, 0xc0, RZ ;  /* 0x000000c0e8078810 */ /* 0x000fe40007f3e0ff */
[----:B------:R-:W-:Y:S02]  /*b240*/  LDSM.16.M88.4 R184, [R216] ;  /* 0x00000000d8b8783b */ /* 0x000fe40000000200 */
[----:B------:R-:W-:Y:S02]  /*b250*/  @!P0 IADD3.X R9, RZ, R234, RZ, P1, !PT ;  /* 0x000000eaff098210 */ /* 0x000fe40000ffe4ff */
[----:B------:R-:W-:Y:S03]  /*b260*/  @!P0 IADD3 R2, P1, R2, R7, RZ ;  /* 0x0000000702028210 */ /* 0x000fe60007f3e0ff */
[----:B------:R-:W-:Y:S01]  /*b270*/  LDSM.16.M88.4 R188, [R215] ;  /* 0x00000000d7bc783b */ /* 0x000fe20000000200 */
[----:B------:R-:W-:Y:S02]  /*b280*/  @!P0 IADD3.X R0, R0, R9, RZ, P1, !PT ;  /* 0x0000000900008210 */ /* 0x000fe40000ffe4ff */
[C---:B------:R-:W-:Y:S04]  /*b290*/  @!P0 LEA R22, P1, R2.reuse, c[0x0][0x1f8], 0x1 ;  /* 0x00007e0002168a11 */ /* 0x040fe800078208ff */
        /* <DEDUP_REMOVED lines=17> */
[----:B------:R-:W-:Y:S02]  /*b3b0*/  @!P0 LEA.HI.X R219, R6, c[0x0][0x1fc], R7, 0x1, P1 ;  /* 0x00007f0006db8a11 */ /* 0x000fe400008f0c07 */
[----:B------:R-:W-:Y:S01]  /*b3c0*/  @!PT LDS RZ, [RZ] ;  /* 0x00000000fffff984 */ /* 0x000fe20000000800 */
[----:B------:R-:W-:Y:S01]  /*b3d0*/  @!PT LDS RZ, [RZ] ;  /* 0x00000000fffff984 */ /* 0x000fe20000000800 */
[----:B------:R-:W-:Y:S01]  /*b3e0*/  @!PT LDS RZ, [RZ] ;  /* 0x00000000fffff984 */ /* 0x000fe20000000800 */
[----:B------:R2:W-:Y:S07]  /*b3f0*/  @!P0 LDGSTS.E.BYPASS.LTC128B.128 [R223+0x100], [R30.64], !P5 ;  /* 0x001000001edf8fae */ /* 0x0005ee000e901d46 */
[----:B------:R2:W-:Y:S07]  /*b400*/  @!P0 LDGSTS.E.BYPASS.LTC128B.128 [R223+0x2100], [R28.64], !P4 ;  /* 0x021000001cdf8fae */ /* 0x0005ee000e101d46 */
[----:B------:R3:W-:Y:S07]  /*b410*/  @!P0 LDGSTS.E.BYPASS.LTC128B.128 [R223+0x4100], [R14.64], !P3 ;  /* 0x041000000edf8fae */ /* 0x0007ee000d901d46 */
[----:B------:R4:W-:Y:S07]  /*b420*/  @!P0 LDGSTS.E.BYPASS.LTC128B.128 [R223+0x6100], [R22.64], !P2 ;  /* 0x0610000016df8fae */ /* 0x0009ee000d101d46 */
[----:B------:R3:W-:Y:S01]  /*b430*/  @!P0 LDGSTS.E.BYPASS.LTC128B.128 [R223+0x1100], [R12.64], !P5 ;  /* 0x011000000cdf8fae */ /* 0x0007e2000e901d46 */
[C---:B-1----:R-:W-:Y:S06]  /*b440*/  HMMA.16816.F32 R4, R32.reuse, R8, RZ ;  /* 0x000000082004723c */ /* 0x042fec00000018ff */
[----:B------:R4:W-:Y:S02]  /*b450*/  @!P0 LDGSTS.E.BYPASS.LTC128B.128 [R223+0x3100], [R20.64], !P4 ;  /* 0x0310000014df8fae */ /* 0x0009e4000e101d46 */
[C---:B------:R-:W-:Y:S05]  /*b460*/  HMMA.16816.F32 R8, R32.reuse, R10, RZ ;  /* 0x0000000a2008723c */ /* 0x040fea00000018ff */
[----:B------:R1:W-:Y:S07]  /*b470*/  @!P0 LDGSTS.E.BYPASS.LTC128B.128 [R223+0x5100], [R2.64], !P3 ;  /* 0x0510000002df8fae */ /* 0x0003ee000d901d46 */
[----:B------:R5:W-:Y:S01]  /*b480*/  @!P0 LDGSTS.E.BYPASS.LTC128B.128 [R223+0x7100], [R218.64], !P2 ;  /* 0x07100000dadf8fae */ /* 0x000be2000d101d46 */
[C---:B------:R-:W-:Y:S01]  /*b490*/  ISETP.GT.AND P0, PT, R220.reuse, R228, PT ;  /* 0x000000e4dc00720c */ /* 0x040fe20003f04270 */
[C---:B---3--:R-:W-:Y:S05]  /*b4a0*/  HMMA.16816.F32 R12, R32.reuse, R16, RZ ;  /* 0x00000010200c723c */ /* 0x048fea00000018ff */
[----:B------:R-:W0:Y:S03]  /*b4b0*/  LDGDEPBAR ;  /* 0x00000000000079af */ /* 0x000e260000000000 */
[C---:B------:R-:W-:Y:S08]  /*b4c0*/  HMMA.16816.F32 R16, R32.reuse, R18, RZ ;  /* 0x000000122010723c */ /* 0x040ff000000018ff */
[C---:B----4-:R-:W-:Y:S01]  /*b4d0*/  HMMA.16816.F32 R20, R32.reuse, R24, RZ ;  /* 0x000000182014723c */ /* 0x050fe200000018ff */
[----:B-----5:R-:W-:Y:S07]  /*b4e0*/  IADD3 R218, R220, -0x1, RZ ;  /* 0xffffffffdcda7810 */ /* 0x020fee0007ffe0ff */
[C---:B------:R-:W-:Y:S01]  /*b4f0*/  HMMA.16816.F32 R24, R32.reuse, R26, RZ ;  /* 0x0000001a2018723c */ /* 0x040fe200000018ff */
[----:B------:R-:W-:Y:S03]  /*b500*/  @P0 SHF.R.S32.HI R0, RZ, 0x1f, R218 ;  /* 0x0000001fff000819 */ /* 0x000fe600000114da */
[----:B-1----:R-:W-:Y:S04]  /*b510*/  @P0 IMAD.WIDE.U32 R2, R218, c[0x0][0x1e0], RZ ;  /* 0x00007800da020a25 */ /* 0x002fe800078e00ff */
[C---:B--2---:R-:W-:Y:S01]  /*b520*/  HMMA.16816.F32 R28, R32.reuse, R168, RZ ;  /* 0x000000a8201c723c */ /* 0x044fe200000018ff */
[----:B------:R-:W-:Y:S03]  /*b530*/  @P0 SHF.L.U32 R156, R2, 0x6, RZ ;  /* 0x00000006029c0819 */ /* 0x000fe600000006ff */
[----:B------:R-:W-:Y:S04]  /*b540*/  @P0 IMAD R0, R0, c[0x0][0x1e0], RZ ;  /* 0x0000780000000a24 */ /* 0x000fe800078e02ff */
        /* <DEDUP_REMOVED lines=34> */
[----:B------:R-:W-:Y:S01]  /*b770*/  @P0 IADD3 R3, P1, R230, 0xc0, RZ ;  /* 0x000000c0e6030810 */ /* 0x000fe20007f3e0ff */
        /* <DEDUP_REMOVED lines=11> */
[----:B------:R-:W-:Y:S07]  /*b830*/  LDSM.16.M88.4 R168, [R200] ;  /* 0x00000000c8a8783b */ /* 0x000fee0000000200 */
        /* <DEDUP_REMOVED lines=12> */
[----:B------:R-:W-:Y:S07]  /*b900*/  LDSM.16.M88.4 R168, [R198+0x4000] ;  /* 0x00400000c6a8783b */ /* 0x000fee0000000200 */
        /* <DEDUP_REMOVED lines=153> */
[----:B------:R-:W-:Y:S06]  /*c2a0*/  DEPBAR.LE SB0, 0x0 ;  /* 0x000080000000791a */ /* 0x000fec0000000000 */
[----:B------:R-:W-:Y:S07]  /*c2b0*/  BAR.SYNC.DEFER_BLOCKING 0x0 ;  /* 0x0000000000007b1d */ /* 0x000fee0000010000 */
[----:B------:R-:W-:Y:S01]  /*c2c0*/  @!PT LDS RZ, [RZ] ;  /* 0x00000000fffff984 */ /* 0x000fe20000000800 */
[----:B------:R-:W-:Y:S01]  /*c2d0*/  @!PT LDS RZ, [RZ] ;  /* 0x00000000fffff984 */ /* 0x000fe20000000800 */
[----:B------:R-:W-:Y:S01]  /*c2e0*/  @!PT LDS RZ, [RZ] ;  /* 0x00000000fffff984 */ /* 0x000fe20000000800 */
[----:B------:R2:W-:Y:S07]  /*c2f0*/  @P0 LDGSTS.E.BYPASS.LTC128B.128 [R223+0x8100], [R226.64], !P5 ;  /* 0x08100000e2df0fae */ /* 0x0005ee000e901d46 */
[----:B------:R2:W-:Y:S01]  /*c300*/  @P0 LDGSTS.E.BYPASS.LTC128B.128 [R223+0xa100], [R224.64], !P4 ;  /* 0x0a100000e0df0fae */ /* 0x0005e2000e101d46 */
[C---:B-1----:R-:W-:Y:S06]  /*c310*/  HMMA.16816.F32 R28, R168.reuse, R172, R28 ;  /* 0x000000aca81c723c */ /* 0x042fec000000181c */
[----:B------:R1:W-:Y:S02]  /*c320*/  @P0 LDGSTS.E.BYPASS.LTC128B.128 [R223+0xc100], [R184.64], !P3 ;  /* 0x0c100000b8df0fae */ /* 0x0003e4000d901d46 */
[----:B------:R-:W-:Y:S07]  /*c330*/  HMMA.16816.F32 R32, R168, R174, R32 ;  /* 0x000000aea820723c */ /* 0x000fee0000001820 */
[----:B------:R-:W-:Y:S02]  /*c340*/  @P0 IADD3.X R168, RZ, R229, RZ, P1, !PT ;  /* 0x000000e5ffa80210 */ /* 0x000fe40000ffe4ff */
[----:B------:R-:W-:Y:S04]  /*c350*/  @P0 IADD3 R156, P1, R156, R3, RZ ;  /* 0x000000039c9c0210 */ /* 0x000fe80007f3e0ff */
[----:B------:R-:W-:Y:S02]  /*c360*/  @P0 IADD3.X R169, R176, R168, RZ, P1, !PT ;  /* 0x000000a8b0a90210 */ /* 0x000fe40000ffe4ff */
[C---:B------:R-:W-:Y:S04]  /*c370*/  @P0 LEA R176, P1, R156.reuse, c[0x0][0x1c8], 0x1 ;  /* 0x000072009cb00a11 */ /* 0x040fe800078208ff */
[----:B------:R-:W-:Y:S02]  /*c380*/  @P0 LEA.HI.X R177, R156, c[0x0][0x1cc], R169, 0x1, P1 ;  /* 0x000073009cb10a11 */ /* 0x000fe400008f0ca9 */
[----:B------:R-:W-:Y:S03]  /*c390*/  @P0 IADD3 R156, P1, R2, R180, RZ ;  /* 0x000000b4029c0210 */ /* 0x000fe60007f3e0ff */
[----:B------:R3:W-:Y:S01]  /*c3a0*/  @P0 LDGSTS.E.BYPASS.LTC128B.128 [R223+0xe100], [R176.64], !P2 ;  /* 0x0e100000b0df0fae */ /* 0x0007e2000d101d46 */
[----:B------:R-:W-:Y:S02]  /*c3b0*/  @P0 IADD3.X R170, R0, R181, RZ, P1, !PT ;  /* 0x000000b500aa0210 */ /* 0x000fe40000ffe4ff */
[----:B------:R-:W-:Y:S04]  /*c3c0*/  @P0 IADD3 R169, P1, R2, R178, RZ ;  /* 0x000000b202a90210 */ /* 0x000fe80007f3e0ff */
[----:B------:R-:W-:Y:S02]  /*c3d0*/  @P0 IADD3.X R171, R0, R179, RZ, P1, !PT ;  /* 0x000000b300ab0210 */ /* 0x000fe40000ffe4ff */
[----:B------:R-:W-:Y:S04]  /*c3e0*/  @P0 IADD3 R3, P1, R2, R3, RZ ;  /* 0x0000000302030210 */ /* 0x000fe80007f3e0ff */
[----:B------:R-:W-:Y:S02]  /*c3f0*/  @P0 IADD3.X R178, R0, R168, RZ, P1, !PT ;  /* 0x000000a800b20210 */ /* 0x000fe40000ffe4ff */
[----:B------:R-:W-:Y:S04]  /*c400*/  @P0 IADD3 R2, P1, R2, R230, RZ ;  /* 0x000000e602020210 */ /* 0x000fe80007f3e0ff */
[----:B------:R-:W-:Y:S02]  /*c410*/  @P0 IADD3.X R0, R0, R229, RZ, P1, !PT ;  /* 0x000000e500000210 */ /* 0x000fe40000ffe4ff */
[C---:B------:R-:W-:Y:S04]  /*c420*/  @P0 LEA R174, P1, R2.reuse, c[0x0][0x1c8], 0x1 ;  /* 0x0000720002ae0a11 */ /* 0x040fe800078208ff */
[----:B------:R-:W-:Y:S02]  /*c430*/  @P0 LEA.HI.X R175, R2, c[0x0][0x1cc], R0, 0x1, P1 ;  /* 0x0000730002af0a11 */ /* 0x000fe400008f0c00 */
[----:B------:R-:W-:Y:S02]  /*c440*/  FMNMX.FTZ R0, R4, R157, !PT ;  /* 0x0000009d04007209 */ /* 0x000fe40007810000 */
[----:B------:R-:W-:Y:S01]  /*c450*/  FMNMX.FTZ R2, R6, R158, !PT ;  /* 0x0000009e06027209 */ /* 0x000fe20007810000 */
[----:B------:R4:W-:Y:S01]  /*c460*/  @P0 LDGSTS.E.BYPASS.LTC128B.128 [R223+0x9100], [R174.64], !P5 ;  /* 0x09100000aedf0fae */ /* 0x0009e2000e901d46 */
        /* <DEDUP_REMOVED lines=17> */
[----:B------:R-:W-:Y:S02]  /*c580*/  @P0 LEA R172, P1, R156, c[0x0][0x1c8], 0x1 ;  /* 0x000072009cac0a11 */ /* 0x000fe400078208ff */
[----:B------:R-:W-:Y:S02]  /*c590*/  FMNMX.FTZ R0, R24, R0, !PT ;  /* 0x0000000018007209 */ /* 0x000fe40007810000 */
[----:B------:R-:W-:Y:S02]  /*c5a0*/  FMNMX.FTZ R2, R23, R2, !PT ;  /* 0x0000000217027209 */ /* 0x000fe40007810000 */
[----:B------:R-:W-:Y:S02]  /*c5b0*/  FMNMX.FTZ R0, R25, R0, !PT ;  /* 0x0000000019007209 */ /* 0x000fe40007810000 */
[----:B------:R-:W-:Y:S02]  /*c5c0*/  @P0 LEA.HI.X R173, R156, c[0x0][0x1cc], R170, 0x1, P1 ;  /* 0x000073009cad0a11 */ /* 0x000fe400008f0caa */
[C---:B------:R-:W-:Y:S02]  /*c5d0*/  @P0 LEA R170, P1, R169.reuse, c[0x0][0x1c8], 0x1 ;  /* 0x00007200a9aa0a11 */ /* 0x040fe400078208ff */
[----:B------:R-:W-:Y:S01]  /*c5e0*/  FMNMX.FTZ R0, R28, R0, !PT ;  /* 0x000000001c007209 */ /* 0x000fe20007810000 */
[----:B------:R4:W-:Y:S01]  /*c5f0*/  @P0 LDGSTS.E.BYPASS.LTC128B.128 [R223+0xb100], [R172.64], !P4 ;  /* 0x0b100000acdf0fae */ /* 0x0009e2000e101d46 */
[----:B------:R-:W-:Y:S02]  /*c600*/  FMNMX.FTZ R2, R26, R2, !PT ;  /* 0x000000021a027209 */ /* 0x000fe40007810000 */
[----:B------:R-:W-:Y:S02]  /*c610*/  @P0 LEA.HI.X R171, R169, c[0x0][0x1cc], R171, 0x1, P1 ;  /* 0x00007300a9ab0a11 */ /* 0x000fe400008f0cab */
[----:B------:R-:W-:Y:S02]  /*c620*/  @P0 LEA R168, P1, R3, c[0x0][0x1c8], 0x1 ;  /* 0x0000720003a80a11 */ /* 0x000fe400078208ff */
[----:B------:R-:W-:Y:S01]  /*c630*/  FMNMX.FTZ R0, R29, R0, !PT ;  /* 0x000000001d007209 */ /* 0x000fe20007810000 */
[----:B------:R5:W-:Y:S01]  /*c640*/  @P0 LDGSTS.E.BYPASS.LTC128B.128 [R223+0xd100], [R170.64], !P3 ;  /* 0x0d100000aadf0fae */ /* 0x000be2000d901d46 */
[----:B------:R-:W-:Y:S02]  /*c650*/  FMNMX.FTZ R2, R27, R2, !PT ;  /* 0x000000021b027209 */ /* 0x000fe40007810000 */
[----:B------:R-:W-:Y:S02]  /*c660*/  @P0 LEA.HI.X R169, R3, c[0x0][0x1cc], R178, 0x1, P1 ;  /* 0x0000730003a90a11 */ /* 0x000fe400008f0cb2 */
[----:B------:R-:W-:Y:S02]  /*c670*/  FMNMX.FTZ R3, R32, R0, !PT ;  /* 0x0000000020037209 */ /* 0x000fe40007810000 */
[----:B------:R-:W-:Y:S01]  /*c680*/  FMNMX.FTZ R2, R30, R2, !PT ;  /* 0x000000021e027209 */ /* 0x000fe20007810000 */
[----:B------:R5:W-:Y:S01]  /*c690*/  @P0 LDGSTS.E.BYPASS.LTC128B.128 [R223+0xf100], [R168.64], !P2 ;  /* 0x0f100000a8df0fae */ /* 0x000be2000d101d46 */
[----:B------:R-:W-:Y:S02]  /*c6a0*/  FMNMX.FTZ R3, R33, R3, !PT ;  /* 0x0000000321037209 */ /* 0x000fe40007810000 */
[----:B------:R-:W-:Y:S02]  /*c6b0*/  FMNMX.FTZ R0, R31, R2, !PT ;  /* 0x000000021f007209 */ /* 0x000fe40007810000 */
[----:B------:R-:W-:Y:S02]  /*c6c0*/  ISETP.GT.AND P0, PT, R220, R242, PT ;  /* 0x000000f2dc00720c */ /* 0x000fe40003f04270 */
[----:B------:R-:W1:Y:S01]  /*c6d0*/  SHFL.BFLY PT, R156, R3, 0x2, 0x1f ;  /* 0x0c401f00039c7f89 */ /* 0x000e6200000e0000 */
[----:B------:R-:W-:Y:S02]  /*c6e0*/  FMNMX.FTZ R0, R34, R0, !PT ;  /* 0x0000000022007209 */ /* 0x000fe40007810000 */
[----:B------:R-:W-:Y:S02]  /*c6f0*/  MOV R220, R218 ;  /* 0x000000da00dc7202 */ /* 0x000fe40000000f00 */
[----:B------:R-:W-:Y:S02]  /*c700*/  FMNMX.FTZ R0, R35, R0, !PT ;  /* 0x0000000023007209 */ /* 0x000fe40007810000 */
[----:B----4-:R-:W-:Y:S07]  /*c710*/  LDSM.16.MT88.4 R172, [R193] ;  /* 0x00000000c1ac783b */ /* 0x010fee0000004200 */
[----:B------:R-:W4:Y:S07]  /*c720*/  SHFL.BFLY PT, R2, R0, 0x2, 0x1f ;  /* 0x0c401f0000027f89 */ /* 0x000f2e00000e0000 */
[----:B-----5:R-:W-:Y:S01]  /*c730*/  LDSM.16.MT88.4 R168, [R192] ;  /* 0x00000000c0a8783b */ /* 0x020fe20000004200 */
[----:B-1----:R-:W-:Y:S06]  /*c740*/  FMNMX.FTZ R156, R3, R156, !PT ;  /* 0x0000009c039c7209 */ /* 0x002fec0007810000 */
[----:B------:R-:W0:Y:S07]  /*c750*/  LDGDEPBAR ;  /* 0x00000000000079af */ /* 0x000e2e0000000000 */
[----:B------:R-:W1:Y:S01]  /*c760*/  SHFL.BFLY PT, R178, R156, 0x1, 0x1f ;  /* 0x0c201f009cb27f89 */ /* 0x000e6200000e0000 */
[----:B----4-:R-:W-:Y:S06]  /*c770*/  FMNMX.FTZ R0, R0, R2, !PT ;  /* 0x0000000200007209 */ /* 0x010fec0007810000 */
[----:B------:R-:W4:Y:S01]  /*c780*/  SHFL.BFLY PT, R3, R0, 0x1, 0x1f ;  /* 0x0c201f0000037f89 */ /* 0x000f2200000e0000 */
[----:B-1----:R-:W-:Y:S06]  /*c790*/  FMNMX.FTZ R156, R156, R178, !PT ;  /* 0x000000b29c9c7209 */ /* 0x002fec0007810000 */
[----:B---3--:R-:W1:Y:S01]  /*c7a0*/  LDSM.16.MT88.4 R176, [R196] ;  /* 0x00000000c4b0783b */ /* 0x008e620000004200 */
[----:B------:R-:W-:Y:S01]  /*c7b0*/  FADD.FTZ R2, -R156, R157 ;  /* 0x0000009d9c027221 */ /* 0x000fe20000010100 */
[----:B----4-:R-:W-:Y:S03]  /*c7c0*/  FMNMX.FTZ R3, R0, R3, !PT ;  /* 0x0000000300037209 */ /* 0x010fe60007810000 */
[----:B------:R-:W-:Y:S04]  /*c7d0*/  FMUL.FTZ R0, R2, c[0x0][0x2d0] ;  /* 0x0000b40002007a20 */ /* 0x000fe80000410000 */
[----:B------:R3:W4:Y:S01]  /*c7e0*/  MUFU.EX2 R2, R0 ;  /* 0x0000000000027308 */ /* 0x0007220000000800 */
[----:B------:R-:W-:Y:S04]  /*c7f0*/  FMUL.FTZ R157, R3, c[0x0][0x2d0] ;  /* 0x0000b400039d7a20 */ /* 0x000fe80000410000 */
        /* <DEDUP_REMOVED lines=9> */
[----:B------:R-:W-:Y:S01]  /*c890*/  MUFU.EX2 R183, R7 ;  /* 0x0000000700b77308 */ /* 0x000fe20000000800 */
[--C-:B------:R-:W-:Y:S02]  /*c8a0*/  FFMA.FTZ R27, R27, c[0x0][0x2d0], -R157.reuse ;  /* 0x0000b4001b1b7a23 */ /* 0x100fe4000001089d */
[----:B---3--:R-:W-:Y:S02]  /*c8b0*/  FADD.FTZ R0, -R3, R158 ;  /* 0x0000009e03007221 */ /* 0x008fe40000010100 */
[----:B------:R-:W-:Y:S02]  /*c8c0*/  FMUL.FTZ R158, R156, c[0x0][0x2d0] ;  /* 0x0000b4009c9e7a20 */ /* 0x000fe40000410000 */
[----:B------:R-:W-:Y:S02]  /*c8d0*/  FMUL.FTZ R0, R0, c[0x0][0x2d0] ;  /* 0x0000b40000007a20 */ /* 0x000fe40000410000 */
[--C-:B------:R-:W-:Y:S01]  /*c8e0*/  FFMA.FTZ R4, R4, c[0x0][0x2d0], -R158.reuse ;  /* 0x0000b40004047a23 */ /* 0x100fe2000001089e */
[----:B------:R-:W-:Y:S01]  /*c8f0*/  MUFU.EX2 R180, R14 ;  /* 0x0000000e00b47308 */ /* 0x000fe20000000800 */
[--C-:B------:R-:W-:Y:S02]  /*c900*/  FFMA.FTZ R5, R5, c[0x0][0x2d0], -R158.reuse ;  /* 0x0000b40005057a23 */ /* 0x100fe4000001089e */
[C---:B----4-:R-:W-:Y:S02]  /*c910*/  FMUL.FTZ R132, R2.reuse, R132 ;  /* 0x0000008402847220 */ /* 0x050fe40000410000 */
        /* <DEDUP_REMOVED lines=18> */
[--C-:B---3--:R-:W-:Y:S02]  /*ca40*/  FFMA.FTZ R4, R8, c[0x0][0x2d0], -R158.reuse ;  /* 0x0000b40008047a23 */ /* 0x108fe4000001089e */
[C---:B------:R-:W-:Y:S02]  /*ca50*/  FMUL.FTZ R8, R2.reuse, R164 ;  /* 0x000000a402087220 */ /* 0x040fe40000410000 */
[C---:B------:R-:W-:Y:S01]  /*ca60*/  FMUL.FTZ R44, R2.reuse, R44 ;  /* 0x0000002c022c7220 */ /* 0x040fe20000410000 */
[----:B------:R3:W-:Y:S01]  /*ca70*/  MUFU.EX2 R236, R4 ;  /* 0x0000000400ec7308 */ /* 0x0007e20000000800 */
[C---:B------:R-:W-:Y:S02]  /*ca80*/  FMUL.FTZ R45, R2.reuse, R45 ;  /* 0x0000002d022d7220 */ /* 0x040fe40000410000 */
[----:B------:R-:W-:Y:S02]  /*ca90*/  FMUL.FTZ R48, R2, R48 ;  /* 0x0000003002307220 */ /* 0x000fe40000410000 */
[C---:B----4-:R-:W-:Y:S02]  /*caa0*/  FMUL.FTZ R6, R0.reuse, R162 ;  /* 0x000000a200067220 */ /* 0x050fe40000410000 */
[C---:B------:R-:W-:Y:S02]  /*cab0*/  FMUL.FTZ R7, R0.reuse, R163 ;  /* 0x000000a300077220 */ /* 0x040fe40000410000 */
[C---:B------:R-:W-:Y:S02]  /*cac0*/  FMUL.FTZ R134, R0.reuse, R134 ;  /* 0x0000008600867220 */ /* 0x040fe40000410000 */
[C---:B------:R-:W-:Y:S02]  /*cad0*/  FMUL.FTZ R135, R0.reuse, R135 ;  /* 0x0000008700877220 */ /* 0x040fe40000410000 */
[----:B------:R-:W-:Y:S02]  /*cae0*/  FMUL.FTZ R138, R0, R138 ;  /* 0x0000008a008a7220 */ /* 0x000fe40000410000 */
[----:B-----5:R-:W-:Y:S01]  /*caf0*/  FMUL.FTZ R5, R2, R161 ;  /* 0x000000a102057220 */ /* 0x020fe20000410000 */
[----:B------:R-:W-:Y:S01]  /*cb00*/  F2FP.PACK_AB R161, R183, R182 ;  /* 0x000000b6b7a1723e */ /* 0x000fe200000000ff */
[C---:B------:R-:W-:Y:S02]  /*cb10*/  FMUL.FTZ R139, R0.reuse, R139 ;  /* 0x0000008b008b7220 */ /* 0x040fe40000410000 */
[C---:B------:R-:W-:Y:S02]  /*cb20*/  FMUL.FTZ R142, R0.reuse, R142 ;  /* 0x0000008e008e7220 */ /* 0x040fe40000410000 */
[C---:B------:R-:W-:Y:S02]  /*cb30*/  FMUL.FTZ R143, R0.reuse, R143 ;  /* 0x0000008f008f7220 */ /* 0x040fe40000410000 */
[----:B------:R-:W-:Y:S02]  /*cb40*/  FMUL.FTZ R146, R0, R146 ;  /* 0x0000009200927220 */ /* 0x000fe40000410000 */
[--C-:B---3--:R-:W-:Y:S02]  /*cb50*/  FFMA.FTZ R4, R9, c[0x0][0x2d0], -R158.reuse ;  /* 0x0000b40009047a23 */ /* 0x108fe4000001089e */
[----:B------:R-:W-:Y:S02]  /*cb60*/  FMUL.FTZ R9, R2, R165 ;  /* 0x000000a502097220 */ /* 0x000fe40000410000 */
        /* <DEDUP_REMOVED lines=13> */
[----:B---3--:R-:W-:Y:S01]  /*cc40*/  F2FP.PACK_AB R162, R235, R236 ;  /* 0x000000eceba2723e */ /* 0x008fe200000000ff */
        /* <DEDUP_REMOVED lines=15> */
[----:B---3--:R-:W-:Y:S02]  /*cd40*/  FFMA.FTZ R4, R11, c[0x0][0x2d0], -R157 ;  /* 0x0000b4000b047a23 */ /* 0x008fe4000001089d */
[C---:B------:R-:W-:Y:S02]  /*cd50*/  FMUL.FTZ R11, R0.reuse, R167 ;  /* 0x000000a7000b7220 */ /* 0x040fe40000410000 */
[----:B------:R-:W3:Y:S01]  /*cd60*/  MUFU.EX2 R184, R4 ;  /* 0x0000000400b87308 */ /* 0x000ee20000000800 */
        /* <DEDUP_REMOVED lines=11> */
[--C-:B------:R-:W-:Y:S01]  /*ce20*/  FFMA.FTZ R13, R13, c[0x0][0x2d0], -R158.reuse ;  /* 0x0000b4000d0d7a23 */ /* 0x100fe2000001089e */
[----:B---3--:R-:W-:Y:S01]  /*ce30*/  F2FP.PACK_AB R163, R184, R181 ;  /* 0x000000b5b8a3723e */ /* 0x008fe200000000ff */
[----:B------:R-:W-:Y:S01]  /*ce40*/  FMUL.FTZ R4, R2, R160 ;  /* 0x000000a002047220 */ /* 0x000fe20000410000 */
[----:B------:R-:W-:Y:S01]  /*ce50*/  F2FP.PACK_AB R160, R222, R189 ;  /* 0x000000bddea0723e */ /* 0x000fe200000000ff */
[----:B------:R-:W-:Y:S01]  /*ce60*/  MUFU.EX2 R219, R13 ;  /* 0x0000000d00db7308 */ /* 0x000fe20000000800 */
[--C-:B------:R-:W-:Y:S02]  /*ce70*/  FFMA.FTZ R17, R17, c[0x0][0x2d0], -R158.reuse ;  /* 0x0000b40011117a23 */ /* 0x100fe4000001089e */
[--C-:B------:R-:W-:Y:S02]  /*ce80*/  FFMA.FTZ R20, R20, c[0x0][0x2d0], -R158.reuse ;  /* 0x0000b40014147a23 */ /* 0x100fe4000001089e */
[--C-:B------:R-:W-:Y:S01]  /*ce90*/  FFMA.FTZ R21, R21, c[0x0][0x2d0], -R158.reuse ;  /* 0x0000b40015157a23 */ /* 0x100fe2000001089e */
[C---:B------:R-:W-:Y:S04]  /*cea0*/  HMMA.16816.F32 R4, R160.reuse, R168, R4 ;  /* 0x000000a8a004723c */ /* 0x040fe80000001804 */
[----:B------:R-:W-:Y:S01]  /*ceb0*/  MUFU.EX2 R190, R17 ;  /* 0x0000001100be7308 */ /* 0x000fe20000000800 */
[--C-:B------:R-:W-:Y:S02]  /*cec0*/  FFMA.FTZ R29, R29, c[0x0][0x2d0], -R158.reuse ;  /* 0x0000b4001d1d7a23 */ /* 0x100fe4000001089e */
[C---:B------:R-:W-:Y:S01]  /*ced0*/  FMUL.FTZ R72, R2.reuse, R72 ;  /* 0x0000004802487220 */ /* 0x040fe20000410000 */
[C---:B------:R-:W-:Y:S01]  /*cee0*/  HMMA.16816.F32 R8, R160.reuse, R170, R8 ;  /* 0x000000aaa008723c */ /* 0x040fe20000001808 */
[----:B------:R-:W3:Y:S03]  /*cef0*/  LDSM.16.MT88.4 R168, [R192+0x2000] ;  /* 0x00200000c0a8783b */ /* 0x000ee60000004200 */
[----:B------:R-:W-:Y:S02]  /*cf00*/  FMUL.FTZ R73, R2, R73 ;  /* 0x0000004902497220 */ /* 0x000fe40000410000 */
[----:B------:R-:W-:Y:S01]  /*cf10*/  MUFU.EX2 R188, R20 ;  /* 0x0000001400bc7308 */ /* 0x000fe20000000800 */
[C---:B------:R-:W-:Y:S01]  /*cf20*/  FMUL.FTZ R74, R0.reuse, R74 ;  /* 0x0000004a004a7220 */ /* 0x040fe20000410000 */
[C---:B------:R-:W-:Y:S04]  /*cf30*/  HMMA.16816.F32 R132, R160.reuse, R172, R132 ;  /* 0x000000aca084723c */ /* 0x040fe80000001884 */
[----:B------:R-:W-:Y:S02]  /*cf40*/  FMUL.FTZ R75, R0, R75 ;  /* 0x0000004b004b7220 */ /* 0x000fe40000410000 */
[C---:B------:R-:W-:Y:S02]  /*cf50*/  FMUL.FTZ R76, R2.reuse, R76 ;  /* 0x0000004c024c7220 */ /* 0x040fe40000410000 */
[C---:B------:R-:W-:Y:S01]  /*cf60*/  HMMA.16816.F32 R136, R160.reuse, R174, R136 ;  /* 0x000000aea088723c */ /* 0x040fe20000001888 */
[----:B------:R-:W5:Y:S01]  /*cf70*/  LDSM.16.MT88.4 R172, [R193+0x2000] ;  /* 0x00200000c1ac783b */ /* 0x000f620000004200 */
[----:B------:R-:W-:Y:S02]  /*cf80*/  MUFU.EX2 R187, R21 ;  /* 0x0000001500bb7308 */ /* 0x000fe40000000800 */
[----:B------:R-:W-:Y:S02]  /*cf90*/  FMUL.FTZ R77, R2, R77 ;  /* 0x0000004d024d7220 */ /* 0x000fe40000410000 */
[C---:B------:R-:W-:Y:S02]  /*cfa0*/  FMUL.FTZ R78, R0.reuse, R78 ;  /* 0x0000004e004e7220 */ /* 0x040fe40000410000 */
[C---:B-1----:R-:W-:Y:S04]  /*cfb0*/  HMMA.16816.F32 R140, R160.reuse, R176, R140 ;  /* 0x000000b0a08c723c */ /* 0x042fe8000000188c */
[----:B------:R-:W-:Y:S01]  /*cfc0*/  MUFU.EX2 R176, R18 ;  /* 0x0000001200b07308 */ /* 0x000fe20000000800 */
[----:B------:R-:W-:Y:S02]  /*cfd0*/  FMUL.FTZ R79, R0, R79 ;  /* 0x0000004f004f7220 */ /* 0x000fe40000410000 */
[C---:B------:R-:W-:Y:S01]  /*cfe0*/  FMUL.FTZ R80, R2.reuse, R80 ;  /* 0x0000005002507220 */ /* 0x040fe20000410000 */
[C---:B------:R-:W-:Y:S04]  /*cff0*/  HMMA.16816.F32 R144, R160.reuse, R178, R144 ;  /* 0x000000b2a090723c */ /* 0x040fe80000001890 */
[----:B------:R-:W-:Y:S02]  /*d000*/  FMUL.FTZ R81, R2, R81 ;  /* 0x0000005102517220 */ /* 0x000fe40000410000 */
[----:B------:R-:W-:Y:S01]  /*d010*/  MUFU.EX2 R179, R15 ;  /* 0x0000000f00b37308 */ /* 0x000fe20000000800 */
[C---:B------:R-:W-:Y:S01]  /*d020*/  FMUL.FTZ R82, R0.reuse, R82 ;  /* 0x0000005200527220 */ /* 0x040fe20000410000 */
[C---:B----4-:R-:W-:Y:S04]  /*d030*/  HMMA.16816.F32 R148, R160.reuse, R164, R148 ;  /* 0x000000a4a094723c */ /* 0x050fe80000001894 */
[----:B------:R-:W-:Y:S02]  /*d040*/  FMUL.FTZ R83, R0, R83 ;  /* 0x0000005300537220 */ /* 0x000fe40000410000 */
[C---:B------:R-:W-:Y:S02]  /*d050*/  FMUL.FTZ R84, R2.reuse, R84 ;  /* 0x0000005402547220 */ /* 0x040fe40000410000 */
[C---:B------:R-:W-:Y:S01]  /*d060*/  HMMA.16816.F32 R152, R160.reuse, R166, R152 ;  /* 0x000000a6a098723c */ /* 0x040fe20000001898 */
[----:B------:R-:W1:Y:S01]  /*d070*/  LDSM.16.MT88.4 R164, [R196+0x2000] ;  /* 0x00200000c4a4783b */ /* 0x000e620000004200 */
[----:B------:R-:W-:Y:S02]  /*d080*/  MUFU.EX2 R177, R29 ;  /* 0x0000001d00b17308 */ /* 0x000fe40000000800 */
        /* <DEDUP_REMOVED lines=9> */
[C---:B-----5:R-:W-:Y:S04]  /*d120*/  HMMA.16816.F32 R44, R160.reuse, R172, R44 ;  /* 0x000000aca02c723c */ /* 0x060fe8000000182c */
[----:B------:R-:W-:Y:S02]  /*d130*/  FMUL.FTZ R91, R0, R91 ;  /* 0x0000005b005b7220 */ /* 0x000fe40000410000 */
[--C-:B------:R-:W-:Y:S02]  /*d140*/  FFMA.FTZ R12, R12, c[0x0][0x2d0], -R158.reuse ;  /* 0x0000b4000c0c7a23 */ /* 0x100fe4000001089e */
[C---:B------:R-:W-:Y:S01]  /*d150*/  HMMA.16816.F32 R48, R160.reuse, R174, R48 ;  /* 0x000000aea030723c */ /* 0x040fe20000001830 */
[----:B------:R-:W4:Y:S01]  /*d160*/  LDSM.16.MT88.4 R172, [R192+0x4000] ;  /* 0x00400000c0ac783b */ /* 0x000f220000004200 */
[----:B------:R5:W2:Y:S02]  /*d170*/  MUFU.EX2 R221, R12 ;  /* 0x0000000c00dd7308 */ /* 0x000aa40000000800 */
        /* <DEDUP_REMOVED lines=11> */
[C---:B---3--:R-:W-:Y:S04]  /*d230*/  HMMA.16816.F32 R60, R160.reuse, R168, R60 ;  /* 0x000000a8a03c723c */ /* 0x048fe8000000183c */
[--C-:B-----5:R-:W-:Y:S02]  /*d240*/  FFMA.FTZ R12, R16, c[0x0][0x2d0], -R158.reuse ;  /* 0x0000b400100c7a23 */ /* 0x120fe4000001089e */
[C---:B------:R-:W-:Y:S02]  /*d250*/  FMUL.FTZ R100, R2.reuse, R100 ;  /* 0x0000006402647220 */ /* 0x040fe40000410000 */
[C---:B------:R-:W-:Y:S01]  /*d260*/  HMMA.16816.F32 R64, R160.reuse, R170, R64 ;  /* 0x000000aaa040723c */ /* 0x040fe20000001840 */
[----:B------:R-:W3:Y:S01]  /*d270*/  LDSM.16.MT88.4 R168, [R196+0x4000] ;  /* 0x00400000c4a8783b */ /* 0x000ee20000004200 */
[----:B------:R5:W2:Y:S02]  /*d280*/  MUFU.EX2 R191, R12 ;  /* 0x0000000c00bf7308 */ /* 0x000aa40000000800 */
[----:B------:R-:W-:Y:S02]  /*d290*/  FMUL.FTZ R101, R2, R101 ;  /* 0x0000006502657220 */ /* 0x000fe40000410000 */
[C---:B------:R-:W-:Y:S02]  /*d2a0*/  FMUL.FTZ R102, R0.reuse, R102 ;  /* 0x0000006600667220 */ /* 0x040fe40000410000 */
[C---:B----4-:R-:W-:Y:S04]  /*d2b0*/  HMMA.16816.F32 R68, R160.reuse, R172, R68 ;  /* 0x000000aca044723c */ /* 0x050fe80000001844 */
[----:B------:R-:W-:Y:S02]  /*d2c0*/  FMUL.FTZ R103, R0, R103 ;  /* 0x0000006700677220 */ /* 0x000fe40000410000 */
[C---:B------:R-:W-:Y:S02]  /*d2d0*/  FMUL.FTZ R104, R2.reuse, R104 ;  /* 0x0000006802687220 */ /* 0x040fe40000410000 */
[C---:B------:R-:W-:Y:S01]  /*d2e0*/  HMMA.16816.F32 R72, R160.reuse, R174, R72 ;  /* 0x000000aea048723c */ /* 0x040fe20000001848 */
[----:B------:R-:W4:Y:S03]  /*d2f0*/  LDSM.16.MT88.4 R172, [R195+0x4000] ;  /* 0x00400000c3ac783b */ /* 0x000f260000004200 */
[----:B------:R-:W-:Y:S02]  /*d300*/  FMUL.FTZ R105, R2, R105 ;  /* 0x0000006902697220 */ /* 0x000fe40000410000 */
[C---:B------:R-:W-:Y:S02]  /*d310*/  FMUL.FTZ R106, R0.reuse, R106 ;  /* 0x0000006a006a7220 */ /* 0x040fe40000410000 */
[----:B------:R-:W-:Y:S01]  /*d320*/  FMUL.FTZ R107, R0, R107 ;  /* 0x0000006b006b7220 */ /* 0x000fe20000410000 */
[C---:B-1----:R-:W-:Y:S01]  /*d330*/  HMMA.16816.F32 R76, R160.reuse, R164, R76 ;  /* 0x000000a4a04c723c */ /* 0x042fe2000000184c */
[----:B-----5:R-:W-:Y:S02]  /*d340*/  LDSM.16.MT88.4 R12, [R195+0x6000] ;  /* 0x00600000c30c783b */ /* 0x020fe40000004200 */
        /* <DEDUP_REMOVED lines=30> */
[C---:B---3--:R-:W-:Y:S01]  /*d530*/  HMMA.16816.F32 R108, R160.reuse, R168, R108 ;  /* 0x000000a8a06c723c */ /* 0x048fe2000000186c */
[----:B------:R-:W-:Y:S03]  /*d540*/  MUFU.EX2 R169, R27 ;  /* 0x0000001b00a97308 */ /* 0x000fe60000000800 */
[----:B------:R-:W-:Y:S02]  /*d550*/  FMUL.FTZ R127, R0, R127 ;  /* 0x0000007f007f7220 */ /* 0x000fe40000410000 */
[C---:B------:R-:W-:Y:S02]  /*d560*/  FMUL.FTZ R128, R2.reuse, R128 ;  /* 0x0000008002807220 */ /* 0x040fe40000410000 */
[C---:B------:R-:W-:Y:S03]  /*d570*/  HMMA.16816.F32 R112, R160.reuse, R170, R112 ;  /* 0x000000aaa070723c */ /* 0x040fe60000001870 */
[----:B------:R-:W-:Y:S01]  /*d580*/  MUFU.EX2 R171, R22 ;  /* 0x0000001600ab7308 */ /* 0x000fe20000000800 */
[----:B------:R-:W-:Y:S02]  /*d590*/  FMUL.FTZ R129, R2, R129 ;  /* 0x0000008102817220 */ /* 0x000fe40000410000 */
[C---:B------:R-:W-:Y:S02]  /*d5a0*/  FMUL.FTZ R130, R0.reuse, R130 ;  /* 0x0000008200827220 */ /* 0x040fe40000410000 */
[C---:B----4-:R-:W-:Y:S04]  /*d5b0*/  HMMA.16816.F32 R116, R160.reuse, R172, R116 ;  /* 0x000000aca074723c */ /* 0x050fe80000001874 */
[----:B------:R-:W-:Y:S01]  /*d5c0*/  FMUL.FTZ R131, R0, R131 ;  /* 0x0000008300837220 */ /* 0x000fe20000410000 */
[----:B------:R3:W-:Y:S01]  /*d5d0*/  MUFU.EX2 R172, R23 ;  /* 0x0000001700ac7308 */ /* 0x0007e20000000800 */
[--C-:B------:R-:W-:Y:S02]  /*d5e0*/  FFMA.FTZ R32, R32, c[0x0][0x2d0], -R158.reuse ;  /* 0x0000b40020207a23 */ /* 0x100fe4000001089e */
[C---:B------:R-:W-:Y:S04]  /*d5f0*/  HMMA.16816.F32 R120, R160.reuse, R174, R120 ;  /* 0x000000aea078723c */ /* 0x040fe80000001878 */
[--C-:B------:R-:W-:Y:S03]  /*d600*/  FFMA.FTZ R33, R33, c[0x0][0x2d0], -R158.reuse ;  /* 0x0000b40021217a23 */ /* 0x100fe6000001089e */
[----:B------:R4:W5:Y:S01]  /*d610*/  MUFU.EX2 R175, R19 ;  /* 0x0000001300af7308 */ /* 0x0009620000000800 */
[C---:B------:R-:W-:Y:S07]  /*d620*/  HMMA.16816.F32 R124, R160.reuse, R12, R124 ;  /* 0x0000000ca07c723c */ /* 0x040fee000000187c */
[----:B--2---:R-:W-:Y:S01]  /*d630*/  F2FP.PACK_AB R12, R219, R221 ;  /* 0x000000dddb0c723e */ /* 0x004fe200000000ff */
[----:B------:R-:W-:Y:S01]  /*d640*/  HMMA.16816.F32 R128, R160, R14, R128 ;  /* 0x0000000ea080723c */ /* 0x000fe20000001880 */
[----:B------:R-:W-:Y:S01]  /*d650*/  LDSM.16.MT88.4 R160, [R196+0x800] ;  /* 0x00080000c4a0783b */ /* 0x000fe20000004200 */
[----:B------:R-:W-:Y:S02]  /*d660*/  MUFU.EX2 R174, R32 ;  /* 0x0000002000ae7308 */ /* 0x000fe40000000800 */
[----:B------:R-:W-:Y:S03]  /*d670*/  F2FP.PACK_AB R13, R179, R180 ;  /* 0x000000b4b30d723e */ /* 0x000fe600000000ff */
[----:B------:R-:W-:Y:S01]  /*d680*/  F2FP.PACK_AB R14, R190, R191 ;  /* 0x000000bfbe0e723e */ /* 0x000fe200000000ff */
[----:B---3--:R-:W-:Y:S04]  /*d690*/  LDSM.16.MT88.4 R20, [R193+0x1000] ;  /* 0x00100000c114783b */ /* 0x008fe80000004200 */
[----:B------:R-:W-:Y:S03]  /*d6a0*/  MUFU.EX2 R173, R33 ;  /* 0x0000002100ad7308 */ /* 0x000fe60000000800 */
[----:B----4-:R-:W2:Y:S01]  /*d6b0*/  LDSM.16.MT88.4 R16, [R193+0x800] ;  /* 0x00080000c110783b */ /* 0x010ea20000004200 */
[----:B-----5:R-:W-:Y:S07]  /*d6c0*/  F2FP.PACK_AB R15, R175, R176 ;  /* 0x000000b0af0f723e */ /* 0x020fee00000000ff */
        /* <DEDUP_REMOVED lines=40> */
[--C-:B------:R-:W-:Y:S01]  /*d950*/  FFMA.FTZ R16, R24, c[0x0][0x2d0], -R158.reuse ;  /* 0x0000b40018107a23 */ /* 0x100fe2000001089e */
[C---:B------:R-:W-:Y:S03]  /*d960*/  HMMA.16816.F32 R112, R12.reuse, R18, R112 ;  /* 0x000000120c70723c */ /* 0x040fe60000001870 */
[----:B------:R2:W-:Y:S05]  /*d970*/  MUFU.EX2 R186, R16 ;  /* 0x0000001000ba7308 */ /* 0x0005ea0000000800 */
[C---:B---3--:R-:W-:Y:S08]  /*d980*/  HMMA.16816.F32 R116, R12.reuse, R160, R116 ;  /* 0x000000a00c74723c */ /* 0x048ff00000001874 */
[C---:B------:R-:W-:Y:S01]  /*d990*/  HMMA.16816.F32 R120, R12.reuse, R162, R120 ;  /* 0x000000a20c78723c */ /* 0x040fe20000001878 */
[----:B------:R-:W-:Y:S07]  /*d9a0*/  LDSM.16.MT88.4 R160, [R195+0x1000] ;  /* 0x00100000c3a0783b */ /* 0x000fee0000004200 */
[C---:B-1----:R-:W-:Y:S04]  /*d9b0*/  HMMA.16816.F32 R124, R12.reuse, R164, R124 ;  /* 0x000000a40c7c723c */ /* 0x042fe8000000187c */
[--C-:B--2---:R-:W-:Y:S03]  /*d9c0*/  FFMA.FTZ R16, R25, c[0x0][0x2d0], -R158.reuse ;  /* 0x0000b40019107a23 */ /* 0x104fe6000001089e */
[----:B------:R-:W-:Y:S01]  /*d9d0*/  FFMA.FTZ R164, R28, c[0x0][0x2d0], -R158 ;  /* 0x0000b4001ca47a23 */ /* 0x000fe2000001089e */
[----:B------:R-:W-:Y:S01]  /*d9e0*/  HMMA.16816.F32 R128, R12, R166, R128 ;  /* 0x000000a60c80723c */ /* 0x000fe20000001880 */
[----:B------:R1:W2:Y:S03]  /*d9f0*/  MUFU.EX2 R185, R16 ;  /* 0x0000001000b97308 */ /* 0x0002a60000000800 */
[----:B------:R-:W-:Y:S02]  /*da00*/  FFMA.FTZ R28, R2, R237, R189 ;  /* 0x000000ed021c7223 */ /* 0x000fe400000100bd */
[--C-:B------:R-:W-:Y:S01]  /*da10*/  FFMA.FTZ R2, R30, c[0x0][0x2d0], -R157.reuse ;  /* 0x0000b4001e027a23 */ /* 0x100fe2000001089d */
[----:B------:R-:W-:Y:S02]  /*da20*/  F2FP.PACK_AB R12, R187, R188 ;  /* 0x000000bcbb0c723e */ /* 0x000fe400000000ff */
[----:B------:R-:W-:Y:S02]  /*da30*/  F2FP.PACK_AB R13, R172, R171 ;  /* 0x000000abac0d723e */ /* 0x000fe400000000ff */
[----:B------:R3:W-:Y:S10]  /*da40*/  MUFU.EX2 R178, R164 ;  /* 0x000000a400b27308 */ /* 0x0007f40000000800 */
[----:B------:R4:W-:Y:S01]  /*da50*/  MUFU.EX2 R158, R2 ;  /* 0x00000002009e7308 */ /* 0x0009e20000000800 */
[--C-:B-1----:R-:W-:Y:S01]  /*da60*/  FFMA.FTZ R16, R26, c[0x0][0x2d0], -R157.reuse ;  /* 0x0000b4001a107a23 */ /* 0x102fe2000001089d */
[----:B--2---:R-:W-:Y:S01]  /*da70*/  F2FP.PACK_AB R14, R185, R186 ;  /* 0x000000bab90e723e */ /* 0x004fe200000000ff */
[----:B------:R-:W-:Y:S07]  /*da80*/  LDSM.16.MT88.4 R24, [R196+0x1000] ;  /* 0x00100000c418783b */ /* 0x000fee0000004200 */
[----:B------:R1:W2:Y:S01]  /*da90*/  MUFU.EX2 R170, R16 ;  /* 0x0000001000aa7308 */ /* 0x0002a20000000800 */
[----:B---3--:R-:W-:Y:S01]  /*daa0*/  LDSM.16.MT88.4 R164, [R192+0x1800] ;  /* 0x00180000c0a4783b */ /* 0x008fe20000004200 */
[--C-:B----4-:R-:W-:Y:S08]  /*dab0*/  FFMA.FTZ R2, R31, c[0x0][0x2d0], -R157.reuse ;  /* 0x0000b4001f027a23 */ /* 0x110ff0000001089d */
[----:B------:R3:W4:Y:S01]  /*dac0*/  MUFU.EX2 R168, R2 ;  /* 0x0000000200a87308 */ /* 0x0007220000000800 */
[----:B-1----:R-:W1:Y:S01]  /*dad0*/  LDSM.16.MT88.4 R16, [R192+0x1000] ;  /* 0x00100000c010783b */ /* 0x002e620000004200 */
[----:B--2---:R-:W-:Y:S01]  /*dae0*/  F2FP.PACK_AB R15, R169, R170 ;  /* 0x000000aaa90f723e */ /* 0x004fe200000000ff */
[--C-:B---3--:R-:W-:Y:S02]  /*daf0*/  FFMA.FTZ R2, R34, c[0x0][0x2d0], -R157.reuse ;  /* 0x0000b40022027a23 */ /* 0x108fe4000001089d */
[----:B------:R-:W-:Y:S05]  /*db00*/  FFMA.FTZ R157, R35, c[0x0][0x2d0], -R157 ;  /* 0x0000b400239d7a23 */ /* 0x000fea000001089d */
[----:B------:R2:W-:Y:S10]  /*db10*/  MUFU.EX2 R33, R2 ;  /* 0x0000000200217308 */ /* 0x0005f40000000800 */
[----:B------:R3:W5:Y:S01]  /*db20*/  MUFU.EX2 R32, R157 ;  /* 0x0000009d00207308 */ /* 0x0007620000000800 */
[C---:B-1----:R-:W-:Y:S03]  /*db30*/  HMMA.16816.F32 R4, R12.reuse, R16, R4 ;  /* 0x000000100c04723c */ /* 0x042fe60000001804 */
[----:B--2---:R-:W-:Y:S05]  /*db40*/  FFMA.FTZ R2, R0, R239, R182 ;  /* 0x000000ef00027223 */ /* 0x004fea00000100b6 */
[C---:B------:R-:W-:Y:S01]  /*db50*/  HMMA.16816.F32 R8, R12.reuse, R18, R8 ;  /* 0x000000120c08723c */ /* 0x040fe20000001808 */
[----:B------:R-:W1:Y:S03]  /*db60*/  LDSM.16.MT88.4 R16, [R192+0x3000] ;  /* 0x00300000c010783b */ /* 0x000e660000004200 */
[----:B------:R-:W-:Y:S02]  /*db70*/  FADD.FTZ R0, R222, R28 ;  /* 0x0000001cde007221 */ /* 0x000fe40000010000 */
[----:B------:R-:W-:Y:S02]  /*db80*/  FADD.FTZ R2, R183, R2 ;  /* 0x00000002b7027221 */ /* 0x000fe40000010000 */
[C---:B------:R-:W-:Y:S01]  /*db90*/  HMMA.16816.F32 R132, R12.reuse, R20, R132 ;  /* 0x000000140c84723c */ /* 0x040fe20000001884 */
[----:B------:R-:W-:Y:S03]  /*dba0*/  LDSM.16.MT88.4 R28, [R195+0x3800] ;  /* 0x00380000c31c783b */ /* 0x000fe60000004200 */
[----:B---3--:R-:W-:Y:S01]  /*dbb0*/  MOV R157, R156 ;  /* 0x0000009c009d7202 */ /* 0x008fe20000000f00 */
[----:B------:R-:W-:Y:S02]  /*dbc0*/  FADD.FTZ R0, R236, R0 ;  /* 0x00000000ec007221 */ /* 0x000fe40000010000 */
[----:B------:R-:W-:Y:S01]  /*dbd0*/  FADD.FTZ R34, R181, R2 ;  /* 0x00000002b5227221 */ /* 0x000fe20000010000 */
        /* <DEDUP_REMOVED lines=60> */
[----:B------:R-:W-:Y:S07]  /*dfa0*/  HMMA.16816.F32 R128, R12, R162, R128 ;  /* 0x000000a20c80723c */ /* 0x000fee0000001880 */
[----:B------:R-:W-:Y:S02]  /*dfb0*/  F2FP.PACK_AB R12, R177, R178 ;  /* 0x000000b2b10c723e */ /* 0x000fe400000000ff */
[----:B------:R-:W-:Y:S03]  /*dfc0*/  F2FP.PACK_AB R13, R168, R158 ;  /* 0x0000009ea80d723e */ /* 0x000fe600000000ff */
[----:B------:R-:W-:Y:S02]  /*dfd0*/  F2FP.PACK_AB R14, R173, R174 ;  /* 0x000000aead0e723e */ /* 0x000fe400000000ff */
[----:B-----5:R-:W-:Y:S07]  /*dfe0*/  F2FP.PACK_AB R15, R32, R33 ;  /* 0x00000021200f723e */ /* 0x020fee00000000ff */
[C---:B------:R-:W-:Y:S01]  /*dff0*/  HMMA.16816.F32 R160, R12.reuse, R164, R4 ;  /* 0x000000a40ca0723c */ /* 0x040fe20000001804 */
[----:B------:R-:W4:Y:S07]  /*e000*/  LDSM.16.MT88.4 R4, [R192+0x3800] ;  /* 0x00380000c004783b */ /* 0x000f2e0000004200 */
        /* <DEDUP_REMOVED lines=11> */
[C---:B----4-:R-:W-:Y:S08]  /*e0c0*/  HMMA.16816.F32 R36, R12.reuse, R4, R36 ;  /* 0x000000040c24723c */ /* 0x050ff00000001824 */
[C---:B------:R-:W-:Y:S01]  /*e0d0*/  HMMA.16816.F32 R40, R12.reuse, R6, R40 ;  /* 0x000000060c28723c */ /* 0x040fe20000001828 */
[----:B------:R-:W3:Y:S07]  /*e0e0*/  LDSM.16.MT88.4 R4, [R193+0x5800] ;  /* 0x00580000c104783b */ /* 0x000eee0000004200 */
[C---:B-----5:R-:W-:Y:S08]  /*e0f0*/  HMMA.16816.F32 R44, R12.reuse, R8, R44 ;  /* 0x000000080c2c723c */ /* 0x060ff0000000182c */
[C---:B------:R-:W-:Y:S01]  /*e100*/  HMMA.16816.F32 R48, R12.reuse, R10, R48 ;  /* 0x0000000a0c30723c */ /* 0x040fe20000001830 */
[----:B------:R-:W4:Y:S07]  /*e110*/  LDSM.16.MT88.4 R8, [R196+0x5800] ;  /* 0x00580000c408783b */ /* 0x000f2e0000004200 */
[C---:B-1----:R-:W-:Y:S08]  /*e120*/  HMMA.16816.F32 R52, R12.reuse, R16, R52 ;  /* 0x000000100c34723c */ /* 0x042ff00000001834 */
[C---:B------:R-:W-:Y:S01]  /*e130*/  HMMA.16816.F32 R56, R12.reuse, R18, R56 ;  /* 0x000000120c38723c */ /* 0x040fe20000001838 */
[----:B------:R-:W1:Y:S07]  /*e140*/  LDSM.16.MT88.4 R16, [R195+0x5800] ;  /* 0x00580000c310783b */ /* 0x000e6e0000004200 */
[C---:B------:R-:W-:Y:S08]  /*e150*/  HMMA.16816.F32 R60, R12.reuse, R28, R60 ;  /* 0x0000001c0c3c723c */ /* 0x040ff0000000183c */
[C---:B------:R-:W-:Y:S01]  /*e160*/  HMMA.16816.F32 R64, R12.reuse, R30, R64 ;  /* 0x0000001e0c40723c */ /* 0x040fe20000001840 */
[----:B------:R-:W5:Y:S07]  /*e170*/  LDSM.16.MT88.4 R28, [R193+0x7800] ;  /* 0x00780000c11c783b */ /* 0x000f6e0000004200 */
[C---:B--2---:R-:W-:Y:S08]  /*e180*/  HMMA.16816.F32 R68, R12.reuse, R20, R68 ;  /* 0x000000140c44723c */ /* 0x044ff00000001844 */
[C---:B------:R-:W-:Y:S01]  /*e190*/  HMMA.16816.F32 R72, R12.reuse, R22, R72 ;  /* 0x000000160c48723c */ /* 0x040fe20000001848 */
[----:B------:R-:W2:Y:S07]  /*e1a0*/  LDSM.16.MT88.4 R20, [R196+0x7800] ;  /* 0x00780000c414783b */ /* 0x000eae0000004200 */
[C---:B---3--:R-:W-:Y:S08]  /*e1b0*/  HMMA.16816.F32 R76, R12.reuse, R4, R76 ;  /* 0x000000040c4c723c */ /* 0x048ff0000000184c */
[C---:B------:R-:W-:Y:S01]  /*e1c0*/  HMMA.16816.F32 R80, R12.reuse, R6, R80 ;  /* 0x000000060c50723c */ /* 0x040fe20000001850 */
[----:B------:R-:W3:Y:S07]  /*e1d0*/  LDSM.16.MT88.4 R4, [R195+0x7800] ;  /* 0x00780000c304783b */ /* 0x000eee0000004200 */
[C---:B----4-:R-:W-:Y:S08]  /*e1e0*/  HMMA.16816.F32 R84, R12.reuse, R8, R84 ;  /* 0x000000080c54723c */ /* 0x050ff00000001854 */
[C---:B------:R-:W-:Y:S08]  /*e1f0*/  HMMA.16816.F32 R88, R12.reuse, R10, R88 ;  /* 0x0000000a0c58723c */ /* 0x040ff00000001858 */
[C---:B-1----:R-:W-:Y:S08]  /*e200*/  HMMA.16816.F32 R92, R12.reuse, R16, R92 ;  /* 0x000000100c5c723c */ /* 0x042ff0000000185c */
[C---:B------:R-:W-:Y:S08]  /*e210*/  HMMA.16816.F32 R96, R12.reuse, R18, R96 ;  /* 0x000000120c60723c */ /* 0x040ff00000001860 */
[C---:B------:R-:W-:Y:S08]  /*e220*/  HMMA.16816.F32 R100, R12.reuse, R24, R100 ;  /* 0x000000180c64723c */ /* 0x040ff00000001864 */
[C---:B------:R-:W-:Y:S08]  /*e230*/  HMMA.16816.F32 R104, R12.reuse, R26, R104 ;  /* 0x0000001a0c68723c */ /* 0x040ff00000001868 */
[C---:B-----5:R-:W-:Y:S08]  /*e240*/  HMMA.16816.F32 R108, R12.reuse, R28, R108 ;  /* 0x0000001c0c6c723c */ /* 0x060ff0000000186c */
[C---:B------:R-:W-:Y:S08]  /*e250*/  HMMA.16816.F32 R112, R12.reuse, R30, R112 ;  /* 0x0000001e0c70723c */ /* 0x040ff00000001870 */
[C---:B--2---:R-:W-:Y:S08]  /*e260*/  HMMA.16816.F32 R116, R12.reuse, R20, R116 ;  /* 0x000000140c74723c */ /* 0x044ff00000001874 */
[C---:B------:R-:W-:Y:S08]  /*e270*/  HMMA.16816.F32 R120, R12.reuse, R22, R120 ;  /* 0x000000160c78723c */ /* 0x040ff00000001878 */
[C---:B---3--:R-:W-:Y:S07]  /*e280*/  HMMA.16816.F32 R124, R12.reuse, R4, R124 ;  /* 0x000000040c7c723c */ /* 0x048fee000000187c */
[----:B------:R-:W-:Y:S01]  /*e290*/  FADD.FTZ R4, R178, R2 ;  /* 0x00000002b2047221 */ /* 0x000fe20000010000 */
[----:B------:R-:W-:Y:S04]  /*e2a0*/  HMMA.16816.F32 R128, R12, R6, R128 ;  /* 0x000000060c80723c */ /* 0x000fe80000001880 */
[----:B------:R-:W-:Y:S01]  /*e2b0*/  FADD.FTZ R2, R158, R0 ;  /* 0x000000009e027221 */ /* 0x000fe20000010000 */
[-C--:B------:R-:W-:Y:S01]  /*e2c0*/  MOV R158, R3.reuse ;  /* 0x00000003009e7202 */ /* 0x080fe20000000f00 */
[----:B------:R-:W-:Y:S01]  /*e2d0*/  FADD.FTZ R0, R177, R4 ;  /* 0x00000004b1007221 */ /* 0x000fe20000010000 */
[----:B------:R-:W-:Y:S01]  /*e2e0*/  MOV R12, R3 ;  /* 0x00000003000c7202 */ /* 0x000fe20000000f00 */
[----:B------:R-:W-:Y:S04]  /*e2f0*/  FADD.FTZ R4, R168, R2 ;  /* 0x00000002a8047221 */ /* 0x000fe80000010000 */
[----:B------:R-:W-:Y:S02]  /*e300*/  FADD.FTZ R2, R174, R0 ;  /* 0x00000000ae027221 */ /* 0x000fe40000010000 */
[----:B------:R-:W-:Y:S02]  /*e310*/  FADD.FTZ R0, R33, R4 ;  /* 0x0000000421007221 */ /* 0x000fe40000010000 */
[----:B------:R-:W-:Y:S02]  /*e320*/  FADD.FTZ R237, R173, R2 ;  /* 0x00000002aded7221 */ /* 0x000fe40000010000 */
[----:B------:R-:W-:Y:S01]  /*e330*/  FADD.FTZ R239, R32, R0 ;  /* 0x0000000020ef7221 */ /* 0x000fe20000010000 */
[----:B------:R-:W-:-:S05]  /*e340*/  @P0 BRA `(.L_x_4287) ;  /* 0xffffcc8000000947 */ /* 0x000fca000383ffff */
.L_x_4286:
[----:B------:R-:W-:-:S13]  /*e350*/  ISETP.GE.AND P0, PT, R218, R228, PT ;  /* 0x000000e4da00720c */ /* 0x000fda0003f06270 */
[----:B------:R-:W-:Y:S05]  /*e360*/  @!P0 BRA `(.L_x_4288) ;  /* 0x00003e8000008947 */ /* 0x000fea0003800000 */
[----:B------:R-:W-:Y:S02]  /*e370*/  MOV R157, R12 ;  /* 0x0000000c009d7202 */ /* 0x000fe40000000f00 */
[----:B------:R-:W-:Y:S02]  /*e380*/  MOV R2, R156 ;  /* 0x0000009c00027202 */ /* 0x000fe40000000f00 */
.L_x_4297:
        /* <DEDUP_REMOVED lines=24> */
[----:B------:R-:W1:Y:S01]  /*e510*/  LDSM.16.M88.4 R8, [R159] ;  /* 0x000000009f08783b */ /* 0x000e620000000200 */
[----:B------:R-:W-:Y:S04]  /*e520*/  IADD3 R3, P0, R4, R14, RZ ;  /* 0x0000000e04037210 */ /* 0x000fe80007f1e0ff */
[----:B------:R-:W2:Y:S01]  /*e530*/  LDSM.16.M88.4 R16, [R159+0x800] ;  /* 0x000800009f10783b */ /* 0x000ea20000000200 */
[----:B------:R-:W-:Y:S01]  /*e540*/  IMAD.X R13, R0, 0x1, R15, P0 ;  /* 0x00000001000d7824 */ /* 0x000fe200000e060f */
[----:B------:R-:W-:Y:S03]  /*e550*/  IADD3 R5, P0, R4, R23, RZ ;  /* 0x0000001704057210 */ /* 0x000fe60007f1e0ff */
[----:B------:R-:W3:Y:S05]  /*e560*/  LDSM.16.M88.4 R24, [R159+0x1000] ;  /* 0x001000009f18783b */ /* 0x000eea0000000200 */
[----:B------:R-:W4:Y:S05]  /*e570*/  LDSM.16.M88.4 R168, [R159+0x1800] ;  /* 0x001800009fa8783b */ /* 0x000f2a0000000200 */
[----:B------:R-:W-:Y:S05]  /*e580*/  LDSM.16.M88.4 R172, [R199] ;  /* 0x00000000c7ac783b */ /* 0x000fea0000000200 */
[----:B------:R-:W2:Y:S05]  /*e590*/  LDSM.16.M88.4 R176, [R202] ;  /* 0x00000000cab0783b */ /* 0x000eaa0000000200 */
[----:B------:R-:W1:Y:S05]  /*e5a0*/  LDSM.16.M88.4 R180, [R217] ;  /* 0x00000000d9b4783b */ /* 0x000e6a0000000200 */
[----:B------:R-:W1:Y:S05]  /*e5b0*/  LDSM.16.M88.4 R184, [R216] ;  /* 0x00000000d8b8783b */ /* 0x000e6a0000000200 */
[----:B------:R-:W1:Y:S05]  /*e5c0*/  LDSM.16.M88.4 R188, [R215] ;  /* 0x00000000d7bc783b */ /* 0x000e6a0000000200 */
[----:B------:R-:W-:Y:S01]  /*e5d0*/  @!PT LDS RZ, [RZ] ;  /* 0x00000000fffff984 */ /* 0x000fe20000000800 */
[----:B------:R-:W-:Y:S01]  /*e5e0*/  @!PT LDS RZ, [RZ] ;  /* 0x00000000fffff984 */ /* 0x000fe20000000800 */
[----:B------:R-:W-:Y:S01]  /*e5f0*/  @!PT LDS RZ, [RZ] ;  /* 0x00000000fffff984 */ /* 0x000fe20000000800 */
[----:B------:R2:W-:Y:S05]  /*e600*/  LDGSTS.E.BYPASS.LTC128B.128 [R223+0x100], [R6.64], !P5 ;  /* 0x0010000006df7fae */ /* 0x0005ea000e901d46 */
        /* <DEDUP_REMOVED lines=20> */
[C---:B------:R-:W-:Y:S05]  /*e750*/  IADD3 R0, P0, R3.reuse, R232, RZ ;  /* 0x000000e803007210 */ /* 0x040fea0007f1e0ff */
[----:B--2---:R-:W-:Y:S01]  /*e760*/  IMAD.X R4, R20, 0x1, R234, P0 ;  /* 0x0000000114047824 */ /* 0x004fe200000e06ea */
        /* <DEDUP_REMOVED lines=20> */
[C---:B------:R-:W-:Y:S01]  /*e8b0*/  HMMA.16816.F32 R16, R32.reuse, R18, RZ ;  /* 0x000000122010723c */ /* 0x040fe200000018ff */
[----:B------:R-:W0:Y:S05]  /*e8c0*/  LDGDEPBAR ;  /* 0x00000000000079af */ /* 0x000e2a0000000000 */
[----:B------:R-:W-:Y:S01]  /*e8d0*/  @P0 IADD3 R0, R218, -0x1, RZ ;  /* 0xffffffffda000810 */ /* 0x000fe20007ffe0ff */
[----:B------:R-:W-:Y:S05]  /*e8e0*/  @P0 IMAD.MOV.U32 R158, RZ, RZ, c[0x0][0x1e4] ;  /* 0x00007900ff9e0624 */ /* 0x000fea00078e00ff */
[----:B------:R-:W-:Y:S05]  /*e8f0*/  @P0 SHF.R.S32.HI R3, RZ, 0x1f, R0 ;  /* 0x0000001fff030819 */ /* 0x000fea0000011400 */
[----:B------:R-:W-:Y:S04]  /*e900*/  @P0 IMAD R3, R3, c[0x0][0x1e0], RZ ;  /* 0x0000780003030a24 */ /* 0x000fe800078e02ff */
[C---:B------:R-:W-:Y:S01]  /*e910*/  @P0 IMAD R3, R0.reuse, c[0x0][0x1e4], R3 ;  /* 0x0000790000030a24 */ /* 0x040fe200078e0203 */
[C---:B---3--:R-:W-:Y:S08]  /*e920*/  HMMA.16816.F32 R20, R32.reuse, R24, RZ ;  /* 0x000000182014723c */ /* 0x048ff000000018ff */
        /* <DEDUP_REMOVED lines=13> */
[C---:B------:R-:W-:Y:S01]  /*ea00*/  @P0 IMAD.X R3, R219.reuse, 0x1, R229, P1 ;  /* 0x00000001db030824 */ /* 0x040fe200008e06e5 */
        /* <DEDUP_REMOVED lines=8> */
[C---:B------:R-:W-:Y:S01]  /*ea90*/  @P0 IMAD.X R3, R219.reuse, 0x1, R224, P1 ;  /* 0x00000001db030824 */ /* 0x040fe200008e06e0 */
[C---:B------:R-:W-:Y:S03]  /*eaa0*/  @P0 LEA R180, P1, R0.reuse, c[0x0][0x1c8], 0x1 ;  /* 0x0000720000b40a11 */ /* 0x040fe600078208ff */
[C---:B------:R-:W-:Y:S04]  /*eab0*/  HMMA.16816.F32 R28, R172.reuse, R188, R28 ;  /* 0x000000bcac1c723c */ /* 0x040fe8000000181c */
[----:B------:R-:W-:Y:S04]  /*eac0*/  @P0 LEA.HI.X R181, R0, c[0x0][0x1cc], R3, 0x1, P1 ;  /* 0x0000730000b50a11 */ /* 0x000fe800008f0c03 */
[----:B------:R-:W-:Y:S01]  /*ead0*/  HMMA.16816.F32 R32, R172, R190, R32 ;  /* 0x000000beac20723c */ /* 0x000fe20000001820 */
[----:B------:R-:W1:Y:S07]  /*eae0*/  LDSM.16.M88.4 R172, [R197] ;  /* 0x00000000c5ac783b */ /* 0x000e6e0000000200 */
[C---:B-1----:R-:W-:Y:S08]  /*eaf0*/  HMMA.16816.F32 R4, R168.reuse, R172, R4 ;  /* 0x000000aca804723c */ /* 0x042ff00000001804 */
[C---:B------:R-:W-:Y:S01]  /*eb00*/  HMMA.16816.F32 R8, R168.reuse, R174, R8 ;  /* 0x000000aea808723c */ /* 0x040fe20000001808 */
[----:B------:R-:W1:Y:S07]  /*eb10*/  LDSM.16.M88.4 R172, [R197+0x1000] ;  /* 0x00100000c5ac783b */ /* 0x000e6e0000000200 */
[C---:B------:R-:W-:Y:S08]  /*eb20*/  HMMA.16816.F32 R12, R168.reuse, R176, R12 ;  /* 0x000000b0a80c723c */ /* 0x040ff0000000180c */
[C---:B------:R-:W-:Y:S01]  /*eb30*/  HMMA.16816.F32 R16, R168.reuse, R178, R16 ;  /* 0x000000b2a810723c */ /* 0x040fe20000001810 */
[----:B------:R-:W2:Y:S07]  /*eb40*/  LDSM.16.M88.4 R176, [R197+0x1800] ;  /* 0x00180000c5b0783b */ /* 0x000eae0000000200 */
[C---:B-1----:R-:W-:Y:S08]  /*eb50*/  HMMA.16816.F32 R20, R168.reuse, R172, R20 ;  /* 0x000000aca814723c */ /* 0x042ff00000001814 */
[C---:B------:R-:W-:Y:S01]  /*eb60*/  HMMA.16816.F32 R24, R168.reuse, R174, R24 ;  /* 0x000000aea818723c */ /* 0x040fe20000001818 */
[----:B------:R-:W-:Y:S07]  /*eb70*/  LDSM.16.M88.4 R172, [R194] ;  /* 0x00000000c2ac783b */ /* 0x000fee0000000200 */
[C---:B--2---:R-:W-:Y:S08]  /*eb80*/  HMMA.16816.F32 R28, R168.reuse, R176, R28 ;  /* 0x000000b0a81c723c */ /* 0x044ff0000000181c */
[----:B------:R-:W-:Y:S01]  /*eb90*/  HMMA.16816.F32 R32, R168, R178, R32 ;  /* 0x000000b2a820723c */ /* 0x000fe20000001820 */
[----:B------:R-:W1:Y:S05]  /*eba0*/  LDSM.16.M88.4 R168, [R200] ;  /* 0x00000000c8a8783b */ /* 0x000e6a0000000200 */
[----:B------:R-:W2:Y:S02]  /*ebb0*/  LDSM.16.M88.4 R176, [R194+0x800] ;  /* 0x00080000c2b0783b */ /* 0x000ea40000000200 */
[C---:B-1----:R-:W-:Y:S08]  /*ebc0*/  HMMA.16816.F32 R4, R168.reuse, R172, R4 ;  /* 0x000000aca804723c */ /* 0x042ff00000001804 */
[C---:B------:R-:W-:Y:S01]  /*ebd0*/  HMMA.16816.F32 R8, R168.reuse, R174, R8 ;  /* 0x000000aea808723c */ /* 0x040fe20000001808 */
[----:B------:R-:W1:Y:S07]  /*ebe0*/  LDSM.16.M88.4 R172, [R194+0x1000] ;  /* 0x00100000c2ac783b */ /* 0x000e6e0000000200 */
[C---:B--2---:R-:W-:Y:S08]  /*ebf0*/  HMMA.16816.F32 R12, R168.reuse, R176, R12 ;  /* 0x000000b0a80c723c */ /* 0x044ff0000000180c */
[C---:B------:R-:W-:Y:S01]  /*ec00*/  HMMA.16816.F32 R16, R168.reuse, R178, R16 ;  /* 0x000000b2a810723c */ /* 0x040fe20000001810 */
[----:B------:R-:W2:Y:S07]  /*ec10*/  LDSM.16.M88.4 R176, [R194+0x1800] ;  /* 0x00180000c2b0783b */ /* 0x000eae0000000200 */
[C---:B-1----:R-:W-:Y:S08]  /*ec20*/  HMMA.16816.F32 R20, R168.reuse, R172, R20 ;  /* 0x000000aca814723c */ /* 0x042ff00000001814 */
[C---:B------:R-:W-:Y:S01]  /*ec30*/  HMMA.16816.F32 R24, R168.reuse, R174, R24 ;  /* 0x000000aea818723c */ /* 0x040fe20000001818 */
[----:B------:R-:W-:Y:S07]  /*ec40*/  LDSM.16.M88.4 R172, [R159+0x2000] ;  /* 0x002000009fac783b */ /* 0x000fee0000000200 */
[C---:B--2---:R-:W-:Y:S08]  /*ec50*/  HMMA.16816.F32 R28, R168.reuse, R176, R28 ;  /* 0x000000b0a81c723c */ /* 0x044ff0000000181c */
[----:B------:R-:W-:Y:S01]  /*ec60*/  HMMA.16816.F32 R32, R168, R178, R32 ;  /* 0x000000b2a820723c */ /* 0x000fe20000001820 */
[----:B------:R-:W1:Y:S05]  /*ec70*/  LDSM.16.M88.4 R168, [R198+0x4000] ;  /* 0x00400000c6a8783b */ /* 0x000e6a0000000200 */
        /* <DEDUP_REMOVED lines=9> */
[----:B------:R-:W-:Y:S07]  /*ed10*/  LDSM.16.M88.4 R172, [R214] ;  /* 0x00000000d6ac783b */ /* 0x000fee0000000200 */
[C---:B--2---:R-:W-:Y:S08]  /*ed20*/  HMMA.16816.F32 R28, R168.reuse, R176, R28 ;  /* 0x000000b0a81c723c */ /* 0x044ff0000000181c */
[----:B------:R-:W-:Y:S01]  /*ed30*/  HMMA.16816.F32 R32, R168, R178, R32 ;  /* 0x000000b2a820723c */ /* 0x000fe20000001820 */
[----:B------:R-:W1:Y:S05]  /*ed40*/  LDSM.16.M88.4 R168, [R199+0x4000] ;  /* 0x00400000c7a8783b */ /* 0x000e6a0000000200 */
[----:B------:R-:W2:Y:S02]  /*ed50*/  LDSM.16.M88.4 R176, [R213] ;  /* 0x00000000d5b0783b */ /* 0x000ea40000000200 */
[C---:B-1----:R-:W-:Y:S08]  /*ed60*/  HMMA.16816.F32 R4, R168.reuse, R172, R4 ;  /* 0x000000aca804723c */ /* 0x042ff00000001804 */
[C---:B------:R-:W-:Y:S01]  /*ed70*/  HMMA.16816.F32 R8, R168.reuse, R174, R8 ;  /* 0x000000aea808723c */ /* 0x040fe20000001808 */
[----:B------:R-:W1:Y:S07]  /*ed80*/  LDSM.16.M88.4 R172, [R212] ;  /* 0x00000000d4ac783b */ /* 0x000e6e0000000200 */
[C---:B--2---:R-:W-:Y:S08]  /*ed90*/  HMMA.16816.F32 R12, R168.reuse, R176, R12 ;  /* 0x000000b0a80c723c */ /* 0x044ff0000000180c */
[C---:B------:R-:W-:Y:S01]  /*eda0*/  HMMA.16816.F32 R16, R168.reuse, R178, R16 ;  /* 0x000000b2a810723c */ /* 0x040fe20000001810 */
[----:B------:R-:W2:Y:S07]  /*edb0*/  LDSM.16.M88.4 R176, [R211] ;  /* 0x00000000d3b0783b */ /* 0x000eae0000000200 */
        /* <DEDUP_REMOVED lines=129> */
[----:B------:R-:W2:Y:S01]  /*f5d0*/  LDSM.16.M88.4 R176, [R194+0x7800] ;  /* 0x00780000c2b0783b */ /* 0x000ea20000000200 */
[----:B------:R-:W-:Y:S04]  /*f5e0*/  DEPBAR.LE SB0, 0x0 ;  /* 0x000080000000791a */ /* 0x000fe80000000000 */
[----:B------:R-:W-:Y:S02]  /*f5f0*/  BAR.SYNC.DEFER_BLOCKING 0x0 ;  /* 0x0000000000007b1d */ /* 0x000fe40000010000 */
[C---:B-1----:R-:W-:Y:S04]  /*f600*/  HMMA.16816.F32 R20, R168.reuse, R172, R20 ;  /* 0x000000aca814723c */ /* 0x042fe80000001814 */
[----:B------:R-:W-:Y:S01]  /*f610*/  @!PT LDS RZ, [RZ] ;  /* 0x00000000fffff984 */ /* 0x000fe20000000800 */
[----:B------:R-:W-:Y:S01]  /*f620*/  @!PT LDS RZ, [RZ] ;  /* 0x00000000fffff984 */ /* 0x000fe20000000800 */
[----:B------:R-:W-:Y:S01]  /*f630*/  @!PT LDS RZ, [RZ] ;  /* 0x00000000fffff984 */ /* 0x000fe20000000800 */
[----:B------:R1:W-:Y:S03]  /*f640*/  @P0 LDGSTS.E.BYPASS.LTC128B.128 [R223+0x8100], [R220.64], !P5 ;  /* 0x08100000dcdf0fae */ /* 0x0003e6000e901d46 */
[----:B------:R-:W-:Y:S01]  /*f650*/  @P0 IADD3 R173, P1, R230, 0x80, RZ ;  /* 0x00000080e6ad0810 */ /* 0x000fe20007f3e0ff */
[C---:B------:R-:W-:Y:S01]  /*f660*/  HMMA.16816.F32 R24, R168.reuse, R174, R24 ;  /* 0x000000aea818723c */ /* 0x040fe20000001818 */
[----:B------:R3:W-:Y:S03]  /*f670*/  @P0 LDGSTS.E.BYPASS.LTC128B.128 [R223+0xa100], [R180.64], !P4 ;  /* 0x0a100000b4df0fae */ /* 0x0007e6000e101d46 */
[----:B------:R-:W-:Y:S01]  /*f680*/  @P0 IMAD.X R188, RZ, RZ, R229, P1 ;  /* 0x000000ffffbc0224 */ /* 0x000fe200008e06e5 */
[----:B------:R-:W-:Y:S03]  /*f690*/  @P0 IADD3 R0, P1, R156, R173, RZ ;  /* 0x000000ad9c000210 */ /* 0x000fe60007f3e0ff */
[C---:B--2---:R-:W-:Y:S04]  /*f6a0*/  HMMA.16816.F32 R28, R168.reuse, R176, R28 ;  /* 0x000000b0a81c723c */ /* 0x044fe8000000181c */
[C---:B------:R-:W-:Y:S01]  /*f6b0*/  @P0 IMAD.X R3, R219.reuse, 0x1, R188, P1 ;  /* 0x00000001db030824 */ /* 0x040fe200008e06bc */
[C---:B------:R-:W-:Y:S03]  /*f6c0*/  @P0 LEA R186, P1, R0.reuse, c[0x0][0x1c8], 0x1 ;  /* 0x0000720000ba0a11 */ /* 0x040fe600078208ff */
[----:B------:R-:W-:Y:S04]  /*f6d0*/  HMMA.16816.F32 R32, R168, R178, R32 ;  /* 0x000000b2a820723c */ /* 0x000fe80000001820 */
[----:B------:R-:W-:Y:S01]  /*f6e0*/  @P0 LEA.HI.X R187, R0, c[0x0][0x1cc], R3, 0x1, P1 ;  /* 0x0000730000bb0a11 */ /* 0x000fe200008f0c03 */
[----:B------:R-:W-:Y:S04]  /*f6f0*/  @P0 IMAD.MOV.U32 R0, RZ, RZ, c[0x0][0x1e0] ;  /* 0x00007800ff000624 */ /* 0x000fe800078e00ff */
[----:B------:R1:W-:Y:S03]  /*f700*/  @P0 LDGSTS.E.BYPASS.LTC128B.128 [R223+0xc100], [R186.64], !P3 ;  /* 0x0c100000badf0fae */ /* 0x0003e6000d901d46 */
[C---:B------:R-:W-:Y:S04]  /*f710*/  @P0 LEA R3, P1, R0.reuse, R156, 0x5 ;  /* 0x0000009c00030211 */ /* 0x040fe800078228ff */
[----:B------:R-:W-:Y:S02]  /*f720*/  @P0 LEA.HI.X R0, R0, R219, R158, 0x5, P1 ;  /* 0x000000db00000211 */ /* 0x000fe400008f2c9e */
[----:B------:R-:W-:Y:S05]  /*f730*/  @P0 IADD3 R158, P1, R230, 0xc0, RZ ;  /* 0x000000c0e69e0810 */ /* 0x000fea0007f3e0ff */
[--C-:B------:R-:W-:Y:S01]  /*f740*/  @P0 IMAD.X R172, RZ, RZ, R229.reuse, P1 ;  /* 0x000000ffffac0224 */ /* 0x100fe200008e06e5 */
[----:B------:R-:W-:Y:S05]  /*f750*/  @P0 IADD3 R156, P1, R156, R158, RZ ;  /* 0x0000009e9c9c0210 */ /* 0x000fea0007f3e0ff */
[----:B------:R-:W-:Y:S01]  /*f760*/  @P0 IMAD.X R174, R219, 0x1, R172, P1 ;  /* 0x00000001dbae0824 */ /* 0x000fe200008e06ac */
[C---:B------:R-:W-:Y:S04]  /*f770*/  @P0 LEA R184, P1, R156.reuse, c[0x0][0x1c8], 0x1 ;  /* 0x000072009cb80a11 */ /* 0x040fe800078208ff */
[----:B------:R-:W-:Y:S02]  /*f780*/  @P0 LEA.HI.X R185, R156, c[0x0][0x1cc], R174, 0x1, P1 ;  /* 0x000073009cb90a11 */ /* 0x000fe400008f0cae */
[C---:B------:R-:W-:Y:S03]  /*f790*/  @P0 IADD3 R156, P1, R3.reuse, R230, RZ ;  /* 0x000000e6039c0210 */ /* 0x040fe60007f3e0ff */
[----:B------:R1:W-:Y:S02]  /*f7a0*/  @P0 LDGSTS.E.BYPASS.LTC128B.128 [R223+0xe100], [R184.64], !P2 ;  /* 0x0e100000b8df0fae */ /* 0x0003e4000d101d46 */
[----:B------:R-:W-:Y:S01]  /*f7b0*/  @P0 IMAD.X R174, R0, 0x1, R229, P1 ;  /* 0x0000000100ae0824 */ /* 0x000fe200008e06e5 */
[C---:B------:R-:W-:Y:S04]  /*f7c0*/  @P0 LEA R182, P1, R156.reuse, c[0x0][0x1c8], 0x1 ;  /* 0x000072009cb60a11 */ /* 0x040fe800078208ff */
[----:B------:R-:W-:Y:S02]  /*f7d0*/  @P0 LEA.HI.X R183, R156, c[0x0][0x1cc], R174, 0x1, P1 ;  /* 0x000073009cb70a11 */ /* 0x000fe400008f0cae */
[C---:B------:R-:W-:Y:S03]  /*f7e0*/  @P0 IADD3 R156, P1, R3.reuse, R222, RZ ;  /* 0x000000de039c0210 */ /* 0x040fe60007f3e0ff */
[----:B------:R1:W-:Y:S02]  /*f7f0*/  @P0 LDGSTS.E.BYPASS.LTC128B.128 [R223+0x9100], [R182.64], !P5 ;  /* 0x09100000b6df0fae */ /* 0x0003e4000e901d46 */
[----:B------:R-:W-:Y:S01]  /*f800*/  @P0 IMAD.X R174, R0, 0x1, R224, P1 ;  /* 0x0000000100ae0824 */ /* 0x000fe200008e06e0 */
[C---:B---3--:R-:W-:Y:S04]  /*f810*/  @P0 LEA R180, P1, R156.reuse, c[0x0][0x1c8], 0x1 ;  /* 0x000072009cb40a11 */ /* 0x048fe800078208ff */
[----:B------:R-:W-:Y:S02]  /*f820*/  @P0 LEA.HI.X R181, R156, c[0x0][0x1cc], R174, 0x1, P1 ;  /* 0x000073009cb50a11 */ /* 0x000fe400008f0cae */
[C---:B------:R-:W-:Y:S03]  /*f830*/  @P0 IADD3 R156, P1, R3.reuse, R173, RZ ;  /* 0x000000ad039c0210 */ /* 0x040fe60007f3e0ff */
[----:B------:R1:W-:Y:S02]  /*f840*/  @P0 LDGSTS.E.BYPASS.LTC128B.128 [R223+0xb100], [R180.64], !P4 ;  /* 0x0b100000b4df0fae */ /* 0x0003e4000e101d46 */
[----:B------:R-:W-:Y:S01]  /*f850*/  @P0 IMAD.X R173, R0, 0x1, R188, P1 ;  /* 0x0000000100ad0824 */ /* 0x000fe200008e06bc */
[----:B------:R-:W-:Y:S01]  /*f860*/  @P0 IADD3 R3, P1, R3, R158, RZ ;  /* 0x0000009e03030210 */ /* 0x000fe20007f3e0ff */
[----:B------:R-:W-:Y:S04]  /*f870*/  IMAD.SHL.U32 R158, R218, 0x40, RZ ;  /* 0x00000040da9e7824 */ /* 0x000fe800078e00ff */
[----:B------:R-:W-:Y:S01]  /*f880*/  @P0 IMAD.X R0, R0, 0x1, R172, P1 ;  /* 0x0000000100000824 */ /* 0x000fe200008e06ac */
[C---:B------:R-:W-:Y:S01]  /*f890*/  @P0 LEA R176, P1, R156.reuse, c[0x0][0x1c8], 0x1 ;  /* 0x000072009cb00a11 */ /* 0x040fe200078208ff */
[----:B-----5:R-:W-:Y:S02]  /*f8a0*/  IMAD.IADD R172, R225, 0x1, R243 ;  /* 0x00000001e1ac7824 */ /* 0x020fe400078e02f3 */
        /* <DEDUP_REMOVED lines=15> */
[----:B--2---:R-:W-:Y:S02]  /*f9a0*/  IMAD.IADD R3, R173, 0x1, R156 ;  /* 0x00000001ad037824 */ /* 0x004fe400078e029c */
        /* <DEDUP_REMOVED lines=15> */
.L_x_4291:
[----:B------:R-:W-:Y:S04]  /*faa0*/  MOV R168, c[0x0][0x32c] ;  /* 0x0000cb0000a87a02 */ /* 0x000fe80000000f00 */
[----:B------:R-:W-:Y:S11]  /*fab0*/  ISETP.NE.AND P0, PT, R168, 0x1, PT ;  /* 0x00000001a800780c */ /* 0x000ff60003f05270 */
[----:B------:R-:W-:Y:S02]  /*fac0*/  @!UPT UIADD3 URZ, URZ, URZ, URZ ;  /* 0x0000003f3f3ff290 */ /* 0x000fe4000fffe03f */
[----:B------:R-:W-:Y:S05]  /*fad0*/  @P0 IMAD.HI.U32 R168, R156, c[0x0][0x330], RZ ;  /* 0x0000cc009ca80a27 */ /* 0x000fea00078e00ff */
[----:B------:R-:W-:Y:S02]  /*fae0*/  @P0 SHF.R.U32.HI R156, RZ, c[0x0][0x334], R168 ;  /* 0x0000cd00ff9c0a19 */ /* 0x000fe400000116a8 */
.L_x_4292:
[----:B------:R-:W-:Y:S05]  /*faf0*/  BSYNC B0 ;  /* 0x0000000000007941 */ /* 0x000fea0003800000 */
.L_x_4290:
[----:B------:R-:W-:Y:S04]  /*fb00*/  IMAD R156, R156, c[0x0][0x32c], -R158 ;  /* 0x0000cb009c9c7a24 */ /* 0x000fe800078e0a9e */
[----:B------:R-:W-:Y:S05]  /*fb10*/  IMAD.IADD R156, R156, 0x1, -R238 ;  /* 0x000000019c9c7824 */ /* 0x000fea00078e0aee */
[----:B------:R-:W-:Y:S02]  /*fb20*/  IMNMX R0, R0, R156, !PT ;  /* 0x0000009c00007217 */ /* 0x000fe40007800200 */
[----:B------:R-:W-:Y:S04]  /*fb30*/  IADD3 R156, R156, c[0x0][0x32c], RZ ;  /* 0x0000cb009c9c7a10 */ /* 0x000fe80007ffe0ff */
[----:B------:R-:W-:Y:S02]  /*fb40*/  IMNMX R3, R3, R156, PT ;  /* 0x0000009c03037217 */ /* 0x000fe40003800200 */
.L_x_4289:
        /* <DEDUP_REMOVED lines=66> */
.L_x_4295:
[----:B------:R-:W-:Y:S04]  /*ff70*/  MOV R21, c[0x0][0x32c] ;  /* 0x0000cb0000157a02 */ /* 0x000fe80000000f00 */
[----:B------:R-:W-:Y:S11]  /*ff80*/  ISETP.NE.AND P0, PT, R21, 0x1, PT ;  /* 0x000000011500780c */ /* 0x000ff60003f05270 */
[----:B------:R-:W-:Y:S02]  /*ff90*/  @!UPT UIADD3 URZ, URZ, URZ, URZ ;  /* 0x0000003f3f3ff290 */ /* 0x000fe4000fffe03f */
[----:B------:R-:W-:Y:S05]  /*ffa0*/  @P0 IMAD.HI.U32 R21, R0, c[0x0][0x330], RZ ;  /* 0x0000cc0000150a27 */ /* 0x000fea00078e00ff */
[----:B------:R-:W-:Y:S02]  /*ffb0*/  @P0 SHF.R.U32.HI R0, RZ, c[0x0][0x334], R21 ;  /* 0x0000cd00ff000a19 */ /* 0x000fe40000011615 */
.L_x_4296:
[----:B------:R-:W-:Y:S05]  /*ffc0*/  BSYNC B0 ;  /* 0x0000000000007941 */ /* 0x000fea0003800000 */
.L_x_4294:
[----:B------:R-:W-:Y:S04]  /*ffd0*/  IMAD R158, R0, c[0x0][0x32c], -R158 ;  /* 0x0000cb00009e7a24 */ /* 0x000fe800078e0a9e */
[----:B------:R-:W-:Y:S05]  /*ffe0*/  IMAD.IADD R0, R158, 0x1, -R238 ;  /* 0x000000019e007824 */ /* 0x000fea00078e0aee */
[----:B------:R-:W-:Y:S02]  /*fff0*/  IMNMX R3, R3, R0, !PT ;  /* 0x0000000003037217 */ /* 0x000fe40007800200 */
[----:B------:R-:W-:Y:S04]  /*10000*/  IADD3 R0, R0, c[0x0][0x32c], RZ ;  /* 0x0000cb0000007a10 */ /* 0x000fe80007ffe0ff */
[----:B------:R-:W-:Y:S02]  /*10010*/  IMNMX R4, R4, R0, PT ;  /* 0x0000000004047217 */ /* 0x000fe40003800200 */
.L_x_4293:
        /* <DEDUP_REMOVED lines=51> */
[--C-:B------:R-:W-:Y:S02]  /*10350*/  FFMA.FTZ R185, R12, c[0x0][0x2d0], -R2.reuse ;  /* 0x0000b4000cb97a23 */ /* 0x100fe40000010802 */
[----:B------:R-:W-:Y:S01]  /*10360*/  FFMA.FTZ R183, R8, c[0x0][0x2d0], -R2 ;  /* 0x0000b40008b77a23 */ /* 0x000fe20000010802 */
[C---:B------:R-:W-:Y:S02]  /*10370*/  ISETP.LT.OR P0, PT, R4.reuse, 0xa, P0 ;  /* 0x0000000a0400780c */ /* 0x040fe40000701670 */
[----:B------:R-:W1:Y:S02]  /*10380*/  MUFU.EX2 R2, R0 ;  /* 0x0000000000027308 */ /* 0x000e640000000800 */
[----:B------:R-:W-:Y:S02]  /*10390*/  FSEL R11, R11, -INF , !P0 ;  /* 0xff8000000b0b7808 */ /* 0x000fe40004000000 */
[C---:B------:R-:W-:Y:S04]  /*103a0*/  ISETP.GT.AND P0, PT, R3.reuse, 0x10, P1 ;  /* 0x000000100300780c */ /* 0x040fe80000f04270 */
[----:B------:R-:W-:Y:S02]  /*103b0*/  ISETP.LT.OR P0, PT, R4, 0x11, P0 ;  /* 0x000000110400780c */ /* 0x000fe40000701670 */
[----:B------:R-:W2:Y:S02]  /*103c0*/  MUFU.EX2 R8, R24 ;  /* 0x0000001800087308 */ /* 0x000ea40000000800 */
[----:B------:R-:W-:Y:S02]  /*103d0*/  FSEL R33, R14, -INF , !P0 ;  /* 0xff8000000e217808 */ /* 0x000fe40004000000 */
[----:B------:R-:W-:Y:S04]  /*103e0*/  ISETP.GT.AND P0, PT, R3, 0x11, P1 ;  /* 0x000000110300780c */ /* 0x000fe80000f04270 */
[----:B------:R-:W-:Y:S02]  /*103f0*/  ISETP.LT.OR P0, PT, R4, 0x12, P0 ;  /* 0x000000120400780c */ /* 0x000fe40000701670 */
[----:B------:R-:W-:Y:S02]  /*10400*/  MUFU.EX2 R17, R32 ;  /* 0x0000002000117308 */ /* 0x000fe40000000800 */
[----:B------:R-:W-:Y:S02]  /*10410*/  FSEL R15, R15, -INF , !P0 ;  /* 0xff8000000f0f7808 */ /* 0x000fe40004000000 */
[C---:B------:R-:W-:Y:S01]  /*10420*/  ISETP.GT.AND P0, PT, R3.reuse, 0x18, P1 ;  /* 0x000000180300780c */ /* 0x040fe20000f04270 */
[C---:B-1----:R-:W-:Y:S02]  /*10430*/  FFMA.FTZ R0, R2.reuse, R237, R9 ;  /* 0x000000ed02007223 */ /* 0x042fe40000010009 */
[----:B------:R-:W-:Y:S01]  /*10440*/  FMUL.FTZ R132, R2, R132 ;  /* 0x0000008402847220 */ /* 0x000fe20000410000 */
[----:B------:R-:W-:Y:S01]  /*10450*/  ISETP.LT.OR P0, PT, R4, 0x19, P0 ;  /* 0x000000190400780c */ /* 0x000fe20000701670 */
[C---:B------:R-:W-:Y:S01]  /*10460*/  FMUL.FTZ R133, R2.reuse, R133 ;  /* 0x0000008502857220 */ /* 0x040fe20000410000 */
[----:B------:R-:W-:Y:S01]  /*10470*/  MUFU.EX2 R178, R178 ;  /* 0x000000b200b27308 */ /* 0x000fe20000000800 */
[----:B------:R-:W-:Y:S01]  /*10480*/  FMUL.FTZ R136, R2, R136 ;  /* 0x0000008802887220 */ /* 0x000fe20000410000 */
[----:B------:R-:W-:Y:S01]  /*10490*/  FSEL R158, R18, -INF , !P0 ;  /* 0xff800000129e7808 */ /* 0x000fe20004000000 */
[C---:B------:R-:W-:Y:S01]  /*104a0*/  FMUL.FTZ R137, R2.reuse, R137 ;  /* 0x0000008902897220 */ /* 0x040fe20000410000 */
[----:B------:R-:W-:Y:S01]  /*104b0*/  ISETP.GT.AND P0, PT, R3, 0x19, P1 ;  /* 0x000000190300780c */ /* 0x000fe20000f04270 */
[----:B------:R-:W-:Y:S01]  /*104c0*/  FMUL.FTZ R140, R2, R140 ;  /* 0x0000008c028c7220 */ /* 0x000fe20000410000 */
[----:B--2---:R-:W-:Y:S01]  /*104d0*/  F2FP.PACK_AB R16, R8, R9 ;  /* 0x000000090810723e */ /* 0x004fe200000000ff */
[----:B------:R-:W-:Y:S01]  /*104e0*/  FMUL.FTZ R141, R2, R141 ;  /* 0x0000008d028d7220 */ /* 0x000fe20000410000 */
[----:B------:R-:W-:Y:S01]  /*104f0*/  ISETP.LT.OR P0, PT, R4, 0x1a, P0 ;  /* 0x0000001a0400780c */ /* 0x000fe20000701670 */
[C---:B------:R-:W-:Y:S01]  /*10500*/  FMUL.FTZ R144, R2.reuse, R144 ;  /* 0x0000009002907220 */ /* 0x040fe20000410000 */
[----:B------:R-:W-:Y:S01]  /*10510*/  MUFU.EX2 R9, R28 ;  /* 0x0000001c00097308 */ /* 0x000fe20000000800 */
[C---:B------:R-:W-:Y:S01]  /*10520*/  FMUL.FTZ R145, R2.reuse, R145 ;  /* 0x0000009102917220 */ /* 0x040fe20000410000 */
[----:B------:R-:W-:Y:S01]  /*10530*/  FSEL R168, R19, -INF , !P0 ;  /* 0xff80000013a87808 */ /* 0x000fe20004000000 */
[C---:B------:R-:W-:Y:S01]  /*10540*/  FMUL.FTZ R148, R2.reuse, R148 ;  /* 0x0000009402947220 */ /* 0x040fe20000410000 */
[C---:B------:R-:W-:Y:S01]  /*10550*/  ISETP.GT.AND P0, PT, R3.reuse, 0x20, P1 ;  /* 0x000000200300780c */ /* 0x040fe20000f04270 */
[C---:B------:R-:W-:Y:S02]  /*10560*/  FMUL.FTZ R149, R2.reuse, R149 ;  /* 0x0000009502957220 */ /* 0x040fe40000410000 */
[----:B------:R-:W-:Y:S01]  /*10570*/  FMUL.FTZ R152, R2, R152 ;  /* 0x0000009802987220 */ /* 0x000fe20000410000 */
[----:B------:R-:W-:Y:S01]  /*10580*/  ISETP.LT.OR P0, PT, R4, 0x21, P0 ;  /* 0x000000210400780c */ /* 0x000fe20000701670 */
[C---:B------:R-:W-:Y:S01]  /*10590*/  FMUL.FTZ R153, R2.reuse, R153 ;  /* 0x0000009902997220 */ /* 0x040fe20000410000 */
[----:B------:R-:W1:Y:S01]  /*105a0*/  MUFU.EX2 R19, R29 ;  /* 0x0000001d00137308 */ /* 0x000e620000000800 */
        /* <DEDUP_REMOVED lines=12> */
[----:B------:R-:W-:Y:S01]  /*10670*/  LDSM.16.MT88.4 R20, [R192] ;  /* 0x00000000c014783b */ /* 0x000fe20000004200 */
[----:B------:R-:W-:Y:S02]  /*10680*/  FMUL.FTZ R49, R2, R49 ;  /* 0x0000003102317220 */ /* 0x000fe40000410000 */
[----:B------:R-:W-:Y:S01]  /*10690*/  ISETP.LT.OR P0, PT, R4, 0x29, P0 ;  /* 0x000000290400780c */ /* 0x000fe20000701670 */
[C---:B------:R-:W-:Y:S02]  /*106a0*/  FMUL.FTZ R52, R2.reuse, R52 ;  /* 0x0000003402347220 */ /* 0x040fe40000410000 */
[----:B------:R-:W-:Y:S01]  /*106b0*/  FMUL.FTZ R53, R2, R53 ;  /* 0x0000003502357220 */ /* 0x000fe20000410000 */
[----:B------:R-:W-:Y:S01]  /*106c0*/  FSEL R171, R26, -INF , !P0 ;  /* 0xff8000001aab7808 */ /* 0x000fe20004000000 */
[C---:B------:R-:W-:Y:S01]  /*106d0*/  FMUL.FTZ R56, R2.reuse, R56 ;  /* 0x0000003802387220 */ /* 0x040fe20000410000 */
[----:B------:R-:W-:Y:S01]  /*106e0*/  ISETP.GT.AND P0, PT, R3, 0x29, P1 ;  /* 0x000000290300780c */ /* 0x000fe20000f04270 */
[C---:B------:R-:W-:Y:S01]  /*106f0*/  FMUL.FTZ R57, R2.reuse, R57 ;  /* 0x0000003902397220 */ /* 0x040fe20000410000 */
[----:B-1----:R-:W-:Y:S01]  /*10700*/  F2FP.PACK_AB R24, R17, R19 ;  /* 0x000000131118723e */ /* 0x002fe200000000ff */
        /* <DEDUP_REMOVED lines=36> */
[----:B------:R-:W1:Y:S01]  /*10950*/  MUFU.EX2 R8, R25 ;  /* 0x0000001900087308 */ /* 0x000e620000000800 */
        /* <DEDUP_REMOVED lines=18> */
[----:B------:R-:W-:Y:S01]  /*10a80*/  FMUL.FTZ R124, R2, R124 ;  /* 0x0000007c027c7220 */ /* 0x000fe20000410000 */
[----:B-1----:R-:W-:Y:S01]  /*10a90*/  F2FP.PACK_AB R18, R8, R9 ;  /* 0x000000090812723e */ /* 0x002fe200000000ff */
[----:B------:R-:W-:Y:S01]  /*10aa0*/  FMUL.FTZ R125, R2, R125 ;  /* 0x0000007d027d7220 */ /* 0x000fe20000410000 */
[----:B------:R-:W-:Y:S01]  /*10ab0*/  FMNMX.FTZ R0, R168, R0, !PT ;  /* 0x00000000a8007209 */ /* 0x000fe20007810000 */
[C---:B------:R-:W-:Y:S02]  /*10ac0*/  FMUL.FTZ R128, R2.reuse, R128 ;  /* 0x0000008002807220 */ /* 0x040fe40000410000 */
[----:B------:R-:W-:Y:S01]  /*10ad0*/  FMUL.FTZ R129, R2, R129 ;  /* 0x0000008102817220 */ /* 0x000fe20000410000 */
        /* <DEDUP_REMOVED lines=15> */
[C---:B------:R-:W-:Y:S02]  /*10bd0*/  FMUL.FTZ R4, R3.reuse, c[0x0][0x2d0] ;  /* 0x0000b40003047a20 */ /* 0x040fe40000410000 */
[----:B------:R-:W-:Y:S01]  /*10be0*/  FADD.FTZ R14, R8, R0 ;  /* 0x00000000080e7221 */ /* 0x000fe20000010000 */
[----:B------:R-:W-:Y:S01]  /*10bf0*/  FSEL R0, R3, RZ, P0 ;  /* 0x000000ff03007208 */ /* 0x000fe20000000000 */
[----:B------:R-:W-:Y:S01]  /*10c00*/  FMUL.FTZ R8, R2, R164 ;  /* 0x000000a402087220 */ /* 0x000fe20000410000 */
[----:B------:R-:W-:Y:S01]  /*10c10*/  FSEL R13, R4, RZ, P0 ;  /* 0x000000ff040d7208 */ /* 0x000fe20000000000 */
[----:B------:R-:W-:Y:S01]  /*10c20*/  FMUL.FTZ R4, R2, R160 ;  /* 0x000000a002047220 */ /* 0x000fe20000410000 */
[----:B------:R-:W-:Y:S01]  /*10c30*/  ISETP.GT.AND P0, PT, R218, R228, PT ;  /* 0x000000e4da00720c */ /* 0x000fe20003f04270 */
[----:B------:R-:W-:Y:S02]  /*10c40*/  FADD.FTZ R0, -R0, R157 ;  /* 0x0000009d00007221 */ /* 0x000fe40000010100 */
[--C-:B------:R-:W-:Y:S02]  /*10c50*/  FFMA.FTZ R6, R6, c[0x0][0x2d0], -R13.reuse ;  /* 0x0000b40006067a23 */ /* 0x100fe4000001080d */
[----:B------:R-:W-:Y:S02]  /*10c60*/  FMUL.FTZ R0, R0, c[0x0][0x2d0] ;  /* 0x0000b40000007a20 */ /* 0x000fe40000410000 */
[--C-:B------:R-:W-:Y:S01]  /*10c70*/  FFMA.FTZ R10, R5, c[0x0][0x2d0], -R13.reuse ;  /* 0x0000b400050a7a23 */ /* 0x100fe2000001080d */
[----:B------:R1:W-:Y:S01]  /*10c80*/  MUFU.EX2 R160, R6 ;  /* 0x0000000600a07308 */ /* 0x0003e20000000800 */
[----:B------:R-:W-:Y:S02]  /*10c90*/  FMUL.FTZ R5, R2, R161 ;  /* 0x000000a102057220 */ /* 0x000fe40000410000 */
[--C-:B------:R-:W-:Y:S02]  /*10ca0*/  FFMA.FTZ R2, R11, c[0x0][0x2d0], -R13.reuse ;  /* 0x0000b4000b027a23 */ /* 0x100fe4000001080d */
[--C-:B------:R-:W-:Y:S05]  /*10cb0*/  FFMA.FTZ R7, R7, c[0x0][0x2d0], -R13.reuse ;  /* 0x0000b40007077a23 */ /* 0x100fea000001080d */
[----:B------:R-:W2:Y:S10]  /*10cc0*/  MUFU.EX2 R31, R7 ;  /* 0x00000007001f7308 */ /* 0x000eb40000000800 */
[----:B------:R-:W-:Y:S01]  /*10cd0*/  MUFU.EX2 R30, R10 ;  /* 0x0000000a001e7308 */ /* 0x000fe20000000800 */
[----:B-1----:R-:W-:Y:S04]  /*10ce0*/  FADD.FTZ R6, R19, R14 ;  /* 0x0000000e13067221 */ /* 0x002fe80000010000 */
[----:B------:R-:W-:Y:S05]  /*10cf0*/  FADD.FTZ R164, R17, R6 ;  /* 0x0000000611a47221 */ /* 0x000fea0000010000 */
[----:B------:R-:W1:Y:S01]  /*10d00*/  MUFU.EX2 R0, R0 ;  /* 0x0000000000007308 */ /* 0x000e620000000800 */
[----:B--2---:R-:W-:Y:S09]  /*10d10*/  F2FP.PACK_AB R17, R31, R160 ;  /* 0x000000a01f11723e */ /* 0x004ff200000000ff */
[----:B------:R-:W2:Y:S10]  /*10d20*/  MUFU.EX2 R29, R2 ;  /* 0x00000002001d7308 */ /* 0x000eb40000000800 */
[----:B------:R-:W-:Y:S01]  /*10d30*/  MUFU.EX2 R161, R174 ;  /* 0x000000ae00a17308 */ /* 0x000fe20000000800 */
[C---:B-1----:R-:W-:Y:S02]  /*10d40*/  FMUL.FTZ R6, R0.reuse, R162 ;  /* 0x000000a200067220 */ /* 0x042fe40000410000 */
[C---:B------:R-:W-:Y:S02]  /*10d50*/  FMUL.FTZ R7, R0.reuse, R163 ;  /* 0x000000a300077220 */ /* 0x040fe40000410000 */
[C---:B------:R-:W-:Y:S02]  /*10d60*/  FMUL.FTZ R10, R0.reuse, R166 ;  /* 0x000000a6000a7220 */ /* 0x040fe40000410000 */
[C---:B------:R-:W-:Y:S03]  /*10d70*/  FMUL.FTZ R11, R0.reuse, R167 ;  /* 0x000000a7000b7220 */ /* 0x040fe60000410000 */
[----:B------:R-:W1:Y:S01]  /*10d80*/  MUFU.EX2 R162, R173 ;  /* 0x000000ad00a27308 */ /* 0x000e620000000800 */
[C---:B------:R-:W-:Y:S01]  /*10d90*/  FMUL.FTZ R134, R0.reuse, R134 ;  /* 0x0000008600867220 */ /* 0x040fe20000410000 */
[----:B--2---:R-:W-:Y:S01]  /*10da0*/  F2FP.PACK_AB R19, R29, R30 ;  /* 0x0000001e1d13723e */ /* 0x004fe200000000ff */
[C---:B------:R-:W-:Y:S02]  /*10db0*/  FMUL.FTZ R135, R0.reuse, R135 ;  /* 0x0000008700877220 */ /* 0x040fe40000410000 */
[C---:B------:R-:W-:Y:S02]  /*10dc0*/  FMUL.FTZ R138, R0.reuse, R138 ;  /* 0x0000008a008a7220 */ /* 0x040fe40000410000 */
[C---:B------:R-:W-:Y:S02]  /*10dd0*/  FMUL.FTZ R139, R0.reuse, R139 ;  /* 0x0000008b008b7220 */ /* 0x040fe40000410000 */
[C---:B------:R-:W-:Y:S01]  /*10de0*/  HMMA.16816.F32 R4, R16.reuse, R20, R4 ;  /* 0x000000141004723c */ /* 0x040fe20000001804 */
[----:B------:R-:W-:Y:S04]  /*10df0*/  MUFU.EX2 R163, R181 ;  /* 0x000000b500a37308 */ /* 0x000fe80000000800 */
[C---:B------:R-:W-:Y:S02]  /*10e00*/  FMUL.FTZ R142, R0.reuse, R142 ;  /* 0x0000008e008e7220 */ /* 0x040fe40000410000 */
[C---:B------:R-:W-:Y:S01]  /*10e10*/  FMUL.FTZ R143, R0.reuse, R143 ;  /* 0x0000008f008f7220 */ /* 0x040fe20000410000 */
[C---:B------:R-:W-:Y:S01]  /*10e20*/  HMMA.16816.F32 R8, R16.reuse, R22, R8 ;  /* 0x000000161008723c */ /* 0x040fe20000001808 */
[----:B------:R-:W2:Y:S02]  /*10e30*/  LDSM.16.MT88.4 R20, [R193] ;  /* 0x00000000c114783b */ /* 0x000ea40000004200 */
[----:B------:R-:W-:Y:S01]  /*10e40*/  MUFU.EX2 R173, R180 ;  /* 0x000000b400ad7308 */ /* 0x000fe20000000800 */
[----:B------:R-:W-:Y:S01]  /*10e50*/  FMUL.FTZ R146, R0, R146 ;  /* 0x0000009200927220 */ /* 0x000fe20000410000 */
[----:B-1----:R-:W-:Y:S01]  /*10e60*/  F2FP.PACK_AB R26, R162, R161 ;  /* 0x000000a1a21a723e */ /* 0x002fe200000000ff */
        /* <DEDUP_REMOVED lines=60> */
[----:B------:R-:W-:Y:S02]  /*11230*/  FFMA.FTZ R0, R0, R239, R160 ;  /* 0x000000ef00007223 */ /* 0x000fe400000100a0 */
[--C-:B------:R-:W-:Y:S02]  /*11240*/  FFMA.FTZ R2, R33, c[0x0][0x2d0], -R13.reuse ;  /* 0x0000b40021027a23 */ /* 0x100fe4000001080d */
[----:B------:R-:W-:Y:S02]  /*11250*/  FADD.FTZ R0, R31, R0 ;  /* 0x000000001f007221 */ /* 0x000fe40000010000 */
[----:B------:R2:W-:Y:S01]  /*11260*/  MUFU.EX2 R28, R2 ;  /* 0x00000002001c7308 */ /* 0x0005e20000000800 */
[C---:B-1----:R-:W-:Y:S08]  /*11270*/  HMMA.16816.F32 R148, R16.reuse, R20, R148 ;  /* 0x000000141094723c */ /* 0x042ff00000001894 */
[C---:B------:R-:W-:Y:S01]  /*11280*/  HMMA.16816.F32 R152, R16.reuse, R22, R152 ;  /* 0x000000161098723c */ /* 0x040fe20000001898 */
[----:B------:R-:W1:Y:S03]  /*11290*/  LDSM.16.MT88.4 R20, [R192+0x2000] ;  /* 0x00200000c014783b */ /* 0x000e660000004200 */
[--C-:B--2---:R-:W-:Y:S04]  /*112a0*/  FFMA.FTZ R2, R15, c[0x0][0x2d0], -R13.reuse ;  /* 0x0000b4000f027a23 */ /* 0x104fe8000001080d */
[----:B------:R-:W2:Y:S04]  /*112b0*/  MUFU.EX2 R157, R2 ;  /* 0x00000002009d7308 */ /* 0x000ea80000000800 */
[----:B--2---:R-:W-:Y:S01]  /*112c0*/  F2FP.PACK_AB R25, R157, R28 ;  /* 0x0000001c9d19723e */ /* 0x004fe200000000ff */
[C---:B-1----:R-:W-:Y:S03]  /*112d0*/  HMMA.16816.F32 R36, R16.reuse, R20, R36 ;  /* 0x000000141024723c */ /* 0x042fe60000001824 */
[--C-:B------:R-:W-:Y:S04]  /*112e0*/  FFMA.FTZ R2, R158, c[0x0][0x2d0], -R13.reuse ;  /* 0x0000b4009e027a23 */ /* 0x100fe8000001080d */
[----:B------:R1:W-:Y:S01]  /*112f0*/  MUFU.EX2 R32, R2 ;  /* 0x0000000200207308 */ /* 0x0003e20000000800 */
[C---:B------:R-:W-:Y:S01]  /*11300*/  HMMA.16816.F32 R40, R16.reuse, R22, R40 ;  /* 0x000000161028723c */ /* 0x040fe20000001828 */
[----:B------:R-:W2:Y:S03]  /*11310*/  LDSM.16.MT88.4 R20, [R193+0x2000] ;  /* 0x00200000c114783b */ /* 0x000ea60000004200 */
[--C-:B-1----:R-:W-:Y:S05]  /*11320*/  FFMA.FTZ R2, R168, c[0x0][0x2d0], -R13.reuse ;  /* 0x0000b400a8027a23 */ /* 0x102fea000001080d */
[----:B------:R-:W-:Y:S10]  /*11330*/  MUFU.EX2 R168, R185 ;  /* 0x000000b900a87308 */ /* 0x000ff40000000800 */
[----:B------:R-:W1:Y:S01]  /*11340*/  MUFU.EX2 R158, R2 ;  /* 0x00000002009e7308 */ /* 0x000e620000000800 */
[C---:B--2---:R-:W-:Y:S08]  /*11350*/  HMMA.16816.F32 R44, R16.reuse, R20, R44 ;  /* 0x00000014102c723c */ /* 0x044ff0000000182c */
[C---:B------:R-:W-:Y:S01]  /*11360*/  HMMA.16816.F32 R48, R16.reuse, R22, R48 ;  /* 0x000000161030723c */ /* 0x040fe20000001830 */
[----:B------:R-:W2:Y:S03]  /*11370*/  LDSM.16.MT88.4 R20, [R196+0x2000] ;  /* 0x00200000c414783b */ /* 0x000ea60000004200 */
[----:B-1----:R-:W-:Y:S01]  /*11380*/  F2FP.PACK_AB R27, R158, R32 ;  /* 0x000000209e1b723e */ /* 0x002fe200000000ff */
[--C-:B------:R-:W-:Y:S02]  /*11390*/  FFMA.FTZ R2, R169, c[0x0][0x2d0], -R13.reuse ;  /* 0x0000b400a9027a23 */ /* 0x100fe4000001080d */
[----:B------:R-:W1:Y:S10]  /*113a0*/  MUFU.EX2 R169, R184 ;  /* 0x000000b800a97308 */ /* 0x000e740000000800 */
[----:B------:R3:W-:Y:S01]  /*113b0*/  MUFU.EX2 R14, R2 ;  /* 0x00000002000e7308 */ /* 0x0007e20000000800 */
[C---:B--2---:R-:W-:Y:S08]  /*113c0*/  HMMA.16816.F32 R52, R16.reuse, R20, R52 ;  /* 0x000000141034723c */ /* 0x044ff00000001834 */
[C---:B------:R-:W-:Y:S01]  /*113d0*/  HMMA.16816.F32 R56, R16.reuse, R22, R56 ;  /* 0x000000161038723c */ /* 0x040fe20000001838 */
[----:B------:R-:W2:Y:S03]  /*113e0*/  LDSM.16.MT88.4 R20, [R195+0x2000] ;  /* 0x00200000c314783b */ /* 0x000ea60000004200 */
[--C-:B---3--:R-:W-:Y:S02]  /*113f0*/  FFMA.FTZ R2, R170, c[0x0][0x2d0], -R13.reuse ;  /* 0x0000b400aa027a23 */ /* 0x108fe4000001080d */
[----:B------:R-:W-:Y:S10]  /*11400*/  MUFU.EX2 R170, R183 ;  /* 0x000000b700aa7308 */ /* 0x000ff40000000800 */
[----:B------:R3:W-:Y:S02]  /*11410*/  MUFU.EX2 R35, R2 ;  /* 0x0000000200237308 */ /* 0x0007e40000000800 */
[--C-:B---3--:R-:W-:Y:S01]  /*11420*/  FFMA.FTZ R2, R171, c[0x0][0x2d0], -R13.reuse ;  /* 0x0000b400ab027a23 */ /* 0x108fe2000001080d */
[C---:B--2---:R-:W-:Y:S07]  /*11430*/  HMMA.16816.F32 R60, R16.reuse, R20, R60 ;  /* 0x00000014103c723c */ /* 0x044fee000000183c */
[----:B------:R-:W-:Y:S01]  /*11440*/  MUFU.EX2 R171, R182 ;  /* 0x000000b600ab7308 */ /* 0x000fe20000000800 */
[C---:B------:R-:W-:Y:S01]  /*11450*/  HMMA.16816.F32 R64, R16.reuse, R22, R64 ;  /* 0x000000161040723c */ /* 0x040fe20000001840 */
[----:B------:R-:W2:Y:S08]  /*11460*/  LDSM.16.MT88.4 R20, [R192+0x4000] ;  /* 0x00400000c014783b */ /* 0x000eb00000004200 */
[----:B------:R3:W-:Y:S03]  /*11470*/  MUFU.EX2 R34, R2 ;  /* 0x0000000200227308 */ /* 0x0007e60000000800 */
[--C-:B---3--:R-:W-:Y:S07]  /*11480*/  FFMA.FTZ R2, R172, c[0x0][0x2d0], -R13.reuse ;  /* 0x0000b400ac027a23 */ /* 0x108fee000001080d */
[----:B------:R3:W-:Y:S01]  /*11490*/  MUFU.EX2 R33, R2 ;  /* 0x0000000200217308 */ /* 0x0007e20000000800 */
[C---:B--2---:R-:W-:Y:S08]  /*114a0*/  HMMA.16816.F32 R68, R16.reuse, R20, R68 ;  /* 0x000000141044723c */ /* 0x044ff00000001844 */
[C---:B------:R-:W-:Y:S01]  /*114b0*/  HMMA.16816.F32 R72, R16.reuse, R22, R72 ;  /* 0x000000161048723c */ /* 0x040fe20000001848 */
[----:B------:R-:W2:Y:S03]  /*114c0*/  LDSM.16.MT88.4 R20, [R193+0x4000] ;  /* 0x00400000c114783b */ /* 0x000ea60000004200 */
[----:B---3--:R-:W-:Y:S02]  /*114d0*/  FADD.FTZ R2, R30, R0 ;  /* 0x000000001e027221 */ /* 0x008fe40000010000 */
[----:B------:R-:W-:Y:S03]  /*114e0*/  FADD.FTZ R0, R161, R164 ;  /* 0x000000a4a1007221 */ /* 0x000fe60000010000 */
[----:B------:R-:W-:Y:S03]  /*114f0*/  LDSM.16.MT88.4 R164, [R192+0x1800] ;  /* 0x00180000c0a4783b */ /* 0x000fe60000004200 */
[----:B------:R-:W-:Y:S02]  /*11500*/  FADD.FTZ R15, R162, R0 ;  /* 0x00000000a20f7221 */ /* 0x000fe40000010000 */
[--C-:B------:R-:W-:Y:S02]  /*11510*/  FFMA.FTZ R0, R175, c[0x0][0x2d0], -R13.reuse ;  /* 0x0000b400af007a23 */ /* 0x100fe4000001080d */
[----:B------:R-:W-:Y:S02]  /*11520*/  FADD.FTZ R2, R29, R2 ;  /* 0x000000021d027221 */ /* 0x000fe40000010000 */
[----:B------:R3:W-:Y:S02]  /*11530*/  MUFU.EX2 R31, R0 ;  /* 0x00000000001f7308 */ /* 0x0007e40000000800 */
[----:B------:R-:W-:Y:S01]  /*11540*/  FADD.FTZ R2, R28, R2 ;  /* 0x000000021c027221 */ /* 0x000fe20000010000 */
[C---:B--2---:R-:W-:Y:S03]  /*11550*/  HMMA.16816.F32 R76, R16.reuse, R20, R76 ;  /* 0x00000014104c723c */ /* 0x044fe6000000184c */
[--C-:B---3--:R-:W-:Y:S04]  /*11560*/  FFMA.FTZ R0, R176, c[0x0][0x2d0], -R13.reuse ;  /* 0x0000b400b0007a23 */ /* 0x108fe8000001080d */
[----:B------:R2:W3:Y:S01]  /*11570*/  MUFU.EX2 R30, R0 ;  /* 0x00000000001e7308 */ /* 0x0004e20000000800 */
[C---:B------:R-:W-:Y:S01]  /*11580*/  HMMA.16816.F32 R80, R16.reuse, R22, R80 ;  /* 0x000000161050723c */ /* 0x040fe20000001850 */
[----:B------:R-:W4:Y:S03]  /*11590*/  LDSM.16.MT88.4 R20, [R196+0x4000] ;  /* 0x00400000c414783b */ /* 0x000f260000004200 */
[--C-:B--2---:R-:W-:Y:S02]  /*115a0*/  FFMA.FTZ R0, R177, c[0x0][0x2d0], -R13.reuse ;  /* 0x0000b400b1007a23 */ /* 0x104fe4000001080d */
[----:B------:R-:W-:Y:S01]  /*115b0*/  FFMA.FTZ R13, R12, c[0x0][0x2d0], -R13 ;  /* 0x0000b4000c0d7a23 */ /* 0x000fe2000001080d */
[----:B-1----:R-:W-:Y:S02]  /*115c0*/  F2FP.PACK_AB R12, R169, R168 ;  /* 0x000000a8a90c723e */ /* 0x002fe400000000ff */
[----:B------:R1:W-:Y:S10]  /*115d0*/  MUFU.EX2 R29, R0 ;  /* 0x00000000001d7308 */ /* 0x0003f40000000800 */
[----:B------:R3:W2:Y:S01]  /*115e0*/  MUFU.EX2 R28, R13 ;  /* 0x0000000d001c7308 */ /* 0x0006a20000000800 */
[C---:B----4-:R-:W-:Y:S08]  /*115f0*/  HMMA.16816.F32 R84, R16.reuse, R20, R84 ;  /* 0x000000141054723c */ /* 0x050ff00000001854 */
[C---:B------:R-:W-:Y:S01]  /*11600*/  HMMA.16816.F32 R88, R16.reuse, R22, R88 ;  /* 0x000000161058723c */ /* 0x040fe20000001858 */
[----:B------:R-:W4:Y:S03]  /*11610*/  LDSM.16.MT88.4 R20, [R195+0x4000] ;  /* 0x00400000c314783b */ /* 0x000f260000004200 */
[----:B-1----:R-:W-:Y:S01]  /*11620*/  FADD.FTZ R0, R157, R2 ;  /* 0x000000029d007221 */ /* 0x002fe20000010000 */
[----:B------:R-:W-:Y:S01]  /*11630*/  MOV R157, R3 ;  /* 0x00000003009d7202 */ /* 0x000fe20000000f00 */
[----:B------:R-:W-:Y:S02]  /*11640*/  FADD.FTZ R2, R163, R15 ;  /* 0x0000000fa3027221 */ /* 0x000fe40000010000 */
[----:B------:R-:W-:Y:S01]  /*11650*/  FADD.FTZ R0, R32, R0 ;  /* 0x0000000020007221 */ /* 0x000fe20000010000 */
[----:B---3--:R-:W-:Y:S03]  /*11660*/  F2FP.PACK_AB R13, R30, R31 ;  /* 0x0000001f1e0d723e */ /* 0x008fe600000000ff */
[----:B------:R-:W-:Y:S01]  /*11670*/  FADD.FTZ R0, R158, R0 ;  /* 0x000000009e007221 */ /* 0x000fe20000010000 */
[----:B--2---:R-:W-:Y:S01]  /*11680*/  F2FP.PACK_AB R15, R28, R29 ;  /* 0x0000001d1c0f723e */ /* 0x004fe200000000ff */
[----:B------:R-:W-:Y:S02]  /*11690*/  FADD.FTZ R32, R173, R2 ;  /* 0x00000002ad207221 */ /* 0x000fe40000010000 */
[----:B------:R-:W-:Y:S04]  /*116a0*/  FADD.FTZ R0, R14, R0 ;  /* 0x000000000e007221 */ /* 0x000fe80000010000 */
[----:B------:R-:W-:Y:S02]  /*116b0*/  FADD.FTZ R2, R35, R0 ;  /* 0x0000000023027221 */ /* 0x000fe40000010000 */
[----:B------:R-:W-:Y:S02]  /*116c0*/  FADD.FTZ R0, R174, R32 ;  /* 0x00000020ae007221 */ /* 0x000fe40000010000 */
[----:B------:R-:W-:Y:S02]  /*116d0*/  FADD.FTZ R2, R34, R2 ;  /* 0x0000000222027221 */ /* 0x000fe40000010000 */
[C---:B------:R-:W-:Y:S01]  /*116e0*/  FADD.FTZ R0, R178.reuse, R0 ;  /* 0x00000000b2007221 */ /* 0x040fe20000010000 */
        /* <DEDUP_REMOVED lines=14> */
[----:B------:R-:W1:Y:S08]  /*117d0*/  LDSM.16.MT88.4 R16, [R192+0x800] ;  /* 0x00080000c010783b */ /* 0x000e700000004200 */
[----:B------:R-:W-:Y:S01]  /*117e0*/  LDSM.16.MT88.4 R20, [R192+0x1000] ;  /* 0x00100000c014783b */ /* 0x000fe20000004200 */
        /* <DEDUP_REMOVED lines=49> */
[----:B------:R-:W-:Y:S02]  /*11b00*/  F2FP.PACK_AB R17, R35, R14 ;  /* 0x0000000e2311723e */ /* 0x000fe400000000ff */
[----:B------:R-:W-:Y:S02]  /*11b10*/  F2FP.PACK_AB R14, R171, R170 ;  /* 0x000000aaab0e723e */ /* 0x000fe400000000ff */
[----:B------:R-:W-:Y:S04]  /*11b20*/  F2FP.PACK_AB R18, R178, R174 ;  /* 0x000000aeb212723e */ /* 0x000fe800000000ff */
[C---:B------:R-:W-:Y:S07]  /*11b30*/  F2FP.PACK_AB R19, R33.reuse, R34 ;  /* 0x000000222113723e */ /* 0x040fee00000000ff */
        /* <DEDUP_REMOVED lines=54> */
[C---:B------:R-:W-:Y:S01]  /*11ea0*/  HMMA.16816.F32 R136, R12.reuse, R22, R136 ;  /* 0x000000160c88723c */ /* 0x040fe20000001888 */
[----:B------:R-:W-:Y:S07]  /*11eb0*/  LDSM.16.MT88.4 R20, [R195+0x3800] ;  /* 0x00380000c314783b */ /* 0x000fee0000004200 */
[C---:B-1----:R-:W-:Y:S08]  /*11ec0*/  HMMA.16816.F32 R140, R12.reuse, R16, R140 ;  /* 0x000000100c8c723c */ /* 0x042ff0000000188c */
[C---:B------:R-:W-:Y:S01]  /*11ed0*/  HMMA.16816.F32 R144, R12.reuse, R18, R144 ;  /* 0x000000120c90723c */ /* 0x040fe20000001890 */
[----:B------:R-:W1:Y:S07]  /*11ee0*/  LDSM.16.MT88.4 R16, [R196+0x3800] ;  /* 0x00380000c410783b */ /* 0x000e6e0000004200 */
[C---:B---3--:R-:W-:Y:S08]  /*11ef0*/  HMMA.16816.F32 R148, R12.reuse, R24, R148 ;  /* 0x000000180c94723c */ /* 0x048ff00000001894 */
[C---:B------:R-:W-:Y:S08]  /*11f00*/  HMMA.16816.F32 R152, R12.reuse, R26, R152 ;  /* 0x0000001a0c98723c */ /* 0x040ff00000001898 */
        /* <DEDUP_REMOVED lines=24> */
[C---:B---3--:R-:W-:Y:S07]  /*12090*/  HMMA.16816.F32 R100, R12.reuse, R4, R100 ;  /* 0x000000040c64723c */ /* 0x048fee0000001864 */
        /* <DEDUP_REMOVED lines=11> */
[C---:B-1----:R-:W-:Y:S04]  /*12150*/  HMMA.16816.F32 R116, R12.reuse, R16, R116 ;  /* 0x000000100c74723c */ /* 0x042fe80000001874 */
[----:B------:R-:W-:Y:S01]  /*12160*/  FADD.FTZ R237, R171, R4 ;  /* 0x00000004abed7221 */ /* 0x000fe20000010000 */
[----:B------:R-:W-:Y:S01]  /*12170*/  MOV R218, R0 ;  /* 0x0000000000da7202 */ /* 0x000fe20000000f00 */
[----:B------:R-:W-:Y:S01]  /*12180*/  FADD.FTZ R239, R28, R2 ;  /* 0x000000021cef7221 */ /* 0x000fe20000010000 */
[----:B------:R-:W-:Y:S01]  /*12190*/  MOV R2, R156 ;  /* 0x0000009c00027202 */ /* 0x000fe20000000f00 */
[C---:B------:R-:W-:Y:S08]  /*121a0*/  HMMA.16816.F32 R120, R12.reuse, R18, R120 ;  /* 0x000000120c78723c */ /* 0x040ff00000001878 */
[C---:B----4-:R-:W-:Y:S08]  /*121b0*/  HMMA.16816.F32 R124, R12.reuse, R20, R124 ;  /* 0x000000140c7c723c */ /* 0x050ff0000000187c */
[----:B------:R-:W-:Y:S07]  /*121c0*/  HMMA.16816.F32 R128, R12, R22, R128 ;  /* 0x000000160c80723c */ /* 0x000fee0000001880 */
[----:B------:R-:W-:Y:S01]  /*121d0*/  MOV R12, R3 ;  /* 0x00000003000c7202 */ /* 0x000fe20000000f00 */
[----:B------:R-:W-:-:S05]  /*121e0*/  @P0 BRA `(.L_x_4297) ;  /* 0xffffc1a000000947 */ /* 0x000fca000383ffff */
.L_x_4288:
[----:B------:R-:W-:Y:S02]  /*121f0*/  @!UPT UIADD3 URZ, URZ, URZ, URZ ;  /* 0x0000003f3f3ff290 */ /* 0x000fe4000fffe03f */
[----:B------:R-:W-:Y:S02]  /*12200*/  MOV R7, 0x1f ;  /* 0x0000001f00077802 */ /* 0x000fe40000000f00 */
[----:B------:R-:W-:Y:S01]  /*12210*/  MOV R6, 0xffffffff ;  /* 0xffffffff00067802 */ /* 0x000fe20000000f00 */
[----:B------:R-:W-:Y:S06]  /*12220*/  BRA.DIV ~URZ, `(.L_x_4298) ;  /* 0x000066a27f007947 */ /* 0x000fec000b800000 */
[----:B------:R1:W2:Y:S02]  /*12230*/  SHFL.BFLY PT, R0, R237, 0x2, 0x1f ;  /* 0x0c401f00ed007f89 */ /* 0x0002a400000e0000 */
.L_x_4371:
[----:B--2---:R-:W-:Y:S01]  /*12240*/  FADD.FTZ R0, R0, R237 ;  /* 0x000000ed00007221 */ /* 0x004fe20000010000 */
[----:B------:R-:W-:Y:S05]  /*12250*/  BRA.DIV ~URZ, `(.L_x_4299) ;  /* 0x000066d27f007947 */ /* 0x000fea000b800000 */
[----:B------:R-:W2:Y:S04]  /*12260*/  SHFL.BFLY PT, R2, R239, 0x2, 0x1f ;  /* 0x0c401f00ef027f89 */ /* 0x000ea800000e0000 */
[----:B------:R-:W3:Y:S01]  /*12270*/  SHFL.BFLY PT, R5, R0, 0x1, 0x1f ;  /* 0x0c201f0000057f89 */ /* 0x000ee200000e0000 */
[----:B--2---:R-:W-:-:S02]  /*12280*/  FADD.FTZ R4, R2, R239 ;  /* 0x000000ef02047221 */ /* 0x004fc40000010000 */
[----:B---3--:R-:W-:-:S03]  /*12290*/  FADD.FTZ R0, R0, R5 ;  /* 0x0000000500007221 */ /* 0x008fc60000010000 */
[----:B------:R2:W3:Y:S04]  /*122a0*/  SHFL.BFLY PT, R3, R4, 0x1, 0x1f ;  /* 0x0c201f0004037f89 */ /* 0x0004e800000e0000 */
.L_x_4372:
        /* <DEDUP_REMOVED lines=9> */
[----:B------:R2:W4:Y:S01]  /*12340*/  @P1 MUFU.LG2 R5, R0 ;  /* 0x0000000000051308 */ /* 0x0005220000000c00 */
        /* <DEDUP_REMOVED lines=66> */
[----:B------:R3:W5:Y:S01]  /*12770*/  @P0 MUFU.LG2 R2, R3 ;  /* 0x0000000300020308 */ /* 0x0007620000000c00 */
[----:B----4-:R-:W-:-:S02]  /*12780*/  @P1 FMUL.FTZ R5, R5, 0.69314718246459960938 ;  /* 0x3f31721805051820 */ /* 0x010fc40000410000 */
[C---:B--2---:R-:W-:Y:S02]  /*12790*/  FMUL.FTZ R128, R0.reuse, R138 ;  /* 0x0000008a00807220 */ /* 0x044fe40000410000 */
[C---:B------:R-:W-:Y:S02]  /*127a0*/  FMUL.FTZ R129, R0.reuse, R139 ;  /* 0x0000008b00817220 */ /* 0x040fe40000410000 */
[C---:B------:R-:W-:Y:S02]  /*127b0*/  FMUL.FTZ R138, R0.reuse, R146 ;  /* 0x00000092008a7220 */ /* 0x040fe40000410000 */
[C---:B------:R-:W-:Y:S02]  /*127c0*/  FMUL.FTZ R139, R0.reuse, R147 ;  /* 0x00000093008b7220 */ /* 0x040fe40000410000 */
[C---:B------:R-:W-:Y:S02]  /*127d0*/  FMUL.FTZ R146, R0.reuse, R42 ;  /* 0x0000002a00927220 */ /* 0x040fe40000410000 */
[----:B------:R-:W-:-:S02]  /*127e0*/  FMUL.FTZ R147, R0, R43 ;  /* 0x0000002b00937220 */ /* 0x000fc40000410000 */
[C---:B------:R-:W-:Y:S01]  /*127f0*/  FMUL.FTZ R42, R0.reuse, R46 ;  /* 0x0000002e002a7220 */ /* 0x040fe20000410000 */
[----:B---3--:R-:W-:Y:S01]  /*12800*/  @P0 MOV R3, 0x3f317218 ;  /* 0x3f31721800030802 */ /* 0x008fe20000000f00 */
        /* <DEDUP_REMOVED lines=15> */
[----:B-----5:R-:W-:Y:S02]  /*12900*/  @P0 FMUL.FTZ R2, R2, 0.69314718246459960938 ;  /* 0x3f31721802020820 */ /* 0x020fe40000410000 */
        /* <DEDUP_REMOVED lines=47> */
.L_x_4245:
        /* <DEDUP_REMOVED lines=17> */
.L_x_4301:
[----:B------:R-:W-:Y:S05]  /*12d10*/  BSYNC B0 ;  /* 0x0000000000007941 */ /* 0x000fea0003800000 */
.L_x_4300:
        /* <DEDUP_REMOVED lines=19> */
[----:B------:R-:W-:Y:S02]  /*12e50*/  ISETP.NE.U32.AND P0, PT, RZ, c[0x0][0x508], PT ;  /* 0x00014200ff007a0c */ /* 0x000fe40003f05070 */
[----:B------:R-:W-:Y:S02]  /*12e60*/  ISETP.NE.U32.AND P2, PT, RZ, c[0x0][0x500], PT ;  /* 0x00014000ff007a0c */ /* 0x000fe40003f45070 */
[----:B------:R-:W-:-:S02]  /*12e70*/  ISETP.NE.AND.EX P1, PT, RZ, c[0x0][0x50c], PT, P0 ;  /* 0x00014300ff007a0c */ /* 0x000fc40003f25300 */
        /* <DEDUP_REMOVED lines=106> */
[----:B---3--:R-:W-:-:S03]  /*13520*/  F2FP.PACK_AB R3, R111, R110 ;  /* 0x0000006e6f03723e */ /* 0x008fc600000000ff */
[----:B------:R2:W-:Y:S01]  /*13530*/  STS [R10+0xc000], R4 ;  /* 0x00c000040a007388 */ /* 0x0005e20000000800 */
[----:B----4-:R-:W-:-:S03]  /*13540*/  F2FP.PACK_AB R2, R113, R112 ;  /* 0x000000707102723e */ /* 0x010fc600000000ff */
[----:B------:R3:W-:Y:S04]  /*13550*/  STS [R10+0xc400], R3 ;  /* 0x00c400030a007388 */ /* 0x0007e80000000800 */
[----:B------:R3:W-:Y:S01]  /*13560*/  STS [R7+0xc000], R2 ;  /* 0x00c0000207007388 */ /* 0x0007e20000000800 */
[----:B-1----:R-:W-:-:S03]  /*13570*/  F2FP.PACK_AB R0, R107, R106 ;  /* 0x0000006a6b00723e */ /* 0x002fc600000000ff */
[----:B------:R-:W4:Y:S01]  /*13580*/  LDL.LU R8, [R1+0x48] ;  /* 0x0000480001087983 */ /* 0x000f220000300800 */
[----:B------:R-:W-:-:S03]  /*13590*/  IMAD.MOV.U32 R12, RZ, RZ, c[0x0][0x388] ;  /* 0x0000e200ff0c7624 */ /* 0x000fc600078e00ff */
[----:B------:R1:W-:Y:S01]  /*135a0*/  STS [R7+0xc400], R0 ;  /* 0x00c4000007007388 */ /* 0x0003e20000000800 */
[----:B--2---:R-:W-:Y:S02]  /*135b0*/  F2FP.PACK_AB R4, R109, R108 ;  /* 0x0000006c6d04723e */ /* 0x004fe400000000ff */
[----:B---3--:R-:W-:-:S03]  /*135c0*/  F2FP.PACK_AB R3, R103, R102 ;  /* 0x000000666703723e */ /* 0x008fc600000000ff */
[----:B------:R2:W-:Y:S01]  /*135d0*/  STS [R6+0xc000], R4 ;  /* 0x00c0000406007388 */ /* 0x0005e20000000800 */
[----:B------:R-:W-:-:S03]  /*135e0*/  F2FP.PACK_AB R2, R101, R100 ;  /* 0x000000646502723e */ /* 0x000fc600000000ff */
[----:B------:R3:W-:Y:S04]  /*135f0*/  STS [R6+0xc400], R3 ;  /* 0x00c4000306007388 */ /* 0x0007e80000000800 */
[----:B------:R3:W-:Y:S01]  /*13600*/  STS [R5+0xc000], R2 ;  /* 0x00c0000205007388 */ /* 0x0007e20000000800 */
[----:B-1----:R-:W-:-:S05]  /*13610*/  F2FP.PACK_AB R0, R91, R90 ;  /* 0x0000005a5b00723e */ /* 0x002fca00000000ff */
[----:B------:R1:W-:Y:S01]  /*13620*/  STS [R5+0xc400], R0 ;  /* 0x00c4000005007388 */ /* 0x0003e20000000800 */
[----:B--2---:R-:W-:Y:S01]  /*13630*/  IMAD.MOV.U32 R4, RZ, RZ, 0x4 ;  /* 0x00000004ff047424 */ /* 0x004fe200078e00ff */
[----:B---3--:R-:W-:-:S03]  /*13640*/  F2FP.PACK_AB R3, R85, R84 ;  /* 0x000000545503723e */ /* 0x008fc600000000ff */
[----:B------:R-:W-:Y:S02]  /*13650*/  @P1 IMAD.WIDE R6, R247, R4, c[0x0][0x508] ;  /* 0x00014200f7061625 */ /* 0x000fe400078e0204 */
[----:B------:R-:W-:Y:S02]  /*13660*/  STS [R9+0xc000], R3 ;  /* 0x00c0000309007388 */ /* 0x000fe40000000800 */
[----:B------:R-:W-:Y:S01]  /*13670*/  IMAD.MOV.U32 R2, RZ, RZ, RZ ;  /* 0x000000ffff027224 */ /* 0x000fe200078e00ff */
[----:B-1----:R-:W-:Y:S01]  /*13680*/  F2FP.PACK_AB R0, R79, R78 ;  /* 0x0000004e4f00723e */ /* 0x002fe200000000ff */
[----:B------:R-:W-:-:S04]  /*13690*/  IMAD.WIDE R4, R247, R4, c[0x0][0x500] ;  /* 0x00014000f7047625 */ /* 0x000fc800078e0204 */
[----:B------:R1:W-:Y:S04]  /*136a0*/  STS [R9+0xc400], R0 ;  /* 0x00c4000009007388 */ /* 0x0003e80000000800 */
[----:B------:R-:W-:Y:S06]  /*136b0*/  BAR.SYNC.DEFER_BLOCKING 0x1, 0x100 ;  /* 0x0044000000007b1d */ /* 0x000fec0000010000 */
[----:B------:R2:W5:Y:S04]  /*136c0*/  @P1 LDG.E R12, [R6.64] ;  /* 0x00000006060c1981 */ /* 0x000568000c1e1900 */
[----:B------:R2:W5:Y:S01]  /*136d0*/  @P2 LDG.E R2, [R4.64] ;  /* 0x0000000604022981 */ /* 0x000562000c1e1900 */
[----:B----4-:R-:W-:-:S04]  /*136e0*/  ISETP.NE.AND P0, PT, R8, RZ, PT ;  /* 0x000000ff0800720c */ /* 0x010fc80003f05270 */
[----:B-1----:R-:W-:Y:S01]  /*136f0*/  SEL R0, R8, c[0x0][0x3d4], P0 ;  /* 0x0000f50008007a07 */ /* 0x002fe20000000000 */
[----:B------:R-:W-:Y:S05]  /*13700*/  @P1 BRA `(.L_x_4304) ;  /* 0x0000004000001947 */ /* 0x000fea0003800000 */
[----:B--2---:R-:W-:Y:S05]  /*13710*/  @!P2 BRA `(.L_x_4304) ;  /* 0x000000300000a947 */ /* 0x004fea0003800000 */
[----:B-----5:R1:W2:Y:S04]  /*13720*/  LDG.E R12, [R4.64] ;  /* 0x00000006040c7981 */ /* 0x0202a8000c1e1900 */
[----:B-1----:R-:W2:Y:S02]  /*13730*/  LDG.E R4, [R4.64+0x4] ;  /* 0x0000040604047981 */ /* 0x002ea4000c1e1900 */
[----:B--2---:R-:W-:Y:S02]  /*13740*/  IADD3 R12, -R12, R4, RZ ;  /* 0x000000040c0c7210 */ /* 0x004fe40007ffe1ff */
.L_x_4304:
[----:B--2---:R-:W2:Y:S04]  /*13750*/  LDL R3, [R1+0x14] ;  /* 0x0000140001037983 */ /* 0x004ea80000100800 */
        /* <DEDUP_REMOVED lines=18> */
[----:B-1----:R-:W-:-:S04]  /*13880*/  IMAD R4, R7, R0, RZ ;  /* 0x0000000007047224 */ /* 0x002fc800078e02ff */
[C---:B------:R-:W-:Y:S02]  /*13890*/  IMAD R10, R6.reuse, R5, R4 ;  /* 0x00000005060a7224 */ /* 0x040fe400078e0204 */
[----:B------:R-:W-:Y:S01]  /*138a0*/  IMAD.WIDE.U32 R6, R6, R0, RZ ;  /* 0x0000000006067225 */ /* 0x000fe200078e00ff */
[----:B------:R-:W-:-:S03]  /*138b0*/  LOP3.LUT R252, R252, 0xfffffffb, RZ, 0xc0, !PT ;  /* 0xfffffffbfcfc7812 */ /* 0x000fc600078ec0ff */
        /* <DEDUP_REMOVED lines=40> */
[----:B------:R-:W3:Y:S01]  /*13b40*/  SHFL.IDX PT, R8, R8, 0x1, 0x1c1f ;  /* 0x003c1f0008087f89 */ /* 0x000ee200000e0000 */
[----:B------:R-:W-:Y:S01]  /*13b50*/  IADD3 R7, R5, 0x8, RZ ;  /* 0x0000000805077810 */ /* 0x000fe20007ffe0ff */
[----:B--2---:R-:W-:-:S05]  /*13b60*/  IMAD R4, R12, c[0x0][0x4e8], RZ ;  /* 0x00013a000c047a24 */ /* 0x004fca00078e02ff */
[-C--:B------:R-:W-:Y:S02]  /*13b70*/  ISETP.GE.OR P1, PT, R5, R4.reuse, P0 ;  /* 0x000000040500720c */ /* 0x080fe40000726670 */
[----:B------:R-:W-:-:S11]  /*13b80*/  ISETP.GE.OR P0, PT, R7, R4, P0 ;  /* 0x000000040700720c */ /* 0x000fd60000706670 */
[----:B-1----:R1:W-:Y:S01]  /*13b90*/  @!P1 ST.E [R10.64], R21 ;  /* 0x000000150a009985 */ /* 0x0023e2000c101906 */
[----:B------:R-:W-:-:S03]  /*13ba0*/  ISETP.GE.AND P1, PT, R7, R4, PT ;  /* 0x000000040700720c */ /* 0x000fc60003f26270 */
[----:B---3--:R1:W-:Y:S01]  /*13bb0*/  @!P0 ST.E [R8.64], R20 ;  /* 0x0000001408008985 */ /* 0x0083e2000c101906 */
[----:B------:R-:W-:-:S09]  /*13bc0*/  ISETP.GE.AND P0, PT, R5, R4, PT ;  /* 0x000000040500720c */ /* 0x000fd20003f06270 */
[----:B------:R-:W-:Y:S01]  /*13bd0*/  @P1 LOP3.LUT R252, R252, 0x4, RZ, 0xfc, !PT ;  /* 0x00000004fcfc1812 */ /* 0x000fe200078efcff */
        /* <DEDUP_REMOVED lines=55> */
.L_x_4373:
[----:B------:R-:W-:Y:S05]  /*13f50*/  BRA.DIV ~URZ, `(.L_x_4307) ;  /* 0x00004b427f007947 */ /* 0x000fea000b800000 */
[----:B------:R3:W4:Y:S02]  /*13f60*/  SHFL.IDX PT, R0, R15, RZ, 0x181f ;  /* 0x00181fff0f007589 */ /* 0x00072400000e0000 */
.L_x_4374:
        /* <DEDUP_REMOVED lines=26> */
.L_x_4309:
[----:B------:R-:W-:Y:S05]  /*14110*/  BSYNC B0 ;  /* 0x0000000000007941 */ /* 0x000fea0003800000 */
.L_x_4308:
[----:B------:R-:W-:Y:S05]  /*14120*/  BRA.DIV ~URZ, `(.L_x_4310) ;  /* 0x000049d27f007947 */ /* 0x000fea000b800000 */
[----:B--2---:R2:W1:Y:S04]  /*14130*/  SHFL.IDX PT, R6, R14, 0x1, 0x181f ;  /* 0x00381f000e067f89 */ /* 0x00446800000e0000 */
[----:B----4-:R2:W4:Y:S02]  /*14140*/  SHFL.IDX PT, R0, R15, 0x1, 0x181f ;  /* 0x00381f000f007f89 */ /* 0x01052400000e0000 */
.L_x_4375:
        /* <DEDUP_REMOVED lines=27> */
.L_x_4312:
[----:B------:R-:W-:Y:S05]  /*14300*/  BSYNC B0 ;  /* 0x0000000000007941 */ /* 0x000fea0003800000 */
.L_x_4311:
[----:B------:R-:W-:Y:S05]  /*14310*/  BRA.DIV ~URZ, `(.L_x_4313) ;  /* 0x000048a27f007947 */ /* 0x000fea000b800000 */
[----:B-1----:R1:W2:Y:S02]  /*14320*/  SHFL.IDX PT, R6, R14, 0x2, 0x181f ;  /* 0x00581f000e067f89 */ /* 0x0022a400000e0000 */
.L_x_4376:
[----:B------:R-:W-:Y:S05]  /*14330*/  BRA.DIV ~URZ, `(.L_x_4314) ;  /* 0x000048f27f007947 */ /* 0x000fea000b800000 */
[----:B----4-:R4:W1:Y:S02]  /*14340*/  SHFL.IDX PT, R0, R15, 0x2, 0x181f ;  /* 0x00581f000f007f89 */ /* 0x01086400000e0000 */
.L_x_4377:
        /* <DEDUP_REMOVED lines=27> */
.L_x_4316:
[----:B------:R-:W-:Y:S05]  /*14500*/  BSYNC B0 ;  /* 0x0000000000007941 */ /* 0x000fea0003800000 */
.L_x_4315:
[----:B------:R-:W-:Y:S05]  /*14510*/  BRA.DIV ~URZ, `(.L_x_4317) ;  /* 0x000047727f007947 */ /* 0x000fea000b800000 */
[----:B--2---:R2:W3:Y:S04]  /*14520*/  SHFL.IDX PT, R6, R14, 0x3, 0x181f ;  /* 0x00781f000e067f89 */ /* 0x0044e800000e0000 */
[----:B-1----:R2:W1:Y:S02]  /*14530*/  SHFL.IDX PT, R0, R15, 0x3, 0x181f ;  /* 0x00781f000f007f89 */ /* 0x00246400000e0000 */
.L_x_4378:
        /* <DEDUP_REMOVED lines=28> */
.L_x_4305:
        /* <DEDUP_REMOVED lines=34> */
.L_x_4379:
[----:B------:R-:W-:Y:S05]  /*14920*/  BRA.DIV ~URZ, `(.L_x_4320) ;  /* 0x000044927f007947 */ /* 0x000fea000b800000 */
[----:B------:R3:W4:Y:S02]  /*14930*/  SHFL.IDX PT, R0, R19, RZ, 0x1c1f ;  /* 0x001c1fff13007589 */ /* 0x00072400000e0000 */
.L_x_4380:
[----:B------:R-:W-:Y:S01]  /*14940*/  BSSY B0, `(.L_x_4321) ;  /* 0x00000c7000007945 */ /* 0x000fe20003800000 */
[----:B------:R-:W-:Y:S05]  /*14950*/  @P0 BRA `(.L_x_4322) ;  /* 0x00000c5000000947 */ /* 0x000fea0003800000 */
[C---:B------:R-:W-:Y:S02]  /*14960*/  ISETP.GE.AND P0, PT, R238.reuse, c[0x0][0x3c8], PT ;  /* 0x0000f200ee007a0c */ /* 0x040fe40003f06270 */
[C---:B------:R-:W-:Y:S02]  /*14970*/  IADD3 R10, R238.reuse, 0x8, RZ ;  /* 0x00000008ee0a7810 */ /* 0x040fe40007ffe0ff */
[----:B------:R-:W-:Y:S02]  /*14980*/  IADD3 R12, R238, 0x10, RZ ;  /* 0x00000010ee0c7810 */ /* 0x000fe40007ffe0ff */
[----:B------:R-:W-:Y:S02]  /*14990*/  ISETP.GE.AND P2, PT, R10, c[0x0][0x3c8], PT ;  /* 0x0000f2000a007a0c */ /* 0x000fe40003f46270 */
[----:B------:R-:W-:-:S02]  /*149a0*/  SHF.R.S32.HI R6, RZ, 0x1f, R238 ;  /* 0x0000001fff067819 */ /* 0x000fc400000114ee */
[----:B------:R-:W-:Y:S02]  /*149b0*/  ISETP.GE.AND P1, PT, R12, c[0x0][0x3c8], PT ;  /* 0x0000f2000c007a0c */ /* 0x000fe40003f26270 */
[C---:B------:R-:W-:Y:S02]  /*149c0*/  IADD3 R5, R238.reuse, 0x18, RZ ;  /* 0x00000018ee057810 */ /* 0x040fe40007ffe0ff */
[C---:B----4-:R-:W-:Y:S02]  /*149d0*/  @!P0 LEA R2, P3, R238.reuse, R0, 0x2 ;  /* 0x00000000ee028211 */ /* 0x050fe400078610ff */
[----:B------:R-:W-:Y:S02]  /*149e0*/  ISETP.GE.AND P4, PT, R5, c[0x0][0x3c8], PT ;  /* 0x0000f20005007a0c */ /* 0x000fe40003f86270 */
[C---:B--2---:R-:W-:Y:S02]  /*149f0*/  @!P0 LEA.HI.X R3, R238.reuse, R4, R6, 0x2, P3 ;  /* 0x00000004ee038211 */ /* 0x044fe400018f1406 */
[----:B------:R-:W-:-:S02]  /*14a00*/  IADD3 R13, R238, 0x8, RZ ;  /* 0x00000008ee0d7810 */ /* 0x000fc40007ffe0ff */
[----:B------:R-:W-:Y:S01]  /*14a10*/  SHF.R.S32.HI R7, RZ, 0x1f, R12 ;  /* 0x0000001fff077819 */ /* 0x000fe2000001140c */
[----:B------:R2:W-:Y:S01]  /*14a20*/  @!P0 ST.E.64 [R2.64], R22 ;  /* 0x0000001602008985 */ /* 0x0005e2000c101b06 */
[-C--:B------:R-:W-:Y:S02]  /*14a30*/  @!P2 LEA R8, P0, R10, R0.reuse, 0x2 ;  /* 0x000000000a08a211 */ /* 0x080fe400078010ff */
[----:B------:R-:W-:Y:S02]  /*14a40*/  SHF.R.S32.HI R13, RZ, 0x1f, R13 ;  /* 0x0000001fff0d7819 */ /* 0x000fe4000001140d */
[----:B------:R-:W-:Y:S02]  /*14a50*/  @!P1 LEA R6, P5, R12, R0, 0x2 ;  /* 0x000000000c069211 */ /* 0x000fe400078a10ff */
[-C--:B------:R-:W-:Y:S02]  /*14a60*/  @!P2 LEA.HI.X R9, R10, R4.reuse, R13, 0x2, P0 ;  /* 0x000000040a09a211 */ /* 0x080fe400000f140d */
[----:B------:R-:W-:-:S02]  /*14a70*/  @!P1 LEA.HI.X R7, R12, R4, R7, 0x2, P5 ;  /* 0x000000040c079211 */ /* 0x000fc400028f1407 */
[----:B------:R-:W-:Y:S01]  /*14a80*/  SHF.R.S32.HI R11, RZ, 0x1f, R5 ;  /* 0x0000001fff0b7819 */ /* 0x000fe20000011405 */
[----:B------:R4:W-:Y:S01]  /*14a90*/  @!P2 ST.E.64 [R8.64], R26 ;  /* 0x0000001a0800a985 */ /* 0x0009e2000c101b06 */
        /* <DEDUP_REMOVED lines=8> */
[C---:B------:R-:W-:Y:S02]  /*14b20*/  IADD3 R20, R238.reuse, 0xf8, RZ ;  /* 0x000000f8ee147810 */ /* 0x040fe40007ffe0ff */
[C---:B------:R-:W-:Y:S02]  /*14b30*/  IADD3 R118, R238.reuse, 0xe8, RZ ;  /* 0x000000e8ee767810 */ /* 0x040fe40007ffe0ff */
[C---:B--2---:R-:W-:Y:S02]  /*14b40*/  IADD3 R2, R238.reuse, 0x28, RZ ;  /* 0x00000028ee027810 */ /* 0x044fe40007ffe0ff */
[----:B------:R-:W-:Y:S02]  /*14b50*/  IADD3 R3, R238, 0x20, RZ ;  /* 0x00000020ee037810 */ /* 0x000fe40007ffe0ff */
[----:B------:R-:W-:Y:S02]  /*14b60*/  ISETP.GE.AND P6, PT, R2, c[0x0][0x3c8], PT ;  /* 0x0000f20002007a0c */ /* 0x000fe40003fc6270 */
[----:B------:R-:W-:-:S02]  /*14b70*/  ISETP.GE.AND P3, PT, R3, c[0x0][0x3c8], PT ;  /* 0x0000f20003007a0c */ /* 0x000fc40003f66270 */
[C---:B------:R-:W-:Y:S02]  /*14b80*/  IADD3 R23, R238.reuse, 0xd8, RZ ;  /* 0x000000d8ee177810 */ /* 0x040fe40007ffe0ff */
[C---:B------:R-:W-:Y:S02]  /*14b90*/  IADD3 R22, R238.reuse, 0xf0, RZ ;  /* 0x000000f0ee167810 */ /* 0x040fe40007ffe0ff */
[----:B----4-:R-:W-:Y:S02]  /*14ba0*/  SHF.R.S32.HI R9, RZ, 0x1f, R3 ;  /* 0x0000001fff097819 */ /* 0x010fe40000011403 */
[----:B------:R-:W-:Y:S02]  /*14bb0*/  SHF.R.S32.HI R118, RZ, 0x1f, R118 ;  /* 0x0000001fff767819 */ /* 0x000fe40000011476 */
[----:B-----5:R-:W-:Y:S02]  /*14bc0*/  IADD3 R6, R238, 0x30, RZ ;  /* 0x00000030ee067810 */ /* 0x020fe40007ffe0ff */
[----:B------:R-:W-:-:S02]  /*14bd0*/  SHF.R.S32.HI R7, RZ, 0x1f, R2 ;  /* 0x0000001fff077819 */ /* 0x000fc40000011402 */
[----:B------:R-:W-:Y:S02]  /*14be0*/  ISETP.GE.AND P2, PT, R6, c[0x0][0x3c8], PT ;  /* 0x0000f20006007a0c */ /* 0x000fe40003f46270 */
[CC--:B------:R-:W-:Y:S02]  /*14bf0*/  @!P6 LEA R12, P0, R2.reuse, R0.reuse, 0x2 ;  /* 0x00000000020ce211 */ /* 0x0c0fe400078010ff */
[C---:B------:R-:W-:Y:S02]  /*14c00*/  @!P3 LEA R8, P1, R3.reuse, R0, 0x2 ;  /* 0x000000000308b211 */ /* 0x040fe400078210ff */
[-C--:B------:R-:W-:Y:S02]  /*14c10*/  @!P6 LEA.HI.X R13, R2, R4.reuse, R7, 0x2, P0 ;  /* 0x00000004020de211 */ /* 0x080fe400000f1407 */
[----:B------:R-:W-:Y:S02]  /*14c20*/  IADD3 R2, R238, 0x48, RZ ;  /* 0x00000048ee027810 */ /* 0x000fe40007ffe0ff */
[----:B------:R-:W-:-:S02]  /*14c30*/  @!P3 LEA.HI.X R9, R3, R4, R9, 0x2, P1 ;  /* 0x000000040309b211 */ /* 0x000fc400008f1409 */
[----:B------:R-:W-:Y:S02]  /*14c40*/  IADD3 R3, R238, 0x40, RZ ;  /* 0x00000040ee037810 */ /* 0x000fe40007ffe0ff */
[----:B------:R-:W-:Y:S01]  /*14c50*/  ISETP.GE.AND P4, PT, R2, c[0x0][0x3c8], PT ;  /* 0x0000f20002007a0c */ /* 0x000fe20003f86270 */
[----:B------:R2:W-:Y:S01]  /*14c60*/  @!P3 ST.E.64 [R8.64], R28 ;  /* 0x0000001c0800b985 */ /* 0x0005e2000c101b06 */
[----:B------:R-:W-:Y:S02]  /*14c70*/  ISETP.GE.AND P3, PT, R3, c[0x0][0x3c8], PT ;  /* 0x0000f20003007a0c */ /* 0x000fe40003f66270 */
[----:B------:R-:W-:Y:S01]  /*14c80*/  SHF.R.S32.HI R7, RZ, 0x1f, R5 ;  /* 0x0000001fff077819 */ /* 0x000fe20000011405 */
[----:B------:R4:W-:Y:S01]  /*14c90*/  @!P6 ST.E.64 [R12.64], R34 ;  /* 0x000000220c00e985 */ /* 0x0009e2000c101b06 */
[----:B-1----:R-:W-:-:S04]  /*14ca0*/  @!P5 LEA R10, P0, R5, R0, 0x2 ;  /* 0x00000000050ad211 */ /* 0x002fc800078010ff */
[----:B------:R-:W-:Y:S02]  /*14cb0*/  @!P5 LEA.HI.X R11, R5, R4, R7, 0x2, P0 ;  /* 0x00000004050bd211 */ /* 0x000fe400000f1407 */
[----:B------:R-:W-:Y:S02]  /*14cc0*/  IADD3 R5, R238, 0x58, RZ ;  /* 0x00000058ee057810 */ /* 0x000fe40007ffe0ff */
[----:B------:R-:W-:Y:S02]  /*14cd0*/  SHF.R.S32.HI R7, RZ, 0x1f, R2 ;  /* 0x0000001fff077819 */ /* 0x000fe40000011402 */
[----:B------:R-:W-:-:S04]  /*14ce0*/  @!P4 LEA R14, P0, R2, R0, 0x2 ;  /* 0x00000000020ec211 */ /* 0x000fc800078010ff */
[----:B------:R-:W-:Y:S02]  /*14cf0*/  @!P4 LEA.HI.X R15, R2, R4, R7, 0x2, P0 ;  /* 0x00000004020fc211 */ /* 0x000fe400000f1407 */
[----:B------:R-:W-:Y:S02]  /*14d00*/  IADD3 R2, R238, 0x68, RZ ;  /* 0x00000068ee027810 */ /* 0x000fe40007ffe0ff */
[----:B------:R-:W-:Y:S02]  /*14d10*/  SHF.R.S32.HI R7, RZ, 0x1f, R5 ;  /* 0x0000001fff077819 */ /* 0x000fe40000011405 */
[----:B------:R-:W-:Y:S02]  /*14d20*/  ISETP.GE.AND P6, PT, R2, c[0x0][0x3c8], PT ;  /* 0x0000f20002007a0c */ /* 0x000fe40003fc6270 */
[----:B--2---:R-:W-:Y:S02]  /*14d30*/  SHF.R.S32.HI R9, RZ, 0x1f, R6 ;  /* 0x0000001fff097819 */ /* 0x004fe40000011406 */
[----:B------:R-:W-:-:S04]  /*14d40*/  @!P2 LEA R8, P1, R6, R0, 0x2 ;  /* 0x000000000608a211 */ /* 0x000fc800078210ff */
[----:B------:R-:W-:Y:S02]  /*14d50*/  @!P2 LEA.HI.X R9, R6, R4, R9, 0x2, P1 ;  /* 0x000000040609a211 */ /* 0x000fe400008f1409 */
[----:B------:R-:W-:-:S03]  /*14d60*/  IADD3 R6, R238, 0x50, RZ ;  /* 0x00000050ee067810 */ /* 0x000fc60007ffe0ff */
[----:B------:R1:W-:Y:S01]  /*14d70*/  @!P2 ST.E.64 [R8.64], R32 ;  /* 0x000000200800a985 */ /* 0x0003e2000c101b06 */
[----:B------:R-:W-:-:S03]  /*14d80*/  ISETP.GE.AND P2, PT, R6, c[0x0][0x3c8], PT ;  /* 0x0000f20006007a0c */ /* 0x000fc60003f46270 */
[----:B------:R2:W-:Y:S01]  /*14d90*/  @!P5 ST.E.64 [R10.64], R132 ;  /* 0x000000840a00d985 */ /* 0x0005e2000c101b06 */
[----:B------:R-:W-:-:S13]  /*14da0*/  ISETP.GE.AND P5, PT, R5, c[0x0][0x3c8], PT ;  /* 0x0000f20005007a0c */ /* 0x000fda0003fa6270 */
[----:B----4-:R-:W-:-:S04]  /*14db0*/  @!P5 LEA R12, P0, R5, R0, 0x2 ;  /* 0x00000000050cd211 */ /* 0x010fc800078010ff */
        /* <DEDUP_REMOVED lines=8> */
[----:B------:R-:W-:Y:S01]  /*14e40*/  @!P6 LEA.HI.X R11, R2, R4, R7, 0x2, P0 ;  /* 0x00000004020be211 */ /* 0x000fe200000f1407 */
[----:B------:R1:W-:Y:S01]  /*14e50*/  @!P3 ST.E.64 [R8.64], R36 ;  /* 0x000000240800b985 */ /* 0x0003e2000c101b06 */
[----:B------:R-:W-:Y:S02]  /*14e60*/  ISETP.GE.AND P3, PT, R3, c[0x0][0x3c8], PT ;  /* 0x0000f20003007a0c */ /* 0x000fe40003f66270 */
[----:B------:R-:W-:Y:S01]  /*14e70*/  IADD3 R2, R238, 0x88, RZ ;  /* 0x00000088ee027810 */ /* 0x000fe20007ffe0ff */
[----:B------:R-:W-:Y:S01]  /*14e80*/  @!P4 ST.E.64 [R14.64], R136 ;  /* 0x000000880e00c985 */ /* 0x000fe2000c101b06 */
[----:B------:R-:W-:-:S02]  /*14e90*/  ISETP.GE.AND P4, PT, R5, c[0x0][0x3c8], PT ;  /* 0x0000f20005007a0c */ /* 0x000fc40003f86270 */
[----:B------:R-:W-:Y:S02]  /*14ea0*/  SHF.R.S32.HI R7, RZ, 0x1f, R5 ;  /* 0x0000001fff077819 */ /* 0x000fe40000011405 */
[----:B-1----:R-:W-:Y:S02]  /*14eb0*/  SHF.R.S32.HI R9, RZ, 0x1f, R6 ;  /* 0x0000001fff097819 */ /* 0x002fe40000011406 */
[----:B------:R-:W-:-:S04]  /*14ec0*/  @!P2 LEA R8, P1, R6, R0, 0x2 ;  /* 0x000000000608a211 */ /* 0x000fc800078210ff */
[----:B------:R-:W-:Y:S02]  /*14ed0*/  @!P2 LEA.HI.X R9, R6, R4, R9, 0x2, P1 ;  /* 0x000000040609a211 */ /* 0x000fe400008f1409 */
[----:B------:R-:W-:-:S03]  /*14ee0*/  IADD3 R6, R238, 0x70, RZ ;  /* 0x00000070ee067810 */ /* 0x000fc60007ffe0ff */
[----:B------:R1:W-:Y:S01]  /*14ef0*/  @!P2 ST.E.64 [R8.64], R40 ;  /* 0x000000280800a985 */ /* 0x0003e2000c101b06 */
[----:B------:R-:W-:-:S03]  /*14f00*/  ISETP.GE.AND P2, PT, R6, c[0x0][0x3c8], PT ;  /* 0x0000f20006007a0c */ /* 0x000fc60003f46270 */
[----:B------:R2:W-:Y:S01]  /*14f10*/  @!P5 ST.E.64 [R12.64], R48 ;  /* 0x000000300c00d985 */ /* 0x0005e2000c101b06 */
        /* <DEDUP_REMOVED lines=20> */
[----:B------:R-:W-:-:S02]  /*15060*/  IADD3 R5, R238, 0xa0, RZ ;  /* 0x000000a0ee057810 */ /* 0x000fc40007ffe0ff */
[----:B------:R-:W-:Y:S01]  /*15070*/  SHF.R.S32.HI R2, RZ, 0x1f, R6 ;  /* 0x0000001fff027819 */ /* 0x000fe20000011406 */
[----:B------:R-:W-:Y:S01]  /*15080*/  @!P4 ST.E.64 [R12.64], R64 ;  /* 0x000000400c00c985 */ /* 0x000fe2000c101b06 */
[----:B------:R-:W-:Y:S02]  /*15090*/  ISETP.GE.AND P4, PT, R6, c[0x0][0x3c8], PT ;  /* 0x0000f20006007a0c */ /* 0x000fe40003f86270 */
[----:B------:R-:W-:Y:S02]  /*150a0*/  ISETP.GE.AND P3, PT, R5, c[0x0][0x3c8], PT ;  /* 0x0000f20005007a0c */ /* 0x000fe40003f66270 */
[-C--:B------:R-:W-:Y:S02]  /*150b0*/  @!P6 LEA R16, P0, R7, R0.reuse, 0x2 ;  /* 0x000000000710e211 */ /* 0x080fe400078010ff */
[----:B-1----:R-:W-:Y:S02]  /*150c0*/  SHF.R.S32.HI R9, RZ, 0x1f, R3 ;  /* 0x0000001fff097819 */ /* 0x002fe40000011403 */
[----:B------:R-:W-:-:S04]  /*150d0*/  @!P1 LEA R8, P2, R3, R0, 0x2 ;  /* 0x0000000003089211 */ /* 0x000fc800078410ff */
[----:B------:R-:W-:Y:S02]  /*150e0*/  @!P1 LEA.HI.X R9, R3, R4, R9, 0x2, P2 ;  /* 0x0000000403099211 */ /* 0x000fe400010f1409 */
[----:B------:R-:W-:-:S03]  /*150f0*/  IADD3 R3, R238, 0xa8, RZ ;  /* 0x000000a8ee037810 */ /* 0x000fc60007ffe0ff */
[----:B------:R1:W-:Y:S01]  /*15100*/  @!P1 ST.E.64 [R8.64], R60 ;  /* 0x0000003c08009985 */ /* 0x0003e2000c101b06 */
[----:B------:R-:W-:Y:S02]  /*15110*/  ISETP.GE.AND P2, PT, R3, c[0x0][0x3c8], PT ;  /* 0x0000f20003007a0c */ /* 0x000fe40003f46270 */
[C---:B------:R-:W-:Y:S01]  /*15120*/  @!P4 LEA R14, P1, R6.reuse, R0, 0x2 ;  /* 0x00000000060ec211 */ /* 0x040fe200078210ff */
[----:B------:R2:W-:Y:S03]  /*15130*/  @!P5 ST.E.64 [R10.64], R68 ;  /* 0x000000440a00d985 */ /* 0x0005e6000c101b06 */
[----:B------:R-:W-:Y:S02]  /*15140*/  @!P4 LEA.HI.X R15, R6, R4, R2, 0x2, P1 ;  /* 0x00000004060fc211 */ /* 0x000fe400008f1402 */
[----:B------:R-:W-:Y:S02]  /*15150*/  SHF.R.S32.HI R6, RZ, 0x1f, R5 ;  /* 0x0000001fff067819 */ /* 0x000fe40000011405 */
[----:B------:R-:W-:Y:S01]  /*15160*/  IADD3 R2, R238, 0xb0, RZ ;  /* 0x000000b0ee027810 */ /* 0x000fe20007ffe0ff */
[----:B------:R-:W-:Y:S01]  /*15170*/  @!P4 ST.E.64 [R14.64], R144 ;  /* 0x000000900e00c985 */ /* 0x000fe2000c101b06 */
[----:B------:R-:W-:-:S02]  /*15180*/  ISETP.GE.AND P4, PT, R23, c[0x0][0x3c8], PT ;  /* 0x0000f20017007a0c */ /* 0x000fc40003f86270 */
[----:B------:R-:W-:Y:S02]  /*15190*/  ISETP.GE.AND P1, PT, R2, c[0x0][0x3c8], PT ;  /* 0x0000f20002007a0c */ /* 0x000fe40003f26270 */
[----:B-1----:R-:W-:-:S04]  /*151a0*/  SHF.R.S32.HI R8, RZ, 0x1f, R7 ;  /* 0x0000001fff087819 */ /* 0x002fc80000011407 */
[----:B------:R-:W-:Y:S02]  /*151b0*/  @!P6 LEA.HI.X R17, R7, R4, R8, 0x2, P0 ;  /* 0x000000040711e211 */ /* 0x000fe400000f1408 */
[----:B------:R-:W-:-:S03]  /*151c0*/  @!P3 LEA R12, P0, R5, R0, 0x2 ;  /* 0x00000000050cb211 */ /* 0x000fc600078010ff */
[----:B------:R-:W-:Y:S01]  /*151d0*/  @!P6 ST.E.64 [R16.64], R140 ;  /* 0x0000008c1000e985 */ /* 0x000fe2000c101b06 */
[----:B------:R-:W-:Y:S02]  /*151e0*/  @!P3 LEA.HI.X R13, R5, R4, R6, 0x2, P0 ;  /* 0x00000004050db211 */ /* 0x000fe400000f1406 */
[----:B------:R-:W-:Y:S02]  /*151f0*/  SHF.R.S32.HI R5, RZ, 0x1f, R3 ;  /* 0x0000001fff057819 */ /* 0x000fe40000011403 */
[C---:B--2---:R-:W-:Y:S01]  /*15200*/  @!P2 LEA R10, P0, R3.reuse, R0, 0x2 ;  /* 0x00000000030aa211 */ /* 0x044fe200078010ff */
[----:B------:R1:W-:Y:S01]  /*15210*/  @!P3 ST.E.64 [R12.64], R76 ;  /* 0x0000004c0c00b985 */ /* 0x0003e2000c101b06 */
[C---:B------:R-:W-:Y:S02]  /*15220*/  IADD3 R6, R238.reuse, 0xb8, RZ ;  /* 0x000000b8ee067810 */ /* 0x040fe40007ffe0ff */
[----:B------:R-:W-:Y:S02]  /*15230*/  @!P2 LEA.HI.X R11, R3, R4, R5, 0x2, P0 ;  /* 0x00000004030ba211 */ /* 0x000fe400000f1405 */
[----:B------:R-:W-:-:S02]  /*15240*/  IADD3 R5, R238, 0xc0, RZ ;  /* 0x000000c0ee057810 */ /* 0x000fc40007ffe0ff */
[----:B------:R-:W-:Y:S01]  /*15250*/  ISETP.GE.AND P3, PT, R6, c[0x0][0x3c8], PT ;  /* 0x0000f20006007a0c */ /* 0x000fe20003f66270 */
[----:B------:R2:W-:Y:S01]  /*15260*/  @!P2 ST.E.64 [R10.64], R72 ;  /* 0x000000480a00a985 */ /* 0x0005e2000c101b06 */
[----:B------:R-:W-:Y:S02]  /*15270*/  ISETP.GE.AND P6, PT, R5, c[0x0][0x3c8], PT ;  /* 0x0000f20005007a0c */ /* 0x000fe40003fc6270 */
[----:B------:R-:W-:Y:S02]  /*15280*/  SHF.R.S32.HI R3, RZ, 0x1f, R2 ;  /* 0x0000001fff037819 */ /* 0x000fe40000011402 */
[C---:B------:R-:W-:Y:S02]  /*15290*/  @!P1 LEA R8, P0, R2.reuse, R0, 0x2 ;  /* 0x0000000002089211 */ /* 0x040fe400078010ff */
[----:B------:R-:W-:Y:S02]  /*152a0*/  SHF.R.S32.HI R7, RZ, 0x1f, R5 ;  /* 0x0000001fff077819 */ /* 0x000fe40000011405 */
[----:B------:R-:W-:-:S02]  /*152b0*/  @!P1 LEA.HI.X R9, R2, R4, R3, 0x2, P0 ;  /* 0x0000000402099211 */ /* 0x000fc400000f1403 */
[C---:B------:R-:W-:Y:S02]  /*152c0*/  IADD3 R2, R238.reuse, 0xd0, RZ ;  /* 0x000000d0ee027810 */ /* 0x040fe40007ffe0ff */
[----:B------:R-:W-:Y:S01]  /*152d0*/  IADD3 R3, R238, 0xc8, RZ ;  /* 0x000000c8ee037810 */ /* 0x000fe20007ffe0ff */
[----:B------:R4:W-:Y:S03]  /*152e0*/  @!P1 ST.E.64 [R8.64], R80 ;  /* 0x0000005008009985 */ /* 0x0009e6000c101b06 */
[----:B------:R-:W-:Y:S02]  /*152f0*/  ISETP.GE.AND P5, PT, R3, c[0x0][0x3c8], PT ;  /* 0x0000f20003007a0c */ /* 0x000fe40003fa6270 */
[----:B-1----:R-:W-:Y:S02]  /*15300*/  @!P3 LEA R12, P0, R6, R0, 0x2 ;  /* 0x00000000060cb211 */ /* 0x002fe400078010ff */
[----:B--2---:R-:W-:-:S02]  /*15310*/  SHF.R.S32.HI R11, RZ, 0x1f, R6 ;  /* 0x0000001fff0b7819 */ /* 0x004fc40000011406 */
[C---:B------:R-:W-:Y:S02]  /*15320*/  @!P6 LEA R10, P2, R5.reuse, R0, 0x2 ;  /* 0x00000000050ae211 */ /* 0x040fe400078410ff */
[-C--:B------:R-:W-:Y:S02]  /*15330*/  @!P3 LEA.HI.X R13, R6, R4.reuse, R11, 0x2, P0 ;  /* 0x00000004060db211 */ /* 0x080fe400000f140b */
[----:B------:R-:W-:Y:S02]  /*15340*/  @!P6 LEA.HI.X R11, R5, R4, R7, 0x2, P2 ;  /* 0x00000004050be211 */ /* 0x000fe400010f1407 */
[----:B------:R-:W-:Y:S01]  /*15350*/  ISETP.GE.AND P2, PT, R2, c[0x0][0x3c8], PT ;  /* 0x0000f20002007a0c */ /* 0x000fe20003f46270 */
[----:B------:R-:W-:Y:S01]  /*15360*/  @!P3 ST.E.64 [R12.64], R152 ;  /* 0x000000980c00b985 */ /* 0x000fe2000c101b06 */
[----:B------:R-:W-:Y:S02]  /*15370*/  SHF.R.S32.HI R5, RZ, 0x1f, R2 ;  /* 0x0000001fff057819 */ /* 0x000fe40000011402 */
[----:B------:R-:W-:Y:S01]  /*15380*/  ISETP.GE.AND P3, PT, R21, c[0x0][0x3c8], PT ;  /* 0x0000f20015007a0c */ /* 0x000fe20003f66270 */
[----:B------:R1:W-:Y:S01]  /*15390*/  @!P6 ST.E.64 [R10.64], R148 ;  /* 0x000000940a00e985 */ /* 0x0003e2000c101b06 */
[----:B----4-:R-:W-:-:S02]  /*153a0*/  SHF.R.S32.HI R9, RZ, 0x1f, R3 ;  /* 0x0000001fff097819 */ /* 0x010fc40000011403 */
[----:B------:R-:W-:-:S04]  /*153b0*/  @!P5 LEA R8, P1, R3, R0, 0x2 ;  /* 0x000000000308d211 */ /* 0x000fc800078210ff */
[----:B------:R-:W-:Y:S02]  /*153c0*/  @!P5 LEA.HI.X R9, R3, R4, R9, 0x2, P1 ;  /* 0x000000040309d211 */ /* 0x000fe400008f1409 */
[C---:B------:R-:W-:Y:S02]  /*153d0*/  @!P2 LEA R6, P0, R2.reuse, R0, 0x2 ;  /* 0x000000000206a211 */ /* 0x040fe400078010ff */
[----:B------:R-:W-:Y:S01]  /*153e0*/  SHF.R.S32.HI R3, RZ, 0x1f, R23 ;  /* 0x0000001fff037819 */ /* 0x000fe20000011417 */
[----:B------:R2:W-:Y:S01]  /*153f0*/  @!P5 ST.E.64 [R8.64], R88 ;  /* 0x000000580800d985 */ /* 0x0005e2000c101b06 */
[C---:B------:R-:W-:Y:S02]  /*15400*/  @!P2 LEA.HI.X R7, R2.reuse, R4, R5, 0x2, P0 ;  /* 0x000000040207a211 */ /* 0x040fe400000f1405 */
[----:B------:R-:W-:Y:S02]  /*15410*/  ISETP.GE.AND P0, PT, R2, c[0x0][0x3c8], PT ;  /* 0x0000f20002007a0c */ /* 0x000fe40003f06270 */
[----:B------:R-:W-:-:S02]  /*15420*/  @!P4 LEA R2, P5, R23, R0, 0x2 ;  /* 0x000000001702c211 */ /* 0x000fc400078a10ff */
[----:B------:R-:W-:Y:S02]  /*15430*/  ISETP.GE.AND P2, PT, R115, c[0x0][0x3c8], PT ;  /* 0x0000f20073007a0c */ /* 0x000fe40003f46270 */
[----:B------:R-:W-:Y:S02]  /*15440*/  @!P4 LEA.HI.X R3, R23, R4, R3, 0x2, P5 ;  /* 0x000000041703c211 */ /* 0x000fe400028f1403 */
[----:B------:R-:W-:Y:S02]  /*15450*/  ISETP.GE.AND P1, PT, R22, c[0x0][0x3c8], PT ;  /* 0x0000f20016007a0c */ /* 0x000fe40003f26270 */
[----:B------:R-:W-:-:S03]  /*15460*/  IADD3 R23, R238, 0xe0, RZ ;  /* 0x000000e0ee177810 */ /* 0x000fc60007ffe0ff */
[----:B------:R4:W-:Y:S01]  /*15470*/  @!P0 ST.E.64 [R6.64], R92 ;  /* 0x0000005c06008985 */ /* 0x0009e2000c101b06 */
[----:B------:R-:W-:Y:S02]  /*15480*/  ISETP.GE.AND P0, PT, R20, c[0x0][0x3c8], PT ;  /* 0x0000f20014007a0c */ /* 0x000fe40003f06270 */
[----:B------:R-:W-:Y:S01]  /*15490*/  SHF.R.S32.HI R23, RZ, 0x1f, R23 ;  /* 0x0000001fff177819 */ /* 0x000fe20000011417 */
[----:B------:R5:W-:Y:S01]  /*154a0*/  @!P4 ST.E.64 [R2.64], R96 ;  /* 0x000000600200c985 */ /* 0x000be2000c101b06 */
[----:B-1----:R-:W-:-:S04]  /*154b0*/  @!P3 LEA R10, P5, R21, R0, 0x2 ;  /* 0x00000000150ab211 */ /* 0x002fc800078a10ff */
[----:B------:R-:W-:Y:S02]  /*154c0*/  @!P3 LEA.HI.X R11, R21, R4, R23, 0x2, P5 ;  /* 0x00000004150bb211 */ /* 0x000fe400028f1417 */
[C---:B------:R-:W-:Y:S02]  /*154d0*/  IADD3 R23, R238.reuse, 0xf0, RZ ;  /* 0x000000f0ee177810 */ /* 0x040fe40007ffe0ff */
[C---:B--2---:R-:W-:Y:S01]  /*154e0*/  @!P2 LEA R8, P4, R115.reuse, R0, 0x2 ;  /* 0x000000007308a211 */ /* 0x044fe200078810ff */
[----:B------:R1:W-:Y:S01]  /*154f0*/  @!P3 ST.E.64 [R10.64], R112 ;  /* 0x000000700a00b985 */ /* 0x0003e2000c101b06 */
[----:B------:R-:W-:Y:S02]  /*15500*/  IADD3 R21, R238, 0xf8, RZ ;  /* 0x000000f8ee157810 */ /* 0x000fe40007ffe0ff */
[----:B------:R-:W-:Y:S02]  /*15510*/  SHF.R.S32.HI R23, RZ, 0x1f, R23 ;  /* 0x0000001fff177819 */ /* 0x000fe40000011417 */
[----:B------:R-:W-:-:S02]  /*15520*/  @!P2 LEA.HI.X R9, R115, R4, R118, 0x2, P4 ;  /* 0x000000047309a211 */ /* 0x000fc400020f1476 */
[----:B------:R-:W-:-:S03]  /*15530*/  SHF.R.S32.HI R21, RZ, 0x1f, R21 ;  /* 0x0000001fff157819 */ /* 0x000fc60000011415 */
[----:B------:R1:W-:Y:S01]  /*15540*/  @!P2 ST.E.64 [R8.64], R108 ;  /* 0x0000006c0800a985 */ /* 0x0003e2000c101b06 */
[-C--:B----4-:R-:W-:Y:S02]  /*15550*/  @!P1 LEA R6, P5, R22, R0.reuse, 0x2 ;  /* 0x0000000016069211 */ /* 0x090fe400078a10ff */
[----:B-----5:R-:W-:Y:S02]  /*15560*/  @!P0 LEA R2, P4, R20, R0, 0x2 ;  /* 0x0000000014028211 */ /* 0x020fe400078810ff */
[-C--:B------:R-:W-:Y:S02]  /*15570*/  @!P1 LEA.HI.X R7, R22, R4.reuse, R23, 0x2, P5 ;  /* 0x0000000416079211 */ /* 0x080fe400028f1417 */
[----:B------:R-:W-:-:S03]  /*15580*/  @!P0 LEA.HI.X R3, R20, R4, R21, 0x2, P4 ;  /* 0x0000000414038211 */ /* 0x000fc600020f1415 */
[----:B------:R1:W-:Y:S04]  /*15590*/  @!P1 ST.E.64 [R6.64], R100 ;  /* 0x0000006406009985 */ /* 0x0003e8000c101b06 */
[----:B------:R1:W-:Y:S02]  /*155a0*/  @!P0 ST.E.64 [R2.64], R84 ;  /* 0x0000005402008985 */ /* 0x0003e4000c101b06 */
.L_x_4322:
[----:B------:R-:W-:Y:S05]  /*155b0*/  BSYNC B0 ;  /* 0x0000000000007941 */ /* 0x000fea0003800000 */
.L_x_4321:
[----:B------:R-:W-:Y:S05]  /*155c0*/  BRA.DIV ~URZ, `(.L_x_4323) ;  /* 0x000038527f007947 */ /* 0x000fea000b800000 */
[----:B--2---:R2:W1:Y:S04]  /*155d0*/  SHFL.IDX PT, R4, R18, 0x1, 0x1c1f ;  /* 0x003c1f0012047f89 */ /* 0x00446800000e0000 */
[----:B----4-:R2:W4:Y:S02]  /*155e0*/  SHFL.IDX PT, R0, R19, 0x1, 0x1c1f ;  /* 0x003c1f0013007f89 */ /* 0x01052400000e0000 */
.L_x_4381:
        /* <DEDUP_REMOVED lines=8> */
[----:B-1----:R-:W-:Y:S02]  /*15670*/  SHF.R.S32.HI R2, RZ, 0x1f, R238 ;  /* 0x0000001fff027819 */ /* 0x002fe400000114ee */
[C---:B----4-:R-:W-:Y:S02]  /*15680*/  @!P2 LEA R6, P3, R238.reuse, R0, 0x2 ;  /* 0x00000000ee06a211 */ /* 0x050fe400078610ff */
[----:B------:R-:W-:Y:S02]  /*15690*/  ISETP.GE.AND P5, PT, R5, c[0x0][0x3c8], PT ;  /* 0x0000f20005007a0c */ /* 0x000fe40003fa6270 */
[C---:B------:R-:W-:Y:S02]  /*156a0*/  IADD3 R3, R238.reuse, 0x18, RZ ;  /* 0x00000018ee037810 */ /* 0x040fe40007ffe0ff */
[C---:B------:R-:W-:Y:S02]  /*156b0*/  @!P2 LEA.HI.X R7, R238.reuse, R4, R2, 0x2, P3 ;  /* 0x00000004ee07a211 */ /* 0x040fe400018f1402 */
[----:B------:R-:W-:-:S02]  /*156c0*/  IADD3 R15, R238, 0x8, RZ ;  /* 0x00000008ee0f7810 */ /* 0x000fc40007ffe0ff */
[----:B------:R-:W-:Y:S01]  /*156d0*/  ISETP.GE.AND P6, PT, R3, c[0x0][0x3c8], PT ;  /* 0x0000f20003007a0c */ /* 0x000fe20003fc6270 */
[----:B------:R1:W-:Y:S01]  /*156e0*/  @!P2 ST.E.64 [R6.64], R104 ;  /* 0x000000680600a985 */ /* 0x0003e2000c101b06 */
[----:B------:R-:W-:Y:S02]  /*156f0*/  SHF.R.S32.HI R15, RZ, 0x1f, R15 ;  /* 0x0000001fff0f7819 */ /* 0x000fe4000001140f */
[CC--:B------:R-:W-:Y:S02]  /*15700*/  @!P1 LEA R10, P2, R13.reuse, R0.reuse, 0x2 ;  /* 0x000000000d0a9211 */ /* 0x0c0fe400078410ff */
[----:B------:R-:W-:Y:S02]  /*15710*/  @!P0 LEA R8, P4, R14, R0, 0x2 ;  /* 0x000000000e088211 */ /* 0x000fe400078810ff */
[----:B------:R-:W-:Y:S02]  /*15720*/  @!P1 LEA.HI.X R11, R13, R4, R15, 0x2, P2 ;  /* 0x000000040d0b9211 */ /* 0x000fe400010f140f */
[----:B------:R-:W-:-:S02]  /*15730*/  SHF.R.S32.HI R13, RZ, 0x1f, R5 ;  /* 0x0000001fff0d7819 */ /* 0x000fc40000011405 */
[C---:B------:R-:W-:Y:S01]  /*15740*/  IADD3 R2, R238.reuse, 0x28, RZ ;  /* 0x00000028ee027810 */ /* 0x040fe20007ffe0ff */
[----:B------:R4:W-:Y:S01]  /*15750*/  @!P1 ST.E.64 [R10.64], R120 ;  /* 0x000000780a009985 */ /* 0x0009e2000c101b06 */
[----:B------:R-:W-:Y:S02]  /*15760*/  SHF.R.S32.HI R12, RZ, 0x1f, R3 ;  /* 0x0000001fff0c7819 */ /* 0x000fe40000011403 */
[C---:B------:R-:W-:Y:S02]  /*15770*/  @!P6 LEA R16, P3, R3.reuse, R0, 0x2 ;  /* 0x000000000310e211 */ /* 0x040fe400078610ff */
[----:B------:R-:W-:Y:S02]  /*15780*/  IADD3 R21, R238, 0xd8, RZ ;  /* 0x000000d8ee157810 */ /* 0x000fe40007ffe0ff */
[----:B------:R-:W-:Y:S02]  /*15790*/  @!P6 LEA.HI.X R17, R3, R4, R12, 0x2, P3 ;  /* 0x000000040311e211 */ /* 0x000fe400018f140c */
[----:B------:R-:W-:-:S02]  /*157a0*/  SHF.R.S32.HI R3, RZ, 0x1f, R2 ;  /* 0x0000001fff037819 */ /* 0x000fc40000011402 */
[C---:B------:R-:W-:Y:S02]  /*157b0*/  IADD3 R24, R238.reuse, 0xe0, RZ ;  /* 0x000000e0ee187810 */ /* 0x040fe40007ffe0ff */
[C---:B------:R-:W-:Y:S02]  /*157c0*/  IADD3 R22, R238.reuse, 0xe8, RZ ;  /* 0x000000e8ee167810 */ /* 0x040fe40007ffe0ff */
[C---:B------:R-:W-:Y:S02]  /*157d0*/  IADD3 R20, R238.reuse, 0xf0, RZ ;  /* 0x000000f0ee147810 */ /* 0x040fe40007ffe0ff */
[----:B-1----:R-:W-:Y:S02]  /*157e0*/  SHF.R.S32.HI R6, RZ, 0x1f, R14 ;  /* 0x0000001fff067819 */ /* 0x002fe4000001140e */
[----:B------:R-:W-:Y:S02]  /*157f0*/  IADD3 R7, R238, 0x30, RZ ;  /* 0x00000030ee077810 */ /* 0x000fe40007ffe0ff */
[----:B------:R-:W-:-:S02]  /*15800*/  @!P0 LEA.HI.X R9, R14, R4, R6, 0x2, P4 ;  /* 0x000000040e098211 */ /* 0x000fc400020f1406 */
[C---:B------:R-:W-:Y:S02]  /*15810*/  @!P5 LEA R14, P2, R5.reuse, R0, 0x2 ;  /* 0x00000000050ed211 */ /* 0x040fe400078410ff */
[----:B------:R-:W-:Y:S01]  /*15820*/  IADD3 R6, R238, 0x38, RZ ;  /* 0x00000038ee067810 */ /* 0x000fe20007ffe0ff */
[----:B------:R1:W-:Y:S01]  /*15830*/  @!P0 ST.E.64 [R8.64], R116 ;  /* 0x0000007408008985 */ /* 0x0003e2000c101b06 */
[----:B------:R-:W-:Y:S02]  /*15840*/  @!P5 LEA.HI.X R15, R5, R4, R13, 0x2, P2 ;  /* 0x00000004050fd211 */ /* 0x000fe400010f140d */
[----:B------:R-:W-:Y:S01]  /*15850*/  ISETP.GE.AND P2, PT, R2, c[0x0][0x3c8], PT ;  /* 0x0000f20002007a0c */ /* 0x000fe20003f46270 */
[----:B------:R5:W-:Y:S01]  /*15860*/  @!P6 ST.E.64 [R16.64], R128 ;  /* 0x000000801000e985 */ /* 0x000be2000c101b06 */
[----:B------:R-:W-:Y:S02]  /*15870*/  ISETP.GE.AND P4, PT, R7, c[0x0][0x3c8], PT ;  /* 0x0000f20007007a0c */ /* 0x000fe40003f86270 */
[----:B------:R-:W-:Y:S01]  /*15880*/  ISETP.GE.AND P3, PT, R6, c[0x0][0x3c8], PT ;  /* 0x0000f20006007a0c */ /* 0x000fe20003f66270 */
[----:B------:R2:W-:Y:S01]  /*15890*/  @!P5 ST.E.64 [R14.64], R124 ;  /* 0x0000007c0e00d985 */ /* 0x0005e2000c101b06 */
[----:B------:R-:W-:-:S02]  /*158a0*/  SHF.R.S32.HI R5, RZ, 0x1f, R7 ;  /* 0x0000001fff057819 */ /* 0x000fc40000011407 */
[C---:B------:R-:W-:Y:S02]  /*158b0*/  IADD3 R25, R238.reuse, 0xe0, RZ ;  /* 0x000000e0ee197810 */ /* 0x040fe40007ffe0ff */
[----:B------:R-:W-:Y:S02]  /*158c0*/  IADD3 R23, R238, 0xe8, RZ ;  /* 0x000000e8ee177810 */ /* 0x000fe40007ffe0ff */
[----:B------:R-:W-:Y:S02]  /*158d0*/  SHF.R.S32.HI R25, RZ, 0x1f, R25 ;  /* 0x0000001fff197819 */ /* 0x000fe40000011419 */
[CC--:B------:R-:W-:Y:S02]  /*158e0*/  @!P2 LEA R12, P1, R2.reuse, R0.reuse, 0x2 ;  /* 0x00000000020ca211 */ /* 0x0c0fe400078210ff */
[----:B----4-:R-:W-:Y:S02]  /*158f0*/  @!P4 LEA R10, P0, R7, R0, 0x2 ;  /* 0x00000000070ac211 */ /* 0x010fe400078010ff */
[----:B------:R-:W-:-:S02]  /*15900*/  @!P2 LEA.HI.X R13, R2, R4, R3, 0x2, P1 ;  /* 0x00000004020da211 */ /* 0x000fc400008f1403 */
[----:B------:R-:W-:Y:S02]  /*15910*/  @!P4 LEA.HI.X R11, R7, R4, R5, 0x2, P0 ;  /* 0x00000004070bc211 */ /* 0x000fe400000f1405 */
[C---:B------:R-:W-:Y:S02]  /*15920*/  IADD3 R5, R238.reuse, 0x48, RZ ;  /* 0x00000048ee057810 */ /* 0x040fe40007ffe0ff */
[C---:B------:R-:W-:Y:S02]  /*15930*/  IADD3 R3, R238.reuse, 0x50, RZ ;  /* 0x00000050ee037810 */ /* 0x040fe40007ffe0ff */
[----:B-1----:R-:W-:Y:S02]  /*15940*/  IADD3 R8, R238, 0x40, RZ ;  /* 0x00000040ee087810 */ /* 0x002fe40007ffe0ff */
[----:B------:R-:W-:Y:S02]  /*15950*/  SHF.R.S32.HI R9, RZ, 0x1f, R6 ;  /* 0x0000001fff097819 */ /* 0x000fe40000011406 */
[----:B-----5:R-:W-:-:S02]  /*15960*/  @!P3 LEA R16, P1, R6, R0, 0x2 ;  /* 0x000000000610b211 */ /* 0x020fc400078210ff */
[----:B------:R-:W-:Y:S02]  /*15970*/  ISETP.GE.AND P2, PT, R8, c[0x0][0x3c8], PT ;  /* 0x0000f20008007a0c */ /* 0x000fe40003f46270 */
[----:B------:R-:W-:Y:S02]  /*15980*/  @!P3 LEA.HI.X R17, R6, R4, R9, 0x2, P1 ;  /* 0x000000040611b211 */ /* 0x000fe400008f1409 */
[----:B------:R-:W-:Y:S02]  /*15990*/  ISETP.GE.AND P1, PT, R2, c[0x0][0x3c8], PT ;  /* 0x0000f20002007a0c */ /* 0x000fe40003f26270 */
[----:B------:R-:W-:Y:S02]  /*159a0*/  ISETP.GE.AND P6, PT, R5, c[0x0][0x3c8], PT ;  /* 0x0000f20005007a0c */ /* 0x000fe40003fc6270 */
[----:B------:R-:W-:Y:S02]  /*159b0*/  ISETP.GE.AND P5, PT, R3, c[0x0][0x3c8], PT ;  /* 0x0000f20003007a0c */ /* 0x000fe40003fa6270 */
[----:B------:R-:W-:-:S02]  /*159c0*/  SHF.R.S32.HI R7, RZ, 0x1f, R8 ;  /* 0x0000001fff077819 */ /* 0x000fc40000011408 */
[----:B------:R-:W-:Y:S02]  /*159d0*/  IADD3 R2, R238, 0x58, RZ ;  /* 0x00000058ee027810 */ /* 0x000fe40007ffe0ff */
[----:B--2---:R-:W-:Y:S02]  /*159e0*/  @!P2 LEA R14, P0, R8, R0, 0x2 ;  /* 0x00000000080ea211 */ /* 0x004fe400078010ff */
[----:B------:R-:W-:Y:S01]  /*159f0*/  IADD3 R6, R238, 0x60, RZ ;  /* 0x00000060ee067810 */ /* 0x000fe20007ffe0ff */
[----:B------:R1:W-:Y:S01]  /*15a00*/  @!P1 ST.E.64 [R12.64], R138 ;  /* 0x0000008a0c009985 */ /* 0x0003e2000c101b06 */
[----:B------:R-:W-:Y:S02]  /*15a10*/  @!P2 LEA.HI.X R15, R8, R4, R7, 0x2, P0 ;  /* 0x00000004080fa211 */ /* 0x000fe400000f1407 */
[----:B------:R-:W-:Y:S01]  /*15a20*/  SHF.R.S32.HI R8, RZ, 0x1f, R5 ;  /* 0x0000001fff087819 */ /* 0x000fe20000011405 */
[----:B------:R2:W-:Y:S01]  /*15a30*/  @!P4 ST.E.64 [R10.64], R134 ;  /* 0x000000860a00c985 */ /* 0x0005e2000c101b06 */
[----:B------:R-:W-:-:S02]  /*15a40*/  ISETP.GE.AND P4, PT, R2, c[0x0][0x3c8], PT ;  /* 0x0000f20002007a0c */ /* 0x000fc40003f86270 */
[----:B------:R-:W-:Y:S01]  /*15a50*/  SHF.R.S32.HI R7, RZ, 0x1f, R3 ;  /* 0x0000001fff077819 */ /* 0x000fe20000011403 */
[----:B------:R-:W-:Y:S01]  /*15a60*/  @!P3 ST.E.64 [R16.64], R142 ;  /* 0x0000008e1000b985 */ /* 0x000fe2000c101b06 */
[----:B------:R-:W-:Y:S02]  /*15a70*/  ISETP.GE.AND P3, PT, R3, c[0x0][0x3c8], PT ;  /* 0x0000f20003007a0c */ /* 0x000fe40003f66270 */
[----:B------:R-:W-:Y:S01]  /*15a80*/  SHF.R.S32.HI R9, RZ, 0x1f, R6 ;  /* 0x0000001fff097819 */ /* 0x000fe20000011406 */
[----:B------:R4:W-:Y:S01]  /*15a90*/  @!P2 ST.E.64 [R14.64], R38 ;  /* 0x000000260e00a985 */ /* 0x0009e2000c101b06 */
[C---:B------:R-:W-:Y:S02]  /*15aa0*/  ISETP.GE.AND P2, PT, R5.reuse, c[0x0][0x3c8], PT ;  /* 0x0000f20005007a0c */ /* 0x040fe40003f46270 */
[----:B------:R-:W-:Y:S02]  /*15ab0*/  SHF.R.S32.HI R23, RZ, 0x1f, R23 ;  /* 0x0000001fff177819 */ /* 0x000fe40000011417 */
[----:B-1----:R-:W-:-:S04]  /*15ac0*/  @!P6 LEA R12, P1, R5, R0, 0x2 ;  /* 0x00000000050ce211 */ /* 0x002fc800078210ff */
[----:B------:R-:W-:Y:S02]  /*15ad0*/  @!P6 LEA.HI.X R13, R5, R4, R8, 0x2, P1 ;  /* 0x00000004050de211 */ /* 0x000fe400008f1408 */
[C---:B--2---:R-:W-:Y:S02]  /*15ae0*/  @!P5 LEA R10, P0, R3.reuse, R0, 0x2 ;  /* 0x00000000030ad211 */ /* 0x044fe400078010ff */
[----:B------:R-:W-:Y:S01]  /*15af0*/  ISETP.GE.AND P6, PT, R6, c[0x0][0x3c8], PT ;  /* 0x0000f20006007a0c */ /* 0x000fe20003fc6270 */
[----:B------:R1:W-:Y:S01]  /*15b00*/  @!P2 ST.E.64 [R12.64], R146 ;  /* 0x000000920c00a985 */ /* 0x0003e2000c101b06 */
[----:B------:R-:W-:Y:S02]  /*15b10*/  IADD3 R8, R238, 0x68, RZ ;  /* 0x00000068ee087810 */ /* 0x000fe40007ffe0ff */
[----:B------:R-:W-:Y:S02]  /*15b20*/  @!P5 LEA.HI.X R11, R3, R4, R7, 0x2, P0 ;  /* 0x00000004030bd211 */ /* 0x000fe400000f1407 */
[----:B------:R-:W-:-:S02]  /*15b30*/  ISETP.GE.AND P5, PT, R8, c[0x0][0x3c8], PT ;  /* 0x0000f20008007a0c */ /* 0x000fc40003fa6270 */
[----:B----4-:R-:W-:Y:S01]  /*15b40*/  SHF.R.S32.HI R15, RZ, 0x1f, R2 ;  /* 0x0000001fff0f7819 */ /* 0x010fe20000011402 */
[----:B------:R2:W-:Y:S01]  /*15b50*/  @!P3 ST.E.64 [R10.64], R42 ;  /* 0x0000002a0a00b985 */ /* 0x0005e2000c101b06 */
[-C--:B------:R-:W-:Y:S02]  /*15b60*/  @!P4 LEA R16, P1, R2, R0.reuse, 0x2 ;  /* 0x000000000210c211 */ /* 0x080fe400078210ff */
[----:B------:R-:W-:Y:S02]  /*15b70*/  IADD3 R7, R238, 0x70, RZ ;  /* 0x00000070ee077810 */ /* 0x000fe40007ffe0ff */
[----:B------:R-:W-:Y:S02]  /*15b80*/  @!P6 LEA R14, P0, R6, R0, 0x2 ;  /* 0x00000000060ee211 */ /* 0x000fe400078010ff */
[-C--:B------:R-:W-:Y:S02]  /*15b90*/  @!P4 LEA.HI.X R17, R2, R4.reuse, R15, 0x2, P1 ;  /* 0x000000040211c211 */ /* 0x080fe400008f140f */
[----:B------:R-:W-:-:S02]  /*15ba0*/  @!P6 LEA.HI.X R15, R6, R4, R9, 0x2, P0 ;  /* 0x00000004060fe211 */ /* 0x000fc400000f1409 */
[----:B------:R-:W-:Y:S02]  /*15bb0*/  SHF.R.S32.HI R9, RZ, 0x1f, R8 ;  /* 0x0000001fff097819 */ /* 0x000fe40000011408 */
[----:B------:R-:W-:Y:S02]  /*15bc0*/  ISETP.GE.AND P4, PT, R7, c[0x0][0x3c8], PT ;  /* 0x0000f20007007a0c */ /* 0x000fe40003f86270 */
[----:B------:R-:W-:Y:S02]  /*15bd0*/  IADD3 R5, R238, 0x78, RZ ;  /* 0x00000078ee057810 */ /* 0x000fe40007ffe0ff */
[----:B------:R-:W-:Y:S02]  /*15be0*/  SHF.R.S32.HI R6, RZ, 0x1f, R7 ;  /* 0x0000001fff067819 */ /* 0x000fe40000011407 */
[----:B------:R-:W-:Y:S02]  /*15bf0*/  ISETP.GE.AND P3, PT, R5, c[0x0][0x3c8], PT ;  /* 0x0000f20005007a0c */ /* 0x000fe40003f66270 */
[----:B-1----:R-:W-:-:S02]  /*15c00*/  @!P5 LEA R12, P0, R8, R0, 0x2 ;  /* 0x00000000080cd211 */ /* 0x002fc400078010ff */
[----:B------:R-:W-:Y:S02]  /*15c10*/  IADD3 R3, R238, 0x80, RZ ;  /* 0x00000080ee037810 */ /* 0x000fe40007ffe0ff */
[----:B------:R-:W-:Y:S02]  /*15c20*/  @!P5 LEA.HI.X R13, R8, R4, R9, 0x2, P0 ;  /* 0x00000004080dd211 */ /* 0x000fe400000f1409 */
[----:B------:R-:W-:Y:S02]  /*15c30*/  ISETP.GE.AND P0, PT, R2, c[0x0][0x3c8], PT ;  /* 0x0000f20002007a0c */ /* 0x000fe40003f06270 */
[----:B--2---:R-:W-:Y:S02]  /*15c40*/  @!P4 LEA R10, P1, R7, R0, 0x2 ;  /* 0x00000000070ac211 */ /* 0x004fe400078210ff */
[----:B------:R-:W-:Y:S02]  /*15c50*/  ISETP.GE.AND P2, PT, R3, c[0x0][0x3c8], PT ;  /* 0x0000f20003007a0c */ /* 0x000fe40003f46270 */
[----:B------:R-:W-:-:S02]  /*15c60*/  @!P4 LEA.HI.X R11, R7, R4, R6, 0x2, P1 ;  /* 0x00000004070bc211 */ /* 0x000fc400008f1406 */
[C---:B------:R-:W-:Y:S02]  /*15c70*/  IADD3 R6, R238.reuse, 0x88, RZ ;  /* 0x00000088ee067810 */ /* 0x040fe40007ffe0ff */
[----:B------:R-:W-:Y:S02]  /*15c80*/  SHF.R.S32.HI R8, RZ, 0x1f, R5 ;  /* 0x0000001fff087819 */ /* 0x000fe40000011405 */
[----:B------:R-:W-:Y:S01]  /*15c90*/  IADD3 R2, R238, 0x90, RZ ;  /* 0x00000090ee027810 */ /* 0x000fe20007ffe0ff */
[----:B------:R1:W-:Y:S01]  /*15ca0*/  @!P0 ST.E.64 [R16.64], R50 ;  /* 0x0000003210008985 */ /* 0x0003e2000c101b06 */
[----:B------:R-:W-:Y:S02]  /*15cb0*/  ISETP.GE.AND P1, PT, R6, c[0x0][0x3c8], PT ;  /* 0x0000f20006007a0c */ /* 0x000fe40003f26270 */
[----:B------:R-:W-:Y:S01]  /*15cc0*/  SHF.R.S32.HI R7, RZ, 0x1f, R3 ;  /* 0x0000001fff077819 */ /* 0x000fe20000011403 */
[----:B------:R2:W-:Y:S01]  /*15cd0*/  @!P6 ST.E.64 [R14.64], R46 ;  /* 0x0000002e0e00e985 */ /* 0x0005e2000c101b06 */
[----:B------:R-:W-:-:S03]  /*15ce0*/  SHF.R.S32.HI R9, RZ, 0x1f, R6 ;  /* 0x0000001fff097819 */ /* 0x000fc60000011406 */
[----:B------:R-:W-:Y:S04]  /*15cf0*/  @!P5 ST.E.64 [R12.64], R58 ;  /* 0x0000003a0c00d985 */ /* 0x000fe8000c101b06 */
[----:B------:R4:W-:Y:S01]  /*15d00*/  @!P4 ST.E.64 [R10.64], R54 ;  /* 0x000000360a00c985 */ /* 0x0009e2000c101b06 */
[----:B-1----:R-:W-:-:S04]  /*15d10*/  @!P3 LEA R16, P0, R5, R0, 0x2 ;  /* 0x000000000510b211 */ /* 0x002fc800078010ff */
[----:B------:R-:W-:Y:S02]  /*15d20*/  @!P3 LEA.HI.X R17, R5, R4, R8, 0x2, P0 ;  /* 0x000000040511b211 */ /* 0x000fe400000f1408 */
[----:B------:R-:W-:Y:S02]  /*15d30*/  ISETP.GE.AND P0, PT, R2, c[0x0][0x3c8], PT ;  /* 0x0000f20002007a0c */ /* 0x000fe40003f06270 */
[C---:B--2---:R-:W-:Y:S01]  /*15d40*/  @!P2 LEA R14, P6, R3.reuse, R0, 0x2 ;  /* 0x00000000030ea211 */ /* 0x044fe200078c10ff */
[----:B------:R1:W-:Y:S01]  /*15d50*/  @!P3 ST.E.64 [R16.64], R66 ;  /* 0x000000421000b985 */ /* 0x0003e2000c101b06 */
[----:B------:R-:W-:Y:S02]  /*15d60*/  IADD3 R5, R238, 0x98, RZ ;  /* 0x00000098ee057810 */ /* 0x000fe40007ffe0ff */
[----:B------:R-:W-:Y:S02]  /*15d70*/  @!P2 LEA.HI.X R15, R3, R4, R7, 0x2, P6 ;  /* 0x00000004030fa211 */ /* 0x000fe400030f1407 */
[----:B----4-:R-:W-:-:S02]  /*15d80*/  @!P1 LEA R10, P5, R6, R0, 0x2 ;  /* 0x00000000060a9211 */ /* 0x010fc400078a10ff */
[----:B------:R-:W-:Y:S01]  /*15d90*/  ISETP.GE.AND P6, PT, R5, c[0x0][0x3c8], PT ;  /* 0x0000f20005007a0c */ /* 0x000fe20003fc6270 */
[----:B------:R-:W-:Y:S01]  /*15da0*/  @!P2 ST.E.64 [R14.64], R62 ;  /* 0x0000003e0e00a985 */ /* 0x000fe2000c101b06 */
[----:B------:R-:W-:Y:S02]  /*15db0*/  SHF.R.S32.HI R7, RZ, 0x1f, R2 ;  /* 0x0000001fff077819 */ /* 0x000fe40000011402 */
[----:B------:R-:W-:Y:S02]  /*15dc0*/  @!P0 LEA R8, P4, R2, R0, 0x2 ;  /* 0x0000000002088211 */ /* 0x000fe400078810ff */
[----:B------:R-:W-:Y:S02]  /*15dd0*/  IADD3 R3, R238, 0xa0, RZ ;  /* 0x000000a0ee037810 */ /* 0x000fe40007ffe0ff */
[-C--:B------:R-:W-:Y:S02]  /*15de0*/  @!P1 LEA.HI.X R11, R6, R4.reuse, R9, 0x2, P5 ;  /* 0x00000004060b9211 */ /* 0x080fe400028f1409 */
[----:B------:R-:W-:-:S02]  /*15df0*/  @!P0 LEA.HI.X R9, R2, R4, R7, 0x2, P4 ;  /* 0x0000000402098211 */ /* 0x000fc400020f1407 */
[----:B------:R-:W-:Y:S01]  /*15e00*/  ISETP.GE.AND P4, PT, R3, c[0x0][0x3c8], PT ;  /* 0x0000f20003007a0c */ /* 0x000fe20003f86270 */
[----:B------:R-:W-:Y:S01]  /*15e10*/  @!P1 ST.E.64 [R10.64], R74 ;  /* 0x0000004a0a009985 */ /* 0x000fe2000c101b06 */
[----:B------:R-:W-:Y:S02]  /*15e20*/  IADD3 R2, R238, 0xa8, RZ ;  /* 0x000000a8ee027810 */ /* 0x000fe40007ffe0ff */
[----:B------:R-:W-:Y:S01]  /*15e30*/  SHF.R.S32.HI R13, RZ, 0x1f, R5 ;  /* 0x0000001fff0d7819 */ /* 0x000fe20000011405 */
[----:B------:R2:W-:Y:S01]  /*15e40*/  @!P0 ST.E.64 [R8.64], R70 ;  /* 0x0000004608008985 */ /* 0x0005e2000c101b06 */
[----:B------:R-:W-:Y:S02]  /*15e50*/  ISETP.GE.AND P5, PT, R2, c[0x0][0x3c8], PT ;  /* 0x0000f20002007a0c */ /* 0x000fe40003fa6270 */
[----:B------:R-:W-:Y:S02]  /*15e60*/  @!P6 LEA R12, P3, R5, R0, 0x2 ;  /* 0x00000000050ce211 */ /* 0x000fe400078610ff */
[----:B------:R-:W-:-:S02]  /*15e70*/  IADD3 R7, R238, 0xb0, RZ ;  /* 0x000000b0ee077810 */ /* 0x000fc40007ffe0ff */
[----:B------:R-:W-:Y:S02]  /*15e80*/  @!P6 LEA.HI.X R13, R5, R4, R13, 0x2, P3 ;  /* 0x00000004050de211 */ /* 0x000fe400018f140d */
[----:B------:R-:W-:Y:S02]  /*15e90*/  SHF.R.S32.HI R6, RZ, 0x1f, R3 ;  /* 0x0000001fff067819 */ /* 0x000fe40000011403 */
[----:B------:R-:W-:Y:S01]  /*15ea0*/  @!P4 LEA R18, P2, R3, R0, 0x2 ;  /* 0x000000000312c211 */ /* 0x000fe200078410ff */
[----:B------:R4:W-:Y:S01]  /*15eb0*/  @!P6 ST.E.64 [R12.64], R150 ;  /* 0x000000960c00e985 */ /* 0x0009e2000c101b06 */
[----:B------:R-:W-:Y:S02]  /*15ec0*/  ISETP.GE.AND P3, PT, R7, c[0x0][0x3c8], PT ;  /* 0x0000f20007007a0c */ /* 0x000fe40003f66270 */
[----:B------:R-:W-:Y:S02]  /*15ed0*/  IADD3 R5, R238, 0xb8, RZ ;  /* 0x000000b8ee057810 */ /* 0x000fe40007ffe0ff */
[----:B---3--:R-:W-:-:S02]  /*15ee0*/  @!P4 LEA.HI.X R19, R3, R4, R6, 0x2, P2 ;  /* 0x000000040313c211 */ /* 0x008fc400010f1406 */
[----:B------:R-:W-:Y:S02]  /*15ef0*/  ISETP.GE.AND P2, PT, R5, c[0x0][0x3c8], PT ;  /* 0x0000f20005007a0c */ /* 0x000fe40003f46270 */
[----:B------:R-:W-:Y:S01]  /*15f00*/  SHF.R.S32.HI R6, RZ, 0x1f, R2 ;  /* 0x0000001fff067819 */ /* 0x000fe20000011402 */
[----:B------:R-:W-:Y:S01]  /*15f10*/  @!P4 ST.E.64 [R18.64], R160 ;  /* 0x000000a01200c985 */ /* 0x000fe2000c101b06 */
[----:B-1----:R-:W-:Y:S02]  /*15f20*/  @!P5 LEA R16, P1, R2, R0, 0x2 ;  /* 0x000000000210d211 */ /* 0x002fe400078210ff */
[----:B------:R-:W-:Y:S02]  /*15f30*/  IADD3 R3, R238, 0xc0, RZ ;  /* 0x000000c0ee037810 */ /* 0x000fe40007ffe0ff */
[----:B------:R-:W-:Y:S02]  /*15f40*/  @!P5 LEA.HI.X R17, R2, R4, R6, 0x2, P1 ;  /* 0x000000040211d211 */ /* 0x000fe400008f1406 */
[----:B------:R-:W-:-:S02]  /*15f50*/  ISETP.GE.AND P1, PT, R3, c[0x0][0x3c8], PT ;  /* 0x0000f20003007a0c */ /* 0x000fc40003f26270 */
[----:B--2---:R-:W-:Y:S02]  /*15f60*/  SHF.R.S32.HI R8, RZ, 0x1f, R7 ;  /* 0x0000001fff087819 */ /* 0x004fe40000011407 */
[C---:B------:R-:W-:Y:S02]  /*15f70*/  @!P3 LEA R14, P0, R7.reuse, R0, 0x2 ;  /* 0x00000000070eb211 */ /* 0x040fe400078010ff */
[----:B------:R-:W-:Y:S02]  /*15f80*/  ISETP.GE.AND P6, PT, R2, c[0x0][0x3c8], PT ;  /* 0x0000f20002007a0c */ /* 0x000fe40003fc6270 */
[----:B------:R-:W-:Y:S02]  /*15f90*/  IADD3 R6, R238, 0xc8, RZ ;  /* 0x000000c8ee067810 */ /* 0x000fe40007ffe0ff */
[----:B------:R-:W-:Y:S02]  /*15fa0*/  @!P3 LEA.HI.X R15, R7, R4, R8, 0x2, P0 ;  /* 0x00000004070fb211 */ /* 0x000fe400000f1408 */
[----:B------:R-:W-:-:S02]  /*15fb0*/  SHF.R.S32.HI R7, RZ, 0x1f, R5 ;  /* 0x0000001fff077819 */ /* 0x000fc40000011405 */
[C---:B----4-:R-:W-:Y:S02]  /*15fc0*/  @!P2 LEA R12, P0, R5.reuse, R0, 0x2 ;  /* 0x00000000050ca211 */ /* 0x050fe400078010ff */
[----:B------:R-:W-:Y:S02]  /*15fd0*/  ISETP.GE.AND P5, PT, R6, c[0x0][0x3c8], PT ;  /* 0x0000f20006007a0c */ /* 0x000fe40003fa6270 */
[----:B------:R-:W-:Y:S01]  /*15fe0*/  @!P2 LEA.HI.X R13, R5, R4, R7, 0x2, P0 ;  /* 0x00000004050da211 */ /* 0x000fe200000f1407 */
[----:B------:R-:W-:Y:S01]  /*15ff0*/  @!P6 ST.E.64 [R16.64], R156 ;  /* 0x0000009c1000e985 */ /* 0x000fe2000c101b06 */
[----:B------:R-:W-:Y:S02]  /*16000*/  SHF.R.S32.HI R5, RZ, 0x1f, R3 ;  /* 0x0000001fff057819 */ /* 0x000fe40000011403 */
[----:B------:R-:W-:Y:S01]  /*16010*/  @!P1 LEA R10, P0, R3, R0, 0x2 ;  /* 0x00000000030a9211 */ /* 0x000fe200078010ff */
[----:B------:R-:W-:Y:S01]  /*16020*/  @!P3 ST.E.64 [R14.64], R154 ;  /* 0x0000009a0e00b985 */ /* 0x000fe2000c101b06 */
[----:B------:R-:W-:-:S02]  /*16030*/  ISETP.GE.AND P3, PT, R21, c[0x0][0x3c8], PT ;  /* 0x0000f20015007a0c */ /* 0x000fc40003f66270 */
[----:B------:R-:W-:Y:S01]  /*16040*/  @!P1 LEA.HI.X R11, R3, R4, R5, 0x2, P0 ;  /* 0x00000004030b9211 */ /* 0x000fe200000f1405 */
[----:B------:R-:W-:Y:S01]  /*16050*/  @!P2 ST.E.64 [R12.64], R98 ;  /* 0x000000620c00a985 */ /* 0x000fe2000c101b06 */
[----:B------:R-:W-:Y:S02]  /*16060*/  IADD3 R3, R238, 0xd0, RZ ;  /* 0x000000d0ee037810 */ /* 0x000fe40007ffe0ff */
[----:B------:R-:W-:Y:S01]  /*16070*/  SHF.R.S32.HI R5, RZ, 0x1f, R6 ;  /* 0x0000001fff057819 */ /* 0x000fe20000011406 */
[----:B------:R1:W-:Y:S01]  /*16080*/  @!P1 ST.E.64 [R10.64], R82 ;  /* 0x000000520a009985 */ /* 0x0003e2000c101b06 */
[C---:B------:R-:W-:Y:S02]  /*16090*/  @!P5 LEA R8, P0, R6.reuse, R0, 0x2 ;  /* 0x000000000608d211 */ /* 0x040fe400078010ff */
[----:B------:R-:W-:Y:S02]  /*160a0*/  ISETP.GE.AND P4, PT, R3, c[0x0][0x3c8], PT ;  /* 0x0000f20003007a0c */ /* 0x000fe40003f86270 */
[----:B------:R-:W-:-:S02]  /*160b0*/  @!P5 LEA.HI.X R9, R6, R4, R5, 0x2, P0 ;  /* 0x000000040609d211 */ /* 0x000fc400000f1405 */
[----:B------:R-:W-:Y:S02]  /*160c0*/  SHF.R.S32.HI R5, RZ, 0x1f, R3 ;  /* 0x0000001fff057819 */ /* 0x000fe40000011403 */
[----:B------:R-:W-:Y:S01]  /*160d0*/  ISETP.GE.AND P2, PT, R24, c[0x0][0x3c8], PT ;  /* 0x0000f20018007a0c */ /* 0x000fe20003f46270 */
[----:B------:R2:W-:Y:S01]  /*160e0*/  @!P5 ST.E.64 [R8.64], R86 ;  /* 0x000000560800d985 */ /* 0x0005e2000c101b06 */
[----:B------:R-:W-:Y:S02]  /*160f0*/  ISETP.GE.AND P1, PT, R22, c[0x0][0x3c8], PT ;  /* 0x0000f20016007a0c */ /* 0x000fe40003f26270 */
[----:B------:R-:W-:-:S03]  /*16100*/  ISETP.GE.AND P0, PT, R20, c[0x0][0x3c8], PT ;  /* 0x0000f20014007a0c */ /* 0x000fc60003f06270 */
[----:B------:R-:W-:-:S04]  /*16110*/  @!P4 LEA R2, P6, R3, R0, 0x2 ;  /* 0x000000000302c211 */ /* 0x000fc800078c10ff */
[----:B------:R-:W-:Y:S02]  /*16120*/  @!P4 LEA.HI.X R3, R3, R4, R5, 0x2, P6 ;  /* 0x000000040303c211 */ /* 0x000fe400030f1405 */
[----:B------:R-:W-:-:S03]  /*16130*/  SHF.R.S32.HI R5, RZ, 0x1f, R21 ;  /* 0x0000001fff057819 */ /* 0x000fc60000011415 */
[----:B------:R3:W-:Y:S01]  /*16140*/  @!P4 ST.E.64 [R2.64], R94 ;  /* 0x0000005e0200c985 */ /* 0x0007e2000c101b06 */
[-C--:B-1----:R-:W-:Y:S02]  /*16150*/  @!P3 LEA R10, P5, R21, R0.reuse, 0x2 ;  /* 0x00000000150ab211 */ /* 0x082fe400078a10ff */
[----:B--2---:R-:W-:-:S04]  /*16160*/  @!P2 LEA R8, P6, R24, R0, 0x2 ;  /* 0x000000001808a211 */ /* 0x004fc800078c10ff */
[----:B------:R-:W-:-:S07]  /*16170*/  @!P2 LEA.HI.X R9, R24, R4, R25, 0x2, P6 ;  /* 0x000000041809a211 */ /* 0x000fce00030f1419 */
[----:B---3--:R-:W-:Y:S02]  /*16180*/  P2R R2, PR, RZ, 0x20 ;  /* 0x00000020ff027803 */ /* 0x008fe40000000000 */
[----:B------:R-:W-:Y:S02]  /*16190*/  @!P1 LEA R6, P5, R22, R0, 0x2 ;  /* 0x0000000016069211 */ /* 0x000fe400078a10ff */
[----:B------:R-:W-:Y:S02]  /*161a0*/  ISETP.NE.AND P4, PT, R2, RZ, PT ;  /* 0x000000ff0200720c */ /* 0x000fe40003f85270 */
[-C--:B------:R-:W-:Y:S02]  /*161b0*/  @!P1 LEA.HI.X R7, R22, R4.reuse, R23, 0x2, P5 ;  /* 0x0000000416079211 */ /* 0x080fe400028f1417 */
[----:B------:R-:W-:Y:S02]  /*161c0*/  @!P3 LEA.HI.X R11, R21, R4, R5, 0x2, P4 ;  /* 0x00000004150bb211 */ /* 0x000fe400020f1405 */
[----:B------:R-:W-:-:S02]  /*161d0*/  IADD3 R21, R238, 0xf0, RZ ;  /* 0x000000f0ee157810 */ /* 0x000fc40007ffe0ff */
[----:B------:R-:W-:Y:S01]  /*161e0*/  @!P0 LEA R2, P4, R20, R0, 0x2 ;  /* 0x0000000014028211 */ /* 0x000fe200078810ff */
[----:B------:R1:W-:Y:S01]  /*161f0*/  @!P3 ST.E.64 [R10.64], R110 ;  /* 0x0000006e0a00b985 */ /* 0x0003e2000c101b06 */
[----:B------:R-:W-:-:S03]  /*16200*/  SHF.R.S32.HI R21, RZ, 0x1f, R21 ;  /* 0x0000001fff157819 */ /* 0x000fc60000011415 */
[----:B------:R1:W-:Y:S01]  /*16210*/  @!P2 ST.E.64 [R8.64], R106 ;  /* 0x0000006a0800a985 */ /* 0x0003e2000c101b06 */
[----:B------:R-:W-:Y:S02]  /*16220*/  @!P0 LEA.HI.X R3, R20, R4, R21, 0x2, P4 ;  /* 0x0000000414038211 */ /* 0x000fe400020f1415 */
[----:B------:R-:W-:Y:S01]  /*16230*/  IADD3 R20, R238, 0xf8, RZ ;  /* 0x000000f8ee147810 */ /* 0x000fe20007ffe0ff */
[----:B------:R1:W-:Y:S04]  /*16240*/  @!P1 ST.E.64 [R6.64], R102 ;  /* 0x0000006606009985 */ /* 0x0003e8000c101b06 */
[----:B------:R1:W-:Y:S01]  /*16250*/  @!P0 ST.E.64 [R2.64], R90 ;  /* 0x0000005a02008985 */ /* 0x0003e2000c101b06 */
[----:B------:R-:W-:-:S13]  /*16260*/  ISETP.GE.AND P0, PT, R20, c[0x0][0x3c8], PT ;  /* 0x0000f20014007a0c */ /* 0x000fda0003f06270 */
[----:B------:R-:W-:Y:S05]  /*16270*/  @P0 BRA `(.L_x_4318) ;  /* 0x00000f8000000947 */ /* 0x000fea0003800000 */
[----:B------:R-:W-:Y:S02]  /*16280*/  IADD3 R21, R238, 0xf8, RZ ;  /* 0x000000f8ee157810 */ /* 0x000fe40007ffe0ff */
[----:B-1----:R-:W-:Y:S02]  /*16290*/  LEA R2, P0, R20, R0, 0x2 ;  /* 0x0000000014027211 */ /* 0x002fe400078010ff */
[----:B------:R-:W-:-:S04]  /*162a0*/  SHF.R.S32.HI R21, RZ, 0x1f, R21 ;  /* 0x0000001fff157819 */ /* 0x000fc80000011415 */
[----:B------:R-:W-:-:S05]  /*162b0*/  LEA.HI.X R3, R20, R4, R21, 0x2, P0 ;  /* 0x0000000414037211 */ /* 0x000fca00000f1415 */
[----:B------:R1:W-:Y:S01]  /*162c0*/  ST.E.64 [R2.64], R78 ;  /* 0x0000004e02007985 */ /* 0x0003e2000c101b06 */
[----:B------:R-:W-:Y:S05]  /*162d0*/  BRA `(.L_x_4318) ;  /* 0x00000f2000007947 */ /* 0x000fea0003800000 */
.L_x_4303:
        /* <DEDUP_REMOVED lines=9> */
[----:B-1----:R-:W-:Y:S02]  /*16370*/  @P0 IMAD.WIDE R4, R247, R4, c[0x0][0x508] ;  /* 0x00014200f7040625 */ /* 0x002fe400078e0204 */
[----:B------:R1:W5:Y:S04]  /*16380*/  @P2 LDG.E R0, [R2.64] ;  /* 0x0000000602002981 */ /* 0x000368000c1e1900 */
        /* <DEDUP_REMOVED lines=8> */
.L_x_4324:
        /* <DEDUP_REMOVED lines=8> */
[----:B------:R-:W-:Y:S01]  /*16490*/  IMAD R2, R17, c[0x0][0x4e8], RZ ;  /* 0x00013a0011027a24 */ /* 0x000fe200078e02ff */
[----:B------:R-:W-:-:S04]  /*164a0*/  IADD3 R12, R243, R4, RZ ;  /* 0x00000004f30c7210 */ /* 0x000fc80007ffe0ff */
        /* <DEDUP_REMOVED lines=47> */
.L_x_4326:
[----:B------:R-:W-:Y:S05]  /*167a0*/  BSYNC B0 ;  /* 0x0000000000007941 */ /* 0x000fea0003800000 */
.L_x_4325:
[----:B------:R-:W-:-:S13]  /*167b0*/  ISETP.GT.AND P0, PT, R16, 0x1, PT ;  /* 0x000000011000780c */ /* 0x000fda0003f04270 */
[----:B------:R-:W-:Y:S05]  /*167c0*/  @P0 BRA `(.L_x_4318) ;  /* 0x00000a3000000947 */ /* 0x000fea0003800000 */
[----:B-1----:R-:W2:Y:S04]  /*167d0*/  LDL.LU R2, [R1+0x18] ;  /* 0x0000180001027983 */ /* 0x002ea80000300800 */
[----:B------:R-:W3:Y:S01]  /*167e0*/  LDL R6, [R1+0x50] ;  /* 0x0000500001067983 */ /* 0x000ee20000100800 */
[----:B------:R-:W-:-:S03]  /*167f0*/  MOV R4, c[0x0][0x4e8] ;  /* 0x00013a0000047a02 */ /* 0x000fc60000000f00 */
[----:B------:R-:W1:Y:S01]  /*16800*/  S2R R11, SR_TID.X ;  /* 0x00000000000b7919 */ /* 0x000e620000002100 */
[----:B------:R-:W-:Y:S01]  /*16810*/  ISETP.NE.AND P0, PT, R4, 0x1, PT ;  /* 0x000000010400780c */ /* 0x000fe20003f05270 */
[----:B------:R-:W-:Y:S01]  /*16820*/  IMAD.WIDE.U32 R4, R0, c[0x0][0x3a0], RZ ;  /* 0x0000e80000047a25 */ /* 0x000fe200078e00ff */
[----:B-1----:R-:W-:-:S04]  /*16830*/  SHF.R.S32.HI R10, RZ, 0x1f, R11 ;  /* 0x0000001fff0a7819 */ /* 0x002fc8000001140b */
[----:B------:R-:W-:-:S04]  /*16840*/  LEA.HI R10, R10, R11, RZ, 0x3 ;  /* 0x0000000b0a0a7211 */ /* 0x000fc800078f18ff */
[----:B------:R-:W-:-:S04]  /*16850*/  SHF.R.S32.HI R10, RZ, 0x3, R10 ;  /* 0x00000003ff0a7819 */ /* 0x000fc8000001140a */
[----:B------:R-:W-:Y:S02]  /*16860*/  IADD3 R14, R10, R243, RZ ;  /* 0x000000f30a0e7210 */ /* 0x000fe40007ffe0ff */
[----:B--2---:R-:W-:Y:S01]  /*16870*/  MOV R8, R2 ;  /* 0x0000000200087202 */ /* 0x004fe20000000f00 */
[----:B------:R-:W-:-:S04]  /*16880*/  IMAD R2, R13, c[0x0][0x3a0], RZ ;  /* 0x0000e8000d027a24 */ /* 0x000fc800078e02ff */
[----:B------:R-:W-:Y:S01]  /*16890*/  IMAD R0, R0, c[0x0][0x3a4], R2 ;  /* 0x0000e90000007a24 */ /* 0x000fe200078e0202 */
[----:B---3--:R-:W-:Y:S01]  /*168a0*/  IADD3 R2, R6, R243, RZ ;  /* 0x000000f306027210 */ /* 0x008fe20007ffe0ff */
[----:B------:R-:W-:-:S03]  /*168b0*/  IMAD R6, R20, c[0x0][0x3f0], RZ ;  /* 0x0000fc0014067a24 */ /* 0x000fc600078e02ff */
[----:B------:R-:W-:Y:S01]  /*168c0*/  IADD3 R5, R5, R0, RZ ;  /* 0x0000000005057210 */ /* 0x000fe20007ffe0ff */
[----:B------:R-:W-:-:S04]  /*168d0*/  @P0 IMAD.HI.U32 R7, R2, c[0x0][0x4ec], RZ ;  /* 0x00013b0002070a27 */ /* 0x000fc800078e00ff */
[----:B------:R-:W-:-:S04]  /*168e0*/  IMAD.WIDE.U32 R4, R8, c[0x0][0x3e8], R4 ;  /* 0x0000fa0008047a25 */ /* 0x000fc800078e0004 */
        /* <DEDUP_REMOVED lines=23> */
.L_x_4382:
[----:B------:R-:W-:Y:S05]  /*16a60*/  BRA.DIV ~URZ, `(.L_x_4328) ;  /* 0x000024e27f007947 */ /* 0x000fea000b800000 */
[----:B------:R3:W4:Y:S02]  /*16a70*/  SHFL.IDX PT, R0, R15, RZ, 0x181f ;  /* 0x00181fff0f007589 */ /* 0x00072400000e0000 */
.L_x_4383:
        /* <DEDUP_REMOVED lines=27> */
.L_x_4330:
[----:B------:R-:W-:Y:S05]  /*16c30*/  BSYNC B0 ;  /* 0x0000000000007941 */ /* 0x000fea0003800000 */
.L_x_4329:
[----:B------:R-:W-:Y:S05]  /*16c40*/  BRA.DIV ~URZ, `(.L_x_4331) ;  /* 0x000023627f007947 */ /* 0x000fea000b800000 */
[----:B--2---:R2:W1:Y:S04]  /*16c50*/  SHFL.IDX PT, R4, R12, 0x1, 0x181f ;  /* 0x00381f000c047f89 */ /* 0x00446800000e0000 */
[----:B----4-:R2:W4:Y:S02]  /*16c60*/  SHFL.IDX PT, R0, R15, 0x1, 0x181f ;  /* 0x00381f000f007f89 */ /* 0x01052400000e0000 */
.L_x_4384:
        /* <DEDUP_REMOVED lines=27> */
.L_x_4333:
[----:B------:R-:W-:Y:S05]  /*16e20*/  BSYNC B0 ;  /* 0x0000000000007941 */ /* 0x000fea0003800000 */
.L_x_4332:
[----:B------:R-:W-:Y:S05]  /*16e30*/  BRA.DIV ~URZ, `(.L_x_4334) ;  /* 0x000022327f007947 */ /* 0x000fea000b800000 */
[----:B-1----:R1:W2:Y:S02]  /*16e40*/  SHFL.IDX PT, R4, R12, 0x2, 0x181f ;  /* 0x00581f000c047f89 */ /* 0x0022a400000e0000 */
.L_x_4385:
[----:B------:R-:W-:Y:S05]  /*16e50*/  BRA.DIV ~URZ, `(.L_x_4335) ;  /* 0x000022827f007947 */ /* 0x000fea000b800000 */
[----:B----4-:R4:W1:Y:S02]  /*16e60*/  SHFL.IDX PT, R0, R15, 0x2, 0x181f ;  /* 0x00581f000f007f89 */ /* 0x01086400000e0000 */
.L_x_4386:
        /* <DEDUP_REMOVED lines=27> */
.L_x_4337:
[----:B------:R-:W-:Y:S05]  /*17020*/  BSYNC B0 ;  /* 0x0000000000007941 */ /* 0x000fea0003800000 */
.L_x_4336:
[----:B------:R-:W-:Y:S05]  /*17030*/  BRA.DIV ~URZ, `(.L_x_4338) ;  /* 0x000021027f007947 */ /* 0x000fea000b800000 */
[----:B--2---:R2:W3:Y:S04]  /*17040*/  SHFL.IDX PT, R4, R12, 0x3, 0x181f ;  /* 0x00781f000c047f89 */ /* 0x0044e800000e0000 */
[----:B-1----:R2:W1:Y:S02]  /*17050*/  SHFL.IDX PT, R0, R15, 0x3, 0x181f ;  /* 0x00781f000f007f89 */ /* 0x00246400000e0000 */
.L_x_4387:
[----:B------:R-:W-:-:S04]  /*17060*/  IADD3 R14, R14, 0x60, RZ ;  /* 0x000000600e0e7810 */ /* 0x000fc80007ffe0ff */
[----:B------:R-:W-:-:S13]  /*17070*/  ISETP.GE.AND P0, PT, R14, R13, PT ;  /* 0x0000000d0e00720c */ /* 0x000fda0003f06270 */
[----:B------:R-:W-:Y:S05]  /*17080*/  @P0 BRA `(.L_x_4318) ;  /* 0x0000017000000947 */ /* 0x000fea0003800000 */
[----:B------:R-:W5:Y:S04]  /*17090*/  LDL.64 R2, [R1] ;  /* 0x0000000001027983 */ /* 0x000f680000100a00 */
        /* <DEDUP_REMOVED lines=22> */
.L_x_4318:
[----:B------:R-:W-:Y:S05]  /*17200*/  BSYNC B1 ;  /* 0x0000000000017941 */ /* 0x000fea0003800000 */
.L_x_4302:
[----:B------:R-:W-:-:S13]  /*17210*/  ISETP.NE.AND P0, PT, RZ, UR5, PT ;  /* 0x00000005ff007c0c */ /* 0x000fda000bf05270 */
[----:B------:R-:W-:Y:S01]  /*17220*/  @P0 WARPSYNC 0xffffffff ;  /* 0xffffffff00000948 */ /* 0x000fe20003800000 */
[----:B------:R-:W-:Y:S06]  /*17230*/  @P0 BAR.SYNC.DEFER_BLOCKING 0x5, 0x100 ;  /* 0x0144000000000b1d */ /* 0x000fec0000010000 */
[----:B------:R-:W2:Y:S04]  /*17240*/  @P0 LDS.128 R244, [0x20100] ;  /* 0x02010000fff40984 */ /* 0x000ea80000000c00 */
[----:B------:R-:W-:Y:S06]  /*17250*/  @P0 BAR.ARV 0x4, 0x100 ;  /* 0x0104000000000b1d */ /* 0x000fec0000002000 */
[----:B------:R-:W-:Y:S05]  /*17260*/  @P0 BRA `(.L_x_4339) ;  /* 0x00000f6000000947 */ /* 0x000fea0003800000 */
[----:B-1--4-:R-:W1:Y:S01]  /*17270*/  S2R R0, SR_TID.X ;  /* 0x0000000000007919 */ /* 0x012e620000002100 */
[----:B------:R-:W-:Y:S01]  /*17280*/  IMAD.MOV.U32 R7, RZ, RZ, RZ ;  /* 0x000000ffff077224 */ /* 0x000fe200078e00ff */
[----:B-12---:R-:W-:-:S04]  /*17290*/  LOP3.LUT R14, R0, 0x1f, RZ, 0xc0, !PT ;  /* 0x0000001f000e7812 */ /* 0x006fc800078ec0ff */
[----:B------:R-:W-:Y:S01]  /*172a0*/  ISETP.NE.AND P6, PT, R14, 0x1f, PT ;  /* 0x0000001f0e00780c */ /* 0x000fe20003fc5270 */
[----:B------:R-:W-:Y:S10]  /*172b0*/  BRA.DIV ~URZ, `(.L_x_4340) ;  /* 0x00001f427f007947 */ /* 0x000ff4000b800000 */
[----:B------:R1:W2:Y:S02]  /*172c0*/  SHFL.IDX PT, R9, R114, RZ, 0x1f ;  /* 0x00001fff72097589 */ /* 0x0002a400000e0000 */
.L_x_4388:
[----:B------:R-:W-:Y:S05]  /*172d0*/  BRA.DIV ~URZ, `(.L_x_4341) ;  /* 0x00001f927f007947 */ /* 0x000fea000b800000 */
[----:B------:R4:W1:Y:S02]  /*172e0*/  SHFL.IDX PT, R8, R114, 0x1, 0x1f ;  /* 0x00201f0072087f89 */ /* 0x00086400000e0000 */
.L_x_4389:
[----:B------:R-:W-:Y:S02]  /*172f0*/  IMAD.IADD R0, R247, 0x1, R14 ;  /* 0x00000001f7007824 */ /* 0x000fe400078e020e */
[----:B---3--:R-:W-:-:S03]  /*17300*/  IMAD.MOV.U32 R6, RZ, RZ, RZ ;  /* 0x000000ffff067224 */ /* 0x008fc600078e00ff */
[----:B------:R-:W-:-:S13]  /*17310*/  ISETP.GE.OR P0, PT, R0, c[0x0][0x53c], !P6 ;  /* 0x00014f0000007a0c */ /* 0x000fda0007706670 */
[----:B------:R-:W-:Y:S01]  /*17320*/  @!P0 IMAD.MOV.U32 R2, RZ, RZ, 0x4 ;  /* 0x00000004ff028424 */ /* 0x000fe200078e00ff */
[----:B------:R-:W-:-:S03]  /*17330*/  @!P0 MOV R3, 0x4 ;  /* 0x0000000400038802 */ /* 0x000fc60000000f00 */
[----:B------:R-:W-:-:S04]  /*17340*/  @!P0 IMAD.WIDE R4, R0, R2, c[0x0][0x580] ;  /* 0x0001600000048625 */ /* 0x000fc800078e0202 */
[----:B------:R-:W-:Y:S01]  /*17350*/  @!P0 IMAD.WIDE R2, R0, R3, c[0x0][0x578] ;  /* 0x00015e0000028625 */ /* 0x000fe200078e0203 */
[----:B------:R-:W3:Y:S04]  /*17360*/  @!P0 LDG.E R6, [R4.64] ;  /* 0x0000000604068981 */ /* 0x000ee8000c1e1900 */
[----:B------:R-:W3:Y:S01]  /*17370*/  @!P0 LDG.E R7, [R2.64] ;  /* 0x0000000602078981 */ /* 0x000ee2000c1e1900 */
[C---:B------:R-:W-:Y:S02]  /*17380*/  ISETP.GE.U32.AND P4, PT, R14.reuse, 0x10, PT ;  /* 0x000000100e00780c */ /* 0x040fe40003f86070 */
[C---:B------:R-:W-:Y:S02]  /*17390*/  ISETP.GE.U32.AND P3, PT, R14.reuse, 0x8, PT ;  /* 0x000000080e00780c */ /* 0x040fe40003f66070 */
[----:B------:R-:W-:-:S02]  /*173a0*/  ISETP.GE.U32.AND P2, PT, R14, 0x4, PT ;  /* 0x000000040e00780c */ /* 0x000fc40003f46070 */
[C---:B------:R-:W-:Y:S02]  /*173b0*/  ISETP.GE.U32.AND P1, PT, R14.reuse, 0x2, PT ;  /* 0x000000020e00780c */ /* 0x040fe40003f26070 */
[----:B------:R-:W-:Y:S02]  /*173c0*/  ISETP.NE.AND P5, PT, R14, RZ, PT ;  /* 0x000000ff0e00720c */ /* 0x000fe40003fa5270 */
[----:B------:R-:W-:Y:S01]  /*173d0*/  MOV R13, RZ ;  /* 0x000000ff000d7202 */ /* 0x000fe20000000f00 */
[----:B---3--:R-:W-:Y:S01]  /*173e0*/  IMAD R0, R7, R6, RZ ;  /* 0x0000000607007224 */ /* 0x008fe200078e02ff */
[----:B------:R-:W-:Y:S07]  /*173f0*/  BRA.DIV ~URZ, `(.L_x_4342) ;  /* 0x00001ee27f007947 */ /* 0x000fee000b800000 */
[----:B------:R3:W4:Y:S02]  /*17400*/  SHFL.UP PT, R4, R0, 0x1, RZ ;  /* 0x0420000000047989 */ /* 0x00072400000e00ff */
.L_x_4390:
        /* <DEDUP_REMOVED lines=16> */
.L_x_4391:
[----:B----4-:R-:W-:Y:S01]  /*17510*/  IMAD R0, R0, c[0x0][0x538], RZ ;  /* 0x00014e0000007a24 */ /* 0x010fe200078e02ff */
[----:B------:R-:W-:Y:S04]  /*17520*/  BSSY B1, `(.L_x_4344) ;  /* 0x00000c5000017945 */ /* 0x000fe80003800000 */
[----:B-1----:R-:W-:-:S04]  /*17530*/  IADD3 R8, R0, R8, RZ ;  /* 0x0000000800087210 */ /* 0x002fc80007ffe0ff */
[----:B--2---:R-:W-:-:S13]  /*17540*/  ISETP.GT.AND P0, PT, R8, R9, PT ;  /* 0x000000090800720c */ /* 0x004fda0003f04270 */
[----:B------:R-:W-:Y:S05]  /*17550*/  @P0 BRA `(.L_x_4345) ;  /* 0x0000024000000947 */ /* 0x000fea0003800000 */
.L_x_4349:
        /* <DEDUP_REMOVED lines=9> */
[----:B---3--:R-:W-:-:S04]  /*175f0*/  @!P0 IMAD.WIDE R4, R0, R2, c[0x0][0x580] ;  /* 0x0001600000048625 */ /* 0x008fc800078e0202 */
[----:B------:R-:W-:Y:S01]  /*17600*/  @!P0 IMAD.WIDE R2, R0, R3, c[0x0][0x578] ;  /* 0x00015e0000028625 */ /* 0x000fe200078e0203 */
[----:B------:R-:W2:Y:S04]  /*17610*/  @!P0 LDG.E R6, [R4.64] ;  /* 0x0000000604068981 */ /* 0x000ea8000c1e1900 */
[----:B------:R-:W2:Y:S02]  /*17620*/  @!P0 LDG.E R7, [R2.64] ;  /* 0x0000000602078981 */ /* 0x000ea4000c1e1900 */
[----:B--2---:R-:W-:Y:S01]  /*17630*/  IMAD R0, R7, R6, RZ ;  /* 0x0000000607007224 */ /* 0x004fe200078e02ff */
[----:B------:R-:W-:Y:S05]  /*17640*/  BRA.DIV ~URZ, `(.L_x_4347) ;  /* 0x00001e727f007947 */ /* 0x000fea000b800000 */
[----:B------:R1:W2:Y:S02]  /*17650*/  SHFL.UP PT, R2, R0, 0x1, RZ ;  /* 0x0420000000027989 */ /* 0x0002a400000e00ff */
.L_x_4392:
        /* <DEDUP_REMOVED lines=16> */
.L_x_4393:
[----:B--2---:R-:W-:-:S05]  /*17760*/  IMAD R0, R0, c[0x0][0x538], RZ ;  /* 0x00014e0000007a24 */ /* 0x004fca00078e02ff */
[----:B------:R-:W-:-:S04]  /*17770*/  IADD3 R8, R0, R8, RZ ;  /* 0x0000000800087210 */ /* 0x000fc80007ffe0ff */
[----:B------:R-:W-:-:S13]  /*17780*/  ISETP.GT.AND P0, PT, R8, R9, PT ;  /* 0x000000090800720c */ /* 0x000fda0003f04270 */
[----:B-1----:R-:W-:Y:S05]  /*17790*/  @!P0 BRA `(.L_x_4349) ;  /* 0xfffffdc000008947 */ /* 0x002fea000383ffff */
.L_x_4345:
[----:B------:R-:W-:-:S05]  /*177a0*/  IADD3 R11, -R0, R8, RZ ;  /* 0x00000008000b7210 */ /* 0x000fca0007ffe1ff */
[----:B------:R-:W-:-:S05]  /*177b0*/  IMAD R0, R4, c[0x0][0x538], R11 ;  /* 0x00014e0004007a24 */ /* 0x000fca00078e020b */
[----:B------:R-:W-:Y:S01]  /*177c0*/  ISETP.GT.AND P0, PT, R0, R9, PT ;  /* 0x000000090000720c */ /* 0x000fe20003f04270 */
[----:B------:R-:W-:-:S12]  /*177d0*/  BRA.DIV ~URZ, `(.L_x_4350) ;  /* 0x00001ed27f007947 */ /* 0x000fd8000b800000 */
[----:B------:R-:W-:-:S04]  /*177e0*/  VOTE.ANY R12, PT, !P0 ;  /* 0x00000000000c7806 */ /* 0x000fc800040e0100 */
.L_x_4394:
[----:B------:R-:W1:Y:S02]  /*177f0*/  POPC R8, R12 ;  /* 0x0000000c00087309 */ /* 0x000e640000000000 */
[----:B-1----:R-:W-:Y:S01]  /*17800*/  IADD3 R247, R8, R247, RZ ;  /* 0x000000f708f77210 */ /* 0x002fe20007ffe0ff */
[----:B------:R-:W-:Y:S05]  /*17810*/  BRA.DIV ~URZ, `(.L_x_4351) ;  /* 0x00001ee27f007947 */ /* 0x000fea000b800000 */
[----:B------:R1:W2:Y:S04]  /*17820*/  SHFL.IDX PT, R10, R6, R8, 0x1f ;  /* 0x00001f08060a7589 */ /* 0x0002a800000e0000 */
[----:B------:R1:W4:Y:S02]  /*17830*/  SHFL.IDX PT, R7, R7, R8, 0x1f ;  /* 0x00001f0807077589 */ /* 0x00032400000e0000 */
.L_x_4395:
[----:B------:R-:W-:Y:S01]  /*17840*/  ISETP.NE.AND P0, PT, R12, RZ, PT ;  /* 0x000000ff0c00720c */ /* 0x000fe20003f05270 */
[----:B------:R-:W-:-:S12]  /*17850*/  BSSY B0, `(.L_x_4352) ;  /* 0x0000005000007945 */ /* 0x000fd80003800000 */
[----:B------:R-:W-:Y:S05]  /*17860*/  @!P0 BRA `(.L_x_4353) ;  /* 0x0000003000008947 */ /* 0x000fea0003800000 */
[----:B------:R-:W-:Y:S01]  /*17870*/  IADD3 R3, R8, -0x1, RZ ;  /* 0xffffffff08037810 */ /* 0x000fe20007ffe0ff */
[----:B------:R-:W-:Y:S05]  /*17880*/  BRA.DIV ~URZ, `(.L_x_4354) ;  /* 0x00001f427f007947 */ /* 0x000fea000b800000 */
[----:B------:R1:W3:Y:S02]  /*17890*/  SHFL.IDX PT, R13, R4, R3, 0x1f ;  /* 0x00001f03040d7589 */ /* 0x0002e400000e0000 */
.L_x_4353:
[----:B------:R-:W-:Y:S05]  /*178a0*/  BSYNC B0 ;  /* 0x0000000000007941 */ /* 0x000fea0003800000 */
.L_x_4352:
[----:B----4-:R-:W-:Y:S01]  /*178b0*/  ISETP.NE.AND P0, PT, R7, 0x1, PT ;  /* 0x000000010700780c */ /* 0x010fe20003f05270 */
[----:B---3--:R-:W-:Y:S01]  /*178c0*/  IMAD R244, R13, c[0x0][0x538], R11 ;  /* 0x00014e000df47a24 */ /* 0x008fe200078e020b */
[----:B------:R-:W-:Y:S04]  /*178d0*/  BSSY B0, `(.L_x_4355) ;  /* 0x0000082000007945 */ /* 0x000fe80003800000 */
[----:B-1----:R-:W-:-:S07]  /*178e0*/  IADD3 R8, -R244, R9, RZ ;  /* 0x00000009f4087210 */ /* 0x002fce0007ffe1ff */
[----:B------:R-:W-:Y:S05]  /*178f0*/  @!P0 BRA `(.L_x_4356) ;  /* 0x000003d000008947 */ /* 0x000fea0003800000 */
[-C--:B--2---:R-:W-:Y:S02]  /*17900*/  IABS R2, R10.reuse ;  /* 0x0000000a00027213 */ /* 0x084fe40000000000 */
[----:B------:R-:W-:Y:S02]  /*17910*/  IABS R9, R10 ;  /* 0x0000000a00097213 */ /* 0x000fe40000000000 */
[----:B------:R-:W1:Y:S08]  /*17920*/  I2F.RP R0, R2 ;  /* 0x0000000200007306 */ /* 0x000e700000209400 */
        /* <DEDUP_REMOVED lines=58> */
.L_x_4356:
        /* <DEDUP_REMOVED lines=66> */
.L_x_4357:
[----:B------:R-:W-:Y:S05]  /*180f0*/  BSYNC B0 ;  /* 0x0000000000007941 */ /* 0x000fea0003800000 */
.L_x_4355:
[----:B------:R-:W-:-:S04]  /*18100*/  LOP3.LUT R2, RZ, R2, RZ, 0x33, !PT ;  /* 0x00000002ff027212 */ /* 0x000fc800078e33ff */
[----:B------:R-:W-:Y:S01]  /*18110*/  IADD3 R245, R2, R10, RZ ;  /* 0x0000000a02f57210 */ /* 0x000fe20007ffe0ff */
[----:B------:R-:W-:Y:S05]  /*18120*/  BRA `(.L_x_4358) ;  /* 0x0000004000007947 */ /* 0x000fea0003800000 */
.L_x_4346:
[----:B------:R-:W-:Y:S01]  /*18130*/  IMAD.MOV.U32 R244, RZ, RZ, R9 ;  /* 0x000000fffff47224 */ /* 0x000fe200078e0009 */
[----:B------:R-:W-:Y:S01]  /*18140*/  MOV R246, RZ ;  /* 0x000000ff00f67202 */ /* 0x000fe20000000f00 */
[----:B------:R-:W-:Y:S01]  /*18150*/  IMAD.MOV.U32 R245, RZ, RZ, RZ ;  /* 0x000000fffff57224 */ /* 0x000fe200078e00ff */
[----:B------:R-:W-:Y:S02]  /*18160*/  MOV R247, c[0x0][0x53c] ;  /* 0x00014f0000f77a02 */ /* 0x000fe40000000f00 */
.L_x_4358:
[----:B------:R-:W-:Y:S05]  /*18170*/  BSYNC B1 ;  /* 0x0000000000017941 */ /* 0x000fea0003800000 */
.L_x_4344:
[----:B------:R-:W-:Y:S01]  /*18180*/  WARPSYNC 0xffffffff ;  /* 0xffffffff00007948 */ /* 0x000fe20003800000 */
[----:B------:R-:W-:Y:S01]  /*18190*/  BAR.SYNC.DEFER_BLOCKING 0x4, 0x100 ;  /* 0x0104000000007b1d */ /* 0x000fe20000010000 */
[----:B------:R-:W-:-:S13]  /*181a0*/  ISETP.NE.AND P0, PT, R14, RZ, PT ;  /* 0x000000ff0e00720c */ /* 0x000fda0003f05270 */
[----:B------:R1:W-:Y:S04]  /*181b0*/  @!P0 STS.128 [0x20100], R244 ;  /* 0x020100f4ff008388 */ /* 0x0003e80000000c00 */
[----:B------:R-:W-:Y:S06]  /*181c0*/  BAR.ARV 0x5, 0x100 ;  /* 0x0144000000007b1d */ /* 0x000fec0000002000 */
.L_x_4339:
[----:B--2---:R-:W-:-:S13]  /*181d0*/  ISETP.GE.AND P0, PT, R247, c[0x0][0x53c], PT ;  /* 0x00014f00f7007a0c */ /* 0x004fda0003f06270 */
[----:B-1-34-:R-:W-:Y:S01]  /*181e0*/  @P0 CALL.REL.NOINC `(.L_x_4359) ;  /* 0x0000001000000944 */ /* 0x01afe20003c00000 */
[----:B------:R-:W-:Y:S05]  /*181f0*/  BRA `(.L_x_4360) ;  /* 0xfffe985000007947 */ /* 0x000fea000383ffff */
.L_x_4359:
[----:B------:R-:W-:Y:S05]  /*18200*/  EXIT ;  /* 0x000000000000794d */ /* 0x000fea0003800000 */
.L_x_4220:
[----:B------:R-:W-:Y:S01]  /*18210*/  IMAD.MOV.U32 R0, RZ, RZ, R5 ;  /* 0x000000ffff007224 */ /* 0x000fe200078e0005 */
[----:B------:R-:W-:Y:S02]  /*18220*/  MOV R2, 0x1 ;  /* 0x0000000100027802 */ /* 0x000fe40000000f00 */
[----:B------:R-:W-:Y:S02]  /*18230*/  MOV R3, 0x18250 ;  /* 0x0001825000037802 */ /* 0x000fe40000000f00 */
[----:B-1----:R-:W-:Y:S05]  /*18240*/  CALL.REL.NOINC `($__internal_88_$__cuda_sm70_shflsync_up_p) ;  /* 0x0000168000007944 */ /* 0x002fea0003c00000 */
[----:B------:R-:W-:Y:S01]  /*18250*/  MOV R0, R4 ;  /* 0x0000000400007202 */ /* 0x000fe20000000f00 */
[----:B------:R-:W-:Y:S05]  /*18260*/  BRA `(.L_x_4361) ;  /* 0xfffe81d000007947 */ /* 0x000fea000383ffff */
.L_x_4221:
[----:B------:R-:W-:Y:S01]  /*18270*/  IMAD.MOV.U32 R0, RZ, RZ, R5 ;  /* 0x000000ffff007224 */ /* 0x000fe200078e0005 */
[----:B------:R-:W-:Y:S02]  /*18280*/  MOV R2, 0x2 ;  /* 0x0000000200027802 */ /* 0x000fe40000000f00 */
[----:B------:R-:W-:Y:S02]  /*18290*/  MOV R3, 0x182b0 ;  /* 0x000182b000037802 */ /* 0x000fe40000000f00 */
[----:B-1----:R-:W-:Y:S05]  /*182a0*/  CALL.REL.NOINC `($__internal_88_$__cuda_sm70_shflsync_up_p) ;  /* 0x0000162000007944 */ /* 0x002fea0003c00000 */
[----:B------:R-:W-:Y:S01]  /*182b0*/  SEL R0, R4, RZ, P4 ;  /* 0x000000ff04007207 */ /* 0x000fe20002000000 */
[----:B------:R-:W-:Y:S01]  /*182c0*/  IMAD.MOV.U32 R2, RZ, RZ, 0x4 ;  /* 0x00000004ff027424 */ /* 0x000fe200078e00ff */
[----:B------:R-:W-:-:S03]  /*182d0*/  MOV R3, 0x18300 ;  /* 0x0001830000037802 */ /* 0x000fc60000000f00 */
[----:B------:R-:W-:Y:S02]  /*182e0*/  IMAD.IADD R0, R5, 0x1, R0 ;  /* 0x0000000105007824 */ /* 0x000fe400078e0200 */
[----:B------:R-:W-:Y:S05]  /*182f0*/  CALL.REL.NOINC `($__internal_88_$__cuda_sm70_shflsync_up_p) ;  /* 0x000015d000007944 */ /* 0x000fea0003c00000 */
        /* <DEDUP_REMOVED lines=13> */
[----:B------:R-:W-:Y:S01]  /*183d0*/  IMAD.IADD R4, R0, 0x1, R4 ;  /* 0x0000000100047824 */ /* 0x000fe200078e0204 */
[----:B------:R-:W-:-:S03]  /*183e0*/  MOV R0, 0x1f ;  /* 0x0000001f00007802 */ /* 0x000fc60000000f00 */
[----:B------:R-:W-:Y:S02]  /*183f0*/  IMAD.MOV.U32 R5, RZ, RZ, R4 ;  /* 0x000000ffff057224 */ /* 0x000fe400078e0004 */
[----:B------:R-:W-:Y:S05]  /*18400*/  CALL.REL.NOINC `($__internal_87_$__cuda_sm70_shflsync_idx_p) ;  /* 0x0000147000007944 */ /* 0x000fea0003c00000 */
[----:B------:R-:W-:Y:S05]  /*18410*/  BRA `(.L_x_4362) ;  /* 0xfffe812000007947 */ /* 0x000fea000383ffff */
.L_x_4223:
[----:B------:R-:W-:Y:S02]  /*18420*/  SEL R0, RZ, 0x1, P0 ;  /* 0x00000001ff007807 */ /* 0x000fe40000000000 */
[----:B------:R-:W-:Y:S02]  /*18430*/  MOV R2, 0x18450 ;  /* 0x0001845000027802 */ /* 0x000fe40000000f00 */
[----:B-1----:R-:W-:Y:S05]  /*18440*/  CALL.REL.NOINC `($__internal_89_$__cuda_sm70_votesync_ballot) ;  /* 0x000014f000007944 */ /* 0x002fea0003c00000 */
[----:B------:R-:W-:Y:S01]  /*18450*/  MOV R10, R0 ;  /* 0x00000000000a7202 */ /* 0x000fe20000000f00 */
[----:B------:R-:W-:Y:S05]  /*18460*/  BRA `(.L_x_4363) ;  /* 0xfffe816000007947 */ /* 0x000fea000383ffff */
.L_x_4224:
[----:B------:R-:W-:Y:S01]  /*18470*/  IMAD.MOV.U32 R5, RZ, RZ, R9 ;  /* 0x000000ffff057224 */ /* 0x000fe200078e0009 */
[----:B------:R-:W-:Y:S01]  /*18480*/  MOV R3, R7 ;  /* 0x0000000700037202 */ /* 0x000fe20000000f00 */
[----:B------:R-:W-:Y:S01]  /*18490*/  IMAD.MOV.U32 R0, RZ, RZ, 0x1f ;  /* 0x0000001fff007424 */ /* 0x000fe200078e00ff */
[----:B------:R-:W-:Y:S02]  /*184a0*/  MOV R2, 0x184c0 ;  /* 0x000184c000027802 */ /* 0x000fe40000000f00 */
[----:B------:R-:W-:Y:S05]  /*184b0*/  CALL.REL.NOINC `($__internal_87_$__cuda_sm70_shflsync_idx_p) ;  /* 0x000013c000007944 */ /* 0x000fea0003c00000 */
[----:B------:R-:W-:Y:S01]  /*184c0*/  IMAD.MOV.U32 R245, RZ, RZ, R0 ;  /* 0x000000fffff57224 */ /* 0x000fe200078e0000 */
[----:B------:R-:W-:Y:S01]  /*184d0*/  MOV R5, R8 ;  /* 0x0000000800057202 */ /* 0x000fe20000000f00 */
[----:B------:R-:W-:Y:S01]  /*184e0*/  IMAD.MOV.U32 R6, RZ, RZ, RZ ;  /* 0x000000ffff067224 */ /* 0x000fe200078e00ff */
[----:B------:R-:W-:Y:S01]  /*184f0*/  MOV R3, R7 ;  /* 0x0000000700037202 */ /* 0x000fe20000000f00 */
[----:B------:R-:W-:Y:S01]  /*18500*/  IMAD.MOV.U32 R0, RZ, RZ, 0x1f ;  /* 0x0000001fff007424 */ /* 0x000fe200078e00ff */
[----:B------:R-:W-:-:S02]  /*18510*/  MOV R2, 0x18530 ;  /* 0x0001853000027802 */ /* 0x000fc40000000f00 */
[----:B------:R-:W-:Y:S05]  /*18520*/  CALL.REL.NOINC `($__internal_87_$__cuda_sm70_shflsync_idx_p) ;  /* 0x0000135000007944 */ /* 0x000fea0003c00000 */
[----:B------:R-:W-:Y:S01]  /*18530*/  MOV R9, R0 ;  /* 0x0000000000097202 */ /* 0x000fe20000000f00 */
[----:B------:R-:W-:Y:S05]  /*18540*/  BRA `(.L_x_4364) ;  /* 0xfffe80e000007947 */ /* 0x000fea000383ffff */
.L_x_4227:
[----:B------:R-:W-:Y:S01]  /*18550*/  IMAD.MOV.U32 R5, RZ, RZ, R4 ;  /* 0x000000ffff057224 */ /* 0x000fe200078e0004 */
[----:B------:R-:W-:-:S02]  /*18560*/  MOV R0, 0x1f ;  /* 0x0000001f00007802 */ /* 0x000fc40000000f00 */
[----:B------:R-:W-:Y:S02]  /*18570*/  MOV R2, 0x18590 ;  /* 0x0001859000027802 */ /* 0x000fe40000000f00 */
[----:B-123--:R-:W-:Y:S05]  /*18580*/  CALL.REL.NOINC `($__internal_87_$__cuda_sm70_shflsync_idx_p) ;  /* 0x000012f000007944 */ /* 0x00efea0003c00000 */
[----:B------:R-:W-:Y:S01]  /*18590*/  MOV R6, R0 ;  /* 0x0000000000067202 */ /* 0x000fe20000000f00 */
[----:B------:R-:W-:Y:S05]  /*185a0*/  BRA `(.L_x_4226) ;  /* 0xfffe80e000007947 */ /* 0x000fea000383ffff */
.L_x_4246:
[----:B------:R-:W-:Y:S01]  /*185b0*/  IMAD.MOV.U32 R5, RZ, RZ, R14 ;  /* 0x000000ffff057224 */ /* 0x000fe200078e000e */
[----:B------:R-:W-:Y:S01]  /*185c0*/  MOV R3, RZ ;  /* 0x000000ff00037202 */ /* 0x000fe20000000f00 */
[----:B------:R-:W-:Y:S01]  /*185d0*/  IMAD.MOV.U32 R0, RZ, RZ, 0x181f ;  /* 0x0000181fff007424 */ /* 0x000fe200078e00ff */
[----:B------:R-:W-:Y:S02]  /*185e0*/  MOV R2, 0x18600 ;  /* 0x0001860000027802 */ /* 0x000fe40000000f00 */
[----:B------:R-:W-:Y:S05]  /*185f0*/  CALL.REL.NOINC `($__internal_87_$__cuda_sm70_shflsync_idx_p) ;  /* 0x0000128000007944 */ /* 0x000fea0003c00000 */
[----:B------:R-:W-:Y:S01]  /*18600*/  MOV R4, R0 ;  /* 0x0000000000047202 */ /* 0x000fe20000000f00 */
[----:B------:R-:W-:Y:S05]  /*18610*/  BRA `(.L_x_4365) ;  /* 0xfffea8a000007947 */ /* 0x000fea000383ffff */
.L_x_4247:
[----:B------:R-:W-:Y:S01]  /*18620*/  IMAD.MOV.U32 R5, RZ, RZ, R15 ;  /* 0x000000ffff057224 */ /* 0x000fe200078e000f */
[----:B------:R-:W-:Y:S01]  /*18630*/  MOV R3, RZ ;  /* 0x000000ff00037202 */ /* 0x000fe20000000f00 */
[----:B------:R-:W-:Y:S01]  /*18640*/  IMAD.MOV.U32 R0, RZ, RZ, 0x181f ;  /* 0x0000181fff007424 */ /* 0x000fe200078e00ff */
[----:B------:R-:W-:Y:S02]  /*18650*/  MOV R2, 0x18670 ;  /* 0x0001867000027802 */ /* 0x000fe40000000f00 */
[----:B-12---:R-:W-:Y:S05]  /*18660*/  CALL.REL.NOINC `($__internal_87_$__cuda_sm70_shflsync_idx_p) ;  /* 0x0000121000007944 */ /* 0x006fea0003c00000 */
[----:B------:R-:W-:Y:S05]  /*18670*/  BRA `(.L_x_4366) ;  /* 0xfffea86000007947 */ /* 0x000fea000383ffff */
.L_x_4250:
[----:B------:R-:W-:Y:S01]  /*18680*/  IMAD.MOV.U32 R5, RZ, RZ, R14 ;  /* 0x000000ffff057224 */ /* 0x000fe200078e000e */
[----:B---3--:R-:W-:Y:S01]  /*18690*/  MOV R3, 0x1 ;  /* 0x0000000100037802 */ /* 0x008fe20000000f00 */
[----:B----4-:R-:W-:Y:S01]  /*186a0*/  IMAD.MOV.U32 R0, RZ, RZ, 0x181f ;  /* 0x0000181fff007424 */ /* 0x010fe200078e00ff */
[----:B------:R-:W-:-:S02]  /*186b0*/  MOV R2, 0x186d0 ;  /* 0x000186d000027802 */ /* 0x000fc40000000f00 */
[----:B-12---:R-:W-:Y:S05]  /*186c0*/  CALL.REL.NOINC `($__internal_87_$__cuda_sm70_shflsync_idx_p) ;  /* 0x000011b000007944 */ /* 0x006fea0003c00000 */
[----:B------:R-:W-:Y:S01]  /*186d0*/  IMAD.MOV.U32 R4, RZ, RZ, R0 ;  /* 0x000000ffff047224 */ /* 0x000fe200078e0000 */
[----:B------:R-:W-:Y:S01]  /*186e0*/  MOV R3, 0x1 ;  /* 0x0000000100037802 */ /* 0x000fe20000000f00 */
[----:B------:R-:W-:Y:S01]  /*186f0*/  IMAD.MOV.U32 R5, RZ, RZ, R15 ;  /* 0x000000ffff057224 */ /* 0x000fe200078e000f */
[----:B------:R-:W-:-:S02]  /*18700*/  MOV R0, 0x181f ;  /* 0x0000181f00007802 */ /* 0x000fc40000000f00 */
[----:B------:R-:W-:Y:S02]  /*18710*/  MOV R2, 0x18730 ;  /* 0x0001873000027802 */ /* 0x000fe40000000f00 */
[----:B------:R-:W-:Y:S05]  /*18720*/  CALL.REL.NOINC `($__internal_87_$__cuda_sm70_shflsync_idx_p) ;  /* 0x0000115000007944 */ /* 0x000fea0003c00000 */
[----:B------:R-:W-:Y:S05]  /*18730*/  BRA `(.L_x_4367) ;  /* 0xfffea9d000007947 */ /* 0x000fea000383ffff */
.L_x_4253:
[----:B------:R-:W-:Y:S01]  /*18740*/  IMAD.MOV.U32 R5, RZ, RZ, R14 ;  /* 0x000000ffff057224 */ /* 0x000fe200078e000e */
[----:B-1----:R-:W-:Y:S01]  /*18750*/  MOV R3, 0x2 ;  /* 0x0000000200037802 */ /* 0x002fe20000000f00 */
[----:B----4-:R-:W-:Y:S01]  /*18760*/  IMAD.MOV.U32 R0, RZ, RZ, 0x181f ;  /* 0x0000181fff007424 */ /* 0x010fe200078e00ff */
[----:B------:R-:W-:Y:S02]  /*18770*/  MOV R2, 0x18790 ;  /* 0x0001879000027802 */ /* 0x000fe40000000f00 */
[----:B--2---:R-:W-:Y:S05]  /*18780*/  CALL.REL.NOINC `($__internal_87_$__cuda_sm70_shflsync_idx_p) ;  /* 0x000010f000007944 */ /* 0x004fea0003c00000 */
[----:B------:R-:W-:Y:S01]  /*18790*/  MOV R4, R0 ;  /* 0x0000000000047202 */ /* 0x000fe20000000f00 */
[----:B------:R-:W-:Y:S05]  /*187a0*/  BRA `(.L_x_4368) ;  /* 0xfffeab8000007947 */ /* 0x000fea000383ffff */
.L_x_4254:
[----:B------:R-:W-:Y:S01]  /*187b0*/  IMAD.MOV.U32 R5, RZ, RZ, R15 ;  /* 0x000000ffff057224 */ /* 0x000fe200078e000f */
[----:B------:R-:W-:Y:S01]  /*187c0*/  MOV R3, 0x2 ;  /* 0x0000000200037802 */ /* 0x000fe20000000f00 */
[----:B----4-:R-:W-:Y:S01]  /*187d0*/  IMAD.MOV.U32 R0, RZ, RZ, 0x181f ;  /* 0x0000181fff007424 */ /* 0x010fe200078e00ff */
[----:B------:R-:W-:Y:S02]  /*187e0*/  MOV R2, 0x18800 ;  /* 0x0001880000027802 */ /* 0x000fe40000000f00 */
[----:B-123--:R-:W-:Y:S05]  /*187f0*/  CALL.REL.NOINC `($__internal_87_$__cuda_sm70_shflsync_idx_p) ;  /* 0x0000108000007944 */ /* 0x00efea0003c00000 */
[----:B------:R-:W-:Y:S05]  /*18800*/  BRA `(.L_x_4369) ;  /* 0xfffeab4000007947 */ /* 0x000fea000383ffff */
.L_x_4257:
[----:B------:R-:W-:Y:S01]  /*18810*/  IMAD.MOV.U32 R5, RZ, RZ, R14 ;  /* 0x000000ffff057224 */ /* 0x000fe200078e000e */
[----:B-1----:R-:W-:Y:S01]  /*18820*/  MOV R3, 0x3 ;  /* 0x0000000300037802 */ /* 0x002fe20000000f00 */
[----:B------:R-:W-:Y:S01]  /*18830*/  IMAD.MOV.U32 R0, RZ, RZ, 0x181f ;  /* 0x0000181fff007424 */ /* 0x000fe200078e00ff */
[----:B------:R-:W-:-:S02]  /*18840*/  MOV R2, 0x18860 ;  /* 0x0001886000027802 */ /* 0x000fc40000000f00 */
[----:B--234-:R-:W-:Y:S05]  /*18850*/  CALL.REL.NOINC `($__internal_87_$__cuda_sm70_shflsync_idx_p) ;  /* 0x0000102000007944 */ /* 0x01cfea0003c00000 */
[----:B------:R-:W-:Y:S01]  /*18860*/  IMAD.MOV.U32 R4, RZ, RZ, R0 ;  /* 0x000000ffff047224 */ /* 0x000fe200078e0000 */
[----:B------:R-:W-:Y:S01]  /*18870*/  MOV R3, 0x3 ;  /* 0x0000000300037802 */ /* 0x000fe20000000f00 */
[----:B------:R-:W-:Y:S01]  /*18880*/  IMAD.MOV.U32 R5, RZ, RZ, R15 ;  /* 0x000000ffff057224 */ /* 0x000fe200078e000f */
[----:B------:R-:W-:-:S02]  /*18890*/  MOV R0, 0x181f ;  /* 0x0000181f00007802 */ /* 0x000fc40000000f00 */
[----:B------:R-:W-:Y:S02]  /*188a0*/  MOV R2, 0x188c0 ;  /* 0x000188c000027802 */ /* 0x000fe40000000f00 */
[----:B------:R-:W-:Y:S05]  /*188b0*/  CALL.REL.NOINC `($__internal_87_$__cuda_sm70_shflsync_idx_p) ;  /* 0x00000fc000007944 */ /* 0x000fea0003c00000 */
[----:B------:R-:W-:Y:S05]  /*188c0*/  BRA `(.L_x_4370) ;  /* 0xfffeacb000007947 */ /* 0x000fea000383ffff */
.L_x_4298:
[----:B------:R-:W-:Y:S01]  /*188d0*/  IMAD.MOV.U32 R2, RZ, RZ, R237 ;  /* 0x000000ffff027224 */ /* 0x000fe200078e00ed */
[----:B------:R-:W-:Y:S02]  /*188e0*/  MOV R5, 0x2 ;  /* 0x0000000200057802 */ /* 0x000fe40000000f00 */
[----:B------:R-:W-:Y:S02]  /*188f0*/  MOV R3, 0x18910 ;  /* 0x0001891000037802 */ /* 0x000fe40000000f00 */
[----:B------:R-:W-:Y:S05]  /*18900*/  CALL.REL.NOINC `($__internal_86_$__cuda_sm70_shflsync_bfly_p) ;  /* 0x00000f2000007944 */ /* 0x000fea0003c00000 */
[----:B------:R-:W-:Y:S01]  /*18910*/  MOV R0, R5 ;  /* 0x0000000500007202 */ /* 0x000fe20000000f00 */
[----:B------:R-:W-:Y:S05]  /*18920*/  BRA `(.L_x_4371) ;  /* 0xffff991000007947 */ /* 0x000fea000383ffff */
.L_x_4299:
[----:B------:R-:W-:Y:S01]  /*18930*/  IMAD.MOV.U32 R2, RZ, RZ, R0 ;  /* 0x000000ffff027224 */ /* 0x000fe200078e0000 */
[----:B------:R-:W-:Y:S02]  /*18940*/  MOV R5, 0x1 ;  /* 0x0000000100057802 */ /* 0x000fe40000000f00 */
[----:B------:R-:W-:Y:S02]  /*18950*/  MOV R3, 0x18970 ;  /* 0x0001897000037802 */ /* 0x000fe40000000f00 */
[----:B-1----:R-:W-:Y:S05]  /*18960*/  CALL.REL.NOINC `($__internal_86_$__cuda_sm70_shflsync_bfly_p) ;  /* 0x00000ec000007944 */ /* 0x002fea0003c00000 */
[----:B------:R-:W-:Y:S01]  /*18970*/  FADD.FTZ R0, R0, R5 ;  /* 0x0000000500007221 */ /* 0x000fe20000010000 */
[----:B------:R-:W-:Y:S02]  /*18980*/  MOV R2, R239 ;  /* 0x000000ef00027202 */ /* 0x000fe40000000f00 */
[----:B------:R-:W-:-:S02]  /*18990*/  MOV R5, 0x2 ;  /* 0x0000000200057802 */ /* 0x000fc40000000f00 */
[----:B------:R-:W-:Y:S02]  /*189a0*/  MOV R3, 0x189c0 ;  /* 0x000189c000037802 */ /* 0x000fe40000000f00 */
[----:B------:R-:W-:Y:S05]  /*189b0*/  CALL.REL.NOINC `($__internal_86_$__cuda_sm70_shflsync_bfly_p) ;  /* 0x00000e7000007944 */ /* 0x000fea0003c00000 */
[----:B------:R-:W-:Y:S01]  /*189c0*/  FADD.FTZ R4, R239, R5 ;  /* 0x00000005ef047221 */ /* 0x000fe20000010000 */
[----:B------:R-:W-:Y:S02]  /*189d0*/  MOV R5, 0x1 ;  /* 0x0000000100057802 */ /* 0x000fe40000000f00 */
[----:B------:R-:W-:Y:S02]  /*189e0*/  MOV R3, 0x18a10 ;  /* 0x00018a1000037802 */ /* 0x000fe40000000f00 */
[----:B------:R-:W-:Y:S02]  /*189f0*/  MOV R2, R4 ;  /* 0x0000000400027202 */ /* 0x000fe40000000f00 */
[----:B------:R-:W-:Y:S05]  /*18a00*/  CALL.REL.NOINC `($__internal_86_$__cuda_sm70_shflsync_bfly_p) ;  /* 0x00000e2000007944 */ /* 0x000fea0003c00000 */
[----:B------:R-:W-:Y:S01]  /*18a10*/  MOV R3, R5 ;  /* 0x0000000500037202 */ /* 0x000fe20000000f00 */
[----:B------:R-:W-:Y:S05]  /*18a20*/  BRA `(.L_x_4372) ;  /* 0xffff988000007947 */ /* 0x000fea000383ffff */
.L_x_4306:
[----:B-1-34-:R-:W-:Y:S01]  /*18a30*/  IMAD.MOV.U32 R5, RZ, RZ, R14 ;  /* 0x000000ffff057224 */ /* 0x01afe200078e000e */
[----:B------:R-:W-:Y:S01]  /*18a40*/  MOV R3, RZ ;  /* 0x000000ff00037202 */ /* 0x000fe20000000f00 */
[----:B------:R-:W-:Y:S01]  /*18a50*/  IMAD.MOV.U32 R0, RZ, RZ, 0x181f ;  /* 0x0000181fff007424 */ /* 0x000fe200078e00ff */
[----:B------:R-:W-:Y:S02]  /*18a60*/  MOV R2, 0x18a80 ;  /* 0x00018a8000027802 */ /* 0x000fe40000000f00 */
[----:B------:R-:W-:Y:S05]  /*18a70*/  CALL.REL.NOINC `($__internal_87_$__cuda_sm70_shflsync_idx_p) ;  /* 0x00000e0000007944 */ /* 0x000fea0003c00000 */
[----:B------:R-:W-:Y:S01]  /*18a80*/  MOV R6, R0 ;  /* 0x0000000000067202 */ /* 0x000fe20000000f00 */
[----:B------:R-:W-:Y:S05]  /*18a90*/  BRA `(.L_x_4373) ;  /* 0xffffb4b000007947 */ /* 0x000fea000383ffff */
.L_x_4307:
[----:B------:R-:W-:Y:S01]  /*18aa0*/  IMAD.MOV.U32 R5, RZ, RZ, R15 ;  /* 0x000000ffff057224 */ /* 0x000fe200078e000f */
[----:B------:R-:W-:Y:S01]  /*18ab0*/  MOV R3, RZ ;  /* 0x000000ff00037202 */ /* 0x000fe20000000f00 */
[----:B------:R-:W-:Y:S01]  /*18ac0*/  IMAD.MOV.U32 R0, RZ, RZ, 0x181f ;  /* 0x0000181fff007424 */ /* 0x000fe200078e00ff */
[----:B------:R-:W-:-:S02]  /*18ad0*/  MOV R2, 0x18af0 ;  /* 0x00018af000027802 */ /* 0x000fc40000000f00 */
[----:B-12---:R-:W-:Y:S05]  /*18ae0*/  CALL.REL.NOINC `($__internal_87_$__cuda_sm70_shflsync_idx_p) ;  /* 0x00000d9000007944 */ /* 0x006fea0003c00000 */
[----:B------:R-:W-:Y:S05]  /*18af0*/  BRA `(.L_x_4374) ;  /* 0xffffb47000007947 */ /* 0x000fea000383ffff */
.L_x_4310:
[----:B------:R-:W-:Y:S01]  /*18b00*/  IMAD.MOV.U32 R5, RZ, RZ, R14 ;  /* 0x000000ffff057224 */ /* 0x000fe200078e000e */
[----:B--2---:R-:W-:Y:S01]  /*18b10*/  MOV R3, 0x1 ;  /* 0x0000000100037802 */ /* 0x004fe20000000f00 */
[----:B----4-:R-:W-:Y:S01]  /*18b20*/  IMAD.MOV.U32 R0, RZ, RZ, 0x181f ;  /* 0x0000181fff007424 */ /* 0x010fe200078e00ff */
[----:B------:R-:W-:-:S02]  /*18b30*/  MOV R2, 0x18b50 ;  /* 0x00018b5000027802 */ /* 0x000fc40000000f00 */
[----:B-1-3--:R-:W-:Y:S05]  /*18b40*/  CALL.REL.NOINC `($__internal_87_$__cuda_sm70_shflsync_idx_p) ;  /* 0x00000d3000007944 */ /* 0x00afea0003c00000 */
[----:B------:R-:W-:Y:S01]  /*18b50*/  IMAD.MOV.U32 R6, RZ, RZ, R0 ;  /* 0x000000ffff067224 */ /* 0x000fe200078e0000 */
[----:B------:R-:W-:Y:S01]  /*18b60*/  MOV R3, 0x1 ;  /* 0x0000000100037802 */ /* 0x000fe20000000f00 */
[----:B------:R-:W-:Y:S01]  /*18b70*/  IMAD.MOV.U32 R5, RZ, RZ, R15 ;  /* 0x000000ffff057224 */ /* 0x000fe200078e000f */
[----:B------:R-:W-:-:S02]  /*18b80*/  MOV R0, 0x181f ;  /* 0x0000181f00007802 */ /* 0x000fc40000000f00 */
[----:B------:R-:W-:Y:S02]  /*18b90*/  MOV R2, 0x18bb0 ;  /* 0x00018bb000027802 */ /* 0x000fe40000000f00 */
[----:B------:R-:W-:Y:S05]  /*18ba0*/  CALL.REL.NOINC `($__internal_87_$__cuda_sm70_shflsync_idx_p) ;  /* 0x00000cd000007944 */ /* 0x000fea0003c00000 */
[----:B------:R-:W-:Y:S05]  /*18bb0*/  BRA `(.L_x_4375) ;  /* 0xffffb59000007947 */ /* 0x000fea000383ffff */
.L_x_4313:
[----:B------:R-:W-:Y:S01]  /*18bc0*/  IMAD.MOV.U32 R5, RZ, RZ, R14 ;  /* 0x000000ffff057224 */ /* 0x000fe200078e000e */
[----:B-1----:R-:W-:Y:S01]  /*18bd0*/  MOV R3, 0x2 ;  /* 0x0000000200037802 */ /* 0x002fe20000000f00 */
[----:B----4-:R-:W-:Y:S01]  /*18be0*/  IMAD.MOV.U32 R0, RZ, RZ, 0x181f ;  /* 0x0000181fff007424 */ /* 0x010fe200078e00ff */
[----:B------:R-:W-:Y:S02]  /*18bf0*/  MOV R2, 0x18c10 ;  /* 0x00018c1000027802 */ /* 0x000fe40000000f00 */
[----:B--23--:R-:W-:Y:S05]  /*18c00*/  CALL.REL.NOINC `($__internal_87_$__cuda_sm70_shflsync_idx_p) ;  /* 0x00000c7000007944 */ /* 0x00cfea0003c00000 */
[----:B------:R-:W-:Y:S01]  /*18c10*/  MOV R6, R0 ;  /* 0x0000000000067202 */ /* 0x000fe20000000f00 */
[----:B------:R-:W-:Y:S05]  /*18c20*/  BRA `(.L_x_4376) ;  /* 0xffffb70000007947 */ /* 0x000fea000383ffff */
.L_x_4314:
[----:B------:R-:W-:Y:S01]  /*18c30*/  IMAD.MOV.U32 R5, RZ, RZ, R15 ;  /* 0x000000ffff057224 */ /* 0x000fe200078e000f */
[----:B------:R-:W-:Y:S01]  /*18c40*/  MOV R3, 0x2 ;  /* 0x0000000200037802 */ /* 0x000fe20000000f00 */
[----:B----4-:R-:W-:Y:S01]  /*18c50*/  IMAD.MOV.U32 R0, RZ, RZ, 0x181f ;  /* 0x0000181fff007424 */ /* 0x010fe200078e00ff */
[----:B------:R-:W-:Y:S02]  /*18c60*/  MOV R2, 0x18c80 ;  /* 0x00018c8000027802 */ /* 0x000fe40000000f00 */
[----:B-123--:R-:W-:Y:S05]  /*18c70*/  CALL.REL.NOINC `($__internal_87_$__cuda_sm70_shflsync_idx_p) ;  /* 0x00000c0000007944 */ /* 0x00efea0003c00000 */
[----:B------:R-:W-:Y:S05]  /*18c80*/  BRA `(.L_x_4377) ;  /* 0xffffb6c000007947 */ /* 0x000fea000383ffff */
.L_x_4317:
        /* <DEDUP_REMOVED lines=12> */
.L_x_4319:
[----:B------:R-:W-:Y:S01]  /*18d50*/  IMAD.MOV.U32 R5, RZ, RZ, R18 ;  /* 0x000000ffff057224 */ /* 0x000fe200078e0012 */
[----:B------:R-:W-:Y:S01]  /*18d60*/  MOV R3, RZ ;  /* 0x000000ff00037202 */ /* 0x000fe20000000f00 */
[----:B------:R-:W-:Y:S01]  /*18d70*/  IMAD.MOV.U32 R0, RZ, RZ, 0x1c1f ;  /* 0x00001c1fff007424 */ /* 0x000fe200078e00ff */
[----:B------:R-:W-:Y:S02]  /*18d80*/  MOV R2, 0x18da0 ;  /* 0x00018da000027802 */ /* 0x000fe40000000f00 */
[----:B------:R-:W-:Y:S05]  /*18d90*/  CALL.REL.NOINC `($__internal_87_$__cuda_sm70_shflsync_idx_p) ;  /* 0x00000ae000007944 */ /* 0x000fea0003c00000 */
[----:B------:R-:W-:Y:S01]  /*18da0*/  MOV R4, R0 ;  /* 0x0000000000047202 */ /* 0x000fe20000000f00 */
[----:B------:R-:W-:Y:S05]  /*18db0*/  BRA `(.L_x_4379) ;  /* 0xffffbb6000007947 */ /* 0x000fea000383ffff */
.L_x_4320:
[----:B------:R-:W-:Y:S01]  /*18dc0*/  IMAD.MOV.U32 R5, RZ, RZ, R19 ;  /* 0x000000ffff057224 */ /* 0x000fe200078e0013 */
[----:B------:R-:W-:Y:S01]  /*18dd0*/  MOV R3, RZ ;  /* 0x000000ff00037202 */ /* 0x000fe20000000f00 */
[----:B------:R-:W-:Y:S01]  /*18de0*/  IMAD.MOV.U32 R0, RZ, RZ, 0x1c1f ;  /* 0x00001c1fff007424 */ /* 0x000fe200078e00ff */
[----:B------:R-:W-:Y:S02]  /*18df0*/  MOV R2, 0x18e10 ;  /* 0x00018e1000027802 */ /* 0x000fe40000000f00 */
[----:B-12---:R-:W-:Y:S05]  /*18e00*/  CALL.REL.NOINC `($__internal_87_$__cuda_sm70_shflsync_idx_p) ;  /* 0x00000a7000007944 */ /* 0x006fea0003c00000 */
[----:B------:R-:W-:Y:S05]  /*18e10*/  BRA `(.L_x_4380) ;  /* 0xffffbb2000007947 */ /* 0x000fea000383ffff */
.L_x_4323:
[----:B------:R-:W-:Y:S01]  /*18e20*/  IMAD.MOV.U32 R5, RZ, RZ, R18 ;  /* 0x000000ffff057224 */ /* 0x000fe200078e0012 */
[----:B-1----:R-:W-:Y:S01]  /*18e30*/  MOV R3, 0x1 ;  /* 0x0000000100037802 */ /* 0x002fe20000000f00 */
[----:B----4-:R-:W-:Y:S01]  /*18e40*/  IMAD.MOV.U32 R0, RZ, RZ, 0x1c1f ;  /* 0x00001c1fff007424 */ /* 0x010fe200078e00ff */
[----:B------:R-:W-:-:S02]  /*18e50*/  MOV R2, 0x18e70 ;  /* 0x00018e7000027802 */ /* 0x000fc40000000f00 */
[----:B--23--:R-:W-:Y:S05]  /*18e60*/  CALL.REL.NOINC `($__internal_87_$__cuda_sm70_shflsync_idx_p) ;  /* 0x00000a1000007944 */ /* 0x00cfea0003c00000 */
[----:B------:R-:W-:Y:S01]  /*18e70*/  IMAD.MOV.U32 R4, RZ, RZ, R0 ;  /* 0x000000ffff047224 */ /* 0x000fe200078e0000 */
[----:B------:R-:W-:Y:S01]  /*18e80*/  MOV R3, 0x1 ;  /* 0x0000000100037802 */ /* 0x000fe20000000f00 */
[----:B------:R-:W-:Y:S01]  /*18e90*/  IMAD.MOV.U32 R5, RZ, RZ, R19 ;  /* 0x000000ffff057224 */ /* 0x000fe200078e0013 */
[----:B------:R-:W-:-:S02]  /*18ea0*/  MOV R0, 0x1c1f ;  /* 0x00001c1f00007802 */ /* 0x000fc40000000f00 */
[----:B------:R-:W-:Y:S02]  /*18eb0*/  MOV R2, 0x18ed0 ;  /* 0x00018ed000027802 */ /* 0x000fe40000000f00 */
[----:B------:R-:W-:Y:S05]  /*18ec0*/  CALL.REL.NOINC `($__internal_87_$__cuda_sm70_shflsync_idx_p) ;  /* 0x000009b000007944 */ /* 0x000fea0003c00000 */
[----:B------:R-:W-:Y:S05]  /*18ed0*/  BRA `(.L_x_4381) ;  /* 0xffffc71000007947 */ /* 0x000fea000383ffff */
.L_x_4327:
[----:B------:R-:W-:Y:S01]  /*18ee0*/  IMAD.MOV.U32 R5, RZ, RZ, R12 ;  /* 0x000000ffff057224 */ /* 0x000fe200078e000c */
[----:B------:R-:W-:Y:S01]  /*18ef0*/  MOV R3, RZ ;  /* 0x000000ff00037202 */ /* 0x000fe20000000f00 */
[----:B------:R-:W-:Y:S01]  /*18f00*/  IMAD.MOV.U32 R0, RZ, RZ, 0x181f ;  /* 0x0000181fff007424 */ /* 0x000fe200078e00ff */
[----:B------:R-:W-:Y:S02]  /*18f10*/  MOV R2, 0x18f30 ;  /* 0x00018f3000027802 */ /* 0x000fe40000000f00 */
[----:B------:R-:W-:Y:S05]  /*18f20*/  CALL.REL.NOINC `($__internal_87_$__cuda_sm70_shflsync_idx_p) ;  /* 0x0000095000007944 */ /* 0x000fea0003c00000 */
[----:B------:R-:W-:Y:S01]  /*18f30*/  MOV R4, R0 ;  /* 0x0000000000047202 */ /* 0x000fe20000000f00 */
[----:B------:R-:W-:Y:S05]  /*18f40*/  BRA `(.L_x_4382) ;  /* 0xffffdb1000007947 */ /* 0x000fea000383ffff */
.L_x_4328:
[----:B------:R-:W-:Y:S01]  /*18f50*/  IMAD.MOV.U32 R5, RZ, RZ, R15 ;  /* 0x000000ffff057224 */ /* 0x000fe200078e000f */
[----:B------:R-:W-:Y:S01]  /*18f60*/  MOV R3, RZ ;  /* 0x000000ff00037202 */ /* 0x000fe20000000f00 */
[----:B------:R-:W-:Y:S01]  /*18f70*/  IMAD.MOV.U32 R0, RZ, RZ, 0x181f ;  /* 0x0000181fff007424 */ /* 0x000fe200078e00ff */
[----:B------:R-:W-:Y:S02]  /*18f80*/  MOV R2, 0x18fa0 ;  /* 0x00018fa000027802 */ /* 0x000fe40000000f00 */
[----:B-12---:R-:W-:Y:S05]  /*18f90*/  CALL.REL.NOINC `($__internal_87_$__cuda_sm70_shflsync_idx_p) ;  /* 0x000008e000007944 */ /* 0x006fea0003c00000 */
[----:B------:R-:W-:Y:S05]  /*18fa0*/  BRA `(.L_x_4383) ;  /* 0xffffdad000007947 */ /* 0x000fea000383ffff */
.L_x_4331:
        /* <DEDUP_REMOVED lines=12> */
.L_x_4334:
[----:B------:R-:W-:Y:S01]  /*19070*/  IMAD.MOV.U32 R5, RZ, RZ, R12 ;  /* 0x000000ffff057224 */ /* 0x000fe200078e000c */
[----:B-1----:R-:W-:Y:S01]  /*19080*/  MOV R3, 0x2 ;  /* 0x0000000200037802 */ /* 0x002fe20000000f00 */
[----:B----4-:R-:W-:Y:S01]  /*19090*/  IMAD.MOV.U32 R0, RZ, RZ, 0x181f ;  /* 0x0000181fff007424 */ /* 0x010fe200078e00ff */
[----:B------:R-:W-:Y:S02]  /*190a0*/  MOV R2, 0x190c0 ;  /* 0x000190c000027802 */ /* 0x000fe40000000f00 */
[----:B--23--:R-:W-:Y:S05]  /*190b0*/  CALL.REL.NOINC `($__internal_87_$__cuda_sm70_shflsync_idx_p) ;  /* 0x000007c000007944 */ /* 0x00cfea0003c00000 */
[----:B------:R-:W-:Y:S01]  /*190c0*/  MOV R4, R0 ;  /* 0x0000000000047202 */ /* 0x000fe20000000f00 */
[----:B------:R-:W-:Y:S05]  /*190d0*/  BRA `(.L_x_4385) ;  /* 0xffffdd7000007947 */ /* 0x000fea000383ffff */
.L_x_4335:
[----:B------:R-:W-:Y:S01]  /*190e0*/  IMAD.MOV.U32 R5, RZ, RZ, R15 ;  /* 0x000000ffff057224 */ /* 0x000fe200078e000f */
[----:B------:R-:W-:Y:S01]  /*190f0*/  MOV R3, 0x2 ;  /* 0x0000000200037802 */ /* 0x000fe20000000f00 */
[----:B----4-:R-:W-:Y:S01]  /*19100*/  IMAD.MOV.U32 R0, RZ, RZ, 0x181f ;  /* 0x0000181fff007424 */ /* 0x010fe200078e00ff */
[----:B------:R-:W-:Y:S02]  /*19110*/  MOV R2, 0x19130 ;  /* 0x0001913000027802 */ /* 0x000fe40000000f00 */
[----:B-123--:R-:W-:Y:S05]  /*19120*/  CALL.REL.NOINC `($__internal_87_$__cuda_sm70_shflsync_idx_p) ;  /* 0x0000075000007944 */ /* 0x00efea0003c00000 */
[----:B------:R-:W-:Y:S05]  /*19130*/  BRA `(.L_x_4386) ;  /* 0xffffdd3000007947 */ /* 0x000fea000383ffff */
.L_x_4338:
        /* <DEDUP_REMOVED lines=12> */
.L_x_4340:
[----:B------:R-:W-:Y:S01]  /*19200*/  IMAD.MOV.U32 R5, RZ, RZ, R114 ;  /* 0x000000ffff057224 */ /* 0x000fe200078e0072 */
[----:B------:R-:W-:Y:S01]  /*19210*/  MOV R3, RZ ;  /* 0x000000ff00037202 */ /* 0x000fe20000000f00 */
[----:B------:R-:W-:Y:S01]  /*19220*/  IMAD.MOV.U32 R0, RZ, RZ, 0x1f ;  /* 0x0000001fff007424 */ /* 0x000fe200078e00ff */
[----:B------:R-:W-:Y:S02]  /*19230*/  MOV R2, 0x19250 ;  /* 0x0001925000027802 */ /* 0x000fe40000000f00 */
[----:B---3--:R-:W-:Y:S05]  /*19240*/  CALL.REL.NOINC `($__internal_87_$__cuda_sm70_shflsync_idx_p) ;  /* 0x0000063000007944 */ /* 0x008fea0003c00000 */
[----:B------:R-:W-:Y:S01]  /*19250*/  MOV R9, R0 ;  /* 0x0000000000097202 */ /* 0x000fe20000000f00 */
[----:B------:R-:W-:Y:S05]  /*19260*/  BRA `(.L_x_4388) ;  /* 0xffffe06000007947 */ /* 0x000fea000383ffff */
.L_x_4341:
[----:B------:R-:W-:Y:S01]  /*19270*/  IMAD.MOV.U32 R5, RZ, RZ, R114 ;  /* 0x000000ffff057224 */ /* 0x000fe200078e0072 */
[----:B------:R-:W-:Y:S01]  /*19280*/  MOV R3, 0x1 ;  /* 0x0000000100037802 */ /* 0x000fe20000000f00 */
[----:B------:R-:W-:Y:S01]  /*19290*/  IMAD.MOV.U32 R0, RZ, RZ, 0x1f ;  /* 0x0000001fff007424 */ /* 0x000fe200078e00ff */
[----:B------:R-:W-:Y:S02]  /*192a0*/  MOV R2, 0x192c0 ;  /* 0x000192c000027802 */ /* 0x000fe40000000f00 */
[----:B-123--:R-:W-:Y:S05]  /*192b0*/  CALL.REL.NOINC `($__internal_87_$__cuda_sm70_shflsync_idx_p) ;  /* 0x000005c000007944 */ /* 0x00efea0003c00000 */
[----:B------:R-:W-:Y:S01]  /*192c0*/  MOV R8, R0 ;  /* 0x0000000000087202 */ /* 0x000fe20000000f00 */
[----:B------:R-:W-:Y:S05]  /*192d0*/  BRA `(.L_x_4389) ;  /* 0xffffe01000007947 */ /* 0x000fea000383ffff */
.L_x_4342:
[----:B------:R-:W-:Y:S02]  /*192e0*/  MOV R2, 0x1 ;  /* 0x0000000100027802 */ /* 0x000fe40000000f00 */
[----:B------:R-:W-:-:S02]  /*192f0*/  MOV R3, 0x19310 ;  /* 0x0001931000037802 */ /* 0x000fc40000000f00 */
[----:B-12-4-:R-:W-:Y:S05]  /*19300*/  CALL.REL.NOINC `($__internal_88_$__cuda_sm70_shflsync_up_p) ;  /* 0x000005c000007944 */ /* 0x016fea0003c00000 */
[----:B------:R-:W-:Y:S05]  /*19310*/  BRA `(.L_x_4390) ;  /* 0xffffe0f000007947 */ /* 0x000fea000383ffff */
.L_x_4343:
[----:B------:R-:W-:Y:S02]  /*19320*/  MOV R2, 0x2 ;  /* 0x0000000200027802 */ /* 0x000fe40000000f00 */
[----:B------:R-:W-:-:S02]  /*19330*/  MOV R3, 0x19350 ;  /* 0x0001935000037802 */ /* 0x000fc40000000f00 */
[----:B-12---:R-:W-:Y:S05]  /*19340*/  CALL.REL.NOINC `($__internal_88_$__cuda_sm70_shflsync_up_p) ;  /* 0x0000058000007944 */ /* 0x006fea0003c00000 */
[----:B------:R-:W-:Y:S01]  /*19350*/  SEL R3, R4, RZ, P1 ;  /* 0x000000ff04037207 */ /* 0x000fe20000800000 */
[----:B------:R-:W-:-:S04]  /*19360*/  IMAD.MOV.U32 R2, RZ, RZ, 0x4 ;  /* 0x00000004ff027424 */ /* 0x000fc800078e00ff */
[----:B------:R-:W-:Y:S01]  /*19370*/  IMAD.IADD R0, R0, 0x1, R3 ;  /* 0x0000000100007824 */ /* 0x000fe200078e0203 */
[----:B------:R-:W-:Y:S02]  /*19380*/  MOV R3, 0x193a0 ;  /* 0x000193a000037802 */ /* 0x000fe40000000f00 */
        /* <DEDUP_REMOVED lines=19> */
.L_x_4347:
[----:B------:R-:W-:Y:S02]  /*194c0*/  MOV R2, 0x1 ;  /* 0x0000000100027802 */ /* 0x000fe40000000f00 */
[----:B------:R-:W-:Y:S02]  /*194d0*/  MOV R3, 0x194f0 ;  /* 0x000194f000037802 */ /* 0x000fe40000000f00 */
[----:B------:R-:W-:Y:S05]  /*194e0*/  CALL.REL.NOINC `($__internal_88_$__cuda_sm70_shflsync_up_p) ;  /* 0x000003e000007944 */ /* 0x000fea0003c00000 */
[----:B------:R-:W-:Y:S01]  /*194f0*/  MOV R2, R4 ;  /* 0x0000000400027202 */ /* 0x000fe20000000f00 */
[----:B------:R-:W-:Y:S05]  /*19500*/  BRA `(.L_x_4392) ;  /* 0xffffe15000007947 */ /* 0x000fea000383ffff */
.L_x_4348:
[----:B------:R-:W-:Y:S02]  /*19510*/  MOV R2, 0x2 ;  /* 0x0000000200027802 */ /* 0x000fe40000000f00 */
        /* <DEDUP_REMOVED lines=25> */
.L_x_4350:
[----:B------:R-:W-:Y:S02]  /*196b0*/  SEL R0, RZ, 0x1, P0 ;  /* 0x00000001ff007807 */ /* 0x000fe40000000000 */
[----:B------:R-:W-:Y:S02]  /*196c0*/  MOV R2, 0x196e0 ;  /* 0x000196e000027802 */ /* 0x000fe40000000f00 */
[----:B---3--:R-:W-:Y:S05]  /*196d0*/  CALL.REL.NOINC `($__internal_89_$__cuda_sm70_votesync_ballot) ;  /* 0x0000026000007944 */ /* 0x008fea0003c00000 */
[----:B------:R-:W-:Y:S01]  /*196e0*/  MOV R12, R0 ;  /* 0x00000000000c7202 */ /* 0x000fe20000000f00 */
[----:B------:R-:W-:Y:S05]  /*196f0*/  BRA `(.L_x_4394) ;  /* 0xffffe0f000007947 */ /* 0x000fea000383ffff */
.L_x_4351:
[----:B------:R-:W-:Y:S01]  /*19700*/  IMAD.MOV.U32 R5, RZ, RZ, R6 ;  /* 0x000000ffff057224 */ /* 0x000fe200078e0006 */
[----:B------:R-:W-:Y:S01]  /*19710*/  MOV R3, R8 ;  /* 0x0000000800037202 */ /* 0x000fe20000000f00 */
[----:B------:R-:W-:Y:S01]  /*19720*/  IMAD.MOV.U32 R0, RZ, RZ, 0x1f ;  /* 0x0000001fff007424 */ /* 0x000fe200078e00ff */
[----:B------:R-:W-:Y:S02]  /*19730*/  MOV R2, 0x19750 ;  /* 0x0001975000027802 */ /* 0x000fe40000000f00 */
[----:B---3--:R-:W-:Y:S05]  /*19740*/  CALL.REL.NOINC `($__internal_87_$__cuda_sm70_shflsync_idx_p) ;  /* 0x0000013000007944 */ /* 0x008fea0003c00000 */
[----:B------:R-:W-:Y:S01]  /*19750*/  IMAD.MOV.U32 R10, RZ, RZ, R0 ;  /* 0x000000ffff0a7224 */ /* 0x000fe200078e0000 */
[----:B------:R-:W-:Y:S01]  /*19760*/  MOV R3, R8 ;  /* 0x0000000800037202 */ /* 0x000fe20000000f00 */
[----:B------:R-:W-:Y:S01]  /*19770*/  IMAD.MOV.U32 R5, RZ, RZ, R7 ;  /* 0x000000ffff057224 */ /* 0x000fe200078e0007 */
[----:B------:R-:W-:Y:S02]  /*19780*/  MOV R0, 0x1f ;  /* 0x0000001f00007802 */ /* 0x000fe40000000f00 */
[----:B------:R-:W-:-:S02]  /*19790*/  MOV R2, 0x197b0 ;  /* 0x000197b000027802 */ /* 0x000fc40000000f00 */
[----:B------:R-:W-:Y:S05]  /*197a0*/  CALL.REL.NOINC `($__internal_87_$__cuda_sm70_shflsync_idx_p) ;  /* 0x000000d000007944 */ /* 0x000fea0003c00000 */
[----:B------:R-:W-:Y:S01]  /*197b0*/  MOV R7, R0 ;  /* 0x0000000000077202 */ /* 0x000fe20000000f00 */
[----:B------:R-:W-:Y:S05]  /*197c0*/  BRA `(.L_x_4395) ;  /* 0xffffe07000007947 */ /* 0x000fea000383ffff */
.L_x_4354:
[----:B------:R-:W-:Y:S01]  /*197d0*/  IMAD.MOV.U32 R5, RZ, RZ, R4 ;  /* 0x000000ffff057224 */ /* 0x000fe200078e0004 */
[----:B------:R-:W-:-:S02]  /*197e0*/  MOV R0, 0x1f ;  /* 0x0000001f00007802 */ /* 0x000fc40000000f00 */
[----:B------:R-:W-:Y:S02]  /*197f0*/  MOV R2, 0x19810 ;  /* 0x0001981000027802 */ /* 0x000fe40000000f00 */
[----:B-1234-:R-:W-:Y:S05]  /*19800*/  CALL.REL.NOINC `($__internal_87_$__cuda_sm70_shflsync_idx_p) ;  /* 0x0000007000007944 */ /* 0x01efea0003c00000 */
[----:B------:R-:W-:Y:S01]  /*19810*/  MOV R13, R0 ;  /* 0x00000000000d7202 */ /* 0x000fe20000000f00 */
[----:B------:R-:W-:Y:S05]  /*19820*/  BRA `(.L_x_4353) ;  /* 0xffffe07000007947 */ /* 0x000fea000383ffff */
        .weak           $__internal_86_$__cuda_sm70_shflsync_bfly_p
        .type           $__internal_86_$__cuda_sm70_shflsync_bfly_p,@function
        .size           $__internal_86_$__cuda_sm70_shflsync_bfly_p,($__internal_87_$__cuda_sm70_shflsync_idx_p - $__internal_86_$__cuda_sm70_shflsync_bfly_p)
$__internal_86_$__cuda_sm70_shflsync_bfly_p:
[----:B------:R-:W-:Y:S04]  /*19830*/  WARPSYNC R6 ;  /* 0x0000000600007348 */ /* 0x000fe80003800000 */
[----:B------:R1:W2:Y:S02]  /*19840*/  SHFL.BFLY PT, R5, R2, R5, R7 ;  /* 0x0c00000502057389 */ /* 0x0002a400000e0007 */
[----:B-1----:R-:W-:Y:S02]  /*19850*/  MOV R2, R3 ;  /* 0x0000000300027202 */ /* 0x002fe40000000f00 */
[----:B------:R-:W-:-:S04]  /*19860*/  MOV R3, 0x0 ;  /* 0x0000000000037802 */ /* 0x000fc80000000f00 */
[----:B--2---:R-:W-:Y:S05]  /*19870*/  RET.REL.NODEC R2 `(_ZN7cutlass13device_kernelIN5flash19enable_sm80_to_sm89INS1_16FlashAttnFwdSm80INS1_25CollectiveMainloopFwdSm80ILi8ELi1ELb0EN4cute5tupleIJNS5_1CILi128EEENS7_ILi64EEENS7_ILi256EEEEEELi256ENS_6half_tEfNS_4arch4Sm80ELb0ELb1ELb0ELb1ELb0ELb0ELb1ELb1EEENS1_21CollectiveEpilogueFwdINS6_IJS8_SA_S9_EEENS6_IJNS7_ILi1EEESI_SI_EEESC_SE_Li256ELb1ELb1ELb1ELb0EEENS1_36VarlenDynamicPersistentTileSchedulerILi128ELi64ELi256ELi256ELb1ELb1ELb0ELb1ELb0ELb1EEEEEEEEEvNT_6ParamsE) ;  /* 0xfffe678002007950 */ /* 0x004fea0003c3ffff */
        .weak           $__internal_87_$__cuda_sm70_shflsync_idx_p
        .type           $__internal_87_$__cuda_sm70_shflsync_idx_p,@function
        .size           $__internal_87_$__cuda_sm70_shflsync_idx_p,($__internal_88_$__cuda_sm70_shflsync_up_p - $__internal_87_$__cuda_sm70_shflsync_idx_p)
$__internal_87_$__cuda_sm70_shflsync_idx_p:
[----:B------:R-:W-:-:S04]  /*19880*/  MOV R115, 0xffffffff ;  /* 0xffffffff00737802 */ /* 0x000fc80000000f00 */
[----:B------:R-:W-:Y:S04]  /*19890*/  WARPSYNC R115 ;  /* 0x0000007300007348 */ /* 0x000fe80003800000 */
[----:B------:R1:W2:Y:S02]  /*198a0*/  SHFL.IDX PT, R0, R5, R3, R0 ;  /* 0x0000000305007389 */ /* 0x0002a400000e0000 */
[----:B-1----:R-:W-:-:S04]  /*198b0*/  MOV R3, 0x0 ;  /* 0x0000000000037802 */ /* 0x002fc80000000f00 */
[----:B--2---:R-:W-:Y:S05]  /*198c0*/  RET.REL.NODEC R2 `(_ZN7cutlass13device_kernelIN5flash19enable_sm80_to_sm89INS1_16FlashAttnFwdSm80INS1_25CollectiveMainloopFwdSm80ILi8ELi1ELb0EN4cute5tupleIJNS5_1CILi128EEENS7_ILi64EEENS7_ILi256EEEEEELi256ENS_6half_tEfNS_4arch4Sm80ELb0ELb1ELb0ELb1ELb0ELb0ELb1ELb1EEENS1_21CollectiveEpilogueFwdINS6_IJS8_SA_S9_EEENS6_IJNS7_ILi1EEESI_SI_EEESC_SE_Li256ELb1ELb1ELb1ELb0EEENS1_36VarlenDynamicPersistentTileSchedulerILi128ELi64ELi256ELi256ELb1ELb1ELb0ELb1ELb0ELb1EEEEEEEEEvNT_6ParamsE) ;  /* 0xfffe673002007950 */ /* 0x004fea0003c3ffff */
        .weak           $__internal_88_$__cuda_sm70_shflsync_up_p
        .type           $__internal_88_$__cuda_sm70_shflsync_up_p,@function
        .size           $__internal_88_$__cuda_sm70_shflsync_up_p,($__internal_89_$__cuda_sm70_votesync_ballot - $__internal_88_$__cuda_sm70_shflsync_up_p)
$__internal_88_$__cuda_sm70_shflsync_up_p:
[----:B------:R-:W-:Y:S02]  /*198d0*/  IMAD.MOV.U32 R4, RZ, RZ, RZ ;  /* 0x000000ffff047224 */ /* 0x000fe400078e00ff */
[----:B------:R-:W-:-:S04]  /*198e0*/  IMAD.MOV.U32 R10, RZ, RZ, -0x1 ;  /* 0xffffffffff0a7424 */ /* 0x000fc800078e00ff */
[----:B------:R-:W-:Y:S04]  /*198f0*/  WARPSYNC R10 ;  /* 0x0000000a00007348 */ /* 0x000fe80003800000 */
[----:B------:R1:W2:Y:S02]  /*19900*/  SHFL.UP PT, R4, R0, R2, R4 ;  /* 0x0400000200047389 */ /* 0x0002a400000e0004 */
[----:B-1----:R-:W-:Y:S02]  /*19910*/  MOV R2, R3 ;  /* 0x0000000300027202 */ /* 0x002fe40000000f00 */
[----:B------:R-:W-:-:S04]  /*19920*/  MOV R3, 0x0 ;  /* 0x0000000000037802 */ /* 0x000fc80000000f00 */
[----:B--2---:R-:W-:Y:S05]  /*19930*/  RET.REL.NODEC R2 `(_ZN7cutlass13device_kernelIN5flash19enable_sm80_to_sm89INS1_16FlashAttnFwdSm80INS1_25CollectiveMainloopFwdSm80ILi8ELi1ELb0EN4cute5tupleIJNS5_1CILi128EEENS7_ILi64EEENS7_ILi256EEEEEELi256ENS_6half_tEfNS_4arch4Sm80ELb0ELb1ELb0ELb1ELb0ELb0ELb1ELb1EEENS1_21CollectiveEpilogueFwdINS6_IJS8_SA_S9_EEENS6_IJNS7_ILi1EEESI_SI_EEESC_SE_Li256ELb1ELb1ELb1ELb0EEENS1_36VarlenDynamicPersistentTileSchedulerILi128ELi64ELi256ELi256ELb1ELb1ELb0ELb1ELb0ELb1EEEEEEEEEvNT_6ParamsE) ;  /* 0xfffe66c002007950 */ /* 0x004fea0003c3ffff */
        .weak           $__internal_89_$__cuda_sm70_votesync_ballot
        .type           $__internal_89_$__cuda_sm70_votesync_ballot,@function
        .size           $__internal_89_$__cuda_sm70_votesync_ballot,(.L_x_5259 - $__internal_89_$__cuda_sm70_votesync_ballot)
$__internal_89_$__cuda_sm70_votesync_ballot:
[----:B------:R-:W-:Y:S01]  /*19940*/  ISETP.NE.U32.AND P0, PT, R0, 0x1, PT ;  /* 0x000000010000780c */ /* 0x000fe20003f05070 */
[----:B------:R-:W-:-:S04]  /*19950*/  IMAD.MOV.U32 R3, RZ, RZ, -0x1 ;  /* 0xffffffffff037424 */ /* 0x000fc800078e00ff */
[----:B------:R-:W-:Y:S08]  /*19960*/  WARPSYNC R3 ;  /* 0x0000000300007348 */ /* 0x000ff00003800000 */
[----:B------:R-:W-:-:S04]  /*19970*/  VOTE.ANY R0, PT, !P0 ;  /* 0x0000000000007806 */ /* 0x000fc800040e0100 */
[----:B------:R-:W-:Y:S01]  /*19980*/  LOP3.LUT R0, R0, R3, RZ, 0xc0, !PT ;  /* 0x0000000300007212 */ /* 0x000fe200078ec0ff */
[----:B------:R-:W-:-:S04]  /*19990*/  IMAD.MOV.U32 R3, RZ, RZ, 0x0 ;  /* 0x00000000ff037424 */ /* 0x000fc800078e00ff */
[----:B------:R-:W-:Y:S05]  /*199a0*/  RET.REL.NODEC R2 `(_ZN7cutlass13device_kernelIN5flash19enable_sm80_to_sm89INS1_16FlashAttnFwdSm80INS1_25CollectiveMainloopFwdSm80ILi8ELi1ELb0EN4cute5tupleIJNS5_1CILi128EEENS7_ILi64EEENS7_ILi256EEEEEELi256ENS_6half_tEfNS_4arch4Sm80ELb0ELb1ELb0ELb1ELb0ELb0ELb1ELb1EEENS1_21CollectiveEpilogueFwdINS6_IJS8_SA_S9_EEENS6_IJNS7_ILi1EEESI_SI_EEESC_SE_Li256ELb1ELb1ELb1ELb0EEENS1_36VarlenDynamicPersistentTileSchedulerILi128ELi64ELi256ELi256ELb1ELb1ELb0ELb1ELb0ELb1EEEEEEEEEvNT_6ParamsE) ;  /* 0xfffe665002007950 */ /* 0x000fea0003c3ffff */
.L_x_4396:
        /* <DEDUP_REMOVED lines=13> */
.L_x_5259:


//--------------------- .text._ZN7cutlass13device_kernelIN5flash19enable_sm80_to_sm89INS1_16FlashAttnFwdSm80INS1_25CollectiveMainloopFwdSm80ILi8ELi1ELb0EN4cute5tupleIJNS5_1CILi128EEENS7_ILi48EEENS7_ILi256EEEEEELi256ENS_6half_tEfNS_4arch4Sm80ELb0ELb1ELb0ELb1ELb0ELb1ELb1ELb1EEENS1_21CollectiveEpilogueFwdINS6_IJS8_SA_S9_EEENS6_IJNS7_ILi1EEESI_SI_EEESC_SE_Li256ELb1ELb1ELb1ELb0EEENS1_36VarlenDynamicPersistentTileSchedulerILi128ELi48ELi256ELi256ELb1ELb1ELb0ELb1ELb0ELb1EEEEEEEEEvNT_6ParamsE --------------------------
	.section	.text._ZN7cutlass13device_kernelIN5flash19enable_sm80_to_sm89INS1_16FlashAttnFwdSm80INS1_25CollectiveMainloopFwdSm80ILi8ELi1ELb0EN4cute5tupleIJNS5_1CILi128EEENS7_ILi48EEENS7_ILi256EEEEEELi256ENS_6half_tEfNS_4arch4Sm80ELb0ELb1ELb0ELb1ELb0ELb1ELb1ELb1EEENS1_21CollectiveEpilogueFwdINS6_IJS8_SA_S9_EEENS6_IJNS7_ILi1EEESI_SI_EEESC_SE_Li256ELb1ELb1ELb1ELb0EEENS1_36VarlenDynamicPersistentTileSchedulerILi128ELi48ELi256ELi256ELb1ELb1ELb0ELb1ELb0ELb1EEEEEEEEEvNT_6ParamsE,"ax",@progbits
	.sectioninfo	@"SHI_REGISTERS=255"
	.align	128
.text._ZN7cutlass13device_kernelIN5flash19enable_sm80_to_sm89INS1_16FlashAttnFwdSm80INS1_25CollectiveMainloopFwdSm80ILi8ELi1ELb0EN4cute5tupleIJNS5_1CILi128EEENS7_ILi48EEENS7_ILi256EEEEEELi256ENS_6half_tEfNS_4arch4Sm80ELb0ELb1ELb0ELb1ELb0ELb1ELb1ELb1EEENS1_21CollectiveEpilogueFwdINS6_IJS8_SA_S9_EEENS6_IJNS7_ILi1EEESI_SI_EEESC_SE_Li256ELb1ELb1ELb1ELb0EEENS1_36VarlenDynamicPersistentTileSchedulerILi128ELi48ELi256ELi256ELb1ELb1ELb0ELb1ELb0ELb1EEEEEEEEEvNT_6ParamsE:
        .type           _ZN7cutlass13device_kernelIN5flash19enable_sm80_to_sm89INS1_16FlashAttnFwdSm80INS1_25CollectiveMainloopFwdSm80ILi8ELi1ELb0EN4cute5tupleIJNS5_1CILi128EEENS7_ILi48EEENS7_ILi256EEEEEELi256ENS_6half_tEfNS_4arch4Sm80ELb0ELb1ELb0ELb1ELb0ELb1ELb1ELb1EEENS1_21CollectiveEpilogueFwdINS6_IJS8_SA_S9_EEENS6_IJNS7_ILi1EEESI_SI_EEESC_SE_Li256ELb1ELb1ELb1ELb0EEENS1_36VarlenDynamicPersistentTileSchedulerILi128ELi48ELi256ELi256ELb1ELb1ELb0ELb1ELb0ELb1EEEEEEEEEvNT_6ParamsE,@function
        .size           _ZN7cutlass13device_kernelIN5flash19enable_sm80_to_sm89INS1_16FlashAttnFwdSm80INS1_25CollectiveMainloopFwdSm80ILi8ELi1ELb0EN4cute5tupleIJNS5_1CILi128EEENS7_ILi48EEENS7_ILi256EEEEEELi256ENS_6half_tEfNS_4arch4Sm80ELb0ELb1ELb0ELb1ELb0ELb1ELb1ELb1EEENS1_21CollectiveEpilogueFwdINS6_IJS8_SA_S9_EEENS6_IJNS7_ILi1EEESI_SI_EEESC_SE_Li256ELb1ELb1ELb1ELb0EEENS1_36VarlenDynamicPersistentTileSchedulerILi128ELi48ELi256ELi256ELb1ELb1ELb0ELb1ELb0ELb1EEEEEEEEEvNT_6ParamsE,(.L_x_5264 - _ZN7cutlass13device_kernelIN5flash19enable_sm80_to_sm89INS1_16FlashAttnFwdSm80INS1_25CollectiveMainloopFwdSm80ILi8ELi1ELb0EN4cute5tupleIJNS5_1CILi128EEENS7_ILi48EEENS7_ILi256EEEEEELi256ENS_6half_tEfNS_4arch4Sm80ELb0ELb1ELb0ELb1ELb0ELb1ELb1ELb1EEENS1_21CollectiveEpilogueFwdINS6_IJS8_SA_S9_EEENS6_IJNS7_ILi1EEESI_SI_EEESC_SE_Li256ELb1ELb1ELb1ELb0EEENS1_36VarlenDynamicPersistentTileSchedulerILi128ELi48ELi256ELi256ELb1ELb1ELb0ELb1ELb0ELb1EEEEEEEEEvNT_6ParamsE)
        .other          _ZN7cutlass13device_kernelIN5flash19enable_sm80_to_sm89INS1_16FlashAttnFwdSm80INS1_25CollectiveMainloopFwdSm80ILi8ELi1ELb0EN4cute5tupleIJNS5_1CILi128EEENS7_ILi48EEENS7_ILi256EEEEEELi256ENS_6half_tEfNS_4arch4Sm80ELb0ELb1ELb0ELb1ELb0ELb1ELb1ELb1EEENS1_21CollectiveEpilogueFwdINS6_IJS8_SA_S9_EEENS6_IJNS7_ILi1EEESI_SI_EEESC_SE_Li256ELb1ELb1ELb1ELb0EEENS1_36VarlenDynamicPersistentTileSchedulerILi128ELi48ELi256ELi256ELb1ELb1ELb0ELb1ELb0ELb1EEEEEEEEEvNT_6ParamsE,@"STO_CUDA_ENTRY STV_DEFAULT"
_ZN7cutlass13device_kernelIN5flash19enable_sm80_to_sm89INS1_16FlashAttnFwdSm80INS1_25CollectiveMainloopFwdSm80ILi8ELi1ELb0EN4cute5tupleIJNS5_1CILi128EEENS7_ILi48EEENS7_ILi256EEEEEELi256ENS_6half_tEfNS_4arch4Sm80ELb0ELb1ELb0ELb1ELb0ELb1ELb1ELb1EEENS1_21CollectiveEpilogueFwdINS6_IJS8_SA_S9_EEENS6_IJNS7_ILi1EEESI_SI_EEESC_SE_Li256ELb1ELb1ELb1ELb0EEENS1_36VarlenDynamicPersistentTileSchedulerILi128ELi48ELi256ELi256ELb1ELb1ELb0ELb1ELb0ELb1EEEEEEEEEvNT_6ParamsE:
        /* <DEDUP_REMOVED lines=53> */
.L_x_4402:
        /* <DEDUP_REMOVED lines=17> */
.L_x_4667:
        /* <DEDUP_REMOVED lines=16> */
.L_x_4668:
[----:B---3--:R-:W-:-:S05]  /*0560*/  IMAD R0, R0, c[0x0][0x538], RZ ;  /* 0x00014e0000007a24 */ /* 0x008fca00078e02ff */
[----:B------:R-:W-:-:S04]  /*0570*/  IADD3 R6, R0, R6, RZ ;  /* 0x0000000600067210 */ /* 0x000fc80007ffe0ff */
[----:B------:R-:W-:-:S13]  /*0580*/  ISETP.GT.AND P0, PT, R6, UR4, PT ;  /* 0x0000000406007c0c */ /* 0x000fda000bf04270 */
[----:B-12---:R-:W-:Y:S05]  /*0590*/  @!P0 BRA `(.L_x_4402) ;  /* 0xfffffdb000008947 */ /* 0x006fea000383ffff */
.L_x_4398:
[----:B------:R-:W-:-:S05]  /*05a0*/  IADD3 R12, -R0, R6, RZ ;  /* 0x00000006000c7210 */ /* 0x000fca0007ffe1ff */
[----:B------:R-:W-:-:S05]  /*05b0*/  IMAD R0, R4, c[0x0][0x538], R12 ;  /* 0x00014e0004007a24 */ /* 0x000fca00078e020c */
[----:B------:R-:W-:Y:S01]  /*05c0*/  ISETP.GT.AND P0, PT, R0, UR4, PT ;  /* 0x0000000400007c0c */ /* 0x000fe2000bf04270 */
[----:B------:R-:W-:-:S12]  /*05d0*/  BRA.DIV ~URZ, `(.L_x_4403) ;  /* 0x000254827f007947 */ /* 0x000fd8000b800000 */
[----:B------:R-:W-:-:S04]  /*05e0*/  VOTE.ANY R11, PT, !P0 ;  /* 0x00000000000b7806 */ /* 0x000fc800040e0100 */
.L_x_4669:
[----:B------:R-:W1:Y:S02]  /*05f0*/  POPC R0, R11 ;  /* 0x0000000b00007309 */ /* 0x000e640000000000 */
[----:B-12---:R-:W-:Y:S01]  /*0600*/  IADD3 R251, R0, R7, RZ ;  /* 0x0000000700fb7210 */ /* 0x006fe20007ffe0ff */
[----:B------:R-:W-:Y:S05]  /*0610*/  BRA.DIV ~URZ, `(.L_x_4404) ;  /* 0x000254927f007947 */ /* 0x000fea000b800000 */
[----:B------:R1:W2:Y:S01]  /*0620*/  SHFL.IDX PT, R249, R10, R0, 0x1f ;  /* 0x00001f000af97589 */ /* 0x0002a200000e0000 */
[----:B------:R-:W-:-:S03]  /*0630*/  MOV R6, RZ ;  /* 0x000000ff00067202 */ /* 0x000fc60000000f00 */
[----:B------:R1:W3:Y:S04]  /*0640*/  SHFL.IDX PT, R10, R8, R0, 0x1f ;  /* 0x00001f00080a7589 */ /* 0x0002e800000e0000 */
.L_x_4670:
[----:B------:R-:W-:Y:S01]  /*0650*/  ISETP.NE.AND P0, PT, R11, RZ, PT ;  /* 0x000000ff0b00720c */ /* 0x000fe20003f05270 */
[----:B------:R-:W-:-:S12]  /*0660*/  BSSY B0, `(.L_x_4405) ;  /* 0x0000005000007945 */ /* 0x000fd80003800000 */
[----:B------:R-:W-:Y:S05]  /*0670*/  @!P0 BRA `(.L_x_4406) ;  /* 0x0000003000008947 */ /* 0x000fea0003800000 */
[----:B------:R-:W-:Y:S01]  /*0680*/  IADD3 R5, R0, -0x1, RZ ;  /* 0xffffffff00057810 */ /* 0x000fe20007ffe0ff */
[----:B------:R-:W-:Y:S05]  /*0690*/  BRA.DIV ~URZ, `(.L_x_4407) ;  /* 0x000254f27f007947 */ /* 0x000fea000b800000 */
[----:B------:R4:W1:Y:S02]  /*06a0*/  SHFL.IDX PT, R6, R4, R5, 0x1f ;  /* 0x00001f0504067589 */ /* 0x00086400000e0000 */
.L_x_4406:
[----:B------:R-:W-:Y:S05]  /*06b0*/  BSYNC B0 ;  /* 0x0000000000007941 */ /* 0x000fea0003800000 */
.L_x_4405:
        /* <DEDUP_REMOVED lines=67> */
.L_x_4409:
        /* <DEDUP_REMOVED lines=68> */
.L_x_4410:
[----:B------:R-:W-:Y:S05]  /*0f30*/  BSYNC B0 ;  /* 0x0000000000007941 */ /* 0x000fea0003800000 */
.L_x_4408:
[----:B------:R-:W-:-:S04]  /*0f40*/  LOP3.LUT R0, RZ, R0, RZ, 0x33, !PT ;  /* 0x00000000ff007212 */ /* 0x000fc800078e33ff */
[----:B------:R-:W-:Y:S01]  /*0f50*/  IADD3 R249, R0, R249, RZ ;  /* 0x000000f900f97210 */ /* 0x000fe20007ffe0ff */
[----:B------:R-:W-:Y:S05]  /*0f60*/  BRA `(.L_x_4411) ;  /* 0x0000004000007947 */ /* 0x000fea0003800000 */
.L_x_4399:
[----:B--2---:R-:W-:Y:S01]  /*0f70*/  IMAD.MOV.U32 R249, RZ, RZ, RZ ;  /* 0x000000fffff97224 */ /* 0x004fe200078e00ff */
[----:B------:R-:W-:Y:S01]  /*0f80*/  MOV R250, RZ ;  /* 0x000000ff00fa7202 */ /* 0x000fe20000000f00 */
[----:B------:R-:W-:Y:S01]  /*0f90*/  IMAD.U32 R248, RZ, RZ, UR4 ;  /* 0x00000004fff87e24 */ /* 0x000fe2000f8e00ff */
[----:B------:R-:W-:Y:S02]  /*0fa0*/  MOV R251, c[0x0][0x53c] ;  /* 0x00014f0000fb7a02 */ /* 0x000fe40000000f00 */
.L_x_4411:
[----:B------:R-:W-:Y:S01]  /*0fb0*/  ISETP.NE.AND P0, PT, R14, RZ, PT ;  /* 0x000000ff0e00720c */ /* 0x000fe20003f05270 */
[----:B------:R-:W-:-:S12]  /*0fc0*/  WARPSYNC 0xffffffff ;  /* 0xffffffff00007948 */ /* 0x000fd80003800000 */
[----:B------:R1:W-:Y:S04]  /*0fd0*/  @!P0 STS.128 [0x20080], R248 ;  /* 0x020080f8ff008388 */ /* 0x0003e80000000c00 */
[----:B------:R-:W-:Y:S06]  /*0fe0*/  BAR.ARV 0x5, 0x100 ;  /* 0x0144000000007b1d */ /* 0x000fec0000002000 */
.L_x_4397:
[----:B-12---:R-:W-:-:S13]  /*0ff0*/  ISETP.GE.AND P0, PT, R251, c[0x0][0x53c], PT ;  /* 0x00014f00fb007a0c */ /* 0x006fda0003f06270 */
[----:B------:R-:W-:Y:S05]  /*1000*/  @P0 EXIT ;  /* 0x000000000000094d */ /* 0x000fea0003800000 */
[----:B------:R-:W-:-:S04]  /*1010*/  SHF.R.S32.HI R3, RZ, 0x1f, R13 ;  /* 0x0000001fff037819 */ /* 0x000fc8000001140d */
[CC--:B------:R-:W-:Y:S02]  /*1020*/  LEA.HI R2, R3.reuse, R13.reuse, RZ, 0x4 ;  /* 0x0000000d03027211 */ /* 0x0c0fe400078f20ff */
[CC--:B------:R-:W-:Y:S02]  /*1030*/  LEA.HI R0, R3.reuse, R13.reuse, RZ, 0x2 ;  /* 0x0000000d03007211 */ /* 0x0c0fe400078f10ff */
[CC--:B------:R-:W-:Y:S02]  /*1040*/  LEA.HI R11, R3.reuse, R13.reuse, RZ, 0x3 ;  /* 0x0000000d030b7211 */ /* 0x0c0fe400078f18ff */
[CC--:B------:R-:W-:Y:S02]  /*1050*/  LEA.HI R15, R3.reuse, R13.reuse, RZ, 0x6 ;  /* 0x0000000d030f7211 */ /* 0x0c0fe400078f30ff */
[----:B------:R-:W-:Y:S02]  /*1060*/  LEA.HI R14, R3, R13, RZ, 0x5 ;  /* 0x0000000d030e7211 */ /* 0x000fe400078f28ff */
[----:B------:R-:W-:-:S02]  /*1070*/  LOP3.LUT R3, R2, 0xfffffff0, RZ, 0xc0, !PT ;  /* 0xfffffff002037812 */ /* 0x000fc400078ec0ff */
[--C-:B------:R-:W-:Y:S02]  /*1080*/  SHF.R.S32.HI R7, RZ, 0x2, R0.reuse ;  /* 0x00000002ff077819 */ /* 0x100fe40000011400 */
[----:B------:R-:W-:Y:S01]  /*1090*/  SHF.R.S32.HI R5, RZ, 0x1f, R0 ;  /* 0x0000001fff057819 */ /* 0x000fe20000011400 */
[----:B------:R-:W-:Y:S01]  /*10a0*/  IMAD.IADD R3, R13, 0x1, -R3 ;  /* 0x000000010d037824 */ /* 0x000fe200078e0a03 */
[----:B------:R-:W-:Y:S02]  /*10b0*/  LOP3.LUT R0, R0, 0xfffffffc, RZ, 0xc0, !PT ;  /* 0xfffffffc00007812 */ /* 0x000fe400078ec0ff */
[----:B------:R-:W-:Y:S02]  /*10c0*/  SHF.R.S32.HI R4, RZ, 0x4, R2 ;  /* 0x00000004ff047819 */ /* 0x000fe40000011402 */
[----:B------:R-:W-:Y:S01]  /*10d0*/  LOP3.LUT R6, R11, 0xfffffff8, RZ, 0xc0, !PT ;  /* 0xfffffff80b067812 */ /* 0x000fe200078ec0ff */
[----:B------:R-:W-:Y:S01]  /*10e0*/  IMAD.IADD R9, R13, 0x1, -R0 ;  /* 0x000000010d097824 */ /* 0x000fe200078e0a00 */
[----:B------:R-:W-:-:S02]  /*10f0*/  SHF.R.S32.HI R229, RZ, 0x3, R11 ;  /* 0x00000003ffe57819 */ /* 0x000fc4000001140b */
[----:B------:R-:W-:Y:S01]  /*1100*/  LEA.HI R2, R2, R4, RZ, 0x1 ;  /* 0x0000000402027211 */ /* 0x000fe200078f08ff */
[----:B------:R-:W-:Y:S01]  /*1110*/  IMAD.IADD R164, R13, 0x1, -R6 ;  /* 0x000000010da47824 */ /* 0x000fe200078e0a06 */
[----:B------:R-:W-:Y:S01]  /*1120*/  LOP3.LUT R8, R14, 0xffffffe0, RZ, 0xc0, !PT ;  /* 0xffffffe00e087812 */ /* 0x000fe200078ec0ff */
[----:B------:R-:W-:Y:S01]  /*1130*/  IMAD.SHL.U32 R0, R229, 0x40, RZ ;  /* 0x00000040e5007824 */ /* 0x000fe200078e00ff */
[----:B------:R-:W-:Y:S01]  /*1140*/  SHF.R.S32.HI R12, RZ, 0x1f, R3 ;  /* 0x0000001fff0c7819 */ /* 0x000fe20000011403 */
[----:B------:R-:W-:Y:S01]  /*1150*/  IMAD.SHL.U32 R136, R164, 0x8, RZ ;  /* 0x00000008a4887824 */ /* 0x000fe200078e00ff */
[----:B------:R-:W-:Y:S01]  /*1160*/  LOP3.LUT R2, R2, 0xfffffffe, RZ, 0xc0, !PT ;  /* 0xfffffffe02027812 */ /* 0x000fe200078ec0ff */
[----:B------:R-:W-:Y:S01]  /*1170*/  IMAD.IADD R19, R13, 0x1, -R8 ;  /* 0x000000010d137824 */ /* 0x000fe200078e0a08 */
[----:B------:R-:W-:Y:S01]  /*1180*/  LEA.HI R5, R5, R7, RZ, 0x3 ;  /* 0x0000000705057211 */ /* 0x000fe200078f18ff */
[----:B------:R-:W-:Y:S01]  /*1190*/  IMAD.SHL.U32 R8, R164, 0x40, RZ ;  /* 0x00000040a4087824 */ /* 0x000fe200078e00ff */
[----:B------:R-:W-:Y:S01]  /*11a0*/  LOP3.LUT R0, R0, 0x1c0, RZ, 0xc0, !PT ;  /* 0x000001c000007812 */ /* 0x000fe200078ec0ff */
[----:B------:R-:W-:Y:S01]  /*11b0*/  IMAD.IADD R13, R4, 0x1, -R2 ;  /* 0x00000001040d7824 */ /* 0x000fe200078e0a02 */
[----:B------:R-:W-:Y:S01]  /*11c0*/  LEA.HI R12, R12, R3, RZ, 0x3 ;  /* 0x000000030c0c7211 */ /* 0x000fe200078f18ff */
[----:B------:R-:W-:Y:S01]  /*11d0*/  STL [R1+0x30], R19 ;  /* 0x0000301301007387 */ /* 0x000fe20000100800 */
[----:B------:R-:W-:Y:S01]  /*11e0*/  LOP3.LUT R2, R5, 0xfffffff8, RZ, 0xc0, !PT ;  /* 0xfffffff805027812 */ /* 0x000fe200078ec0ff */
[----:B------:R-:W-:Y:S01]  /*11f0*/  IMAD.SHL.U32 R164, R164, 0x4, RZ ;  /* 0x00000004a4a47824 */ /* 0x000fe200078e00ff */
[----:B------:R-:W-:-:S02]  /*1200*/  LOP3.LUT R6, R0, 0x38, R136, 0xf8, !PT ;  /* 0x0000003800067812 */ /* 0x000fc400078ef888 */
[----:B------:R-:W-:Y:S01]  /*1210*/  SHF.R.U32.HI R4, RZ, 0x3, R0 ;  /* 0x00000003ff047819 */ /* 0x000fe20000011600 */
[----:B------:R-:W-:Y:S01]  /*1220*/  IMAD.IADD R0, R7, 0x1, -R2 ;  /* 0x0000000107007824 */ /* 0x000fe200078e0a02 */
[----:B------:R-:W-:Y:S02]  /*1230*/  LOP3.LUT R5, R12, 0xfffffff8, RZ, 0xc0, !PT ;  /* 0xfffffff80c057812 */ /* 0x000fe400078ec0ff */
[----:B------:R-:W-:Y:S02]  /*1240*/  LOP3.LUT R10, R6, R4, RZ, 0x3c, !PT ;  /* 0x00000004060a7212 */ /* 0x000fe400078e3cff */
[----:B------:R-:W-:Y:S01]  /*1250*/  LOP3.LUT R4, R8, 0x1c0, RZ, 0xc0, !PT ;  /* 0x000001c008047812 */ /* 0x000fe200078ec0ff */
[----:B------:R-:W-:Y:S01]  /*1260*/  IMAD.IADD R8, R3, 0x1, -R5 ;  /* 0x0000000103087824 */ /* 0x000fe200078e0a05 */
[--C-:B------:R-:W-:Y:S01]  /*1270*/  SHF.R.S32.HI R2, RZ, 0x5, R14.reuse ;  /* 0x00000005ff027819 */ /* 0x100fe2000001140e */
[----:B------:R-:W-:Y:S01]  /*1280*/  IMAD.SHL.U32 R5, R15, 0x8, RZ ;  /* 0x000000080f057824 */ /* 0x000fe200078e00ff */
[----:B------:R-:W-:-:S02]  /*1290*/  SHF.R.S32.HI R3, RZ, 0x1f, R14 ;  /* 0x0000001fff037819 */ /* 0x000fc4000001140e */
[----:B------:R-:W-:Y:S02]  /*12a0*/  LOP3.LUT R7, R4, 0x8, R11, 0xf8, !PT ;  /* 0x0000000804077812 */ /* 0x000fe400078ef80b */
[----:B------:R-:W-:Y:S02]  /*12b0*/  SHF.R.U32.HI R4, RZ, 0x3, R4 ;  /* 0x00000003ff047819 */ /* 0x000fe40000011604 */
[----:B------:R-:W-:Y:S02]  /*12c0*/  LEA.HI R3, R3, R2, RZ, 0x3 ;  /* 0x0000000203037211 */ /* 0x000fe400078f18ff */
[----:B------:R-:W-:Y:S02]  /*12d0*/  LOP3.LUT R6, R0, 0x1, RZ, 0xc0, !PT ;  /* 0x0000000100067812 */ /* 0x000fe400078ec0ff */
[----:B------:R-:W-:Y:S01]  /*12e0*/  LOP3.LUT R14, R7, R4, RZ, 0x3c, !PT ;  /* 0x00000004070e7212 */ /* 0x000fe200078e3cff */
[----:B------:R-:W-:Y:S01]  /*12f0*/  IMAD.SHL.U32 R7, R2, 0x400, RZ ;  /* 0x0000040002077824 */ /* 0x000fe200078e00ff */
[----:B------:R-:W-:-:S02]  /*1300*/  LOP3.LUT R4, R3, 0xffffff8, RZ, 0xc0, !PT ;  /* 0x0ffffff803047812 */ /* 0x000fc400078ec0ff */
[----:B------:R-:W-:Y:S01]  /*1310*/  ISETP.NE.U32.AND P0, PT, R6, 0x1, PT ;  /* 0x000000010600780c */ /* 0x000fe20003f05070 */
[----:B------:R-:W-:Y:S01]  /*1320*/  IMAD.SHL.U32 R6, R13, 0x8, RZ ;  /* 0x000000080d067824 */ /* 0x000fe200078e00ff */
[----:B------:R-:W-:Y:S02]  /*1330*/  LEA.HI R3, R9, R9, RZ, 0x1 ;  /* 0x0000000909037211 */ /* 0x000fe400078f08ff */
[C---:B------:R-:W-:Y:S01]  /*1340*/  R2P PR, R0.reuse, 0x6 ;  /* 0x0000000600007804 */ /* 0x040fe20000000000 */
[----:B------:R-:W-:Y:S01]  /*1350*/  IMAD.SHL.U32 R0, R0, 0x40, RZ ;  /* 0x0000004000007824 */ /* 0x000fe200078e00ff */
[----:B------:R-:W-:Y:S02]  /*1360*/  LOP3.LUT R3, R3, 0x1ffffffe, RZ, 0xc0, !PT ;  /* 0x1ffffffe03037812 */ /* 0x000fe400078ec0ff */
[----:B------:R-:W-:Y:S02]  /*1370*/  SHF.R.S32.HI R11, RZ, 0x1f, R19 ;  /* 0x0000001fff0b7819 */ /* 0x000fe40000011413 */
[----:B------:R-:W-:Y:S01]  /*1380*/  LOP3.LUT R5, R5, 0xfffffe00, RZ, 0xc0, !PT ;  /* 0xfffffe0005057812 */ /* 0x000fe200078ec0ff */
[----:B------:R-:W-:Y:S01]  /*1390*/  IMAD.IADD R252, R9, 0x1, -R3 ;  /* 0x0000000109fc7824 */ /* 0x000fe200078e0a03 */
[----:B------:R-:W-:Y:S01]  /*13a0*/  LEA.HI R11, R11, R19, RZ, 0x2 ;  /* 0x000000130b0b7211 */ /* 0x000fe200078f10ff */
[----:B------:R-:W-:Y:S01]  /*13b0*/  IMAD.SHL.U32 R3, R8, 0x40, RZ ;  /* 0x0000004008037824 */ /* 0x000fe200078e00ff */
[----:B------:R-:W-:-:S02]  /*13c0*/  LOP3.LUT R0, R0, 0x1c0, RZ, 0xc0, !PT ;  /* 0x000001c000007812 */ /* 0x000fc400078ec0ff */
[----:B------:R-:W-:Y:S01]  /*13d0*/  LOP3.LUT R217, R10, R5, RZ, 0xfc, !PT ;  /* 0x000000050ad97212 */ /* 0x000fe200078efcff */
[----:B------:R-:W-:Y:S01]  /*13e0*/  IMAD.IADD R10, R2, 0x1, -R4 ;  /* 0x00000001020a7824 */ /* 0x000fe200078e0a04 */
[----:B------:R-:W-:Y:S01]  /*13f0*/  SHF.R.S32.HI R4, RZ, 0x2, R11 ;  /* 0x00000002ff047819 */ /* 0x000fe2000001140b */
[--C-:B------:R-:W-:Y:S01]  /*1400*/  IMAD R5, R9, 0x2, R7.reuse ;  /* 0x0000000209057824 */ /* 0x100fe200078e0207 */
[----:B------:R-:W-:Y:S01]  /*1410*/  LEA.HI R2, R0, R0, RZ, 0x1d ;  /* 0x0000000000027211 */ /* 0x000fe200078fe8ff */
[----:B------:R-:W-:Y:S01]  /*1420*/  IMAD.SHL.U32 R217, R217, 0x2, RZ ;  /* 0x00000002d9d97824 */ /* 0x000fe200078e00ff */
[----:B------:R-:W-:Y:S01]  /*1430*/  LOP3.LUT R0, R3, 0x1c0, RZ, 0xc0, !PT ;  /* 0x000001c003007812 */ /* 0x000fe200078ec0ff */
[----:B------:R-:W-:Y:S01]  /*1440*/  IMAD R18, R10, 0x10, R4 ;  /* 0x000000100a127824 */ /* 0x000fe200078e0204 */
[----:B------:R-:W-:Y:S01]  /*1450*/  LOP3.LUT P4, RZ, R8, 0x2, RZ, 0xc0, !PT ;  /* 0x0000000208ff7812 */ /* 0x000fe2000788c0ff */
[----:B------:R-:W-:Y:S01]  /*1460*/  IMAD.IADD R2, R5, 0x1, R2 ;  /* 0x0000000105027824 */ /* 0x000fe200078e0202 */
        /* <DEDUP_REMOVED lines=9> */
[----:B------:R1:W-:Y:S01]  /*1500*/  STL [R1+0x38], R18 ;  /* 0x0000381201007387 */ /* 0x0003e20000100800 */
[----:B------:R-:W-:Y:S01]  /*1510*/  IADD3 R5, R17, 0x80, RZ ;  /* 0x0000008011057810 */ /* 0x000fe20007ffe0ff */
[----:B------:R-:W-:Y:S01]  /*1520*/  IMAD R252, R252, 0x8, R18 ;  /* 0x00000008fcfc7824 */ /* 0x000fe200078e0212 */
[CC--:B------:R-:W-:Y:S01]  /*1530*/  IADD3 R3, R2.reuse, R4.reuse, R7 ;  /* 0x0000000402037210 */ /* 0x0c0fe20007ffe007 */
[----:B------:R-:W-:Y:S01]  /*1540*/  IMAD.MOV.U32 R7, RZ, RZ, 0x20 ;  /* 0x00000020ff077424 */ /* 0x000fe200078e00ff */
[----:B------:R-:W-:Y:S01]  /*1550*/  LOP3.LUT R4, R2, R4, RZ, 0xfc, !PT ;  /* 0x0000000402047212 */ /* 0x000fe200078efcff */
[----:B------:R-:W-:Y:S01]  /*1560*/  STL [R1+0x8], R17 ;  /* 0x0000081101007387 */ /* 0x000fe20000100800 */
[----:B------:R-:W-:-:S02]  /*1570*/  IADD3 R2, R229, 0x20, RZ ;  /* 0x00000020e5027810 */ /* 0x000fc40007ffe0ff */
[----:B------:R-:W-:Y:S02]  /*1580*/  LOP3.LUT R2, R11, 0x7ffffffc, RZ, 0xc0, !PT ;  /* 0x7ffffffc0b027812 */ /* 0x000fe400078ec0ff */
[----:B------:R-:W-:Y:S02]  /*1590*/  SEL R6, R7, 0xffffffe0, !P1 ;  /* 0xffffffe007067807 */ /* 0x000fe40004800000 */
[----:B------:R-:W-:Y:S01]  /*15a0*/  IADD3 R16, R17, 0x70, RZ ;  /* 0x0000007011107810 */ /* 0x000fe20007ffe0ff */
[----:B------:R-:W-:Y:S01]  /*15b0*/  IMAD.IADD R2, R19, 0x1, -R2 ;  /* 0x0000000113027824 */ /* 0x000fe200078e0a02 */
[----:B------:R-:W-:Y:S02]  /*15c0*/  @P0 IADD3 R16, R5, 0x10, RZ ;  /* 0x0000001005100810 */ /* 0x000fe40007ffe0ff */
[----:B------:R-:W-:Y:S01]  /*15d0*/  SEL R5, R8, 0xffffffc0, !P2 ;  /* 0xffffffc008057807 */ /* 0x000fe20005000000 */
[----:B------:R-:W-:Y:S01]  /*15e0*/  IMAD.SHL.U32 R241, R2, 0x2, RZ ;  /* 0x0000000202f17824 */ /* 0x000fe200078e00ff */
[----:B------:R-:W-:Y:S01]  /*15f0*/  SEL R2, R7, 0xffffffe0, !P4 ;  /* 0xffffffe007027807 */ /* 0x000fe20006000000 */
[----:B------:R-:W-:Y:S01]  /*1600*/  STL [R1+0xc], R16 ;  /* 0x00000c1001007387 */ /* 0x000fe20000100800 */
[----:B------:R-:W-:-:S02]  /*1610*/  LEA R171, R0, 0xa080, 0x1 ;  /* 0x0000a08000ab7811 */ /* 0x000fc400078e08ff */
[C---:B------:R-:W-:Y:S02]  /*1620*/  IADD3 R15, R241.reuse, 0x10, RZ ;  /* 0x00000010f10f7810 */ /* 0x040fe40007ffe0ff */
[C---:B------:R-:W-:Y:S02]  /*1630*/  IADD3 R13, R241.reuse, 0x20, RZ ;  /* 0x00000020f10d7810 */ /* 0x040fe40007ffe0ff */
[C---:B------:R-:W-:Y:S02]  /*1640*/  IADD3 R7, R241.reuse, 0x48, RZ ;  /* 0x00000048f1077810 */ /* 0x040fe40007ffe0ff */
[C---:B-1----:R-:W-:Y:S02]  /*1650*/  IADD3 R18, R241.reuse, 0x8, RZ ;  /* 0x00000008f1127810 */ /* 0x042fe40007ffe0ff */
[----:B------:R-:W-:Y:S02]  /*1660*/  SHF.R.S32.HI R7, RZ, 0x1f, R15 ;  /* 0x0000001fff077819 */ /* 0x000fe4000001140f */
[----:B------:R-:W-:-:S02]  /*1670*/  IADD3 R14, R241, 0x18, RZ ;  /* 0x00000018f10e7810 */ /* 0x000fc40007ffe0ff */
[----:B------:R-:W-:Y:S01]  /*1680*/  SHF.R.S32.HI R7, RZ, 0x1f, R13 ;  /* 0x0000001fff077819 */ /* 0x000fe2000001140d */
[----:B------:R-:W-:Y:S01]  /*1690*/  IMAD.IADD R7, R17, 0x1, R6 ;  /* 0x0000000111077824 */ /* 0x000fe200078e0206 */
[----:B------:R-:W-:Y:S01]  /*16a0*/  IADD3 R11, R241, 0x30, RZ ;  /* 0x00000030f10b7810 */ /* 0x000fe20007ffe0ff */
[----:B------:R-:W-:Y:S01]  /*16b0*/  IMAD.IADD R6, R6, 0x1, R16 ;  /* 0x0000000106067824 */ /* 0x000fe200078e0210 */
[----:B------:R-:W-:Y:S02]  /*16c0*/  SEL R0, R8, 0xffffffc0, !P3 ;  /* 0xffffffc008007807 */ /* 0x000fe40005800000 */
[----:B------:R-:W-:Y:S01]  /*16d0*/  SHF.R.S32.HI R8, RZ, 0x1f, R18 ;  /* 0x0000001fff087819 */ /* 0x000fe20000011412 */
[----:B------:R1:W-:Y:S01]  /*16e0*/  STL [R1+0x14], R7 ;  /* 0x0000140701007387 */ /* 0x0003e20000100800 */
[----:B------:R-:W-:Y:S02]  /*16f0*/  SHF.R.S32.HI R8, RZ, 0x1f, R14 ;  /* 0x0000001fff087819 */ /* 0x000fe4000001140e */
[----:B------:R-:W-:Y:S01]  /*1700*/  LEA R196, R3, 0x10080, 0x1 ;  /* 0x0001008003c47811 */ /* 0x000fe200078e08ff */
[----:B------:R-:W-:Y:S01]  /*1710*/  IMAD.IADD R3, R5, 0x1, R16 ;  /* 0x0000000105037824 */ /* 0x000fe200078e0210 */
[----:B------:R-:W-:-:S02]  /*1720*/  LEA R192, R4, 0x4080, 0x1 ;  /* 0x0000408004c07811 */ /* 0x000fc400078e08ff */
[----:B------:R-:W-:Y:S01]  /*1730*/  SHF.R.S32.HI R8, RZ, 0x1f, R11 ;  /* 0x0000001fff087819 */ /* 0x000fe2000001140b */
[--C-:B------:R-:W-:Y:S01]  /*1740*/  IMAD.IADD R8, R17, 0x1, R5.reuse ;  /* 0x0000000111087824 */ /* 0x100fe200078e0205 */
[----:B------:R-:W-:Y:S01]  /*1750*/  IADD3 R166, R164, 0x40, RZ ;  /* 0x00000040a4a67810 */ /* 0x000fe20007ffe0ff */
[----:B------:R-:W-:Y:S01]  /*1760*/  IMAD.IADD R197, R196, 0x1, R2 ;  /* 0x00000001c4c57824 */ /* 0x000fe200078e0202 */
[C---:B------:R-:W-:Y:S01]  /*1770*/  IADD3 R12, R241.reuse, 0x28, RZ ;  /* 0x00000028f10c7810 */ /* 0x040fe20007ffe0ff */
[----:B------:R-:W-:Y:S01]  /*1780*/  IMAD.IADD R193, R2, 0x1, R192 ;  /* 0x0000000102c17824 */ /* 0x000fe200078e02c0 */
[----:B------:R2:W-:Y:S01]  /*1790*/  STL [R1+0x24], R8 ;  /* 0x0000240801007387 */ /* 0x0005e20000100800 */
[----:B------:R-:W-:Y:S01]  /*17a0*/  IMAD.IADD R2, R6, 0x1, R5 ;  /* 0x0000000106027824 */ /* 0x000fe200078e0205 */
[C---:B------:R-:W-:Y:S01]  /*17b0*/  IADD3 R10, R241.reuse, 0x38, RZ ;  /* 0x00000038f10a7810 */ /* 0x040fe20007ffe0ff */
[----:B------:R-:W-:Y:S01]  /*17c0*/  IMAD.IADD R139, R164, 0x1, R166 ;  /* 0x00000001a48b7824 */ /* 0x000fe200078e02a6 */
[----:B------:R-:W-:Y:S01]  /*17d0*/  IADD3 R9, R241, 0x40, RZ ;  /* 0x00000040f1097810 */ /* 0x000fe20007ffe0ff */
        /* <DEDUP_REMOVED lines=8> */
[----:B-1----:R-:W-:Y:S01]  /*1860*/  IMAD.IADD R7, R5, 0x1, R7 ;  /* 0x0000000105077824 */ /* 0x002fe200078e0207 */
[----:B------:R-:W-:-:S02]  /*1870*/  SHF.R.S32.HI R12, RZ, 0x1f, R12 ;  /* 0x0000001fff0c7819 */ /* 0x000fc4000001140c */
[----:B------:R-:W-:Y:S02]  /*1880*/  SHF.R.S32.HI R10, RZ, 0x1f, R10 ;  /* 0x0000001fff0a7819 */ /* 0x000fe4000001140a */
[----:B------:R2:W-:Y:S01]  /*1890*/  STL [R1+0x20], R7 ;  /* 0x0000200701007387 */ /* 0x0005e20000100800 */
[----:B------:R-:W-:-:S03]  /*18a0*/  SHF.R.S32.HI R9, RZ, 0x1f, R9 ;  /* 0x0000001fff097819 */ /* 0x000fc60000011409 */
[----:B------:R2:W-:Y:S04]  /*18b0*/  STL [R1+0x1c], R3 ;  /* 0x00001c0301007387 */ /* 0x0005e80000100800 */
[----:B------:R2:W-:Y:S04]  /*18c0*/  STL [R1+0x10], R6 ;  /* 0x0000100601007387 */ /* 0x0005e80000100800 */
[----:B------:R2:W-:Y:S02]  /*18d0*/  STL [R1+0x18], R2 ;  /* 0x0000180201007387 */ /* 0x0005e40000100800 */
.L_x_4666:
        /* <DEDUP_REMOVED lines=9> */
[----:B--2---:R-:W-:Y:S01]  /*1970*/  IMAD.WIDE R6, R251, R14, c[0x0][0x348] ;  /* 0x0000d200fb067625 */ /* 0x004fe200078e020e */
[----:B------:R-:W-:-:S02]  /*1980*/  ISETP.NE.U32.AND P4, PT, RZ, c[0x0][0x350], PT ;  /* 0x0000d400ff007a0c */ /* 0x000fc40003f85070 */
[----:B------:R-:W-:Y:S01]  /*1990*/  ISETP.NE.U32.AND P3, PT, RZ, c[0x0][0x358], PT ;  /* 0x0000d600ff007a0c */ /* 0x000fe20003f65070 */
[CC--:B------:R-:W-:Y:S01]  /*19a0*/  IMAD.WIDE R4, R251.reuse, R14.reuse, c[0x0][0x350] ;  /* 0x0000d400fb047625 */ /* 0x0c0fe200078e020e */
[----:B------:R-:W-:Y:S02]  /*19b0*/  ISETP.NE.AND.EX P1, PT, RZ, c[0x0][0x34c], PT, P1 ;  /* 0x0000d300ff007a0c */ /* 0x000fe40003f25310 */
[----:B------:R-:W-:Y:S01]  /*19c0*/  ISETP.NE.AND.EX P4, PT, RZ, c[0x0][0x354], PT, P4 ;  /* 0x0000d500ff007a0c */ /* 0x000fe20003f85340 */
[----:B------:R-:W-:Y:S01]  /*19d0*/  @P2 IMAD.WIDE R10, R251, R14, c[0x0][0x370] ;  /* 0x0000dc00fb0a2625 */ /* 0x000fe200078e020e */
[----:B------:R-:W-:-:S03]  /*19e0*/  ISETP.NE.AND.EX P3, PT, RZ, c[0x0][0x35c], PT, P3 ;  /* 0x0000d700ff007a0c */ /* 0x000fc60003f65330 */
[CC--:B------:R-:W-:Y:S01]  /*19f0*/  @P0 IMAD.WIDE R8, R251.reuse, R14.reuse, c[0x0][0x360] ;  /* 0x0000d800fb080625 */ /* 0x0c0fe200078e020e */
[----:B------:R1:W5:Y:S03]  /*1a00*/  @P2 LDG.E R159, [R10.64] ;  /* 0x000000060a9f2981 */ /* 0x000366000c1e1900 */
[----:B------:R-:W-:Y:S01]  /*1a10*/  IMAD.WIDE R2, R251, R14, c[0x0][0x358] ;  /* 0x0000d600fb027625 */ /* 0x000fe200078e020e */
[----:B------:R1:W5:Y:S04]  /*1a20*/  @P0 LDG.E R239, [R8.64] ;  /* 0x0000000608ef0981 */ /* 0x000368000c1e1900 */
[----:B------:R1:W5:Y:S04]  /*1a30*/  @P1 LDG.E R176, [R6.64] ;  /* 0x0000000606b01981 */ /* 0x000368000c1e1900 */
[----:B------:R1:W5:Y:S04]  /*1a40*/  @P4 LDG.E R158, [R4.64] ;  /* 0x00000006049e4981 */ /* 0x000368000c1e1900 */
[----:B------:R1:W5:Y:S01]  /*1a50*/  @P3 LDG.E R13, [R2.64] ;  /* 0x00000006020d3981 */ /* 0x000362000c1e1900 */
[----:B------:R-:W-:-:S05]  /*1a60*/  LOP3.LUT R25, R250, 0xffff, RZ, 0xc0, !PT ;  /* 0x0000fffffa197812 */ /* 0x000fca00078ec0ff */
[----:B------:R1:W-:Y:S01]  /*1a70*/  STL [R1], R25 ;  /* 0x0000001901007387 */ /* 0x0003e20000100800 */
[----:B------:R-:W-:Y:S01]  /*1a80*/  YIELD ;  /* 0x0000000000007946 */ /* 0x000fe20003800000 */
[----:B------:R-:W-:Y:S05]  /*1a90*/  @P0 BRA `(.L_x_4412) ;  /* 0x0000005000000947 */ /* 0x000fea0003800000 */
[----:B-----5:R-:W-:Y:S01]  /*1aa0*/  MOV R239, c[0x0][0x168] ;  /* 0x00005a0000ef7a02 */ /* 0x020fe20000000f00 */
[----:B------:R-:W-:Y:S05]  /*1ab0*/  @!P1 BRA `(.L_x_4412) ;  /* 0x0000003000009947 */ /* 0x000fea0003800000 */
[----:B-1----:R-:W2:Y:S04]  /*1ac0*/  LDG.E R8, [R6.64] ;  /* 0x0000000606087981 */ /* 0x002ea8000c1e1900 */
[----:B------:R-:W2:Y:S02]  /*1ad0*/  LDG.E R0, [R6.64+0x4] ;  /* 0x0000040606007981 */ /* 0x000ea4000c1e1900 */
[----:B--2---:R-:W-:Y:S02]  /*1ae0*/  IADD3 R239, -R8, R0, RZ ;  /* 0x0000000008ef7210 */ /* 0x004fe40007ffe1ff */
.L_x_4412:
[----:B------:R-:W-:-:S04]  /*1af0*/  ISETP.NE.U32.AND P0, PT, RZ, c[0x0][0x368], PT ;  /* 0x0000da00ff007a0c */ /* 0x000fc80003f05070 */
[----:B------:R-:W-:-:S13]  /*1b00*/  ISETP.NE.AND.EX P0, PT, RZ, c[0x0][0x36c], PT, P0 ;  /* 0x0000db00ff007a0c */ /* 0x000fda0003f05300 */
[----:B------:R-:W-:Y:S05]  /*1b10*/  @!P0 BRA `(.L_x_4413) ;  /* 0x0000003000008947 */ /* 0x000fea0003800000 */
[----:B-1----:R-:W-:-:S05]  /*1b20*/  IMAD.WIDE R4, R251, R14, c[0x0][0x368] ;  /* 0x0000da00fb047625 */ /* 0x002fca00078e020e */
[----:B------:R1:W5:Y:S01]  /*1b30*/  LDG.E R11, [R4.64] ;  /* 0x00000006040b7981 */ /* 0x000362000c1e1900 */
[----:B------:R-:W-:Y:S05]  /*1b40*/  BRA `(.L_x_4414) ;  /* 0x0000005000007947 */ /* 0x000fea0003800000 */
.L_x_4413:
[----:B-1----:R-:W-:Y:S01]  /*1b50*/  MOV R11, c[0x0][0x1d0] ;  /* 0x00007400000b7a02 */ /* 0x002fe20000000f00 */
[----:B------:R-:W-:Y:S05]  /*1b60*/  @!P4 BRA `(.L_x_4414) ;  /* 0x000000300000c947 */ /* 0x000fea0003800000 */
[----:B------:R-:W2:Y:S04]  /*1b70*/  LDG.E R6, [R4.64] ;  /* 0x0000000604067981 */ /* 0x000ea8000c1e1900 */
[----:B------:R-:W2:Y:S02]  /*1b80*/  LDG.E R0, [R4.64+0x4] ;  /* 0x0000040604007981 */ /* 0x000ea4000c1e1900 */
[----:B--2---:R-:W-:Y:S02]  /*1b90*/  IADD3 R11, -R6, R0, RZ ;  /* 0x00000000060b7210 */ /* 0x004fe40007ffe1ff */
.L_x_4414:
[----:B-1----:R1:W2:Y:S04]  /*1ba0*/  @P3 LDG.E R5, [R2.64] ;  /* 0x0000000602053981 */ /* 0x0022a8000c1e1900 */
[----:B------:R1:W2:Y:S01]  /*1bb0*/  @P3 LDG.E R4, [R2.64+0x4] ;  /* 0x0000040602043981 */ /* 0x0002a2000c1e1900 */
[----:B------:R-:W-:Y:S01]  /*1bc0*/  ISETP.NE.U32.AND P0, PT, RZ, c[0x0][0x378], PT ;  /* 0x0000de00ff007a0c */ /* 0x000fe20003f05070 */
[----:B-----5:R-:W-:-:S03]  /*1bd0*/  IMAD.MOV.U32 R154, RZ, RZ, R11 ;  /* 0x000000ffff9a7224 */ /* 0x020fc600078e000b */
[----:B------:R-:W-:Y:S01]  /*1be0*/  ISETP.NE.AND.EX P0, PT, RZ, c[0x0][0x37c], PT, P0 ;  /* 0x0000df00ff007a0c */ /* 0x000fe20003f05300 */
[----:B------:R-:W-:Y:S02]  /*1bf0*/  IMAD.MOV.U32 R6, RZ, RZ, c[0x0][0x2c4] ;  /* 0x0000b100ff067624 */ /* 0x000fe400078e00ff */
[----:B------:R-:W-:-:S03]  /*1c00*/  IMAD.SHL.U32 R243, R249, 0x80, RZ ;  /* 0x00000080f9f37824 */ /* 0x000fc600078e00ff */
[----:B------:R-:W-:Y:S01]  /*1c10*/  ISETP.NE.AND P2, PT, R6, 0x1, PT ;  /* 0x000000010600780c */ /* 0x000fe20003f45270 */
[----:B------:R-:W-:Y:S02]  /*1c20*/  IMAD.MOV.U32 R0, RZ, RZ, c[0x0][0x228] ;  /* 0x00008a00ff007624 */ /* 0x000fe400078e00ff */
[----:B------:R-:W-:Y:S02]  /*1c30*/  IMAD.IADD R12, R11, 0x1, -R159 ;  /* 0x000000010b0c7824 */ /* 0x000fe400078e0a9f */
[----:B------:R-:W-:Y:S02]  /*1c40*/  IMAD.MOV.U32 R6, RZ, RZ, c[0x0][0x32c] ;  /* 0x0000cb00ff067624 */ /* 0x000fe400078e00ff */
[----:B-1----:R-:W-:-:S05]  /*1c50*/  @P0 IMAD.WIDE R2, R251, R14, c[0x0][0x378] ;  /* 0x0000de00fb020625 */ /* 0x002fca00078e020e */
[----:B------:R1:W5:Y:S01]  /*1c60*/  @P0 LDG.E R154, [R2.64] ;  /* 0x00000006029a0981 */ /* 0x000362000c1e1900 */
[----:B------:R-:W-:Y:S02]  /*1c70*/  ISETP.GE.AND P1, PT, R6, 0x1, PT ;  /* 0x000000010600780c */ /* 0x000fe40003f26270 */
[----:B------:R-:W-:-:S04]  /*1c80*/  LOP3.LUT R212, R212, 0xfffff7ff, RZ, 0xc0, !PT ;  /* 0xfffff7ffd4d47812 */ /* 0x000fc800078ec0ff */
[----:B------:R-:W-:-:S04]  /*1c90*/  @P2 LOP3.LUT R212, R212, 0x800, RZ, 0xfc, !PT ;  /* 0x00000800d4d42812 */ /* 0x000fc800078efcff */
[----:B------:R-:W-:-:S04]  /*1ca0*/  LOP3.LUT R212, R212, 0xffffefff, RZ, 0xc0, !PT ;  /* 0xffffefffd4d47812 */ /* 0x000fc800078ec0ff */
[----:B------:R-:W-:Y:S02]  /*1cb0*/  @P1 LOP3.LUT R212, R212, 0x1000, RZ, 0xfc, !PT ;  /* 0x00001000d4d41812 */ /* 0x000fe400078efcff */
[----:B-1----:R-:W-:Y:S01]  /*1cc0*/  IADD3 R2, R243, 0x7f, RZ ;  /* 0x0000007ff3027810 */ /* 0x002fe20007ffe0ff */
[----:B--2---:R-:W-:-:S04]  /*1cd0*/  @P3 IMAD.IADD R0, R4, 0x1, -R5 ;  /* 0x0000000104003824 */ /* 0x004fc800078e0a05 */
[----:B------:R-:W-:-:S04]  /*1ce0*/  @P2 IMAD.HI.U32 R4, R2, c[0x0][0x2c8], RZ ;  /* 0x0000b20002042a27 */ /* 0x000fc800078e00ff */
[----:B------:R-:W-:Y:S01]  /*1cf0*/  IMAD.IADD R240, R12, 0x1, R0 ;  /* 0x000000010cf07824 */ /* 0x000fe200078e0200 */
[----:B------:R-:W-:-:S04]  /*1d00*/  @P2 SHF.R.U32.HI R2, RZ, c[0x0][0x2cc], R4 ;  /* 0x0000b300ff022a19 */ /* 0x000fc80000011604 */
[C---:B------:R-:W-:Y:S02]  /*1d10*/  IADD3 R3, R240.reuse, 0x2f, RZ ;  /* 0x0000002ff0037810 */ /* 0x040fe40007ffe0ff */
[----:B------:R-:W-:-:S03]  /*1d20*/  IADD3 R4, R240, 0x1, -R239 ;  /* 0x00000001f0047810 */ /* 0x000fc60007ffe8ef */
[----:B------:R-:W-:-:S04]  /*1d30*/  IMAD.HI R3, R3, 0x2aaaaaab, RZ ;  /* 0x2aaaaaab03037827 */ /* 0x000fc800078e02ff */
[----:B------:R-:W-:Y:S01]  /*1d40*/  IMAD.IADD R2, R4, 0x1, R2 ;  /* 0x0000000104027824 */ /* 0x000fe200078e0202 */
[----:B------:R-:W-:-:S04]  /*1d50*/  SHF.R.U32.HI R5, RZ, 0x1f, R3 ;  /* 0x0000001fff057819 */ /* 0x000fc80000011603 */
[----:B------:R-:W-:Y:S02]  /*1d60*/  LEA.HI.SX32 R162, R3, R5, 0x1d ;  /* 0x0000000503a27211 */ /* 0x000fe400078feaff */
        /* <DEDUP_REMOVED lines=12> */
.L_x_4417:
[----:B------:R-:W-:-:S13]  /*1e30*/  ISETP.NE.AND P0, PT, R6, 0x1, PT ;  /* 0x000000010600780c */ /* 0x000fda0003f05270 */
[----:B------:R-:W-:-:S05]  /*1e40*/  @P0 IMAD.HI.U32 R2, R3, c[0x0][0x330], RZ ;  /* 0x0000cc0003020a27 */ /* 0x000fca00078e00ff */
[----:B------:R-:W-:Y:S02]  /*1e50*/  @P0 SHF.R.U32.HI R3, RZ, c[0x0][0x334], R2 ;  /* 0x0000cd00ff030a19 */ /* 0x000fe40000011602 */
.L_x_4418:
[----:B------:R-:W-:Y:S05]  /*1e60*/  BSYNC B0 ;  /* 0x0000000000007941 */ /* 0x000fea0003800000 */
.L_x_4416:
[----:B------:R-:W-:-:S05]  /*1e70*/  IMAD R3, R3, R6, c[0x0][0x32c] ;  /* 0x0000cb0003037624 */ /* 0x000fca00078e0206 */
[----:B------:R-:W-:-:S04]  /*1e80*/  IMNMX R4, R4, R3, PT ;  /* 0x0000000304047217 */ /* 0x000fc80003800200 */
.L_x_4415:
[----:B------:R-:W-:Y:S01]  /*1e90*/  IADD3 R4, R4, 0x2f, RZ ;  /* 0x0000002f04047810 */ /* 0x000fe20007ffe0ff */
[----:B------:R-:W-:-:S04]  /*1ea0*/  @P2 IMAD.HI.U32 R3, R243, c[0x0][0x2c8], RZ ;  /* 0x0000b200f3032a27 */ /* 0x000fc800078e00ff */
[----:B------:R-:W-:-:S04]  /*1eb0*/  IMAD.HI R4, R4, 0x2aaaaaab, RZ ;  /* 0x2aaaaaab04047827 */ /* 0x000fc800078e02ff */
[----:B------:R-:W-:Y:S01]  /*1ec0*/  IMAD.MOV.U32 R2, RZ, RZ, R243 ;  /* 0x000000ffff027224 */ /* 0x000fe200078e00f3 */
[----:B------:R-:W-:Y:S01]  /*1ed0*/  @P2 SHF.R.U32.HI R2, RZ, c[0x0][0x2cc], R3 ;  /* 0x0000b300ff022a19 */ /* 0x000fe20000011603 */
[----:B------:R-:W-:Y:S01]  /*1ee0*/  IMAD.IADD R161, R240, 0x1, -R239 ;  /* 0x00000001f0a17824 */ /* 0x000fe200078e0aef */
[----:B------:R-:W-:-:S03]  /*1ef0*/  SHF.R.U32.HI R3, RZ, 0x1f, R4 ;  /* 0x0000001fff037819 */ /* 0x000fc60000011604 */
        /* <DEDUP_REMOVED lines=14> */
.L_x_4421:
[----:B------:R-:W-:-:S13]  /*1fe0*/  ISETP.NE.AND P0, PT, R6, 0x1, PT ;  /* 0x000000010600780c */ /* 0x000fda0003f05270 */
[----:B------:R-:W-:-:S05]  /*1ff0*/  @P0 IMAD.HI.U32 R4, R2, c[0x0][0x330], RZ ;  /* 0x0000cc0002040a27 */ /* 0x000fca00078e00ff */
[----:B------:R-:W-:Y:S02]  /*2000*/  @P0 SHF.R.U32.HI R2, RZ, c[0x0][0x334], R4 ;  /* 0x0000cd00ff020a19 */ /* 0x000fe40000011604 */
.L_x_4422:
[----:B------:R-:W-:Y:S05]  /*2010*/  BSYNC B0 ;  /* 0x0000000000007941 */ /* 0x000fea0003800000 */
.L_x_4420:
[----:B------:R-:W-:-:S05]  /*2020*/  IMAD R2, R2, c[0x0][0x32c], RZ ;  /* 0x0000cb0002027a24 */ /* 0x000fca00078e02ff */
[----:B------:R-:W-:-:S04]  /*2030*/  IMNMX R3, R3, R2, !PT ;  /* 0x0000000203037217 */ /* 0x000fc80007800200 */
.L_x_4419:
[C---:B------:R-:W-:Y:S01]  /*2040*/  LOP3.LUT R4, R250.reuse, 0xff000000, RZ, 0xc0, !PT ;  /* 0xff000000fa047812 */ /* 0x040fe200078ec0ff */
[----:B------:R-:W-:Y:S01]  /*2050*/  IMAD.HI R3, R3, 0x2aaaaaab, RZ ;  /* 0x2aaaaaab03037827 */ /* 0x000fe200078e02ff */
[----:B------:R-:W-:Y:S01]  /*2060*/  LOP3.LUT R5, R250, 0xff0000, RZ, 0xc0, !PT ;  /* 0x00ff0000fa057812 */ /* 0x000fe200078ec0ff */
[----:B------:R-:W-:Y:S01]  /*2070*/  BSSY B0, `(.L_x_4423) ;  /* 0x000002d000007945 */ /* 0x000fe20003800000 */
[----:B------:R-:W-:Y:S02]  /*2080*/  SHF.R.U32.HI R4, RZ, 0x8, R4 ;  /* 0x00000008ff047819 */ /* 0x000fe40000011604 */
[----:B------:R-:W-:Y:S02]  /*2090*/  SHF.R.U32.HI R2, RZ, 0x1f, R3 ;  /* 0x0000001fff027819 */ /* 0x000fe40000011603 */
[----:B------:R-:W-:Y:S02]  /*20a0*/  LEA.HI R4, R5, R4, RZ, 0x10 ;  /* 0x0000000405047211 */ /* 0x000fe400078f80ff */
[----:B------:R-:W-:Y:S01]  /*20b0*/  LEA.HI.SX32 R3, R3, R2, 0x1d ;  /* 0x0000000203037211 */ /* 0x000fe200078feaff */
[----:B------:R-:W-:Y:S01]  /*20c0*/  IMAD.MOV.U32 R2, RZ, RZ, RZ ;  /* 0x000000ffff027224 */ /* 0x000fe200078e00ff */
[----:B------:R-:W-:-:S02]  /*20d0*/  SHF.R.U32.HI R6, RZ, 0x10, R4 ;  /* 0x00000010ff067819 */ /* 0x000fc40000011604 */
[----:B------:R-:W-:Y:S02]  /*20e0*/  LOP3.LUT R15, R4, 0xff, RZ, 0xc0, !PT ;  /* 0x000000ff040f7812 */ /* 0x000fe400078ec0ff */
[----:B------:R-:W-:Y:S01]  /*20f0*/  IMNMX R5, RZ, R3, !PT ;  /* 0x00000003ff057217 */ /* 0x000fe20007800200 */
[----:B------:R1:W-:Y:S01]  /*2100*/  STL [R1+0x28], R6 ;  /* 0x0000280601007387 */ /* 0x0003e20000100800 */
[C---:B------:R-:W-:Y:S02]  /*2110*/  ISETP.NE.AND P1, PT, R6.reuse, RZ, PT ;  /* 0x000000ff0600720c */ /* 0x040fe40003f25270 */
[----:B------:R-:W-:Y:S01]  /*2120*/  ISETP.GT.AND P0, PT, R7, R5, PT ;  /* 0x000000050700720c */ /* 0x000fe20003f04270 */
[----:B------:R1:W-:Y:S01]  /*2130*/  STL [R1+0x2c], R15 ;  /* 0x00002c0f01007387 */ /* 0x0003e20000100800 */
[----:B------:R-:W-:-:S11]  /*2140*/  SEL R145, R6, c[0x0][0x338], P1 ;  /* 0x0000ce0006917a07 */ /* 0x000fd60000800000 */
[----:B------:R-:W-:Y:S05]  /*2150*/  @!P0 BRA `(.L_x_4424) ;  /* 0x000001e000008947 */ /* 0x000fea0003800000 */
[----:B------:R-:W-:Y:S02]  /*2160*/  IABS R2, R145 ;  /* 0x0000009100027213 */ /* 0x000fe40000000000 */
[----:B-1----:R-:W-:-:S03]  /*2170*/  IADD3 R6, R145, -0x1, R7 ;  /* 0xffffffff91067810 */ /* 0x002fc60007ffe007 */
[----:B------:R-:W-:Y:S02]  /*2180*/  IMAD.MOV.U32 R4, RZ, RZ, R2 ;  /* 0x000000ffff047224 */ /* 0x000fe400078e0002 */
[----:B------:R-:W-:Y:S02]  /*2190*/  IMAD.IADD R6, R6, 0x1, -R5 ;  /* 0x0000000106067824 */ /* 0x000fe400078e0a05 */
[----:B------:R-:W1:Y:S03]  /*21a0*/  I2F.RP R2, R4 ;  /* 0x0000000400027306 */ /* 0x000e660000209400 */
[----:B------:R-:W-:-:S05]  /*21b0*/  IABS R10, R6 ;  /* 0x00000006000a7213 */ /* 0x000fca0000000000 */
[----:B-1----:R-:W1:Y:S02]  /*21c0*/  MUFU.RCP R2, R2 ;  /* 0x0000000200027308 */ /* 0x002e640000001000 */
[----:B-1----:R-:W-:-:S06]  /*21d0*/  IADD3 R2, R2, 0xffffffe, RZ ;  /* 0x0ffffffe02027810 */ /* 0x002fcc0007ffe0ff */
[----:B------:R-:W1:Y:S02]  /*21e0*/  F2I.FTZ.U32.TRUNC.NTZ R3, R2 ;  /* 0x0000000200037305 */ /* 0x000e64000021f000 */
[----:B-1----:R-:W-:-:S04]  /*21f0*/  IMAD.MOV R2, RZ, RZ, -R3 ;  /* 0x000000ffff027224 */ /* 0x002fc800078e0a03 */
[----:B------:R-:W-:Y:S01]  /*2200*/  IMAD.MOV.U32 R8, RZ, RZ, R2 ;  /* 0x000000ffff087224 */ /* 0x000fe200078e0002 */
[----:B------:R-:W-:-:S03]  /*2210*/  IABS R2, R145 ;  /* 0x0000009100027213 */ /* 0x000fc60000000000 */
[----:B------:R-:W-:Y:S02]  /*2220*/  IMAD R8, R8, R4, RZ ;  /* 0x0000000408087224 */ /* 0x000fe400078e02ff */
[----:B------:R-:W-:Y:S01]  /*2230*/  IMAD.MOV R9, RZ, RZ, -R2 ;  /* 0x000000ffff097224 */ /* 0x000fe200078e0a02 */
[----:B------:R-:W-:-:S05]  /*2240*/  MOV R2, RZ ;  /* 0x000000ff00027202 */ /* 0x000fca0000000f00 */
        /* <DEDUP_REMOVED lines=15> */
.L_x_4424:
[----:B------:R-:W-:Y:S05]  /*2340*/  BSYNC B0 ;  /* 0x0000000000007941 */ /* 0x000fea0003800000 */
.L_x_4423:
[----:B------:R-:W-:Y:S01]  /*2350*/  IMAD R3, R15, R2, R5 ;  /* 0x000000020f037224 */ /* 0x000fe200078e0205 */
[----:B-1----:R-:W1:Y:S01]  /*2360*/  S2R R6, SR_TID.X ;  /* 0x0000000000067919 */ /* 0x002e620000002100 */
[----:B------:R-:W-:Y:S02]  /*2370*/  IADD3 R24, R229, 0x20, RZ ;  /* 0x00000020e5187810 */ /* 0x000fe40007ffe0ff */
[C---:B------:R-:W-:Y:S01]  /*2380*/  IMAD.IADD R2, R3.reuse, 0x1, R2 ;  /* 0x0000000103027824 */ /* 0x040fe200078e0202 */
[----:B------:R-:W-:Y:S01]  /*2390*/  SHF.R.S32.HI R137, RZ, 0x1f, R136 ;  /* 0x0000001fff897819 */ /* 0x000fe20000011488 */
        /* <DEDUP_REMOVED lines=9> */
[----:B-1----:R-:W-:Y:S02]  /*2430*/  SHF.R.S32.HI R187, RZ, 0x1f, R6 ;  /* 0x0000001fffbb7819 */ /* 0x002fe40000011406 */
[----:B------:R-:W-:Y:S02]  /*2440*/  LOP3.LUT R169, R4, 0x1c0, RZ, 0xc0, !PT ;  /* 0x000001c004a97812 */ /* 0x000fe400078ec0ff */
[----:B------:R-:W-:-:S02]  /*2450*/  LEA.HI R4, R187, R6, RZ, 0x6 ;  /* 0x00000006bb047211 */ /* 0x000fc400078f30ff */
[----:B------:R-:W-:Y:S02]  /*2460*/  SHF.R.U32.HI R179, RZ, 0x3, R169 ;  /* 0x00000003ffb37819 */ /* 0x000fe400000116a9 */
[----:B------:R-:W-:Y:S01]  /*2470*/  LOP3.LUT R5, R169, 0x38, R136, 0xf8, !PT ;  /* 0x00000038a9057812 */ /* 0x000fe200078ef888 */
[----:B------:R-:W-:Y:S02]  /*2480*/  IMAD.SHL.U32 R4, R4, 0x8, RZ ;  /* 0x0000000804047824 */ /* 0x000fe400078e00ff */
[----:B------:R-:W-:Y:S01]  /*2490*/  @P0 IADD3 R3, R2, 0x2f, RZ ;  /* 0x0000002f02030810 */ /* 0x000fe20007ffe0ff */
[----:B------:R-:W-:Y:S02]  /*24a0*/  IMAD.MOV.U32 R2, RZ, RZ, R140 ;  /* 0x000000ffff027224 */ /* 0x000fe400078e008c */
[----:B------:R-:W-:Y:S01]  /*24b0*/  LOP3.LUT R170, R4, 0xfffffe00, RZ, 0xc0, !PT ;  /* 0xfffffe0004aa7812 */ /* 0x000fe200078ec0ff */
[----:B------:R-:W-:Y:S02]  /*24c0*/  IMAD.SHL.U32 R4, R24, 0x40, RZ ;  /* 0x0000004018047824 */ /* 0x000fe400078e00ff */
[----:B------:R-:W-:-:S03]  /*24d0*/  @P0 IMAD.HI R3, R3, 0x2aaaaaab, RZ ;  /* 0x2aaaaaab03030827 */ /* 0x000fc600078e02ff */
[----:B------:R-:W-:Y:S02]  /*24e0*/  LOP3.LUT R155, R4, 0x1c0, RZ, 0xc0, !PT ;  /* 0x000001c0049b7812 */ /* 0x000fe400078ec0ff */
[----:B------:R-:W-:-:S04]  /*24f0*/  @P0 SHF.R.U32.HI R6, RZ, 0x1f, R3 ;  /* 0x0000001fff060819 */ /* 0x000fc80000011603 */
[----:B------:R-:W-:Y:S02]  /*2500*/  @P0 LEA.HI.SX32 R2, R3, R6, 0x1d ;  /* 0x0000000603020211 */ /* 0x000fe400078feaff */
        /* <DEDUP_REMOVED lines=9> */
[----:B------:R-:W-:Y:S01]  /*25a0*/  SHF.R.S32.HI R22, RZ, 0x1f, R229 ;  /* 0x0000001fff167819 */ /* 0x000fe200000114e5 */
[----:B------:R-:W-:Y:S01]  /*25b0*/  IMAD.IADD R16, R11, 0x1, R158 ;  /* 0x000000010b107824 */ /* 0x000fe200078e029e */
[C---:B------:R-:W-:Y:S01]  /*25c0*/  IADD3 R129, P0, R229.reuse, R13, RZ ;  /* 0x0000000de5817210 */ /* 0x040fe20007f1e0ff */
[----:B------:R-:W-:Y:S01]  /*25d0*/  IMAD.MOV.U32 R163, RZ, RZ, c[0x0][0x238] ;  /* 0x00008e00ffa37624 */ /* 0x000fe200078e00ff */
[----:B------:R-:W-:Y:S01]  /*25e0*/  MOV R148, 0x30 ;  /* 0x0000003000947802 */ /* 0x000fe20000000f00 */
[----:B------:R-:W-:Y:S01]  /*25f0*/  IMAD.WIDE.U32 R182, R229, c[0x0][0x1e0], RZ ;  /* 0x00007800e5b67a25 */ /* 0x000fe200078e00ff */
[----:B------:R-:W-:Y:S02]  /*2600*/  LEA.HI.X.SX32 R142, R13, R22, 0x1, P0 ;  /* 0x000000160d8e7211 */ /* 0x000fe400000f0eff */
[----:B------:R-:W-:Y:S01]  /*2610*/  IADD3 R36, R2, -0x1, RZ ;  /* 0xffffffff02247810 */ /* 0x000fe20007ffe0ff */
[C---:B------:R-:W-:Y:S01]  /*2620*/  IMAD R175, R148.reuse, c[0x0][0x23c], RZ ;  /* 0x00008f0094af7a24 */ /* 0x040fe200078e02ff */
[----:B------:R-:W-:Y:S01]  /*2630*/  SHF.R.S32.HI R21, RZ, 0x1f, R16 ;  /* 0x0000001fff157819 */ /* 0x000fe20000011410 */
[----:B------:R-:W-:Y:S01]  /*2640*/  IMAD.WIDE.U32 R146, R148, c[0x0][0x238], RZ ;  /* 0x00008e0094927a25 */ /* 0x000fe200078e00ff */
[----:B------:R-:W-:-:S02]  /*2650*/  SHF.R.S32.HI R9, RZ, 0x1f, R36 ;  /* 0x0000001fff097819 */ /* 0x000fc40000011424 */
[----:B------:R-:W-:Y:S01]  /*2660*/  SEL R20, R251, RZ, !P3 ;  /* 0x000000fffb147207 */ /* 0x000fe20005800000 */
[----:B------:R-:W-:Y:S01]  /*2670*/  IMAD.WIDE.U32 R2, R129, c[0x0][0x238], R136 ;  /* 0x00008e0081027a25 */ /* 0x000fe200078e0088 */
[----:B------:R-:W-:Y:S02]  /*2680*/  IADD3 R175, R147, R175, RZ ;  /* 0x000000af93af7210 */ /* 0x000fe40007ffe0ff */
[----:B------:R-:W-:Y:S01]  /*2690*/  MOV R160, 0x5 ;  /* 0x0000000500a07802 */ /* 0x000fe20000000f00 */
[----:B------:R-:W-:Y:S01]  /*26a0*/  IMAD R7, R21, c[0x0][0x1e0], RZ ;  /* 0x0000780015077a24 */ /* 0x000fe200078e02ff */
[----:B------:R-:W-:Y:S01]  /*26b0*/  SHF.L.U32 R185, R163, 0x5, RZ ;  /* 0x00000005a3b97819 */ /* 0x000fe200000006ff */
[----:B------:R-:W-:Y:S01]  /*26c0*/  IMAD R8, R175, R36, RZ ;  /* 0x00000024af087224 */ /* 0x000fe200078e02ff */
[----:B------:R-:W-:Y:S01]  /*26d0*/  SHF.L.U64.HI R163, R163, R160, c[0x0][0x23c] ;  /* 0x00008f00a3a37619 */ /* 0x000fe200000102a0 */
[----:B------:R-:W-:Y:S01]  /*26e0*/  IMAD R7, R16, c[0x0][0x1e4], R7 ;  /* 0x0000790010077a24 */ /* 0x000fe200078e0207 */
[----:B------:R-:W-:Y:S01]  /*26f0*/  ISETP.GE.AND P6, PT, R139, c[0x0][0x1d4], PT ;  /* 0x000075008b007a0c */ /* 0x000fe20003fc6270 */
[----:B-1----:R-:W-:Y:S01]  /*2700*/  IMAD R4, R142, c[0x0][0x238], RZ ;  /* 0x00008e008e047a24 */ /* 0x002fe200078e02ff */
[----:B------:R-:W-:Y:S01]  /*2710*/  ISETP.GE.AND P5, PT, R230, c[0x0][0x1d4], PT ;  /* 0x00007500e6007a0c */ /* 0x000fe20003fa6270 */
[----:B------:R-:W-:Y:S01]  /*2720*/  IMAD R11, R9, R146, R8 ;  /* 0x00000092090b7224 */ /* 0x000fe200078e0208 */
[----:B------:R-:W-:Y:S01]  /*2730*/  SHF.R.S32.HI R9, RZ, 0x1f, R251 ;  /* 0x0000001fff097819 */ /* 0x000fe200000114fb */
[----:B------:R-:W-:Y:S01]  /*2740*/  IMAD R6, R129, c[0x0][0x23c], R4 ;  /* 0x00008f0081067a24 */ /* 0x000fe200078e0204 */
[----:B------:R-:W-:Y:S01]  /*2750*/  SHF.R.S32.HI R165, RZ, 0x1f, R164 ;  /* 0x0000001fffa57819 */ /* 0x000fe200000114a4 */
[----:B------:R-:W-:Y:S01]  /*2760*/  IMAD.WIDE.U32 R4, R16, c[0x0][0x1e0], RZ ;  /* 0x0000780010047a25 */ /* 0x000fe200078e00ff */
[----:B------:R-:W-:-:S02]  /*2770*/  SEL R19, R9, RZ, !P3 ;  /* 0x000000ff09137207 */ /* 0x000fc40005800000 */
[----:B------:R-:W-:Y:S01]  /*2780*/  MOV R178, c[0x0][0x280] ;  /* 0x0000a00000b27a02 */ /* 0x000fe20000000f00 */
[----:B------:R-:W-:Y:S01]  /*2790*/  IMAD.IADD R3, R3, 0x1, R6 ;  /* 0x0000000103037824 */ /* 0x000fe200078e0206 */
[----:B------:R-:W-:Y:S01]  /*27a0*/  IADD3 R5, R5, R7, RZ ;  /* 0x0000000705057210 */ /* 0x000fe20007ffe0ff */
[----:B------:R-:W-:Y:S01]  /*27b0*/  IMAD R6, R36, -0x30, R0 ;  /* 0xffffffd024067824 */ /* 0x000fe200078e0200 */
[----:B------:R-:W-:Y:S01]  /*27c0*/  MOV R177, c[0x0][0x290] ;  /* 0x0000a40000b17a02 */ /* 0x000fe20000000f00 */
[----:B------:R-:W-:Y:S01]  /*27d0*/  IMAD.WIDE.U32 R2, R25, c[0x0][0x240], R2 ;  /* 0x0000900019027a25 */ /* 0x000fe200078e0002 */
[-C--:B------:R-:W-:Y:S02]  /*27e0*/  SHF.L.U64.HI R157, R178, R160.reuse, c[0x0][0x284] ;  /* 0x0000a100b29d7619 */ /* 0x080fe400000102a0 */
[----:B------:R-:W-:Y:S01]  /*27f0*/  IMNMX R6, R6, 0x30, PT ;  /* 0x0000003006067817 */ /* 0x000fe20003800200 */
[----:B------:R-:W-:Y:S01]  /*2800*/  IMAD.WIDE.U32 R12, R229, c[0x0][0x280], R136 ;  /* 0x0000a000e50c7a25 */ /* 0x000fe200078e0088 */
[----:B------:R-:W-:-:S02]  /*2810*/  SHF.L.U64.HI R156, R177, R160, c[0x0][0x294] ;  /* 0x0000a500b19c7619 */ /* 0x000fc400000102a0 */
[----:B------:R-:W-:Y:S01]  /*2820*/  SHF.R.U32.HI R23, RZ, 0x3, R155 ;  /* 0x00000003ff177819 */ /* 0x000fe2000001169b */
[----:B------:R-:W-:Y:S01]  /*2830*/  IMAD.IADD R8, R6, 0x1, -R229 ;  /* 0x0000000106087824 */ /* 0x000fe200078e0ae5 */
[----:B------:R-:W-:Y:S01]  /*2840*/  SHF.L.U32 R178, R178, 0x5, RZ ;  /* 0x00000005b2b27819 */ /* 0x000fe200000006ff */
[C---:B------:R-:W-:Y:S01]  /*2850*/  IMAD.WIDE.U32 R6, R25.reuse, c[0x0][0x1e8], R4 ;  /* 0x00007a0019067a25 */ /* 0x040fe200078e0004 */
[----:B------:R-:W-:Y:S02]  /*2860*/  MOV R4, R2 ;  /* 0x0000000200047202 */ /* 0x000fe40000000f00 */
[C---:B------:R-:W-:Y:S01]  /*2870*/  ISETP.GE.AND P1, PT, R8.reuse, 0x1, PT ;  /* 0x000000010800780c */ /* 0x040fe20003f26270 */
[----:B------:R-:W-:Y:S01]  /*2880*/  IMAD R5, R25, c[0x0][0x244], R3 ;  /* 0x0000910019057a24 */ /* 0x000fe200078e0203 */
[----:B------:R-:W-:Y:S01]  /*2890*/  ISETP.GT.AND P0, PT, R8, 0x20, PT ;  /* 0x000000200800780c */ /* 0x000fe20003f04270 */
[----:B------:R-:W-:Y:S01]  /*28a0*/  IMAD R8, R19, c[0x0][0x248], RZ ;  /* 0x0000920013087a24 */ /* 0x000fe200078e02ff */
[----:B------:R-:W-:Y:S01]  /*28b0*/  SHF.L.U32 R177, R177, 0x5, RZ ;  /* 0x00000005b1b17819 */ /* 0x000fe200000006ff */
[----:B------:R-:W-:-:S04]  /*28c0*/  IMAD.WIDE.U32 R124, R20, c[0x0][0x248], R4 ;  /* 0x00009200147c7a25 */ /* 0x000fc800078e0004 */
[----:B------:R-:W-:Y:S02]  /*28d0*/  IMAD R8, R20, c[0x0][0x24c], R8 ;  /* 0x0000930014087a24 */ /* 0x000fe400078e0208 */
[----:B------:R-:W-:Y:S02]  /*28e0*/  IMAD.MOV.U32 R122, RZ, RZ, R124 ;  /* 0x000000ffff7a7224 */ /* 0x000fe400078e007c */
[----:B------:R-:W-:Y:S01]  /*28f0*/  IMAD R7, R25, c[0x0][0x1ec], R7 ;  /* 0x00007b0019077a24 */ /* 0x000fe200078e0207 */
[----:B------:R-:W-:Y:S01]  /*2900*/  IADD3 R123, R125, R8, RZ ;  /* 0x000000087d7b7210 */ /* 0x000fe20007ffe0ff */
[----:B------:R-:W-:Y:S02]  /*2910*/  IMAD R4, R22, c[0x0][0x1e0], RZ ;  /* 0x0000780016047a24 */ /* 0x000fe400078e02ff */
[----:B------:R-:W-:-:S04]  /*2920*/  IMAD.WIDE.U32 R14, R229, c[0x0][0x290], R136 ;  /* 0x0000a400e50e7a25 */ /* 0x000fc800078e0088 */
[----:B------:R-:W-:Y:S02]  /*2930*/  IMAD R8, R229, c[0x0][0x1e4], R4 ;  /* 0x00007900e5087a24 */ /* 0x000fe400078e0204 */
[C---:B------:R-:W-:Y:S02]  /*2940*/  IMAD R172, R148.reuse, c[0x0][0x1e4], RZ ;  /* 0x0000790094ac7a24 */ /* 0x040fe400078e02ff */
[----:B------:R-:W-:Y:S01]  /*2950*/  IMAD R173, R148, c[0x0][0x284], RZ ;  /* 0x0000a10094ad7a24 */ /* 0x000fe200078e02ff */
[----:B------:R-:W-:Y:S01]  /*2960*/  IADD3 R141, R183, R8, RZ ;  /* 0x00000008b78d7210 */ /* 0x000fe20007ffe0ff */
[----:B------:R-:W-:Y:S02]  /*2970*/  IMAD R8, R22, c[0x0][0x280], RZ ;  /* 0x0000a00016087a24 */ /* 0x000fe400078e02ff */
[----:B------:R-:W-:Y:S02]  /*2980*/  IMAD R174, R148, c[0x0][0x294], RZ ;  /* 0x0000a50094ae7a24 */ /* 0x000fe400078e02ff */
[----:B------:R-:W-:-:S02]  /*2990*/  IMAD R8, R229, c[0x0][0x284], R8 ;  /* 0x0000a100e5087a24 */ /* 0x000fc400078e0208 */
[----:B------:R-:W-:-:S04]  /*29a0*/  IMAD.WIDE.U32 R152, R148, c[0x0][0x1e0], RZ ;  /* 0x0000780094987a25 */ /* 0x000fc800078e00ff */
[----:B------:R-:W-:Y:S01]  /*29b0*/  IMAD.WIDE.U32 R150, R148, c[0x0][0x280], RZ ;  /* 0x0000a00094967a25 */ /* 0x000fe200078e00ff */
[----:B------:R-:W-:-:S03]  /*29c0*/  IADD3 R172, R153, R172, RZ ;  /* 0x000000ac99ac7210 */ /* 0x000fc60007ffe0ff */
[----:B------:R-:W-:-:S04]  /*29d0*/  IMAD.WIDE.U32 R148, R148, c[0x0][0x290], RZ ;  /* 0x0000a40094947a25 */ /* 0x000fc800078e00ff */
[----:B------:R-:W-:Y:S01]  /*29e0*/  IMAD.MOV.U32 R186, RZ, RZ, c[0x0][0x27c] ;  /* 0x00009f00ffba7624 */ /* 0x000fe200078e00ff */
[----:B------:R-:W-:Y:S01]  /*29f0*/  IADD3 R174, R149, R174, RZ ;  /* 0x000000ae95ae7210 */ /* 0x000fe20007ffe0ff */
[----:B------:R-:W-:Y:S01]  /*2a00*/  IMAD.IADD R173, R151, 0x1, R173 ;  /* 0x0000000197ad7824 */ /* 0x000fe200078e02ad */
[--C-:B--2---:R-:W-:Y:S01]  /*2a10*/  @P2 SHF.R.S32.HI R3, RZ, 0x1f, R10.reuse ;  /* 0x0000001fff032819 */ /* 0x104fe2000001140a */
[----:B------:R-:W-:Y:S01]  /*2a20*/  @P2 IMAD.MOV.U32 R2, RZ, RZ, R10 ;  /* 0x000000ffff022224 */ /* 0x000fe200078e000a */
[----:B------:R-:W-:Y:S01]  /*2a30*/  @!P2 MOV R2, R251 ;  /* 0x000000fb0002a202 */ /* 0x000fe20000000f00 */
[----:B------:R-:W-:Y:S02]  /*2a40*/  @!P2 IMAD.MOV.U32 R3, RZ, RZ, R9 ;  /* 0x000000ffff03a224 */ /* 0x000fe400078e0009 */
[----:B------:R-:W-:Y:S01]  /*2a50*/  IMAD R10, R22, c[0x0][0x290], RZ ;  /* 0x0000a400160a7a24 */ /* 0x000fe200078e02ff */
[----:B------:R-:W-:Y:S02]  /*2a60*/  SEL R18, R2, RZ, !P4 ;  /* 0x000000ff02127207 */ /* 0x000fe40006000000 */
[----:B------:R-:W-:Y:S01]  /*2a70*/  SEL R17, R3, RZ, !P4 ;  /* 0x000000ff03117207 */ /* 0x000fe20006000000 */
[----:B------:R-:W-:-:S04]  /*2a80*/  IMAD.WIDE.U32 R2, R36, R146, R122 ;  /* 0x0000009224027225 */ /* 0x000fc800078e007a */
[----:B------:R-:W-:Y:S01]  /*2a90*/  IMAD R5, R17, c[0x0][0x1f0], RZ ;  /* 0x00007c0011057a24 */ /* 0x000fe200078e02ff */
[----:B------:R-:W-:Y:S01]  /*2aa0*/  @P1 LEA R4, P3, R2, c[0x0][0x220], 0x1 ;  /* 0x0000880002041a11 */ /* 0x000fe200078608ff */
[----:B------:R-:W-:Y:S02]  /*2ab0*/  IMAD.IADD R3, R3, 0x1, R11 ;  /* 0x0000000103037824 */ /* 0x000fe400078e020b */
[----:B------:R-:W-:Y:S01]  /*2ac0*/  IMAD.WIDE.U32 R90, R18, c[0x0][0x1f0], R6 ;  /* 0x00007c00125a7a25 */ /* 0x000fe200078e0006 */
[----:B------:R-:W-:-:S03]  /*2ad0*/  @P0 IADD3 R6, P2, R185, R2, RZ ;  /* 0x00000002b9060210 */ /* 0x000fc60007f5e0ff */
[----:B------:R-:W-:Y:S01]  /*2ae0*/  IMAD R7, R18, c[0x0][0x1f4], R5 ;  /* 0x00007d0012077a24 */ /* 0x000fe200078e0205 */
[----:B------:R-:W-:Y:S01]  /*2af0*/  @P1 LEA.HI.X R5, R2, c[0x0][0x224], R3, 0x1, P3 ;  /* 0x0000890002051a11 */ /* 0x000fe200018f0c03 */
[----:B------:R-:W-:Y:S01]  /*2b00*/  @P0 IMAD.X R3, R3, 0x1, R163, P2 ;  /* 0x0000000103030824 */ /* 0x000fe200010e06a3 */
[C---:B------:R-:W-:Y:S01]  /*2b10*/  @P0 LEA R2, P4, R6.reuse, c[0x0][0x220], 0x1 ;  /* 0x0000880006020a11 */ /* 0x040fe200078808ff */
[----:B------:R-:W-:Y:S01]  /*2b20*/  IMAD R10, R229, c[0x0][0x294], R10 ;  /* 0x0000a500e50a7a24 */ /* 0x000fe200078e020a */
[----:B------:R-:W-:Y:S02]  /*2b30*/  IADD3 R89, R91, R7, RZ ;  /* 0x000000075b597210 */ /* 0x000fe40007ffe0ff */
[----:B------:R-:W-:Y:S01]  /*2b40*/  @P0 LEA.HI.X R3, R6, c[0x0][0x224], R3, 0x1, P4 ;  /* 0x0000890006030a11 */ /* 0x000fe200020f0c03 */
[----:B------:R-:W-:Y:S01]  /*2b50*/  IMAD.WIDE.U32 R6, R229, c[0x0][0x290], R164 ;  /* 0x0000a400e5067a25 */ /* 0x000fe200078e00a4 */
[----:B------:R-:W-:Y:S02]  /*2b60*/  ISETP.GE.AND P4, PT, R136, c[0x0][0x1d4], PT ;  /* 0x0000750088007a0c */ /* 0x000fe40003f86270 */
[----:B------:R-:W-:Y:S01]  /*2b70*/  IADD3 R121, P3, P2, R90, R182, R136 ;  /* 0x000000b65a797210 */ /* 0x000fe20007a7e088 */
[----:B------:R-:W-:Y:S01]  /*2b80*/  IMAD.IADD R9, R7, 0x1, R10 ;  /* 0x0000000107097824 */ /* 0x000fe200078e020a */
[----:B------:R-:W-:-:S02]  /*2b90*/  P2R R115, PR, RZ, 0x10 ;  /* 0x00000010ff737803 */ /* 0x000fc40000000000 */
[----:B------:R-:W-:Y:S02]  /*2ba0*/  IADD3.X R120, R89, R141, R137, P3, P2 ;  /* 0x0000008d59787210 */ /* 0x000fe40001fe4489 */
[----:B------:R-:W-:Y:S02]  /*2bb0*/  ISETP.NE.AND P2, PT, R115, RZ, PT ;  /* 0x000000ff7300720c */ /* 0x000fe40003f45270 */
[----:B------:R-:W-:Y:S02]  /*2bc0*/  ISETP.GE.AND P4, PT, R231, c[0x0][0x1d4], PT ;  /* 0x00007500e7007a0c */ /* 0x000fe40003f86270 */
[----:B------:R-:W-:-:S09]  /*2bd0*/  IADD3 R7, R8, R13, RZ ;  /* 0x0000000d08077210 */ /* 0x000fd20007ffe0ff */
        /* <DEDUP_REMOVED lines=11> */
[----:B------:R-:W-:-:S03]  /*2c90*/  ISETP.GE.AND P0, PT, R136, c[0x0][0x27c], PT ;  /* 0x00009f0088007a0c */ /* 0x000fc60003f06270 */
[----:B------:R-:W0:Y:S01]  /*2ca0*/  LDGDEPBAR ;  /* 0x00000000000079af */ /* 0x000e220000000000 */
[----:B------:R-:W-:Y:S01]  /*2cb0*/  WARPSYNC 0xffffffff ;  /* 0xffffffff00007948 */ /* 0x000fe20003800000 */
[----:B-1----:R-:W-:-:S05]  /*2cc0*/  IMAD.WIDE.U32 R4, R229, c[0x0][0x280], R164 ;  /* 0x0000a000e5047a25 */ /* 0x002fca00078e00a4 */
[----:B------:R-:W-:Y:S02]  /*2cd0*/  IADD3 R11, R5, R8, RZ ;  /* 0x00000008050b7210 */ /* 0x000fe40007ffe0ff */
[----:B------:R-:W-:Y:S01]  /*2ce0*/  IADD3 R5, R10, R15, RZ ;  /* 0x0000000f0a057210 */ /* 0x000fe20007ffe0ff */
[----:B------:R-:W-:Y:S01]  /*2cf0*/  IMAD.MOV.U32 R10, RZ, RZ, R4 ;  /* 0x000000ffff0a7224 */ /* 0x000fe200078e0004 */
[----:B------:R-:W-:Y:S01]  /*2d00*/  MOV R8, R6 ;  /* 0x0000000600087202 */ /* 0x000fe20000000f00 */
[----:B------:R-:W-:Y:S01]  /*2d10*/  IMAD.MOV.U32 R4, RZ, RZ, R14 ;  /* 0x000000ffff047224 */ /* 0x000fe200078e000e */
[----:B------:R-:W-:Y:S01]  /*2d20*/  MOV R6, R12 ;  /* 0x0000000c00067202 */ /* 0x000fe20000000f00 */
[----:B-----5:R-:W-:Y:S01]  /*2d30*/  IMAD.WIDE.U32 R106, R154, c[0x0][0x280], R10 ;  /* 0x0000a0009a6a7a25 */ /* 0x020fe200078e000a */
[----:B--2---:R-:W-:-:S03]  /*2d40*/  SHF.R.S32.HI R3, RZ, 0x1f, R24 ;  /* 0x0000001fff037819 */ /* 0x004fc60000011418 */
[C---:B------:R-:W-:Y:S01]  /*2d50*/  IMAD.WIDE.U32 R102, R154.reuse, c[0x0][0x290], R8 ;  /* 0x0000a4009a667a25 */ /* 0x040fe200078e0008 */
[----:B------:R-:W-:Y:S02]  /*2d60*/  SHF.R.S32.HI R2, RZ, 0x1f, R154 ;  /* 0x0000001fff027819 */ /* 0x000fe4000001149a */
[----:B------:R-:W-:Y:S01]  /*2d70*/  LEA.HI R3, R3, R24, RZ, 0x3 ;  /* 0x0000001803037211 */ /* 0x000fe200078f18ff */
[----:B------:R-:W-:-:S04]  /*2d80*/  IMAD.WIDE.U32 R100, R154, c[0x0][0x290], R4 ;  /* 0x0000a4009a647a25 */ /* 0x000fc800078e0004 */
[C---:B------:R-:W-:Y:S02]  /*2d90*/  IMAD R12, R2.reuse, c[0x0][0x280], RZ ;  /* 0x0000a000020c7a24 */ /* 0x040fe400078e02ff */
[----:B------:R-:W-:Y:S01]  /*2da0*/  IMAD R13, R2, c[0x0][0x290], RZ ;  /* 0x0000a400020d7a24 */ /* 0x000fe200078e02ff */
[----:B------:R-:W-:Y:S01]  /*2db0*/  SHF.L.U32 R2, R3, 0x6, RZ ;  /* 0x0000000603027819 */ /* 0x000fe200000006ff */
[C---:B------:R-:W-:Y:S02]  /*2dc0*/  IMAD R12, R154.reuse, c[0x0][0x284], R12 ;  /* 0x0000a1009a0c7a24 */ /* 0x040fe400078e020c */
[----:B------:R-:W-:Y:S01]  /*2dd0*/  IMAD R3, R154, c[0x0][0x294], R13 ;  /* 0x0000a5009a037a24 */ /* 0x000fe200078e020d */
[----:B------:R-:W-:Y:S01]  /*2de0*/  LOP3.LUT R2, R2, 0xfffffe00, RZ, 0xc0, !PT ;  /* 0xfffffe0002027812 */ /* 0x000fe200078ec0ff */
[----:B------:R-:W-:Y:S01]  /*2df0*/  IMAD.WIDE.U32 R104, R154, c[0x0][0x280], R6 ;  /* 0x0000a0009a687a25 */ /* 0x000fe200078e0006 */
[----:B------:R-:W-:Y:S02]  /*2e00*/  IADD3 R119, R107, R12, RZ ;  /* 0x0000000c6b777210 */ /* 0x000fe40007ffe0ff */
[----:B------:R-:W-:Y:S01]  /*2e10*/  IADD3 R118, R103, R3, RZ ;  /* 0x0000000367767210 */ /* 0x000fe20007ffe0ff */
[----:B------:R-:W-:Y:S01]  /*2e20*/  IMAD.SHL.U32 R14, R186, 0x2, RZ ;  /* 0x00000002ba0e7824 */ /* 0x000fe200078e00ff */
[----:B------:R-:W-:Y:S01]  /*2e30*/  IADD3 R116, R3, R101, RZ ;  /* 0x0000006503747210 */ /* 0x000fe20007ffe0ff */
[----:B------:R-:W-:-:S02]  /*2e40*/  IMAD.IADD R117, R12, 0x1, R105 ;  /* 0x000000010c757824 */ /* 0x000fc400078e0269 */
[----:B------:R-:W-:Y:S01]  /*2e50*/  SEL R3, RZ, c[0x0][0x27c], !P0 ;  /* 0x00009f00ff037a07 */ /* 0x000fe20004000000 */
[----:B------:R-:W-:Y:S01]  /*2e60*/  IMAD.WIDE.U32 R4, R25, c[0x0][0x260], R136 ;  /* 0x0000980019047a25 */ /* 0x000fe200078e0088 */
[----:B------:R-:W-:Y:S01]  /*2e70*/  IADD3 R10, -R14, c[0x0][0x1d4], RZ ;  /* 0x000075000e0a7a10 */ /* 0x000fe20007ffe1ff */
[----:B------:R-:W-:Y:S01]  /*2e80*/  BAR.SYNC.DEFER_BLOCKING 0x0 ;  /* 0x0000000000007b1d */ /* 0x000fe20000010000 */
[----:B------:R-:W-:Y:S01]  /*2e90*/  IADD3 R144, P1, R229, R16, RZ ;  /* 0x00000010e5907210 */ /* 0x000fe20007f3e0ff */
[----:B------:R-:W-:Y:S01]  /*2ea0*/  IMAD.IADD R3, R136, 0x1, R3 ;  /* 0x0000000188037824 */ /* 0x000fe200078e0203 */
[CC--:B------:R-:W-:Y:S01]  /*2eb0*/  SEL R11, R14.reuse, R10.reuse, !P0 ;  /* 0x0000000a0e0b7207 */ /* 0x0c0fe20004000000 */
[----:B------:R-:W-:Y:S01]  /*2ec0*/  IMAD R9, R25, c[0x0][0x264], R5 ;  /* 0x0000990019097a24 */ /* 0x000fe200078e0205 */
[----:B------:R-:W-:Y:S01]  /*2ed0*/  ISETP.GE.AND P0, PT, R139, c[0x0][0x27c], PT ;  /* 0x00009f008b007a0c */ /* 0x000fe20003f06270 */
[----:B------:R-:W-:Y:S01]  /*2ee0*/  IMAD.MOV.U32 R8, RZ, RZ, R4 ;  /* 0x000000ffff087224 */ /* 0x000fe200078e0004 */
[----:B------:R-:W-:Y:S01]  /*2ef0*/  SHF.R.S32.HI R5, RZ, 0x1f, R3 ;  /* 0x0000001fff057819 */ /* 0x000fe20000011403 */
[----:B------:R-:W-:Y:S01]  /*2f00*/  IMAD.WIDE.U32 R6, R25, c[0x0][0x210], R136 ;  /* 0x0000840019067a25 */ /* 0x000fe200078e0088 */
[----:B------:R-:W-:Y:S01]  /*2f10*/  SEL R10, R14, R10, !P0 ;  /* 0x0000000a0e0a7207 */ /* 0x000fe20004000000 */
[----:B------:R-:W-:Y:S01]  /*2f20*/  ULDC.U8 UR4, c[0x0][0x298] ;  /* 0x0000a60000047ab9 */ /* 0x000fe20000000000 */
[-C--:B------:R-:W-:Y:S01]  /*2f30*/  LEA.HI R4, R5, R3.reuse, RZ, 0x3 ;  /* 0x0000000305047211 */ /* 0x080fe200078f18ff */
[----:B------:R-:W-:Y:S01]  /*2f40*/  IMAD R7, R25, c[0x0][0x214], R7 ;  /* 0x0000850019077a24 */ /* 0x000fe200078e0207 */
[----:B------:R-:W-:Y:S01]  /*2f50*/  LEA.HI R14, R5, R3, RZ, 0x6 ;  /* 0x00000003050e7211 */ /* 0x000fe200078f30ff */
[----:B------:R-:W-:Y:S01]  /*2f60*/  IMAD R5, R17, c[0x0][0x218], RZ ;  /* 0x0000860011057a24 */ /* 0x000fe200078e02ff */
[----:B------:R-:W-:Y:S01]  /*2f70*/  SEL R3, RZ, c[0x0][0x27c], !P0 ;  /* 0x00009f00ff037a07 */ /* 0x000fe20004000000 */
[----:B------:R-:W-:Y:S01]  /*2f80*/  IMAD.WIDE.U32 R98, R20, c[0x0][0x268], R8 ;  /* 0x00009a0014627a25 */ /* 0x000fe200078e0008 */
[----:B------:R-:W-:-:S02]  /*2f90*/  SHF.R.S32.HI R13, RZ, 0x1f, R10 ;  /* 0x0000001fff0d7819 */ /* 0x000fc4000001140a */
[----:B------:R-:W-:Y:S01]  /*2fa0*/  SHF.R.S32.HI R8, RZ, 0x6, R14 ;  /* 0x00000006ff087819 */ /* 0x000fe2000001140e */
[----:B------:R-:W-:Y:S01]  /*2fb0*/  IMAD.IADD R3, R139, 0x1, R3 ;  /* 0x000000018b037824 */ /* 0x000fe200078e0203 */
[----:B------:R-:W-:Y:S01]  /*2fc0*/  LEA.HI R13, R13, R10, RZ, 0x4 ;  /* 0x0000000a0d0d7211 */ /* 0x000fe200078f20ff */
[C---:B------:R-:W-:Y:S01]  /*2fd0*/  IMAD.WIDE.U32 R96, R18.reuse, c[0x0][0x218], R6 ;  /* 0x0000860012607a25 */ /* 0x040fe200078e0006 */
[--C-:B------:R-:W-:Y:S02]  /*2fe0*/  LOP3.LUT R7, R169, 0x38, R4.reuse, 0xf8, !PT ;  /* 0x00000038a9077812 */ /* 0x100fe400078ef804 */
[----:B------:R-:W-:Y:S01]  /*2ff0*/  LOP3.LUT R6, R155, 0x38, R4, 0xf8, !PT ;  /* 0x000000389b067812 */ /* 0x000fe200078ef804 */
[----:B------:R-:W-:Y:S01]  /*3000*/  IMAD R17, R18, c[0x0][0x21c], R5 ;  /* 0x0000870012117a24 */ /* 0x000fe200078e0205 */
[----:B------:R-:W-:Y:S01]  /*3010*/  SHF.R.S32.HI R5, RZ, 0x1f, R3 ;  /* 0x0000001fff057819 */ /* 0x000fe20000011403 */
[C---:B------:R-:W-:Y:S01]  /*3020*/  IMAD R10, R8.reuse, 0xc00, R170 ;  /* 0x00000c00080a7824 */ /* 0x040fe200078e02aa */
[----:B------:R-:W-:Y:S01]  /*3030*/  SHF.R.S32.HI R12, RZ, 0x1f, R11 ;  /* 0x0000001fff0c7819 */ /* 0x000fe2000001140b */
[----:B------:R-:W-:Y:S01]  /*3040*/  IMAD R9, R8, 0xc00, R2 ;  /* 0x00000c0008097824 */ /* 0x000fe200078e0202 */
[----:B------:R-:W-:Y:S01]  /*3050*/  LOP3.LUT R8, R7, R179, RZ, 0x3c, !PT ;  /* 0x000000b307087212 */ /* 0x000fe200078e3cff */
[----:B------:R-:W-:Y:S01]  /*3060*/  IMAD.MOV.U32 R184, RZ, RZ, c[0x0][0x1e0] ;  /* 0x00007800ffb87624 */ /* 0x000fe200078e00ff */
[----:B------:R-:W-:Y:S01]  /*3070*/  LOP3.LUT R6, R6, R23, RZ, 0x3c, !PT ;  /* 0x0000001706067212 */ /* 0x000fe200078e3cff */
[----:B------:R-:W-:Y:S01]  /*3080*/  IMAD.WIDE.U32 R180, R24, c[0x0][0x1e0], RZ ;  /* 0x0000780018b47a25 */ /* 0x000fe200078e00ff */
[----:B------:R-:W-:-:S02]  /*3090*/  LEA.HI R7, R5, R3, RZ, 0x6 ;  /* 0x0000000305077211 */ /* 0x000fc400078f30ff */
[----:B------:R-:W-:Y:S01]  /*30a0*/  LEA.HI R3, R5, R3, RZ, 0x3 ;  /* 0x0000000305037211 */ /* 0x000fe200078f18ff */
[----:B------:R-:W-:Y:S01]  /*30b0*/  IMAD.IADD R15, R9, 0x1, R6 ;  /* 0x00000001090f7824 */ /* 0x000fe200078e0206 */
[----:B------:R-:W-:Y:S01]  /*30c0*/  LEA.HI R12, R12, R11, RZ, 0x4 ;  /* 0x0000000b0c0c7211 */ /* 0x000fe200078f20ff */
[----:B------:R-:W-:Y:S01]  /*30d0*/  IMAD R11, R19, c[0x0][0x268], RZ ;  /* 0x00009a00130b7a24 */ /* 0x000fe200078e02ff */
[----:B------:R-:W-:Y:S01]  /*30e0*/  SHF.R.S32.HI R5, RZ, 0x6, R7 ;  /* 0x00000006ff057819 */ /* 0x000fe20000011407 */
[----:B------:R-:W-:Y:S01]  /*30f0*/  IMAD.IADD R16, R10, 0x1, R8 ;  /* 0x000000010a107824 */ /* 0x000fe200078e0208 */
[----:B------:R-:W-:Y:S01]  /*3100*/  LOP3.LUT R7, R169, 0x38, R3, 0xf8, !PT ;  /* 0x00000038a9077812 */ /* 0x000fe200078ef803 */
[----:B------:R-:W-:Y:S01]  /*3110*/  IMAD R19, R20, c[0x0][0x26c], R11 ;  /* 0x00009b0014137a24 */ /* 0x000fe200078e020b */
[----:B------:R-:W-:Y:S01]  /*3120*/  LOP3.LUT R6, R155, 0x38, R3, 0xf8, !PT ;  /* 0x000000389b067812 */ /* 0x000fe200078ef803 */
[C---:B------:R-:W-:Y:S01]  /*3130*/  IMAD R11, R5.reuse, 0xc00, R2 ;  /* 0x00000c00050b7824 */ /* 0x040fe200078e0202 */
        /* <DEDUP_REMOVED lines=16> */
[----:B------:R-:W-:Y:S01]  /*3240*/  LEA.HI R5, R8, R5, RZ, 0x3 ;  /* 0x0000000508057211 */ /* 0x000fe200078f18ff */
[----:B------:R-:W-:Y:S01]  /*3250*/  IMAD.SHL.U32 R134, R16, 0x2, RZ ;  /* 0x0000000210867824 */ /* 0x000fe200078e00ff */
[----:B------:R-:W-:Y:S01]  /*3260*/  LEA.HI R6, R7, R6, RZ, 0x3 ;  /* 0x0000000607067211 */ /* 0x000fe200078f18ff */
[----:B------:R-:W-:Y:S01]  /*3270*/  IMAD.SHL.U32 R133, R15, 0x2, RZ ;  /* 0x000000020f857824 */ /* 0x000fe200078e00ff */
[C---:B------:R-:W-:Y:S01]  /*3280*/  LOP3.LUT R9, R155.reuse, 0x38, R94, 0xf8, !PT ;  /* 0x000000389b097812 */ /* 0x040fe200078ef85e */
[----:B------:R-:W-:Y:S01]  /*3290*/  IMAD.SHL.U32 R132, R14, 0x2, RZ ;  /* 0x000000020e847824 */ /* 0x000fe200078e00ff */
[--C-:B------:R-:W-:Y:S01]  /*32a0*/  LOP3.LUT R10, R155, 0x38, R93.reuse, 0xf8, !PT ;  /* 0x000000389b0a7812 */ /* 0x100fe200078ef85d */
[----:B------:R-:W-:Y:S01]  /*32b0*/  IMAD.SHL.U32 R131, R13, 0x2, RZ ;  /* 0x000000020d837824 */ /* 0x000fe200078e00ff */
[----:B------:R-:W-:-:S02]  /*32c0*/  LOP3.LUT R7, R169, 0x38, R93, 0xf8, !PT ;  /* 0x00000038a9077812 */ /* 0x000fc400078ef85d */
[----:B------:R-:W-:Y:S02]  /*32d0*/  SHF.R.S32.HI R6, RZ, 0x3, R6 ;  /* 0x00000003ff067819 */ /* 0x000fe40000011406 */
[----:B------:R-:W-:Y:S02]  /*32e0*/  SHF.R.S32.HI R5, RZ, 0x3, R5 ;  /* 0x00000003ff057819 */ /* 0x000fe40000011405 */
[-C--:B------:R-:W-:Y:S01]  /*32f0*/  LOP3.LUT R11, R9, R23.reuse, RZ, 0x3c, !PT ;  /* 0x00000017090b7212 */ /* 0x080fe200078e3cff */
[C---:B------:R-:W-:Y:S01]  /*3300*/  IMAD R8, R6.reuse, 0xc00, R2 ;  /* 0x00000c0006087824 */ /* 0x040fe200078e0202 */
[----:B------:R-:W-:Y:S01]  /*3310*/  LOP3.LUT R9, R169, 0x38, R94, 0xf8, !PT ;  /* 0x00000038a9097812 */ /* 0x000fe200078ef85e */
[----:B------:R-:W-:Y:S01]  /*3320*/  IMAD R6, R6, 0xc00, R170 ;  /* 0x00000c0006067824 */ /* 0x000fe200078e02aa */
[----:B------:R-:W-:Y:S02]  /*3330*/  LOP3.LUT R12, R10, R23, RZ, 0x3c, !PT ;  /* 0x000000170a0c7212 */ /* 0x000fe400078e3cff */
[-C--:B------:R-:W-:Y:S01]  /*3340*/  LOP3.LUT R10, R7, R179.reuse, RZ, 0x3c, !PT ;  /* 0x000000b3070a7212 */ /* 0x080fe200078e3cff */
[----:B------:R-:W-:Y:S01]  /*3350*/  IMAD R7, R5, 0xc00, R2 ;  /* 0x00000c0005077824 */ /* 0x000fe200078e0202 */
[----:B------:R-:W-:Y:S01]  /*3360*/  LOP3.LUT R2, R9, R179, RZ, 0x3c, !PT ;  /* 0x000000b309027212 */ /* 0x000fe200078e3cff */
[----:B------:R-:W-:Y:S01]  /*3370*/  IMAD R5, R5, 0xc00, R170 ;  /* 0x00000c0005057824 */ /* 0x000fe200078e02aa */
[----:B------:R-:W-:Y:S01]  /*3380*/  SHF.R.S32.HI R18, RZ, 0x1f, R24 ;  /* 0x0000001fff127819 */ /* 0x000fe20000011418 */
[----:B------:R-:W-:Y:S01]  /*3390*/  IMAD.IADD R8, R8, 0x1, R12 ;  /* 0x0000000108087824 */ /* 0x000fe200078e020c */
[----:B------:R-:W-:Y:S01]  /*33a0*/  ISETP.NE.AND P0, PT, RZ, UR4, PT ;  /* 0x00000004ff007c0c */ /* 0x000fe2000bf05270 */
[----:B------:R-:W-:Y:S01]  /*33b0*/  IMAD.IADD R5, R5, 0x1, R2 ;  /* 0x0000000105057824 */ /* 0x000fe200078e0202 */
[----:B------:R-:W-:Y:S01]  /*33c0*/  LOP3.LUT R110, R4, 0xfffffff8, RZ, 0xc0, !PT ;  /* 0xfffffff8046e7812 */ /* 0x000fe200078ec0ff */
[----:B------:R-:W-:Y:S01]  /*33d0*/  IMAD R2, R18, c[0x0][0x1e0], RZ ;  /* 0x0000780012027a24 */ /* 0x000fe200078e02ff */
[----:B------:R-:W-:Y:S01]  /*33e0*/  LOP3.LUT R109, R3, 0xfffffff8, RZ, 0xc0, !PT ;  /* 0xfffffff8036d7812 */ /* 0x000fe200078ec0ff */
[----:B------:R-:W-:Y:S01]  /*33f0*/  IMAD.IADD R7, R7, 0x1, R11 ;  /* 0x0000000107077824 */ /* 0x000fe200078e020b */
[----:B------:R-:W-:Y:S01]  /*3400*/  SHF.L.U64.HI R160, R184, R160, c[0x0][0x1e4] ;  /* 0x00007900b8a07619 */ /* 0x000fe200000102a0 */
[----:B------:R-:W-:Y:S01]  /*3410*/  IMAD.IADD R6, R6, 0x1, R10 ;  /* 0x0000000106067824 */ /* 0x000fe200078e020a */
[----:B------:R-:W-:Y:S01]  /*3420*/  P2R R138, PR, RZ, 0x1 ;  /* 0x00000001ff8a7803 */ /* 0x000fe20000000000 */
[----:B------:R-:W-:Y:S01]  /*3430*/  IMAD R2, R24, c[0x0][0x1e4], R2 ;  /* 0x0000790018027a24 */ /* 0x000fe200078e0202 */
[----:B------:R-:W-:Y:S01]  /*3440*/  SHF.R.S32.HI R114, RZ, 0x1f, R110 ;  /* 0x0000001fff727819 */ /* 0x000fe2000001146e */
[----:B------:R-:W-:Y:S01]  /*3450*/  IMAD.SHL.U32 R184, R184, 0x20, RZ ;  /* 0x00000020b8b87824 */ /* 0x000fe200078e00ff */
[----:B------:R-:W-:Y:S01]  /*3460*/  SHF.R.S32.HI R113, RZ, 0x1f, R109 ;  /* 0x0000001fff717819 */ /* 0x000fe2000001146d */
[----:B------:R-:W-:Y:S01]  /*3470*/  IMAD.IADD R135, R181, 0x1, R2 ;  /* 0x00000001b5877824 */ /* 0x000fe200078e0202 */
[----:B------:R-:W-:Y:S01]  /*3480*/  SHF.R.S32.HI R112, RZ, 0x1f, R93 ;  /* 0x0000001fff707819 */ /* 0x000fe2000001145d */
[----:B------:R-:W-:Y:S01]  /*3490*/  IMAD.SHL.U32 R130, R8, 0x2, RZ ;  /* 0x0000000208827824 */ /* 0x000fe200078e00ff */
[----:B------:R-:W-:Y:S01]  /*34a0*/  SHF.R.S32.HI R111, RZ, 0x1f, R94 ;  /* 0x0000001fff6f7819 */ /* 0x000fe2000001145e */
[----:B------:R-:W-:Y:S01]  /*34b0*/  IMAD.SHL.U32 R128, R7, 0x2, RZ ;  /* 0x0000000207807824 */ /* 0x000fe200078e00ff */
[----:B------:R-:W-:Y:S01]  /*34c0*/  ISETP.GE.AND P0, PT, R186, 0x1, PT ;  /* 0x00000001ba00780c */ /* 0x000fe20003f06270 */
[----:B------:R-:W-:-:S02]  /*34d0*/  IMAD.SHL.U32 R127, R6, 0x2, RZ ;  /* 0x00000002067f7824 */ /* 0x000fc400078e00ff */
[----:B------:R-:W-:Y:S02]  /*34e0*/  IMAD.SHL.U32 R126, R5, 0x2, RZ ;  /* 0x00000002057e7824 */ /* 0x000fe400078e00ff */
.L_x_4466:
        /* <DEDUP_REMOVED lines=76> */
.L_x_4430:
[----:B------:R-:W-:Y:S05]  /*39b0*/  BSYNC B0 ;  /* 0x0000000000007941 */ /* 0x000fea0003800000 */
.L_x_4429:
        /* <DEDUP_REMOVED lines=68> */
.L_x_4432:
[----:B------:R-:W-:Y:S05]  /*3e00*/  BSYNC B0 ;  /* 0x0000000000007941 */ /* 0x000fea0003800000 */
.L_x_4431:
        /* <DEDUP_REMOVED lines=83> */
.L_x_4436:
[----:B------:R-:W-:Y:S05]  /*4340*/  BSYNC B0 ;  /* 0x0000000000007941 */ /* 0x000fea0003800000 */
.L_x_4435:
        /* <DEDUP_REMOVED lines=56> */
.L_x_4438:
[----:B------:R-:W-:Y:S05]  /*46d0*/  BSYNC B0 ;  /* 0x0000000000007941 */ /* 0x000fea0003800000 */
.L_x_4437:
        /* <DEDUP_REMOVED lines=56> */
.L_x_4440:
[----:B------:R-:W-:Y:S05]  /*4a60*/  BSYNC B0 ;  /* 0x0000000000007941 */ /* 0x000fea0003800000 */
.L_x_4439:
        /* <DEDUP_REMOVED lines=55> */
.L_x_4434:
[----:B------:R-:W-:Y:S05]  /*4de0*/  BSYNC B1 ;  /* 0x0000000000017941 */ /* 0x000fea0003800000 */
.L_x_4433:
        /* <DEDUP_REMOVED lines=57> */
.L_x_4443:
[----:B------:R-:W-:Y:S05]  /*5180*/  BSYNC B0 ;  /* 0x0000000000007941 */ /* 0x000fea0003800000 */
.L_x_4442:
        /* <DEDUP_REMOVED lines=56> */
.L_x_4445:
[----:B------:R-:W-:Y:S05]  /*5510*/  BSYNC B0 ;  /* 0x0000000000007941 */ /* 0x000fea0003800000 */
.L_x_4444:
        /* <DEDUP_REMOVED lines=56> */
.L_x_4447:
[----:B------:R-:W-:Y:S05]  /*58a0*/  BSYNC B0 ;  /* 0x0000000000007941 */ /* 0x000fea0003800000 */
.L_x_4446:
        /* <DEDUP_REMOVED lines=56> */
.L_x_4428:
        /* <DEDUP_REMOVED lines=36> */
.L_x_4449:
[----:B------:R-:W-:Y:S05]  /*5e70*/  BSYNC B0 ;  /* 0x0000000000007941 */ /* 0x000fea0003800000 */
.L_x_4448:
        /* <DEDUP_REMOVED lines=59> */
.L_x_4451:
[----:B------:R-:W-:Y:S05]  /*6230*/  BSYNC B0 ;  /* 0x0000000000007941 */ /* 0x000fea0003800000 */
.L_x_4450:
        /* <DEDUP_REMOVED lines=143> */
.L_x_4455:
[----:B------:R-:W-:Y:S05]  /*6b30*/  BSYNC B0 ;  /* 0x0000000000007941 */ /* 0x000fea0003800000 */
.L_x_4454:
        /* <DEDUP_REMOVED lines=114> */
.L_x_4453:
[----:B------:R-:W-:Y:S05]  /*7260*/  BSYNC B1 ;  /* 0x0000000000017941 */ /* 0x000fea0003800000 */
.L_x_4452:
        /* <DEDUP_REMOVED lines=36> */
[----:B------:R-:W-:Y:S01]  /*74b0*/  @!P0 SHF.R.U32.HI R11, RZ, 0x10, R23 ;  /* 0x00000010ff0b8819 */ /* 0x000fe20000011617 */
[----:B------:R-:W-:Y:S01]  /*74c0*/  @!P0 HADD2.F32 R20, -RZ, R68.H1_H1 ;  /* 0x30000044ff148230 */ /* 0x000fe20000004100 */
[----:B------:R-:W-:Y:S01]  /*74d0*/  @!P0 FFMA.FTZ R54, R3, R8, -R19 ;  /* 0x0000000803368223 */ /* 0x000fe20000010813 */
[----:B------:R-:W-:Y:S01]  /*74e0*/  @!P0 HADD2.F32 R28, -RZ, R69.H0_H0 ;  /* 0x20000045ff1c8230 */ /* 0x000fe20000004100 */
[-C--:B------:R-:W-:Y:S01]  /*74f0*/  @!P0 FMUL.FTZ R19, R17, R5.reuse ;  /* 0x0000000511138220 */ /* 0x080fe20000410000 */
[----:B------:R-:W-:Y:S01]  /*7500*/  @!P0 SHF.R.U32.HI R38, RZ, 0x10, R63 ;  /* 0x00000010ff268819 */ /* 0x000fe2000001163f */
        /* <DEDUP_REMOVED lines=10> */
[----:B------:R-:W-:Y:S01]  /*75b0*/  @!P0 SHF.R.U64 R10, R22, 0x10, R23 ;  /* 0x00000010160a8819 */ /* 0x000fe20000001217 */
[----:B------:R-:W-:Y:S01]  /*75c0*/  @!P0 HADD2.F32 R21, -RZ, R9.H1_H1 ;  /* 0x30000009ff158230 */ /* 0x000fe20000004100 */
[----:B------:R-:W-:Y:S01]  /*75d0*/  @!P0 SHF.R.U64 R30, R62, 0x10, R63 ;  /* 0x000000103e1e8819 */ /* 0x000fe2000000123f */
[----:B------:R-:W-:Y:S01]  /*75e0*/  @!P0 HADD2.F32 R22, -RZ, R16.H0_H0 ;  /* 0x20000010ff168230 */ /* 0x000fe20000004100 */
[-C--:B------:R-:W-:Y:S01]  /*75f0*/  @!P0 FMUL.FTZ R16, R19, R4.reuse ;  /* 0x0000000413108220 */ /* 0x080fe20000410000 */
[----:B------:R-:W-:Y:S01]  /*7600*/  @!P0 HADD2.F32 R8, -RZ, R6.H0_H0 ;  /* 0x20000006ff088230 */ /* 0x000fe20000004100 */
[----:B------:R-:W-:Y:S01]  /*7610*/  @!P0 FMUL.FTZ R4, R7, R4 ;  /* 0x0000000407048220 */ /* 0x000fe20000410000 */
[----:B------:R-:W-:Y:S01]  /*7620*/  @!P0 F2FP.PACK_AB R17, R53, R54 ;  /* 0x000000363511823e */ /* 0x000fe200000000ff */
[----:B------:R-:W-:Y:S01]  /*7630*/  @!P0 FFMA.FTZ R52, R7, R20, -R16 ;  /* 0x0000001407348223 */ /* 0x000fe20000010810 */
[----:B------:R-:W-:Y:S01]  /*7640*/  @!P0 MOV R7, R14 ;  /* 0x0000000e00078202 */ /* 0x000fe20000000f00 */
[----:B------:R-:W-:Y:S01]  /*7650*/  @!P0 IMAD.MOV.U32 R16, RZ, RZ, R42 ;  /* 0x000000ffff108224 */ /* 0x000fe200078e002a */
[----:B------:R-:W-:Y:S01]  /*7660*/  @!P0 HADD2.F32 R6, -RZ, R5.H1_H1 ;  /* 0x30000005ff068230 */ /* 0x000fe20000004100 */
[----:B------:R-:W-:Y:S01]  /*7670*/  @!P0 FMUL.FTZ R9, R21, R8 ;  /* 0x0000000815098220 */ /* 0x000fe20000410000 */
[----:B------:R-:W-:Y:S01]  /*7680*/  @!P0 MOV R12, R17 ;  /* 0x00000011000c8202 */ /* 0x000fe20000000f00 */
[----:B------:R-:W-:Y:S01]  /*7690*/  @!P0 FFMA.FTZ R4, R19, R20, R4 ;  /* 0x0000001413048223 */ /* 0x000fe20000010004 */
[----:B------:R-:W-:Y:S01]  /*76a0*/  @!P0 HADD2.F32 R23, -RZ, R16.H0_H0 ;  /* 0x20000010ff178230 */ /* 0x000fe20000004100 */
[C---:B------:R-:W-:Y:S01]  /*76b0*/  @!P0 FMUL.FTZ R5, R6.reuse, R8 ;  /* 0x0000000806058220 */ /* 0x040fe20000410000 */
[----:B------:R-:W-:Y:S01]  /*76c0*/  @!P0 HADD2.F32 R10, -RZ, R10.H0_H0 ;  /* 0x2000000aff0a8230 */ /* 0x000fe20000004100 */
[-C--:B------:R-:W-:Y:S01]  /*76d0*/  @!P0 FFMA.FTZ R51, R6, R22.reuse, -R9 ;  /* 0x0000001606338223 */ /* 0x080fe20000010809 */
[----:B------:R-:W-:Y:S01]  /*76e0*/  @!P0 HADD2.F32 R6, -RZ, R33.H0_H0 ;  /* 0x20000021ff068230 */ /* 0x000fe20000004100 */
[----:B------:R-:W-:Y:S01]  /*76f0*/  @!P0 FFMA.FTZ R5, R21, R22, R5 ;  /* 0x0000001615058223 */ /* 0x000fe20000010005 */
[----:B------:R-:W-:Y:S02]  /*7700*/  @!P0 HADD2.F32 R29, -RZ, R16.H1_H1 ;  /* 0x30000010ff1d8230 */ /* 0x000fe40000004100 */
[--C-:B------:R-:W-:Y:S01]  /*7710*/  @!P0 HADD2.F32 R9, -RZ, R7.reuse.H0_H0 ;  /* 0x20000007ff098230 */ /* 0x100fe20000004100 */
[----:B------:R-:W-:Y:S01]  /*7720*/  @!P0 FMUL.FTZ R31, R23, R6 ;  /* 0x00000006171f8220 */ /* 0x000fe20000410000 */
[----:B------:R-:W-:Y:S01]  /*7730*/  @!P0 HADD2.F32 R30, -RZ, R30.H0_H0 ;  /* 0x2000001eff1e8230 */ /* 0x000fe20000004100 */
[----:B------:R-:W-:Y:S01]  /*7740*/  @!P0 FMUL.FTZ R16, R29, R10 ;  /* 0x0000000a1d108220 */ /* 0x000fe20000410000 */
[----:B------:R-:W-:Y:S01]  /*7750*/  @!P0 HADD2.F32 R8, -RZ, R7.H1_H1 ;  /* 0x30000007ff088230 */ /* 0x000fe20000004100 */
[----:B------:R-:W-:Y:S01]  /*7760*/  @!P0 FMUL.FTZ R6, R9, R6 ;  /* 0x0000000609068220 */ /* 0x000fe20000410000 */
[----:B------:R-:W-:Y:S01]  /*7770*/  @!P0 F2FP.PACK_AB R18, R51, R52 ;  /* 0x000000343312823e */ /* 0x000fe200000000ff */
[----:B------:R-:W-:Y:S01]  /*7780*/  @!P0 FFMA.FTZ R48, R9, R28, -R31 ;  /* 0x0000001c09308223 */ /* 0x000fe2000001081f */
[----:B------:R-:W-:Y:S01]  /*7790*/  @!P0 F2FP.PACK_AB R4, R5, R4 ;  /* 0x000000040504823e */ /* 0x000fe200000000ff */
[----:B------:R-:W-:Y:S01]  /*77a0*/  @!P0 IMAD.MOV.U32 R9, RZ, RZ, R15 ;  /* 0x000000ffff098224 */ /* 0x000fe200078e000f */
[----:B------:R-:W-:Y:S01]  /*77b0*/  @!P0 MOV R13, R18 ;  /* 0x00000012000d8202 */ /* 0x000fe20000000f00 */
[C---:B------:R-:W-:Y:S01]  /*77c0*/  @!P0 FMUL.FTZ R7, R8.reuse, R10 ;  /* 0x0000000a08078220 */ /* 0x040fe20000410000 */
[----:B------:R-:W-:Y:S01]  /*77d0*/  @!P0 HADD2.F32 R31, -RZ, R37.H0_H0 ;  /* 0x20000025ff1f8230 */ /* 0x000fe20000004100 */
[----:B------:R-:W-:Y:S01]  /*77e0*/  @!P0 FFMA.FTZ R39, R8, R30, -R16 ;  /* 0x0000001e08278223 */ /* 0x000fe20000010810 */
[----:B------:R-:W-:Y:S01]  /*77f0*/  @!P0 HADD2.F32 R16, -RZ, R11.H0_H0 ;  /* 0x2000000bff108230 */ /* 0x000fe20000004100 */
[----:B------:R-:W-:Y:S01]  /*7800*/  @!P0 FFMA.FTZ R6, R23, R28, R6 ;  /* 0x0000001c17068223 */ /* 0x000fe20000010006 */
[----:B------:R-:W-:Y:S01]  /*7810*/  @!P0 HADD2.F32 R8, -RZ, R33.H1_H1 ;  /* 0x30000021ff088230 */ /* 0x000fe20000004100 */
[----:B------:R-:W-:Y:S01]  /*7820*/  @!P0 FFMA.FTZ R7, R29, R30, R7 ;  /* 0x0000001e1d078223 */ /* 0x000fe20000010007 */
[----:B------:R-:W-:Y:S01]  /*7830*/  @!P0 HADD2.F32 R33, -RZ, R37.H1_H1 ;  /* 0x30000025ff218230 */ /* 0x000fe20000004100 */
[----:B------:R-:W-:Y:S01]  /*7840*/  @!P0 IMAD.MOV.U32 R41, RZ, RZ, R4 ;  /* 0x000000ffff298224 */ /* 0x000fe200078e0004 */
[----:B------:R-:W-:Y:S02]  /*7850*/  @!P0 HADD2.F32 R10, -RZ, R9.H1_H1 ;  /* 0x30000009ff0a8230 */ /* 0x000fe40000004100 */
[----:B------:R-:W-:Y:S02]  /*7860*/  @!P0 HADD2.F32 R32, -RZ, R69.H1_H1 ;  /* 0x30000045ff208230 */ /* 0x000fe40000004100 */
[----:B------:R-:W-:Y:S01]  /*7870*/  @!P0 HADD2.F32 R11, -RZ, R9.H0_H0 ;  /* 0x20000009ff0b8230 */ /* 0x000fe20000004100 */
[----:B------:R-:W-:Y:S01]  /*7880*/  @!P0 FMUL.FTZ R9, R31, R8 ;  /* 0x000000081f098220 */ /* 0x000fe20000410000 */
[----:B------:R-:W-:Y:S01]  /*7890*/  @!P0 HADD2.F32 R37, -RZ, R38.H0_H0 ;  /* 0x20000026ff258230 */ /* 0x000fe20000004100 */
        /* <DEDUP_REMOVED lines=19> */
.L_x_4457:
[----:B------:R-:W-:Y:S05]  /*79d0*/  BSYNC B0 ;  /* 0x0000000000007941 */ /* 0x000fea0003800000 */
.L_x_4456:
        /* <DEDUP_REMOVED lines=117> */
.L_x_4427:
        /* <DEDUP_REMOVED lines=22> */
.L_x_4459:
[----:B------:R-:W-:Y:S05]  /*8290*/  BSYNC B0 ;  /* 0x0000000000007941 */ /* 0x000fea0003800000 */
.L_x_4458:
        /* <DEDUP_REMOVED lines=19> */
.L_x_4441:
[----:B------:R-:W-:Y:S05]  /*83d0*/  BSYNC B2 ;  /* 0x0000000000027941 */ /* 0x000fea0003800000 */
.L_x_4426:
[----:B-1----:R-:W-:Y:S01]  /*83e0*/  IMAD.WIDE.U32 R4, R36, 0x30, RZ ;  /* 0x0000003024047825 */ /* 0x002fe200078e00ff */
[----:B------:R-:W-:Y:S01]  /*83f0*/  ISETP.NE.AND P3, PT, R115, RZ, PT ;  /* 0x000000ff7300720c */ /* 0x000fe20003f65270 */
[----:B------:R-:W-:Y:S02]  /*8400*/  BSSY B0, `(.L_x_4460) ;  /* 0x0000045000007945 */ /* 0x000fe40003800000 */
[----:B--2---:R-:W-:Y:S01]  /*8410*/  IMAD R3, R92, 0x30, RZ ;  /* 0x000000305c037824 */ /* 0x004fe200078e02ff */
[-C--:B------:R-:W-:Y:S03]  /*8420*/  IADD3 R2, P0, R129, R4.reuse, RZ ;  /* 0x0000000481027210 */ /* 0x080fe60007f1e0ff */
[----:B------:R-:W-:Y:S04]  /*8430*/  IMAD.IADD R3, R5, 0x1, R3 ;  /* 0x0000000105037824 */ /* 0x000fe800078e0203 */
[C---:B------:R-:W-:Y:S01]  /*8440*/  IMAD.X R5, R3.reuse, 0x1, R142, P0 ;  /* 0x0000000103057824 */ /* 0x040fe200000e068e */
[----:B------:R-:W-:Y:S04]  /*8450*/  IADD3 R16, P0, R144, R4, RZ ;  /* 0x0000000490107210 */ /* 0x000fe80007f1e0ff */
[----:B------:R-:W-:Y:S01]  /*8460*/  IADD3.X R17, R3, R143, RZ, P0, !PT ;  /* 0x0000008f03117210 */ /* 0x000fe200007fe4ff */
[----:B------:R-:W-:Y:S05]  /*8470*/  IMAD.IADD R3, R88, 0x1, -R229 ;  /* 0x0000000158037824 */ /* 0x000fea00078e0ae5 */
[C---:B------:R-:W-:Y:S11]  /*8480*/  ISETP.GE.AND P0, PT, R3.reuse, 0x21, PT ;  /* 0x000000210300780c */ /* 0x040ff60003f06270 */
[----:B------:R-:W-:Y:S02]  /*8490*/  @!UPT UIADD3 URZ, URZ, URZ, URZ ;  /* 0x0000003f3f3ff290 */ /* 0x000fe4000fffe03f */
[C---:B------:R-:W-:Y:S04]  /*84a0*/  @P0 IADD3 R6, P1, R2.reuse, 0x20, RZ ;  /* 0x0000002002060810 */ /* 0x040fe80007f3e0ff */
[----:B------:R-:W-:Y:S02]  /*84b0*/  @P0 IADD3.X R7, RZ, R5, RZ, P1, !PT ;  /* 0x00000005ff070210 */ /* 0x000fe40000ffe4ff */
[----:B------:R-:W-:Y:S03]  /*84c0*/  ISETP.GE.AND P1, PT, R3, 0x1, PT ;  /* 0x000000010300780c */ /* 0x000fe60003f26270 */
[----:B------:R-:W-:Y:S10]  /*84d0*/  @P0 IMAD R7, R7, c[0x0][0x258], RZ ;  /* 0x0000960007070a24 */ /* 0x000ff400078e02ff */
[----:B------:R-:W-:Y:S01]  /*84e0*/  @P1 IMAD R3, R5, c[0x0][0x258], RZ ;  /* 0x0000960005031a24 */ /* 0x000fe200078e02ff */
[----:B------:R-:W-:Y:S01]  /*84f0*/  @P1 MOV R5, R108 ;  /* 0x0000006c00051202 */ /* 0x000fe20000000f00 */
[----:B------:R-:W-:Y:S04]  /*8500*/  @P1 IMAD.MOV.U32 R4, RZ, RZ, R98 ;  /* 0x000000ffff041224 */ /* 0x000fe800078e0062 */
[C---:B------:R-:W-:Y:S04]  /*8510*/  @P1 IMAD.WIDE.U32 R4, R2.reuse, c[0x0][0x258], R4 ;  /* 0x0000960002041a25 */ /* 0x040fe800078e0004 */
[----:B------:R-:W-:Y:S04]  /*8520*/  @P1 IMAD R2, R2, c[0x0][0x25c], R3 ;  /* 0x0000970002021a24 */ /* 0x000fe800078e0203 */
[----:B------:R-:W-:Y:S01]  /*8530*/  @P1 IMAD.IADD R3, R5, 0x1, R2 ;  /* 0x0000000105031824 */ /* 0x000fe200078e0202 */
[C---:B------:R-:W-:Y:S01]  /*8540*/  @P1 LEA R2, P2, R4.reuse, c[0x0][0x250], 0x1 ;  /* 0x0000940004021a11 */ /* 0x040fe200078408ff */
[----:B------:R-:W-:Y:S03]  /*8550*/  @P0 IMAD.MOV.U32 R5, RZ, RZ, R108 ;  /* 0x000000ffff050224 */ /* 0x000fe600078e006c */
[----:B------:R-:W-:Y:S02]  /*8560*/  @P1 LEA.HI.X R3, R4, c[0x0][0x254], R3, 0x1, P2 ;  /* 0x0000950004031a11 */ /* 0x000fe400010f0c03 */
[----:B------:R-:W-:Y:S03]  /*8570*/  @P0 MOV R4, R98 ;  /* 0x0000006200040202 */ /* 0x000fe60000000f00 */
[----:B------:R-:W-:Y:S01]  /*8580*/  @!PT LDS RZ, [RZ] ;  /* 0x00000000fffff984 */ /* 0x000fe20000000800 */
[----:B------:R-:W-:Y:S01]  /*8590*/  @!PT LDS RZ, [RZ] ;  /* 0x00000000fffff984 */ /* 0x000fe20000000800 */
[----:B------:R-:W-:Y:S01]  /*85a0*/  @!PT LDS RZ, [RZ] ;  /* 0x00000000fffff984 */ /* 0x000fe20000000800 */
[----:B------:R1:W-:Y:S02]  /*85b0*/  @P1 LDGSTS.E.BYPASS.LTC128B.128 [R213+0x4080], [R2.64], !P3 ;  /* 0x0408000002d51fae */ /* 0x0003e4000d901d46 */
[C---:B------:R-:W-:Y:S02]  /*85c0*/  @P0 IMAD.WIDE.U32 R4, R6.reuse, c[0x0][0x258], R4 ;  /* 0x0000960006040a25 */ /* 0x040fe400078e0004 */
[----:B------:R1:W-:Y:S02]  /*85d0*/  @P1 LDGSTS.E.BYPASS.LTC128B.128 [R213+0x5880], [R2.64+0x80], !P6 ;  /* 0x0588008002d51fae */ /* 0x0003e4000f101d46 */
[----:B------:R-:W-:Y:S02]  /*85e0*/  @P0 IMAD R6, R6, c[0x0][0x25c], R7 ;  /* 0x0000970006060a24 */ /* 0x000fe400078e0207 */
[----:B------:R1:W-:Y:S03]  /*85f0*/  @P1 LDGSTS.E.BYPASS.LTC128B.128 [R213+0x7080], [R2.64+0x100], !P5 ;  /* 0x0708010002d51fae */ /* 0x0003e6000e901d46 */
[----:B------:R-:W-:Y:S01]  /*8600*/  @P0 IADD3 R5, R5, R6, RZ ;  /* 0x0000000605050210 */ /* 0x000fe20007ffe0ff */
[----:B------:R1:W-:Y:S01]  /*8610*/  @P1 LDGSTS.E.BYPASS.LTC128B.128 [R213+0x8880], [R2.64+0x180], !P4 ;  /* 0x0888018002d51fae */ /* 0x0003e2000e101d46 */
[C---:B------:R-:W-:Y:S04]  /*8620*/  @P0 LEA R6, P2, R4.reuse, c[0x0][0x250], 0x1 ;  /* 0x0000940004060a11 */ /* 0x040fe800078408ff */
        /* <DEDUP_REMOVED lines=34> */
.L_x_4461:
[----:B-1----:R-:W-:Y:S05]  /*8850*/  BSYNC B0 ;  /* 0x0000000000007941 */ /* 0x002fea0003800000 */
.L_x_4460:
        /* <DEDUP_REMOVED lines=30> */
.L_x_4463:
[----:B------:R-:W-:Y:S05]  /*8a40*/  BSYNC B0 ;  /* 0x0000000000007941 */ /* 0x000fea0003800000 */
.L_x_4462:
        /* <DEDUP_REMOVED lines=23> */
[----:B------:R-:W-:Y:S11]  /*8bc0*/  ISETP.NE.AND P2, PT, R115, RZ, PT ;  /* 0x000000ff7300720c */ /* 0x000ff60003f45270 */
        /* <DEDUP_REMOVED lines=12> */
.L_x_4465:
[----:B------:R-:W-:Y:S05]  /*8c90*/  BSYNC B0 ;  /* 0x0000000000007941 */ /* 0x000fea0003800000 */
.L_x_4464:
[----:B------:R-:W0:Y:S01]  /*8ca0*/  LDGDEPBAR ;  /* 0x00000000000079af */ /* 0x000e220000000000 */
[----:B------:R-:W-:Y:S01]  /*8cb0*/  IADD3 R36, R36, -0x1, RZ ;  /* 0xffffffff24247810 */ /* 0x000fe20007ffe0ff */
[----:B------:R-:W-:-:S05]  /*8cc0*/  @P3 BRA `(.L_x_4466) ;  /* 0xffffa82000003947 */ /* 0x000fca000383ffff */
[----:B------:R-:W-:Y:S01]  /*8cd0*/  WARPSYNC 0xffffffff ;  /* 0xffffffff00007948 */ /* 0x000fe20003800000 */
[----:B------:R-:W-:Y:S06]  /*8ce0*/  BAR.SYNC.DEFER_BLOCKING 0x0 ;  /* 0x0000000000007b1d */ /* 0x000fec0000010000 */
.L_x_4425:
[----:B------:R-:W-:Y:S01]  /*8cf0*/  IMAD.MOV.U32 R0, RZ, RZ, c[0x0][0x2c4] ;  /* 0x0000b100ff007624 */ /* 0x000fe200078e00ff */
[----:B-1----:R-:W-:Y:S01]  /*8d00*/  IADD3 R2, R240, 0x1, -R239 ;  /* 0x00000001f0027810 */ /* 0x002fe20007ffe8ef */
[----:B------:R-:W-:-:S02]  /*8d10*/  IMAD.MOV.U32 R4, RZ, RZ, c[0x0][0x32c] ;  /* 0x0000cb00ff047624 */ /* 0x000fc400078e00ff */
        /* <DEDUP_REMOVED lines=20> */
.L_x_4469:
[----:B------:R-:W-:-:S13]  /*8e60*/  ISETP.NE.AND P0, PT, R4, 0x1, PT ;  /* 0x000000010400780c */ /* 0x000fda0003f05270 */
[----:B------:R-:W-:-:S05]  /*8e70*/  @P0 IMAD.HI.U32 R0, R2, c[0x0][0x330], RZ ;  /* 0x0000cc0002000a27 */ /* 0x000fca00078e00ff */
[----:B------:R-:W-:Y:S02]  /*8e80*/  @P0 SHF.R.U32.HI R2, RZ, c[0x0][0x334], R0 ;  /* 0x0000cd00ff020a19 */ /* 0x000fe40000011600 */
.L_x_4470:
[----:B------:R-:W-:Y:S05]  /*8e90*/  BSYNC B0 ;  /* 0x0000000000007941 */ /* 0x000fea0003800000 */
.L_x_4468:
[----:B------:R-:W-:-:S05]  /*8ea0*/  IMAD R2, R2, R4, c[0x0][0x32c] ;  /* 0x0000cb0002027624 */ /* 0x000fca00078e0204 */
[----:B------:R-:W-:-:S04]  /*8eb0*/  IMNMX R3, R3, R2, PT ;  /* 0x0000000203037217 */ /* 0x000fc80003800200 */
.L_x_4467:
[----:B------:R-:W-:Y:S01]  /*8ec0*/  IADD3 R3, R3, 0x2f, RZ ;  /* 0x0000002f03037810 */ /* 0x000fe20007ffe0ff */
[----:B------:R-:W-:-:S04]  /*8ed0*/  @P3 IMAD.HI.U32 R2, R243, c[0x0][0x2c8], RZ ;  /* 0x0000b200f3023a27 */ /* 0x000fc800078e00ff */
[----:B------:R-:W-:-:S04]  /*8ee0*/  IMAD.HI R3, R3, 0x2aaaaaab, RZ ;  /* 0x2aaaaaab03037827 */ /* 0x000fc800078e02ff */
[----:B------:R-:W-:Y:S01]  /*8ef0*/  IMAD.MOV.U32 R0, RZ, RZ, R243 ;  /* 0x000000ffff007224 */ /* 0x000fe200078e00f3 */
[----:B------:R-:W-:Y:S02]  /*8f00*/  @P3 SHF.R.U32.HI R0, RZ, c[0x0][0x2cc], R2 ;  /* 0x0000b300ff003a19 */ /* 0x000fe40000011602 */
        /* <DEDUP_REMOVED lines=16> */
.L_x_4473:
[----:B------:R-:W-:-:S04]  /*9010*/  MOV R3, c[0x0][0x32c] ;  /* 0x0000cb0000037a02 */ /* 0x000fc80000000f00 */
[----:B------:R-:W-:-:S13]  /*9020*/  ISETP.NE.AND P0, PT, R3, 0x1, PT ;  /* 0x000000010300780c */ /* 0x000fda0003f05270 */
[----:B------:R-:W-:-:S05]  /*9030*/  @P0 IMAD.HI.U32 R3, R0, c[0x0][0x330], RZ ;  /* 0x0000cc0000030a27 */ /* 0x000fca00078e00ff */
[----:B------:R-:W-:Y:S02]  /*9040*/  @P0 SHF.R.U32.HI R0, RZ, c[0x0][0x334], R3 ;  /* 0x0000cd00ff000a19 */ /* 0x000fe40000011603 */
.L_x_4474:
[----:B------:R-:W-:Y:S05]  /*9050*/  BSYNC B0 ;  /* 0x0000000000007941 */ /* 0x000fea0003800000 */
.L_x_4472:
[----:B------:R-:W-:-:S05]  /*9060*/  IMAD R0, R0, c[0x0][0x32c], RZ ;  /* 0x0000cb0000007a24 */ /* 0x000fca00078e02ff */
[----:B------:R-:W-:-:S05]  /*9070*/  IMNMX R2, R2, R0, !PT ;  /* 0x0000000002027217 */ /* 0x000fca0007800200 */
.L_x_4471:
        /* <DEDUP_REMOVED lines=38> */
.L_x_4476:
[----:B------:R-:W-:Y:S05]  /*92e0*/  BSYNC B0 ;  /* 0x0000000000007941 */ /* 0x000fea0003800000 */
.L_x_4475:
        /* <DEDUP_REMOVED lines=67> */
[--C-:B------:R-:W-:Y:S01]  /*9720*/  IMAD.IADD R2, R232, 0x1, R0.reuse ;  /* 0x00000001e8027824 */ /* 0x100fe200078e0200 */
[----:B------:R-:W-:-:S04]  /*9730*/  PRMT R0, RZ, 0x7610, R0 ;  /* 0x00007610ff007816 */ /* 0x000fc80000000000 */
[----:B------:R-:W-:-:S04]  /*9740*/  IMNMX R18, R6, R2, PT ;  /* 0x0000000206127217 */ /* 0x000fc80003800200 */
[----:B------:R-:W-:Y:S01]  /*9750*/  ISETP.GT.AND P0, PT, R18, R232, PT ;  /* 0x000000e81200720c */ /* 0x000fe20003f04270 */
[----:B------:R1:W-:-:S12]  /*9760*/  STL [R1+0x4], R18 ;  /* 0x0000041201007387 */ /* 0x0003d80000100800 */
[----:B------:R-:W-:Y:S05]  /*9770*/  @!P0 BRA `(.L_x_4477) ;  /* 0x00016d4000008947 */ /* 0x000fea0003800000 */
[----:B------:R-:W2:Y:S01]  /*9780*/  LDL R19, [R1] ;  /* 0x0000000001137983 */ /* 0x000ea20000100800 */
[----:B------:R-:W-:-:S03]  /*9790*/  ISETP.NE.U32.AND P0, PT, RZ, c[0x0][0x340], PT ;  /* 0x0000d000ff007a0c */ /* 0x000fc60003f05070 */
[----:B------:R-:W3:Y:S01]  /*97a0*/  S2R R7, SR_TID.X ;  /* 0x0000000000077919 */ /* 0x000ee20000002100 */
[----:B------:R-:W-:-:S13]  /*97b0*/  ISETP.NE.AND.EX P1, PT, RZ, c[0x0][0x344], PT, P0 ;  /* 0x0000d100ff007a0c */ /* 0x000fda0003f25300 */
[----:B------:R-:W-:-:S04]  /*97c0*/  @P1 IMAD.MOV.U32 R2, RZ, RZ, 0x4 ;  /* 0x00000004ff021424 */ /* 0x000fc800078e00ff */
[----:B------:R-:W-:-:S05]  /*97d0*/  @P1 IMAD.WIDE R2, R251, R2, c[0x0][0x340] ;  /* 0x0000d000fb021625 */ /* 0x000fca00078e0202 */
[----:B------:R3:W4:Y:S01]  /*97e0*/  @P1 LDG.E R17, [R2.64] ;  /* 0x0000000602111981 */ /* 0x000722000c1e1900 */
[----:B------:R-:W-:Y:S02]  /*97f0*/  SHF.R.S32.HI R0, RZ, 0x1f, R176 ;  /* 0x0000001fff007819 */ /* 0x000fe400000114b0 */
[----:B------:R-:W-:Y:S02]  /*9800*/  ISETP.NE.U32.AND P0, PT, RZ, c[0x0][0x348], PT ;  /* 0x0000d200ff007a0c */ /* 0x000fe40003f05070 */
[----:B------:R-:W-:Y:S01]  /*9810*/  SHF.R.S32.HI R15, RZ, 0x1f, R251 ;  /* 0x0000001fff0f7819 */ /* 0x000fe200000114fb */
[----:B------:R-:W-:Y:S01]  /*9820*/  IMAD R0, R0, c[0x0][0x178], RZ ;  /* 0x00005e0000007a24 */ /* 0x000fe200078e02ff */
[----:B------:R-:W-:Y:S02]  /*9830*/  ISETP.NE.AND.EX P0, PT, RZ, c[0x0][0x34c], PT, P0 ;  /* 0x0000d300ff007a0c */ /* 0x000fe40003f05300 */
[----:B------:R-:W-:Y:S01]  /*9840*/  SHF.R.S32.HI R9, RZ, 0x1f, R229 ;  /* 0x0000001fff097819 */ /* 0x000fe200000114e5 */
[----:B------:R-:W-:Y:S01]  /*9850*/  IMAD R0, R176, c[0x0][0x17c], R0 ;  /* 0x00005f00b0007a24 */ /* 0x000fe200078e0200 */
[----:B------:R-:W-:-:S02]  /*9860*/  SEL R6, R15, RZ, !P0 ;  /* 0x000000ff0f067207 */ /* 0x000fc40004000000 */
[----:B------:R-:W-:Y:S02]  /*9870*/  ISETP.GE.AND P2, PT, R136, c[0x0][0x1d4], PT ;  /* 0x0000750088007a0c */ /* 0x000fe40003f46270 */
[----:B------:R-:W-:Y:S01]  /*9880*/  LOP3.LUT R212, R212, 0xfffffdff, RZ, 0xc0, !PT ;  /* 0xfffffdffd4d47812 */ /* 0x000fe200078ec0ff */
[----:B------:R-:W-:Y:S01]  /*9890*/  IMAD R6, R6, c[0x0][0x1c0], RZ ;  /* 0x0000700006067a24 */ /* 0x000fe200078e02ff */
[----:B------:R-:W-:Y:S02]  /*98a0*/  IADD3 R122, R18, -0x1, RZ ;  /* 0xffffffff127a7810 */ /* 0x000fe40007ffe0ff */
[----:B------:R-:W-:Y:S02]  /*98b0*/  ISETP.GE.AND P4, PT, R230, c[0x0][0x198], PT ;  /* 0x00006600e6007a0c */ /* 0x000fe40003f86270 */
[----:B---3--:R-:W-:-:S04]  /*98c0*/  LEA.HI R2, R187, R7, RZ, 0x3 ;  /* 0x00000007bb027211 */ /* 0x008fc800078f18ff */
[----:B------:R-:W-:Y:S01]  /*98d0*/  LOP3.LUT R4, R2, 0xfffffff8, RZ, 0xc0, !PT ;  /* 0xfffffff802047812 */ /* 0x000fe200078ec0ff */
[----:B------:R-:W-:-:S04]  /*98e0*/  IMAD.WIDE.U32 R2, R176, c[0x0][0x178], RZ ;  /* 0x00005e00b0027a25 */ /* 0x000fc800078e00ff */
[----:B------:R-:W-:Y:S01]  /*98f0*/  IMAD.IADD R100, R7, 0x1, -R4 ;  /* 0x0000000107647824 */ /* 0x000fe200078e0a04 */
[----:B------:R-:W-:Y:S01]  /*9900*/  SEL R4, R251, RZ, !P0 ;  /* 0x000000fffb047207 */ /* 0x000fe20004000000 */
[----:B------:R-:W-:-:S03]  /*9910*/  IMAD.IADD R3, R3, 0x1, R0 ;  /* 0x0000000103037824 */ /* 0x000fc600078e0200 */
[----:B------:R-:W-:-:S05]  /*9920*/  LEA R0, R100, R229, 0x5 ;  /* 0x000000e564007211 */ /* 0x000fca00078e28ff */
[----:B------:R-:W-:-:S04]  /*9930*/  IMAD.IADD R5, R243, 0x1, R0 ;  /* 0x00000001f3057824 */ /* 0x000fc800078e0200 */
[----:B------:R-:W-:-:S04]  /*9940*/  @P3 IMAD.HI.U32 R7, R5, c[0x0][0x2c8], RZ ;  /* 0x0000b20005073a27 */ /* 0x000fc800078e00ff */
[----:B------:R-:W-:Y:S01]  /*9950*/  IMAD.MOV.U32 R0, RZ, RZ, R5 ;  /* 0x000000ffff007224 */ /* 0x000fe200078e0005 */
[----:B------:R-:W-:Y:S01]  /*9960*/  @P3 SHF.R.U32.HI R0, RZ, c[0x0][0x2cc], R7 ;  /* 0x0000b300ff003a19 */ /* 0x000fe20000011607 */
[----:B------:R-:W-:Y:S01]  /*9970*/  IMAD R7, R4, c[0x0][0x1c4], R6 ;  /* 0x0000710004077a24 */ /* 0x000fe200078e0206 */
[----:B------:R-:W-:Y:S02]  /*9980*/  ISETP.GE.AND P3, PT, R139, c[0x0][0x1d4], PT ;  /* 0x000075008b007a0c */ /* 0x000fe40003f66270 */
[--C-:B------:R-:W-:Y:S01]  /*9990*/  SHF.R.S32.HI R6, RZ, 0x1f, R0.reuse ;  /* 0x0000001fff067819 */ /* 0x100fe20000011400 */
[----:B------:R-:W-:-:S04]  /*99a0*/  IMAD.MOV R8, RZ, RZ, -R0 ;  /* 0x000000ffff087224 */ /* 0x000fc800078e0a00 */
[----:B------:R-:W-:Y:S02]  /*99b0*/  IMAD R6, R6, c[0x0][0x1b0], RZ ;  /* 0x00006c0006067a24 */ /* 0x000fe400078e02ff */
[----:B------:R-:W-:Y:S02]  /*99c0*/  IMAD R5, R8, c[0x0][0x2c4], R5 ;  /* 0x0000b10008057a24 */ /* 0x000fe400078e0205 */
[----:B------:R-:W-:Y:S02]  /*99d0*/  IMAD R14, R0, c[0x0][0x1b4], R6 ;  /* 0x00006d00000e7a24 */ /* 0x000fe400078e0206 */
[----:B------:R-:W-:-:S04]  /*99e0*/  @P3 LOP3.LUT R212, R212, 0x200, RZ, 0xfc, !PT ;  /* 0x00000200d4d43812 */ /* 0x000fc800078efcff */
[----:B------:R-:W-:-:S04]  /*99f0*/  LOP3.LUT R212, R212, 0xfffffbff, RZ, 0xc0, !PT ;  /* 0xfffffbffd4d47812 */ /* 0x000fc800078ec0ff */
[----:B------:R-:W-:-:S04]  /*9a00*/  @P2 LOP3.LUT R212, R212, 0x400, RZ, 0xfc, !PT ;  /* 0x00000400d4d42812 */ /* 0x000fc800078efcff */
[----:B------:R-:W-:Y:S01]  /*9a10*/  LOP3.LUT R212, R212, 0xfffffeff, RZ, 0xc0, !PT ;  /* 0xfffffeffd4d47812 */ /* 0x000fe200078ec0ff */
[----:B--2---:R-:W-:-:S04]  /*9a20*/  IMAD.WIDE.U32 R2, R19, c[0x0][0x1b8], R2 ;  /* 0x00006e0013027a25 */ /* 0x004fc800078e0002 */
[----:B------:R-:W-:-:S04]  /*9a30*/  IMAD R3, R19, c[0x0][0x1bc], R3 ;  /* 0x00006f0013037a24 */ /* 0x000fc800078e0203 */
[----:B------:R-:W-:Y:S01]  /*9a40*/  IMAD.WIDE.U32 R2, R4, c[0x0][0x1c0], R2 ;  /* 0x0000700004027a25 */ /* 0x000fe200078e0002 */
[----:B------:R-:W-:-:S04]  /*9a50*/  IADD3 R4, P0, R229, R11, RZ ;  /* 0x0000000be5047210 */ /* 0x000fc80007f1e0ff */
[----:B------:R-:W-:Y:S02]  /*9a60*/  IADD3 R3, R3, R7, RZ ;  /* 0x0000000703037210 */ /* 0x000fe40007ffe0ff */
[----:B------:R-:W-:-:S03]  /*9a70*/  LEA.HI.X.SX32 R12, R11, R9, 0x1, P0 ;  /* 0x000000090b0c7211 */ /* 0x000fc600000f0eff */
[----:B------:R-:W-:-:S04]  /*9a80*/  IMAD.WIDE.U32 R6, R0, c[0x0][0x1b0], R2 ;  /* 0x00006c0000067a25 */ /* 0x000fc800078e0002 */
[----:B------:R-:W-:Y:S02]  /*9a90*/  IMAD.MOV.U32 R2, RZ, RZ, R136 ;  /* 0x000000ffff027224 */ /* 0x000fe400078e0088 */
[----:B------:R-:W-:Y:S02]  /*9aa0*/  IMAD.MOV.U32 R3, RZ, RZ, R137 ;  /* 0x000000ffff037224 */ /* 0x000fe400078e0089 */
[----:B------:R-:W-:Y:S02]  /*9ab0*/  IMAD R0, R12, c[0x0][0x208], RZ ;  /* 0x000082000c007a24 */ /* 0x000fe400078e02ff */
[----:B------:R-:W-:-:S04]  /*9ac0*/  IMAD.WIDE.U32 R10, R4, c[0x0][0x1e0], R2 ;  /* 0x00007800040a7a25 */ /* 0x000fc800078e0002 */
[----:B------:R-:W-:Y:S01]  /*9ad0*/  IMAD.WIDE.U32 R8, R4, c[0x0][0x208], R2 ;  /* 0x0000820004087a25 */ /* 0x000fe200078e0002 */
[----:B------:R-:W-:Y:S02]  /*9ae0*/  SHF.R.S32.HI R2, RZ, 0x1f, R5 ;  /* 0x0000001fff027819 */ /* 0x000fe40000011405 */
[----:B------:R-:W-:Y:S01]  /*9af0*/  IADD3 R3, R7, R14, RZ ;  /* 0x0000000e07037210 */ /* 0x000fe20007ffe0ff */
[----:B------:R-:W-:Y:S01]  /*9b00*/  IMAD R13, R12, c[0x0][0x1e0], RZ ;  /* 0x000078000c0d7a24 */ /* 0x000fe200078e02ff */
[----:B------:R-:W-:Y:S01]  /*9b10*/  SEL R7, RZ, 0xffffffff, P3 ;  /* 0xffffffffff077807 */ /* 0x000fe20001800000 */
[----:B------:R-:W-:Y:S01]  /*9b20*/  IMAD R12, R4, c[0x0][0x20c], R0 ;  /* 0x00008300040c7a24 */ /* 0x000fe200078e0200 */
[----:B------:R-:W-:Y:S01]  /*9b30*/  ISETP.GE.AND P3, PT, R230, c[0x0][0x1d4], PT ;  /* 0x00007500e6007a0c */ /* 0x000fe20003f66270 */
[----:B------:R-:W-:Y:S02]  /*9b40*/  IMAD R0, R2, c[0x0][0x1a8], RZ ;  /* 0x00006a0002007a24 */ /* 0x000fe400078e02ff */
[----:B------:R-:W-:Y:S01]  /*9b50*/  IMAD.MOV.U32 R2, RZ, RZ, R6 ;  /* 0x000000ffff027224 */ /* 0x000fe200078e0006 */
[----:B------:R-:W-:Y:S01]  /*9b60*/  MOV R6, R10 ;  /* 0x0000000a00067202 */ /* 0x000fe20000000f00 */
[----:B------:R-:W-:-:S02]  /*9b70*/  IMAD R0, R5, c[0x0][0x1ac], R0 ;  /* 0x00006b0005007a24 */ /* 0x000fc400078e0200 */
[----:B------:R-:W-:-:S04]  /*9b80*/  IMAD.WIDE.U32 R2, R5, c[0x0][0x1a8], R2 ;  /* 0x00006a0005027a25 */ /* 0x000fc800078e0002 */
[----:B------:R-:W-:Y:S01]  /*9b90*/  IMAD.IADD R0, R3, 0x1, R0 ;  /* 0x0000000103007824 */ /* 0x000fe200078e0200 */
[----:B------:R-:W-:Y:S01]  /*9ba0*/  LEA R16, P0, R2, c[0x0][0x160], 0x1 ;  /* 0x0000580002107a11 */ /* 0x000fe200078008ff */
[----:B------:R-:W-:Y:S01]  /*9bb0*/  IMAD.IADD R5, R9, 0x1, R12 ;  /* 0x0000000109057824 */ /* 0x000fe200078e020c */
[----:B----4-:R-:W-:Y:S01]  /*9bc0*/  @P1 SHF.R.S32.HI R3, RZ, 0x1f, R17 ;  /* 0x0000001fff031819 */ /* 0x010fe20000011411 */
[----:B------:R-:W-:Y:S01]  /*9bd0*/  IMAD R13, R4, c[0x0][0x1e4], R13 ;  /* 0x00007900040d7a24 */ /* 0x000fe200078e020d */
[----:B------:R-:W-:Y:S01]  /*9be0*/  LEA.HI.X R12, R2, c[0x0][0x164], R0, 0x1, P0 ;  /* 0x00005900020c7a11 */ /* 0x000fe200000f0c00 */
[----:B------:R-:W-:Y:S01]  /*9bf0*/  IMAD.SHL.U32 R7, R7, 0x2, RZ ;  /* 0x0000000207077824 */ /* 0x000fe200078e00ff */
[----:B------:R-:W-:Y:S01]  /*9c00*/  SEL R4, RZ, 0x1, P2 ;  /* 0x00000001ff047807 */ /* 0x000fe20001000000 */
[----:B------:R-:W-:Y:S01]  /*9c10*/  @P1 IMAD.MOV.U32 R2, RZ, RZ, R17 ;  /* 0x000000ffff021224 */ /* 0x000fe200078e0011 */
[----:B------:R-:W-:Y:S01]  /*9c20*/  ISETP.NE.U32.AND P0, PT, RZ, c[0x0][0x350], PT ;  /* 0x0000d400ff007a0c */ /* 0x000fe20003f05070 */
[----:B------:R-:W-:Y:S01]  /*9c30*/  @!P1 IMAD.MOV.U32 R3, RZ, RZ, R15 ;  /* 0x000000ffff039224 */ /* 0x000fe200078e000f */
[----:B------:R-:W-:Y:S01]  /*9c40*/  LOP3.LUT R14, R7, 0x2, R4, 0xe2, !PT ;  /* 0x00000002070e7812 */ /* 0x000fe200078ee204 */
[----:B------:R-:W-:Y:S01]  /*9c50*/  IMAD.MOV.U32 R4, RZ, RZ, R8 ;  /* 0x000000ffff047224 */ /* 0x000fe200078e0008 */
[----:B------:R-:W-:Y:S01]  /*9c60*/  @!P1 MOV R2, R251 ;  /* 0x000000fb00029202 */ /* 0x000fe20000000f00 */
[----:B------:R-:W-:Y:S01]  /*9c70*/  IMAD.IADD R15, R229, 0x1, R243 ;  /* 0x00000001e50f7824 */ /* 0x000fe200078e02f3 */
[----:B------:R-:W-:Y:S01]  /*9c80*/  ISETP.NE.AND.EX P0, PT, RZ, c[0x0][0x354], PT, P0 ;  /* 0x0000d500ff007a0c */ /* 0x000fe20003f05300 */
[----:B------:R-:W-:Y:S01]  /*9c90*/  IMAD.WIDE.U32 R4, R19, c[0x0][0x210], R4 ;  /* 0x0000840013047a25 */ /* 0x000fe200078e0004 */
[----:B------:R-:W-:-:S02]  /*9ca0*/  IADD3 R7, R11, R13, RZ ;  /* 0x0000000d0b077210 */ /* 0x000fc40007ffe0ff */
[----:B------:R-:W-:Y:S01]  /*9cb0*/  ISETP.GE.AND P2, PT, R231, c[0x0][0x1d4], PT ;  /* 0x00007500e7007a0c */ /* 0x000fe20003f46270 */
[C---:B------:R-:W-:Y:S01]  /*9cc0*/  IMAD R5, R19.reuse, c[0x0][0x214], R5 ;  /* 0x0000850013057a24 */ /* 0x040fe200078e0205 */
[----:B------:R-:W-:Y:S01]  /*9cd0*/  SEL R0, R2, RZ, !P0 ;  /* 0x000000ff02007207 */ /* 0x000fe20004000000 */
[C---:B------:R-:W-:Y:S01]  /*9ce0*/  IMAD.WIDE.U32 R6, R19.reuse, c[0x0][0x1e8], R6 ;  /* 0x00007a0013067a25 */ /* 0x040fe200078e0006 */
[----:B------:R-:W-:Y:S02]  /*9cf0*/  SEL R9, RZ, 0x4, P3 ;  /* 0x00000004ff097807 */ /* 0x000fe40001800000 */
[----:B------:R-:W-:Y:S01]  /*9d00*/  SEL R8, RZ, 0x8, P2 ;  /* 0x00000008ff087807 */ /* 0x000fe20001000000 */
[----:B------:R-:W-:Y:S01]  /*9d10*/  IMAD R7, R19, c[0x0][0x1ec], R7 ;  /* 0x00007b0013077a24 */ /* 0x000fe200078e0207 */
[----:B------:R-:W-:Y:S01]  /*9d20*/  SEL R2, R3, RZ, !P0 ;  /* 0x000000ff03027207 */ /* 0x000fe20004000000 */
[----:B------:R-:W-:Y:S01]  /*9d30*/  IMAD.WIDE.U32 R236, R0, c[0x0][0x218], R4 ;  /* 0x0000860000ec7a25 */ /* 0x000fe200078e0004 */
[----:B------:R-:W-:-:S02]  /*9d40*/  LOP3.LUT R127, R8, R14, R9, 0xfe, !PT ;  /* 0x0000000e087f7212 */ /* 0x000fc400078efe09 */
[----:B------:R-:W-:Y:S01]  /*9d50*/  @P3 LOP3.LUT R212, R212, 0x100, RZ, 0xfc, !PT ;  /* 0x00000100d4d43812 */ /* 0x000fe200078efcff */
[C---:B------:R-:W-:Y:S01]  /*9d60*/  IMAD R8, R2.reuse, c[0x0][0x1f0], RZ ;  /* 0x00007c0002087a24 */ /* 0x040fe200078e02ff */
[----:B------:R-:W-:Y:S01]  /*9d70*/  ISETP.GE.AND P1, PT, R139, c[0x0][0x198], PT ;  /* 0x000066008b007a0c */ /* 0x000fe20003f26270 */
[----:B------:R-:W-:Y:S01]  /*9d80*/  IMAD R3, R2, c[0x0][0x218], RZ ;  /* 0x0000860002037a24 */ /* 0x000fe200078e02ff */
[----:B------:R-:W-:Y:S01]  /*9d90*/  LOP3.LUT R212, R212, 0xffffff7f, RZ, 0xc0, !PT ;  /* 0xffffff7fd4d47812 */ /* 0x000fe200078ec0ff */
[----:B------:R-:W-:Y:S01]  /*9da0*/  IMAD.WIDE.U32 R234, R0, c[0x0][0x1f0], R6 ;  /* 0x00007c0000ea7a25 */ /* 0x000fe200078e0006 */
[----:B------:R-:W-:Y:S02]  /*9db0*/  ISETP.GE.AND P3, PT, R231, c[0x0][0x198], PT ;  /* 0x00006600e7007a0c */ /* 0x000fe40003f66270 */
[----:B------:R-:W-:Y:S01]  /*9dc0*/  @P2 LOP3.LUT R212, R212, 0x80, RZ, 0xfc, !PT ;  /* 0x00000080d4d42812 */ /* 0x000fe200078efcff */
[----:B------:R-:W-:Y:S01]  /*9dd0*/  IMAD R2, R0, c[0x0][0x1f4], R8 ;  /* 0x00007d0000027a24 */ /* 0x000fe200078e0208 */
[----:B------:R-:W-:Y:S01]  /*9de0*/  ISETP.GE.AND P2, PT, R136, c[0x0][0x198], PT ;  /* 0x0000660088007a0c */ /* 0x000fe20003f46270 */
[----:B------:R-:W-:-:S03]  /*9df0*/  IMAD R0, R0, c[0x0][0x21c], R3 ;  /* 0x0000870000007a24 */ /* 0x000fc600078e0203 */
[----:B------:R-:W-:Y:S01]  /*9e00*/  IADD3 R233, R235, R2, RZ ;  /* 0x00000002ebe97210 */ /* 0x000fe20007ffe0ff */
[----:B------:R-:W-:Y:S01]  /*9e10*/  IMAD.IADD R238, R237, 0x1, R0 ;  /* 0x00000001edee7824 */ /* 0x000fe200078e0200 */
[----:B------:R-:W-:Y:S05]  /*9e20*/  BRA.DIV ~URZ, `(.L_x_4478) ;  /* 0x0001bdc27f007947 */ /* 0x000fea000b800000 */
[----:B------:R2:W3:Y:S02]  /*9e30*/  SHFL.IDX PT, R4, R12, RZ, 0x181f ;  /* 0x00181fff0c047589 */ /* 0x0004e400000e0000 */
.L_x_4671:
[----:B------:R-:W-:Y:S05]  /*9e40*/  BRA.DIV ~URZ, `(.L_x_4479) ;  /* 0x0001be127f007947 */ /* 0x000fea000b800000 */
[----:B------:R4:W1:Y:S02]  /*9e50*/  SHFL.IDX PT, R2, R16, RZ, 0x181f ;  /* 0x00181fff10027589 */ /* 0x00086400000e0000 */
.L_x_4672:
        /* <DEDUP_REMOVED lines=10> */
[----:B-1----:R-:W-:-:S04]  /*9f00*/  LEA R10, P0, R136, R2, 0x1 ;  /* 0x00000002880a7211 */ /* 0x002fc800078008ff */
        /* <DEDUP_REMOVED lines=14> */
.L_x_4481:
[----:B------:R-:W-:Y:S05]  /*9ff0*/  BSYNC B0 ;  /* 0x0000000000007941 */ /* 0x000fea0003800000 */
.L_x_4480:
[----:B------:R-:W-:Y:S05]  /*a000*/  BRA.DIV ~URZ, `(.L_x_4482) ;  /* 0x0001bcc27f007947 */ /* 0x000fea000b800000 */
[----:B---3--:R3:W2:Y:S04]  /*a010*/  SHFL.IDX PT, R4, R12, 0x1, 0x181f ;  /* 0x00381f000c047f89 */ /* 0x0086a800000e0000 */
[----:B-1----:R3:W1:Y:S02]  /*a020*/  SHFL.IDX PT, R2, R16, 0x1, 0x181f ;  /* 0x00381f0010027f89 */ /* 0x00266400000e0000 */
.L_x_4673:
[----:B------:R-:W-:Y:S01]  /*a030*/  IADD3 R3, R15, 0x20, RZ ;  /* 0x000000200f037810 */ /* 0x000fe20007ffe0ff */
[----:B------:R-:W-:Y:S01]  /*a040*/  BSSY B0, `(.L_x_4483) ;  /* 0x0000014000007945 */ /* 0x000fe20003800000 */
[----:B------:R-:W-:Y:S02]  /*a050*/  LOP3.LUT R212, R212, 0xfffffffe, RZ, 0xc0, !PT ;  /* 0xfffffffed4d47812 */ /* 0x000fe400078ec0ff */
[----:B------:R-:W-:-:S13]  /*a060*/  ISETP.GE.AND P0, PT, R3, R41, PT ;  /* 0x000000290300720c */ /* 0x000fda0003f06270 */
[----:B------:R-:W-:Y:S01]  /*a070*/  @P0 LOP3.LUT R212, R212, 0x1, RZ, 0xfc, !PT ;  /* 0x00000001d4d40812 */ /* 0x000fe200078efcff */
        /* <DEDUP_REMOVED lines=16> */
.L_x_4484:
[----:B------:R-:W-:Y:S05]  /*a180*/  BSYNC B0 ;  /* 0x0000000000007941 */ /* 0x000fea0003800000 */
.L_x_4483:
[----:B------:R-:W-:Y:S05]  /*a190*/  BRA.DIV ~URZ, `(.L_x_4485) ;  /* 0x0001bc027f007947 */ /* 0x000fea000b800000 */
[----:B--2---:R2:W3:Y:S02]  /*a1a0*/  SHFL.IDX PT, R4, R12, 0x2, 0x181f ;  /* 0x00581f000c047f89 */ /* 0x0044e400000e0000 */
.L_x_4674:
[----:B------:R-:W-:Y:S05]  /*a1b0*/  BRA.DIV ~URZ, `(.L_x_4486) ;  /* 0x0001bc527f007947 */ /* 0x000fea000b800000 */
[----:B-1----:R1:W2:Y:S02]  /*a1c0*/  SHFL.IDX PT, R2, R16, 0x2, 0x181f ;  /* 0x00581f0010027f89 */ /* 0x0022a400000e0000 */
.L_x_4675:
[----:B------:R-:W-:Y:S01]  /*a1d0*/  IADD3 R3, R15, 0x40, RZ ;  /* 0x000000400f037810 */ /* 0x000fe20007ffe0ff */
[----:B------:R-:W-:Y:S01]  /*a1e0*/  BSSY B0, `(.L_x_4487) ;  /* 0x0000014000007945 */ /* 0x000fe20003800000 */
[----:B------:R-:W-:Y:S02]  /*a1f0*/  LOP3.LUT R212, R212, 0xfffffffd, RZ, 0xc0, !PT ;  /* 0xfffffffdd4d47812 */ /* 0x000fe400078ec0ff */
[----:B------:R-:W-:-:S13]  /*a200*/  ISETP.GE.AND P0, PT, R3, R41, PT ;  /* 0x000000290300720c */ /* 0x000fda0003f06270 */
[----:B------:R-:W-:Y:S01]  /*a210*/  @P0 LOP3.LUT R212, R212, 0x2, RZ, 0xfc, !PT ;  /* 0x00000002d4d40812 */ /* 0x000fe200078efcff */
[----:B------:R-:W-:Y:S05]  /*a220*/  @P0 BRA `(.L_x_4488) ;  /* 0x000000f000000947 */ /* 0x000fea0003800000 */
[----:B--2---:R-:W-:-:S04]  /*a230*/  LEA R10, P0, R136, R2, 0x1 ;  /* 0x00000002880a7211 */ /* 0x004fc800078008ff */
        /* <DEDUP_REMOVED lines=14> */
.L_x_4488:
[----:B------:R-:W-:Y:S05]  /*a320*/  BSYNC B0 ;  /* 0x0000000000007941 */ /* 0x000fea0003800000 */
.L_x_4487:
[----:B------:R-:W-:Y:S05]  /*a330*/  BRA.DIV ~URZ, `(.L_x_4489) ;  /* 0x0001bb427f007947 */ /* 0x000fea000b800000 */
[----:B---3--:R3:W1:Y:S04]  /*a340*/  SHFL.IDX PT, R4, R12, 0x3, 0x181f ;  /* 0x00781f000c047f89 */ /* 0x00866800000e0000 */
[----:B--2---:R3:W2:Y:S02]  /*a350*/  SHFL.IDX PT, R2, R16, 0x3, 0x181f ;  /* 0x00781f0010027f89 */ /* 0x0046a400000e0000 */
.L_x_4676:
[----:B---3--:R-:W3:Y:S01]  /*a360*/  LDL R147, [R1+0x4] ;  /* 0x0000040001937983 */ /* 0x008ee20000100800 */
[----:B------:R-:W-:Y:S01]  /*a370*/  IADD3 R3, R15, 0x60, RZ ;  /* 0x000000600f037810 */ /* 0x000fe20007ffe0ff */
[----:B------:R-:W-:Y:S01]  /*a380*/  IMAD.MOV.U32 R101, RZ, RZ, 0x30 ;  /* 0x00000030ff657424 */ /* 0x000fe200078e00ff */
[----:B------:R-:W-:Y:S01]  /*a390*/  SHF.R.S32.HI R133, RZ, 0x1f, R122 ;  /* 0x0000001fff857819 */ /* 0x000fe2000001147a */
[----:B------:R-:W-:Y:S01]  /*a3a0*/  IMAD.MOV.U32 R134, RZ, RZ, R234 ;  /* 0x000000ffff867224 */ /* 0x000fe200078e00ea */
[----:B------:R-:W-:Y:S01]  /*a3b0*/  ISETP.GE.AND P5, PT, R3, R41, PT ;  /* 0x000000290300720c */ /* 0x000fe20003fa6270 */
[----:B------:R-:W-:Y:S01]  /*a3c0*/  IMAD.MOV.U32 R135, RZ, RZ, R233 ;  /* 0x000000ffff877224 */ /* 0x000fe200078e00e9 */
[----:B-1--4-:R-:W-:Y:S01]  /*a3d0*/  P2R R16, PR, RZ, 0x40 ;  /* 0x00000040ff107803 */ /* 0x012fe20000000000 */
[----:B------:R-:W-:Y:S01]  /*a3e0*/  IMAD.MOV.U32 R140, RZ, RZ, c[0x0][0x2c4] ;  /* 0x0000b100ff8c7624 */ /* 0x000fe200078e00ff */
[----:B------:R-:W-:-:S09]  /*a3f0*/  LOP3.LUT P6, RZ, R212, 0x400, RZ, 0xc0, !PT ;  /* 0x00000400d4ff7812 */ /* 0x000fd200078cc0ff */
[----:B--2---:R-:W-:-:S04]  /*a400*/  @!P5 LEA R12, P0, R230, R2, 0x1 ;  /* 0x00000002e60cd211 */ /* 0x004fc800078008ff */
[----:B------:R-:W-:Y:S02]  /*a410*/  @!P5 LEA.HI.X R13, R230, R4, R13, 0x1, P0 ;  /* 0x00000004e60dd211 */ /* 0x000fe400000f0c0d */
        /* <DEDUP_REMOVED lines=8> */
[C---:B------:R-:W-:Y:S01]  /*a4a0*/  @!P5 LEA R10, P0, R231.reuse, R2, 0x1 ;  /* 0x00000002e70ad211 */ /* 0x040fe200078008ff */
[----:B------:R-:W-:Y:S02]  /*a4b0*/  IMAD.WIDE.U32 R2, R122, c[0x0][0x1e0], RZ ;  /* 0x000078007a027a25 */ /* 0x000fe400078e00ff */
[----:B------:R2:W-:Y:S01]  /*a4c0*/  @!P5 LDGSTS.E.BYPASS.LTC128B.128 [R217+0x17080], [R6.64], !P1 ;  /* 0x1708000006d9dfae */ /* 0x0005e2000c901d46 */
[----:B------:R-:W-:Y:S01]  /*a4d0*/  @!P5 LEA.HI.X R11, R231, R4, R14, 0x1, P0 ;  /* 0x00000004e70bd211 */ /* 0x000fe200000f0c0e */
[----:B------:R-:W-:Y:S02]  /*a4e0*/  IMAD R4, R133, c[0x0][0x1e0], RZ ;  /* 0x0000780085047a24 */ /* 0x000fe400078e02ff */
[----:B------:R4:W-:Y:S01]  /*a4f0*/  @!P5 LDGSTS.E.BYPASS.LTC128B.128 [R217+0x1b080], [R12.64], !P4 ;  /* 0x1b0800000cd9dfae */ /* 0x0009e2000e101d46 */
[----:B------:R-:W-:Y:S01]  /*a500*/  LOP3.LUT P4, RZ, R212, 0x80, RZ, 0xc0, !PT ;  /* 0x00000080d4ff7812 */ /* 0x000fe2000788c0ff */
[----:B------:R-:W-:-:S02]  /*a510*/  IMAD R4, R122, c[0x0][0x1e4], R4 ;  /* 0x000079007a047a24 */ /* 0x000fc400078e0204 */
[----:B------:R4:W-:Y:S01]  /*a520*/  @!P5 LDGSTS.E.BYPASS.LTC128B.128 [R217+0x1f080], [R10.64], !P3 ;  /* 0x1f0800000ad9dfae */ /* 0x0009e2000d901d46 */
[----:B------:R-:W-:Y:S01]  /*a530*/  LOP3.LUT P3, RZ, R212, 0x100, RZ, 0xc0, !PT ;  /* 0x00000100d4ff7812 */ /* 0x000fe2000786c0ff */
[----:B------:R-:W-:Y:S02]  /*a540*/  IMAD.IADD R4, R3, 0x1, R4 ;  /* 0x0000000103047824 */ /* 0x000fe400078e0204 */
[----:B------:R-:W-:Y:S01]  /*a550*/  IMAD.WIDE.U32 R2, R2, 0x30, R134 ;  /* 0x0000003002027825 */ /* 0x000fe200078e0086 */
[----:B------:R-:W0:Y:S01]  /*a560*/  LDGDEPBAR ;  /* 0x00000000000079af */ /* 0x000e220000000000 */
[----:B------:R-:W-:Y:S02]  /*a570*/  WARPSYNC 0xffffffff ;  /* 0xffffffff00007948 */ /* 0x000fe40003800000 */
[----:B------:R-:W-:-:S04]  /*a580*/  IMAD R5, R4, 0x30, RZ ;  /* 0x0000003004057824 */ /* 0x000fc800078e02ff */
[----:B------:R-:W-:Y:S02]  /*a590*/  IMAD.IADD R3, R3, 0x1, R5 ;  /* 0x0000000103037824 */ /* 0x000fe400078e0205 */
[----:B--2---:R-:W-:-:S04]  /*a5a0*/  IMAD.MOV.U32 R7, RZ, RZ, 0x20 ;  /* 0x00000020ff077424 */ /* 0x004fc800078e00ff */
[----:B-1----:R-:W-:Y:S01]  /*a5b0*/  IMAD R8, R7, c[0x0][0x1e4], RZ ;  /* 0x0000790007087a24 */ /* 0x002fe200078e02ff */
[----:B------:R-:W-:Y:S01]  /*a5c0*/  BAR.SYNC.DEFER_BLOCKING 0x0 ;  /* 0x0000000000007b1d */ /* 0x000fe20000010000 */
[----:B---3--:R-:W-:-:S04]  /*a5d0*/  IMAD R101, R147, -0x30, R101 ;  /* 0xffffffd093657824 */ /* 0x008fc800078e0265 */
[----:B------:R-:W-:-:S05]  /*a5e0*/  IMAD.IADD R132, R240, 0x1, R101 ;  /* 0x00000001f0847824 */ /* 0x000fca00078e0265 */
[----:B------:R-:W-:-:S05]  /*a5f0*/  IMNMX R6, R132, 0x30, PT ;  /* 0x0000003084067817 */ /* 0x000fca0003800200 */
[----:B------:R-:W-:Y:S02]  /*a600*/  IMAD.IADD R4, R6, 0x1, -R229 ;  /* 0x0000000106047824 */ /* 0x000fe400078e0ae5 */
[----:B------:R-:W-:-:S03]  /*a610*/  IMAD.WIDE.U32 R6, R7, c[0x0][0x1e0], RZ ;  /* 0x0000780007067a25 */ /* 0x000fc600078e00ff */
[----:B------:R-:W-:-:S13]  /*a620*/  ISETP.GE.AND P0, PT, R4, 0x21, PT ;  /* 0x000000210400780c */ /* 0x000fda0003f06270 */
        /* <DEDUP_REMOVED lines=11> */
[----:B------:R-:W-:Y:S02]  /*a6e0*/  LOP3.LUT P2, RZ, R212, 0x200, RZ, 0xc0, !PT ;  /* 0x00000200d4ff7812 */ /* 0x000fe4000784c0ff */
[----:B------:R-:W-:-:S11]  /*a6f0*/  ISETP.NE.AND P6, PT, R16, RZ, PT ;  /* 0x000000ff1000720c */ /* 0x000fd60003fc5270 */
        /* <DEDUP_REMOVED lines=13> */
.L_x_4490:
[----:B------:R-:W-:Y:S01]  /*a7d0*/  ULDC.U8 UR4, c[0x0][0x298] ;  /* 0x0000a60000047ab9 */ /* 0x000fe20000000000 */
[----:B----45:R-:W-:Y:S01]  /*a7e0*/  SHF.R.S32.HI R2, RZ, 0x1f, R154 ;  /* 0x0000001fff027819 */ /* 0x030fe2000001149a */
[----:B------:R-:W-:Y:S01]  /*a7f0*/  IMAD.WIDE.U32 R6, R154, c[0x0][0x280], RZ ;  /* 0x0000a0009a067a25 */ /* 0x000fe200078e00ff */
[----:B------:R-:W-:Y:S01]  /*a800*/  ISETP.NE.AND P0, PT, RZ, UR4, PT ;  /* 0x00000004ff007c0c */ /* 0x000fe2000bf05270 */
[----:B------:R-:W-:Y:S01]  /*a810*/  BSSY B2, `(.L_x_4491) ;  /* 0x00008f0000027945 */ /* 0x000fe20003800000 */
[----:B------:R-:W-:Y:S01]  /*a820*/  IADD3 R138, R229, 0x60, RZ ;  /* 0x00000060e58a7810 */ /* 0x000fe20007ffe0ff */
[C---:B------:R-:W-:Y:S02]  /*a830*/  IMAD R3, R2.reuse, c[0x0][0x280], RZ ;  /* 0x0000a00002037a24 */ /* 0x040fe400078e02ff */
        /* <DEDUP_REMOVED lines=89> */
.L_x_4494:
[----:B------:R-:W-:Y:S05]  /*add0*/  BSYNC B0 ;  /* 0x0000000000007941 */ /* 0x000fea0003800000 */
.L_x_4493:
        /* <DEDUP_REMOVED lines=84> */
.L_x_4496:
[----:B------:R-:W-:Y:S05]  /*b320*/  BSYNC B0 ;  /* 0x0000000000007941 */ /* 0x000fea0003800000 */
.L_x_4495:
        /* <DEDUP_REMOVED lines=88> */
.L_x_4498:
[----:B------:R-:W-:Y:S05]  /*b8b0*/  BSYNC B0 ;  /* 0x0000000000007941 */ /* 0x000fea0003800000 */
.L_x_4497:
[----:B----45:R-:W-:Y:S01]  /*b8c0*/  IMAD.MOV.U32 R2, RZ, RZ, R74 ;  /* 0x000000ffff027224 */ /* 0x030fe200078e004a */
[----:B---3--:R-:W-:Y:S01]  /*b8d0*/  MOV R3, R71 ;  /* 0x0000004700037202 */ /* 0x008fe20000000f00 */
[----:B-1----:R-:W-:Y:S01]  /*b8e0*/  IMAD.MOV.U32 R0, RZ, RZ, R75 ;  /* 0x000000ffff007224 */ /* 0x002fe200078e004b */
[----:B------:R-:W-:Y:S01]  /*b8f0*/  MOV R8, R68 ;  /* 0x0000004400087202 */ /* 0x000fe20000000f00 */
[----:B--2---:R-:W-:Y:S01]  /*b900*/  IMAD.MOV.U32 R4, RZ, RZ, R70 ;  /* 0x000000ffff047224 */ /* 0x004fe200078e0046 */
        /* <DEDUP_REMOVED lines=8> */
[----:B------:R-:W-:Y:S01]  /*b990*/  CS2R R82, SRZ ;  /* 0x0000000000527805 */ /* 0x000fe2000001ff00 */
        /* <DEDUP_REMOVED lines=9> */
[----:B------:R-:W-:Y:S01]  /*ba30*/  PRMT R108, R3, 0x7610, R108 ;  /* 0x00007610036c7816 */ /* 0x000fe2000000006c */
[----:B------:R-:W1:Y:S01]  /*ba40*/  SHFL.IDX PT, R4, R33, 0x3, 0x181f ;  /* 0x00781f0021047f89 */ /* 0x000e6200000e0000 */
[----:B------:R-:W-:Y:S01]  /*ba50*/  PRMT R112, R2, 0x5410, R0 ;  /* 0x0000541002707816 */ /* 0x000fe20000000000 */
[----:B------:R-:W-:Y:S01]  /*ba60*/  CS2R R18, SRZ ;  /* 0x0000000000127805 */ /* 0x000fe2000001ff00 */
[----:B------:R-:W-:Y:S01]  /*ba70*/  MOV R5, R63 ;  /* 0x0000003f00057202 */ /* 0x000fe20000000f00 */
[----:B------:R2:W3:Y:S01]  /*ba80*/  SHFL.IDX PT, R3, R35, 0x3, 0x181f ;  /* 0x00781f0023037f89 */ /* 0x0004e200000e0000 */
[----:B------:R-:W-:Y:S01]  /*ba90*/  CS2R R86, SRZ ;  /* 0x0000000000567805 */ /* 0x000fe2000001ff00 */
[----:B------:R-:W-:Y:S01]  /*baa0*/  CS2R R84, SRZ ;  /* 0x0000000000547805 */ /* 0x000fe2000001ff00 */
[----:B------:R-:W-:Y:S01]  /*bab0*/  CS2R R80, SRZ ;  /* 0x0000000000507805 */ /* 0x000fe2000001ff00 */
[----:B------:R4:W1:Y:S04]  /*bac0*/  SHFL.IDX PT, R2, R30, 0x3, 0x181f ;  /* 0x00781f001e027f89 */ /* 0x00086800000e0000 */
[----:B------:R1:W3:Y:S01]  /*bad0*/  SHFL.IDX PT, R0, R32, 0x3, 0x181f ;  /* 0x00781f0020007f89 */ /* 0x0002e200000e0000 */
[----:B--2---:R-:W-:-:S02]  /*bae0*/  PRMT R35, R8, 0x5410, R7 ;  /* 0x0000541008237816 */ /* 0x004fc40000000007 */
[----:B----4-:R-:W-:Y:S01]  /*baf0*/  PRMT R30, R6, 0x5410, R5 ;  /* 0x00005410061e7816 */ /* 0x010fe20000000005 */
[----:B-1----:R-:W-:Y:S01]  /*bb00*/  CS2R R32, SRZ ;  /* 0x0000000000207805 */ /* 0x002fe2000001ff00 */
[----:B------:R-:W-:Y:S05]  /*bb10*/  @P5 BRA `(.L_x_4500) ;  /* 0x000002c000005947 */ /* 0x000fea0003800000 */
[----:B---3--:R-:W-:Y:S01]  /*bb20*/  ISETP.GE.AND P2, PT, R168, c[0x0][0x27c], PT ;  /* 0x00009f00a8007a0c */ /* 0x008fe20003f46270 */
[----:B------:R-:W-:Y:S01]  /*bb30*/  CS2R R78, SRZ ;  /* 0x00000000004e7805 */ /* 0x000fe2000001ff00 */
[----:B------:R-:W-:Y:S01]  /*bb40*/  ISETP.GE.AND P1, PT, R166, c[0x0][0x27c], PT ;  /* 0x00009f00a6007a0c */ /* 0x000fe20003f26270 */
[----:B------:R-:W-:Y:S01]  /*bb50*/  CS2R R80, SRZ ;  /* 0x0000000000507805 */ /* 0x000fe2000001ff00 */
[----:B------:R-:W-:-:S09]  /*bb60*/  ISETP.GE.AND P3, PT, R164, c[0x0][0x27c], PT ;  /* 0x00009f00a4007a0c */ /* 0x000fd20003f66270 */
        /* <DEDUP_REMOVED lines=27> */
[----:B------:R-:W-:Y:S01]  /*bd20*/  ISETP.GE.AND P0, PT, R167, c[0x0][0x27c], PT ;  /* 0x00009f00a7007a0c */ /* 0x000fe20003f06270 */
[----:B-1----:R-:W-:-:S03]  /*bd30*/  CS2R R18, SRZ ;  /* 0x0000000000127805 */ /* 0x002fc6000001ff00 */
[----:B------:R2:W5:Y:S04]  /*bd40*/  @!P3 LD.E.64 R32, [R8.64] ;  /* 0x000000060820b980 */ /* 0x000568000c101b00 */
[----:B------:R2:W5:Y:S05]  /*bd50*/  @!P3 LD.E.64 R18, [R10.64] ;  /* 0x000000060a12b980 */ /* 0x00056a000c101b00 */
        /* <DEDUP_REMOVED lines=8> */
.L_x_4500:
[----:B---3--:R-:W-:Y:S05]  /*bde0*/  BSYNC B0 ;  /* 0x0000000000007941 */ /* 0x008fea0003800000 */
.L_x_4499:
        /* <DEDUP_REMOVED lines=78> */
.L_x_4504:
[----:B------:R-:W-:Y:S05]  /*c2d0*/  BSYNC B0 ;  /* 0x0000000000007941 */ /* 0x000fea0003800000 */
.L_x_4503:
        /* <DEDUP_REMOVED lines=45> */
.L_x_4506:
[----:B------:R-:W-:Y:S05]  /*c5b0*/  BSYNC B0 ;  /* 0x0000000000007941 */ /* 0x000fea0003800000 */
.L_x_4505:
        /* <DEDUP_REMOVED lines=45> */
.L_x_4508:
[----:B------:R-:W-:Y:S05]  /*c890*/  BSYNC B0 ;  /* 0x0000000000007941 */ /* 0x000fea0003800000 */
.L_x_4507:
        /* <DEDUP_REMOVED lines=44> */
.L_x_4502:
[----:B------:R-:W-:Y:S05]  /*cb60*/  BSYNC B1 ;  /* 0x0000000000017941 */ /* 0x000fea0003800000 */
.L_x_4501:
        /* <DEDUP_REMOVED lines=49> */
.L_x_4512:
[----:B------:R-:W-:Y:S05]  /*ce80*/  BSYNC B0 ;  /* 0x0000000000007941 */ /* 0x000fea0003800000 */
.L_x_4511:
        /* <DEDUP_REMOVED lines=45> */
.L_x_4514:
[----:B------:R-:W-:Y:S05]  /*d160*/  BSYNC B0 ;  /* 0x0000000000007941 */ /* 0x000fea0003800000 */
.L_x_4513:
        /* <DEDUP_REMOVED lines=45> */
.L_x_4516:
[----:B------:R-:W-:Y:S05]  /*d440*/  BSYNC B0 ;  /* 0x0000000000007941 */ /* 0x000fea0003800000 */
.L_x_4515:
        /* <DEDUP_REMOVED lines=44> */
.L_x_4510:
[----:B------:R-:W-:Y:S05]  /*d710*/  BSYNC B1 ;  /* 0x0000000000017941 */ /* 0x000fea0003800000 */
.L_x_4509:
        /* <DEDUP_REMOVED lines=49> */
.L_x_4520:
[----:B------:R-:W-:Y:S05]  /*da30*/  BSYNC B0 ;  /* 0x0000000000007941 */ /* 0x000fea0003800000 */
.L_x_4519:
        /* <DEDUP_REMOVED lines=45> */
.L_x_4522:
[----:B------:R-:W-:Y:S05]  /*dd10*/  BSYNC B0 ;  /* 0x0000000000007941 */ /* 0x000fea0003800000 */
.L_x_4521:
        /* <DEDUP_REMOVED lines=45> */
.L_x_4524:
[----:B------:R-:W-:Y:S05]  /*dff0*/  BSYNC B0 ;  /* 0x0000000000007941 */ /* 0x000fea0003800000 */
.L_x_4523:
        /* <DEDUP_REMOVED lines=44> */
.L_x_4518:
[----:B------:R-:W-:Y:S05]  /*e2c0*/  BSYNC B1 ;  /* 0x0000000000017941 */ /* 0x000fea0003800000 */
.L_x_4517:
        /* <DEDUP_REMOVED lines=47> */
.L_x_4527:
[----:B------:R-:W-:Y:S05]  /*e5c0*/  BSYNC B0 ;  /* 0x0000000000007941 */ /* 0x000fea0003800000 */
.L_x_4526:
        /* <DEDUP_REMOVED lines=45> */
.L_x_4529:
[----:B------:R-:W-:Y:S05]  /*e8a0*/  BSYNC B0 ;  /* 0x0000000000007941 */ /* 0x000fea0003800000 */
.L_x_4528:
        /* <DEDUP_REMOVED lines=45> */
.L_x_4531:
[----:B------:R-:W-:Y:S05]  /*eb80*/  BSYNC B0 ;  /* 0x0000000000007941 */ /* 0x000fea0003800000 */
.L_x_4530:
        /* <DEDUP_REMOVED lines=45> */
.L_x_4492:
        /* <DEDUP_REMOVED lines=59> */
.L_x_4533:
[----:B------:R-:W-:Y:S05]  /*f210*/  BSYNC B0 ;  /* 0x0000000000007941 */ /* 0x000fea0003800000 */
.L_x_4532:
        /* <DEDUP_REMOVED lines=71> */
.L_x_4535:
[----:B--2---:R-:W-:Y:S05]  /*f690*/  BSYNC B0 ;  /* 0x0000000000007941 */ /* 0x004fea0003800000 */
.L_x_4534:
        /* <DEDUP_REMOVED lines=70> */
.L_x_4537:
[----:B----4-:R-:W-:Y:S05]  /*fb00*/  BSYNC B0 ;  /* 0x0000000000007941 */ /* 0x010fea0003800000 */
.L_x_4536:
        /* <DEDUP_REMOVED lines=68> */
.L_x_4539:
[----:B----4-:R-:W-:Y:S05]  /*ff50*/  BSYNC B0 ;  /* 0x0000000000007941 */ /* 0x010fea0003800000 */
.L_x_4538:
        /* <DEDUP_REMOVED lines=134> */
.L_x_4543:
[----:B------:R-:W-:Y:S05]  /*107c0*/  BSYNC B0 ;  /* 0x0000000000007941 */ /* 0x000fea0003800000 */
.L_x_4542:
        /* <DEDUP_REMOVED lines=105> */
.L_x_4541:
[----:B------:R-:W-:Y:S05]  /*10e60*/  BSYNC B1 ;  /* 0x0000000000017941 */ /* 0x000fea0003800000 */
.L_x_4540:
[----:B------:R-:W-:Y:S01]  /*10e70*/  IADD3 R2, R229, 0x20, RZ ;  /* 0x00000020e5027810 */ /* 0x000fe20007ffe0ff */
[----:B------:R-:W-:Y:S01]  /*10e80*/  BSSY B1, `(.L_x_4544) ;  /* 0x00000d7000017945 */ /* 0x000fe20003800000 */
[----:B------:R-:W-:Y:S02]  /*10e90*/  SHF.R.S32.HI R52, RZ, 0x3, R89 ;  /* 0x00000003ff347819 */ /* 0x000fe40000011459 */
        /* <DEDUP_REMOVED lines=67> */
[--C-:B------:R-:W-:Y:S01]  /*112d0*/  HADD2.F32 R3, -RZ, R109.reuse.H0_H0 ;  /* 0x2000006dff037230 */ /* 0x100fe20000004100 */
[-C--:B------:R-:W-:Y:S01]  /*112e0*/  FMUL.FTZ R9, R16, R0.reuse ;  /* 0x0000000010097220 */ /* 0x080fe20000410000 */
[----:B------:R-:W-:Y:S01]  /*112f0*/  HADD2.F32 R12, -RZ, R10.H0_H0 ;  /* 0x2000000aff0c7230 */ /* 0x000fe20000004100 */
[C---:B------:R-:W-:Y:S01]  /*11300*/  FMUL.FTZ R24, R8.reuse, R0 ;  /* 0x0000000008187220 */ /* 0x040fe20000410000 */
[----:B------:R-:W-:Y:S01]  /*11310*/  HADD2.F32 R4, -RZ, R109.H1_H1 ;  /* 0x3000006dff047230 */ /* 0x000fe20000004100 */
[----:B------:R-:W-:Y:S01]  /*11320*/  FFMA.FTZ R25, R8, R3, R9 ;  /* 0x0000000308197223 */ /* 0x000fe20000010009 */
[----:B------:R-:W-:Y:S01]  /*11330*/  HADD2.F32 R8, -RZ, R33.H0_H0 ;  /* 0x20000021ff087230 */ /* 0x000fe20000004100 */
[-C--:B------:R-:W-:Y:S01]  /*11340*/  FMUL.FTZ R11, R17, R2.reuse ;  /* 0x00000002110b7220 */ /* 0x080fe20000410000 */
        /* <DEDUP_REMOVED lines=10> */
[----:B------:R-:W-:Y:S02]  /*113f0*/  FMUL.FTZ R7, R13, R8 ;  /* 0x000000080d077220 */ /* 0x000fe40000410000 */
        /* <DEDUP_REMOVED lines=22> */
.L_x_4547:
[----:B------:R-:W-:Y:S05]  /*11560*/  BSYNC B0 ;  /* 0x0000000000007941 */ /* 0x000fea0003800000 */
.L_x_4546:
        /* <DEDUP_REMOVED lines=55> */
[----:B------:R-:W-:Y:S01]  /*118e0*/  HADD2.F32 R6, -RZ, R111.H0_H0 ;  /* 0x2000006fff067230 */ /* 0x000fe20000004100 */
        /* <DEDUP_REMOVED lines=48> */
.L_x_4545:
[----:B------:R-:W-:Y:S05]  /*11bf0*/  BSYNC B1 ;  /* 0x0000000000017941 */ /* 0x000fea0003800000 */
.L_x_4544:
        /* <DEDUP_REMOVED lines=35> */
[----:B------:R-:W-:Y:S01]  /*11e30*/  SHF.R.U64 R29, R68, 0x10, R69 ;  /* 0x00000010441d7819 */ /* 0x000fe20000001245 */
[----:B---3--:R-:W2:Y:S01]  /*11e40*/  LDS.128 R8, [R30+0x10080] ;  /* 0x010080001e087984 */ /* 0x008ea20000000c00 */
[----:B------:R-:W-:Y:S01]  /*11e50*/  SHF.R.U32.HI R26, RZ, 0x10, R67 ;  /* 0x00000010ff1a7819 */ /* 0x000fe20000011643 */
[----:B------:R-:W-:Y:S01]  /*11e60*/  HADD2.F32 R24, -RZ, R25.H0_H0 ;  /* 0x20000019ff187230 */ /* 0x000fe20000004100 */
[----:B------:R-:W-:-:S02]  /*11e70*/  SHF.R.U64 R35, R70, 0x10, R71 ;  /* 0x0000001046237819 */ /* 0x000fc40000001247 */
[----:B------:R-:W-:Y:S01]  /*11e80*/  SHF.R.U64 R38, R64, 0x10, R65 ;  /* 0x0000001040267819 */ /* 0x000fe20000001241 */
[----:B------:R-:W-:Y:S01]  /*11e90*/  HADD2.F32 R42, -RZ, R26.H0_H0 ;  /* 0x2000001aff2a7230 */ /* 0x000fe20000004100 */
        /* <DEDUP_REMOVED lines=19> */
[C---:B------:R-:W-:Y:S01]  /*11fd0*/  FFMA.FTZ R39, R3.reuse, R43, R2 ;  /* 0x0000002b03277223 */ /* 0x040fe20000010002 */
[--C-:B------:R-:W-:Y:S01]  /*11fe0*/  HADD2.F32 R6, -RZ, R116.reuse.H1_H1 ;  /* 0x30000074ff067230 */ /* 0x100fe20000004100 */
[----:B------:R-:W-:Y:S01]  /*11ff0*/  FMUL.FTZ R4, R20, R5 ;  /* 0x0000000514047220 */ /* 0x000fe20000410000 */
[----:B------:R-:W-:Y:S01]  /*12000*/  HADD2.F32 R2, -RZ, R116.H0_H0 ;  /* 0x20000074ff027230 */ /* 0x000fe20000004100 */
[----:B------:R-:W-:Y:S01]  /*12010*/  FMUL.FTZ R33, R3, R17 ;  /* 0x0000001103217220 */ /* 0x000fe20000410000 */
[----:B------:R-:W-:Y:S01]  /*12020*/  HADD2.F32 R13, -RZ, R8.H1_H1 ;  /* 0x30000008ff0d7230 */ /* 0x000fe20000004100 */
[C---:B------:R-:W-:Y:S01]  /*12030*/  FFMA.FTZ R36, R9.reuse, R6, R4 ;  /* 0x0000000609247223 */ /* 0x040fe20000010004 */
[----:B------:R-:W-:Y:S01]  /*12040*/  HADD2.F32 R8, -RZ, R11.H0_H0 ;  /* 0x2000000bff087230 */ /* 0x000fe20000004100 */
[----:B------:R-:W-:Y:S01]  /*12050*/  FMUL.FTZ R31, R9, R5 ;  /* 0x00000005091f7220 */ /* 0x000fe20000410000 */
[----:B------:R-:W-:Y:S01]  /*12060*/  HADD2.F32 R3, -RZ, R115.H1_H1 ;  /* 0x30000073ff037230 */ /* 0x000fe20000004100 */
[-C--:B------:R-:W-:Y:S01]  /*12070*/  FMUL.FTZ R9, R15, R2.reuse ;  /* 0x000000020f097220 */ /* 0x080fe20000410000 */
[--C-:B------:R-:W-:Y:S01]  /*12080*/  HADD2.F32 R4, -RZ, R117.reuse.H0_H0 ;  /* 0x20000075ff047230 */ /* 0x100fe20000004100 */
[----:B------:R-:W-:Y:S01]  /*12090*/  FMUL.FTZ R25, R8, R2 ;  /* 0x0000000208197220 */ /* 0x000fe20000410000 */
[--C-:B------:R-:W-:Y:S01]  /*120a0*/  HADD2.F32 R12, -RZ, R10.reuse.H0_H0 ;  /* 0x2000000aff0c7230 */ /* 0x100fe20000004100 */
[----:B------:R-:W-:Y:S01]  /*120b0*/  FMUL.FTZ R17, R16, R3 ;  /* 0x0000000310117220 */ /* 0x000fe20000410000 */
[----:B------:R-:W-:Y:S01]  /*120c0*/  HADD2.F32 R5, -RZ, R117.H1_H1 ;  /* 0x30000075ff057230 */ /* 0x000fe20000004100 */
[----:B------:R-:W-:Y:S01]  /*120d0*/  FFMA.FTZ R27, R8, R4, R9 ;  /* 0x00000004081b7223 */ /* 0x000fe20000010009 */
[----:B------:R-:W-:Y:S01]  /*120e0*/  HADD2.F32 R11, -RZ, R11.H1_H1 ;  /* 0x3000000bff0b7230 */ /* 0x000fe20000004100 */
[-C--:B------:R-:W-:Y:S01]  /*120f0*/  FMUL.FTZ R2, R14, R24.reuse ;  /* 0x000000180e027220 */ /* 0x080fe20000410000 */
[----:B------:R-:W-:Y:S01]  /*12100*/  HADD2.F32 R8, -RZ, R29.H0_H0 ;  /* 0x2000001dff087230 */ /* 0x000fe20000004100 */
[C---:B------:R-:W-:Y:S01]  /*12110*/  FFMA.FTZ R37, R12.reuse, R5, R17 ;  /* 0x000000050c257223 */ /* 0x040fe20000010011 */
[----:B------:R-:W-:Y:S01]  /*12120*/  HADD2.F32 R9, -RZ, R35.H0_H0 ;  /* 0x20000023ff097230 */ /* 0x000fe20000004100 */
[----:B------:R-:W-:Y:S01]  /*12130*/  FMUL.FTZ R28, R12, R3 ;  /* 0x000000030c1c7220 */ /* 0x000fe20000410000 */
[----:B------:R-:W-:Y:S01]  /*12140*/  HADD2.F32 R10, -RZ, R10.H1_H1 ;  /* 0x3000000aff0a7230 */ /* 0x000fe20000004100 */
[C---:B------:R-:W-:Y:S01]  /*12150*/  FMUL.FTZ R17, R11.reuse, R24 ;  /* 0x000000180b117220 */ /* 0x040fe20000410000 */
[----:B------:R-:W-:Y:S01]  /*12160*/  HADD2.F32 R35, -RZ, R40.H0_H0 ;  /* 0x20000028ff237230 */ /* 0x000fe20000004100 */
[----:B------:R-:W-:-:S02]  /*12170*/  FFMA.FTZ R24, R11, R42, R2 ;  /* 0x0000002a0b187223 */ /* 0x000fc40000010002 */
[-C--:B------:R-:W-:Y:S02]  /*12180*/  FMUL.FTZ R3, R23, R8.reuse ;  /* 0x0000000817037220 */ /* 0x080fe40000410000 */
[-C--:B------:R-:W-:Y:S02]  /*12190*/  FMUL.FTZ R2, R22, R9.reuse ;  /* 0x0000000916027220 */ /* 0x080fe40000410000 */
[C---:B------:R-:W-:Y:S02]  /*121a0*/  FMUL.FTZ R11, R13.reuse, R8 ;  /* 0x000000080d0b7220 */ /* 0x040fe40000410000 */
[C---:B------:R-:W-:Y:S02]  /*121b0*/  FMUL.FTZ R8, R10.reuse, R9 ;  /* 0x000000090a087220 */ /* 0x040fe40000410000 */
[----:B------:R-:W-:Y:S02]  /*121c0*/  FFMA.FTZ R26, R13, R38, R3 ;  /* 0x000000260d1a7223 */ /* 0x000fe40000010003 */
[----:B------:R-:W-:-:S02]  /*121d0*/  FFMA.FTZ R29, R10, R35, R2 ;  /* 0x000000230a1d7223 */ /* 0x000fc40000010002 */
        /* <DEDUP_REMOVED lines=12> */
[----:B------:R-:W-:Y:S02]  /*122a0*/  F2FP.PACK_AB R11, R2, R3 ;  /* 0x00000003020b723e */ /* 0x000fe400000000ff */
[----:B------:R-:W-:Y:S02]  /*122b0*/  F2FP.PACK_AB R8, R6, R13 ;  /* 0x0000000d0608723e */ /* 0x000fe400000000ff */
[----:B------:R-:W-:Y:S02]  /*122c0*/  F2FP.PACK_AB R10, R10, R12 ;  /* 0x0000000c0a0a723e */ /* 0x000fe400000000ff */
[----:B------:R-:W-:-:S03]  /*122d0*/  F2FP.PACK_AB R6, R29, R37 ;  /* 0x000000251d06723e */ /* 0x000fc600000000ff */
[----:B------:R1:W-:Y:S04]  /*122e0*/  STS.128 [R32], R8 ;  /* 0x0000000820007388 */ /* 0x0003e80000000c00 */
[----:B------:R1:W-:Y:S02]  /*122f0*/  STS.128 [R30+0x10080], R4 ;  /* 0x010080041e007388 */ /* 0x0003e40000000c00 */
.L_x_4551:
[----:B------:R-:W-:Y:S05]  /*12300*/  BSYNC B0 ;  /* 0x0000000000007941 */ /* 0x000fea0003800000 */
.L_x_4550:
        /* <DEDUP_REMOVED lines=104> */
.L_x_4549:
[----:B------:R-:W-:Y:S05]  /*12990*/  BSYNC B1 ;  /* 0x0000000000017941 */ /* 0x000fea0003800000 */
.L_x_4548:
        /* <DEDUP_REMOVED lines=59> */
[C---:B------:R-:W-:Y:S01]  /*12d50*/  FFMA.FTZ R39, R3.reuse, R43, R2 ;  /* 0x0000002b03277223 */ /* 0x040fe20000010002 */
[--C-:B------:R-:W-:Y:S01]  /*12d60*/  HADD2.F32 R6, -RZ, R125.reuse.H1_H1 ;  /* 0x3000007dff067230 */ /* 0x100fe20000004100 */
[----:B------:R-:W-:Y:S01]  /*12d70*/  FMUL.FTZ R4, R18, R5 ;  /* 0x0000000512047220 */ /* 0x000fe20000410000 */
[----:B------:R-:W-:Y:S01]  /*12d80*/  HADD2.F32 R2, -RZ, R125.H0_H0 ;  /* 0x2000007dff027230 */ /* 0x000fe20000004100 */
[----:B------:R-:W-:Y:S01]  /*12d90*/  FMUL.FTZ R33, R3, R21 ;  /* 0x0000001503217220 */ /* 0x000fe20000410000 */
[----:B------:R-:W-:Y:S01]  /*12da0*/  HADD2.F32 R13, -RZ, R8.H1_H1 ;  /* 0x30000008ff0d7230 */ /* 0x000fe20000004100 */
[C---:B------:R-:W-:Y:S01]  /*12db0*/  FFMA.FTZ R36, R9.reuse, R6, R4 ;  /* 0x0000000609247223 */ /* 0x040fe20000010004 */
[----:B------:R-:W-:Y:S01]  /*12dc0*/  HADD2.F32 R3, -RZ, R124.H1_H1 ;  /* 0x3000007cff037230 */ /* 0x000fe20000004100 */
[----:B------:R-:W-:Y:S01]  /*12dd0*/  FMUL.FTZ R31, R9, R5 ;  /* 0x00000005091f7220 */ /* 0x000fe20000410000 */
[--C-:B------:R-:W-:Y:S01]  /*12de0*/  HADD2.F32 R8, -RZ, R11.reuse.H0_H0 ;  /* 0x2000000bff087230 */ /* 0x100fe20000004100 */
[-C--:B------:R-:W-:Y:S01]  /*12df0*/  FMUL.FTZ R9, R15, R2.reuse ;  /* 0x000000020f097220 */ /* 0x080fe20000410000 */
[----:B------:R-:W-:Y:S01]  /*12e00*/  HADD2.F32 R4, -RZ, R126.H0_H0 ;  /* 0x2000007eff047230 */ /* 0x000fe20000004100 */
[----:B------:R-:W-:Y:S01]  /*12e10*/  FMUL.FTZ R21, R16, R3 ;  /* 0x0000000310157220 */ /* 0x000fe20000410000 */
[----:B------:R-:W-:Y:S01]  /*12e20*/  HADD2.F32 R12, -RZ, R10.H0_H0 ;  /* 0x2000000aff0c7230 */ /* 0x000fe20000004100 */
[C---:B------:R-:W-:Y:S01]  /*12e30*/  FMUL.FTZ R25, R8.reuse, R2 ;  /* 0x0000000208197220 */ /* 0x040fe20000410000 */
[----:B------:R-:W-:Y:S01]  /*12e40*/  HADD2.F32 R5, -RZ, R126.H1_H1 ;  /* 0x3000007eff057230 */ /* 0x000fe20000004100 */
[----:B------:R-:W-:Y:S01]  /*12e50*/  FFMA.FTZ R27, R8, R4, R9 ;  /* 0x00000004081b7223 */ /* 0x000fe20000010009 */
[----:B------:R-:W-:Y:S01]  /*12e60*/  HADD2.F32 R11, -RZ, R11.H1_H1 ;  /* 0x3000000bff0b7230 */ /* 0x000fe20000004100 */
[-C--:B------:R-:W-:Y:S01]  /*12e70*/  FMUL.FTZ R2, R14, R24.reuse ;  /* 0x000000180e027220 */ /* 0x080fe20000410000 */
[----:B------:R-:W-:Y:S01]  /*12e80*/  HADD2.F32 R8, -RZ, R29.H0_H0 ;  /* 0x2000001dff087230 */ /* 0x000fe20000004100 */
[C---:B------:R-:W-:Y:S01]  /*12e90*/  FFMA.FTZ R37, R12.reuse, R5, R21 ;  /* 0x000000050c257223 */ /* 0x040fe20000010015 */
[----:B------:R-:W-:Y:S01]  /*12ea0*/  HADD2.F32 R9, -RZ, R35.H0_H0 ;  /* 0x20000023ff097230 */ /* 0x000fe20000004100 */
[C---:B------:R-:W-:Y:S01]  /*12eb0*/  FMUL.FTZ R21, R11.reuse, R24 ;  /* 0x000000180b157220 */ /* 0x040fe20000410000 */
[----:B------:R-:W-:Y:S01]  /*12ec0*/  HADD2.F32 R10, -RZ, R10.H1_H1 ;  /* 0x3000000aff0a7230 */ /* 0x000fe20000004100 */
[----:B------:R-:W-:Y:S01]  /*12ed0*/  FMUL.FTZ R28, R12, R3 ;  /* 0x000000030c1c7220 */ /* 0x000fe20000410000 */
        /* <DEDUP_REMOVED lines=23> */
[----:B------:R-:W-:-:S03]  /*13050*/  F2FP.PACK_AB R6, R29, R37 ;  /* 0x000000251d06723e */ /* 0x000fc600000000ff */
[----:B------:R1:W-:Y:S04]  /*13060*/  STS.128 [R32], R8 ;  /* 0x0000000820007388 */ /* 0x0003e80000000c00 */
[----:B------:R1:W-:Y:S02]  /*13070*/  STS.128 [R30+0x10080], R4 ;  /* 0x010080041e007388 */ /* 0x0003e40000000c00 */
.L_x_4553:
[----:B------:R-:W-:Y:S05]  /*13080*/  BSYNC B0 ;  /* 0x0000000000007941 */ /* 0x000fea0003800000 */
.L_x_4552:
        /* <DEDUP_REMOVED lines=104> */
.L_x_4525:
[----:B------:R-:W-:Y:S05]  /*13710*/  BSYNC B2 ;  /* 0x0000000000027941 */ /* 0x000fea0003800000 */
.L_x_4491:
[----:B-1----:R-:W1:Y:S01]  /*13720*/  S2R R6, SR_TID.X ;  /* 0x0000000000067919 */ /* 0x002e620000002100 */
[----:B------:R-:W-:Y:S01]  /*13730*/  IMAD R0, R133, c[0x0][0x208], RZ ;  /* 0x0000820085007a24 */ /* 0x000fe200078e02ff */
[----:B------:R-:W-:Y:S01]  /*13740*/  IADD3 R200, R171, 0x20, RZ ;  /* 0x00000020abc87810 */ /* 0x000fe20007ffe0ff */
[----:B----4-:R-:W-:Y:S01]  /*13750*/  IMAD.WIDE.U32 R2, R122, c[0x0][0x208], RZ ;  /* 0x000082007a027a25 */ /* 0x010fe200078e00ff */
[----:B------:R-:W-:-:S04]  /*13760*/  DEPBAR.LE SB0, 0x0 ;  /* 0x000080000000791a */ /* 0x000fc80000000000 */
[----:B------:R-:W-:Y:S01]  /*13770*/  IMAD R0, R122, c[0x0][0x20c], R0 ;  /* 0x000083007a007a24 */ /* 0x000fe200078e0200 */
[----:B------:R-:W-:Y:S01]  /*13780*/  BAR.SYNC.DEFER_BLOCKING 0x0 ;  /* 0x0000000000007b1d */ /* 0x000fe20000010000 */
[----:B------:R-:W-:Y:S01]  /*13790*/  IMAD.MOV.U32 R4, RZ, RZ, R236 ;  /* 0x000000ffff047224 */ /* 0x000fe200078e00ec */
[----:B------:R-:W-:Y:S01]  /*137a0*/  LOP3.LUT P3, RZ, R127, 0x1, RZ, 0xc0, !PT ;  /* 0x000000017fff7812 */ /* 0x000fe2000786c0ff */
[----:B------:R-:W-:Y:S01]  /*137b0*/  IMAD.IADD R0, R3, 0x1, R0 ;  /* 0x0000000103007824 */ /* 0x000fe200078e0200 */
[C---:B------:R-:W-:Y:S01]  /*137c0*/  LOP3.LUT P2, RZ, R127.reuse, 0x2, RZ, 0xc0, !PT ;  /* 0x000000027fff7812 */ /* 0x040fe2000784c0ff */
[----:B--2---:R-:W-:Y:S01]  /*137d0*/  IMAD.MOV.U32 R5, RZ, RZ, R238 ;  /* 0x000000ffff057224 */ /* 0x004fe200078e00ee */
[----:B------:R-:W-:Y:S01]  /*137e0*/  LOP3.LUT P1, RZ, R127, 0x4, RZ, 0xc0, !PT ;  /* 0x000000047fff7812 */ /* 0x000fe2000782c0ff */
[----:B------:R-:W-:Y:S01]  /*137f0*/  IMAD R0, R0, 0x30, RZ ;  /* 0x0000003000007824 */ /* 0x000fe200078e02ff */
[----:B------:R-:W-:Y:S01]  /*13800*/  LOP3.LUT R212, R212, 0xffffffbf, RZ, 0xc0, !PT ;  /* 0xffffffbfd4d47812 */ /* 0x000fe200078ec0ff */
[----:B------:R-:W-:Y:S01]  /*13810*/  IMAD.WIDE.U32 R4, R2, 0x30, R4 ;  /* 0x0000003002047825 */ /* 0x000fe200078e0004 */
[----:B------:R-:W-:Y:S03]  /*13820*/  BSSY B0, `(.L_x_4554) ;  /* 0x00000fe000007945 */ /* 0x000fe60003800000 */
[----:B------:R-:W-:Y:S01]  /*13830*/  IMAD.IADD R0, R5, 0x1, R0 ;  /* 0x0000000105007824 */ /* 0x000fe200078e0200 */
[----:B------:R-:W-:-:S02]  /*13840*/  LEA R2, P0, R4, c[0x0][0x1f8], 0x1 ;  /* 0x00007e0004027a11 */ /* 0x000fc400078008ff */
[----:B-1----:R-:W-:Y:S02]  /*13850*/  ISETP.GT.AND P5, PT, R6, 0x7f, PT ;  /* 0x0000007f0600780c */ /* 0x002fe40003fa4270 */
[----:B------:R-:W-:Y:S01]  /*13860*/  LEA.HI.X R3, R4, c[0x0][0x1fc], R0, 0x1, P0 ;  /* 0x00007f0004037a11 */ /* 0x000fe200000f0c00 */
[----:B------:R-:W-:Y:S01]  /*13870*/  IMAD.MOV.U32 R0, RZ, RZ, 0x40 ;  /* 0x00000040ff007424 */ /* 0x000fe200078e00ff */
[----:B------:R-:W-:Y:S01]  /*13880*/  LOP3.LUT P0, RZ, R100, 0x2, RZ, 0xc0, !PT ;  /* 0x0000000264ff7812 */ /* 0x000fe2000780c0ff */
[----:B---3--:R-:W-:Y:S04]  /*13890*/  LDSM.16.M88.4 R8, [R196] ;  /* 0x00000000c408783b */ /* 0x008fe80000000200 */
[----:B------:R-:W1:Y:S04]  /*138a0*/  LDSM.16.M88.4 R16, [R171] ;  /* 0x00000000ab10783b */ /* 0x000e680000000200 */
[----:B------:R-:W-:Y:S01]  /*138b0*/  @!P5 IMAD.MOV.U32 R5, RZ, RZ, c[0x0][0x208] ;  /* 0x00008200ff05d624 */ /* 0x000fe200078e00ff */
[----:B------:R-:W-:Y:S01]  /*138c0*/  @P5 LOP3.LUT R212, R212, 0x40, RZ, 0xfc, !PT ;  /* 0x00000040d4d45812 */ /* 0x000fe200078efcff */
[----:B------:R-:W-:Y:S01]  /*138d0*/  @!P5 IMAD.MOV.U32 R6, RZ, RZ, c[0x0][0x20c] ;  /* 0x00008300ff06d624 */ /* 0x000fe200078e00ff */
[----:B------:R-:W2:Y:S01]  /*138e0*/  LDSM.16.M88.4 R20, [R171+0x800] ;  /* 0x00080000ab14783b */ /* 0x000ea20000000200 */
[----:B------:R-:W-:-:S02]  /*138f0*/  @P0 IADD3 R200, R171, -0x20, RZ ;  /* 0xffffffe0abc80810 */ /* 0x000fc40007ffe0ff */
[----:B------:R-:W-:Y:S01]  /*13900*/  LOP3.LUT P0, RZ, R100, 0x4, RZ, 0xc0, !PT ;  /* 0x0000000464ff7812 */ /* 0x000fe2000780c0ff */
[----:B------:R-:W3:Y:S01]  /*13910*/  LDSM.16.M88.4 R24, [R171+0x1000] ;  /* 0x00100000ab18783b */ /* 0x000ee20000000200 */
[----:B------:R-:W-:Y:S02]  /*13920*/  IADD3 R211, R200, 0x1000, RZ ;  /* 0x00001000c8d37810 */ /* 0x000fe40007ffe0ff */
[----:B------:R-:W-:Y:S01]  /*13930*/  SEL R0, R0, 0xffffffc0, !P0 ;  /* 0xffffffc000007807 */ /* 0x000fe20004000000 */
[----:B------:R-:W-:Y:S01]  /*13940*/  LDSM.16.M88.4 R12, [R197] ;  /* 0x00000000c50c783b */ /* 0x000fe20000000200 */
[C---:B------:R-:W-:Y:S02]  /*13950*/  @!P5 LEA R4, P0, R5.reuse, R2, 0x6 ;  /* 0x000000020504d211 */ /* 0x040fe400078030ff */
[C---:B------:R-:W-:Y:S01]  /*13960*/  IADD3 R210, R200.reuse, 0x800, RZ ;  /* 0x00000800c8d27810 */ /* 0x040fe20007ffe0ff */
[----:B------:R-:W4:Y:S01]  /*13970*/  LDSM.16.M88.4 R40, [R200] ;  /* 0x00000000c828783b */ /* 0x000f220000000200 */
[----:B------:R-:W-:Y:S01]  /*13980*/  @!P5 LEA.HI.X R5, R5, R3, R6, 0x6, P0 ;  /* 0x000000030505d211 */ /* 0x000fe200000f3406 */
[--C-:B------:R-:W-:Y:S01]  /*13990*/  IMAD.IADD R170, R171, 0x1, R0.reuse ;  /* 0x00000001abaa7824 */ /* 0x100fe200078e0200 */
[----:B------:R-:W-:Y:S01]  /*139a0*/  IADD3 R6, R101, R240, -R229 ;  /* 0x000000f065067210 */ /* 0x000fe20007ffe8e5 */
[----:B------:R-:W3:Y:S01]  /*139b0*/  LDSM.16.M88.4 R48, [R200+0x800] ;  /* 0x00080000c830783b */ /* 0x000ee20000000200 */
[C---:B------:R-:W-:Y:S01]  /*139c0*/  IMAD.IADD R169, R200.reuse, 0x1, R0 ;  /* 0x00000001c8a97824 */ /* 0x040fe200078e0200 */
[----:B------:R-:W-:-:S02]  /*139d0*/  IADD3 R209, R200, 0x4800, RZ ;  /* 0x00004800c8d17810 */ /* 0x000fc40007ffe0ff */
[C---:B------:R-:W-:Y:S01]  /*139e0*/  ISETP.LT.OR P0, PT, R6.reuse, 0x1, !P3 ;  /* 0x000000010600780c */ /* 0x040fe20005f01670 */
[----:B------:R-:W3:Y:S01]  /*139f0*/  LDSM.16.M88.4 R56, [R200+0x1000] ;  /* 0x00100000c838783b */ /* 0x000ee20000000200 */
[----:B------:R-:W-:Y:S02]  /*13a00*/  @!P5 ISETP.LT.OR P3, PT, R6, 0x21, !P3 ;  /* 0x000000210600d80c */ /* 0x000fe40005f61670 */
[C---:B------:R-:W-:Y:S02]  /*13a10*/  IADD3 R208, R200.reuse, 0x5800, RZ ;  /* 0x00005800c8d07810 */ /* 0x040fe40007ffe0ff */
[C---:B------:R-:W-:Y:S02]  /*13a20*/  IADD3 R207, R200.reuse, 0x5000, RZ ;  /* 0x00005000c8cf7810 */ /* 0x040fe40007ffe0ff */
[C---:B------:R-:W-:Y:S02]  /*13a30*/  IADD3 R206, R200.reuse, 0x3000, RZ ;  /* 0x00003000c8ce7810 */ /* 0x040fe40007ffe0ff */
[----:B------:R-:W-:-:S02]  /*13a40*/  IADD3 R205, R200, 0x4000, RZ ;  /* 0x00004000c8cd7810 */ /* 0x000fc40007ffe0ff */
[----:B------:R-:W-:Y:S01]  /*13a50*/  IADD3 R204, R200, 0x3800, RZ ;  /* 0x00003800c8cc7810 */ /* 0x000fe20007ffe0ff */
[----:B------:R-:W-:Y:S01]  /*13a60*/  @!PT LDS RZ, [RZ] ;  /* 0x00000000fffff984 */ /* 0x000fe20000000800 */
[----:B------:R-:W-:Y:S01]  /*13a70*/  @!PT LDS RZ, [RZ] ;  /* 0x00000000fffff984 */ /* 0x000fe20000000800 */
[----:B------:R-:W-:Y:S01]  /*13a80*/  @!PT LDS RZ, [RZ] ;  /* 0x00000000fffff984 */ /* 0x000fe20000000800 */
[----:B------:R3:W-:Y:S01]  /*13a90*/  LDGSTS.E.BYPASS.LTC128B.128 [R213+0x4080], [R2.64], !P0 ;  /* 0x0408000002d57fae */ /* 0x0007e2000c101d46 */
[C---:B------:R-:W-:Y:S02]  /*13aa0*/  ISETP.LT.OR P0, PT, R6.reuse, 0x1, !P2 ;  /* 0x000000010600780c */ /* 0x040fe40005701670 */
[----:B------:R-:W-:Y:S01]  /*13ab0*/  @!P5 ISETP.LT.OR P2, PT, R6, 0x21, !P2 ;  /* 0x000000210600d80c */ /* 0x000fe20005741670 */
[----:B-1----:R-:W-:Y:S01]  /*13ac0*/  HMMA.16816.F32 R32, R8, R16, RZ ;  /* 0x000000100820723c */ /* 0x002fe200000018ff */
[C---:B------:R-:W-:Y:S02]  /*13ad0*/  IADD3 R203, R200.reuse, 0x1800, RZ ;  /* 0x00001800c8cb7810 */ /* 0x040fe40007ffe0ff */
[C---:B------:R-:W-:Y:S02]  /*13ae0*/  IADD3 R202, R200.reuse, 0x2800, RZ ;  /* 0x00002800c8ca7810 */ /* 0x040fe40007ffe0ff */
[----:B------:R-:W-:-:S03]  /*13af0*/  IADD3 R201, R200, 0x2000, RZ ;  /* 0x00002000c8c97810 */ /* 0x000fc60007ffe0ff */
[----:B------:R-:W-:Y:S02]  /*13b00*/  HMMA.16816.F32 R16, R8, R18, RZ ;  /* 0x000000120810723c */ /* 0x000fe400000018ff */
[----:B------:R1:W-:Y:S01]  /*13b10*/  LDGSTS.E.BYPASS.LTC128B.128 [R213+0x5880], [R2.64+0x80], !P0 ;  /* 0x0588008002d57fae */ /* 0x0003e2000c101d46 */
[C---:B------:R-:W-:Y:S02]  /*13b20*/  ISETP.LT.OR P0, PT, R6.reuse, 0x1, !P1 ;  /* 0x000000010600780c */ /* 0x040fe40004f01670 */
[----:B------:R-:W-:-:S03]  /*13b30*/  @!P5 ISETP.LT.OR P1, PT, R6, 0x21, !P1 ;  /* 0x000000210600d80c */ /* 0x000fc60004f21670 */
[C---:B--2---:R-:W-:Y:S08]  /*13b40*/  HMMA.16816.F32 R28, R8.reuse, R20, RZ ;  /* 0x00000014081c723c */ /* 0x044ff000000018ff */
[----:B------:R1:W-:Y:S01]  /*13b50*/  LDGSTS.E.BYPASS.LTC128B.128 [R213+0x7080], [R2.64+0x100], !P0 ;  /* 0x0708010002d57fae */ /* 0x0003e2000c101d46 */
[----:B------:R-:W-:Y:S01]  /*13b60*/  LOP3.LUT P0, RZ, R127, 0x8, RZ, 0xc0, !PT ;  /* 0x000000087fff7812 */ /* 0x000fe2000780c0ff */
[----:B------:R-:W-:Y:S03]  /*13b70*/  HMMA.16816.F32 R20, R8, R22, RZ ;  /* 0x000000160814723c */ /* 0x000fe600000018ff */
[----:B------:R-:W-:-:S02]  /*13b80*/  ISETP.LT.OR P4, PT, R6, 0x1, !P0 ;  /* 0x000000010600780c */ /* 0x000fc40004781670 */
[----:B------:R-:W-:-:S03]  /*13b90*/  @!P5 ISETP.LT.OR P0, PT, R6, 0x21, !P0 ;  /* 0x000000210600d80c */ /* 0x000fc60004701670 */
[C---:B---3--:R-:W-:Y:S08]  /*13ba0*/  HMMA.16816.F32 R36, R8.reuse, R24, RZ ;  /* 0x000000180824723c */ /* 0x048ff000000018ff */
[----:B------:R1:W-:Y:S01]  /*13bb0*/  LDGSTS.E.BYPASS.LTC128B.128 [R213+0x8880], [R2.64+0x180], !P4 ;  /* 0x0888018002d57fae */ /* 0x0003e2000e101d46 */
[----:B------:R-:W-:Y:S03]  /*13bc0*/  HMMA.16816.F32 R8, R8, R26, RZ ;  /* 0x0000001a0808723c */ /* 0x000fe600000018ff */
[----:B------:R2:W-:Y:S04]  /*13bd0*/  @!P5 LDGSTS.E.BYPASS.LTC128B.128 [R217+0x5080], [R4.64], !P3 ;  /* 0x0508000004d9dfae */ /* 0x0005e8000d901d46 */
[----:B------:R2:W-:Y:S01]  /*13be0*/  @!P5 LDGSTS.E.BYPASS.LTC128B.128 [R217+0x6880], [R4.64+0x80], !P2 ;  /* 0x0688008004d9dfae */ /* 0x0005e2000d101d46 */
[C---:B----4-:R-:W-:Y:S03]  /*13bf0*/  HMMA.16816.F32 R16, R12.reuse, R42, R16 ;  /* 0x0000002a0c10723c */ /* 0x050fe60000001810 */
[----:B------:R2:W-:Y:S04]  /*13c00*/  @!P5 LDGSTS.E.BYPASS.LTC128B.128 [R217+0x8080], [R4.64+0x100], !P1 ;  /* 0x0808010004d9dfae */ /* 0x0005e8000c901d46 */
[----:B------:R2:W-:Y:S01]  /*13c10*/  @!P5 LDGSTS.E.BYPASS.LTC128B.128 [R217+0x9880], [R4.64+0x180], !P0 ;  /* 0x0988018004d9dfae */ /* 0x0005e2000c101d46 */
[----:B------:R-:W-:Y:S01]  /*13c20*/  HMMA.16816.F32 R44, R12, R40, R32 ;  /* 0x000000280c2c723c */ /* 0x000fe20000001820 */
[----:B------:R-:W-:-:S02]  /*13c30*/  ISETP.GT.AND P0, PT, R122, R232, PT ;  /* 0x000000e87a00720c */ /* 0x000fc40003f04270 */
[----:B------:R-:W-:Y:S04]  /*13c40*/  LDSM.16.M88.4 R52, [R170] ;  /* 0x00000000aa34783b */ /* 0x000fe80000000200 */
        /* <DEDUP_REMOVED lines=8> */
[----:B--2---:R-:W2:Y:S04]  /*13cd0*/  LDSM.16.M88.4 R4, [R199] ;  /* 0x00000000c704783b */ /* 0x004ea80000000200 */
[----:B------:R-:W0:Y:S01]  /*13ce0*/  LDGDEPBAR ;  /* 0x00000000000079af */ /* 0x000e220000000000 */
[----:B------:R-:W-:Y:S03]  /*13cf0*/  HMMA.16816.F32 R12, R12, R58, R8 ;  /* 0x0000003a0c0c723c */ /* 0x000fe60000001808 */
[----:B------:R-:W3:Y:S04]  /*13d00*/  LDSM.16.M88.4 R8, [R198] ;  /* 0x00000000c608783b */ /* 0x000ee80000000200 */
[----:B------:R-:W4:Y:S01]  /*13d10*/  LDSM.16.M88.4 R56, [R169+0x1000] ;  /* 0x00100000a938783b */ /* 0x000f220000000200 */
[C---:B--2---:R-:W-:Y:S08]  /*13d20*/  HMMA.16816.F32 R16, R4.reuse, R54, R16 ;  /* 0x000000360410723c */ /* 0x044ff00000001810 */
[C---:B------:R-:W-:Y:S01]  /*13d30*/  HMMA.16816.F32 R36, R4.reuse, R52, R44 ;  /* 0x000000340424723c */ /* 0x040fe2000000182c */
[----:B------:R-:W-:Y:S04]  /*13d40*/  LDSM.16.M88.4 R52, [R171+0x2000] ;  /* 0x00200000ab34783b */ /* 0x000fe80000000200 */
[----:B------:R-:W-:Y:S03]  /*13d50*/  LDSM.16.M88.4 R44, [R200+0x2000] ;  /* 0x00200000c82c783b */ /* 0x000fe60000000200 */
[C---:B------:R-:W-:Y:S08]  /*13d60*/  HMMA.16816.F32 R24, R4.reuse, R60, R24 ;  /* 0x0000003c0418723c */ /* 0x040ff00000001818 */
[C---:B------:R-:W-:Y:S01]  /*13d70*/  HMMA.16816.F32 R28, R4.reuse, R62, R28 ;  /* 0x0000003e041c723c */ /* 0x040fe2000000181c */
[----:B------:R-:W-:Y:S07]  /*13d80*/  LDSM.16.M88.4 R60, [R171+0x2800] ;  /* 0x00280000ab3c783b */ /* 0x000fee0000000200 */
[C---:B------:R-:W-:Y:S08]  /*13d90*/  HMMA.16816.F32 R32, R4.reuse, R64, R32 ;  /* 0x000000400420723c */ /* 0x040ff00000001820 */
[----:B------:R-:W-:Y:S01]  /*13da0*/  HMMA.16816.F32 R12, R4, R66, R12 ;  /* 0x00000042040c723c */ /* 0x000fe2000000180c */
[----:B------:R-:W2:Y:S04]  /*13db0*/  LDSM.16.M88.4 R4, [R196+0x4000] ;  /* 0x00400000c404783b */ /* 0x000ea80000000200 */
[----:B------:R-:W-:Y:S03]  /*13dc0*/  LDSM.16.M88.4 R64, [R170+0x4000] ;  /* 0x00400000aa40783b */ /* 0x000fe60000000200 */
[C---:B---3--:R-:W-:Y:S08]  /*13dd0*/  HMMA.16816.F32 R16, R8.reuse, R22, R16 ;  /* 0x000000160810723c */ /* 0x048ff00000001810 */
[C---:B------:R-:W-:Y:S01]  /*13de0*/  HMMA.16816.F32 R36, R8.reuse, R20, R36 ;  /* 0x000000140824723c */ /* 0x040fe20000001824 */
[----:B------:R-:W-:Y:S07]  /*13df0*/  LDSM.16.M88.4 R20, [R200+0x1800] ;  /* 0x00180000c814783b */ /* 0x000fee0000000200 */
[C---:B------:R-:W-:Y:S08]  /*13e00*/  HMMA.16816.F32 R24, R8.reuse, R48, R24 ;  /* 0x000000300818723c */ /* 0x040ff00000001818 */
[C---:B------:R-:W-:Y:S01]  /*13e10*/  HMMA.16816.F32 R28, R8.reuse, R50, R28 ;  /* 0x00000032081c723c */ /* 0x040fe2000000181c */
[----:B------:R-:W-:Y:S07]  /*13e20*/  LDSM.16.M88.4 R48, [R170+0x2000] ;  /* 0x00200000aa30783b */ /* 0x000fee0000000200 */
[C---:B----4-:R-:W-:Y:S08]  /*13e30*/  HMMA.16816.F32 R32, R8.reuse, R56, R32 ;  /* 0x000000380820723c */ /* 0x050ff00000001820 */
[----:B------:R-:W-:Y:S01]  /*13e40*/  HMMA.16816.F32 R12, R8, R58, R12 ;  /* 0x0000003a080c723c */ /* 0x000fe2000000180c */
[----:B------:R-:W3:Y:S04]  /*13e50*/  LDSM.16.M88.4 R8, [R197+0x4000] ;  /* 0x00400000c508783b */ /* 0x000ee80000000200 */
        /* <DEDUP_REMOVED lines=30> */
[----:B------:R-:W1:Y:S03]  /*14040*/  LDSM.16.M88.4 R52, [R171+0x3800] ;  /* 0x00380000ab34783b */ /* 0x000e660000000200 */
        /* <DEDUP_REMOVED lines=20> */
[C---:B---3--:R-:W-:Y:S08]  /*14190*/  HMMA.16816.F32 R16, R8.reuse, R22, R16 ;  /* 0x000000160810723c */ /* 0x048ff00000001810 */
[C---:B------:R-:W-:Y:S08]  /*141a0*/  HMMA.16816.F32 R36, R8.reuse, R20, R36 ;  /* 0x000000140824723c */ /* 0x040ff00000001824 */
[C---:B------:R-:W-:Y:S08]  /*141b0*/  HMMA.16816.F32 R24, R8.reuse, R48, R24 ;  /* 0x000000300818723c */ /* 0x040ff00000001818 */
[C---:B------:R-:W-:Y:S01]  /*141c0*/  HMMA.16816.F32 R28, R8.reuse, R50, R28 ;  /* 0x00000032081c723c */ /* 0x040fe2000000181c */
[----:B------:R-:W-:Y:S07]  /*141d0*/  LDSM.16.M88.4 R48, [R169+0x3800] ;  /* 0x00380000a930783b */ /* 0x000fee0000000200 */
[C---:B----4-:R-:W-:Y:S08]  /*141e0*/  HMMA.16816.F32 R32, R8.reuse, R56, R32 ;  /* 0x000000380820723c */ /* 0x050ff00000001820 */
        /* <DEDUP_REMOVED lines=38> */
[C---:B------:R-:W-:Y:S08]  /*14450*/  HMMA.16816.F32 R20, R12.reuse, R54, R20 ;  /* 0x000000360c14723c */ /* 0x040ff00000001814 */
        /* <DEDUP_REMOVED lines=25> */
[----:B------:R-:W-:Y:S01]  /*145f0*/  IMAD R2, R2, c[0x0][0x1e0], RZ ;  /* 0x0000780002027a24 */ /* 0x000fe200078e02ff */
[C---:B------:R-:W-:Y:S02]  /*14600*/  LOP3.LUT P6, RZ, R212.reuse, 0x100, RZ, 0xc0, !PT ;  /* 0x00000100d4ff7812 */ /* 0x040fe400078cc0ff */
[----:B------:R-:W-:Y:S01]  /*14610*/  LOP3.LUT P5, RZ, R212, 0x80, RZ, 0xc0, !PT ;  /* 0x00000080d4ff7812 */ /* 0x000fe200078ac0ff */
        /* <DEDUP_REMOVED lines=30> */
.L_x_4555:
[----:B------:R-:W-:Y:S05]  /*14800*/  BSYNC B0 ;  /* 0x0000000000007941 */ /* 0x000fea0003800000 */
.L_x_4554:
[----:B------:R-:W-:Y:S01]  /*14810*/  ISETP.NE.AND P0, PT, R140, 0x1, PT ;  /* 0x000000018c00780c */ /* 0x000fe20003f05270 */
[----:B------:R-:W-:Y:S01]  /*14820*/  IMAD.IADD R0, R252, 0x1, R243 ;  /* 0x00000001fc007824 */ /* 0x000fe200078e02f3 */
[----:B------:R-:W-:Y:S01]  /*14830*/  ULDC UR4, c[0x0][0x324] ;  /* 0x0000c90000047ab9 */ /* 0x000fe20000000800 */
[----:B------:R-:W-:Y:S01]  /*14840*/  IMAD.MOV.U32 R20, RZ, RZ, c[0x0][0x32c] ;  /* 0x0000cb00ff147624 */ /* 0x000fe200078e00ff */
[----:B------:R-:W-:Y:S01]  /*14850*/  ULOP3.LUT UR4, URZ, UR4, URZ, 0x33, !UPT ;  /* 0x000000043f047292 */ /* 0x000fe2000f8e333f */
[----:B-1----:R-:W-:Y:S01]  /*14860*/  IMAD.MOV.U32 R4, RZ, RZ, R0 ;  /* 0x000000ffff047224 */ /* 0x002fe200078e0000 */
[----:B------:R-:W-:Y:S01]  /*14870*/  IADD3 R7, -R241, R132, RZ ;  /* 0x00000084f1077210 */ /* 0x000fe20007ffe1ff */
[----:B------:R-:W0:Y:S01]  /*14880*/  LDGDEPBAR ;  /* 0x00000000000079af */ /* 0x000e220000000000 */
[----:B------:R-:W-:-:S05]  /*14890*/  IMAD.IADD R8, R101, 0x1, -R241 ;  /* 0x0000000165087824 */ /* 0x000fca00078e0af1 */
[----:B------:R-:W-:Y:S01]  /*148a0*/  @P0 IMAD.HI.U32 R2, R0, c[0x0][0x2c8], RZ ;  /* 0x0000b20000020a27 */ /* 0x000fe200078e00ff */
[----:B------:R-:W-:-:S04]  /*148b0*/  IADD3 R0, -R241, 0x1, R132 ;  /* 0x00000001f1007810 */ /* 0x000fc80007ffe184 */
[----:B------:R-:W-:Y:S01]  /*148c0*/  @P0 SHF.R.U32.HI R4, RZ, c[0x0][0x2cc], R2 ;  /* 0x0000b300ff040a19 */ /* 0x000fe20000011602 */
[----:B------:R-:W-:Y:S01]  /*148d0*/  IMAD.IADD R0, R0, 0x1, -R239 ;  /* 0x0000000100007824 */ /* 0x000fe200078e0aef */
[----:B------:R-:W-:-:S03]  /*148e0*/  ISETP.GE.AND P0, PT, R20, 0x1, PT ;  /* 0x000000011400780c */ /* 0x000fc60003f06270 */
[----:B------:R-:W1:Y:S01]  /*148f0*/  SHFL.IDX PT, R3, R4, RZ, 0x1c1f ;  /* 0x001c1fff04037589 */ /* 0x000e6200000e0000 */
        /* <DEDUP_REMOVED lines=17> */
.L_x_4558:
[----:B------:R-:W-:-:S04]  /*14a10*/  MOV R9, c[0x0][0x32c] ;  /* 0x0000cb0000097a02 */ /* 0x000fc80000000f00 */
[----:B------:R-:W-:-:S13]  /*14a20*/  ISETP.NE.AND P0, PT, R9, 0x1, PT ;  /* 0x000000010900780c */ /* 0x000fda0003f05270 */
[----:B------:R-:W-:-:S05]  /*14a30*/  @P0 IMAD.HI.U32 R9, R3, c[0x0][0x330], RZ ;  /* 0x0000cc0003090a27 */ /* 0x000fca00078e00ff */
[----:B------:R-:W-:Y:S02]  /*14a40*/  @P0 SHF.R.U32.HI R3, RZ, c[0x0][0x334], R9 ;  /* 0x0000cd00ff030a19 */ /* 0x000fe40000011609 */
.L_x_4559:
[----:B------:R-:W-:Y:S05]  /*14a50*/  BSYNC B0 ;  /* 0x0000000000007941 */ /* 0x000fea0003800000 */
.L_x_4557:
[----:B------:R-:W-:-:S05]  /*14a60*/  IMAD R3, R3, c[0x0][0x32c], R8 ;  /* 0x0000cb0003037a24 */ /* 0x000fca00078e0208 */
[----:B------:R-:W-:Y:S02]  /*14a70*/  IADD3 R9, R3, c[0x0][0x32c], RZ ;  /* 0x0000cb0003097a10 */ /* 0x000fe40007ffe0ff */
[----:B------:R-:W-:Y:S02]  /*14a80*/  IMNMX R0, R0, R3, !PT ;  /* 0x0000000300007217 */ /* 0x000fe40007800200 */
[----:B------:R-:W-:Y:S02]  /*14a90*/  IMNMX R2, R2, R9, PT ;  /* 0x0000000902027217 */ /* 0x000fe40003800200 */
.L_x_4556:
        /* <DEDUP_REMOVED lines=20> */
[C---:B------:R-:W-:Y:S02]  /*14be0*/  ISETP.GE.AND P1, PT, R101.reuse, 0x12, PT ;  /* 0x000000126500780c */ /* 0x040fe40003f26270 */
[----:B------:R-:W-:Y:S02]  /*14bf0*/  ISETP.LT.OR P0, PT, R2, 0x11, P0 ;  /* 0x000000110200780c */ /* 0x000fe40000701670 */
[----:B------:R-:W-:-:S02]  /*14c00*/  ISETP.GE.AND P5, PT, R101, 0x1a, PT ;  /* 0x0000001a6500780c */ /* 0x000fc40003fa6270 */
[----:B------:R-:W-:Y:S02]  /*14c10*/  FSEL R19, R24, -INF , !P0 ;  /* 0xff80000018137808 */ /* 0x000fe40004000000 */
[----:B------:R-:W-:Y:S02]  /*14c20*/  ISETP.GT.AND P0, PT, R0, 0x11, !P1 ;  /* 0x000000110000780c */ /* 0x000fe40004f04270 */
[C---:B------:R-:W-:Y:S02]  /*14c30*/  ISETP.GE.AND P4, PT, R101.reuse, 0x21, PT ;  /* 0x000000216500780c */ /* 0x040fe40003f86270 */
        /* <DEDUP_REMOVED lines=45> */
.L_x_4562:
[----:B------:R-:W-:-:S04]  /*14f10*/  MOV R4, c[0x0][0x32c] ;  /* 0x0000cb0000047a02 */ /* 0x000fc80000000f00 */
[----:B------:R-:W-:-:S13]  /*14f20*/  ISETP.NE.AND P0, PT, R4, 0x1, PT ;  /* 0x000000010400780c */ /* 0x000fda0003f05270 */
[----:B------:R-:W-:-:S05]  /*14f30*/  @P0 IMAD.HI.U32 R4, R3, c[0x0][0x330], RZ ;  /* 0x0000cc0003040a27 */ /* 0x000fca00078e00ff */
[----:B------:R-:W-:Y:S02]  /*14f40*/  @P0 SHF.R.U32.HI R3, RZ, c[0x0][0x334], R4 ;  /* 0x0000cd00ff030a19 */ /* 0x000fe40000011604 */
.L_x_4563:
[----:B------:R-:W-:Y:S05]  /*14f50*/  BSYNC B0 ;  /* 0x0000000000007941 */ /* 0x000fea0003800000 */
.L_x_4561:
[----:B------:R-:W-:-:S05]  /*14f60*/  IMAD R3, R3, c[0x0][0x32c], R8 ;  /* 0x0000cb0003037a24 */ /* 0x000fca00078e0208 */
[----:B------:R-:W-:Y:S02]  /*14f70*/  IADD3 R4, R3, c[0x0][0x32c], RZ ;  /* 0x0000cb0003047a10 */ /* 0x000fe40007ffe0ff */
[----:B------:R-:W-:Y:S02]  /*14f80*/  IMNMX R0, R0, R3, !PT ;  /* 0x0000000300007217 */ /* 0x000fe40007800200 */
[----:B------:R-:W-:Y:S02]  /*14f90*/  IMNMX R2, R2, R4, PT ;  /* 0x0000000402027217 */ /* 0x000fe40003800200 */
.L_x_4560:
[----:B------:R-:W-:Y:S01]  /*14fa0*/  ISETP.GT.AND P0, PT, R0, RZ, !P1 ;  /* 0x000000ff0000720c */ /* 0x000fe20004f04270 */
[----:B------:R-:W-:Y:S01]  /*14fb0*/  LDSM.16.MT88.4 R48, [R195] ;  /* 0x00000000c330783b */ /* 0x000fe20000004200 */
        /* <DEDUP_REMOVED lines=15> */
[----:B-----5:R-:W-:Y:S03]  /*150b0*/  LDSM.16.MT88.4 R152, [R193+0x1000] ;  /* 0x00100000c198783b */ /* 0x020fe60000004200 */
[----:B------:R-:W-:-:S04]  /*150c0*/  ISETP.LT.OR P0, PT, R2, 0x9, P0 ;  /* 0x000000090200780c */ /* 0x000fc80000701670 */
[----:B------:R-:W-:Y:S02]  /*150d0*/  FSEL R6, R46, -INF , !P0 ;  /* 0xff8000002e067808 */ /* 0x000fe40004000000 */
        /* <DEDUP_REMOVED lines=25> */
[----:B------:R-:W-:Y:S03]  /*15270*/  LDSM.16.MT88.4 R28, [R193+0x800] ;  /* 0x00080000c11c783b */ /* 0x000fe60000004200 */
        /* <DEDUP_REMOVED lines=37> */
[----:B-1----:R-:W-:Y:S01]  /*154d0*/  FMNMX.FTZ R132, R0, R3, !PT ;  /* 0x0000000300847209 */ /* 0x002fe20007810000 */
[----:B------:R-:W-:Y:S02]  /*154e0*/  FFMA.FTZ R3, R14, c[0x0][0x2d0], -R2 ;  /* 0x0000b4000e037a23 */ /* 0x000fe40000010802 */
[----:B------:R-:W1:Y:S01]  /*154f0*/  LDSM.16.MT88.4 R12, [R192] ;  /* 0x00000000c00c783b */ /* 0x000e620000004200 */
[C---:B------:R-:W-:Y:S01]  /*15500*/  FSETP.NEU.FTZ.AND P0, PT, R132.reuse, -INF , PT ;  /* 0xff8000008400780b */ /* 0x040fe20003f1d000 */
[----:B------:R2:W-:Y:S01]  /*15510*/  MUFU.EX2 R91, R3 ;  /* 0x00000003005b7308 */ /* 0x0005e20000000800 */
[----:B------:R-:W-:-:S05]  /*15520*/  FMUL.FTZ R0, R132, c[0x0][0x2d0] ;  /* 0x0000b40084007a20 */ /* 0x000fca0000410000 */
[----:B------:R-:W-:Y:S01]  /*15530*/  FSEL R0, R0, RZ, P0 ;  /* 0x000000ff00007208 */ /* 0x000fe20000000000 */
[----:B--2---:R-:W-:-:S04]  /*15540*/  FFMA.FTZ R3, R16, c[0x0][0x2d0], -R2 ;  /* 0x0000b40010037a23 */ /* 0x004fc80000010802 */
        /* <DEDUP_REMOVED lines=16> */
[----:B---3--:R-:W-:Y:S01]  /*15650*/  FFMA.FTZ R3, R8, c[0x0][0x2d0], -R0 ;  /* 0x0000b40008037a23 */ /* 0x008fe20000010800 */
[----:B------:R-:W-:-:S05]  /*15660*/  F2FP.PACK_AB R8, R90, R91 ;  /* 0x0000005b5a08723e */ /* 0x000fca00000000ff */
[----:B------:R3:W4:Y:S02]  /*15670*/  MUFU.EX2 R215, R3 ;  /* 0x0000000300d77308 */ /* 0x0007240000000800 */
[----:B---3--:R-:W-:Y:S01]  /*15680*/  FFMA.FTZ R3, R22, c[0x0][0x2d0], -R2 ;  /* 0x0000b40016037a23 */ /* 0x008fe20000010802 */
[----:B----4-:R-:W-:-:S05]  /*15690*/  F2FP.PACK_AB R11, R215, R216 ;  /* 0x000000d8d70b723e */ /* 0x010fca00000000ff */
[----:B------:R3:W-:Y:S02]  /*156a0*/  MUFU.EX2 R218, R3 ;  /* 0x0000000300da7308 */ /* 0x0007e40000000800 */
[C---:B-1----:R-:W-:Y:S08]  /*156b0*/  HMMA.16816.F32 R44, R8.reuse, R12, RZ ;  /* 0x0000000c082c723c */ /* 0x042ff000000018ff */
[----:B------:R-:W-:Y:S01]  /*156c0*/  HMMA.16816.F32 R36, R8, R14, RZ ;  /* 0x0000000e0824723c */ /* 0x000fe200000018ff */
[----:B---3--:R-:W-:-:S04]  /*156d0*/  FFMA.FTZ R3, R23, c[0x0][0x2d0], -R2 ;  /* 0x0000b40017037a23 */ /* 0x008fc80000010802 */
[----:B------:R1:W-:Y:S03]  /*156e0*/  MUFU.EX2 R228, R3 ;  /* 0x0000000300e47308 */ /* 0x0003e60000000800 */
[C---:B------:R-:W-:Y:S08]  /*156f0*/  HMMA.16816.F32 R12, R8.reuse, R48, RZ ;  /* 0x00000030080c723c */ /* 0x040ff000000018ff */
[----:B--2---:R-:W-:Y:S01]  /*15700*/  HMMA.16816.F32 R16, R8, R6, RZ ;  /* 0x000000060810723c */ /* 0x004fe200000018ff */
[----:B-1----:R-:W-:-:S07]  /*15710*/  FFMA.FTZ R3, R24, c[0x0][0x2d0], -R2 ;  /* 0x0000b40018037a23 */ /* 0x002fce0000010802 */
[----:B------:R-:W-:Y:S01]  /*15720*/  HMMA.16816.F32 R60, R8, R50, RZ ;  /* 0x00000032083c723c */ /* 0x000fe200000018ff */
[----:B------:R-:W1:Y:S01]  /*15730*/  LDSM.16.MT88.4 R24, [R194] ;  /* 0x00000000c218783b */ /* 0x000e620000004200 */
[----:B------:R2:W3:Y:S02]  /*15740*/  MUFU.EX2 R219, R3 ;  /* 0x0000000300db7308 */ /* 0x0004e40000000800 */
[----:B--2---:R-:W-:Y:S01]  /*15750*/  FFMA.FTZ R3, R21, c[0x0][0x2d0], -R0 ;  /* 0x0000b40015037a23 */ /* 0x004fe20000010800 */
[----:B---3--:R-:W-:-:S05]  /*15760*/  F2FP.PACK_AB R6, R219, R228 ;  /* 0x000000e4db06723e */ /* 0x008fca00000000ff */
[----:B------:R2:W-:Y:S02]  /*15770*/  MUFU.EX2 R214, R3 ;  /* 0x0000000300d67308 */ /* 0x0005e40000000800 */
[--C-:B--2---:R-:W-:Y:S02]  /*15780*/  FFMA.FTZ R3, R20, c[0x0][0x2d0], -R0.reuse ;  /* 0x0000b40014037a23 */ /* 0x104fe40000010800 */
[C---:B------:R-:W-:Y:S04]  /*15790*/  HMMA.16816.F32 R20, R8.reuse, R4, RZ ;  /* 0x000000040814723c */ /* 0x040fe800000018ff */
[----:B------:R2:W3:Y:S03]  /*157a0*/  MUFU.EX2 R135, R3 ;  /* 0x0000000300877308 */ /* 0x0004e60000000800 */
[----:B------:R-:W-:Y:S01]  /*157b0*/  F2FP.PACK_AB R4, R218, R250 ;  /* 0x000000fada04723e */ /* 0x000fe200000000ff */
[----:B-1----:R-:W-:Y:S01]  /*157c0*/  HMMA.16816.F32 R48, R8, R24, RZ ;  /* 0x000000180830723c */ /* 0x002fe200000018ff */
[----:B--2---:R-:W-:Y:S01]  /*157d0*/  FFMA.FTZ R3, R40, c[0x0][0x2d0], -R0 ;  /* 0x0000b40028037a23 */ /* 0x004fe20000010800 */
[----:B---3--:R-:W-:-:S03]  /*157e0*/  F2FP.PACK_AB R5, R135, R214 ;  /* 0x000000d68705723e */ /* 0x008fc600000000ff */
[----:B------:R1:W-:Y:S02]  /*157f0*/  MUFU.EX2 R138, R3 ;  /* 0x00000003008a7308 */ /* 0x0003e40000000800 */
[----:B-1----:R-:W-:Y:S02]  /*15800*/  FFMA.FTZ R3, R41, c[0x0][0x2d0], -R0 ;  /* 0x0000b40029037a23 */ /* 0x002fe40000010800 */
[----:B------:R-:W-:Y:S04]  /*15810*/  LDSM.16.MT88.4 R40, [R192+0x2000] ;  /* 0x00200000c028783b */ /* 0x000fe80000004200 */
[----:B------:R-:W1:Y:S02]  /*15820*/  MUFU.EX2 R133, R3 ;  /* 0x0000000300857308 */ /* 0x000e640000000800 */
[----:B-1----:R-:W-:-:S07]  /*15830*/  F2FP.PACK_AB R7, R133, R138 ;  /* 0x0000008a8507723e */ /* 0x002fce00000000ff */
[----:B------:R-:W-:Y:S08]  /*15840*/  HMMA.16816.F32 R52, R4, R72, R12 ;  /* 0x000000480434723c */ /* 0x000ff0000000180c */
[----:B------:R-:W-:Y:S08]  /*15850*/  HMMA.16816.F32 R12, R8, R76, RZ ;  /* 0x0000004c080c723c */ /* 0x000ff000000018ff */
[C---:B------:R-:W-:Y:S01]  /*15860*/  HMMA.16816.F32 R160, R4.reuse, R34, R36 ;  /* 0x0000002204a0723c */ /* 0x040fe20000001824 */
[----:B------:R-:W-:Y:S07]  /*15870*/  LDSM.16.MT88.4 R36, [R193+0x2000] ;  /* 0x00200000c124783b */ /* 0x000fee0000004200 */
[----:B------:R-:W-:Y:S01]  /*15880*/  IMAD.MOV.U32 R110, RZ, RZ, R52 ;  /* 0x000000ffff6e7224 */ /* 0x000fe200078e0034 */
[----:B------:R-:W-:Y:S01]  /*15890*/  HMMA.16816.F32 R72, R4, R74, R60 ;  /* 0x0000004a0448723c */ /* 0x000fe2000000183c */
[----:B------:R-:W-:Y:S01]  /*158a0*/  IMAD.MOV.U32 R109, RZ, RZ, R53 ;  /* 0x000000ffff6d7224 */ /* 0x000fe200078e0035 */
[----:B------:R-:W-:Y:S01]  /*158b0*/  LDSM.16.MT88.4 R60, [R195+0x3800] ;  /* 0x00380000c33c783b */ /* 0x000fe20000004200 */
[----:B------:R-:W-:-:S02]  /*158c0*/  IMAD.MOV.U32 R108, RZ, RZ, R54 ;  /* 0x000000ffff6c7224 */ /* 0x000fc400078e0036 */
[----:B------:R-:W-:Y:S02]  /*158d0*/  IMAD.MOV.U32 R3, RZ, RZ, R55 ;  /* 0x000000ffff037224 */ /* 0x000fe400078e0037 */
[----:B------:R-:W1:Y:S01]  /*158e0*/  LDSM.16.MT88.4 R52, [R195+0x2000] ;  /* 0x00200000c334783b */ /* 0x000e620000004200 */
[C---:B------:R-:W-:Y:S03]  /*158f0*/  HMMA.16816.F32 R140, R4.reuse, R32, R44 ;  /* 0x00000020048c723c */ /* 0x040fe6000000182c */
[----:B------:R-:W2:Y:S05]  /*15900*/  LDSM.16.MT88.4 R44, [R194+0x800] ;  /* 0x00080000c22c783b */ /* 0x000eaa0000004200 */
[C---:B------:R-:W-:Y:S08]  /*15910*/  HMMA.16816.F32 R148, R4.reuse, R28, R20 ;  /* 0x0000001c0494723c */ /* 0x040ff00000001814 */
[----:B------:R-:W-:Y:S01]  /*15920*/  HMMA.16816.F32 R156, R4, R30, R16 ;  /* 0x0000001e049c723c */ /* 0x000fe20000001810 */
[----:B------:R-:W-:Y:S01]  /*15930*/  IMAD.MOV.U32 R118, RZ, RZ, R72 ;  /* 0x000000ffff767224 */ /* 0x000fe200078e0048 */
[----:B------:R-:W-:Y:S01]  /*15940*/  MOV R116, R74 ;  /* 0x0000004a00747202 */ /* 0x000fe20000000f00 */
[----:B------:R-:W-:-:S02]  /*15950*/  IMAD.MOV.U32 R117, RZ, RZ, R73 ;  /* 0x000000ffff757224 */ /* 0x000fc400078e0049 */
[----:B------:R-:W-:Y:S02]  /*15960*/  IMAD.MOV.U32 R111, RZ, RZ, R75 ;  /* 0x000000ffff6f7224 */ /* 0x000fe400078e004b */
[----:B------:R-:W-:Y:S01]  /*15970*/  LDSM.16.MT88.4 R72, [R193+0x3000] ;  /* 0x00300000c148783b */ /* 0x000fe20000004200 */
[C---:B------:R-:W-:Y:S08]  /*15980*/  HMMA.16816.F32 R32, R8.reuse, R26, RZ ;  /* 0x0000001a0820723c */ /* 0x040ff000000018ff */
[C---:B------:R-:W-:Y:S08]  /*15990*/  HMMA.16816.F32 R28, R8.reuse, R56, RZ ;  /* 0x00000038081c723c */ /* 0x040ff000000018ff */
[----:B------:R-:W-:Y:S08]  /*159a0*/  HMMA.16816.F32 R24, R8, R58, RZ ;  /* 0x0000003a0818723c */ /* 0x000ff000000018ff */
[----:B-1----:R-:W-:Y:S08]  /*159b0*/  HMMA.16816.F32 R12, R4, R52, R12 ;  /* 0x00000034040c723c */ /* 0x002ff0000000180c */
[C---:B------:R-:W-:Y:S08]  /*159c0*/  HMMA.16816.F32 R56, R8.reuse, R78, RZ ;  /* 0x0000004e0838723c */ /* 0x040ff000000018ff */
[C---:B------:R-:W-:Y:S08]  /*159d0*/  HMMA.16816.F32 R20, R8.reuse, R64, RZ ;  /* 0x000000400814723c */ /* 0x040ff000000018ff */
[----:B------:R-:W-:Y:S01]  /*159e0*/  HMMA.16816.F32 R16, R8, R66, RZ ;  /* 0x000000420810723c */ /* 0x000fe200000018ff */
[----:B------:R-:W1:Y:S01]  /*159f0*/  LDSM.16.MT88.4 R64, [R194+0x1800] ;  /* 0x00180000c240783b */ /* 0x000e620000004200 */
[----:B------:R-:W-:Y:S01]  /*15a00*/  IMAD.MOV.U32 R130, RZ, RZ, R12 ;  /* 0x000000ffff827224 */ /* 0x000fe200078e000c */
[----:B------:R-:W-:Y:S01]  /*15a10*/  MOV R128, R14 ;  /* 0x0000000e00807202 */ /* 0x000fe20000000f00 */
[----:B------:R-:W-:-:S02]  /*15a20*/  IMAD.MOV.U32 R129, RZ, RZ, R13 ;  /* 0x000000ffff817224 */ /* 0x000fc400078e000d */
[----:B------:R-:W-:Y:S02]  /*15a30*/  IMAD.MOV.U32 R127, RZ, RZ, R15 ;  /* 0x000000ffff7f7224 */ /* 0x000fe400078e000f */
[C---:B------:R-:W-:Y:S01]  /*15a40*/  HMMA.16816.F32 R12, R4.reuse, R54, R56 ;  /* 0x00000036040c723c */ /* 0x040fe20000001838 */
[----:B------:R-:W-:Y:S04]  /*15a50*/  LDSM.16.MT88.4 R56, [R194+0x3000] ;  /* 0x00300000c238783b */ /* 0x000fe80000004200 */
[----:B------:R-:W-:Y:S03]  /*15a60*/  LDSM.16.MT88.4 R52, [R192+0x3800] ;  /* 0x00380000c034783b */ /* 0x000fe60000004200 */
[C---:B------:R-:W-:Y:S08]  /*15a70*/  HMMA.16816.F32 R28, R4.reuse, R40, R28 ;  /* 0x00000028041c723c */ /* 0x040ff0000000181c */
[C---:B------:R-:W-:Y:S01]  /*15a80*/  HMMA.16816.F32 R188, R4.reuse, R38, R16 ;  /* 0x0000002604bc723c */ /* 0x040fe20000001810 */
[----:B------:R-:W3:Y:S07]  /*15a90*/  LDSM.16.MT88.4 R16, [R194+0x2000] ;  /* 0x00200000c210783b */ /* 0x000eee0000004200 */
[----:B--2---:R-:W-:Y:S01]  /*15aa0*/  HMMA.16816.F32 R244, R4, R44, R48 ;  /* 0x0000002c04f4723c */ /* 0x004fe20000001830 */
[----:B------:R-:W2:Y:S01]  /*15ab0*/  LDSM.16.MT88.4 R48, [R193+0x3800] ;  /* 0x00380000c130783b */ /* 0x000ea20000004200 */
[----:B------:R-:W-:-:S02]  /*15ac0*/  IMAD.MOV.U32 R146, RZ, RZ, R12 ;  /* 0x000000ffff927224 */ /* 0x000fc400078e000c */
[----:B------:R-:W-:Y:S02]  /*15ad0*/  IMAD.MOV.U32 R145, RZ, RZ, R13 ;  /* 0x000000ffff917224 */ /* 0x000fe400078e000d */
[----:B------:R-:W-:Y:S02]  /*15ae0*/  IMAD.MOV.U32 R144, RZ, RZ, R14 ;  /* 0x000000ffff907224 */ /* 0x000fe400078e000e */
[----:B------:R-:W-:Y:S01]  /*15af0*/  HMMA.16816.F32 R224, R4, R36, R20 ;  /* 0x0000002404e0723c */ /* 0x000fe20000001814 */
[----:B------:R-:W4:Y:S01]  /*15b00*/  LDSM.16.MT88.4 R20, [R195+0x3000] ;  /* 0x00300000c314783b */ /* 0x000f220000004200 */
[----:B------:R-:W-:Y:S02]  /*15b10*/  IMAD.MOV.U32 R131, RZ, RZ, R15 ;  /* 0x000000ffff837224 */ /* 0x000fe400078e000f */
[----:B------:R-:W-:Y:S02]  /*15b20*/  IMAD.MOV.U32 R122, RZ, RZ, R28 ;  /* 0x000000ffff7a7224 */ /* 0x000fe400078e001c */
[----:B------:R-:W-:-:S02]  /*15b30*/  IMAD.MOV.U32 R121, RZ, RZ, R29 ;  /* 0x000000ffff797224 */ /* 0x000fc400078e001d */
[----:B-1----:R-:W-:Y:S01]  /*15b40*/  HMMA.16816.F32 R12, R8, R64, RZ ;  /* 0x00000040080c723c */ /* 0x002fe200000018ff */
[----:B------:R-:W-:Y:S02]  /*15b50*/  IMAD.MOV.U32 R120, RZ, RZ, R30 ;  /* 0x000000ffff787224 */ /* 0x000fe400078e001e */
[----:B------:R-:W-:-:S05]  /*15b60*/  IMAD.MOV.U32 R119, RZ, RZ, R31 ;  /* 0x000000ffff777224 */ /* 0x000fca00078e001f */
[C---:B------:R-:W-:Y:S08]  /*15b70*/  HMMA.16816.F32 R220, R4.reuse, R46, R32 ;  /* 0x0000002e04dc723c */ /* 0x040ff00000001820 */
[----:B------:R-:W-:Y:S08]  /*15b80*/  HMMA.16816.F32 R24, R4, R42, R24 ;  /* 0x0000002a0418723c */ /* 0x000ff00000001818 */
[C---:B------:R-:W-:Y:S01]  /*15b90*/  HMMA.16816.F32 R44, R8.reuse, R66, RZ ;  /* 0x00000042082c723c */ /* 0x040fe200000018ff */
[----:B------:R-:W1:Y:S07]  /*15ba0*/  LDSM.16.MT88.4 R64, [R194+0x3800] ;  /* 0x00380000c240783b */ /* 0x000e6e0000004200 */
[C---:B------:R-:W-:Y:S08]  /*15bb0*/  HMMA.16816.F32 R40, R8.reuse, R68, RZ ;  /* 0x000000440828723c */ /* 0x040ff000000018ff */
[----:B------:R-:W-:Y:S01]  /*15bc0*/  HMMA.16816.F32 R36, R8, R70, RZ ;  /* 0x000000460824723c */ /* 0x000fe200000018ff */
[----:B------:R-:W1:Y:S01]  /*15bd0*/  LDSM.16.MT88.4 R68, [R192+0x4800] ;  /* 0x00480000c044783b */ /* 0x000e620000004200 */
[----:B------:R-:W-:Y:S01]  /*15be0*/  MOV R126, R24 ;  /* 0x00000018007e7202 */ /* 0x000fe20000000f00 */
[----:B------:R-:W-:-:S02]  /*15bf0*/  IMAD.MOV.U32 R125, RZ, RZ, R25 ;  /* 0x000000ffff7d7224 */ /* 0x000fc400078e0019 */
[----:B------:R-:W-:Y:S02]  /*15c00*/  IMAD.MOV.U32 R124, RZ, RZ, R26 ;  /* 0x000000ffff7c7224 */ /* 0x000fe400078e001a */
[----:B------:R-:W-:Y:S01]  /*15c10*/  IMAD.MOV.U32 R123, RZ, RZ, R27 ;  /* 0x000000ffff7b7224 */ /* 0x000fe200078e001b */
[C---:B------:R-:W-:Y:S08]  /*15c20*/  HMMA.16816.F32 R32, R8.reuse, R72, RZ ;  /* 0x000000480820723c */ /* 0x040ff000000018ff */
[----:B------:R-:W-:Y:S08]  /*15c30*/  HMMA.16816.F32 R28, R8, R74, RZ ;  /* 0x0000004a081c723c */ /* 0x000ff000000018ff */
[----:B---3--:R-:W-:Y:S08]  /*15c40*/  HMMA.16816.F32 R180, R4, R16, R12 ;  /* 0x0000001004b4723c */ /* 0x008ff0000000180c */
[----:B------:R-:W-:Y:S08]  /*15c50*/  HMMA.16816.F32 R12, R8, R56, RZ ;  /* 0x00000038080c723c */ /* 0x000ff000000018ff */
[----:B--2---:R-:W-:Y:S01]  /*15c60*/  HMMA.16816.F32 R76, R4, R48, R32 ;  /* 0x00000030044c723c */ /* 0x004fe20000001820 */
[----:B------:R-:W2:Y:S06]  /*15c70*/  LDSM.16.MT88.4 R32, [R192+0x5000] ;  /* 0x00500000c020783b */ /* 0x000eac0000004200 */
[----:B------:R-:W-:Y:S01]  /*15c80*/  IMAD.MOV.U32 R48, RZ, RZ, R110 ;  /* 0x000000ffff307224 */ /* 0x000fe200078e006e */
[----:B----4-:R-:W-:Y:S01]  /*15c90*/  HMMA.16816.F32 R24, R8, R20, RZ ;  /* 0x000000140818723c */ /* 0x010fe200000018ff */
[----:B------:R-:W-:-:S07]  /*15ca0*/  MOV R49, R109 ;  /* 0x0000006d00317202 */ /* 0x000fce0000000f00 */
[C---:B------:R-:W-:Y:S01]  /*15cb0*/  HMMA.16816.F32 R96, R4.reuse, R50, R28 ;  /* 0x000000320460723c */ /* 0x040fe2000000181c */
[----:B------:R-:W3:Y:S06]  /*15cc0*/  LDSM.16.MT88.4 R28, [R193+0x4800] ;  /* 0x00480000c11c783b */ /* 0x000eec0000004200 */
[----:B------:R-:W-:Y:S01]  /*15cd0*/  IMAD.MOV.U32 R50, RZ, RZ, R108 ;  /* 0x000000ffff327224 */ /* 0x000fe200078e006c */
[----:B-1----:R-:W-:Y:S01]  /*15ce0*/  HMMA.16816.F32 R92, R4, R64, R12 ;  /* 0x00000040045c723c */ /* 0x002fe2000000180c */
[----:B------:R-:W-:Y:S02]  /*15cf0*/  IMAD.MOV.U32 R51, RZ, RZ, R3 ;  /* 0x000000ffff337224 */ /* 0x000fe400078e0003 */
[----:B------:R-:W-:-:S05]  /*15d00*/  FFMA.FTZ R3, R88, c[0x0][0x2d0], -R2 ;  /* 0x0000b40058037a23 */ /* 0x000fca0000010802 */
[----:B------:R-:W-:Y:S07]  /*15d10*/  HMMA.16816.F32 R12, R8, R68, RZ ;  /* 0x00000044080c723c */ /* 0x000fee00000018ff */
[----:B------:R-:W-:Y:S01]  /*15d20*/  IMAD.MOV.U32 R68, RZ, RZ, R146 ;  /* 0x000000ffff447224 */ /* 0x000fe200078e0092 */
[----:B------:R-:W-:Y:S01]  /*15d30*/  HMMA.16816.F32 R112, R4, R60, R24 ;  /* 0x0000003c0470723c */ /* 0x000fe20000001818 */
[----:B------:R-:W1:Y:S01]  /*15d40*/  LDSM.16.MT88.4 R24, [R193+0x5000] ;  /* 0x00500000c118783b */ /* 0x000e620000004200 */
[----:B------:R-:W-:-:S05]  /*15d50*/  IMAD.MOV.U32 R69, RZ, RZ, R145 ;  /* 0x000000ffff457224 */ /* 0x000fca00078e0091 */
[----:B------:R-:W-:Y:S01]  /*15d60*/  MOV R61, R147 ;  /* 0x00000093003d7202 */ /* 0x000fe20000000f00 */
[----:B------:R-:W-:Y:S07]  /*15d70*/  HMMA.16816.F32 R72, R4, R18, R44 ;  /* 0x000000120448723c */ /* 0x000fee000000182c */
[----:B------:R-:W-:Y:S01]  /*15d80*/  MOV R47, R123 ;  /* 0x0000007b002f7202 */ /* 0x000fe20000000f00 */
[----:B------:R-:W-:Y:S01]  /*15d90*/  HMMA.16816.F32 R16, R8, R22, RZ ;  /* 0x000000160810723c */ /* 0x000fe200000018ff */
[----:B------:R-:W-:-:S02]  /*15da0*/  IMAD.MOV.U32 R44, RZ, RZ, R126 ;  /* 0x000000ffff2c7224 */ /* 0x000fc400078e007e */
[----:B------:R-:W-:Y:S02]  /*15db0*/  IMAD.MOV.U32 R45, RZ, RZ, R125 ;  /* 0x000000ffff2d7224 */ /* 0x000fe400078e007d */
[----:B------:R-:W-:-:S03]  /*15dc0*/  IMAD.MOV.U32 R46, RZ, RZ, R124 ;  /* 0x000000ffff2e7224 */ /* 0x000fc600078e007c */
[----:B--2---:R-:W-:Y:S08]  /*15dd0*/  HMMA.16816.F32 R172, R4, R32, R12 ;  /* 0x0000002004ac723c */ /* 0x004ff0000000180c */
[C---:B---3--:R-:W-:Y:S08]  /*15de0*/  HMMA.16816.F32 R12, R8.reuse, R30, RZ ;  /* 0x0000001e080c723c */ /* 0x048ff000000018ff */
[----:B------:R-:W-:Y:S01]  /*15df0*/  HMMA.16816.F32 R20, R8, R58, RZ ;  /* 0x0000003a0814723c */ /* 0x000fe200000018ff */
[----:B------:R-:W-:Y:S07]  /*15e00*/  LDSM.16.MT88.4 R56, [R195+0x2800] ;  /* 0x00280000c338783b */ /* 0x000fee0000004200 */
[C---:B------:R-:W-:Y:S07]  /*15e10*/  HMMA.16816.F32 R184, R4.reuse, R52, R40 ;  /* 0x0000003404b8723c */ /* 0x040fee0000001828 */
[----:B------:R-:W-:Y:S01]  /*15e20*/  MOV R40, R118 ;  /* 0x0000007600287202 */ /* 0x000fe20000000f00 */
[----:B------:R-:W-:Y:S01]  /*15e30*/  HMMA.16816.F32 R176, R4, R54, R36 ;  /* 0x0000003604b0723c */ /* 0x000fe20000001824 */
[----:B------:R-:W-:Y:S01]  /*15e40*/  IMAD.MOV.U32 R41, RZ, RZ, R117 ;  /* 0x000000ffff297224 */ /* 0x000fe200078e0075 */
[----:B------:R-:W-:Y:S01]  /*15e50*/  MOV R53, R129 ;  /* 0x0000008100357202 */ /* 0x000fe20000000f00 */
[----:B------:R-:W-:-:S02]  /*15e60*/  IMAD.MOV.U32 R42, RZ, RZ, R116 ;  /* 0x000000ffff2a7224 */ /* 0x000fc400078e0074 */
[----:B------:R-:W-:Y:S02]  /*15e70*/  IMAD.MOV.U32 R43, RZ, RZ, R111 ;  /* 0x000000ffff2b7224 */ /* 0x000fe400078e006f */
[----:B------:R-:W-:Y:S01]  /*15e80*/  IMAD.MOV.U32 R39, RZ, RZ, R119 ;  /* 0x000000ffff277224 */ /* 0x000fe200078e0077 */
[----:B------:R-:W-:Y:S01]  /*15e90*/  HMMA.16816.F32 R104, R4, R62, R16 ;  /* 0x0000003e0468723c */ /* 0x000fe20000001810 */
[----:B------:R-:W-:Y:S02]  /*15ea0*/  IMAD.MOV.U32 R36, RZ, RZ, R122 ;  /* 0x000000ffff247224 */ /* 0x000fe400078e007a */
[----:B------:R-:W-:Y:S02]  /*15eb0*/  IMAD.MOV.U32 R37, RZ, RZ, R121 ;  /* 0x000000ffff257224 */ /* 0x000fe400078e0079 */
[----:B------:R-:W-:Y:S02]  /*15ec0*/  IMAD.MOV.U32 R38, RZ, RZ, R120 ;  /* 0x000000ffff267224 */ /* 0x000fe400078e0078 */
[----:B------:R-:W-:Y:S01]  /*15ed0*/  IMAD.MOV.U32 R55, RZ, RZ, R127 ;  /* 0x000000ffff377224 */ /* 0x000fe200078e007f */
[----:B------:R-:W-:Y:S01]  /*15ee0*/  HMMA.16816.F32 R16, R8, R28, RZ ;  /* 0x0000001c0810723c */ /* 0x000fe200000018ff */
[----:B------:R-:W2:Y:S01]  /*15ef0*/  LDSM.16.MT88.4 R28, [R195+0x4800] ;  /* 0x00480000c31c783b */ /* 0x000ea20000004200 */
[----:B------:R-:W-:-:S02]  /*15f00*/  IMAD.MOV.U32 R52, RZ, RZ, R130 ;  /* 0x000000ffff347224 */ /* 0x000fc400078e0082 */
[----:B------:R-:W-:-:S04]  /*15f10*/  IMAD.MOV.U32 R54, RZ, RZ, R128 ;  /* 0x000000ffff367224 */ /* 0x000fc800078e0080 */
[C---:B-1----:R-:W-:Y:S01]  /*15f20*/  HMMA.16816.F32 R116, R4.reuse, R26, R12 ;  /* 0x0000001a0474723c */ /* 0x042fe2000000180c */
[----:B------:R-:W1:Y:S07]  /*15f30*/  LDSM.16.MT88.4 R12, [R194+0x4800] ;  /* 0x00480000c20c783b */ /* 0x000e6e0000004200 */
[----:B------:R-:W-:Y:S01]  /*15f40*/  HMMA.16816.F32 R100, R4, R66, R20 ;  /* 0x000000420464723c */ /* 0x000fe20000001814 */
[----:B------:R-:W-:Y:S07]  /*15f50*/  LDSM.16.MT88.4 R64, [R194+0x2800] ;  /* 0x00280000c240783b */ /* 0x000fee0000004200 */
[----:B------:R-:W-:Y:S07]  /*15f60*/  HMMA.16816.F32 R20, R8, R70, RZ ;  /* 0x000000460814723c */ /* 0x000fee00000018ff */
[----:B------:R-:W-:Y:S01]  /*15f70*/  IMAD.MOV.U32 R70, RZ, RZ, R144 ;  /* 0x000000ffff467224 */ /* 0x000fe200078e0090 */
[----:B------:R-:W-:Y:S01]  /*15f80*/  HMMA.16816.F32 R108, R4, R24, R16 ;  /* 0x00000018046c723c */ /* 0x000fe20000001810 */
[----:B------:R-:W3:Y:S01]  /*15f90*/  LDSM.16.MT88.4 R24, [R195+0x5000] ;  /* 0x00500000c318783b */ /* 0x000ee20000004200 */
[----:B------:R-:W-:-:S03]  /*15fa0*/  IMAD.MOV.U32 R71, RZ, RZ, R131 ;  /* 0x000000ffff477224 */ /* 0x000fc600078e0083 */
[----:B------:R-:W-:Y:S03]  /*15fb0*/  LDSM.16.MT88.4 R144, [R192+0x1000] ;  /* 0x00100000c090783b */ /* 0x000fe60000004200 */
[----:B--2---:R-:W-:Y:S08]  /*15fc0*/  HMMA.16816.F32 R16, R8, R30, RZ ;  /* 0x0000001e0810723c */ /* 0x004ff000000018ff */
[----:B------:R-:W-:Y:S01]  /*15fd0*/  HMMA.16816.F32 R120, R4, R34, R20 ;  /* 0x000000220478723c */ /* 0x000fe20000001814 */
[----:B------:R-:W-:Y:S07]  /*15fe0*/  LDSM.16.MT88.4 R32, [R194+0x1000] ;  /* 0x00100000c220783b */ /* 0x000fee0000004200 */
[C---:B------:R-:W-:Y:S08]  /*15ff0*/  HMMA.16816.F32 R20, R8.reuse, R28, RZ ;  /* 0x0000001c0814723c */ /* 0x040ff000000018ff */
[C---:B-1----:R-:W-:Y:S08]  /*16000*/  HMMA.16816.F32 R28, R8.reuse, R12, RZ ;  /* 0x0000000c081c723c */ /* 0x042ff000000018ff */
[----:B------:R-:W-:Y:S01]  /*16010*/  HMMA.16816.F32 R8, R8, R14, RZ ;  /* 0x0000000e0808723c */ /* 0x000fe200000018ff */
[----:B------:R-:W1:Y:S07]  /*16020*/  LDSM.16.MT88.4 R12, [R194+0x5000] ;  /* 0x00500000c20c783b */ /* 0x000e6e0000004200 */
[C---:B---3--:R-:W-:Y:S08]  /*16030*/  HMMA.16816.F32 R20, R4.reuse, R24, R20 ;  /* 0x000000180414723c */ /* 0x048ff00000001814 */
[C---:B------:R-:W-:Y:S07]  /*16040*/  HMMA.16816.F32 R16, R4.reuse, R26, R16 ;  /* 0x0000001a0410723c */ /* 0x040fee0000001810 */
[----:B------:R-:W-:Y:S01]  /*16050*/  IMAD.MOV.U32 R27, RZ, RZ, R61 ;  /* 0x000000ffff1b7224 */ /* 0x000fe200078e003d */
[C---:B-1----:R-:W-:Y:S08]  /*16060*/  HMMA.16816.F32 R124, R4.reuse, R12, R28 ;  /* 0x0000000c047c723c */ /* 0x042ff0000000181c */
[----:B------:R-:W-:Y:S01]  /*16070*/  HMMA.16816.F32 R12, R4, R14, R8 ;  /* 0x0000000e040c723c */ /* 0x000fe20000001808 */
[----:B------:R1:W-:Y:S01]  /*16080*/  MUFU.EX2 R7, R3 ;  /* 0x0000000300077308 */ /* 0x0003e20000000800 */
[----:B------:R-:W-:Y:S05]  /*16090*/  LDSM.16.MT88.4 R8, [R194+0x5800] ;  /* 0x00580000c208783b */ /* 0x000fea0000004200 */
[----:B------:R-:W-:-:S04]  /*160a0*/  FADD.FTZ R6, R91, R90 ;  /* 0x0000005a5b067221 */ /* 0x000fc80000010000 */
[----:B------:R-:W-:-:S04]  /*160b0*/  FADD.FTZ R6, R249, R6 ;  /* 0x00000006f9067221 */ /* 0x000fc80000010000 */
[----:B------:R-:W-:Y:S02]  /*160c0*/  FADD.FTZ R6, R242, R6 ;  /* 0x00000006f2067221 */ /* 0x000fe40000010000 */
[----:B-1----:R-:W-:Y:S02]  /*160d0*/  FFMA.FTZ R3, R87, c[0x0][0x2d0], -R2 ;  /* 0x0000b40057037a23 */ /* 0x002fe40000010802 */
[----:B------:R-:W-:Y:S02]  /*160e0*/  FADD.FTZ R6, R250, R6 ;  /* 0x00000006fa067221 */ /* 0x000fe40000010000 */
[----:B------:R1:W2:Y:S02]  /*160f0*/  MUFU.EX2 R24, R3 ;  /* 0x0000000300187308 */ /* 0x0002a40000000800 */
[----:B------:R-:W-:-:S04]  /*16100*/  FADD.FTZ R6, R218, R6 ;  /* 0x00000006da067221 */ /* 0x000fc80000010000 */
[----:B------:R-:W-:-:S04]  /*16110*/  FADD.FTZ R6, R228, R6 ;  /* 0x00000006e4067221 */ /* 0x000fc80000010000 */
[----:B------:R-:W-:Y:S02]  /*16120*/  FADD.FTZ R6, R219, R6 ;  /* 0x00000006db067221 */ /* 0x000fe40000010000 */
[--C-:B-1----:R-:W-:Y:S01]  /*16130*/  FFMA.FTZ R3, R86, c[0x0][0x2d0], -R2.reuse ;  /* 0x0000b40056037a23 */ /* 0x102fe20000010802 */
[----:B--2---:R-:W-:Y:S01]  /*16140*/  F2FP.PACK_AB R128, R24, R7 ;  /* 0x000000071880723e */ /* 0x004fe200000000ff */
[----:B------:R-:W-:Y:S02]  /*16150*/  FFMA.FTZ R2, R85, c[0x0][0x2d0], -R2 ;  /* 0x0000b40055027a23 */ /* 0x000fe40000010802 */
[----:B------:R-:W-:Y:S01]  /*16160*/  MUFU.EX2 R26, R3 ;  /* 0x00000003001a7308 */ /* 0x000fe20000000800 */
[----:B------:R-:W-:-:S04]  /*16170*/  FADD.FTZ R7, R7, R6 ;  /* 0x0000000607077221 */ /* 0x000fc80000010000 */
[----:B------:R-:W-:-:S03]  /*16180*/  FADD.FTZ R7, R24, R7 ;  /* 0x0000000718077221 */ /* 0x000fc60000010000 */
[----:B------:R1:W2:Y:S02]  /*16190*/  MUFU.EX2 R25, R2 ;  /* 0x0000000200197308 */ /* 0x0002a40000000800 */
[----:B-1----:R-:W-:Y:S01]  /*161a0*/  FFMA.FTZ R2, R81, c[0x0][0x2d0], -R0 ;  /* 0x0000b40051027a23 */ /* 0x002fe20000010800 */
[----:B--2---:R-:W-:-:S05]  /*161b0*/  F2FP.PACK_AB R130, R25, R26 ;  /* 0x0000001a1982723e */ /* 0x004fca00000000ff */
[----:B------:R1:W-:Y:S02]  /*161c0*/  MUFU.EX2 R5, R2 ;  /* 0x0000000200057308 */ /* 0x0003e40000000800 */
[----:B-1----:R-:W-:-:S06]  /*161d0*/  FFMA.FTZ R2, R82, c[0x0][0x2d0], -R0 ;  /* 0x0000b40052027a23 */ /* 0x002fcc0000010800 */
[----:B------:R1:W2:Y:S02]  /*161e0*/  MUFU.EX2 R4, R2 ;  /* 0x0000000200047308 */ /* 0x0002a40000000800 */
[--C-:B-1----:R-:W-:Y:S01]  /*161f0*/  FFMA.FTZ R2, R83, c[0x0][0x2d0], -R0.reuse ;  /* 0x0000b40053027a23 */ /* 0x102fe20000010800 */
[----:B--2---:R-:W-:Y:S01]  /*16200*/  F2FP.PACK_AB R129, R4, R5 ;  /* 0x000000050481723e */ /* 0x004fe200000000ff */
[----:B------:R-:W-:-:S04]  /*16210*/  FFMA.FTZ R0, R84, c[0x0][0x2d0], -R0 ;  /* 0x0000b40054007a23 */ /* 0x000fc80000010800 */
[----:B------:R-:W-:Y:S08]  /*16220*/  MUFU.EX2 R3, R2 ;  /* 0x0000000200037308 */ /* 0x000ff00000000800 */
[----:B------:R1:W2:Y:S02]  /*16230*/  MUFU.EX2 R2, R0 ;  /* 0x0000000000027308 */ /* 0x0002a40000000800 */
[----:B-1----:R-:W-:Y:S01]  /*16240*/  FADD.FTZ R0, R80, R89 ;  /* 0x0000005950007221 */ /* 0x002fe20000010000 */
[----:B--2---:R-:W-:Y:S01]  /*16250*/  F2FP.PACK_AB R131, R2, R3 ;  /* 0x000000030283723e */ /* 0x004fe200000000ff */
[----:B------:R-:W1:Y:S02]  /*16260*/  LDSM.16.MT88.4 R80, [R193+0x4000] ;  /* 0x00400000c150783b */ /* 0x000e640000004200 */
[----:B------:R-:W-:-:S02]  /*16270*/  FADD.FTZ R0, R216, R0 ;  /* 0x00000000d8007221 */ /* 0x000fc40000010000 */
[----:B------:R-:W2:Y:S02]  /*16280*/  LDSM.16.MT88.4 R88, [R195+0x4000] ;  /* 0x00400000c358783b */ /* 0x000ea40000004200 */
[----:B------:R-:W-:Y:S01]  /*16290*/  HMMA.16816.F32 R140, R128, R144, R140 ;  /* 0x00000090808c723c */ /* 0x000fe2000000188c */
[----:B------:R-:W-:-:S04]  /*162a0*/  FADD.FTZ R0, R215, R0 ;  /* 0x00000000d7007221 */ /* 0x000fc80000010000 */
[----:B------:R-:W-:Y:S01]  /*162b0*/  FADD.FTZ R0, R214, R0 ;  /* 0x00000000d6007221 */ /* 0x000fe20000010000 */
[----:B------:R-:W-:Y:S02]  /*162c0*/  IADD3 R214, R27, -0x2, RZ ;  /* 0xfffffffe1bd67810 */ /* 0x000fe40007ffe0ff */
[----:B------:R-:W-:Y:S01]  /*162d0*/  HMMA.16816.F32 R144, R128, R146, R160 ;  /* 0x000000928090723c */ /* 0x000fe200000018a0 */
[----:B------:R-:W3:Y:S01]  /*162e0*/  LDSM.16.MT88.4 R160, [R195+0x1000] ;  /* 0x00100000c3a0783b */ /* 0x000ee20000004200 */
[----:B------:R-:W-:-:S04]  /*162f0*/  FADD.FTZ R0, R135, R0 ;  /* 0x0000000087007221 */ /* 0x000fc80000010000 */
[----:B------:R-:W-:Y:S02]  /*16300*/  FADD.FTZ R0, R138, R0 ;  /* 0x000000008a007221 */ /* 0x000fe40000010000 */
[----:B------:R-:W-:Y:S02]  /*16310*/  HMMA.16816.F32 R148, R128, R152, R148 ;  /* 0x000000988094723c */ /* 0x000fe40000001894 */
[----:B------:R-:W-:-:S04]  /*16320*/  FADD.FTZ R0, R133, R0 ;  /* 0x0000000085007221 */ /* 0x000fc80000010000 */
[----:B------:R-:W-:Y:S01]  /*16330*/  FADD.FTZ R5, R5, R0 ;  /* 0x0000000005057221 */ /* 0x000fe20000010000 */
[----:B------:R-:W-:Y:S01]  /*16340*/  MOV R0, R243 ;  /* 0x000000f300007202 */ /* 0x000fe20000000f00 */
[C---:B------:R-:W-:Y:S02]  /*16350*/  HMMA.16816.F32 R152, R128.reuse, R154, R156 ;  /* 0x0000009a8098723c */ /* 0x040fe4000000189c */
[----:B------:R-:W-:Y:S02]  /*16360*/  FADD.FTZ R5, R4, R5 ;  /* 0x0000000504057221 */ /* 0x000fe40000010000 */
[----:B------:R-:W-:Y:S02]  /*16370*/  IMAD.IADD R4, R240, 0x1, -R239 ;  /* 0x00000001f0047824 */ /* 0x000fe400078e0aef */
[----:B------:R-:W-:Y:S02]  /*16380*/  FADD.FTZ R3, R3, R5 ;  /* 0x0000000503037221 */ /* 0x000fe40000010000 */
[----:B------:R-:W-:Y:S02]  /*16390*/  HMMA.16816.F32 R60, R128, R64, R180 ;  /* 0x00000040803c723c */ /* 0x000fe400000018b4 */
[----:B------:R-:W-:-:S06]  /*163a0*/  FADD.FTZ R228, R2, R3 ;  /* 0x0000000302e47221 */ /* 0x000fcc0000010000 */
[C---:B-1----:R-:W-:Y:S08]  /*163b0*/  HMMA.16816.F32 R76, R128.reuse, R80, R76 ;  /* 0x00000050804c723c */ /* 0x042ff0000000184c */
[C---:B------:R-:W-:Y:S01]  /*163c0*/  HMMA.16816.F32 R80, R128.reuse, R82, R96 ;  /* 0x000000528050723c */ /* 0x040fe20000001860 */
[----:B------:R-:W1:Y:S07]  /*163d0*/  LDSM.16.MT88.4 R96, [R194+0x4000] ;  /* 0x00400000c260783b */ /* 0x000e6e0000004200 */
[C---:B--2---:R-:W-:Y:S01]  /*163e0*/  HMMA.16816.F32 R84, R128.reuse, R88, R112 ;  /* 0x000000588054723c */ /* 0x044fe20000001870 */
[----:B------:R-:W-:Y:S07]  /*163f0*/  LDSM.16.MT88.4 R112, [R193+0x5800] ;  /* 0x00580000c170783b */ /* 0x000fee0000004200 */
[C---:B------:R-:W-:Y:S01]  /*16400*/  HMMA.16816.F32 R88, R128.reuse, R90, R104 ;  /* 0x0000005a8058723c */ /* 0x040fe20000001868 */
[----:B------:R-:W2:Y:S07]  /*16410*/  LDSM.16.MT88.4 R104, [R192+0x5800] ;  /* 0x00580000c068783b */ /* 0x000eae0000004200 */
[C---:B---3--:R-:W-:Y:S01]  /*16420*/  HMMA.16816.F32 R156, R128.reuse, R160, R48 ;  /* 0x000000a0809c723c */ /* 0x048fe20000001830 */
[----:B------:R-:W-:Y:S07]  /*16430*/  LDSM.16.MT88.4 R48, [R193+0x2800] ;  /* 0x00280000c130783b */ /* 0x000fee0000004200 */
[C---:B------:R-:W-:Y:S01]  /*16440*/  HMMA.16816.F32 R160, R128.reuse, R162, R40 ;  /* 0x000000a280a0723c */ /* 0x040fe20000001828 */
[----:B------:R-:W3:Y:S07]  /*16450*/  LDSM.16.MT88.4 R40, [R192+0x2800] ;  /* 0x00280000c028783b */ /* 0x000eee0000004200 */
[C---:B------:R-:W-:Y:S01]  /*16460*/  HMMA.16816.F32 R64, R128.reuse, R66, R72 ;  /* 0x000000428040723c */ /* 0x040fe20000001848 */
[----:B------:R-:W4:Y:S07]  /*16470*/  LDSM.16.MT88.4 R72, [R192+0x4000] ;  /* 0x00400000c048783b */ /* 0x000f2e0000004200 */
[C---:B-1----:R-:W-:Y:S08]  /*16480*/  HMMA.16816.F32 R92, R128.reuse, R96, R92 ;  /* 0x00000060805c723c */ /* 0x042ff0000000185c */
[C---:B------:R-:W-:Y:S08]  /*16490*/  HMMA.16816.F32 R96, R128.reuse, R98, R100 ;  /* 0x000000628060723c */ /* 0x040ff00000001864 */
[C---:B--2---:R-:W-:Y:S08]  /*164a0*/  HMMA.16816.F32 R100, R128.reuse, R104, R172 ;  /* 0x000000688064723c */ /* 0x044ff000000018ac */
[C---:B------:R-:W-:Y:S01]  /*164b0*/  HMMA.16816.F32 R104, R128.reuse, R106, R120 ;  /* 0x0000006a8068723c */ /* 0x040fe20000001878 */
[----:B------:R-:W1:Y:S07]  /*164c0*/  LDSM.16.MT88.4 R120, [R195+0x5800] ;  /* 0x00580000c378783b */ /* 0x000e6e0000004200 */
[C---:B------:R-:W-:Y:S07]  /*164d0*/  HMMA.16816.F32 R28, R128.reuse, R32, R244 ;  /* 0x00000020801c723c */ /* 0x040fee00000018f4 */
[----:B------:R-:W-:Y:S01]  /*164e0*/  IMAD.MOV.U32 R247, RZ, RZ, c[0x0][0x2c4] ;  /* 0x0000b100fff77624 */ /* 0x000fe200078e00ff */
[----:B---3--:R-:W-:Y:S04]  /*164f0*/  HMMA.16816.F32 R36, R128, R40, R36 ;  /* 0x000000288024723c */ /* 0x008fe80000001824 */
[----:B------:R-:W-:Y:S01]  /*16500*/  ISETP.NE.AND P1, PT, R247, 0x1, PT ;  /* 0x00000001f700780c */ /* 0x000fe20003f25270 */
[----:B------:R-:W-:-:S03]  /*16510*/  IMAD.MOV.U32 R247, RZ, RZ, c[0x0][0x32c] ;  /* 0x0000cb00fff77624 */ /* 0x000fc600078e00ff */
[C---:B------:R-:W-:Y:S08]  /*16520*/  HMMA.16816.F32 R52, R128.reuse, R56, R52 ;  /* 0x000000388034723c */ /* 0x040ff00000001834 */
[----:B------:R-:W-:Y:S01]  /*16530*/  HMMA.16816.F32 R108, R128, R112, R108 ;  /* 0x00000070806c723c */ /* 0x000fe2000000186c */
[----:B------:R-:W-:-:S05]  /*16540*/  @P1 IMAD.HI.U32 R6, R243, c[0x0][0x2c8], RZ ;  /* 0x0000b200f3061a27 */ /* 0x000fca00078e00ff */
[----:B------:R-:W-:Y:S01]  /*16550*/  @P1 SHF.R.U32.HI R0, RZ, c[0x0][0x2cc], R6 ;  /* 0x0000b300ff001a19 */ /* 0x000fe20000011606 */
[----:B------:R-:W-:Y:S01]  /*16560*/  FADD.FTZ R6, R26, R7 ;  /* 0x000000071a067221 */ /* 0x000fe20000010000 */
[----:B------:R-:W-:Y:S01]  /*16570*/  ISETP.GE.AND P1, PT, R247, 0x1, PT ;  /* 0x00000001f700780c */ /* 0x000fe20003f26270 */
[----:B------:R-:W-:Y:S02]  /*16580*/  HMMA.16816.F32 R40, R128, R42, R44 ;  /* 0x0000002a8028723c */ /* 0x000fe4000000182c */
[----:B------:R-:W-:-:S05]  /*16590*/  IMAD.IADD R0, R4, 0x1, R0 ;  /* 0x0000000104007824 */ /* 0x000fca00078e0200 */
[----:B------:R-:W-:Y:S01]  /*165a0*/  IADD3 R3, R0, c[0x0][0x328], RZ ;  /* 0x0000ca0000037a10 */ /* 0x000fe20007ffe0ff */
[C---:B------:R-:W-:Y:S08]  /*165b0*/  HMMA.16816.F32 R56, R128.reuse, R58, R68 ;  /* 0x0000003a8038723c */ /* 0x040ff00000001844 */
[C---:B------:R-:W-:Y:S08]  /*165c0*/  HMMA.16816.F32 R112, R128.reuse, R114, R116 ;  /* 0x000000728070723c */ /* 0x040ff00000001874 */
[C---:B------:R-:W-:Y:S08]  /*165d0*/  HMMA.16816.F32 R44, R128.reuse, R48, R224 ;  /* 0x00000030802c723c */ /* 0x040ff000000018e0 */
[C---:B----4-:R-:W-:Y:S08]  /*165e0*/  HMMA.16816.F32 R68, R128.reuse, R72, R184 ;  /* 0x000000488044723c */ /* 0x050ff000000018b8 */
[C---:B-1----:R-:W-:Y:S08]  /*165f0*/  HMMA.16816.F32 R116, R128.reuse, R120, R20 ;  /* 0x000000788074723c */ /* 0x042ff00000001814 */
[C---:B------:R-:W-:Y:S07]  /*16600*/  HMMA.16816.F32 R32, R128.reuse, R34, R220 ;  /* 0x000000228020723c */ /* 0x040fee00000018dc */
[----:B------:R-:W-:Y:S01]  /*16610*/  FADD.FTZ R222, R25, R6 ;  /* 0x0000000619de7221 */ /* 0x000fe20000010000 */
        /* <DEDUP_REMOVED lines=17> */
.L_x_4566:
[----:B------:R-:W-:-:S13]  /*16730*/  ISETP.NE.AND P0, PT, R4, 0x1, PT ;  /* 0x000000010400780c */ /* 0x000fda0003f05270 */
[----:B------:R-:W-:-:S05]  /*16740*/  @P0 IMAD.HI.U32 R0, R2, c[0x0][0x330], RZ ;  /* 0x0000cc0002000a27 */ /* 0x000fca00078e00ff */
[----:B------:R-:W-:Y:S02]  /*16750*/  @P0 SHF.R.U32.HI R2, RZ, c[0x0][0x334], R0 ;  /* 0x0000cd00ff020a19 */ /* 0x000fe40000011600 */
.L_x_4567:
[----:B------:R-:W-:Y:S05]  /*16760*/  BSYNC B0 ;  /* 0x0000000000007941 */ /* 0x000fea0003800000 */
.L_x_4565:
[----:B------:R-:W-:-:S05]  /*16770*/  IMAD R2, R2, R4, c[0x0][0x32c] ;  /* 0x0000cb0002027624 */ /* 0x000fca00078e0204 */
[----:B------:R-:W-:-:S05]  /*16780*/  IMNMX R3, R3, R2, PT ;  /* 0x0000000203037217 */ /* 0x000fca0003800200 */
.L_x_4564:
[----:B------:R-:W-:-:S05]  /*16790*/  IMAD.HI R3, R3, 0x2aaaaaab, RZ ;  /* 0x2aaaaaab03037827 */ /* 0x000fca00078e02ff */
[----:B------:R-:W-:-:S04]  /*167a0*/  SHF.R.U32.HI R0, RZ, 0x1f, R3 ;  /* 0x0000001fff007819 */ /* 0x000fc80000011603 */
[----:B------:R-:W-:-:S04]  /*167b0*/  LEA.HI.SX32 R3, R3, R0, 0x1d ;  /* 0x0000000003037211 */ /* 0x000fc800078feaff */
[----:B------:R-:W-:-:S04]  /*167c0*/  IMNMX R242, R232, R3, !PT ;  /* 0x00000003e8f27217 */ /* 0x000fc80007800200 */
[----:B------:R-:W-:-:S13]  /*167d0*/  ISETP.GE.AND P0, PT, R214, R242, PT ;  /* 0x000000f2d600720c */ /* 0x000fda0003f06270 */
[----:B------:R-:W-:Y:S05]  /*167e0*/  @!P0 BRA `(.L_x_4568) ;  /* 0x0000341000008947 */ /* 0x000fea0003800000 */
[----:B------:R-:W-:Y:S02]  /*167f0*/  MOV R138, R132 ;  /* 0x00000084008a7202 */ /* 0x000fe40000000f00 */
[----:B------:R-:W-:Y:S02]  /*16800*/  MOV R135, R134 ;  /* 0x0000008600877202 */ /* 0x000fe40000000f00 */
[----:B------:R-:W-:Y:S02]  /*16810*/  MOV R215, R214 ;  /* 0x000000d600d77202 */ /* 0x000fe40000000f00 */
.L_x_4581:
        /* <DEDUP_REMOVED lines=19> */
[----:B------:R-:W-:Y:S01]  /*16950*/  SHF.R.S32.HI R0, RZ, 0x1f, R215 ;  /* 0x0000001fff007819 */ /* 0x000fe200000114d7 */
[C---:B------:R-:W-:Y:S04]  /*16960*/  IMAD.WIDE.U32 R2, R215.reuse, c[0x0][0x208], RZ ;  /* 0x00008200d7027a25 */ /* 0x040fe800078e00ff */
[----:B------:R-:W-:Y:S04]  /*16970*/  IMAD R0, R0, c[0x0][0x208], RZ ;  /* 0x0000820000007a24 */ /* 0x000fe800078e02ff */
[----:B------:R-:W-:Y:S04]  /*16980*/  IMAD R0, R215, c[0x0][0x20c], R0 ;  /* 0x00008300d7007a24 */ /* 0x000fe800078e0200 */
[----:B------:R-:W-:Y:S02]  /*16990*/  IMAD.IADD R0, R3, 0x1, R0 ;  /* 0x0000000103007824 */ /* 0x000fe400078e0200 */
[----:B------:R-:W-:Y:S05]  /*169a0*/  IMAD.WIDE.U32 R2, R2, 0x30, RZ ;  /* 0x0000003002027825 */ /* 0x000fea00078e00ff */
[-C--:B------:R-:W-:Y:S02]  /*169b0*/  IADD3 R5, P1, R236, R2.reuse, RZ ;  /* 0x00000002ec057210 */ /* 0x080fe40007f3e0ff */
[----:B-----5:R-:W-:Y:S01]  /*169c0*/  ISETP.GT.AND P2, PT, R4, 0x7f, PT ;  /* 0x0000007f0400780c */ /* 0x020fe20003f44270 */
[----:B------:R-:W-:Y:S04]  /*169d0*/  IMAD R4, R0, 0x30, RZ ;  /* 0x0000003000047824 */ /* 0x000fe800078e02ff */
[----:B------:R-:W-:Y:S08]  /*169e0*/  IMAD.IADD R3, R3, 0x1, R4 ;  /* 0x0000000103037824 */ /* 0x000ff000078e0204 */
[----:B------:R-:W-:Y:S05]  /*169f0*/  @!P2 IMAD.MOV.U32 R0, RZ, RZ, c[0x0][0x208] ;  /* 0x00008200ff00a624 */ /* 0x000fea00078e00ff */
[C---:B------:R-:W-:Y:S02]  /*16a00*/  @!P2 LEA R6, P0, R0.reuse, R2, 0x5 ;  /* 0x000000020006a211 */ /* 0x040fe400078028ff */
[----:B------:R-:W-:Y:S04]  /*16a10*/  @!P2 MOV R2, c[0x0][0x20c] ;  /* 0x000083000002aa02 */ /* 0x000fe80000000f00 */
[----:B------:R-:W-:Y:S01]  /*16a20*/  @!P2 LEA.HI.X R2, R0, R3, R2, 0x5, P0 ;  /* 0x000000030002a211 */ /* 0x000fe200000f2c02 */
[----:B------:R-:W-:Y:S01]  /*16a30*/  IMAD.X R3, R3, 0x1, R238, P1 ;  /* 0x0000000103037824 */ /* 0x000fe200008e06ee */
[C---:B------:R-:W-:Y:S04]  /*16a40*/  LEA R4, P0, R5.reuse, c[0x0][0x1f8], 0x1 ;  /* 0x00007e0005047a11 */ /* 0x040fe800078008ff */
[----:B------:R-:W-:Y:S02]  /*16a50*/  LEA.HI.X R5, R5, c[0x0][0x1fc], R3, 0x1, P0 ;  /* 0x00007f0005057a11 */ /* 0x000fe400000f0c03 */
[----:B------:R-:W-:Y:S03]  /*16a60*/  @!P2 IADD3 R0, P0, R6, R236, RZ ;  /* 0x000000ec0600a210 */ /* 0x000fe60007f1e0ff */
[----:B------:R-:W-:Y:S01]  /*16a70*/  @!PT LDS RZ, [RZ] ;  /* 0x00000000fffff984 */ /* 0x000fe20000000800 */
[----:B------:R-:W-:Y:S01]  /*16a80*/  @!PT LDS RZ, [RZ] ;  /* 0x00000000fffff984 */ /* 0x000fe20000000800 */
[----:B------:R-:W-:Y:S01]  /*16a90*/  @!PT LDS RZ, [RZ] ;  /* 0x00000000fffff984 */ /* 0x000fe20000000800 */
[----:B------:R4:W-:Y:S01]  /*16aa0*/  LDGSTS.E.BYPASS.LTC128B.128 [R213+0x4080], [R4.64], !P6 ;  /* 0x0408000004d57fae */ /* 0x0009e2000f101d46 */
[----:B------:R-:W-:Y:S02]  /*16ab0*/  @!P2 IADD3.X R3, R2, R238, RZ, P0, !PT ;  /* 0x000000ee0203a210 */ /* 0x000fe400007fe4ff */
        /* <DEDUP_REMOVED lines=9> */
.L_x_4570:
[----:B------:R-:W-:Y:S05]  /*16b50*/  BSYNC B0 ;  /* 0x0000000000007941 */ /* 0x000fea0003800000 */
.L_x_4569:
        /* <DEDUP_REMOVED lines=27> */
[----:B------:R-:W2:Y:S05]  /*16d10*/  LDSM.16.M88.4 R172, [R169+0x800] ;  /* 0x00080000a9ac783b */ /* 0x000eaa0000000200 */
[----:B------:R-:W3:Y:S02]  /*16d20*/  LDSM.16.M88.4 R184, [R169+0x1000] ;  /* 0x00100000a9b8783b */ /* 0x000ee40000000200 */
        /* <DEDUP_REMOVED lines=8> */
[----:B------:R-:W2:Y:S05]  /*16db0*/  LDSM.16.M88.4 R176, [R171+0x2000] ;  /* 0x00200000abb0783b */ /* 0x000eaa0000000200 */
[----:B------:R-:W3:Y:S02]  /*16dc0*/  LDSM.16.M88.4 R184, [R171+0x2800] ;  /* 0x00280000abb8783b */ /* 0x000ee40000000200 */
        /* <DEDUP_REMOVED lines=8> */
[----:B------:R-:W2:Y:S05]  /*16e50*/  LDSM.16.M88.4 R172, [R201] ;  /* 0x00000000c9ac783b */ /* 0x000eaa0000000200 */
[----:B------:R-:W3:Y:S02]  /*16e60*/  LDSM.16.M88.4 R184, [R202] ;  /* 0x00000000cab8783b */ /* 0x000ee40000000200 */
        /* <DEDUP_REMOVED lines=110> */
[----:B------:R-:W-:Y:S04]  /*17550*/  IADD3 R0, R215, -0x1, RZ ;  /* 0xffffffffd7007810 */ /* 0x000fe80007ffe0ff */
[----:B------:R-:W-:Y:S05]  /*17560*/  SHF.R.S32.HI R2, RZ, 0x1f, R0 ;  /* 0x0000001fff027819 */ /* 0x000fea0000011400 */
[----:B------:R-:W-:Y:S02]  /*17570*/  IMAD R132, R2, c[0x0][0x1e0], RZ ;  /* 0x0000780002847a24 */ /* 0x000fe400078e02ff */
[C---:B------:R-:W-:Y:S04]  /*17580*/  IMAD.WIDE.U32 R2, R0.reuse, c[0x0][0x1e0], RZ ;  /* 0x0000780000027a25 */ /* 0x040fe800078e00ff */
[----:B------:R-:W-:Y:S01]  /*17590*/  IMAD R0, R0, c[0x0][0x1e4], R132 ;  /* 0x0000790000007a24 */ /* 0x000fe200078e0284 */
[----:B------:R-:W-:Y:S03]  /*175a0*/  IADD3 R132, -R229, 0x30, RZ ;  /* 0x00000030e5847810 */ /* 0x000fe60007ffe1ff */
[----:B------:R-:W-:Y:S01]  /*175b0*/  IMAD.IADD R0, R3, 0x1, R0 ;  /* 0x0000000103007824 */ /* 0x000fe200078e0200 */
[----:B------:R-:W-:Y:S01]  /*175c0*/  ISETP.GE.AND P0, PT, R132, 0x21, PT ;  /* 0x000000218400780c */ /* 0x000fe20003f06270 */
[----:B------:R-:W-:Y:S04]  /*175d0*/  IMAD.WIDE.U32 R2, R2, 0x30, RZ ;  /* 0x0000003002027825 */ /* 0x000fe800078e00ff */
[----:B------:R-:W-:Y:S04]  /*175e0*/  IMAD R0, R0, 0x30, RZ ;  /* 0x0000003000007824 */ /* 0x000fe800078e02ff */
[----:B------:R-:W-:Y:S04]  /*175f0*/  IMAD.IADD R0, R3, 0x1, R0 ;  /* 0x0000000103007824 */ /* 0x000fe800078e0200 */
[----:B------:R-:W-:Y:S02]  /*17600*/  @P0 IMAD.MOV.U32 R134, RZ, RZ, c[0x0][0x1e0] ;  /* 0x00007800ff860624 */ /* 0x000fe400078e00ff */
[----:B------:R-:W-:Y:S03]  /*17610*/  @P0 IMAD.MOV.U32 R133, RZ, RZ, c[0x0][0x1e4] ;  /* 0x00007900ff850624 */ /* 0x000fe600078e00ff */
[C---:B------:R-:W-:Y:S04]  /*17620*/  @P0 LEA R3, P1, R134.reuse, R2, 0x5 ;  /* 0x0000000286030211 */ /* 0x040fe800078228ff */
[----:B------:R-:W-:Y:S02]  /*17630*/  @P0 LEA.HI.X R134, R134, R0, R133, 0x5, P1 ;  /* 0x0000000086860211 */ /* 0x000fe400008f2c85 */
[----:B------:R-:W-:Y:S11]  /*17640*/  ISETP.GE.AND P1, PT, R132, 0x1, PT ;  /* 0x000000018400780c */ /* 0x000ff60003f26270 */
[----:B------:R-:W-:Y:S02]  /*17650*/  @!UPT UIADD3 URZ, URZ, URZ, URZ ;  /* 0x0000003f3f3ff290 */ /* 0x000fe4000fffe03f */
[----:B------:R-:W-:Y:S05]  /*17660*/  @P1 IADD3 R2, P2, R234, R2, RZ ;  /* 0x00000002ea021210 */ /* 0x000fea0007f5e0ff */
[--C-:B------:R-:W-:Y:S01]  /*17670*/  @P1 IMAD.X R0, R0, 0x1, R233.reuse, P2 ;  /* 0x0000000100001824 */ /* 0x100fe200010e06e9 */
[C---:B------:R-:W-:Y:S04]  /*17680*/  @P1 LEA R132, P2, R2.reuse, c[0x0][0x1c8], 0x1 ;  /* 0x0000720002841a11 */ /* 0x040fe800078408ff */
[----:B------:R-:W-:Y:S02]  /*17690*/  @P1 LEA.HI.X R133, R2, c[0x0][0x1cc], R0, 0x1, P2 ;  /* 0x0000730002851a11 */ /* 0x000fe400010f0c00 */
[----:B------:R-:W-:Y:S03]  /*176a0*/  @P0 IADD3 R0, P2, R3, R234, RZ ;  /* 0x000000ea03000210 */ /* 0x000fe60007f5e0ff */
[----:B------:R-:W-:Y:S01]  /*176b0*/  @!PT LDS RZ, [RZ] ;  /* 0x00000000fffff984 */ /* 0x000fe20000000800 */
[----:B------:R-:W-:Y:S01]  /*176c0*/  @!PT LDS RZ, [RZ] ;  /* 0x00000000fffff984 */ /* 0x000fe20000000800 */
[----:B------:R-:W-:Y:S01]  /*176d0*/  @!PT LDS RZ, [RZ] ;  /* 0x00000000fffff984 */ /* 0x000fe20000000800 */
[----:B------:R1:W-:Y:S02]  /*176e0*/  @P1 LDGSTS.E.BYPASS.LTC128B.128 [R213+0xa080], [R132.64], !P6 ;  /* 0x0a08000084d51fae */ /* 0x0003e4000f101d46 */
[----:B------:R-:W-:Y:S01]  /*176f0*/  @P0 IMAD.X R3, R134, 0x1, R233, P2 ;  /* 0x0000000186030824 */ /* 0x000fe200010e06e9 */
        /* <DEDUP_REMOVED lines=8> */
[----:B------:R1:W-:Y:S02]  /*17780*/  @P0 LDGSTS.E.BYPASS.LTC128B.128 [R217+0xf880], [R2.64+0x180], !P3 ;  /* 0x0f88018002d90fae */ /* 0x0003e4000d901d46 */
.L_x_4572:
[----:B------:R-:W-:Y:S05]  /*17790*/  BSYNC B0 ;  /* 0x0000000000007941 */ /* 0x000fea0003800000 */
.L_x_4571:
[----:B------:R-:W-:Y:S01]  /*177a0*/  IMAD.MOV.U32 R0, RZ, RZ, c[0x0][0x2c4] ;  /* 0x0000b100ff007624 */ /* 0x000fe200078e00ff */
[----:B------:R-:W0:Y:S01]  /*177b0*/  LDGDEPBAR ;  /* 0x00000000000079af */ /* 0x000e220000000000 */
[----:B-1----:R-:W-:Y:S01]  /*177c0*/  IMAD.IADD R133, R252, 0x1, R243 ;  /* 0x00000001fc857824 */ /* 0x002fe200078e02f3 */
[----:B------:R-:W-:Y:S01]  /*177d0*/  ULDC UR4, c[0x0][0x324] ;  /* 0x0000c90000047ab9 */ /* 0x000fe20000000800 */
[----:B------:R-:W-:Y:S01]  /*177e0*/  IMAD.MOV.U32 R176, RZ, RZ, c[0x0][0x32c] ;  /* 0x0000cb00ffb07624 */ /* 0x000fe200078e00ff */
[----:B------:R-:W-:Y:S01]  /*177f0*/  ISETP.NE.AND P0, PT, R0, 0x1, PT ;  /* 0x000000010000780c */ /* 0x000fe20003f05270 */
[----:B------:R-:W-:Y:S01]  /*17800*/  IMAD R2, R215, -0x30, RZ ;  /* 0xffffffd0d7027824 */ /* 0x000fe200078e02ff */
[----:B------:R-:W-:Y:S04]  /*17810*/  ULOP3.LUT UR4, URZ, UR4, URZ, 0x33, !UPT ;  /* 0x000000043f047292 */ /* 0x000fe8000f8e333f */
[----:B------:R-:W-:Y:S07]  /*17820*/  IADD3 R173, -R241, R2, RZ ;  /* 0x00000002f1ad7210 */ /* 0x000fee0007ffe1ff */
[----:B------:R-:W-:Y:S05]  /*17830*/  @P0 IMAD.HI.U32 R0, R133, c[0x0][0x2c8], RZ ;  /* 0x0000b20085000a27 */ /* 0x000fea00078e00ff */
[----:B------:R-:W-:Y:S02]  /*17840*/  @P0 SHF.R.U32.HI R133, RZ, c[0x0][0x2cc], R0 ;  /* 0x0000b300ff850a19 */ /* 0x000fe40000011600 */
[----:B------:R-:W-:Y:S02]  /*17850*/  ISETP.GE.AND P0, PT, R176, 0x1, PT ;  /* 0x00000001b000780c */ /* 0x000fe40003f06270 */
[----:B------:R-:W-:Y:S01]  /*17860*/  IADD3 R0, -R241, 0x1, R2 ;  /* 0x00000001f1007810 */ /* 0x000fe20007ffe102 */
[----:B------:R-:W1:Y:S03]  /*17870*/  SHFL.IDX PT, R132, R133, RZ, 0x1c1f ;  /* 0x001c1fff85847589 */ /* 0x000e6600000e0000 */
[----:B------:R-:W-:Y:S04]  /*17880*/  IADD3 R0, -R239, R0, R240 ;  /* 0x00000000ef007210 */ /* 0x000fe80007ffe1f0 */
[C---:B------:R-:W-:Y:S02]  /*17890*/  IADD3 R172, R0.reuse, c[0x0][0x328], RZ ;  /* 0x0000ca0000ac7a10 */ /* 0x040fe40007ffe0ff */
[----:B------:R-:W-:Y:S04]  /*178a0*/  IADD3 R134, R0, UR4, RZ ;  /* 0x0000000400867c10 */ /* 0x000fe8000fffe0ff */
[----:B-1----:R-:W-:Y:S01]  /*178b0*/  IADD3 R0, R134, R132, RZ ;  /* 0x0000008486007210 */ /* 0x002fe20007ffe0ff */
        /* <DEDUP_REMOVED lines=15> */
.L_x_4575:
[----:B------:R-:W-:Y:S04]  /*179b0*/  MOV R174, c[0x0][0x32c] ;  /* 0x0000cb0000ae7a02 */ /* 0x000fe80000000f00 */
[----:B------:R-:W-:Y:S11]  /*179c0*/  ISETP.NE.AND P0, PT, R174, 0x1, PT ;  /* 0x00000001ae00780c */ /* 0x000ff60003f05270 */
[----:B------:R-:W-:Y:S02]  /*179d0*/  @!UPT UIADD3 URZ, URZ, URZ, URZ ;  /* 0x0000003f3f3ff290 */ /* 0x000fe4000fffe03f */
[----:B------:R-:W-:Y:S05]  /*179e0*/  @P0 IMAD.HI.U32 R174, R132, c[0x0][0x330], RZ ;  /* 0x0000cc0084ae0a27 */ /* 0x000fea00078e00ff */
[----:B------:R-:W-:Y:S02]  /*179f0*/  @P0 SHF.R.U32.HI R132, RZ, c[0x0][0x334], R174 ;  /* 0x0000cd00ff840a19 */ /* 0x000fe400000116ae */
.L_x_4576:
[----:B------:R-:W-:Y:S05]  /*17a00*/  BSYNC B0 ;  /* 0x0000000000007941 */ /* 0x000fea0003800000 */
.L_x_4574:
[----:B------:R-:W-:Y:S05]  /*17a10*/  IMAD R132, R132, c[0x0][0x32c], R173 ;  /* 0x0000cb0084847a24 */ /* 0x000fea00078e02ad */
[----:B------:R-:W-:Y:S02]  /*17a20*/  IMNMX R0, R0, R132, !PT ;  /* 0x0000008400007217 */ /* 0x000fe40007800200 */
[----:B------:R-:W-:Y:S04]  /*17a30*/  IADD3 R132, R132, c[0x0][0x32c], RZ ;  /* 0x0000cb0084847a10 */ /* 0x000fe80007ffe0ff */
[----:B------:R-:W-:Y:S02]  /*17a40*/  IMNMX R3, R3, R132, PT ;  /* 0x0000008403037217 */ /* 0x000fe40003800200 */
.L_x_4573:
        /* <DEDUP_REMOVED lines=8> */
[----:B------:R-:W-:Y:S02]  /*17ad0*/  ISETP.GT.AND P0, PT, R0, 0x1, !P0 ;  /* 0x000000010000780c */ /* 0x000fe40004704270 */
[----:B------:R-:W-:Y:S02]  /*17ae0*/  LOP3.LUT R212, R212, 0xfffffff7, RZ, 0xc0, !PT ;  /* 0xfffffff7d4d47812 */ /* 0x000fe400078ec0ff */
[----:B------:R-:W-:Y:S02]  /*17af0*/  ISETP.LT.OR P0, PT, R3, 0x2, P0 ;  /* 0x000000020300780c */ /* 0x000fe40000701670 */
[----:B------:R-:W-:Y:S02]  /*17b00*/  @P1 LOP3.LUT R212, R212, 0x8, RZ, 0xfc, !PT ;  /* 0x00000008d4d41812 */ /* 0x000fe400078efcff */
[----:B------:R-:W-:Y:S02]  /*17b10*/  FSEL R179, R5, -INF , !P0 ;  /* 0xff80000005b37808 */ /* 0x000fe40004000000 */
[----:B------:R-:W-:Y:S02]  /*17b20*/  ISETP.GT.AND P0, PT, R0, 0x8, !P1 ;  /* 0x000000080000780c */ /* 0x000fe40004f04270 */
[----:B------:R-:W-:Y:S02]  /*17b30*/  ISETP.GE.AND P1, PT, R2, 0xa, PT ;  /* 0x0000000a0200780c */ /* 0x000fe40003f26270 */
[C---:B------:R-:W-:Y:S02]  /*17b40*/  ISETP.LT.OR P0, PT, R3.reuse, 0x9, P0 ;  /* 0x000000090300780c */ /* 0x040fe40000701670 */
[----:B------:R-:W-:Y:S02]  /*17b50*/  LOP3.LUT R212, R212, 0xfffffffb, RZ, 0xc0, !PT ;  /* 0xfffffffbd4d47812 */ /* 0x000fe400078ec0ff */
[----:B------:R-:W-:Y:S02]  /*17b60*/  FSEL R177, R8, -INF , !P0 ;  /* 0xff80000008b17808 */ /* 0x000fe40004000000 */
[----:B------:R-:W-:Y:S02]  /*17b70*/  ISETP.GT.AND P0, PT, R0, 0x9, !P1 ;  /* 0x000000090000780c */ /* 0x000fe40004f04270 */
[----:B------:R-:W-:Y:S02]  /*17b80*/  ISETP.GE.AND P2, PT, R2, 0x29, PT ;  /* 0x000000290200780c */ /* 0x000fe40003f46270 */
[----:B------:R-:W-:Y:S02]  /*17b90*/  ISETP.LT.OR P0, PT, R3, 0xa, P0 ;  /* 0x0000000a0300780c */ /* 0x000fe40000701670 */
[----:B------:R-:W-:Y:S02]  /*17ba0*/  @P1 LOP3.LUT R212, R212, 0x4, RZ, 0xfc, !PT ;  /* 0x00000004d4d41812 */ /* 0x000fe400078efcff */
[----:B------:R-:W-:Y:S02]  /*17bb0*/  ISETP.GE.AND P1, PT, R2, 0x11, PT ;  /* 0x000000110200780c */ /* 0x000fe40003f26270 */
[----:B------:R-:W-:Y:S02]  /*17bc0*/  FSEL R174, R9, -INF , !P0 ;  /* 0xff80000009ae7808 */ /* 0x000fe40004000000 */
[----:B------:R-:W-:Y:S02]  /*17bd0*/  LOP3.LUT R212, R212, 0xfffffffd, RZ, 0xc0, !PT ;  /* 0xfffffffdd4d47812 */ /* 0x000fe400078ec0ff */
[----:B------:R-:W-:Y:S04]  /*17be0*/  ISETP.GT.AND P0, PT, R0, 0x10, !P1 ;  /* 0x000000100000780c */ /* 0x000fe80004f04270 */
[C---:B------:R-:W-:Y:S03]  /*17bf0*/  ISETP.LT.OR P0, PT, R3.reuse, 0x11, P0 ;  /* 0x000000110300780c */ /* 0x040fe60000701670 */
[----:B------:R-:W-:Y:S02]  /*17c00*/  @P1 LOP3.LUT R212, R212, 0x2, RZ, 0xfc, !PT ;  /* 0x00000002d4d41812 */ /* 0x000fe400078efcff */
[----:B------:R-:W-:Y:S02]  /*17c10*/  ISETP.GE.AND P1, PT, R2, 0x12, PT ;  /* 0x000000120200780c */ /* 0x000fe40003f26270 */
[----:B------:R-:W-:Y:S02]  /*17c20*/  FSEL R180, R12, -INF , !P0 ;  /* 0xff8000000cb47808 */ /* 0x000fe40004000000 */
[----:B------:R-:W-:Y:S02]  /*17c30*/  ISETP.GT.AND P0, PT, R0, 0x11, !P1 ;  /* 0x000000110000780c */ /* 0x000fe40004f04270 */
[----:B------:R-:W-:Y:S02]  /*17c40*/  LOP3.LUT R212, R212, 0xfffffffe, RZ, 0xc0, !PT ;  /* 0xfffffffed4d47812 */ /* 0x000fe400078ec0ff */
[----:B------:R-:W-:Y:S04]  /*17c50*/  ISETP.LT.OR P0, PT, R3, 0x12, P0 ;  /* 0x000000120300780c */ /* 0x000fe80000701670 */
[----:B------:R-:W-:Y:S02]  /*17c60*/  FSEL R178, R13, -INF , !P0 ;  /* 0xff8000000db27808 */ /* 0x000fe40004000000 */
[----:B------:R-:W-:Y:S02]  /*17c70*/  ISETP.GT.AND P0, PT, R0, 0x18, !P6 ;  /* 0x000000180000780c */ /* 0x000fe40007704270 */
[----:B------:R-:W-:Y:S02]  /*17c80*/  @P1 LOP3.LUT R212, R212, 0x1, RZ, 0xfc, !PT ;  /* 0x00000001d4d41812 */ /* 0x000fe400078efcff */
[C---:B------:R-:W-:Y:S02]  /*17c90*/  ISETP.LT.OR P0, PT, R3.reuse, 0x19, P0 ;  /* 0x000000190300780c */ /* 0x040fe40000701670 */
        /* <DEDUP_REMOVED lines=16> */
[C---:B------:R-:W-:Y:S04]  /*17da0*/  ISETP.LT.OR P0, PT, R3.reuse, 0x1, P0 ;  /* 0x000000010300780c */ /* 0x040fe80000701670 */
[----:B------:R-:W-:Y:S02]  /*17db0*/  FSEL R8, R4, -INF , !P0 ;  /* 0xff80000004087808 */ /* 0x000fe40004000000 */
[----:B------:R-:W-:Y:S11]  /*17dc0*/  ISETP.GE.AND P0, PT, R2, 0x2a, PT ;  /* 0x0000002a0200780c */ /* 0x000ff60003f06270 */
[----:B------:R-:W-:Y:S02]  /*17dd0*/  @!UPT UIADD3 URZ, URZ, URZ, URZ ;  /* 0x0000003f3f3ff290 */ /* 0x000fe4000fffe03f */
[----:B------:R-:W-:Y:S02]  /*17de0*/  @P0 LOP3.LUT R212, R212, 0x20, RZ, 0xfc, !PT ;  /* 0x00000020d4d40812 */ /* 0x000fe400078efcff */
[----:B------:R-:W-:Y:S04]  /*17df0*/  ISETP.GT.AND P0, PT, R0, 0x29, !P0 ;  /* 0x000000290000780c */ /* 0x000fe80004704270 */
[----:B------:R-:W-:Y:S02]  /*17e00*/  ISETP.LT.OR P0, PT, R3, 0x2a, P0 ;  /* 0x0000002a0300780c */ /* 0x000fe40000701670 */
[----:B------:R-:W1:Y:S02]  /*17e10*/  SHFL.IDX PT, R3, R133, 0x1, 0x1c1f ;  /* 0x003c1f0085037f89 */ /* 0x000e6400000e0000 */
        /* <DEDUP_REMOVED lines=18> */
.L_x_4579:
[----:B------:R-:W-:Y:S04]  /*17f40*/  MOV R4, c[0x0][0x32c] ;  /* 0x0000cb0000047a02 */ /* 0x000fe80000000f00 */
[----:B------:R-:W-:Y:S11]  /*17f50*/  ISETP.NE.AND P0, PT, R4, 0x1, PT ;  /* 0x000000010400780c */ /* 0x000ff60003f05270 */
[----:B------:R-:W-:Y:S02]  /*17f60*/  @!UPT UIADD3 URZ, URZ, URZ, URZ ;  /* 0x0000003f3f3ff290 */ /* 0x000fe4000fffe03f */
[----:B------:R-:W-:Y:S05]  /*17f70*/  @P0 IMAD.HI.U32 R4, R3, c[0x0][0x330], RZ ;  /* 0x0000cc0003040a27 */ /* 0x000fea00078e00ff */
[----:B------:R-:W-:Y:S02]  /*17f80*/  @P0 SHF.R.U32.HI R3, RZ, c[0x0][0x334], R4 ;  /* 0x0000cd00ff030a19 */ /* 0x000fe40000011604 */
.L_x_4580:
[----:B------:R-:W-:Y:S05]  /*17f90*/  BSYNC B0 ;  /* 0x0000000000007941 */ /* 0x000fea0003800000 */
.L_x_4578:
[----:B------:R-:W-:Y:S05]  /*17fa0*/  IMAD R3, R3, c[0x0][0x32c], R173 ;  /* 0x0000cb0003037a24 */ /* 0x000fea00078e02ad */
[----:B------:R-:W-:Y:S02]  /*17fb0*/  IADD3 R4, R3, c[0x0][0x32c], RZ ;  /* 0x0000cb0003047a10 */ /* 0x000fe40007ffe0ff */
[----:B------:R-:W-:Y:S02]  /*17fc0*/  IMNMX R0, R0, R3, !PT ;  /* 0x0000000300007217 */ /* 0x000fe40007800200 */
[----:B------:R-:W-:Y:S02]  /*17fd0*/  IMNMX R2, R2, R4, PT ;  /* 0x0000000402027217 */ /* 0x000fe40003800200 */
.L_x_4577:
[----:B------:R-:W-:Y:S02]  /*17fe0*/  ISETP.GT.AND P0, PT, R0, RZ, !P1 ;  /* 0x000000ff0000720c */ /* 0x000fe40004f04270 */
[----:B------:R-:W-:Y:S02]  /*17ff0*/  LOP3.LUT P1, RZ, R212, 0x20, RZ, 0xc0, !PT ;  /* 0x00000020d4ff7812 */ /* 0x000fe4000782c0ff */
        /* <DEDUP_REMOVED lines=34> */
[----:B------:R-:W-:Y:S01]  /*18220*/  ISETP.GT.AND P0, PT, R0, 0x28, !P2 ;  /* 0x000000280000780c */ /* 0x000fe20005704270 */
[----:B------:R-:W-:Y:S03]  /*18230*/  LDSM.16.MT88.4 R20, [R193] ;  /* 0x00000000c114783b */ /* 0x000fe60000004200 */
[----:B------:R-:W-:Y:S04]  /*18240*/  ISETP.LT.OR P0, PT, R2, 0x29, P0 ;  /* 0x000000290200780c */ /* 0x000fe80000701670 */
[----:B------:R-:W-:Y:S02]  /*18250*/  FSEL R185, R26, -INF , !P0 ;  /* 0xff8000001ab97808 */ /* 0x000fe40004000000 */
[----:B------:R-:W-:Y:S02]  /*18260*/  ISETP.GT.AND P0, PT, R0, 0x29, !P1 ;  /* 0x000000290000780c */ /* 0x000fe40004f04270 */
[----:B------:R-:W-:Y:S02]  /*18270*/  FMNMX.FTZ R0, R8, R135, !PT ;  /* 0x0000008708007209 */ /* 0x000fe40007810000 */
[----:B------:R-:W-:Y:S02]  /*18280*/  ISETP.LT.OR P0, PT, R2, 0x2a, P0 ;  /* 0x0000002a0200780c */ /* 0x000fe40000701670 */
        /* <DEDUP_REMOVED lines=20> */
[----:B------:R-:W-:Y:S03]  /*183d0*/  FMNMX.FTZ R0, R6, R138, !PT ;  /* 0x0000008a06007209 */ /* 0x000fe60007810000 */
[--C-:B------:R-:W-:Y:S01]  /*183e0*/  FFMA.FTZ R14, R8, c[0x0][0x2d0], -R4.reuse ;  /* 0x0000b400080e7a23 */ /* 0x100fe20000010804 */
[----:B------:R-:W-:Y:S01]  /*183f0*/  FMNMX.FTZ R0, R7, R0, !PT ;  /* 0x0000000007007209 */ /* 0x000fe20007810000 */
[--C-:B------:R-:W-:Y:S02]  /*18400*/  FFMA.FTZ R191, R13, c[0x0][0x2d0], -R4.reuse ;  /* 0x0000b4000dbf7a23 */ /* 0x100fe40000010804 */
[----:B------:R1:W-:Y:S01]  /*18410*/  MUFU.EX2 R214, R14 ;  /* 0x0000000e00d67308 */ /* 0x0003e20000000800 */
[----:B------:R-:W-:Y:S01]  /*18420*/  FMNMX.FTZ R0, R5, R0, !PT ;  /* 0x0000000005007209 */ /* 0x000fe20007810000 */
[--C-:B------:R-:W-:Y:S02]  /*18430*/  FFMA.FTZ R190, R12, c[0x0][0x2d0], -R4.reuse ;  /* 0x0000b4000cbe7a23 */ /* 0x100fe40000010804 */
[--C-:B------:R-:W-:Y:S01]  /*18440*/  FFMA.FTZ R10, R179, c[0x0][0x2d0], -R4.reuse ;  /* 0x0000b400b30a7a23 */ /* 0x100fe20000010804 */
[----:B------:R-:W-:Y:S01]  /*18450*/  FMNMX.FTZ R0, R11, R0, !PT ;  /* 0x000000000b007209 */ /* 0x000fe20007810000 */
[--C-:B------:R-:W-:Y:S02]  /*18460*/  FFMA.FTZ R8, R177, c[0x0][0x2d0], -R4.reuse ;  /* 0x0000b400b1087a23 */ /* 0x100fe40000010804 */
[--C-:B------:R-:W-:Y:S01]  /*18470*/  FFMA.FTZ R177, R180, c[0x0][0x2d0], -R4.reuse ;  /* 0x0000b400b4b17a23 */ /* 0x100fe20000010804 */
[----:B------:R-:W-:Y:S01]  /*18480*/  FMNMX.FTZ R0, R182, R0, !PT ;  /* 0x00000000b6007209 */ /* 0x000fe20007810000 */
[----:B------:R-:W2:Y:S01]  /*18490*/  MUFU.EX2 R216, R10 ;  /* 0x0000000a00d87308 */ /* 0x000ea20000000800 */
[--C-:B------:R-:W-:Y:S02]  /*184a0*/  FFMA.FTZ R178, R178, c[0x0][0x2d0], -R4.reuse ;  /* 0x0000b400b2b27a23 */ /* 0x100fe40000010804 */
[----:B------:R-:W-:Y:S01]  /*184b0*/  FMNMX.FTZ R0, R181, R0, !PT ;  /* 0x00000000b5007209 */ /* 0x000fe20007810000 */
[--C-:B------:R-:W-:Y:S02]  /*184c0*/  FFMA.FTZ R180, R16, c[0x0][0x2d0], -R4.reuse ;  /* 0x0000b40010b47a23 */ /* 0x100fe40000010804 */
[--C-:B------:R-:W-:Y:S01]  /*184d0*/  FFMA.FTZ R189, R9, c[0x0][0x2d0], -R4.reuse ;  /* 0x0000b40009bd7a23 */ /* 0x100fe20000010804 */
[----:B------:R-:W-:Y:S03]  /*184e0*/  FMNMX.FTZ R0, R183, R0, !PT ;  /* 0x00000000b7007209 */ /* 0x000fe60007810000 */
[----:B------:R-:W-:Y:S01]  /*184f0*/  MUFU.EX2 R227, R8 ;  /* 0x0000000800e37308 */ /* 0x000fe20000000800 */
[----:B------:R-:W-:Y:S01]  /*18500*/  FMNMX.FTZ R0, R184, R0, !PT ;  /* 0x00000000b8007209 */ /* 0x000fe20007810000 */
[----:B-1----:R-:W-:Y:S03]  /*18510*/  LDSM.16.MT88.4 R12, [R192] ;  /* 0x00000000c00c783b */ /* 0x002fe60000004200 */
[----:B------:R-:W-:Y:S04]  /*18520*/  FMNMX.FTZ R0, R187, R0, !PT ;  /* 0x00000000bb007209 */ /* 0x000fe80007810000 */
[----:B------:R-:W-:Y:S01]  /*18530*/  FMNMX.FTZ R0, R186, R0, !PT ;  /* 0x00000000ba007209 */ /* 0x000fe20007810000 */
[----:B------:R-:W-:Y:S03]  /*18540*/  MUFU.EX2 R219, R178 ;  /* 0x000000b200db7308 */ /* 0x000fe60000000800 */
[----:B------:R-:W-:Y:S02]  /*18550*/  FMNMX.FTZ R0, R185, R0, !PT ;  /* 0x00000000b9007209 */ /* 0x000fe40007810000 */
[----:B--2---:R-:W-:Y:S02]  /*18560*/  F2FP.PACK_AB R172, R216, R214 ;  /* 0x000000d6d8ac723e */ /* 0x004fe400000000ff */
[----:B------:R-:W-:Y:S03]  /*18570*/  FMNMX.FTZ R0, R133, R0, !PT ;  /* 0x0000000085007209 */ /* 0x000fe60007810000 */
[----:B------:R-:W-:Y:S02]  /*18580*/  MUFU.EX2 R180, R180 ;  /* 0x000000b400b47308 */ /* 0x000fe40000000800 */
[----:B------:R-:W1:Y:S02]  /*18590*/  SHFL.BFLY PT, R2, R0, 0x2, 0x1f ;  /* 0x0c401f0000027f89 */ /* 0x000e6400000e0000 */
[----:B-1----:R-:W-:Y:S06]  /*185a0*/  FMNMX.FTZ R0, R0, R2, !PT ;  /* 0x0000000200007209 */ /* 0x002fec0007810000 */
[----:B------:R-:W1:Y:S02]  /*185b0*/  SHFL.BFLY PT, R2, R0, 0x1, 0x1f ;  /* 0x0c201f0000027f89 */ /* 0x000e6400000e0000 */
[----:B-1----:R-:W-:Y:S04]  /*185c0*/  FMNMX.FTZ R132, R0, R2, !PT ;  /* 0x0000000200847209 */ /* 0x002fe80007810000 */
[C---:B------:R-:W-:Y:S01]  /*185d0*/  FSETP.NEU.FTZ.AND P0, PT, R132.reuse, -INF , PT ;  /* 0xff8000008400780b */ /* 0x040fe20003f1d000 */
[C---:B------:R-:W-:Y:S03]  /*185e0*/  FMUL.FTZ R0, R132.reuse, c[0x0][0x2d0] ;  /* 0x0000b40084007a20 */ /* 0x040fe60000410000 */
[----:B------:R-:W-:Y:S02]  /*185f0*/  FSEL R2, R132, RZ, P0 ;  /* 0x000000ff84027208 */ /* 0x000fe40000000000 */
[----:B------:R-:W-:Y:S01]  /*18600*/  FSEL R176, R0, RZ, P0 ;  /* 0x000000ff00b07208 */ /* 0x000fe20000000000 */
[----:B------:R-:W-:Y:S01]  /*18610*/  FFMA.FTZ R0, R174, c[0x0][0x2d0], -R4 ;  /* 0x0000b400ae007a23 */ /* 0x000fe20000010804 */
[----:B------:R-:W-:Y:S03]  /*18620*/  ISETP.GT.AND P0, PT, R215, R242, PT ;  /* 0x000000f2d700720c */ /* 0x000fe60003f04270 */
[----:B------:R1:W2:Y:S01]  /*18630*/  MUFU.EX2 R226, R0 ;  /* 0x0000000000e27308 */ /* 0x0002a20000000800 */
[----:B------:R-:W-:Y:S09]  /*18640*/  FFMA.FTZ R5, R5, c[0x0][0x2d0], -R176 ;  /* 0x0000b40005057a23 */ /* 0x000ff200000108b0 */
[----:B------:R-:W-:Y:S01]  /*18650*/  MUFU.EX2 R223, R5 ;  /* 0x0000000500df7308 */ /* 0x000fe20000000800 */
[----:B-1----:R-:W-:Y:S01]  /*18660*/  FADD.FTZ R0, -R3, R135 ;  /* 0x0000008703007221 */ /* 0x002fe20000010100 */
[----:B--2---:R-:W-:Y:S01]  /*18670*/  F2FP.PACK_AB R174, R226, R227 ;  /* 0x000000e3e2ae723e */ /* 0x004fe200000000ff */
[----:B------:R-:W-:Y:S02]  /*18680*/  FFMA.FTZ R135, R17, c[0x0][0x2d0], -R4 ;  /* 0x0000b40011877a23 */ /* 0x000fe40000010804 */
[----:B------:R-:W-:Y:S05]  /*18690*/  FMUL.FTZ R0, R0, c[0x0][0x2d0] ;  /* 0x0000b40000007a20 */ /* 0x000fea0000410000 */
[----:B------:R1:W-:Y:S10]  /*186a0*/  MUFU.EX2 R221, R135 ;  /* 0x0000008700dd7308 */ /* 0x0003f40000000800 */
[----:B------:R2:W3:Y:S01]  /*186b0*/  MUFU.EX2 R3, R0 ;  /* 0x0000000000037308 */ /* 0x0004e20000000800 */
[--C-:B-1----:R-:W-:Y:S02]  /*186c0*/  FFMA.FTZ R135, R186, c[0x0][0x2d0], -R176.reuse ;  /* 0x0000b400ba877a23 */ /* 0x102fe400000108b0 */
[--C-:B--2---:R-:W-:Y:S02]  /*186d0*/  FFMA.FTZ R0, R6, c[0x0][0x2d0], -R176.reuse ;  /* 0x0000b40006007a23 */ /* 0x104fe400000108b0 */
[C---:B---3--:R-:W-:Y:S05]  /*186e0*/  FMUL.FTZ R5, R3.reuse, R141 ;  /* 0x0000008d03057220 */ /* 0x048fea0000410000 */
        /* <DEDUP_REMOVED lines=13> */
[----:B-1----:R-:W-:Y:S02]  /*187c0*/  FFMA.FTZ R0, R7, c[0x0][0x2d0], -R176 ;  /* 0x0000b40007007a23 */ /* 0x002fe400000108b0 */
        /* <DEDUP_REMOVED lines=15> */
[----:B------:R-:W-:Y:S02]  /*188c0*/  FADD.FTZ R0, -R2, R138 ;  /* 0x0000008a02007221 */ /* 0x000fe40000010100 */
[----:B------:R-:W-:Y:S02]  /*188d0*/  FFMA.FTZ R2, R11, c[0x0][0x2d0], -R176 ;  /* 0x0000b4000b027a23 */ /* 0x000fe400000108b0 */
[----:B------:R-:W-:Y:S02]  /*188e0*/  FMUL.FTZ R0, R0, c[0x0][0x2d0] ;  /* 0x0000b40000007a20 */ /* 0x000fe40000410000 */
[----:B------:R-:W1:Y:S01]  /*188f0*/  MUFU.EX2 R224, R2 ;  /* 0x0000000200e07308 */ /* 0x000e620000000800 */
[----:B------:R-:W-:Y:S02]  /*18900*/  FFMA.FTZ R138, R175, c[0x0][0x2d0], -R4 ;  /* 0x0000b400af8a7a23 */ /* 0x000fe40000010804 */
        /* <DEDUP_REMOVED lines=12> */
[C---:B------:R-:W-:Y:S01]  /*189d0*/  FMUL.FTZ R84, R3.reuse, R84 ;  /* 0x0000005403547220 */ /* 0x040fe20000410000 */
        /* <DEDUP_REMOVED lines=9> */
[----:B------:R-:W1:Y:S01]  /*18a70*/  LDSM.16.MT88.4 R140, [R195] ;  /* 0x00000000c38c783b */ /* 0x000e620000004200 */
[C---:B------:R-:W-:Y:S02]  /*18a80*/  FMUL.FTZ R10, R0.reuse, R146 ;  /* 0x00000092000a7220 */ /* 0x040fe40000410000 */
[C---:B------:R-:W-:Y:S02]  /*18a90*/  FMUL.FTZ R11, R0.reuse, R147 ;  /* 0x00000093000b7220 */ /* 0x040fe40000410000 */
[C---:B------:R-:W-:Y:S03]  /*18aa0*/  HMMA.16816.F32 R4, R172.reuse, R12, R4 ;  /* 0x0000000cac04723c */ /* 0x040fe60000001804 */
[----:B------:R-:W-:Y:S02]  /*18ab0*/  LDSM.16.MT88.4 R144, [R192+0x800] ;  /* 0x00080000c090783b */ /* 0x000fe40000004200 */
        /* <DEDUP_REMOVED lines=9> */
[----:B------:R-:W-:Y:S01]  /*18b50*/  LDSM.16.MT88.4 R160, [R195+0x1000] ;  /* 0x00100000c3a0783b */ /* 0x000fe20000004200 */
[C---:B------:R-:W-:Y:S03]  /*18b60*/  HMMA.16816.F32 R12, R172.reuse, R20, R12 ;  /* 0x00000014ac0c723c */ /* 0x040fe6000000180c */
[--C-:B------:R-:W-:Y:S02]  /*18b70*/  FFMA.FTZ R148, R185, c[0x0][0x2d0], -R176.reuse ;  /* 0x0000b400b9947a23 */ /* 0x100fe400000108b0 */
[C---:B------:R-:W-:Y:S02]  /*18b80*/  FMUL.FTZ R30, R0.reuse, R30 ;  /* 0x0000001e001e7220 */ /* 0x040fe40000410000 */
[C---:B------:R-:W-:Y:S01]  /*18b90*/  FMUL.FTZ R20, R3.reuse, R156 ;  /* 0x0000009c03147220 */ /* 0x040fe20000410000 */
[C---:B------:R-:W-:Y:S01]  /*18ba0*/  HMMA.16816.F32 R16, R172.reuse, R22, R16 ;  /* 0x00000016ac10723c */ /* 0x040fe20000001810 */
[----:B------:R-:W2:Y:S03]  /*18bb0*/  MUFU.EX2 R156, R177 ;  /* 0x000000b1009c7308 */ /* 0x000ea60000000800 */
[C---:B------:R-:W-:Y:S02]  /*18bc0*/  FMUL.FTZ R21, R3.reuse, R157 ;  /* 0x0000009d03157220 */ /* 0x040fe40000410000 */
[C---:B------:R-:W-:Y:S02]  /*18bd0*/  FMUL.FTZ R31, R0.reuse, R31 ;  /* 0x0000001f001f7220 */ /* 0x040fe40000410000 */
[C---:B------:R-:W-:Y:S04]  /*18be0*/  FMUL.FTZ R22, R0.reuse, R158 ;  /* 0x0000009e00167220 */ /* 0x040fe80000410000 */
        /* <DEDUP_REMOVED lines=75> */
[C---:B------:R-:W-:Y:S01]  /*190a0*/  FMUL.FTZ R124, R3.reuse, R124 ;  /* 0x0000007c037c7220 */ /* 0x040fe20000410000 */
[C---:B-1----:R-:W-:Y:S01]  /*190b0*/  HMMA.16816.F32 R44, R172.reuse, R140, R44 ;  /* 0x0000008cac2c723c */ /* 0x042fe2000000182c */
[----:B------:R1:W3:Y:S02]  /*190c0*/  MUFU.EX2 R218, R2 ;  /* 0x0000000200da7308 */ /* 0x0002e40000000800 */
[C---:B------:R-:W-:Y:S02]  /*190d0*/  FMUL.FTZ R125, R3.reuse, R125 ;  /* 0x0000007d037d7220 */ /* 0x040fe40000410000 */
[C---:B------:R-:W-:Y:S02]  /*190e0*/  FMUL.FTZ R128, R3.reuse, R128 ;  /* 0x0000008003807220 */ /* 0x040fe40000410000 */
[C---:B------:R-:W-:Y:S01]  /*190f0*/  FMUL.FTZ R129, R3.reuse, R129 ;  /* 0x0000008103817220 */ /* 0x040fe20000410000 */
[C---:B------:R-:W-:Y:S01]  /*19100*/  HMMA.16816.F32 R48, R172.reuse, R142, R48 ;  /* 0x0000008eac30723c */ /* 0x040fe20000001830 */
[----:B------:R-:W4:Y:S02]  /*19110*/  LDSM.16.MT88.4 R140, [R195+0x1800] ;  /* 0x00180000c38c783b */ /* 0x000f240000004200 */
[----:B------:R-:W-:Y:S01]  /*19120*/  MUFU.EX2 R182, R190 ;  /* 0x000000be00b67308 */ /* 0x000fe20000000800 */
[----:B------:R-:W-:Y:S01]  /*19130*/  FFMA.FTZ R3, R3, R222, R214 ;  /* 0x000000de03037223 */ /* 0x000fe200000100d6 */
[----:B------:R-:W-:Y:S03]  /*19140*/  IADD3 R214, R215, -0x1, RZ ;  /* 0xffffffffd7d67810 */ /* 0x000fe60007ffe0ff */
[----:B------:R-:W-:Y:S01]  /*19150*/  FADD.FTZ R152, R216, R3 ;  /* 0x00000003d8987221 */ /* 0x000fe20000010000 */
[----:B------:R-:W-:Y:S03]  /*19160*/  MOV R215, R214 ;  /* 0x000000d600d77202 */ /* 0x000fe60000000f00 */
[--C-:B-1----:R-:W-:Y:S02]  /*19170*/  FFMA.FTZ R2, R181, c[0x0][0x2d0], -R176.reuse ;  /* 0x0000b400b5027a23 */ /* 0x102fe400000108b0 */
[----:B------:R-:W-:Y:S10]  /*19180*/  MUFU.EX2 R181, R191 ;  /* 0x000000bf00b57308 */ /* 0x000ff40000000800 */
[----:B------:R1:W5:Y:S01]  /*19190*/  MUFU.EX2 R179, R2 ;  /* 0x0000000200b37308 */ /* 0x0003620000000800 */
[C---:B----4-:R-:W-:Y:S08]  /*191a0*/  HMMA.16816.F32 R52, R172.reuse, R140, R52 ;  /* 0x0000008cac34723c */ /* 0x050ff00000001834 */
[C---:B------:R-:W-:Y:S01]  /*191b0*/  HMMA.16816.F32 R56, R172.reuse, R142, R56 ;  /* 0x0000008eac38723c */ /* 0x040fe20000001838 */
[----:B------:R-:W4:Y:S03]  /*191c0*/  LDSM.16.MT88.4 R140, [R194+0x1800] ;  /* 0x00180000c28c783b */ /* 0x000f260000004200 */
[--C-:B-1----:R-:W-:Y:S02]  /*191d0*/  FFMA.FTZ R2, R183, c[0x0][0x2d0], -R176.reuse ;  /* 0x0000b400b7027a23 */ /* 0x102fe400000108b0 */
[----:B------:R-:W-:Y:S10]  /*191e0*/  MUFU.EX2 R183, R189 ;  /* 0x000000bd00b77308 */ /* 0x000ff40000000800 */
[----:B------:R1:W1:Y:S02]  /*191f0*/  MUFU.EX2 R177, R2 ;  /* 0x0000000200b17308 */ /* 0x0002640000000800 */
[--C-:B-1----:R-:W-:Y:S01]  /*19200*/  FFMA.FTZ R2, R184, c[0x0][0x2d0], -R176.reuse ;  /* 0x0000b400b8027a23 */ /* 0x102fe200000108b0 */
[C---:B----4-:R-:W-:Y:S07]  /*19210*/  HMMA.16816.F32 R60, R172.reuse, R140, R60 ;  /* 0x0000008cac3c723c */ /* 0x050fee000000183c */
[----:B------:R1:W4:Y:S01]  /*19220*/  MUFU.EX2 R178, R2 ;  /* 0x0000000200b27308 */ /* 0x0003220000000800 */
[C---:B------:R-:W-:Y:S01]  /*19230*/  HMMA.16816.F32 R64, R172.reuse, R142, R64 ;  /* 0x0000008eac40723c */ /* 0x040fe20000001840 */
[----:B------:R-:W2:Y:S03]  /*19240*/  LDSM.16.MT88.4 R140, [R192+0x3000] ;  /* 0x00300000c08c783b */ /* 0x000ea60000004200 */
[--C-:B-1----:R-:W-:Y:S02]  /*19250*/  FFMA.FTZ R2, R187, c[0x0][0x2d0], -R176.reuse ;  /* 0x0000b400bb027a23 */ /* 0x102fe400000108b0 */
[----:B------:R-:W-:Y:S03]  /*19260*/  FFMA.FTZ R176, R133, c[0x0][0x2d0], -R176 ;  /* 0x0000b40085b07a23 */ /* 0x000fe600000108b0 */
[----:B------:R1:W-:Y:S10]  /*19270*/  MUFU.EX2 R133, R148 ;  /* 0x0000009400857308 */ /* 0x0003f40000000800 */
[----:B------:R3:W3:Y:S01]  /*19280*/  MUFU.EX2 R3, R2 ;  /* 0x0000000200037308 */ /* 0x0006e20000000800 */
[C---:B--2---:R-:W-:Y:S09]  /*19290*/  HMMA.16816.F32 R68, R172.reuse, R140, R68 ;  /* 0x0000008cac44723c */ /* 0x044ff20000001844 */
[----:B------:R-:W2:Y:S01]  /*192a0*/  MUFU.EX2 R135, R176 ;  /* 0x000000b000877308 */ /* 0x000ea20000000800 */
[----:B-1----:R-:W-:Y:S01]  /*192b0*/  LDSM.16.MT88.4 R148, [R192+0x1000] ;  /* 0x00100000c094783b */ /* 0x002fe20000004200 */
[C---:B------:R-:W-:Y:S07]  /*192c0*/  HMMA.16816.F32 R72, R172.reuse, R142, R72 ;  /* 0x0000008eac48723c */ /* 0x040fee0000001848 */
[----:B------:R-:W1:Y:S01]  /*192d0*/  LDSM.16.MT88.4 R140, [R193+0x3000] ;  /* 0x00300000c18c783b */ /* 0x000e620000004200 */
[----:B---3--:R-:W-:Y:S04]  /*192e0*/  FFMA.FTZ R2, R0, R228, R188 ;  /* 0x000000e400027223 */ /* 0x008fe800000100bc */
[----:B------:R-:W-:Y:S03]  /*192f0*/  FADD.FTZ R0, R227, R152 ;  /* 0x00000098e3007221 */ /* 0x000fe60000010000 */
[----:B------:R-:W-:Y:S01]  /*19300*/  LDSM.16.MT88.4 R152, [R193+0x1000] ;  /* 0x00100000c198783b */ /* 0x000fe20000004200 */
[----:B------:R-:W-:Y:S02]  /*19310*/  FADD.FTZ R2, R225, R2 ;  /* 0x00000002e1027221 */ /* 0x000fe40000010000 */
[----:B------:R-:W-:Y:S02]  /*19320*/  FADD.FTZ R0, R226, R0 ;  /* 0x00000000e2007221 */ /* 0x000fe40000010000 */
[----:B------:R-:W-:Y:S02]  /*19330*/  FADD.FTZ R2, R223, R2 ;  /* 0x00000002df027221 */ /* 0x000fe40000010000 */
[----:B------:R-:W-:Y:S02]  /*19340*/  FADD.FTZ R0, R156, R0 ;  /* 0x000000009c007221 */ /* 0x000fe40000010000 */
[----:B------:R-:W-:Y:S02]  /*19350*/  FADD.FTZ R2, R224, R2 ;  /* 0x00000002e0027221 */ /* 0x000fe40000010000 */
[----:B------:R-:W-:Y:S02]  /*19360*/  FADD.FTZ R0, R219, R0 ;  /* 0x00000000db007221 */ /* 0x000fe40000010000 */
[----:B------:R-:W-:Y:S02]  /*19370*/  FADD.FTZ R2, R218, R2 ;  /* 0x00000002da027221 */ /* 0x000fe40000010000 */
[----:B------:R-:W-:Y:S02]  /*19380*/  FADD.FTZ R0, R220, R0 ;  /* 0x00000000dc007221 */ /* 0x000fe40000010000 */
[----:B-----5:R-:W-:Y:S02]  /*19390*/  FADD.FTZ R2, R179, R2 ;  /* 0x00000002b3027221 */ /* 0x020fe40000010000 */
[----:B------:R-:W-:Y:S02]  /*193a0*/  FADD.FTZ R0, R221, R0 ;  /* 0x00000000dd007221 */ /* 0x000fe40000010000 */
[----:B------:R-:W-:Y:S02]  /*193b0*/  FADD.FTZ R2, R177, R2 ;  /* 0x00000002b1027221 */ /* 0x000fe40000010000 */
[----:B------:R-:W-:Y:S02]  /*193c0*/  FADD.FTZ R0, R180, R0 ;  /* 0x00000000b4007221 */ /* 0x000fe40000010000 */
[C---:B----4-:R-:W-:Y:S01]  /*193d0*/  FADD.FTZ R2, R178.reuse, R2 ;  /* 0x00000002b2027221 */ /* 0x050fe20000010000 */
        /* <DEDUP_REMOVED lines=23> */
[----:B------:R-:W-:Y:S03]  /*19550*/  F2FP.PACK_AB R143, R178, R177 ;  /* 0x000000b1b28f723e */ /* 0x000fe600000000ff */
[----:B------:R-:W-:Y:S02]  /*19560*/  F2FP.PACK_AB R172, R181, R180 ;  /* 0x000000b4b5ac723e */ /* 0x000fe400000000ff */
[----:B------:R-:W-:Y:S02]  /*19570*/  F2FP.PACK_AB R174, R183, R182 ;  /* 0x000000b6b7ae723e */ /* 0x000fe400000000ff */
[C---:B------:R-:W-:Y:S05]  /*19580*/  HMMA.16816.F32 R4, R140.reuse, R144, R4 ;  /* 0x000000908c04723c */ /* 0x040fea0000001804 */
[C---:B------:R-:W-:Y:S01]  /*19590*/  F2FP.PACK_AB R173, R138.reuse, R3 ;  /* 0x000000038aad723e */ /* 0x040fe200000000ff */
[----:B------:R-:W-:Y:S01]  /*195a0*/  FADD.FTZ R3, R3, R2 ;  /* 0x0000000203037221 */ /* 0x000fe20000010000 */
[----:B--2---:R-:W-:Y:S01]  /*195b0*/  F2FP.PACK_AB R175, R135, R133 ;  /* 0x0000008587af723e */ /* 0x004fe200000000ff */
[C---:B------:R-:W-:Y:S01]  /*195c0*/  HMMA.16816.F32 R8, R140.reuse, R146, R8 ;  /* 0x000000928c08723c */ /* 0x040fe20000001808 */
[----:B------:R-:W1:Y:S03]  /*195d0*/  LDSM.16.MT88.4 R144, [R193+0x800] ;  /* 0x00080000c190783b */ /* 0x000e660000004200 */
[----:B------:R-:W-:Y:S02]  /*195e0*/  FADD.FTZ R2, R181, R0 ;  /* 0x00000000b5027221 */ /* 0x000fe40000010000 */
[----:B------:R-:W-:Y:S01]  /*195f0*/  FADD.FTZ R0, R138, R3 ;  /* 0x000000038a007221 */ /* 0x000fe20000010000 */
[----:B------:R-:W-:Y:S01]  /*19600*/  MOV R138, R132 ;  /* 0x00000084008a7202 */ /* 0x000fe20000000f00 */
[----:B------:R-:W-:Y:S04]  /*19610*/  FADD.FTZ R2, R182, R2 ;  /* 0x00000002b6027221 */ /* 0x000fe80000010000 */
[----:B------:R-:W-:Y:S02]  /*19620*/  FADD.FTZ R0, R133, R0 ;  /* 0x0000000085007221 */ /* 0x000fe40000010000 */
[----:B------:R-:W-:Y:S02]  /*19630*/  FADD.FTZ R222, R183, R2 ;  /* 0x00000002b7de7221 */ /* 0x000fe40000010000 */
[----:B------:R-:W-:Y:S01]  /*19640*/  FADD.FTZ R228, R135, R0 ;  /* 0x0000000087e47221 */ /* 0x000fe20000010000 */
        /* <DEDUP_REMOVED lines=44> */
[----:B------:R-:W-:Y:S08]  /*19910*/  HMMA.16816.F32 R128, R140, R146, R128 ;  /* 0x000000928c80723c */ /* 0x000ff00000001880 */
        /* <DEDUP_REMOVED lines=46> */
.L_x_4568:
        /* <DEDUP_REMOVED lines=21> */
.L_x_4584:
[----:B------:R-:W-:-:S04]  /*19d50*/  MOV R3, c[0x0][0x32c] ;  /* 0x0000cb0000037a02 */ /* 0x000fc80000000f00 */
[----:B------:R-:W-:-:S13]  /*19d60*/  ISETP.NE.AND P0, PT, R3, 0x1, PT ;  /* 0x000000010300780c */ /* 0x000fda0003f05270 */
[----:B------:R-:W-:-:S05]  /*19d70*/  @P0 IMAD.HI.U32 R3, R0, c[0x0][0x330], RZ ;  /* 0x0000cc0000030a27 */ /* 0x000fca00078e00ff */
[----:B------:R-:W-:Y:S02]  /*19d80*/  @P0 SHF.R.U32.HI R0, RZ, c[0x0][0x334], R3 ;  /* 0x0000cd00ff000a19 */ /* 0x000fe40000011603 */
.L_x_4585:
[----:B------:R-:W-:Y:S05]  /*19d90*/  BSYNC B0 ;  /* 0x0000000000007941 */ /* 0x000fea0003800000 */
.L_x_4583:
[----:B------:R-:W-:-:S05]  /*19da0*/  IMAD R0, R0, c[0x0][0x32c], RZ ;  /* 0x0000cb0000007a24 */ /* 0x000fca00078e02ff */
[----:B------:R-:W-:-:S04]  /*19db0*/  IMNMX R2, R2, R0, !PT ;  /* 0x0000000002027217 */ /* 0x000fc80007800200 */
.L_x_4582:
[----:B------:R-:W-:-:S05]  /*19dc0*/  IADD3 R2, R2, 0x2f, RZ ;  /* 0x0000002f02027810 */ /* 0x000fca0007ffe0ff */
[----:B------:R-:W-:-:S05]  /*19dd0*/  IMAD.HI R2, R2, 0x2aaaaaab, RZ ;  /* 0x2aaaaaab02027827 */ /* 0x000fca00078e02ff */
[----:B------:R-:W-:-:S04]  /*19de0*/  SHF.R.U32.HI R0, RZ, 0x1f, R2 ;  /* 0x0000001fff007819 */ /* 0x000fc80000011602 */
[----:B------:R-:W-:-:S04]  /*19df0*/  LEA.HI.SX32 R0, R2, R0, 0x1d ;  /* 0x0000000002007211 */ /* 0x000fc800078feaff */
[----:B------:R-:W-:-:S04]  /*19e00*/  IMNMX R226, R232, R0, !PT ;  /* 0x00000000e8e27217 */ /* 0x000fc80007800200 */
[----:B------:R-:W-:-:S13]  /*19e10*/  ISETP.GE.AND P0, PT, R214, R226, PT ;  /* 0x000000e2d600720c */ /* 0x000fda0003f06270 */
[----:B------:R-:W-:Y:S05]  /*19e20*/  @!P0 BRA `(.L_x_4586) ;  /* 0x000028a000008947 */ /* 0x000fea0003800000 */
.L_x_4591:
[----:B------:R-:W-:Y:S04]  /*19e30*/  DEPBAR.LE SB0, 0x0 ;  /* 0x000080000000791a */ /* 0x000fe80000000000 */
[----:B------:R-:W-:Y:S01]  /*19e40*/  WARPSYNC 0xffffffff ;  /* 0xffffffff00007948 */ /* 0x000fe20003800000 */
[----:B------:R-:W-:Y:S01]  /*19e50*/  BAR.SYNC.DEFER_BLOCKING 0x0 ;  /* 0x0000000000007b1d */ /* 0x000fe20000010000 */
[----:B------:R-:W-:Y:S01]  /*19e60*/  ISETP.GT.AND P0, PT, R232, R214, PT ;  /* 0x000000d6e800720c */ /* 0x000fe20003f04270 */
[----:B------:R-:W-:Y:S01]  /*19e70*/  IMAD.MOV.U32 R133, RZ, RZ, R134 ;  /* 0x000000ffff857224 */ /* 0x000fe200078e0086 */
[C---:B------:R-:W-:Y:S01]  /*19e80*/  LOP3.LUT P6, RZ, R212.reuse, 0x400, RZ, 0xc0, !PT ;  /* 0x00000400d4ff7812 */ /* 0x040fe200078cc0ff */
[----:B------:R-:W-:Y:S01]  /*19e90*/  IMAD.MOV.U32 R225, RZ, RZ, R214 ;  /* 0x000000ffffe17224 */ /* 0x000fe200078e00d6 */
        /* <DEDUP_REMOVED lines=15> */
[----:B------:R-:W-:Y:S04]  /*19f90*/  IMAD.WIDE.U32 R2, R214, c[0x0][0x208], RZ ;  /* 0x00008200d6027a25 */ /* 0x000fe800078e00ff */
        /* <DEDUP_REMOVED lines=30> */
.L_x_4588:
[----:B------:R-:W-:Y:S05]  /*1a180*/  BSYNC B0 ;  /* 0x0000000000007941 */ /* 0x000fea0003800000 */
.L_x_4587:
        /* <DEDUP_REMOVED lines=166> */
[C---:B------:R-:W-:Y:S01]  /*1abf0*/  ISETP.GE.AND P0, PT, R135.reuse, 0x21, PT ;  /* 0x000000218700780c */ /* 0x040fe20003f06270 */
[----:B------:R-:W-:Y:S01]  /*1ac00*/  IMAD.WIDE.U32 R2, R2, 0x30, RZ ;  /* 0x0000003002027825 */ /* 0x000fe200078e00ff */
[----:B------:R-:W-:Y:S03]  /*1ac10*/  ISETP.GE.AND P1, PT, R135, 0x1, PT ;  /* 0x000000018700780c */ /* 0x000fe60003f26270 */
[----:B------:R-:W-:Y:S04]  /*1ac20*/  IMAD R0, R0, 0x30, RZ ;  /* 0x0000003000007824 */ /* 0x000fe800078e02ff */
[----:B------:R-:W-:Y:S04]  /*1ac30*/  IMAD.IADD R0, R3, 0x1, R0 ;  /* 0x0000000103007824 */ /* 0x000fe800078e0200 */
[----:B------:R-:W-:Y:S02]  /*1ac40*/  @P0 IMAD.MOV.U32 R138, RZ, RZ, c[0x0][0x1e0] ;  /* 0x00007800ff8a0624 */ /* 0x000fe400078e00ff */
[----:B------:R-:W-:Y:S03]  /*1ac50*/  @P0 IMAD.MOV.U32 R135, RZ, RZ, c[0x0][0x1e4] ;  /* 0x00007900ff870624 */ /* 0x000fe600078e00ff */
[C---:B------:R-:W-:Y:S04]  /*1ac60*/  @P0 LEA R3, P2, R138.reuse, R2, 0x5 ;  /* 0x000000028a030211 */ /* 0x040fe800078428ff */
[----:B------:R-:W-:Y:S02]  /*1ac70*/  @P0 LEA.HI.X R138, R138, R0, R135, 0x5, P2 ;  /* 0x000000008a8a0211 */ /* 0x000fe400010f2c87 */
[----:B------:R-:W-:Y:S05]  /*1ac80*/  @P1 IADD3 R135, P2, R234, R2, RZ ;  /* 0x00000002ea871210 */ /* 0x000fea0007f5e0ff */
[--C-:B------:R-:W-:Y:S01]  /*1ac90*/  @P1 IMAD.X R173, R0, 0x1, R233.reuse, P2 ;  /* 0x0000000100ad1824 */ /* 0x100fe200010e06e9 */
        /* <DEDUP_REMOVED lines=17> */
.L_x_4590:
[----:B------:R-:W-:Y:S05]  /*1adb0*/  BSYNC B0 ;  /* 0x0000000000007941 */ /* 0x000fea0003800000 */
.L_x_4589:
        /* <DEDUP_REMOVED lines=26> */
[----:B------:R-:W-:Y:S01]  /*1af60*/  ISETP.GT.AND P0, PT, R225, R226, PT ;  /* 0x000000e2e100720c */ /* 0x000fe20003f04270 */
[----:B------:R-:W-:Y:S01]  /*1af70*/  SHFL.BFLY PT, R134, R3, 0x2, 0x1f ;  /* 0x0c401f0003867f89 */ /* 0x000fe200000e0000 */
[----:B------:R-:W-:Y:S07]  /*1af80*/  IADD3 R214, R214, -0x1, RZ ;  /* 0xffffffffd6d67810 */ /* 0x000fee0007ffe0ff */
        /* <DEDUP_REMOVED lines=21> */
[--C-:B------:R-:W-:Y:S05]  /*1b0e0*/  FFMA.FTZ R187, R24, c[0x0][0x2d0], -R133.reuse ;  /* 0x0000b40018bb7a23 */ /* 0x100fea0000010885 */
[----:B------:R-:W-:Y:S01]  /*1b0f0*/  MUFU.EX2 R191, R5 ;  /* 0x0000000500bf7308 */ /* 0x000fe20000000800 */
[----:B-1----:R-:W-:Y:S04]  /*1b100*/  FADD.FTZ R0, -R3, R132 ;  /* 0x0000008403007221 */ /* 0x002fe80000010100 */
[----:B------:R-:W-:Y:S05]  /*1b110*/  FMUL.FTZ R0, R0, c[0x0][0x2d0] ;  /* 0x0000b40000007a20 */ /* 0x000fea0000410000 */
[----:B------:R-:W1:Y:S01]  /*1b120*/  MUFU.EX2 R2, R2 ;  /* 0x0000000200027308 */ /* 0x000e620000000800 */
[--C-:B--2---:R-:W-:Y:S02]  /*1b130*/  FFMA.FTZ R4, R9, c[0x0][0x2d0], -R133.reuse ;  /* 0x0000b40009047a23 */ /* 0x104fe40000010885 */
[----:B------:R-:W-:Y:S07]  /*1b140*/  FFMA.FTZ R133, R25, c[0x0][0x2d0], -R133 ;  /* 0x0000b40019857a23 */ /* 0x000fee0000010885 */
[----:B------:R2:W-:Y:S10]  /*1b150*/  MUFU.EX2 R223, R4 ;  /* 0x0000000400df7308 */ /* 0x0005f40000000800 */
[----:B------:R-:W3:Y:S01]  /*1b160*/  MUFU.EX2 R0, R0 ;  /* 0x0000000000007308 */ /* 0x000ee20000000800 */
[C---:B-1----:R-:W-:Y:S02]  /*1b170*/  FMUL.FTZ R8, R2.reuse, R144 ;  /* 0x0000009002087220 */ /* 0x042fe40000410000 */
[C---:B------:R-:W-:Y:S02]  /*1b180*/  FMUL.FTZ R9, R2.reuse, R145 ;  /* 0x0000009102097220 */ /* 0x040fe40000410000 */
[C---:B------:R-:W-:Y:S02]  /*1b190*/  FMUL.FTZ R12, R2.reuse, R148 ;  /* 0x00000094020c7220 */ /* 0x040fe40000410000 */
[C---:B------:R-:W-:Y:S03]  /*1b1a0*/  FMUL.FTZ R13, R2.reuse, R149 ;  /* 0x00000095020d7220 */ /* 0x040fe60000410000 */
[----:B------:R-:W-:Y:S01]  /*1b1b0*/  MUFU.EX2 R218, R178 ;  /* 0x000000b200da7308 */ /* 0x000fe20000000800 */
[C---:B------:R-:W-:Y:S02]  /*1b1c0*/  FMUL.FTZ R16, R2.reuse, R152 ;  /* 0x0000009802107220 */ /* 0x040fe40000410000 */
[----:B--2---:R-:W-:Y:S02]  /*1b1d0*/  FMUL.FTZ R4, R3, c[0x0][0x2d0] ;  /* 0x0000b40003047a20 */ /* 0x004fe40000410000 */
[----:B------:R-:W-:Y:S02]  /*1b1e0*/  FMUL.FTZ R17, R2, R153 ;  /* 0x0000009902117220 */ /* 0x000fe40000410000 */
[--C-:B------:R-:W-:Y:S02]  /*1b1f0*/  FFMA.FTZ R6, R6, c[0x0][0x2d0], -R4.reuse ;  /* 0x0000b40006067a23 */ /* 0x100fe40000010804 */
[--C-:B------:R-:W-:Y:S01]  /*1b200*/  FFMA.FTZ R5, R11, c[0x0][0x2d0], -R4.reuse ;  /* 0x0000b4000b057a23 */ /* 0x100fe20000010804 */
[----:B------:R-:W-:Y:S01]  /*1b210*/  MUFU.EX2 R219, R176 ;  /* 0x000000b000db7308 */ /* 0x000fe20000000800 */
[--C-:B------:R-:W-:Y:S02]  /*1b220*/  FFMA.FTZ R7, R7, c[0x0][0x2d0], -R4.reuse ;  /* 0x0000b40007077a23 */ /* 0x100fe40000010804 */
[----:B---3--:R-:W-:Y:S02]  /*1b230*/  FMUL.FTZ R11, R0, R147 ;  /* 0x00000093000b7220 */ /* 0x008fe40000410000 */
        /* <DEDUP_REMOVED lines=9> */
[----:B------:R2:W3:Y:S01]  /*1b2d0*/  MUFU.EX2 R190, R7 ;  /* 0x0000000700be7308 */ /* 0x0004e20000000800 */
[C---:B------:R-:W-:Y:S02]  /*1b2e0*/  FMUL.FTZ R14, R0.reuse, R150 ;  /* 0x00000096000e7220 */ /* 0x040fe40000410000 */
[C---:B------:R-:W-:Y:S02]  /*1b2f0*/  FMUL.FTZ R15, R0.reuse, R151 ;  /* 0x00000097000f7220 */ /* 0x040fe40000410000 */
[C---:B------:R-:W-:Y:S01]  /*1b300*/  FMUL.FTZ R18, R0.reuse, R154 ;  /* 0x0000009a00127220 */ /* 0x040fe20000410000 */
[----:B------:R-:W-:Y:S01]  /*1b310*/  LDSM.16.MT88.4 R148, [R193+0x800] ;  /* 0x00080000c194783b */ /* 0x000fe20000004200 */
[----:B------:R-:W-:Y:S02]  /*1b320*/  FMUL.FTZ R19, R0, R155 ;  /* 0x0000009b00137220 */ /* 0x000fe40000410000 */
[C---:B------:R-:W-:Y:S01]  /*1b330*/  FMUL.FTZ R20, R2.reuse, R156 ;  /* 0x0000009c02147220 */ /* 0x040fe20000410000 */
[----:B------:R4:W-:Y:S01]  /*1b340*/  MUFU.EX2 R220, R5 ;  /* 0x0000000500dc7308 */ /* 0x0009e20000000800 */
[----:B------:R-:W-:Y:S02]  /*1b350*/  FMUL.FTZ R21, R2, R157 ;  /* 0x0000009d02157220 */ /* 0x000fe40000410000 */
[----:B------:R-:W-:Y:S01]  /*1b360*/  FMUL.FTZ R22, R0, R158 ;  /* 0x0000009e00167220 */ /* 0x000fe20000410000 */
[----:B------:R-:W-:Y:S01]  /*1b370*/  LDSM.16.MT88.4 R152, [R193+0x1000] ;  /* 0x00100000c198783b */ /* 0x000fe20000004200 */
[----:B-1----:R-:W-:Y:S02]  /*1b380*/  FFMA.FTZ R6, R10, c[0x0][0x2d0], -R4 ;  /* 0x0000b4000a067a23 */ /* 0x002fe40000010804 */
[----:B------:R-:W-:Y:S02]  /*1b390*/  FMUL.FTZ R10, R0, R146 ;  /* 0x00000092000a7220 */ /* 0x000fe40000410000 */
[----:B------:R-:W-:Y:S01]  /*1b3a0*/  FMUL.FTZ R4, R2, R140 ;  /* 0x0000008c02047220 */ /* 0x000fe20000410000 */
[----:B------:R-:W1:Y:S01]  /*1b3b0*/  MUFU.EX2 R221, R6 ;  /* 0x0000000600dd7308 */ /* 0x000e620000000800 */
[----:B------:R-:W-:Y:S01]  /*1b3c0*/  F2FP.PACK_AB R140, R191, R135 ;  /* 0x00000087bf8c723e */ /* 0x000fe200000000ff */
[----:B------:R-:W5:Y:S01]  /*1b3d0*/  LDSM.16.MT88.4 R144, [R193] ;  /* 0x00000000c190783b */ /* 0x000f620000004200 */
[C---:B------:R-:W-:Y:S02]  /*1b3e0*/  FMUL.FTZ R23, R0.reuse, R159 ;  /* 0x0000009f00177220 */ /* 0x040fe40000410000 */
[----:B--2---:R-:W-:Y:S02]  /*1b3f0*/  FMUL.FTZ R7, R0, R143 ;  /* 0x0000008f00077220 */ /* 0x004fe40000410000 */
[C---:B------:R-:W-:Y:S02]  /*1b400*/  FMUL.FTZ R24, R2.reuse, R160 ;  /* 0x000000a002187220 */ /* 0x040fe40000410000 */
[----:B------:R-:W-:Y:S01]  /*1b410*/  FMUL.FTZ R25, R2, R161 ;  /* 0x000000a102197220 */ /* 0x000fe20000410000 */
[----:B------:R-:W-:Y:S01]  /*1b420*/  MUFU.EX2 R157, R179 ;  /* 0x000000b3009d7308 */ /* 0x000fe20000000800 */
[C---:B------:R-:W-:Y:S02]  /*1b430*/  FMUL.FTZ R26, R0.reuse, R162 ;  /* 0x000000a2001a7220 */ /* 0x040fe40000410000 */
[----:B------:R-:W-:Y:S02]  /*1b440*/  FMUL.FTZ R27, R0, R163 ;  /* 0x000000a3001b7220 */ /* 0x000fe40000410000 */
[----:B----4-:R-:W-:Y:S01]  /*1b450*/  FMUL.FTZ R5, R2, R141 ;  /* 0x0000008d02057220 */ /* 0x010fe20000410000 */
[----:B---3--:R-:W-:Y:S01]  /*1b460*/  F2FP.PACK_AB R141, R190, R189 ;  /* 0x000000bdbe8d723e */ /* 0x008fe200000000ff */
[C---:B------:R-:W-:Y:S01]  /*1b470*/  FMUL.FTZ R28, R2.reuse, R28 ;  /* 0x0000001c021c7220 */ /* 0x040fe20000410000 */
[----:B------:R-:W-:Y:S01]  /*1b480*/  LDSM.16.MT88.4 R160, [R195+0x1000] ;  /* 0x00100000c3a0783b */ /* 0x000fe20000004200 */
[----:B------:R-:W-:Y:S01]  /*1b490*/  FMUL.FTZ R29, R2, R29 ;  /* 0x0000001d021d7220 */ /* 0x000fe20000410000 */
[----:B------:R-:W-:Y:S01]  /*1b4a0*/  MUFU.EX2 R156, R138 ;  /* 0x0000008a009c7308 */ /* 0x000fe20000000800 */
[C---:B------:R-:W-:Y:S02]  /*1b4b0*/  FMUL.FTZ R30, R0.reuse, R30 ;  /* 0x0000001e001e7220 */ /* 0x040fe40000410000 */
[----:B------:R-:W-:Y:S01]  /*1b4c0*/  FMUL.FTZ R31, R0, R31 ;  /* 0x0000001f001f7220 */ /* 0x000fe20000410000 */
[----:B-1----:R-:W-:Y:S01]  /*1b4d0*/  F2FP.PACK_AB R143, R220, R221 ;  /* 0x000000dddc8f723e */ /* 0x002fe200000000ff */
[----:B------:R-:W-:Y:S01]  /*1b4e0*/  FMUL.FTZ R6, R0, R142 ;  /* 0x0000008e00067220 */ /* 0x000fe20000410000 */
[----:B------:R-:W-:Y:S01]  /*1b4f0*/  F2FP.PACK_AB R142, R223, R224 ;  /* 0x000000e0df8e723e */ /* 0x000fe200000000ff */
[C---:B------:R-:W-:Y:S02]  /*1b500*/  FMUL.FTZ R32, R2.reuse, R32 ;  /* 0x0000002002207220 */ /* 0x040fe40000410000 */
[----:B------:R-:W-:Y:S01]  /*1b510*/  FMUL.FTZ R33, R2, R33 ;  /* 0x0000002102217220 */ /* 0x000fe20000410000 */
[----:B------:R-:W-:Y:S01]  /*1b520*/  MUFU.EX2 R216, R132 ;  /* 0x0000008400d87308 */ /* 0x000fe20000000800 */
[C---:B------:R-:W-:Y:S02]  /*1b530*/  FMUL.FTZ R34, R0.reuse, R34 ;  /* 0x0000002200227220 */ /* 0x040fe40000410000 */
[C---:B------:R-:W-:Y:S05]  /*1b540*/  HMMA.16816.F32 R4, R140.reuse, R172, R4 ;  /* 0x000000ac8c04723c */ /* 0x040fea0000001804 */
[----:B------:R-:W-:Y:S02]  /*1b550*/  FMUL.FTZ R35, R0, R35 ;  /* 0x0000002300237220 */ /* 0x000fe40000410000 */
[C---:B------:R-:W-:Y:S01]  /*1b560*/  FMUL.FTZ R36, R2.reuse, R36 ;  /* 0x0000002402247220 */ /* 0x040fe20000410000 */
[C---:B------:R-:W-:Y:S01]  /*1b570*/  HMMA.16816.F32 R8, R140.reuse, R174, R8 ;  /* 0x000000ae8c08723c */ /* 0x040fe20000001808 */
[----:B------:R-:W-:Y:S03]  /*1b580*/  MUFU.EX2 R215, R180 ;  /* 0x000000b400d77308 */ /* 0x000fe60000000800 */
[----:B------:R-:W-:Y:S02]  /*1b590*/  FMUL.FTZ R37, R2, R37 ;  /* 0x0000002502257220 */ /* 0x000fe40000410000 */
[C---:B------:R-:W-:Y:S02]  /*1b5a0*/  FMUL.FTZ R38, R0.reuse, R38 ;  /* 0x0000002600267220 */ /* 0x040fe40000410000 */
[C---:B-----5:R-:W-:Y:S03]  /*1b5b0*/  HMMA.16816.F32 R12, R140.reuse, R144, R12 ;  /* 0x000000908c0c723c */ /* 0x060fe6000000180c */
[----:B------:R-:W-:Y:S01]  /*1b5c0*/  MUFU.EX2 R180, R177 ;  /* 0x000000b100b47308 */ /* 0x000fe20000000800 */
[----:B------:R-:W-:Y:S02]  /*1b5d0*/  FMUL.FTZ R39, R0, R39 ;  /* 0x0000002700277220 */ /* 0x000fe40000410000 */
[C---:B------:R-:W-:Y:S02]  /*1b5e0*/  FMUL.FTZ R40, R2.reuse, R40 ;  /* 0x0000002802287220 */ /* 0x040fe40000410000 */
[C---:B------:R-:W-:Y:S01]  /*1b5f0*/  HMMA.16816.F32 R16, R140.reuse, R146, R16 ;  /* 0x000000928c10723c */ /* 0x040fe20000001810 */
[----:B------:R-:W1:Y:S03]  /*1b600*/  LDSM.16.MT88.4 R144, [R195] ;  /* 0x00000000c390783b */ /* 0x000e660000004200 */
[----:B------:R-:W-:Y:S01]  /*1b610*/  FMUL.FTZ R41, R2, R41 ;  /* 0x0000002902297220 */ /* 0x000fe20000410000 */
[----:B------:R-:W-:Y:S01]  /*1b620*/  MUFU.EX2 R181, R181 ;  /* 0x000000b500b57308 */ /* 0x000fe20000000800 */
        /* <DEDUP_REMOVED lines=16> */
[----:B------:R-:W2:Y:S01]  /*1b730*/  MUFU.EX2 R177, R182 ;  /* 0x000000b600b17308 */ /* 0x000ea20000000800 */
[C---:B------:R-:W-:Y:S02]  /*1b740*/  FMUL.FTZ R56, R2.reuse, R56 ;  /* 0x0000003802387220 */ /* 0x040fe40000410000 */
[----:B------:R-:W-:Y:S02]  /*1b750*/  FMUL.FTZ R57, R2, R57 ;  /* 0x0000003902397220 */ /* 0x000fe40000410000 */
[C---:B------:R-:W-:Y:S01]  /*1b760*/  FMUL.FTZ R58, R0.reuse, R58 ;  /* 0x0000003a003a7220 */ /* 0x040fe20000410000 */
[C---:B-1----:R-:W-:Y:S03]  /*1b770*/  HMMA.16816.F32 R20, R140.reuse, R144, R20 ;  /* 0x000000908c14723c */ /* 0x042fe60000001814 */
[----:B------:R-:W-:Y:S01]  /*1b780*/  FMUL.FTZ R59, R0, R59 ;  /* 0x0000003b003b7220 */ /* 0x000fe20000410000 */
[----:B------:R-:W-:Y:S01]  /*1b790*/  MUFU.EX2 R178, R187 ;  /* 0x000000bb00b27308 */ /* 0x000fe20000000800 */
[C---:B------:R-:W-:Y:S02]  /*1b7a0*/  FMUL.FTZ R60, R2.reuse, R60 ;  /* 0x0000003c023c7220 */ /* 0x040fe40000410000 */
[----:B------:R-:W-:Y:S01]  /*1b7b0*/  FMUL.FTZ R61, R2, R61 ;  /* 0x0000003d023d7220 */ /* 0x000fe20000410000 */
[C---:B------:R-:W-:Y:S01]  /*1b7c0*/  HMMA.16816.F32 R24, R140.reuse, R146, R24 ;  /* 0x000000928c18723c */ /* 0x040fe20000001818 */
[----:B------:R-:W1:Y:S03]  /*1b7d0*/  LDSM.16.MT88.4 R144, [R194] ;  /* 0x00000000c290783b */ /* 0x000e660000004200 */
[C---:B------:R-:W-:Y:S02]  /*1b7e0*/  FMUL.FTZ R62, R0.reuse, R62 ;  /* 0x0000003e003e7220 */ /* 0x040fe40000410000 */
[----:B------:R-:W-:Y:S01]  /*1b7f0*/  FMUL.FTZ R63, R0, R63 ;  /* 0x0000003f003f7220 */ /* 0x000fe20000410000 */
[----:B------:R-:W3:Y:S01]  /*1b800*/  MUFU.EX2 R179, R133 ;  /* 0x0000008500b37308 */ /* 0x000ee20000000800 */
[C---:B------:R-:W-:Y:S04]  /*1b810*/  FMUL.FTZ R64, R2.reuse, R64 ;  /* 0x0000004002407220 */ /* 0x040fe80000410000 */
[----:B------:R-:W-:Y:S01]  /*1b820*/  FMUL.FTZ R65, R2, R65 ;  /* 0x0000004102417220 */ /* 0x000fe20000410000 */
[----:B--2---:R-:W-:Y:S01]  /*1b830*/  F2FP.PACK_AB R173, R177, R138 ;  /* 0x0000008ab1ad723e */ /* 0x004fe200000000ff */
        /* <DEDUP_REMOVED lines=8> */
[----:B------:R-:W2:Y:S01]  /*1b8c0*/  MUFU.EX2 R133, R188 ;  /* 0x000000bc00857308 */ /* 0x000ea20000000800 */
[----:B------:R-:W-:Y:S02]  /*1b8d0*/  FMUL.FTZ R73, R2, R73 ;  /* 0x0000004902497220 */ /* 0x000fe40000410000 */
[C---:B------:R-:W-:Y:S01]  /*1b8e0*/  FMUL.FTZ R74, R0.reuse, R74 ;  /* 0x0000004a004a7220 */ /* 0x040fe20000410000 */
[----:B---3--:R-:W-:Y:S01]  /*1b8f0*/  F2FP.PACK_AB R174, R179, R178 ;  /* 0x000000b2b3ae723e */ /* 0x008fe200000000ff */
        /* <DEDUP_REMOVED lines=11> */
[----:B------:R-:W-:Y:S01]  /*1b9b0*/  FMUL.FTZ R83, R0, R83 ;  /* 0x0000005300537220 */ /* 0x000fe20000410000 */
[----:B--2---:R-:W-:Y:S01]  /*1b9c0*/  F2FP.PACK_AB R175, R133, R132 ;  /* 0x0000008485af723e */ /* 0x004fe200000000ff */
        /* <DEDUP_REMOVED lines=54> */
[----:B------:R-:W-:Y:S02]  /*1bd30*/  FFMA.FTZ R2, R2, R222, R135 ;  /* 0x000000de02027223 */ /* 0x000fe40000010087 */
[----:B------:R-:W2:Y:S01]  /*1bd40*/  MUFU.EX2 R135, R185 ;  /* 0x000000b900877308 */ /* 0x000ea20000000800 */
[----:B------:R-:W-:Y:S02]  /*1bd50*/  FFMA.FTZ R0, R0, R228, R189 ;  /* 0x000000e400007223 */ /* 0x000fe400000100bd */
        /* <DEDUP_REMOVED lines=8> */
[C---:B-1----:R-:W-:Y:S03]  /*1bde0*/  HMMA.16816.F32 R52, R140.reuse, R144, R52 ;  /* 0x000000908c34723c */ /* 0x042fe60000001834 */
[----:B------:R-:W-:Y:S01]  /*1bdf0*/  FADD.FTZ R2, R218, R2 ;  /* 0x00000002da027221 */ /* 0x000fe20000010000 */
[----:B--2---:R-:W-:Y:S01]  /*1be00*/  F2FP.PACK_AB R172, R176, R135 ;  /* 0x00000087b0ac723e */ /* 0x004fe200000000ff */
[----:B------:R-:W-:Y:S03]  /*1be10*/  FADD.FTZ R0, R216, R0 ;  /* 0x00000000d8007221 */ /* 0x000fe60000010000 */
[C---:B------:R-:W-:Y:S01]  /*1be20*/  HMMA.16816.F32 R56, R140.reuse, R146, R56 ;  /* 0x000000928c38723c */ /* 0x040fe20000001838 */
[----:B------:R-:W1:Y:S03]  /*1be30*/  LDSM.16.MT88.4 R144, [R194+0x1800] ;  /* 0x00180000c290783b */ /* 0x000e660000004200 */
        /* <DEDUP_REMOVED lines=137> */
.L_x_4586:
[----:B------:R-:W-:-:S13]  /*1c6d0*/  ISETP.GE.AND P0, PT, R214, R232, PT ;  /* 0x000000e8d600720c */ /* 0x000fda0003f06270 */
[----:B------:R-:W-:Y:S05]  /*1c6e0*/  @!P0 BRA `(.L_x_4592) ;  /* 0x000033c000008947 */ /* 0x000fea0003800000 */
[----:B------:R-:W-:Y:S02]  /*1c6f0*/  MOV R138, R132 ;  /* 0x00000084008a7202 */ /* 0x000fe40000000f00 */
[----:B------:R-:W-:Y:S02]  /*1c700*/  MOV R135, R134 ;  /* 0x0000008600877202 */ /* 0x000fe40000000f00 */
.L_x_4603:
[----:B------:R-:W-:Y:S04]  /*1c710*/  DEPBAR.LE SB0, 0x0 ;  /* 0x000080000000791a */ /* 0x000fe80000000000 */
[----:B------:R-:W-:Y:S01]  /*1c720*/  WARPSYNC 0xffffffff ;  /* 0xffffffff00007948 */ /* 0x000fe20003800000 */
[----:B------:R-:W-:Y:S01]  /*1c730*/  BAR.SYNC.DEFER_BLOCKING 0x0 ;  /* 0x0000000000007b1d */ /* 0x000fe20000010000 */
[----:B------:R-:W-:Y:S01]  /*1c740*/  SHF.R.S32.HI R0, RZ, 0x1f, R214 ;  /* 0x0000001fff007819 */ /* 0x000fe200000114d6 */
[----:B------:R-:W-:Y:S01]  /*1c750*/  IMAD.WIDE.U32 R2, R214, c[0x0][0x208], RZ ;  /* 0x00008200d6027a25 */ /* 0x000fe200078e00ff */
[C---:B------:R-:W-:Y:S02]  /*1c760*/  LOP3.LUT P6, RZ, R212.reuse, 0x400, RZ, 0xc0, !PT ;  /* 0x00000400d4ff7812 */ /* 0x040fe400078cc0ff */
[----:B------:R-:W-:Y:S01]  /*1c770*/  LOP3.LUT P5, RZ, R212, 0x200, RZ, 0xc0, !PT ;  /* 0x00000200d4ff7812 */ /* 0x000fe200078ac0ff */
[----:B------:R-:W-:Y:S01]  /*1c780*/  IMAD R0, R0, c[0x0][0x208], RZ ;  /* 0x0000820000007a24 */ /* 0x000fe200078e02ff */
[C---:B------:R-:W-:Y:S02]  /*1c790*/  LOP3.LUT P4, RZ, R212.reuse, 0x100, RZ, 0xc0, !PT ;  /* 0x00000100d4ff7812 */ /* 0x040fe4000788c0ff */
[----:B------:R-:W-:Y:S01]  /*1c7a0*/  LOP3.LUT P3, RZ, R212, 0x80, RZ, 0xc0, !PT ;  /* 0x00000080d4ff7812 */ /* 0x000fe2000786c0ff */
[----:B------:R-:W-:Y:S04]  /*1c7b0*/  IMAD R0, R214, c[0x0][0x20c], R0 ;  /* 0x00008300d6007a24 */ /* 0x000fe800078e0200 */
[----:B------:R-:W-:Y:S02]  /*1c7c0*/  IMAD.IADD R0, R3, 0x1, R0 ;  /* 0x0000000103007824 */ /* 0x000fe400078e0200 */
[----:B------:R-:W-:Y:S01]  /*1c7d0*/  IMAD.WIDE.U32 R2, R2, 0x30, RZ ;  /* 0x0000003002027825 */ /* 0x000fe200078e00ff */
[----:B------:R-:W-:Y:S01]  /*1c7e0*/  LDSM.16.M88.4 R24, [R196] ;  /* 0x00000000c418783b */ /* 0x000fe20000000200 */
[----:B------:R-:W-:Y:S03]  /*1c7f0*/  BSSY B0, `(.L_x_4593) ;  /* 0x00000e5000007945 */ /* 0x000fe60003800000 */
[----:B------:R-:W1:Y:S04]  /*1c800*/  LDSM.16.M88.4 R8, [R171] ;  /* 0x00000000ab08783b */ /* 0x000e680000000200 */
[----:B------:R-:W2:Y:S04]  /*1c810*/  LDSM.16.M88.4 R16, [R171+0x800] ;  /* 0x00080000ab10783b */ /* 0x000ea80000000200 */
[----:B------:R-:W3:Y:S04]  /*1c820*/  LDSM.16.M88.4 R172, [R171+0x1000] ;  /* 0x00100000abac783b */ /* 0x000ee80000000200 */
[----:B------:R-:W-:Y:S04]  /*1c830*/  LDSM.16.M88.4 R176, [R197] ;  /* 0x00000000c5b0783b */ /* 0x000fe80000000200 */
[----:B------:R-:W4:Y:S01]  /*1c840*/  S2R R132, SR_TID.X ;  /* 0x0000000000847919 */ /* 0x000f220000002100 */
[C---:B-1----:R-:W-:Y:S03]  /*1c850*/  HMMA.16816.F32 R4, R24.reuse, R8, RZ ;  /* 0x000000081804723c */ /* 0x042fe600000018ff */
[----:B----4-:R-:W-:Y:S01]  /*1c860*/  ISETP.GT.AND P1, PT, R132, 0x7f, PT ;  /* 0x0000007f8400780c */ /* 0x010fe20003f24270 */
[----:B------:R-:W-:Y:S04]  /*1c870*/  IMAD R132, R0, 0x30, RZ ;  /* 0x0000003000847824 */ /* 0x000fe800078e02ff */
[C---:B------:R-:W-:Y:S01]  /*1c880*/  HMMA.16816.F32 R8, R24.reuse, R10, RZ ;  /* 0x0000000a1808723c */ /* 0x040fe200000018ff */
[----:B------:R-:W-:Y:S07]  /*1c890*/  IMAD.IADD R132, R3, 0x1, R132 ;  /* 0x0000000103847824 */ /* 0x000fee00078e0284 */
[C---:B--2---:R-:W-:Y:S01]  /*1c8a0*/  HMMA.16816.F32 R12, R24.reuse, R16, RZ ;  /* 0x00000010180c723c */ /* 0x044fe200000018ff */
[----:B------:R-:W-:Y:S03]  /*1c8b0*/  @!P1 IMAD.MOV.U32 R0, RZ, RZ, c[0x0][0x208] ;  /* 0x00008200ff009624 */ /* 0x000fe600078e00ff */
[----:B------:R-:W-:Y:S02]  /*1c8c0*/  @!P1 IMAD.MOV.U32 R133, RZ, RZ, c[0x0][0x20c] ;  /* 0x00008300ff859624 */ /* 0x000fe400078e00ff */
[C---:B------:R-:W-:Y:S02]  /*1c8d0*/  @!P1 LEA R134, P0, R0.reuse, R2, 0x5 ;  /* 0x0000000200869211 */ /* 0x040fe400078028ff */
[C---:B------:R-:W-:Y:S04]  /*1c8e0*/  HMMA.16816.F32 R16, R24.reuse, R18, RZ ;  /* 0x000000121810723c */ /* 0x040fe800000018ff */
[----:B------:R-:W-:Y:S02]  /*1c8f0*/  @!P1 LEA.HI.X R133, R0, R132, R133, 0x5, P0 ;  /* 0x0000008400859211 */ /* 0x000fe400000f2c85 */
[----:B------:R-:W-:Y:S02]  /*1c900*/  IADD3 R3, P0, R236, R2, RZ ;  /* 0x00000002ec037210 */ /* 0x000fe40007f1e0ff */
[C---:B---3--:R-:W-:Y:S04]  /*1c910*/  HMMA.16816.F32 R20, R24.reuse, R172, RZ ;  /* 0x000000ac1814723c */ /* 0x048fe800000018ff */
[----:B------:R-:W-:Y:S01]  /*1c920*/  IMAD.X R0, R132, 0x1, R238, P0 ;  /* 0x0000000184007824 */ /* 0x000fe200000e06ee */
[C---:B------:R-:W-:Y:S03]  /*1c930*/  LEA R2, P0, R3.reuse, c[0x0][0x1f8], 0x1 ;  /* 0x00007e0003027a11 */ /* 0x040fe600078008ff */
[----:B------:R-:W-:Y:S01]  /*1c940*/  HMMA.16816.F32 R24, R24, R174, RZ ;  /* 0x000000ae1818723c */ /* 0x000fe200000018ff */
[----:B------:R-:W1:Y:S03]  /*1c950*/  LDSM.16.M88.4 R172, [R200] ;  /* 0x00000000c8ac783b */ /* 0x000e660000000200 */
[----:B------:R-:W-:Y:S02]  /*1c960*/  LEA.HI.X R3, R3, c[0x0][0x1fc], R0, 0x1, P0 ;  /* 0x00007f0003037a11 */ /* 0x000fe400000f0c00 */
[----:B------:R-:W-:Y:S06]  /*1c970*/  @!P1 IADD3 R0, P0, R134, R236, RZ ;  /* 0x000000ec86009210 */ /* 0x000fec0007f1e0ff */
[----:B------:R-:W-:Y:S01]  /*1c980*/  @!P1 IMAD.X R133, R133, 0x1, R238, P0 ;  /* 0x0000000185859824 */ /* 0x000fe200000e06ee */
[C---:B------:R-:W-:Y:S04]  /*1c990*/  @!P1 LEA R132, P0, R0.reuse, c[0x0][0x1f8], 0x1 ;  /* 0x00007e0000849a11 */ /* 0x040fe800078008ff */
[----:B------:R-:W-:Y:S02]  /*1c9a0*/  @!P1 LEA.HI.X R133, R0, c[0x0][0x1fc], R133, 0x1, P0 ;  /* 0x00007f0000859a11 */ /* 0x000fe400000f0c85 */
[----:B------:R-:W-:Y:S01]  /*1c9b0*/  ISETP.GT.AND P0, PT, R214, R232, PT ;  /* 0x000000e8d600720c */ /* 0x000fe20003f04270 */
[C---:B-1----:R-:W-:Y:S08]  /*1c9c0*/  HMMA.16816.F32 R4, R176.reuse, R172, R4 ;  /* 0x000000acb004723c */ /* 0x042ff00000001804 */
[C---:B------:R-:W-:Y:S01]  /*1c9d0*/  HMMA.16816.F32 R8, R176.reuse, R174, R8 ;  /* 0x000000aeb008723c */ /* 0x040fe20000001808 */
[----:B------:R-:W1:Y:S07]  /*1c9e0*/  LDSM.16.M88.4 R172, [R210] ;  /* 0x00000000d2ac783b */ /* 0x000e6e0000000200 */
[C---:B-1----:R-:W-:Y:S08]  /*1c9f0*/  HMMA.16816.F32 R12, R176.reuse, R172, R12 ;  /* 0x000000acb00c723c */ /* 0x042ff0000000180c */
[C---:B------:R-:W-:Y:S01]  /*1ca00*/  HMMA.16816.F32 R16, R176.reuse, R174, R16 ;  /* 0x000000aeb010723c */ /* 0x040fe20000001810 */
[----:B------:R-:W1:Y:S04]  /*1ca10*/  LDSM.16.M88.4 R172, [R211] ;  /* 0x00000000d3ac783b */ /* 0x000e680000000200 */
[----:B------:R-:W-:Y:S01]  /*1ca20*/  @!PT LDS RZ, [RZ] ;  /* 0x00000000fffff984 */ /* 0x000fe20000000800 */
[----:B------:R-:W-:Y:S01]  /*1ca30*/  @!PT LDS RZ, [RZ] ;  /* 0x00000000fffff984 */ /* 0x000fe20000000800 */
[----:B------:R-:W-:Y:S01]  /*1ca40*/  @!PT LDS RZ, [RZ] ;  /* 0x00000000fffff984 */ /* 0x000fe20000000800 */
[----:B------:R2:W-:Y:S04]  /*1ca50*/  LDGSTS.E.BYPASS.LTC128B.128 [R217+0x4080], [R2.64], !P6 ;  /* 0x0408000002d97fae */ /* 0x0005e8000f101d46 */
[----:B------:R2:W-:Y:S04]  /*1ca60*/  LDGSTS.E.BYPASS.LTC128B.128 [R217+0x5880], [R2.64+0x80], !P5 ;  /* 0x0588008002d97fae */ /* 0x0005e8000e901d46 */
[----:B------:R2:W-:Y:S04]  /*1ca70*/  LDGSTS.E.BYPASS.LTC128B.128 [R217+0x7080], [R2.64+0x100], !P4 ;  /* 0x0708010002d97fae */ /* 0x0005e8000e101d46 */
[----:B------:R2:W-:Y:S04]  /*1ca80*/  LDGSTS.E.BYPASS.LTC128B.128 [R217+0x8880], [R2.64+0x180], !P3 ;  /* 0x0888018002d97fae */ /* 0x0005e8000d901d46 */
[----:B------:R2:W-:Y:S04]  /*1ca90*/  @!P1 LDGSTS.E.BYPASS.LTC128B.128 [R217+0x5080], [R132.64], !P6 ;  /* 0x0508000084d99fae */ /* 0x0005e8000f101d46 */
[----:B------:R2:W-:Y:S04]  /*1caa0*/  @!P1 LDGSTS.E.BYPASS.LTC128B.128 [R217+0x6880], [R132.64+0x80], !P5 ;  /* 0x0688008084d99fae */ /* 0x0005e8000e901d46 */
[----:B------:R2:W-:Y:S04]  /*1cab0*/  @!P1 LDGSTS.E.BYPASS.LTC128B.128 [R217+0x8080], [R132.64+0x100], !P4 ;  /* 0x0808010084d99fae */ /* 0x0005e8000e101d46 */
[----:B------:R2:W-:Y:S04]  /*1cac0*/  @!P1 LDGSTS.E.BYPASS.LTC128B.128 [R217+0x9880], [R132.64+0x180], !P3 ;  /* 0x0988018084d99fae */ /* 0x0005e8000d901d46 */
[----:B------:R-:W0:Y:S01]  /*1cad0*/  LDGDEPBAR ;  /* 0x00000000000079af */ /* 0x000e220000000000 */
[C---:B-1----:R-:W-:Y:S08]  /*1cae0*/  HMMA.16816.F32 R20, R176.reuse, R172, R20 ;  /* 0x000000acb014723c */ /* 0x042ff00000001814 */
[----:B------:R-:W-:Y:S01]  /*1caf0*/  HMMA.16816.F32 R24, R176, R174, R24 ;  /* 0x000000aeb018723c */ /* 0x000fe20000001818 */
[----:B------:R-:W-:Y:S04]  /*1cb00*/  LDSM.16.M88.4 R172, [R199] ;  /* 0x00000000c7ac783b */ /* 0x000fe80000000200 */
[----:B------:R-:W1:Y:S03]  /*1cb10*/  LDSM.16.M88.4 R176, [R170] ;  /* 0x00000000aab0783b */ /* 0x000e660000000200 */
        /* <DEDUP_REMOVED lines=18> */
[----:B------:R-:W-:Y:S04]  /*1cc40*/  LDSM.16.M88.4 R172, [R196+0x4000] ;  /* 0x00400000c4ac783b */ /* 0x000fe80000000200 */
[----:B------:R-:W1:Y:S03]  /*1cc50*/  LDSM.16.M88.4 R176, [R171+0x1800] ;  /* 0x00180000abb0783b */ /* 0x000e660000000200 */
        /* <DEDUP_REMOVED lines=9> */
[----:B------:R-:W1:Y:S03]  /*1ccf0*/  LDSM.16.M88.4 R176, [R203] ;  /* 0x00000000cbb0783b */ /* 0x000e660000000200 */
        /* <DEDUP_REMOVED lines=105> */
[----:B------:R-:W1:Y:S01]  /*1d390*/  LDSM.16.M88.4 R176, [R169+0x5800] ;  /* 0x00580000a9b0783b */ /* 0x000e620000000200 */
[----:B------:R-:W-:Y:S04]  /*1d3a0*/  DEPBAR.LE SB0, 0x0 ;  /* 0x000080000000791a */ /* 0x000fe80000000000 */
[----:B------:R-:W-:Y:S02]  /*1d3b0*/  BAR.SYNC.DEFER_BLOCKING 0x0 ;  /* 0x0000000000007b1d */ /* 0x000fe40000010000 */
[C---:B-1----:R-:W-:Y:S08]  /*1d3c0*/  HMMA.16816.F32 R20, R172.reuse, R176, R20 ;  /* 0x000000b0ac14723c */ /* 0x042ff00000001814 */
[----:B------:R-:W-:Y:S01]  /*1d3d0*/  HMMA.16816.F32 R24, R172, R178, R24 ;  /* 0x000000b2ac18723c */ /* 0x000fe20000001818 */
[----:B------:R-:W-:Y:S07]  /*1d3e0*/  @!UPT UIADD3 URZ, URZ, URZ, URZ ;  /* 0x0000003f3f3ff290 */ /* 0x000fee000fffe03f */
[----:B------:R-:W-:-:S11]  /*1d3f0*/  @!P0 BRA `(.L_x_4594) ;  /* 0x0000024000008947 */ /* 0x000fd60003800000 */
[----:B--2---:R-:W-:Y:S04]  /*1d400*/  IADD3 R0, R214, -0x1, RZ ;  /* 0xffffffffd6007810 */ /* 0x004fe80007ffe0ff */
        /* <DEDUP_REMOVED lines=35> */
.L_x_4594:
[----:B--2---:R-:W-:Y:S05]  /*1d640*/  BSYNC B0 ;  /* 0x0000000000007941 */ /* 0x004fea0003800000 */
.L_x_4593:
        /* <DEDUP_REMOVED lines=33> */
.L_x_4597:
[----:B------:R-:W-:Y:S04]  /*1d860*/  MOV R174, c[0x0][0x32c] ;  /* 0x0000cb0000ae7a02 */ /* 0x000fe80000000f00 */
[----:B------:R-:W-:Y:S11]  /*1d870*/  ISETP.NE.AND P0, PT, R174, 0x1, PT ;  /* 0x00000001ae00780c */ /* 0x000ff60003f05270 */
[----:B------:R-:W-:Y:S02]  /*1d880*/  @!UPT UIADD3 URZ, URZ, URZ, URZ ;  /* 0x0000003f3f3ff290 */ /* 0x000fe4000fffe03f */
[----:B------:R-:W-:Y:S05]  /*1d890*/  @P0 IMAD.HI.U32 R174, R132, c[0x0][0x330], RZ ;  /* 0x0000cc0084ae0a27 */ /* 0x000fea00078e00ff */
[----:B------:R-:W-:Y:S02]  /*1d8a0*/  @P0 SHF.R.U32.HI R132, RZ, c[0x0][0x334], R174 ;  /* 0x0000cd00ff840a19 */ /* 0x000fe400000116ae */
.L_x_4598:
[----:B------:R-:W-:Y:S05]  /*1d8b0*/  BSYNC B0 ;  /* 0x0000000000007941 */ /* 0x000fea0003800000 */
.L_x_4596:
[----:B------:R-:W-:Y:S05]  /*1d8c0*/  IMAD R132, R132, c[0x0][0x32c], R173 ;  /* 0x0000cb0084847a24 */ /* 0x000fea00078e02ad */
[----:B------:R-:W-:Y:S02]  /*1d8d0*/  IMNMX R0, R0, R132, !PT ;  /* 0x0000008400007217 */ /* 0x000fe40007800200 */
[----:B------:R-:W-:Y:S04]  /*1d8e0*/  IADD3 R132, R132, c[0x0][0x32c], RZ ;  /* 0x0000cb0084847a10 */ /* 0x000fe80007ffe0ff */
[----:B------:R-:W-:Y:S02]  /*1d8f0*/  IMNMX R3, R3, R132, PT ;  /* 0x0000008403037217 */ /* 0x000fe40003800200 */
.L_x_4595:
        /* <DEDUP_REMOVED lines=79> */
.L_x_4601:
[----:B------:R-:W-:Y:S04]  /*1ddf0*/  MOV R4, c[0x0][0x32c] ;  /* 0x0000cb0000047a02 */ /* 0x000fe80000000f00 */
[----:B------:R-:W-:Y:S11]  /*1de00*/  ISETP.NE.AND P0, PT, R4, 0x1, PT ;  /* 0x000000010400780c */ /* 0x000ff60003f05270 */
[----:B------:R-:W-:Y:S02]  /*1de10*/  @!UPT UIADD3 URZ, URZ, URZ, URZ ;  /* 0x0000003f3f3ff290 */ /* 0x000fe4000fffe03f */
[----:B------:R-:W-:Y:S05]  /*1de20*/  @P0 IMAD.HI.U32 R4, R3, c[0x0][0x330], RZ ;  /* 0x0000cc0003040a27 */ /* 0x000fea00078e00ff */
[----:B------:R-:W-:Y:S02]  /*1de30*/  @P0 SHF.R.U32.HI R3, RZ, c[0x0][0x334], R4 ;  /* 0x0000cd00ff030a19 */ /* 0x000fe40000011604 */
.L_x_4602:
[----:B------:R-:W-:Y:S05]  /*1de40*/  BSYNC B0 ;  /* 0x0000000000007941 */ /* 0x000fea0003800000 */
.L_x_4600:
[----:B------:R-:W-:Y:S05]  /*1de50*/  IMAD R3, R3, c[0x0][0x32c], R173 ;  /* 0x0000cb0003037a24 */ /* 0x000fea00078e02ad */
[----:B------:R-:W-:Y:S02]  /*1de60*/  IADD3 R4, R3, c[0x0][0x32c], RZ ;  /* 0x0000cb0003047a10 */ /* 0x000fe40007ffe0ff */
[----:B------:R-:W-:Y:S02]  /*1de70*/  IMNMX R0, R0, R3, !PT ;  /* 0x0000000300007217 */ /* 0x000fe40007800200 */
[----:B------:R-:W-:Y:S02]  /*1de80*/  IMNMX R2, R2, R4, PT ;  /* 0x0000000402027217 */ /* 0x000fe40003800200 */
.L_x_4599:
        /* <DEDUP_REMOVED lines=24> */
[----:B------:R-:W-:Y:S01]  /*1e010*/  ISETP.GT.AND P0, PT, R0, 0x18, !P6 ;  /* 0x000000180000780c */ /* 0x000fe20007704270 */
[----:B------:R-:W-:Y:S03]  /*1e020*/  LDSM.16.MT88.4 R12, [R192] ;  /* 0x00000000c00c783b */ /* 0x000fe60000004200 */
        /* <DEDUP_REMOVED lines=42> */
[----:B------:R-:W-:Y:S01]  /*1e2d0*/  MUFU.EX2 R218, R10 ;  /* 0x0000000a00da7308 */ /* 0x000fe20000000800 */
[----:B------:R-:W-:Y:S04]  /*1e2e0*/  FMNMX.FTZ R0, R4, R0, !PT ;  /* 0x0000000004007209 */ /* 0x000fe80007810000 */
[----:B------:R-:W-:Y:S04]  /*1e2f0*/  FMNMX.FTZ R0, R5, R0, !PT ;  /* 0x0000000005007209 */ /* 0x000fe80007810000 */
[----:B------:R-:W-:Y:S01]  /*1e300*/  FMNMX.FTZ R0, R179, R0, !PT ;  /* 0x00000000b3007209 */ /* 0x000fe20007810000 */
[----:B------:R-:W1:Y:S03]  /*1e310*/  MUFU.EX2 R224, R8 ;  /* 0x0000000800e07308 */ /* 0x000e660000000800 */
[----:B------:R-:W-:Y:S04]  /*1e320*/  FMNMX.FTZ R0, R178, R0, !PT ;  /* 0x00000000b2007209 */ /* 0x000fe80007810000 */
[----:B------:R-:W-:Y:S04]  /*1e330*/  FMNMX.FTZ R0, R180, R0, !PT ;  /* 0x00000000b4007209 */ /* 0x000fe80007810000 */
[----:B------:R-:W-:Y:S04]  /*1e340*/  FMNMX.FTZ R0, R181, R0, !PT ;  /* 0x00000000b5007209 */ /* 0x000fe80007810000 */
[----:B------:R-:W-:Y:S04]  /*1e350*/  FMNMX.FTZ R0, R184, R0, !PT ;  /* 0x00000000b8007209 */ /* 0x000fe80007810000 */
[----:B------:R-:W-:Y:S04]  /*1e360*/  FMNMX.FTZ R0, R183, R0, !PT ;  /* 0x00000000b7007209 */ /* 0x000fe80007810000 */
[----:B------:R-:W-:Y:S02]  /*1e370*/  FMNMX.FTZ R0, R182, R0, !PT ;  /* 0x00000000b6007209 */ /* 0x000fe40007810000 */
[----:B-1----:R-:W-:Y:S02]  /*1e380*/  F2FP.PACK_AB R172, R224, R218 ;  /* 0x000000dae0ac723e */ /* 0x002fe400000000ff */
        /* <DEDUP_REMOVED lines=9> */
[--C-:B------:R-:W-:Y:S01]  /*1e420*/  FFMA.FTZ R0, R174, c[0x0][0x2d0], -R177.reuse ;  /* 0x0000b400ae007a23 */ /* 0x100fe200000108b1 */
[----:B------:R-:W-:Y:S03]  /*1e430*/  ISETP.GT.AND P0, PT, R214, R232, PT ;  /* 0x000000e8d600720c */ /* 0x000fe60003f04270 */
[----:B------:R1:W-:Y:S01]  /*1e440*/  MUFU.EX2 R226, R0 ;  /* 0x0000000000e27308 */ /* 0x0003e20000000800 */
[--C-:B------:R-:W-:Y:S09]  /*1e450*/  FFMA.FTZ R6, R6, c[0x0][0x2d0], -R176.reuse ;  /* 0x0000b40006067a23 */ /* 0x100ff200000108b0 */
[----:B------:R-:W-:Y:S01]  /*1e460*/  MUFU.EX2 R216, R6 ;  /* 0x0000000600d87308 */ /* 0x000fe20000000800 */
[----:B-1----:R-:W-:Y:S09]  /*1e470*/  FFMA.FTZ R0, R9, c[0x0][0x2d0], -R177 ;  /* 0x0000b40009007a23 */ /* 0x002ff200000108b1 */
[----:B------:R1:W2:Y:S02]  /*1e480*/  MUFU.EX2 R227, R0 ;  /* 0x0000000000e37308 */ /* 0x0002a40000000800 */
[----:B-1----:R-:W-:Y:S01]  /*1e490*/  FADD.FTZ R0, -R3, R135 ;  /* 0x0000008703007221 */ /* 0x002fe20000010100 */
[----:B--2---:R-:W-:Y:S01]  /*1e4a0*/  F2FP.PACK_AB R174, R227, R226 ;  /* 0x000000e2e3ae723e */ /* 0x004fe200000000ff */
[--C-:B------:R-:W-:Y:S02]  /*1e4b0*/  FFMA.FTZ R135, R190, c[0x0][0x2d0], -R177.reuse ;  /* 0x0000b400be877a23 */ /* 0x100fe400000108b1 */
[----:B------:R-:W-:Y:S04]  /*1e4c0*/  FMUL.FTZ R0, R0, c[0x0][0x2d0] ;  /* 0x0000b40000007a20 */ /* 0x000fe80000410000 */
[----:B------:R1:W2:Y:S02]  /*1e4d0*/  MUFU.EX2 R3, R0 ;  /* 0x0000000000037308 */ /* 0x0002a40000000800 */
[--C-:B-1----:R-:W-:Y:S02]  /*1e4e0*/  FFMA.FTZ R0, R7, c[0x0][0x2d0], -R176.reuse ;  /* 0x0000b40007007a23 */ /* 0x102fe400000108b0 */
[C---:B--2---:R-:W-:Y:S06]  /*1e4f0*/  FMUL.FTZ R8, R3.reuse, R144 ;  /* 0x0000009003087220 */ /* 0x044fec0000410000 */
        /* <DEDUP_REMOVED lines=29> */
[----:B-1----:R-:W-:Y:S02]  /*1e6d0*/  FADD.FTZ R0, -R2, R138 ;  /* 0x0000008a02007221 */ /* 0x002fe40000010100 */
[--C-:B------:R-:W-:Y:S02]  /*1e6e0*/  FFMA.FTZ R2, R5, c[0x0][0x2d0], -R176.reuse ;  /* 0x0000b40005027a23 */ /* 0x100fe400000108b0 */
[----:B------:R-:W-:Y:S02]  /*1e6f0*/  FMUL.FTZ R0, R0, c[0x0][0x2d0] ;  /* 0x0000b40000007a20 */ /* 0x000fe40000410000 */
[----:B------:R-:W1:Y:S01]  /*1e700*/  MUFU.EX2 R223, R2 ;  /* 0x0000000200df7308 */ /* 0x000e620000000800 */
        /* <DEDUP_REMOVED lines=16> */
[--C-:B------:R-:W-:Y:S02]  /*1e810*/  FFMA.FTZ R2, R188, c[0x0][0x2d0], -R177.reuse ;  /* 0x0000b400bc027a23 */ /* 0x100fe400000108b1 */
[C---:B------:R-:W-:Y:S02]  /*1e820*/  FMUL.FTZ R92, R3.reuse, R92 ;  /* 0x0000005c035c7220 */ /* 0x040fe40000410000 */
[----:B------:R1:W3:Y:S01]  /*1e830*/  MUFU.EX2 R188, R2 ;  /* 0x0000000200bc7308 */ /* 0x0002e20000000800 */
[C---:B--2---:R-:W-:Y:S02]  /*1e840*/  FMUL.FTZ R6, R0.reuse, R142 ;  /* 0x0000008e00067220 */ /* 0x044fe40000410000 */
[C---:B------:R-:W-:Y:S02]  /*1e850*/  FMUL.FTZ R7, R0.reuse, R143 ;  /* 0x0000008f00077220 */ /* 0x040fe40000410000 */
[----:B------:R-:W2:Y:S01]  /*1e860*/  LDSM.16.MT88.4 R140, [R195] ;  /* 0x00000000c38c783b */ /* 0x000ea20000004200 */
[C---:B------:R-:W-:Y:S02]  /*1e870*/  FMUL.FTZ R10, R0.reuse, R146 ;  /* 0x00000092000a7220 */ /* 0x040fe40000410000 */
[C---:B------:R-:W-:Y:S02]  /*1e880*/  FMUL.FTZ R11, R0.reuse, R147 ;  /* 0x00000093000b7220 */ /* 0x040fe40000410000 */
[C---:B------:R-:W-:Y:S03]  /*1e890*/  HMMA.16816.F32 R4, R172.reuse, R12, R4 ;  /* 0x0000000cac04723c */ /* 0x040fe60000001804 */
[----:B------:R-:W-:Y:S02]  /*1e8a0*/  LDSM.16.MT88.4 R144, [R192+0x800] ;  /* 0x00080000c090783b */ /* 0x000fe40000004200 */
[C---:B------:R-:W-:Y:S02]  /*1e8b0*/  FMUL.FTZ R18, R0.reuse, R154 ;  /* 0x0000009a00127220 */ /* 0x040fe40000410000 */
[C---:B------:R-:W-:Y:S01]  /*1e8c0*/  FMUL.FTZ R19, R0.reuse, R155 ;  /* 0x0000009b00137220 */ /* 0x040fe20000410000 */
[C---:B------:R-:W-:Y:S04]  /*1e8d0*/  HMMA.16816.F32 R8, R172.reuse, R14, R8 ;  /* 0x0000000eac08723c */ /* 0x040fe80000001808 */
[C---:B------:R-:W-:Y:S02]  /*1e8e0*/  FMUL.FTZ R12, R3.reuse, R148 ;  /* 0x00000094030c7220 */ /* 0x040fe40000410000 */
[----:B------:R-:W-:Y:S02]  /*1e8f0*/  FMUL.FTZ R13, R3, R149 ;  /* 0x00000095030d7220 */ /* 0x000fe40000410000 */
[C---:B------:R-:W-:Y:S04]  /*1e900*/  FMUL.FTZ R14, R0.reuse, R150 ;  /* 0x00000096000e7220 */ /* 0x040fe80000410000 */
[C---:B------:R-:W-:Y:S02]  /*1e910*/  FMUL.FTZ R15, R0.reuse, R151 ;  /* 0x00000097000f7220 */ /* 0x040fe40000410000 */
[C---:B------:R-:W-:Y:S02]  /*1e920*/  FMUL.FTZ R26, R0.reuse, R162 ;  /* 0x000000a2001a7220 */ /* 0x040fe40000410000 */
[----:B------:R-:W-:Y:S02]  /*1e930*/  FMUL.FTZ R27, R0, R163 ;  /* 0x000000a3001b7220 */ /* 0x000fe40000410000 */
[----:B------:R-:W-:Y:S01]  /*1e940*/  LDSM.16.MT88.4 R160, [R195+0x1000] ;  /* 0x00100000c3a0783b */ /* 0x000fe20000004200 */
[C---:B------:R-:W-:Y:S03]  /*1e950*/  HMMA.16816.F32 R12, R172.reuse, R20, R12 ;  /* 0x00000014ac0c723c */ /* 0x040fe6000000180c */
[--C-:B------:R-:W-:Y:S02]  /*1e960*/  FFMA.FTZ R148, R215, c[0x0][0x2d0], -R177.reuse ;  /* 0x0000b400d7947a23 */ /* 0x100fe400000108b1 */
[----:B------:R-:W-:Y:S02]  /*1e970*/  FFMA.FTZ R149, R182, c[0x0][0x2d0], -R176 ;  /* 0x0000b400b6957a23 */ /* 0x000fe400000108b0 */
[C---:B------:R-:W-:Y:S01]  /*1e980*/  FFMA.FTZ R152, R3.reuse, R222, R218 ;  /* 0x000000de03987223 */ /* 0x040fe200000100da */
[C---:B------:R-:W-:Y:S01]  /*1e990*/  HMMA.16816.F32 R16, R172.reuse, R22, R16 ;  /* 0x00000016ac10723c */ /* 0x040fe20000001810 */
[----:B------:R-:W-:Y:S03]  /*1e9a0*/  MUFU.EX2 R182, R135 ;  /* 0x0000008700b67308 */ /* 0x000fe60000000800 */
[C---:B------:R-:W-:Y:S02]  /*1e9b0*/  FMUL.FTZ R20, R3.reuse, R156 ;  /* 0x0000009c03147220 */ /* 0x040fe40000410000 */
[C---:B------:R-:W-:Y:S02]  /*1e9c0*/  FMUL.FTZ R21, R3.reuse, R157 ;  /* 0x0000009d03157220 */ /* 0x040fe40000410000 */
[C---:B------:R-:W-:Y:S04]  /*1e9d0*/  FMUL.FTZ R22, R0.reuse, R158 ;  /* 0x0000009e00167220 */ /* 0x040fe80000410000 */
        /* <DEDUP_REMOVED lines=9> */
[----:B------:R-:W2:Y:S03]  /*1ea70*/  LDSM.16.MT88.4 R140, [R194] ;  /* 0x00000000c28c783b */ /* 0x000ea60000004200 */
        /* <DEDUP_REMOVED lines=65> */
[C---:B------:R-:W-:Y:S01]  /*1ee90*/  FMUL.FTZ R130, R0.reuse, R130 ;  /* 0x0000008200827220 */ /* 0x040fe20000410000 */
[C---:B--2---:R-:W-:Y:S03]  /*1eea0*/  HMMA.16816.F32 R44, R172.reuse, R140, R44 ;  /* 0x0000008cac2c723c */ /* 0x044fe6000000182c */
[----:B------:R-:W-:Y:S02]  /*1eeb0*/  FMUL.FTZ R131, R0, R131 ;  /* 0x0000008300837220 */ /* 0x000fe40000410000 */
[--C-:B------:R-:W-:Y:S02]  /*1eec0*/  FFMA.FTZ R138, R191, c[0x0][0x2d0], -R177.reuse ;  /* 0x0000b400bf8a7a23 */ /* 0x100fe400000108b1 */
[--C-:B-1----:R-:W-:Y:S01]  /*1eed0*/  FFMA.FTZ R2, R187, c[0x0][0x2d0], -R177.reuse ;  /* 0x0000b400bb027a23 */ /* 0x102fe200000108b1 */
[C---:B------:R-:W-:Y:S01]  /*1eee0*/  HMMA.16816.F32 R48, R172.reuse, R142, R48 ;  /* 0x0000008eac30723c */ /* 0x040fe20000001830 */
[----:B------:R-:W1:Y:S02]  /*1eef0*/  LDSM.16.MT88.4 R140, [R195+0x1800] ;  /* 0x00180000c38c783b */ /* 0x000e640000004200 */
[----:B------:R2:W-:Y:S01]  /*1ef00*/  MUFU.EX2 R187, R2 ;  /* 0x0000000200bb7308 */ /* 0x0005e20000000800 */
[C---:B------:R-:W-:Y:S02]  /*1ef10*/  FMUL.FTZ R124, R3.reuse, R124 ;  /* 0x0000007c037c7220 */ /* 0x040fe40000410000 */
[----:B------:R-:W-:Y:S02]  /*1ef20*/  FMUL.FTZ R125, R3, R125 ;  /* 0x0000007d037d7220 */ /* 0x000fe40000410000 */
[----:B------:R-:W-:Y:S04]  /*1ef30*/  FFMA.FTZ R3, R184, c[0x0][0x2d0], -R176 ;  /* 0x0000b400b8037a23 */ /* 0x000fe800000108b0 */
[C---:B------:R-:W-:Y:S02]  /*1ef40*/  FMUL.FTZ R126, R0.reuse, R126 ;  /* 0x0000007e007e7220 */ /* 0x040fe40000410000 */
[----:B------:R-:W-:Y:S01]  /*1ef50*/  MUFU.EX2 R3, R3 ;  /* 0x0000000300037308 */ /* 0x000fe20000000800 */
[C---:B------:R-:W-:Y:S02]  /*1ef60*/  FMUL.FTZ R127, R0.reuse, R127 ;  /* 0x0000007f007f7220 */ /* 0x040fe40000410000 */
[----:B------:R-:W-:Y:S04]  /*1ef70*/  FFMA.FTZ R0, R0, R228, R216 ;  /* 0x000000e400007223 */ /* 0x000fe800000100d8 */
[----:B------:R-:W-:Y:S04]  /*1ef80*/  FADD.FTZ R0, R221, R0 ;  /* 0x00000000dd007221 */ /* 0x000fe80000010000 */
[----:B------:R-:W-:Y:S02]  /*1ef90*/  FADD.FTZ R0, R225, R0 ;  /* 0x00000000e1007221 */ /* 0x000fe40000010000 */
[--C-:B--2---:R-:W-:Y:S04]  /*1efa0*/  FFMA.FTZ R2, R186, c[0x0][0x2d0], -R177.reuse ;  /* 0x0000b400ba027a23 */ /* 0x104fe800000108b1 */
[----:B------:R2:W-:Y:S01]  /*1efb0*/  MUFU.EX2 R220, R2 ;  /* 0x0000000200dc7308 */ /* 0x0005e20000000800 */
[C---:B-1----:R-:W-:Y:S08]  /*1efc0*/  HMMA.16816.F32 R52, R172.reuse, R140, R52 ;  /* 0x0000008cac34723c */ /* 0x042ff00000001834 */
[C---:B------:R-:W-:Y:S01]  /*1efd0*/  HMMA.16816.F32 R56, R172.reuse, R142, R56 ;  /* 0x0000008eac38723c */ /* 0x040fe20000001838 */
[----:B------:R-:W1:Y:S03]  /*1efe0*/  LDSM.16.MT88.4 R140, [R194+0x1800] ;  /* 0x00180000c28c783b */ /* 0x000e660000004200 */
[--C-:B--2---:R-:W-:Y:S02]  /*1eff0*/  FFMA.FTZ R2, R185, c[0x0][0x2d0], -R177.reuse ;  /* 0x0000b400b9027a23 */ /* 0x104fe400000108b1 */
[----:B------:R-:W-:Y:S02]  /*1f000*/  FFMA.FTZ R177, R189, c[0x0][0x2d0], -R177 ;  /* 0x0000b400bdb17a23 */ /* 0x000fe400000108b1 */
[----:B------:R2:W-:Y:S10]  /*1f010*/  MUFU.EX2 R219, R2 ;  /* 0x0000000200db7308 */ /* 0x0005f40000000800 */
[----:B------:R-:W-:Y:S01]  /*1f020*/  MUFU.EX2 R177, R177 ;  /* 0x000000b100b17308 */ /* 0x000fe20000000800 */
[--C-:B--2---:R-:W-:Y:S09]  /*1f030*/  FFMA.FTZ R2, R179, c[0x0][0x2d0], -R176.reuse ;  /* 0x0000b400b3027a23 */ /* 0x104ff200000108b0 */
[----:B------:R2:W4:Y:S01]  /*1f040*/  MUFU.EX2 R186, R2 ;  /* 0x0000000200ba7308 */ /* 0x0005220000000800 */
[C---:B-1----:R-:W-:Y:S08]  /*1f050*/  HMMA.16816.F32 R60, R172.reuse, R140, R60 ;  /* 0x0000008cac3c723c */ /* 0x042ff0000000183c */
[C---:B------:R-:W-:Y:S01]  /*1f060*/  HMMA.16816.F32 R64, R172.reuse, R142, R64 ;  /* 0x0000008eac40723c */ /* 0x040fe20000001840 */
[----:B------:R-:W1:Y:S03]  /*1f070*/  LDSM.16.MT88.4 R140, [R192+0x3000] ;  /* 0x00300000c08c783b */ /* 0x000e660000004200 */
[--C-:B--2---:R-:W-:Y:S04]  /*1f080*/  FFMA.FTZ R2, R178, c[0x0][0x2d0], -R176.reuse ;  /* 0x0000b400b2027a23 */ /* 0x104fe800000108b0 */
[----:B------:R2:W5:Y:S01]  /*1f090*/  MUFU.EX2 R185, R2 ;  /* 0x0000000200b97308 */ /* 0x0005620000000800 */
[C---:B-1----:R-:W-:Y:S03]  /*1f0a0*/  HMMA.16816.F32 R68, R172.reuse, R140, R68 ;  /* 0x0000008cac44723c */ /* 0x042fe60000001844 */
[--C-:B--2---:R-:W-:Y:S06]  /*1f0b0*/  FFMA.FTZ R2, R180, c[0x0][0x2d0], -R176.reuse ;  /* 0x0000b400b4027a23 */ /* 0x104fec00000108b0 */
[----:B------:R-:W-:Y:S01]  /*1f0c0*/  MUFU.EX2 R180, R148 ;  /* 0x0000009400b47308 */ /* 0x000fe20000000800 */
[C---:B------:R-:W-:Y:S01]  /*1f0d0*/  HMMA.16816.F32 R72, R172.reuse, R142, R72 ;  /* 0x0000008eac48723c */ /* 0x040fe20000001848 */
[----:B------:R-:W1:Y:S08]  /*1f0e0*/  LDSM.16.MT88.4 R140, [R193+0x3000] ;  /* 0x00300000c18c783b */ /* 0x000e700000004200 */
[----:B------:R2:W1:Y:S03]  /*1f0f0*/  MUFU.EX2 R178, R2 ;  /* 0x0000000200b27308 */ /* 0x0004660000000800 */
[--C-:B--2---:R-:W-:Y:S07]  /*1f100*/  FFMA.FTZ R2, R181, c[0x0][0x2d0], -R176.reuse ;  /* 0x0000b400b5027a23 */ /* 0x104fee00000108b0 */
[----:B------:R-:W-:Y:S01]  /*1f110*/  MUFU.EX2 R181, R138 ;  /* 0x0000008a00b57308 */ /* 0x000fe20000000800 */
[C---:B-1----:R-:W-:Y:S09]  /*1f120*/  HMMA.16816.F32 R76, R172.reuse, R140, R76 ;  /* 0x0000008cac4c723c */ /* 0x042ff2000000184c */
[----:B------:R1:W2:Y:S01]  /*1f130*/  MUFU.EX2 R179, R2 ;  /* 0x0000000200b37308 */ /* 0x0002a20000000800 */
[C---:B------:R-:W-:Y:S01]  /*1f140*/  HMMA.16816.F32 R80, R172.reuse, R142, R80 ;  /* 0x0000008eac50723c */ /* 0x040fe20000001850 */
[----:B------:R-:W2:Y:S02]  /*1f150*/  LDSM.16.MT88.4 R140, [R195+0x3000] ;  /* 0x00300000c38c783b */ /* 0x000ea40000004200 */
[--C-:B-1----:R-:W-:Y:S02]  /*1f160*/  FFMA.FTZ R2, R183, c[0x0][0x2d0], -R176.reuse ;  /* 0x0000b400b7027a23 */ /* 0x102fe400000108b0 */
[----:B------:R-:W-:Y:S04]  /*1f170*/  FFMA.FTZ R176, R133, c[0x0][0x2d0], -R176 ;  /* 0x0000b40085b07a23 */ /* 0x000fe800000108b0 */
[----:B------:R1:W-:Y:S10]  /*1f180*/  MUFU.EX2 R133, R149 ;  /* 0x0000009500857308 */ /* 0x0003f40000000800 */
[----:B------:R3:W3:Y:S01]  /*1f190*/  MUFU.EX2 R138, R2 ;  /* 0x00000002008a7308 */ /* 0x0006e20000000800 */
[C---:B--2---:R-:W-:Y:S09]  /*1f1a0*/  HMMA.16816.F32 R84, R172.reuse, R140, R84 ;  /* 0x0000008cac54723c */ /* 0x044ff20000001854 */
[----:B------:R2:W2:Y:S01]  /*1f1b0*/  MUFU.EX2 R135, R176 ;  /* 0x000000b000877308 */ /* 0x0004a20000000800 */
[----:B-1----:R-:W-:Y:S01]  /*1f1c0*/  LDSM.16.MT88.4 R148, [R192+0x1000] ;  /* 0x00100000c094783b */ /* 0x002fe20000004200 */
[C---:B------:R-:W-:Y:S07]  /*1f1d0*/  HMMA.16816.F32 R88, R172.reuse, R142, R88 ;  /* 0x0000008eac58723c */ /* 0x040fee0000001858 */
[----:B------:R-:W1:Y:S01]  /*1f1e0*/  LDSM.16.MT88.4 R140, [R194+0x3000] ;  /* 0x00300000c28c783b */ /* 0x000e620000004200 */
[----:B---3--:R-:W-:Y:S04]  /*1f1f0*/  FADD.FTZ R2, R224, R152 ;  /* 0x00000098e0027221 */ /* 0x008fe80000010000 */
[----:B------:R-:W-:Y:S03]  /*1f200*/  FADD.FTZ R2, R226, R2 ;  /* 0x00000002e2027221 */ /* 0x000fe60000010000 */
[----:B------:R-:W-:Y:S01]  /*1f210*/  LDSM.16.MT88.4 R152, [R193+0x1000] ;  /* 0x00100000c198783b */ /* 0x000fe20000004200 */
[----:B--2---:R-:W-:Y:S02]  /*1f220*/  FADD.FTZ R176, R227, R2 ;  /* 0x00000002e3b07221 */ /* 0x004fe40000010000 */
[----:B------:R-:W-:Y:S02]  /*1f230*/  FADD.FTZ R2, R223, R0 ;  /* 0x00000000df027221 */ /* 0x000fe40000010000 */
[----:B------:R-:W-:Y:S02]  /*1f240*/  FADD.FTZ R0, R188, R176 ;  /* 0x000000b0bc007221 */ /* 0x000fe40000010000 */
[----:B----4-:R-:W-:Y:S02]  /*1f250*/  FADD.FTZ R2, R186, R2 ;  /* 0x00000002ba027221 */ /* 0x010fe40000010000 */
[----:B------:R-:W-:Y:S02]  /*1f260*/  FADD.FTZ R0, R187, R0 ;  /* 0x00000000bb007221 */ /* 0x000fe40000010000 */
[----:B-----5:R-:W-:Y:S02]  /*1f270*/  FADD.FTZ R2, R185, R2 ;  /* 0x00000002b9027221 */ /* 0x020fe40000010000 */
[----:B------:R-:W-:Y:S02]  /*1f280*/  FADD.FTZ R0, R220, R0 ;  /* 0x00000000dc007221 */ /* 0x000fe40000010000 */
[----:B------:R-:W-:Y:S02]  /*1f290*/  FADD.FTZ R2, R178, R2 ;  /* 0x00000002b2027221 */ /* 0x000fe40000010000 */
        /* <DEDUP_REMOVED lines=26> */
[----:B------:R-:W-:Y:S01]  /*1f440*/  F2FP.PACK_AB R175, R135, R133 ;  /* 0x0000008587af723e */ /* 0x000fe200000000ff */
        /* <DEDUP_REMOVED lines=9> */
[----:B------:R-:W-:Y:S02]  /*1f4e0*/  IADD3 R0, R214, -0x1, RZ ;  /* 0xffffffffd6007810 */ /* 0x000fe40007ffe0ff */
        /* <DEDUP_REMOVED lines=92> */
.L_x_4592:
[----:B------:R-:W-:Y:S07]  /*1fab0*/  @!UPT UIADD3 URZ, URZ, URZ, URZ ;  /* 0x0000003f3f3ff290 */ /* 0x000fee000fffe03f */
[----:B------:R-:W-:Y:S02]  /*1fac0*/  MOV R7, 0x1f ;  /* 0x0000001f00077802 */ /* 0x000fe40000000f00 */
[----:B------:R-:W-:Y:S01]  /*1fad0*/  MOV R6, 0xffffffff ;  /* 0xffffffff00067802 */ /* 0x000fe20000000f00 */
[----:B------:R-:W-:Y:S06]  /*1fae0*/  BRA.DIV ~URZ, `(.L_x_4604) ;  /* 0x000064627f007947 */ /* 0x000fec000b800000 */
[----:B------:R1:W2:Y:S02]  /*1faf0*/  SHFL.BFLY PT, R0, R222, 0x2, 0x1f ;  /* 0x0c401f00de007f89 */ /* 0x0002a400000e0000 */
.L_x_4677:
[----:B--2---:R-:W-:Y:S01]  /*1fb00*/  FADD.FTZ R0, R0, R222 ;  /* 0x000000de00007221 */ /* 0x004fe20000010000 */
[----:B------:R-:W-:Y:S05]  /*1fb10*/  BRA.DIV ~URZ, `(.L_x_4605) ;  /* 0x000064927f007947 */ /* 0x000fea000b800000 */
[----:B------:R-:W2:Y:S04]  /*1fb20*/  SHFL.BFLY PT, R2, R228, 0x2, 0x1f ;  /* 0x0c401f00e4027f89 */ /* 0x000ea800000e0000 */
[----:B------:R-:W3:Y:S01]  /*1fb30*/  SHFL.BFLY PT, R5, R0, 0x1, 0x1f ;  /* 0x0c201f0000057f89 */ /* 0x000ee200000e0000 */
[----:B--2---:R-:W-:-:S02]  /*1fb40*/  FADD.FTZ R4, R2, R228 ;  /* 0x000000e402047221 */ /* 0x004fc40000010000 */
[----:B---3--:R-:W-:-:S03]  /*1fb50*/  FADD.FTZ R0, R0, R5 ;  /* 0x0000000500007221 */ /* 0x008fc60000010000 */
[----:B------:R2:W3:Y:S04]  /*1fb60*/  SHFL.BFLY PT, R3, R4, 0x1, 0x1f ;  /* 0x0c201f0004037f89 */ /* 0x0004e800000e0000 */
.L_x_4678:
        /* <DEDUP_REMOVED lines=21> */
[----:B------:R-:W-:Y:S02]  /*1fcc0*/  FMUL.FTZ R57, R2, R65 ;  /* 0x0000004102397220 */ /* 0x000fe40000410000 */
[----:B----4-:R-:W-:-:S02]  /*1fcd0*/  @P1 FMUL.FTZ R5, R5, 0.69314718246459960938 ;  /* 0x3f31721805051820 */ /* 0x010fc40000410000 */
        /* <DEDUP_REMOVED lines=56> */
[----:B------:R3:W4:Y:S01]  /*20060*/  @P0 MUFU.LG2 R2, R3 ;  /* 0x0000000300020308 */ /* 0x0007220000000c00 */
[C---:B--2---:R-:W-:Y:S02]  /*20070*/  FMUL.FTZ R152, R0.reuse, R30 ;  /* 0x0000001e00987220 */ /* 0x044fe40000410000 */
[C---:B------:R-:W-:Y:S02]  /*20080*/  FMUL.FTZ R153, R0.reuse, R31 ;  /* 0x0000001f00997220 */ /* 0x040fe40000410000 */
[C---:B------:R-:W-:Y:S02]  /*20090*/  FMUL.FTZ R30, R0.reuse, R34 ;  /* 0x00000022001e7220 */ /* 0x040fe40000410000 */
[C---:B------:R-:W-:Y:S02]  /*200a0*/  FMUL.FTZ R31, R0.reuse, R35 ;  /* 0x00000023001f7220 */ /* 0x040fe40000410000 */
[----:B------:R-:W-:-:S02]  /*200b0*/  FMUL.FTZ R34, R0, R42 ;  /* 0x0000002a00227220 */ /* 0x000fc40000410000 */
[C---:B------:R-:W-:Y:S02]  /*200c0*/  FMUL.FTZ R35, R0.reuse, R43 ;  /* 0x0000002b00237220 */ /* 0x040fe40000410000 */
[C---:B------:R-:W-:Y:S02]  /*200d0*/  FMUL.FTZ R42, R0.reuse, R50 ;  /* 0x00000032002a7220 */ /* 0x040fe40000410000 */
[C---:B------:R-:W-:Y:S01]  /*200e0*/  FMUL.FTZ R43, R0.reuse, R51 ;  /* 0x00000033002b7220 */ /* 0x040fe20000410000 */
[----:B---3--:R-:W-:Y:S01]  /*200f0*/  @P0 MOV R3, 0x3f317218 ;  /* 0x3f31721800030802 */ /* 0x008fe20000000f00 */
        /* <DEDUP_REMOVED lines=60> */
.L_x_4477:
        /* <DEDUP_REMOVED lines=17> */
.L_x_4607:
[----:B------:R-:W-:Y:S05]  /*205d0*/  BSYNC B0 ;  /* 0x0000000000007941 */ /* 0x000fea0003800000 */
.L_x_4606:
        /* <DEDUP_REMOVED lines=148> */
[----:B------:R2:W-:Y:S02]  /*20f20*/  STS [R9+0xc000], R3 ;  /* 0x00c0000309007388 */ /* 0x0005e40000000800 */
        /* <DEDUP_REMOVED lines=8> */
[----:B--2---:R-:W-:Y:S01]  /*20fb0*/  SEL R3, R8, c[0x0][0x3d4], P0 ;  /* 0x0000f50008037a07 */ /* 0x004fe20000000000 */
[----:B------:R-:W-:Y:S05]  /*20fc0*/  @P1 BRA `(.L_x_4610) ;  /* 0x0000004000001947 */ /* 0x000fea0003800000 */
[----:B-1----:R-:W-:Y:S05]  /*20fd0*/  @!P2 BRA `(.L_x_4610) ;  /* 0x000000300000a947 */ /* 0x002fea0003800000 */
[----:B------:R1:W2:Y:S04]  /*20fe0*/  LDG.E R0, [R4.64] ;  /* 0x0000000604007981 */ /* 0x0002a8000c1e1900 */
[----:B-1----:R-:W2:Y:S02]  /*20ff0*/  LDG.E R4, [R4.64+0x4] ;  /* 0x0000040604047981 */ /* 0x002ea4000c1e1900 */
[----:B--2--5:R-:W-:Y:S02]  /*21000*/  IADD3 R12, -R0, R4, RZ ;  /* 0x00000004000c7210 */ /* 0x024fe40007ffe1ff */
.L_x_4610:
[----:B-1----:R-:W2:Y:S01]  /*21010*/  LDL R115, [R1] ;  /* 0x0000000001737983 */ /* 0x002ea20000100800 */
[----:B------:R-:W-:Y:S01]  /*21020*/  IMAD.MOV.U32 R10, RZ, RZ, 0x368 ;  /* 0x00000368ff0a7424 */ /* 0x000fe200078e00ff */
[----:B------:R-:W-:Y:S02]  /*21030*/  ISETP.GT.AND P2, PT, R3, 0x1, PT ;  /* 0x000000010300780c */ /* 0x000fe40003f44270 */
[----:B------:R-:W3:Y:S02]  /*21040*/  LDL R13, [R1+0x2c] ;  /* 0x00002c00010d7983 */ /* 0x000ee40000100800 */
[----:B------:R-:W-:-:S02]  /*21050*/  SEL R10, R10, 0x328, P2 ;  /* 0x000003280a0a7807 */ /* 0x000fc40001000000 */
[----:B------:R-:W4:Y:S02]  /*21060*/  LDL R118, [R1+0x38] ;  /* 0x0000380001767983 */ /* 0x000f240000100800 */
[----:B------:R-:W2:Y:S08]  /*21070*/  LDC.64 R14, c[0x0][R10+0x168] ;  /* 0x00005a000a0e7b82 */ /* 0x000eb00000000a00 */
[----:B------:R2:W1:Y:S08]  /*21080*/  LDC.64 R6, c[0x0][R10+0x170] ;  /* 0x00005c000a067b82 */ /* 0x0004700000000a00 */
[----:B------:R2:W1:Y:S08]  /*21090*/  LDC.64 R16, c[0x0][R10+0x178] ;  /* 0x00005e000a107b82 */ /* 0x0004700000000a00 */
[----:B------:R2:W1:Y:S01]  /*210a0*/  LDC.64 R18, c[0x0][R10+0x160] ;  /* 0x000058000a127b82 */ /* 0x0004620000000a00 */
[----:B------:R-:W-:Y:S01]  /*210b0*/  IMAD.MOV.U32 R0, RZ, RZ, c[0x0][0x4e8] ;  /* 0x00013a00ff007624 */ /* 0x000fe200078e00ff */
[----:B------:R-:W-:-:S04]  /*210c0*/  ISETP.NE.U32.AND P0, PT, RZ, c[0x0][0x500], PT ;  /* 0x00014000ff007a0c */ /* 0x000fc80003f05070 */
[----:B------:R-:W-:Y:S02]  /*210d0*/  ISETP.NE.AND P3, PT, R0, 0x1, PT ;  /* 0x000000010000780c */ /* 0x000fe40003f65270 */
[----:B------:R-:W-:Y:S02]  /*210e0*/  ISETP.NE.AND.EX P0, PT, RZ, c[0x0][0x504], PT, P0 ;  /* 0x00014100ff007a0c */ /* 0x000fe40003f05300 */
[----:B------:R-:W-:Y:S02]  /*210f0*/  SHF.R.S32.HI R3, RZ, 0x1f, R251 ;  /* 0x0000001fff037819 */ /* 0x000fe400000114fb */
[----:B------:R-:W-:Y:S01]  /*21100*/  SEL R0, R251, RZ, !P0 ;  /* 0x000000fffb007207 */ /* 0x000fe20004000000 */
[----:B------:R-:W-:Y:S01]  /*21110*/  IMAD.IADD R8, R252, 0x1, R243 ;  /* 0x00000001fc087824 */ /* 0x000fe200078e02f3 */
[----:B------:R-:W-:Y:S01]  /*21120*/  SEL R4, R3, RZ, !P0 ;  /* 0x000000ff03047207 */ /* 0x000fe20004000000 */
[----:B--2---:R-:W-:Y:S02]  /*21130*/  IMAD R10, R15, R115, RZ ;  /* 0x000000730f0a7224 */ /* 0x004fe400078e02ff */
[----:B------:R-:W2:Y:S01]  /*21140*/  LDL R15, [R1+0x30] ;  /* 0x00003000010f7983 */ /* 0x000ea20000100800 */
[----:B-1----:R-:W-:-:S02]  /*21150*/  IMAD R3, R7, R0, RZ ;  /* 0x0000000007037224 */ /* 0x002fc400078e02ff */
[----:B------:R-:W-:-:S04]  /*21160*/  @P3 IMAD.HI.U32 R9, R8, c[0x0][0x4ec], RZ ;  /* 0x00013b0008093a27 */ /* 0x000fc800078e00ff */
[C---:B------:R-:W-:Y:S02]  /*21170*/  IMAD R11, R6.reuse, R4, R3 ;  /* 0x00000004060b7224 */ /* 0x040fe400078e0203 */
[----:B------:R-:W-:-:S04]  /*21180*/  IMAD.WIDE.U32 R4, R6, R0, RZ ;  /* 0x0000000006047225 */ /* 0x000fc800078e00ff */
[----:B------:R-:W-:-:S04]  /*21190*/  IMAD.WIDE.U32 R6, R14, R115, RZ ;  /* 0x000000730e067225 */ /* 0x000fc800078e00ff */
[----:B------:R-:W-:Y:S01]  /*211a0*/  IMAD.MOV.U32 R3, RZ, RZ, R8 ;  /* 0x000000ffff037224 */ /* 0x000fe200078e0008 */
[----:B------:R-:W-:Y:S02]  /*211b0*/  @P3 SHF.R.U32.HI R3, RZ, c[0x0][0x4f0], R9 ;  /* 0x00013c00ff033a19 */ /* 0x000fe40000011609 */
[----:B---3--:R-:W-:Y:S01]  /*211c0*/  SEL R9, R13, RZ, P2 ;  /* 0x000000ff0d097207 */ /* 0x008fe20001000000 */
        /* <DEDUP_REMOVED lines=26> */
[----:B------:R-:W-:-:S03]  /*21370*/  IMAD R12, R12, c[0x0][0x4e8], RZ ;  /* 0x00013a000c0c7a24 */ /* 0x000fc600078e02ff */
[----:B------:R4:W-:Y:S04]  /*21380*/  SHFL.IDX PT, R4, R3, 0x1, 0x1c1f ;  /* 0x003c1f0003047f89 */ /* 0x0009e800000e0000 */
[----:B------:R-:W3:Y:S01]  /*21390*/  SHFL.IDX PT, R5, R5, 0x1, 0x1c1f ;  /* 0x003c1f0005057f89 */ /* 0x000ee200000e0000 */
[----:B----4-:R-:W-:-:S05]  /*213a0*/  IMAD.IADD R3, R118, 0x1, R243 ;  /* 0x0000000176037824 */ /* 0x010fca00078e02f3 */
[----:B------:R-:W-:Y:S02]  /*213b0*/  IADD3 R9, R3, 0x8, RZ ;  /* 0x0000000803097810 */ /* 0x000fe40007ffe0ff */
[----:B------:R-:W-:Y:S02]  /*213c0*/  LOP3.LUT R212, R212, 0xfffffffd, RZ, 0xc0, !PT ;  /* 0xfffffffdd4d47812 */ /* 0x000fe400078ec0ff */
[----:B--2---:R-:W-:-:S04]  /*213d0*/  LOP3.LUT P0, RZ, R15, 0x3, RZ, 0xc0, !PT ;  /* 0x000000030fff7812 */ /* 0x004fc8000780c0ff */
        /* <DEDUP_REMOVED lines=8> */
[----:B-1----:R-:W1:Y:S01]  /*21460*/  S2R R7, SR_TID.X ;  /* 0x0000000000077919 */ /* 0x002e620000002100 */
[----:B------:R-:W-:Y:S01]  /*21470*/  IMAD R10, R10, c[0x0][0x3a0], RZ ;  /* 0x0000e8000a0a7a24 */ /* 0x000fe200078e02ff */
[----:B------:R-:W-:Y:S01]  /*21480*/  IADD3 R13, R229, R243, RZ ;  /* 0x000000f3e50d7210 */ /* 0x000fe20007ffe0ff */
[C---:B------:R-:W-:Y:S01]  /*21490*/  IMAD.WIDE.U32 R4, R2.reuse, c[0x0][0x3a0], RZ ;  /* 0x0000e80002047a25 */ /* 0x040fe200078e00ff */
[----:B------:R2:W3:Y:S03]  /*214a0*/  LDS.128 R32, [R213+0x80] ;  /* 0x00008000d5207984 */ /* 0x0004e60000000c00 */
[----:B------:R-:W-:Y:S01]  /*214b0*/  IMAD R2, R2, c[0x0][0x3a4], R10 ;  /* 0x0000e90002027a24 */ /* 0x000fe200078e020a */
[----:B------:R2:W4:Y:S04]  /*214c0*/  LDS.128 R48, [R213+0x1080] ;  /* 0x00108000d5307984 */ /* 0x0005280000000c00 */
[----:B------:R-:W-:Y:S01]  /*214d0*/  IADD3 R3, R5, R2, RZ ;  /* 0x0000000205037210 */ /* 0x000fe20007ffe0ff */
[----:B------:R2:W2:Y:S04]  /*214e0*/  LDS.128 R64, [R213+0x2080] ;  /* 0x00208000d5407984 */ /* 0x0004a80000000c00 */
[----:B------:R2:W2:Y:S04]  /*214f0*/  LDS.128 R80, [R213+0x3080] ;  /* 0x00308000d5507984 */ /* 0x0004a80000000c00 */
[----:B------:R2:W2:Y:S01]  /*21500*/  LDS.128 R28, [R213+0x4080] ;  /* 0x00408000d51c7984 */ /* 0x0004a20000000c00 */
[----:B-1----:R-:W-:-:S03]  /*21510*/  SHF.R.S32.HI R6, RZ, 0x1f, R7 ;  /* 0x0000001fff067819 */ /* 0x002fc60000011407 */
[----:B------:R1:W1:Y:S01]  /*21520*/  LDS.128 R44, [R213+0x5080] ;  /* 0x00508000d52c7984 */ /* 0x0002620000000c00 */
[----:B------:R-:W-:-:S03]  /*21530*/  LEA.HI R6, R6, R7, RZ, 0x3 ;  /* 0x0000000706067211 */ /* 0x000fc600078f18ff */
[----:B------:R1:W1:Y:S01]  /*21540*/  LDS.128 R60, [R213+0x6080] ;  /* 0x00608000d53c7984 */ /* 0x0002620000000c00 */
[----:B------:R-:W-:-:S03]  /*21550*/  LOP3.LUT R6, R6, 0xfffffff8, RZ, 0xc0, !PT ;  /* 0xfffffff806067812 */ /* 0x000fc600078ec0ff */
[----:B------:R1:W1:Y:S01]  /*21560*/  LDS.128 R76, [R213+0x7080] ;  /* 0x00708000d54c7984 */ /* 0x0002620000000c00 */
[----:B------:R-:W-:-:S03]  /*21570*/  IADD3 R2, -R6, R7, RZ ;  /* 0x0000000706027210 */ /* 0x000fc60007ffe1ff */
[----:B------:R1:W1:Y:S01]  /*21580*/  LDS.128 R24, [R213+0x8080] ;  /* 0x00808000d5187984 */ /* 0x0002620000000c00 */
[----:B------:R-:W-:-:S03]  /*21590*/  LEA R6, R2, R229, 0x5 ;  /* 0x000000e502067211 */ /* 0x000fc600078e28ff */
[----:B------:R1:W1:Y:S01]  /*215a0*/  LDS.128 R40, [R213+0x9080] ;  /* 0x00908000d5287984 */ /* 0x0002620000000c00 */
[----:B------:R-:W-:-:S03]  /*215b0*/  MOV R2, R4 ;  /* 0x0000000400027202 */ /* 0x000fc60000000f00 */
[----:B------:R1:W1:Y:S02]  /*215c0*/  LDS.128 R56, [R213+0xa080] ;  /* 0x00a08000d5387984 */ /* 0x0002640000000c00 */
[----:B------:R-:W-:Y:S01]  /*215d0*/  IMAD.WIDE.U32 R4, R115, c[0x0][0x3e8], R2 ;  /* 0x0000fa0073047a25 */ /* 0x000fe200078e0002 */
[----:B------:R-:W-:Y:S01]  /*215e0*/  IADD3 R3, R243, R6, RZ ;  /* 0x00000006f3037210 */ /* 0x000fe20007ffe0ff */
[----:B------:R1:W1:Y:S01]  /*215f0*/  LDS.128 R72, [R213+0xb080] ;  /* 0x00b08000d5487984 */ /* 0x0002620000000c00 */
[----:B------:R-:W-:Y:S01]  /*21600*/  SHF.R.S32.HI R2, RZ, 0x1f, R0 ;  /* 0x0000001fff027819 */ /* 0x000fe20000011400 */
[----:B------:R-:W-:Y:S02]  /*21610*/  IMAD R5, R115, c[0x0][0x3ec], R5 ;  /* 0x0000fb0073057a24 */ /* 0x000fe400078e0205 */
        /* <DEDUP_REMOVED lines=13> */
[----:B------:R-:W-:Y:S02]  /*216f0*/  IMAD R6, R6, c[0x0][0x3e0], RZ ;  /* 0x0000f80006067a24 */ /* 0x000fe400078e02ff */
[----:B------:R-:W-:Y:S02]  /*21700*/  IMAD R0, R0, c[0x0][0x4e8], R3 ;  /* 0x00013a0000007a24 */ /* 0x000fe400078e0203 */
[----:B------:R-:W-:-:S04]  /*21710*/  IMAD.WIDE.U32 R4, R2, c[0x0][0x3e0], R4 ;  /* 0x0000f80002047a25 */ /* 0x000fc800078e0004 */
[----:B------:R-:W-:Y:S01]  /*21720*/  IMAD R2, R2, c[0x0][0x3e4], R6 ;  /* 0x0000f90002027a24 */ /* 0x000fe200078e0206 */
[----:B------:R-:W-:-:S03]  /*21730*/  SHF.R.S32.HI R6, RZ, 0x1f, R0 ;  /* 0x0000001fff067819 */ /* 0x000fc60000011400 */
[----:B------:R-:W-:Y:S01]  /*21740*/  IMAD.IADD R3, R5, 0x1, R2 ;  /* 0x0000000105037824 */ /* 0x000fe200078e0202 */
[----:B------:R-:W-:Y:S01]  /*21750*/  MOV R2, R4 ;  /* 0x0000000400027202 */ /* 0x000fe20000000f00 */
        /* <DEDUP_REMOVED lines=8> */
.L_x_4679:
[----:B------:R-:W-:Y:S05]  /*217e0*/  BRA.DIV ~URZ, `(.L_x_4613) ;  /* 0x000049327f007947 */ /* 0x000fea000b800000 */
[----:B------:R4:W2:Y:S02]  /*217f0*/  SHFL.IDX PT, R2, R15, RZ, 0x181f ;  /* 0x00181fff0f027589 */ /* 0x0008a400000e0000 */
.L_x_4680:
        /* <DEDUP_REMOVED lines=23> */
[----:B------:R2:W-:Y:S04]  /*21970*/  @!P2 ST.E.128 [R8.64], R28 ;  /* 0x0000001c0800a985 */ /* 0x0005e8000c101d06 */
[----:B-1----:R2:W-:Y:S04]  /*21980*/  @!P1 ST.E.128 [R6.64], R24 ;  /* 0x0000001806009985 */ /* 0x0025e8000c101d06 */
[----:B------:R2:W-:Y:S02]  /*21990*/  @!P0 ST.E.128 [R2.64], R20 ;  /* 0x0000001402008985 */ /* 0x0005e4000c101d06 */
.L_x_4615:
[----:B------:R-:W-:Y:S05]  /*219a0*/  BSYNC B0 ;  /* 0x0000000000007941 */ /* 0x000fea0003800000 */
.L_x_4614:
[----:B------:R-:W-:Y:S05]  /*219b0*/  BRA.DIV ~URZ, `(.L_x_4616) ;  /* 0x000047d27f007947 */ /* 0x000fea000b800000 */
[----:B---3--:R3:W4:Y:S04]  /*219c0*/  SHFL.IDX PT, R4, R14, 0x1, 0x181f ;  /* 0x00381f000e047f89 */ /* 0x00872800000e0000 */
[----:B--2---:R3:W2:Y:S02]  /*219d0*/  SHFL.IDX PT, R2, R15, 0x1, 0x181f ;  /* 0x00381f000f027f89 */ /* 0x0046a400000e0000 */
.L_x_4681:
        /* <DEDUP_REMOVED lines=20> */
.L_x_4618:
[----:B------:R-:W-:Y:S05]  /*21b20*/  BSYNC B0 ;  /* 0x0000000000007941 */ /* 0x000fea0003800000 */
.L_x_4617:
[----:B------:R-:W-:Y:S05]  /*21b30*/  BRA.DIV ~URZ, `(.L_x_4619) ;  /* 0x000047227f007947 */ /* 0x000fea000b800000 */
[----:B----4-:R4:W3:Y:S02]  /*21b40*/  SHFL.IDX PT, R4, R14, 0x2, 0x181f ;  /* 0x00581f000e047f89 */ /* 0x0108e400000e0000 */
.L_x_4682:
[----:B------:R-:W-:Y:S05]  /*21b50*/  BRA.DIV ~URZ, `(.L_x_4620) ;  /* 0x000047727f007947 */ /* 0x000fea000b800000 */
[----:B--2---:R2:W4:Y:S02]  /*21b60*/  SHFL.IDX PT, R2, R15, 0x2, 0x181f ;  /* 0x00581f000f027f89 */ /* 0x00452400000e0000 */
.L_x_4683:
        /* <DEDUP_REMOVED lines=20> */
.L_x_4622:
[----:B------:R-:W-:Y:S05]  /*21cb0*/  BSYNC B0 ;  /* 0x0000000000007941 */ /* 0x000fea0003800000 */
.L_x_4621:
[----:B------:R-:W-:Y:S05]  /*21cc0*/  BRA.DIV ~URZ, `(.L_x_4623) ;  /* 0x000046727f007947 */ /* 0x000fea000b800000 */
[----:B---3--:R3:W2:Y:S04]  /*21cd0*/  SHFL.IDX PT, R10, R14, 0x3, 0x181f ;  /* 0x00781f000e0a7f89 */ /* 0x0086a800000e0000 */
[----:B----4-:R3:W4:Y:S02]  /*21ce0*/  SHFL.IDX PT, R2, R15, 0x3, 0x181f ;  /* 0x00781f000f027f89 */ /* 0x01072400000e0000 */
.L_x_4684:
        /* <DEDUP_REMOVED lines=12> */
[----:B------:R2:W-:Y:S04]  /*21db0*/  @!P2 ST.E.128 [R8.64], R80 ;  /* 0x000000500800a985 */ /* 0x0005e8000c101d06 */
[----:B-1----:R2:W-:Y:S04]  /*21dc0*/  @!P1 ST.E.128 [R6.64], R76 ;  /* 0x0000004c06009985 */ /* 0x0025e8000c101d06 */
[----:B------:R2:W-:Y:S01]  /*21dd0*/  @!P0 ST.E.128 [R4.64], R72 ;  /* 0x0000004804008985 */ /* 0x0005e2000c101d06 */
[----:B------:R-:W-:-:S13]  /*21de0*/  ISETP.GE.AND P0, PT, R231, c[0x0][0x3c8], PT ;  /* 0x0000f200e7007a0c */ /* 0x000fda0003f06270 */
[----:B------:R-:W-:Y:S05]  /*21df0*/  @P0 BRA `(.L_x_4624) ;  /* 0x00002a0000000947 */ /* 0x000fea0003800000 */
[----:B------:R-:W-:-:S04]  /*21e00*/  LEA R2, P0, R231, R2, 0x1 ;  /* 0x00000002e7027211 */ /* 0x000fc800078008ff */
[----:B------:R-:W-:-:S05]  /*21e10*/  LEA.HI.X R3, R231, R10, R19, 0x1, P0 ;  /* 0x0000000ae7037211 */ /* 0x000fca00000f0c13 */
[----:B------:R1:W-:Y:S01]  /*21e20*/  ST.E.128 [R2.64], R68 ;  /* 0x0000004402007985 */ /* 0x0003e2000c101d06 */
[----:B------:R-:W-:Y:S05]  /*21e30*/  BRA `(.L_x_4624) ;  /* 0x000029c000007947 */ /* 0x000fea0003800000 */
.L_x_4611:
        /* <DEDUP_REMOVED lines=35> */
.L_x_4685:
[----:B------:R-:W-:Y:S05]  /*22070*/  BRA.DIV ~URZ, `(.L_x_4626) ;  /* 0x000044027f007947 */ /* 0x000fea000b800000 */
[----:B------:R3:W4:Y:S02]  /*22080*/  SHFL.IDX PT, R0, R17, RZ, 0x1c1f ;  /* 0x001c1fff11007589 */ /* 0x00072400000e0000 */
.L_x_4686:
        /* <DEDUP_REMOVED lines=100> */
[----:B------:R-:W-:Y:S02]  /*226d0*/  ISETP.GE.AND P4, PT, R5, c[0x0][0x3c8], PT ;  /* 0x0000f20005007a0c */ /* 0x000fe40003f86270 */
[----:B--2---:R-:W-:Y:S02]  /*226e0*/  SHF.R.S32.HI R9, RZ, 0x1f, R6 ;  /* 0x0000001fff097819 */ /* 0x004fe40000011406 */
[----:B------:R-:W-:-:S02]  /*226f0*/  @!P2 LEA R8, P1, R6, R0, 0x2 ;  /* 0x000000000608a211 */ /* 0x000fc400078210ff */
[----:B-----5:R-:W-:Y:S02]  /*22700*/  @!P5 LEA R12, P0, R2, R0, 0x2 ;  /* 0x00000000020cd211 */ /* 0x020fe400078010ff */
        /* <DEDUP_REMOVED lines=8> */
[----:B--2---:R-:W-:Y:S02]  /*22790*/  SHF.R.S32.HI R9, RZ, 0x1f, R3 ;  /* 0x0000001fff097819 */ /* 0x004fe40000011403 */
[-C--:B------:R-:W-:Y:S02]  /*227a0*/  @!P3 LEA R8, P1, R3, R0.reuse, 0x2 ;  /* 0x000000000308b211 */ /* 0x080fe400078210ff */
[----:B----4-:R-:W-:Y:S02]  /*227b0*/  @!P4 LEA R10, P0, R5, R0, 0x2 ;  /* 0x00000000050ac211 */ /* 0x010fe400078010ff */
[-C--:B------:R-:W-:Y:S02]  /*227c0*/  @!P3 LEA.HI.X R9, R3, R4.reuse, R9, 0x2, P1 ;  /* 0x000000040309b211 */ /* 0x080fe400008f1409 */
[----:B------:R-:W-:Y:S02]  /*227d0*/  IADD3 R3, R241, 0x98, RZ ;  /* 0x00000098f1037810 */ /* 0x000fe40007ffe0ff */
[----:B------:R-:W-:Y:S01]  /*227e0*/  @!P4 LEA.HI.X R11, R5, R4, R7, 0x2, P0 ;  /* 0x00000004050bc211 */ /* 0x000fe200000f1407 */
[----:B------:R2:W-:Y:S01]  /*227f0*/  @!P3 ST.E.64 [R8.64], R56 ;  /* 0x000000380800b985 */ /* 0x0005e2000c101b06 */
[----:B------:R-:W-:-:S02]  /*22800*/  ISETP.GE.AND P3, PT, R3, c[0x0][0x3c8], PT ;  /* 0x0000f20003007a0c */ /* 0x000fc40003f66270 */
[----:B------:R-:W-:Y:S01]  /*22810*/  IADD3 R5, R241, 0xa8, RZ ;  /* 0x000000a8f1057810 */ /* 0x000fe20007ffe0ff */
[----:B------:R4:W-:Y:S01]  /*22820*/  @!P5 ST.E.64 [R12.64], R68 ;  /* 0x000000440c00d985 */ /* 0x0009e2000c101b06 */
[----:B------:R-:W-:Y:S02]  /*22830*/  ISETP.GE.AND P5, PT, R2, c[0x0][0x3c8], PT ;  /* 0x0000f20002007a0c */ /* 0x000fe40003fa6270 */
[----:B------:R-:W-:Y:S02]  /*22840*/  SHF.R.S32.HI R7, RZ, 0x1f, R2 ;  /* 0x0000001fff077819 */ /* 0x000fe40000011402 */
[----:B--2---:R-:W-:Y:S02]  /*22850*/  SHF.R.S32.HI R9, RZ, 0x1f, R6 ;  /* 0x0000001fff097819 */ /* 0x004fe40000011406 */
[----:B------:R-:W-:-:S07]  /*22860*/  @!P2 LEA R8, P1, R6, R0, 0x2 ;  /* 0x000000000608a211 */ /* 0x000fce00078210ff */
[----:B----4-:R-:W-:Y:S02]  /*22870*/  @!P5 LEA R12, P0, R2, R0, 0x2 ;  /* 0x00000000020cd211 */ /* 0x010fe400078010ff */
        /* <DEDUP_REMOVED lines=20> */
[----:B------:R-:W-:Y:S02]  /*229c0*/  IADD3 R6, R241, 0xc8, RZ ;  /* 0x000000c8f1067810 */ /* 0x000fe40007ffe0ff */
[----:B--2---:R-:W-:-:S04]  /*229d0*/  @!P2 LEA R8, P1, R5, R0, 0x2 ;  /* 0x000000000508a211 */ /* 0x004fc800078210ff */
[----:B------:R-:W-:Y:S02]  /*229e0*/  @!P2 LEA.HI.X R9, R5, R4, R7, 0x2, P1 ;  /* 0x000000040509a211 */ /* 0x000fe400008f1407 */
[----:B------:R-:W-:Y:S02]  /*229f0*/  IADD3 R5, R241, 0xd0, RZ ;  /* 0x000000d0f1057810 */ /* 0x000fe40007ffe0ff */
[----:B------:R-:W-:Y:S01]  /*22a00*/  SHF.R.S32.HI R7, RZ, 0x1f, R2 ;  /* 0x0000001fff077819 */ /* 0x000fe20000011402 */
[----:B------:R2:W-:Y:S01]  /*22a10*/  @!P2 ST.E.64 [R8.64], R80 ;  /* 0x000000500800a985 */ /* 0x0005e2000c101b06 */
[----:B----4-:R-:W-:Y:S02]  /*22a20*/  SHF.R.S32.HI R13, RZ, 0x1f, R3 ;  /* 0x0000001fff0d7819 */ /* 0x010fe40000011403 */
[----:B------:R-:W-:Y:S01]  /*22a30*/  @!P4 LEA R12, P0, R3, R0, 0x2 ;  /* 0x00000000030cc211 */ /* 0x000fe200078010ff */
[----:B------:R4:W-:Y:S01]  /*22a40*/  @!P6 ST.E.64 [R10.64], R92 ;  /* 0x0000005c0a00e985 */ /* 0x0009e2000c101b06 */
[----:B------:R-:W-:-:S02]  /*22a50*/  ISETP.GE.AND P5, PT, R5, c[0x0][0x3c8], PT ;  /* 0x0000f20005007a0c */ /* 0x000fc40003fa6270 */
[----:B------:R-:W-:Y:S02]  /*22a60*/  ISETP.GE.AND P2, PT, R6, c[0x0][0x3c8], PT ;  /* 0x0000f20006007a0c */ /* 0x000fe40003f46270 */
[----:B------:R-:W-:Y:S02]  /*22a70*/  @!P4 LEA.HI.X R13, R3, R4, R13, 0x2, P0 ;  /* 0x00000004030dc211 */ /* 0x000fe400000f140d */
[----:B------:R-:W-:Y:S02]  /*22a80*/  SHF.R.S32.HI R3, RZ, 0x1f, R5 ;  /* 0x0000001fff037819 */ /* 0x000fe40000011405 */
[----:B--2---:R-:W-:-:S04]  /*22a90*/  @!P3 LEA R8, P1, R2, R0, 0x2 ;  /* 0x000000000208b211 */ /* 0x004fc800078210ff */
[----:B------:R-:W-:Y:S02]  /*22aa0*/  @!P3 LEA.HI.X R9, R2, R4, R7, 0x2, P1 ;  /* 0x000000040209b211 */ /* 0x000fe400008f1407 */
[C---:B------:R-:W-:Y:S02]  /*22ab0*/  IADD3 R2, R241.reuse, 0xd8, RZ ;  /* 0x000000d8f1027810 */ /* 0x040fe40007ffe0ff */
[----:B------:R-:W-:Y:S01]  /*22ac0*/  IADD3 R7, R241, 0xe0, RZ ;  /* 0x000000e0f1077810 */ /* 0x000fe20007ffe0ff */
[----:B------:R2:W-:Y:S01]  /*22ad0*/  @!P3 ST.E.64 [R8.64], R88 ;  /* 0x000000580800b985 */ /* 0x0005e2000c101b06 */
[----:B----4-:R-:W-:Y:S02]  /*22ae0*/  @!P5 LEA R10, P0, R5, R0, 0x2 ;  /* 0x00000000050ad211 */ /* 0x010fe400078010ff */
[----:B------:R-:W-:Y:S01]  /*22af0*/  ISETP.GE.AND P6, PT, R7, c[0x0][0x3c8], PT ;  /* 0x0000f20007007a0c */ /* 0x000fe20003fc6270 */
[----:B------:R4:W-:Y:S01]  /*22b00*/  @!P4 ST.E.64 [R12.64], R100 ;  /* 0x000000640c00c985 */ /* 0x0009e2000c101b06 */
[----:B------:R-:W-:-:S02]  /*22b10*/  ISETP.GE.AND P4, PT, R2, c[0x0][0x3c8], PT ;  /* 0x0000f20002007a0c */ /* 0x000fc40003f86270 */
[----:B------:R-:W-:Y:S02]  /*22b20*/  @!P5 LEA.HI.X R11, R5, R4, R3, 0x2, P0 ;  /* 0x00000004050bd211 */ /* 0x000fe400000f1403 */
[C---:B------:R-:W-:Y:S02]  /*22b30*/  IADD3 R5, R241.reuse, 0xe8, RZ ;  /* 0x000000e8f1057810 */ /* 0x040fe40007ffe0ff */
[----:B------:R-:W-:Y:S02]  /*22b40*/  IADD3 R3, R241, 0xf0, RZ ;  /* 0x000000f0f1037810 */ /* 0x000fe40007ffe0ff */
[----:B------:R-:W-:Y:S02]  /*22b50*/  ISETP.GE.AND P3, PT, R5, c[0x0][0x3c8], PT ;  /* 0x0000f20005007a0c */ /* 0x000fe40003f66270 */
[----:B--2---:R-:W-:Y:S02]  /*22b60*/  SHF.R.S32.HI R9, RZ, 0x1f, R6 ;  /* 0x0000001fff097819 */ /* 0x004fe40000011406 */
[----:B------:R-:W-:-:S02]  /*22b70*/  @!P2 LEA R8, P1, R6, R0, 0x2 ;  /* 0x000000000608a211 */ /* 0x000fc400078210ff */
[----:B----4-:R-:W-:Y:S02]  /*22b80*/  @!P6 LEA R12, P0, R7, R0, 0x2 ;  /* 0x00000000070ce211 */ /* 0x010fe400078010ff */
[----:B------:R-:W-:Y:S02]  /*22b90*/  @!P2 LEA.HI.X R9, R6, R4, R9, 0x2, P1 ;  /* 0x000000040609a211 */ /* 0x000fe400008f1409 */
[----:B------:R-:W-:Y:S02]  /*22ba0*/  SHF.R.S32.HI R6, RZ, 0x1f, R2 ;  /* 0x0000001fff067819 */ /* 0x000fe40000011402 */
[C---:B------:R-:W-:Y:S01]  /*22bb0*/  @!P4 LEA R14, P1, R2.reuse, R0, 0x2 ;  /* 0x00000000020ec211 */ /* 0x040fe200078210ff */
[----:B------:R2:W-:Y:S01]  /*22bc0*/  @!P2 ST.E.64 [R8.64], R96 ;  /* 0x000000600800a985 */ /* 0x0005e2000c101b06 */
[----:B------:R-:W-:Y:S02]  /*22bd0*/  ISETP.GE.AND P2, PT, R3, c[0x0][0x3c8], PT ;  /* 0x0000f20003007a0c */ /* 0x000fe40003f46270 */
[----:B------:R-:W-:Y:S01]  /*22be0*/  @!P4 LEA.HI.X R15, R2, R4, R6, 0x2, P1 ;  /* 0x00000004020fc211 */ /* 0x000fe200008f1406 */
[----:B------:R4:W-:Y:S01]  /*22bf0*/  @!P5 ST.E.64 [R10.64], R108 ;  /* 0x0000006c0a00d985 */ /* 0x0009e2000c101b06 */
[----:B------:R-:W-:-:S02]  /*22c00*/  IADD3 R2, R241, 0xf8, RZ ;  /* 0x000000f8f1027810 */ /* 0x000fc40007ffe0ff */
[----:B------:R-:W-:Y:S01]  /*22c10*/  SHF.R.S32.HI R6, RZ, 0x1f, R5 ;  /* 0x0000001fff067819 */ /* 0x000fe20000011405 */
[----:B------:R1:W-:Y:S01]  /*22c20*/  @!P4 ST.E.64 [R14.64], R156 ;  /* 0x0000009c0e00c985 */ /* 0x0003e2000c101b06 */
[----:B------:R-:W-:Y:S02]  /*22c30*/  ISETP.GE.AND P1, PT, R2, c[0x0][0x3c8], PT ;  /* 0x0000f20002007a0c */ /* 0x000fe40003f26270 */
        /* <DEDUP_REMOVED lines=14> */
.L_x_4628:
[----:B------:R-:W-:Y:S05]  /*22d20*/  BSYNC B0 ;  /* 0x0000000000007941 */ /* 0x000fea0003800000 */
.L_x_4627:
[----:B------:R-:W-:Y:S05]  /*22d30*/  BRA.DIV ~URZ, `(.L_x_4629) ;  /* 0x000037b27f007947 */ /* 0x000fea000b800000 */
[----:B--2---:R2:W1:Y:S04]  /*22d40*/  SHFL.IDX PT, R4, R16, 0x1, 0x1c1f ;  /* 0x003c1f0010047f89 */ /* 0x00446800000e0000 */
[----:B----4-:R2:W4:Y:S02]  /*22d50*/  SHFL.IDX PT, R0, R17, 0x1, 0x1c1f ;  /* 0x003c1f0011007f89 */ /* 0x01052400000e0000 */
.L_x_4687:
        /* <DEDUP_REMOVED lines=100> */
[----:B------:R-:W-:Y:S02]  /*233a0*/  @!P1 LEA.HI.X R19, R5, R4, R9, 0x2, P4 ;  /* 0x0000000405139211 */ /* 0x000fe400020f1409 */
[----:B------:R-:W-:Y:S02]  /*233b0*/  ISETP.GE.AND P4, PT, R2, c[0x0][0x3c8], PT ;  /* 0x0000f20002007a0c */ /* 0x000fe40003f86270 */
[----:B------:R-:W-:-:S02]  /*233c0*/  IADD3 R8, R241, 0x80, RZ ;  /* 0x00000080f1087810 */ /* 0x000fc40007ffe0ff */
[----:B------:R-:W-:Y:S02]  /*233d0*/  IADD3 R2, R241, 0x90, RZ ;  /* 0x00000090f1027810 */ /* 0x000fe40007ffe0ff */
[----:B------:R-:W-:Y:S02]  /*233e0*/  ISETP.GE.AND P6, PT, R8, c[0x0][0x3c8], PT ;  /* 0x0000f20008007a0c */ /* 0x000fe40003fc6270 */
[----:B------:R-:W-:Y:S02]  /*233f0*/  SHF.R.S32.HI R5, RZ, 0x1f, R8 ;  /* 0x0000001fff057819 */ /* 0x000fe40000011408 */
[C---:B---3--:R-:W-:Y:S02]  /*23400*/  @!P0 LEA R16, P3, R3.reuse, R0, 0x2 ;  /* 0x0000000003108211 */ /* 0x048fe400078610ff */
[----:B------:R-:W-:Y:S01]  /*23410*/  SHF.R.S32.HI R9, RZ, 0x1f, R2 ;  /* 0x0000001fff097819 */ /* 0x000fe20000011402 */
[----:B------:R1:W-:Y:S01]  /*23420*/  @!P4 ST.E.64 [R12.64], R54 ;  /* 0x000000360c00c985 */ /* 0x0003e2000c101b06 */
[----:B------:R-:W-:-:S02]  /*23430*/  @!P0 LEA.HI.X R17, R3, R4, R6, 0x2, P3 ;  /* 0x0000000403118211 */ /* 0x000fc400018f1406 */
[----:B------:R-:W-:Y:S01]  /*23440*/  SHF.R.S32.HI R3, RZ, 0x1f, R7 ;  /* 0x0000001fff037819 */ /* 0x000fe20000011407 */
[----:B------:R-:W-:Y:S01]  /*23450*/  @!P2 ST.E.64 [R10.64], R50 ;  /* 0x000000320a00a985 */ /* 0x000fe2000c101b06 */
[C---:B------:R-:W-:Y:S02]  /*23460*/  IADD3 R6, R241.reuse, 0x98, RZ ;  /* 0x00000098f1067810 */ /* 0x040fe40007ffe0ff */
[----:B----4-:R-:W-:Y:S01]  /*23470*/  @!P6 LEA R14, P3, R8, R0, 0x2 ;  /* 0x00000000080ee211 */ /* 0x010fe200078610ff */
[----:B------:R-:W-:Y:S01]  /*23480*/  @!P1 ST.E.64 [R18.64], R62 ;  /* 0x0000003e12009985 */ /* 0x000fe2000c101b06 */
[----:B------:R-:W-:Y:S02]  /*23490*/  ISETP.GE.AND P4, PT, R6, c[0x0][0x3c8], PT ;  /* 0x0000f20006007a0c */ /* 0x000fe40003f86270 */
[----:B------:R-:W-:Y:S01]  /*234a0*/  @!P6 LEA.HI.X R15, R8, R4, R5, 0x2, P3 ;  /* 0x00000004080fe211 */ /* 0x000fe200018f1405 */
[----:B------:R-:W-:Y:S01]  /*234b0*/  @!P0 ST.E.64 [R16.64], R58 ;  /* 0x0000003a10008985 */ /* 0x000fe2000c101b06 */
[----:B------:R-:W-:-:S03]  /*234c0*/  IADD3 R5, R241, 0xa0, RZ ;  /* 0x000000a0f1057810 */ /* 0x000fc60007ffe0ff */
[----:B------:R2:W-:Y:S01]  /*234d0*/  @!P6 ST.E.64 [R14.64], R70 ;  /* 0x000000460e00e985 */ /* 0x0005e2000c101b06 */
[----:B------:R-:W-:Y:S02]  /*234e0*/  ISETP.GE.AND P3, PT, R5, c[0x0][0x3c8], PT ;  /* 0x0000f20005007a0c */ /* 0x000fe40003f66270 */
[----:B------:R-:W-:-:S03]  /*234f0*/  ISETP.GE.AND P6, PT, R2, c[0x0][0x3c8], PT ;  /* 0x0000f20002007a0c */ /* 0x000fc60003fc6270 */
[-C--:B------:R-:W-:Y:S02]  /*23500*/  @!P4 LEA R8, P1, R6, R0.reuse, 0x2 ;  /* 0x000000000608c211 */ /* 0x080fe400078210ff */
[----:B-1----:R-:W-:-:S04]  /*23510*/  @!P5 LEA R12, P2, R7, R0, 0x2 ;  /* 0x00000000070cd211 */ /* 0x002fc800078410ff */
[----:B------:R-:W-:Y:S02]  /*23520*/  @!P5 LEA.HI.X R13, R7, R4, R3, 0x2, P2 ;  /* 0x00000004070dd211 */ /* 0x000fe400010f1403 */
[----:B------:R-:W-:Y:S02]  /*23530*/  ISETP.GE.AND P2, PT, R2, c[0x0][0x3c8], PT ;  /* 0x0000f20002007a0c */ /* 0x000fe40003f46270 */
[----:B------:R-:W-:Y:S01]  /*23540*/  IADD3 R3, R241, 0xa8, RZ ;  /* 0x000000a8f1037810 */ /* 0x000fe20007ffe0ff */
[----:B------:R1:W-:Y:S01]  /*23550*/  @!P5 ST.E.64 [R12.64], R66 ;  /* 0x000000420c00d985 */ /* 0x0003e2000c101b06 */
[----:B------:R-:W-:Y:S02]  /*23560*/  SHF.R.S32.HI R7, RZ, 0x1f, R6 ;  /* 0x0000001fff077819 */ /* 0x000fe40000011406 */
[----:B--2---:R-:W-:-:S07]  /*23570*/  SHF.R.S32.HI R15, RZ, 0x1f, R5 ;  /* 0x0000001fff0f7819 */ /* 0x004fce0000011405 */
[----:B------:R-:W-:-:S04]  /*23580*/  @!P2 LEA R10, P0, R2, R0, 0x2 ;  /* 0x00000000020aa211 */ /* 0x000fc800078010ff */
[-C--:B------:R-:W-:Y:S02]  /*23590*/  @!P2 LEA.HI.X R11, R2, R4.reuse, R9, 0x2, P0 ;  /* 0x00000004020ba211 */ /* 0x080fe400000f1409 */
[----:B------:R-:W-:Y:S02]  /*235a0*/  ISETP.GE.AND P2, PT, R3, c[0x0][0x3c8], PT ;  /* 0x0000f20003007a0c */ /* 0x000fe40003f46270 */
[----:B------:R-:W-:Y:S01]  /*235b0*/  @!P4 LEA.HI.X R9, R6, R4, R7, 0x2, P1 ;  /* 0x000000040609c211 */ /* 0x000fe200008f1407 */
[----:B------:R2:W-:Y:S01]  /*235c0*/  @!P6 ST.E.64 [R10.64], R78 ;  /* 0x0000004e0a00e985 */ /* 0x0005e2000c101b06 */
[----:B------:R-:W-:Y:S02]  /*235d0*/  @!P3 LEA R14, P0, R5, R0, 0x2 ;  /* 0x00000000050eb211 */ /* 0x000fe400078010ff */
[----:B------:R-:W-:Y:S01]  /*235e0*/  IADD3 R6, R241, 0xb8, RZ ;  /* 0x000000b8f1067810 */ /* 0x000fe20007ffe0ff */
[----:B------:R3:W-:Y:S01]  /*235f0*/  @!P4 ST.E.64 [R8.64], R74 ;  /* 0x0000004a0800c985 */ /* 0x0007e2000c101b06 */
[----:B------:R-:W-:-:S02]  /*23600*/  @!P3 LEA.HI.X R15, R5, R4, R15, 0x2, P0 ;  /* 0x00000004050fb211 */ /* 0x000fc400000f140f */
[----:B------:R-:W-:Y:S02]  /*23610*/  ISETP.GE.AND P0, PT, R6, c[0x0][0x3c8], PT ;  /* 0x0000f20006007a0c */ /* 0x000fe40003f06270 */
[----:B------:R-:W-:Y:S01]  /*23620*/  IADD3 R7, R241, 0xb0, RZ ;  /* 0x000000b0f1077810 */ /* 0x000fe20007ffe0ff */
[----:B------:R-:W-:Y:S01]  /*23630*/  @!P3 ST.E.64 [R14.64], R86 ;  /* 0x000000560e00b985 */ /* 0x000fe2000c101b06 */
[----:B-1----:R-:W-:Y:S02]  /*23640*/  SHF.R.S32.HI R13, RZ, 0x1f, R3 ;  /* 0x0000001fff0d7819 */ /* 0x002fe40000011403 */
[----:B------:R-:W-:Y:S02]  /*23650*/  @!P2 LEA R12, P5, R3, R0, 0x2 ;  /* 0x00000000030ca211 */ /* 0x000fe400078a10ff */
[----:B------:R-:W-:Y:S02]  /*23660*/  ISETP.GE.AND P1, PT, R7, c[0x0][0x3c8], PT ;  /* 0x0000f20007007a0c */ /* 0x000fe40003f26270 */
[----:B------:R-:W-:-:S02]  /*23670*/  @!P2 LEA.HI.X R13, R3, R4, R13, 0x2, P5 ;  /* 0x00000004030da211 */ /* 0x000fc400028f140d */
[C---:B------:R-:W-:Y:S02]  /*23680*/  IADD3 R3, R241.reuse, 0xc0, RZ ;  /* 0x000000c0f1037810 */ /* 0x040fe40007ffe0ff */
[----:B------:R-:W-:Y:S01]  /*23690*/  IADD3 R2, R241, 0xc8, RZ ;  /* 0x000000c8f1027810 */ /* 0x000fe20007ffe0ff */
[----:B------:R1:W-:Y:S01]  /*236a0*/  @!P2 ST.E.64 [R12.64], R82 ;  /* 0x000000520c00a985 */ /* 0x0003e2000c101b06 */
[----:B------:R-:W-:Y:S02]  /*236b0*/  ISETP.GE.AND P6, PT, R3, c[0x0][0x3c8], PT ;  /* 0x0000f20003007a0c */ /* 0x000fe40003fc6270 */
[----:B------:R-:W-:-:S03]  /*236c0*/  SHF.R.S32.HI R5, RZ, 0x1f, R7 ;  /* 0x0000001fff057819 */ /* 0x000fc60000011407 */
[-C--:B--2---:R-:W-:Y:S02]  /*236d0*/  @!P1 LEA R10, P5, R7, R0.reuse, 0x2 ;  /* 0x00000000070a9211 */ /* 0x084fe400078a10ff */
[----:B---3--:R-:W-:Y:S02]  /*236e0*/  SHF.R.S32.HI R9, RZ, 0x1f, R6 ;  /* 0x0000001fff097819 */ /* 0x008fe40000011406 */
[----:B------:R-:W-:-:S04]  /*236f0*/  @!P0 LEA R8, P4, R6, R0, 0x2 ;  /* 0x0000000006088211 */ /* 0x000fc800078810ff */
[----:B------:R-:W-:Y:S02]  /*23700*/  @!P6 LEA R16, P3, R3, R0, 0x2 ;  /* 0x000000000310e211 */ /* 0x000fe400078610ff */
[-C--:B------:R-:W-:Y:S02]  /*23710*/  @!P0 LEA.HI.X R9, R6, R4.reuse, R9, 0x2, P4 ;  /* 0x0000000406098211 */ /* 0x080fe400020f1409 */
[----:B------:R-:W-:Y:S02]  /*23720*/  ISETP.GE.AND P4, PT, R2, c[0x0][0x3c8], PT ;  /* 0x0000f20002007a0c */ /* 0x000fe40003f86270 */
[----:B------:R-:W-:Y:S02]  /*23730*/  SHF.R.S32.HI R6, RZ, 0x1f, R3 ;  /* 0x0000001fff067819 */ /* 0x000fe40000011403 */
[----:B------:R-:W-:Y:S02]  /*23740*/  @!P1 LEA.HI.X R11, R7, R4, R5, 0x2, P5 ;  /* 0x00000004070b9211 */ /* 0x000fe400028f1405 */
[----:B------:R-:W-:-:S02]  /*23750*/  IADD3 R5, R241, 0xd0, RZ ;  /* 0x000000d0f1057810 */ /* 0x000fc40007ffe0ff */
[----:B------:R-:W-:Y:S01]  /*23760*/  @!P6 LEA.HI.X R17, R3, R4, R6, 0x2, P3 ;  /* 0x000000040311e211 */ /* 0x000fe200018f1406 */
[----:B------:R-:W-:Y:S01]  /*23770*/  @!P1 ST.E.64 [R10.64], R158 ;  /* 0x0000009e0a009985 */ /* 0x000fe2000c101b06 */
[C---:B------:R-:W-:Y:S02]  /*23780*/  ISETP.GE.AND P3, PT, R2.reuse, c[0x0][0x3c8], PT ;  /* 0x0000f20002007a0c */ /* 0x040fe40003f66270 */
[----:B------:R-:W-:Y:S01]  /*23790*/  ISETP.GE.AND P5, PT, R5, c[0x0][0x3c8], PT ;  /* 0x0000f20005007a0c */ /* 0x000fe20003fa6270 */
[----:B------:R2:W-:Y:S01]  /*237a0*/  @!P0 ST.E.64 [R8.64], R90 ;  /* 0x0000005a08008985 */ /* 0x0005e2000c101b06 */
[----:B------:R-:W-:Y:S02]  /*237b0*/  @!P4 LEA R18, P2, R2, R0, 0x2 ;  /* 0x000000000212c211 */ /* 0x000fe400078410ff */
[----:B------:R-:W-:Y:S01]  /*237c0*/  IADD3 R7, R241, 0xd8, RZ ;  /* 0x000000d8f1077810 */ /* 0x000fe20007ffe0ff */
[----:B------:R-:W-:Y:S01]  /*237d0*/  @!P6 ST.E.64 [R16.64], R160 ;  /* 0x000000a01000e985 */ /* 0x000fe2000c101b06 */
[----:B-1----:R-:W-:-:S02]  /*237e0*/  SHF.R.S32.HI R12, RZ, 0x1f, R2 ;  /* 0x0000001fff0c7819 */ /* 0x002fc40000011402 */
[----:B------:R-:W-:Y:S02]  /*237f0*/  ISETP.GE.AND P4, PT, R7, c[0x0][0x3c8], PT ;  /* 0x0000f20007007a0c */ /* 0x000fe40003f86270 */
[C---:B------:R-:W-:Y:S02]  /*23800*/  IADD3 R3, R241.reuse, 0xe0, RZ ;  /* 0x000000e0f1037810 */ /* 0x040fe40007ffe0ff */
[----:B------:R-:W-:Y:S02]  /*23810*/  IADD3 R6, R241, 0xe8, RZ ;  /* 0x000000e8f1067810 */ /* 0x000fe40007ffe0ff */
[----:B------:R-:W-:Y:S02]  /*23820*/  @!P5 LEA R14, P1, R5, R0, 0x2 ;  /* 0x00000000050ed211 */ /* 0x000fe400078210ff */
[----:B------:R-:W-:Y:S02]  /*23830*/  @!P3 LEA.HI.X R19, R2, R4, R12, 0x2, P2 ;  /* 0x000000040213b211 */ /* 0x000fe400010f140c */
[----:B------:R-:W-:-:S02]  /*23840*/  ISETP.GE.AND P3, PT, R3, c[0x0][0x3c8], PT ;  /* 0x0000f20003007a0c */ /* 0x000fc40003f66270 */
[----:B------:R-:W-:Y:S02]  /*23850*/  ISETP.GE.AND P2, PT, R6, c[0x0][0x3c8], PT ;  /* 0x0000f20006007a0c */ /* 0x000fe40003f46270 */
[----:B------:R-:W-:Y:S02]  /*23860*/  @!P4 LEA R12, P0, R7, R0, 0x2 ;  /* 0x00000000070cc211 */ /* 0x000fe400078010ff */
[----:B------:R-:W-:Y:S02]  /*23870*/  ISETP.GE.AND P6, PT, R2, c[0x0][0x3c8], PT ;  /* 0x0000f20002007a0c */ /* 0x000fe40003fc6270 */
[----:B--2---:R-:W-:Y:S02]  /*23880*/  SHF.R.S32.HI R8, RZ, 0x1f, R5 ;  /* 0x0000001fff087819 */ /* 0x004fe40000011405 */
[----:B------:R-:W-:Y:S02]  /*23890*/  SHF.R.S32.HI R9, RZ, 0x1f, R7 ;  /* 0x0000001fff097819 */ /* 0x000fe40000011407 */
[----:B------:R-:W-:-:S02]  /*238a0*/  @!P5 LEA.HI.X R15, R5, R4, R8, 0x2, P1 ;  /* 0x00000004050fd211 */ /* 0x000fc400008f1408 */
[----:B------:R-:W-:-:S05]  /*238b0*/  IADD3 R5, R241, 0xf0, RZ ;  /* 0x000000f0f1057810 */ /* 0x000fca0007ffe0ff */
[----:B------:R-:W-:Y:S01]  /*238c0*/  @!P6 ST.E.64 [R18.64], R174 ;  /* 0x000000ae1200e985 */ /* 0x000fe2000c101b06 */
[----:B------:R-:W-:Y:S02]  /*238d0*/  @!P4 LEA.HI.X R13, R7, R4, R9, 0x2, P0 ;  /* 0x00000004070dc211 */ /* 0x000fe400000f1409 */
[----:B------:R-:W-:Y:S01]  /*238e0*/  ISETP.GE.AND P1, PT, R5, c[0x0][0x3c8], PT ;  /* 0x0000f20005007a0c */ /* 0x000fe20003f26270 */
[----:B------:R-:W-:Y:S01]  /*238f0*/  @!P5 ST.E.64 [R14.64], R162 ;  /* 0x000000a20e00d985 */ /* 0x000fe2000c101b06 */
        /* <DEDUP_REMOVED lines=21> */
.L_x_4609:
        /* <DEDUP_REMOVED lines=13> */
[----:B-1----:R-:W-:Y:S01]  /*23b20*/  SEL R18, R6, c[0x0][0x3d4], P1 ;  /* 0x0000f50006127a07 */ /* 0x002fe20000800000 */
[----:B------:R-:W-:Y:S05]  /*23b30*/  @P0 BRA `(.L_x_4630) ;  /* 0x0000004000000947 */ /* 0x000fea0003800000 */
[----:B---3--:R-:W-:Y:S05]  /*23b40*/  @!P2 BRA `(.L_x_4630) ;  /* 0x000000300000a947 */ /* 0x008fea0003800000 */
[----:B------:R1:W2:Y:S04]  /*23b50*/  LDG.E R4, [R2.64] ;  /* 0x0000000602047981 */ /* 0x0002a8000c1e1900 */
[----:B-1----:R-:W2:Y:S02]  /*23b60*/  LDG.E R2, [R2.64+0x4] ;  /* 0x0000040602027981 */ /* 0x002ea4000c1e1900 */
[----:B--2--5:R-:W-:Y:S02]  /*23b70*/  IADD3 R19, -R4, R2, RZ ;  /* 0x0000000204137210 */ /* 0x024fe40007ffe1ff */
.L_x_4630:
[----:B---3--:R-:W1:Y:S01]  /*23b80*/  S2R R21, SR_TID.X ;  /* 0x0000000000157919 */ /* 0x008e620000002100 */
        /* <DEDUP_REMOVED lines=35> */
[-C--:B-----5:R-:W-:Y:S02]  /*23dc0*/  IMAD R8, R15, R3.reuse, RZ ;  /* 0x000000030f087224 */ /* 0x0a0fe400078e02ff */
[----:B------:R-:W-:Y:S01]  /*23dd0*/  IMAD.WIDE.U32 R4, R14, R3, RZ ;  /* 0x000000030e047225 */ /* 0x000fe200078e00ff */
[----:B------:R-:W-:-:S03]  /*23de0*/  IADD3.X R9, R7, R9, R17, P1, P0 ;  /* 0x0000000907097210 */ /* 0x000fc60000fe0411 */
[----:B------:R-:W-:Y:S01]  /*23df0*/  IMAD R3, R6, c[0x0][0x4e8], R13 ;  /* 0x00013a0006037a24 */ /* 0x000fe200078e020d */
        /* <DEDUP_REMOVED lines=17> */
.L_x_4632:
[----:B------:R-:W-:Y:S05]  /*23f10*/  BSYNC B0 ;  /* 0x0000000000007941 */ /* 0x000fea0003800000 */
.L_x_4631:
[----:B------:R-:W-:-:S13]  /*23f20*/  ISETP.GT.AND P0, PT, R18, 0x1, PT ;  /* 0x000000011200780c */ /* 0x000fda0003f04270 */
[----:B------:R-:W-:Y:S05]  /*23f30*/  @P0 BRA `(.L_x_4624) ;  /* 0x000008c000000947 */ /* 0x000fea0003800000 */
[----:B------:R-:W2:Y:S01]  /*23f40*/  LDL.LU R7, [R1] ;  /* 0x0000000001077983 */ /* 0x000ea20000300800 */
[----:B-1----:R-:W-:Y:S01]  /*23f50*/  SHF.R.S32.HI R5, RZ, 0x1f, R21 ;  /* 0x0000001fff057819 */ /* 0x002fe20000011415 */
[----:B------:R-:W-:Y:S01]  /*23f60*/  IMAD R4, R17, c[0x0][0x3a0], RZ ;  /* 0x0000e80011047a24 */ /* 0x000fe200078e02ff */
[----:B------:R-:W-:Y:S01]  /*23f70*/  MOV R6, c[0x0][0x4e8] ;  /* 0x00013a0000067a02 */ /* 0x000fe20000000f00 */
[----:B------:R-:W-:Y:S01]  /*23f80*/  IMAD.WIDE.U32 R2, R0, c[0x0][0x3a0], RZ ;  /* 0x0000e80000027a25 */ /* 0x000fe200078e00ff */
[----:B------:R-:W-:Y:S02]  /*23f90*/  LEA.HI R5, R5, R21, RZ, 0x3 ;  /* 0x0000001505057211 */ /* 0x000fe400078f18ff */
[----:B------:R-:W-:Y:S01]  /*23fa0*/  ISETP.NE.AND P0, PT, R6, 0x1, PT ;  /* 0x000000010600780c */ /* 0x000fe20003f05270 */
[----:B------:R-:W-:Y:S01]  /*23fb0*/  IMAD R0, R0, c[0x0][0x3a4], R4 ;  /* 0x0000e90000007a24 */ /* 0x000fe200078e0204 */
[----:B------:R-:W-:Y:S01]  /*23fc0*/  LOP3.LUT R4, R5, 0xfffffff8, RZ, 0xc0, !PT ;  /* 0xfffffff805047812 */ /* 0x000fe200078ec0ff */
[----:B------:R-:W-:Y:S01]  /*23fd0*/  IMAD R5, R20, c[0x0][0x3f0], RZ ;  /* 0x0000fc0014057a24 */ /* 0x000fe200078e02ff */
[----:B------:R-:W-:-:S02]  /*23fe0*/  IADD3 R14, R229, R243, RZ ;  /* 0x000000f3e50e7210 */ /* 0x000fc40007ffe0ff */
[----:B------:R-:W-:Y:S01]  /*23ff0*/  IADD3 R3, R3, R0, RZ ;  /* 0x0000000003037210 */ /* 0x000fe20007ffe0ff */
[----:B------:R-:W-:Y:S01]  /*24000*/  IMAD R5, R12, c[0x0][0x3f4], R5 ;  /* 0x0000fd000c057a24 */ /* 0x000fe200078e0205 */
[----:B------:R-:W-:-:S04]  /*24010*/  IADD3 R0, -R4, R21, RZ ;  /* 0x0000001504007210 */ /* 0x000fc80007ffe1ff */
[----:B------:R-:W-:-:S05]  /*24020*/  LEA R0, R0, R229, 0x5 ;  /* 0x000000e500007211 */ /* 0x000fca00078e28ff */
[----:B------:R-:W-:-:S04]  /*24030*/  IMAD.IADD R4, R243, 0x1, R0 ;  /* 0x00000001f3047824 */ /* 0x000fc800078e0200 */
[----:B------:R-:W-:Y:S01]  /*24040*/  @P0 IMAD.HI.U32 R6, R4, c[0x0][0x4ec], RZ ;  /* 0x00013b0004060a27 */ /* 0x000fe200078e00ff */
[----:B------:R-:W-:-:S04]  /*24050*/  MOV R0, R4 ;  /* 0x0000000400007202 */ /* 0x000fc80000000f00 */
[----:B------:R-:W-:-:S04]  /*24060*/  @P0 SHF.R.U32.HI R0, RZ, c[0x0][0x4f0], R6 ;  /* 0x00013c00ff000a19 */ /* 0x000fc80000011606 */
[----:B------:R-:W-:-:S05]  /*24070*/  SHF.R.S32.HI R6, RZ, 0x1f, R0 ;  /* 0x0000001fff067819 */ /* 0x000fca0000011400 */
[----:B------:R-:W-:Y:S02]  /*24080*/  IMAD R6, R6, c[0x0][0x3e0], RZ ;  /* 0x0000f80006067a24 */ /* 0x000fe400078e02ff */
[----:B--2---:R-:W-:-:S04]  /*24090*/  IMAD.WIDE.U32 R2, R7, c[0x0][0x3e8], R2 ;  /* 0x0000fa0007027a25 */ /* 0x004fc800078e0002 */
[----:B------:R-:W-:-:S04]  /*240a0*/  IMAD R3, R7, c[0x0][0x3ec], R3 ;  /* 0x0000fb0007037a24 */ /* 0x000fc800078e0203 */
[----:B------:R-:W-:-:S05]  /*240b0*/  IMAD.WIDE.U32 R2, R12, c[0x0][0x3f0], R2 ;  /* 0x0000fc000c027a25 */ /* 0x000fca00078e0002 */
[----:B------:R-:W-:Y:S01]  /*240c0*/  IADD3 R3, R3, R5, RZ ;  /* 0x0000000503037210 */ /* 0x000fe20007ffe0ff */
[----:B------:R-:W-:-:S04]  /*240d0*/  IMAD.MOV R5, RZ, RZ, -R0 ;  /* 0x000000ffff057224 */ /* 0x000fc800078e0a00 */
        /* <DEDUP_REMOVED lines=13> */
.L_x_4688:
[----:B------:R-:W-:Y:S05]  /*241b0*/  BRA.DIV ~URZ, `(.L_x_4634) ;  /* 0x000024727f007947 */ /* 0x000fea000b800000 */
[----:B------:R3:W4:Y:S02]  /*241c0*/  SHFL.IDX PT, R2, R15, RZ, 0x181f ;  /* 0x00181fff0f027589 */ /* 0x00072400000e0000 */
.L_x_4689:
        /* <DEDUP_REMOVED lines=27> */
.L_x_4636:
[----:B------:R-:W-:Y:S05]  /*24380*/  BSYNC B0 ;  /* 0x0000000000007941 */ /* 0x000fea0003800000 */
.L_x_4635:
[----:B------:R-:W-:Y:S05]  /*24390*/  BRA.DIV ~URZ, `(.L_x_4637) ;  /* 0x000023027f007947 */ /* 0x000fea000b800000 */
[----:B--2---:R2:W1:Y:S04]  /*243a0*/  SHFL.IDX PT, R4, R12, 0x1, 0x181f ;  /* 0x00381f000c047f89 */ /* 0x00446800000e0000 */
[----:B----4-:R2:W4:Y:S02]  /*243b0*/  SHFL.IDX PT, R2, R15, 0x1, 0x181f ;  /* 0x00381f000f027f89 */ /* 0x01052400000e0000 */
.L_x_4690:
        /* <DEDUP_REMOVED lines=20> */
.L_x_4639:
[----:B------:R-:W-:Y:S05]  /*24500*/  BSYNC B0 ;  /* 0x0000000000007941 */ /* 0x000fea0003800000 */
.L_x_4638:
[----:B------:R-:W-:Y:S05]  /*24510*/  BRA.DIV ~URZ, `(.L_x_4640) ;  /* 0x000022527f007947 */ /* 0x000fea000b800000 */
[----:B-1----:R1:W2:Y:S02]  /*24520*/  SHFL.IDX PT, R4, R12, 0x2, 0x181f ;  /* 0x00581f000c047f89 */ /* 0x0022a400000e0000 */
.L_x_4691:
[----:B------:R-:W-:Y:S05]  /*24530*/  BRA.DIV ~URZ, `(.L_x_4641) ;  /* 0x000022a27f007947 */ /* 0x000fea000b800000 */
[----:B----4-:R4:W1:Y:S02]  /*24540*/  SHFL.IDX PT, R2, R15, 0x2, 0x181f ;  /* 0x00581f000f027f89 */ /* 0x01086400000e0000 */
.L_x_4692:
        /* <DEDUP_REMOVED lines=20> */
.L_x_4643:
[----:B------:R-:W-:Y:S05]  /*24690*/  BSYNC B0 ;  /* 0x0000000000007941 */ /* 0x000fea0003800000 */
.L_x_4642:
[----:B------:R-:W-:Y:S05]  /*246a0*/  BRA.DIV ~URZ, `(.L_x_4644) ;  /* 0x000021a27f007947 */ /* 0x000fea000b800000 */
[----:B--2---:R2:W3:Y:S04]  /*246b0*/  SHFL.IDX PT, R4, R12, 0x3, 0x181f ;  /* 0x00781f000c047f89 */ /* 0x0044e800000e0000 */
[----:B-1----:R2:W1:Y:S02]  /*246c0*/  SHFL.IDX PT, R2, R15, 0x3, 0x181f ;  /* 0x00781f000f027f89 */ /* 0x00246400000e0000 */
.L_x_4693:
        /* <DEDUP_REMOVED lines=19> */
.L_x_4624:
[----:B------:R-:W-:Y:S05]  /*24800*/  BSYNC B1 ;  /* 0x0000000000017941 */ /* 0x000fea0003800000 */
.L_x_4608:
[----:B----4-:R-:W4:Y:S02]  /*24810*/  LDL R0, [R1+0x34] ;  /* 0x0000340001007983 */ /* 0x010f240000100800 */
[----:B----4-:R-:W-:-:S13]  /*24820*/  ISETP.NE.AND P0, PT, R0, RZ, PT ;  /* 0x000000ff0000720c */ /* 0x010fda0003f05270 */
[----:B------:R-:W-:Y:S01]  /*24830*/  @P0 WARPSYNC 0xffffffff ;  /* 0xffffffff00000948 */ /* 0x000fe20003800000 */
[----:B------:R-:W-:Y:S06]  /*24840*/  @P0 BAR.SYNC.DEFER_BLOCKING 0x5, 0x100 ;  /* 0x0144000000000b1d */ /* 0x000fec0000010000 */
[----:B------:R-:W4:Y:S04]  /*24850*/  @P0 LDS.128 R248, [0x20080] ;  /* 0x02008000fff80984 */ /* 0x000f280000000c00 */
[----:B------:R-:W-:Y:S06]  /*24860*/  @P0 BAR.ARV 0x4, 0x100 ;  /* 0x0104000000000b1d */ /* 0x000fec0000002000 */
[----:B------:R-:W-:Y:S05]  /*24870*/  @P0 BRA `(.L_x_4645) ;  /* 0x00000f8000000947 */ /* 0x000fea0003800000 */
[----:B-1-3--:R-:W1:Y:S01]  /*24880*/  S2R R14, SR_TID.X ;  /* 0x00000000000e7919 */ /* 0x00ae620000002100 */
[----:B--2---:R-:W-:Y:S01]  /*24890*/  IMAD.MOV.U32 R7, RZ, RZ, RZ ;  /* 0x000000ffff077224 */ /* 0x004fe200078e00ff */
[----:B-1----:R-:W-:-:S04]  /*248a0*/  LOP3.LUT R14, R14, 0x1f, RZ, 0xc0, !PT ;  /* 0x0000001f0e0e7812 */ /* 0x002fc800078ec0ff */
[----:B------:R-:W-:Y:S01]  /*248b0*/  ISETP.NE.AND P6, PT, R14, 0x1f, PT ;  /* 0x0000001f0e00780c */ /* 0x000fe20003fc5270 */
[----:B------:R-:W-:Y:S10]  /*248c0*/  BRA.DIV ~URZ, `(.L_x_4646) ;  /* 0x000020527f007947 */ /* 0x000ff4000b800000 */
[----:B------:R1:W2:Y:S02]  /*248d0*/  SHFL.IDX PT, R10, R114, RZ, 0x1f ;  /* 0x00001fff720a7589 */ /* 0x0002a400000e0000 */
.L_x_4694:
[----:B------:R-:W-:Y:S05]  /*248e0*/  BRA.DIV ~URZ, `(.L_x_4647) ;  /* 0x000020a27f007947 */ /* 0x000fea000b800000 */
[----:B------:R3:W1:Y:S02]  /*248f0*/  SHFL.IDX PT, R8, R114, 0x1, 0x1f ;  /* 0x00201f0072087f89 */ /* 0x00066400000e0000 */
.L_x_4695:
[----:B----4-:R-:W-:Y:S02]  /*24900*/  IMAD.IADD R0, R251, 0x1, R14 ;  /* 0x00000001fb007824 */ /* 0x010fe400078e020e */
[----:B------:R-:W-:-:S03]  /*24910*/  IMAD.MOV.U32 R6, RZ, RZ, RZ ;  /* 0x000000ffff067224 */ /* 0x000fc600078e00ff */
[----:B------:R-:W-:-:S13]  /*24920*/  ISETP.GE.OR P0, PT, R0, c[0x0][0x53c], !P6 ;  /* 0x00014f0000007a0c */ /* 0x000fda0007706670 */
[----:B------:R-:W-:Y:S01]  /*24930*/  @!P0 MOV R2, 0x4 ;  /* 0x0000000400028802 */ /* 0x000fe20000000f00 */
[----:B------:R-:W-:-:S04]  /*24940*/  @!P0 IMAD.MOV.U32 R4, RZ, RZ, 0x4 ;  /* 0x00000004ff048424 */ /* 0x000fc800078e00ff */
[----:B------:R-:W-:-:S04]  /*24950*/  @!P0 IMAD.WIDE R4, R0, R4, c[0x0][0x580] ;  /* 0x0001600000048625 */ /* 0x000fc800078e0204 */
[----:B------:R-:W-:Y:S01]  /*24960*/  @!P0 IMAD.WIDE R2, R0, R2, c[0x0][0x578] ;  /* 0x00015e0000028625 */ /* 0x000fe200078e0202 */
[----:B------:R-:W4:Y:S04]  /*24970*/  @!P0 LDG.E R6, [R4.64] ;  /* 0x0000000604068981 */ /* 0x000f28000c1e1900 */
[----:B------:R-:W4:Y:S01]  /*24980*/  @!P0 LDG.E R7, [R2.64] ;  /* 0x0000000602078981 */ /* 0x000f22000c1e1900 */
[C---:B------:R-:W-:Y:S02]  /*24990*/  ISETP.GE.U32.AND P4, PT, R14.reuse, 0x10, PT ;  /* 0x000000100e00780c */ /* 0x040fe40003f86070 */
[C---:B------:R-:W-:Y:S02]  /*249a0*/  ISETP.GE.U32.AND P3, PT, R14.reuse, 0x8, PT ;  /* 0x000000080e00780c */ /* 0x040fe40003f66070 */
[----:B------:R-:W-:-:S02]  /*249b0*/  ISETP.GE.U32.AND P2, PT, R14, 0x4, PT ;  /* 0x000000040e00780c */ /* 0x000fc40003f46070 */
[C---:B------:R-:W-:Y:S02]  /*249c0*/  ISETP.GE.U32.AND P1, PT, R14.reuse, 0x2, PT ;  /* 0x000000020e00780c */ /* 0x040fe40003f26070 */
[----:B------:R-:W-:Y:S02]  /*249d0*/  ISETP.NE.AND P5, PT, R14, RZ, PT ;  /* 0x000000ff0e00720c */ /* 0x000fe40003fa5270 */
[----:B------:R-:W-:Y:S01]  /*249e0*/  MOV R13, RZ ;  /* 0x000000ff000d7202 */ /* 0x000fe20000000f00 */
[----:B----4-:R-:W-:Y:S01]  /*249f0*/  IMAD R0, R7, R6, RZ ;  /* 0x0000000607007224 */ /* 0x010fe200078e02ff */
[----:B------:R-:W-:Y:S07]  /*24a00*/  BRA.DIV ~URZ, `(.L_x_4648) ;  /* 0x00001ff27f007947 */ /* 0x000fee000b800000 */
[----:B------:R4:W3:Y:S02]  /*24a10*/  SHFL.UP PT, R4, R0, 0x1, RZ ;  /* 0x0420000000047989 */ /* 0x0008e400000e00ff */
.L_x_4696:
[----:B---3--:R-:W-:-:S04]  /*24a20*/  SEL R4, R4, RZ, P5 ;  /* 0x000000ff04047207 */ /* 0x008fc80002800000 */
[----:B----4-:R-:W-:Y:S01]  /*24a30*/  IADD3 R0, R0, R4, RZ ;  /* 0x0000000400007210 */ /* 0x010fe20007ffe0ff */
        /* <DEDUP_REMOVED lines=14> */
.L_x_4697:
[----:B----4-:R-:W-:Y:S01]  /*24b20*/  IMAD R0, R0, c[0x0][0x538], RZ ;  /* 0x00014e0000007a24 */ /* 0x010fe200078e02ff */
[----:B------:R-:W-:Y:S04]  /*24b30*/  BSSY B1, `(.L_x_4650) ;  /* 0x00000c7000017945 */ /* 0x000fe80003800000 */
[----:B-1----:R-:W-:-:S04]  /*24b40*/  IADD3 R8, R0, R8, RZ ;  /* 0x0000000800087210 */ /* 0x002fc80007ffe0ff */
[----:B--2---:R-:W-:-:S13]  /*24b50*/  ISETP.GT.AND P0, PT, R8, R10, PT ;  /* 0x0000000a0800720c */ /* 0x004fda0003f04270 */
[----:B------:R-:W-:Y:S05]  /*24b60*/  @P0 BRA `(.L_x_4651) ;  /* 0x0000024000000947 */ /* 0x000fea0003800000 */
.L_x_4655:
[----:B------:R-:W-:-:S04]  /*24b70*/  IADD3 R0, R251, 0x1f, RZ ;  /* 0x0000001ffb007810 */ /* 0x000fc80007ffe0ff */
[----:B------:R-:W-:-:S13]  /*24b80*/  ISETP.GE.AND P0, PT, R0, c[0x0][0x53c], PT ;  /* 0x00014f0000007a0c */ /* 0x000fda0003f06270 */
[----:B------:R-:W-:Y:S05]  /*24b90*/  @P0 BRA `(.L_x_4652) ;  /* 0x00000bc000000947 */ /* 0x000fea0003800000 */
[----:B------:R-:W-:Y:S01]  /*24ba0*/  MOV R251, R0 ;  /* 0x0000000000fb7202 */ /* 0x000fe20000000f00 */
[----:B------:R-:W-:-:S03]  /*24bb0*/  CS2R R6, SRZ ;  /* 0x0000000000067805 */ /* 0x000fc6000001ff00 */
[----:B------:R-:W-:-:S04]  /*24bc0*/  IADD3 R0, R251, R14, RZ ;  /* 0x0000000efb007210 */ /* 0x000fc80007ffe0ff */
        /* <DEDUP_REMOVED lines=10> */
.L_x_4698:
        /* <DEDUP_REMOVED lines=16> */
.L_x_4699:
[----:B--2---:R-:W-:-:S05]  /*24d70*/  IMAD R0, R0, c[0x0][0x538], RZ ;  /* 0x00014e0000007a24 */ /* 0x004fca00078e02ff */
[----:B------:R-:W-:-:S04]  /*24d80*/  IADD3 R8, R0, R8, RZ ;  /* 0x0000000800087210 */ /* 0x000fc80007ffe0ff */
[----:B------:R-:W-:-:S13]  /*24d90*/  ISETP.GT.AND P0, PT, R8, R10, PT ;  /* 0x0000000a0800720c */ /* 0x000fda0003f04270 */
[----:B-1----:R-:W-:Y:S05]  /*24da0*/  @!P0 BRA `(.L_x_4655) ;  /* 0xfffffdc000008947 */ /* 0x002fea000383ffff */
.L_x_4651:
[----:B------:R-:W-:-:S05]  /*24db0*/  IADD3 R12, -R0, R8, RZ ;  /* 0x00000008000c7210 */ /* 0x000fca0007ffe1ff */
[----:B------:R-:W-:-:S05]  /*24dc0*/  IMAD R0, R4, c[0x0][0x538], R12 ;  /* 0x00014e0004007a24 */ /* 0x000fca00078e020c */
[----:B------:R-:W-:Y:S01]  /*24dd0*/  ISETP.GT.AND P0, PT, R0, R10, PT ;  /* 0x0000000a0000720c */ /* 0x000fe20003f04270 */
[----:B------:R-:W-:-:S12]  /*24de0*/  BRA.DIV ~URZ, `(.L_x_4656) ;  /* 0x000020027f007947 */ /* 0x000fd8000b800000 */
[----:B------:R-:W-:-:S04]  /*24df0*/  VOTE.ANY R11, PT, !P0 ;  /* 0x00000000000b7806 */ /* 0x000fc800040e0100 */
.L_x_4700:
[----:B------:R-:W1:Y:S02]  /*24e00*/  POPC R0, R11 ;  /* 0x0000000b00007309 */ /* 0x000e640000000000 */
[----:B-1----:R-:W-:Y:S01]  /*24e10*/  IADD3 R251, R0, R251, RZ ;  /* 0x000000fb00fb7210 */ /* 0x002fe20007ffe0ff */
[----:B------:R-:W-:Y:S05]  /*24e20*/  BRA.DIV ~URZ, `(.L_x_4657) ;  /* 0x000020127f007947 */ /* 0x000fea000b800000 */
[----:B------:R1:W2:Y:S04]  /*24e30*/  SHFL.IDX PT, R8, R6, R0, 0x1f ;  /* 0x00001f0006087589 */ /* 0x0002a800000e0000 */
[----:B------:R1:W4:Y:S02]  /*24e40*/  SHFL.IDX PT, R7, R7, R0, 0x1f ;  /* 0x00001f0007077589 */ /* 0x00032400000e0000 */
.L_x_4701:
[----:B------:R-:W-:Y:S01]  /*24e50*/  ISETP.NE.AND P0, PT, R11, RZ, PT ;  /* 0x000000ff0b00720c */ /* 0x000fe20003f05270 */
[----:B------:R-:W-:-:S12]  /*24e60*/  BSSY B0, `(.L_x_4658) ;  /* 0x0000005000007945 */ /* 0x000fd80003800000 */
[----:B------:R-:W-:Y:S05]  /*24e70*/  @!P0 BRA `(.L_x_4659) ;  /* 0x0000003000008947 */ /* 0x000fea0003800000 */
[----:B-1----:R-:W-:Y:S01]  /*24e80*/  IADD3 R0, R0, -0x1, RZ ;  /* 0xffffffff00007810 */ /* 0x002fe20007ffe0ff */
[----:B------:R-:W-:Y:S05]  /*24e90*/  BRA.DIV ~URZ, `(.L_x_4660) ;  /* 0x000020727f007947 */ /* 0x000fea000b800000 */
[----:B------:R1:W3:Y:S02]  /*24ea0*/  SHFL.IDX PT, R13, R4, R0, 0x1f ;  /* 0x00001f00040d7589 */ /* 0x0002e400000e0000 */
.L_x_4659:
[----:B------:R-:W-:Y:S05]  /*24eb0*/  BSYNC B0 ;  /* 0x0000000000007941 */ /* 0x000fea0003800000 */
.L_x_4658:
[----:B----4-:R-:W-:Y:S01]  /*24ec0*/  ISETP.NE.AND P0, PT, R7, 0x1, PT ;  /* 0x000000010700780c */ /* 0x010fe20003f05270 */
[----:B---3--:R-:W-:Y:S01]  /*24ed0*/  IMAD R248, R13, c[0x0][0x538], R12 ;  /* 0x00014e000df87a24 */ /* 0x008fe200078e020c */
[----:B------:R-:W-:Y:S04]  /*24ee0*/  BSSY B0, `(.L_x_4661) ;  /* 0x0000084000007945 */ /* 0x000fe80003800000 */
[----:B-1----:R-:W-:-:S07]  /*24ef0*/  IADD3 R6, -R248, R10, RZ ;  /* 0x0000000af8067210 */ /* 0x002fce0007ffe1ff */
        /* <DEDUP_REMOVED lines=63> */
.L_x_4662:
        /* <DEDUP_REMOVED lines=67> */
.L_x_4663:
[----:B------:R-:W-:Y:S05]  /*25720*/  BSYNC B0 ;  /* 0x0000000000007941 */ /* 0x000fea0003800000 */
.L_x_4661:
[----:B------:R-:W-:-:S04]  /*25730*/  LOP3.LUT R2, RZ, R2, RZ, 0x33, !PT ;  /* 0x00000002ff027212 */ /* 0x000fc800078e33ff */
[----:B------:R-:W-:Y:S01]  /*25740*/  IADD3 R249, R2, R8, RZ ;  /* 0x0000000802f97210 */ /* 0x000fe20007ffe0ff */
[----:B------:R-:W-:Y:S05]  /*25750*/  BRA `(.L_x_4664) ;  /* 0x0000004000007947 */ /* 0x000fea0003800000 */
.L_x_4652:
[----:B------:R-:W-:Y:S01]  /*25760*/  IMAD.MOV.U32 R248, RZ, RZ, R10 ;  /* 0x000000fffff87224 */ /* 0x000fe200078e000a */
[----:B------:R-:W-:Y:S01]  /*25770*/  MOV R250, RZ ;  /* 0x000000ff00fa7202 */ /* 0x000fe20000000f00 */
[----:B------:R-:W-:Y:S01]  /*25780*/  IMAD.MOV.U32 R249, RZ, RZ, RZ ;  /* 0x000000fffff97224 */ /* 0x000fe200078e00ff */
[----:B------:R-:W-:Y:S02]  /*25790*/  MOV R251, c[0x0][0x53c] ;  /* 0x00014f0000fb7a02 */ /* 0x000fe40000000f00 */
.L_x_4664:
[----:B------:R-:W-:Y:S05]  /*257a0*/  BSYNC B1 ;  /* 0x0000000000017941 */ /* 0x000fea0003800000 */
.L_x_4650:
[----:B------:R-:W-:Y:S01]  /*257b0*/  WARPSYNC 0xffffffff ;  /* 0xffffffff00007948 */ /* 0x000fe20003800000 */
[----:B------:R-:W-:Y:S01]  /*257c0*/  BAR.SYNC.DEFER_BLOCKING 0x4, 0x100 ;  /* 0x0104000000007b1d */ /* 0x000fe20000010000 */
[----:B------:R-:W-:-:S13]  /*257d0*/  ISETP.NE.AND P0, PT, R14, RZ, PT ;  /* 0x000000ff0e00720c */ /* 0x000fda0003f05270 */
[----:B------:R1:W-:Y:S04]  /*257e0*/  @!P0 STS.128 [0x20080], R248 ;  /* 0x020080f8ff008388 */ /* 0x0003e80000000c00 */
[----:B------:R-:W-:Y:S06]  /*257f0*/  BAR.ARV 0x5, 0x100 ;  /* 0x0144000000007b1d */ /* 0x000fec0000002000 */
.L_x_4645:
[----:B----4-:R-:W-:-:S13]  /*25800*/  ISETP.GE.AND P0, PT, R251, c[0x0][0x53c], PT ;  /* 0x00014f00fb007a0c */ /* 0x010fda0003f06270 */
[----:B-123--:R-:W-:Y:S01]  /*25810*/  @P0 CALL.REL.NOINC `(.L_x_4665) ;  /* 0x0000001000000944 */ /* 0x00efe20003c00000 */
[----:B------:R-:W-:Y:S05]  /*25820*/  BRA `(.L_x_4666) ;  /* 0xfffdc0b000007947 */ /* 0x000fea000383ffff */
.L_x_4665:
[----:B------:R-:W-:Y:S05]  /*25830*/  EXIT ;  /* 0x000000000000794d */ /* 0x000fea0003800000 */
.L_x_4400:
[----:B------:R-:W-:Y:S01]  /*25840*/  IMAD.MOV.U32 R0, RZ, RZ, R5 ;  /* 0x000000ffff007224 */ /* 0x000fe200078e0005 */
[----:B------:R-:W-:Y:S02]  /*25850*/  MOV R2, 0x1 ;  /* 0x0000000100027802 */ /* 0x000fe40000000f00 */
[----:B------:R-:W-:Y:S02]  /*25860*/  MOV R3, 0x25880 ;  /* 0x0002588000037802 */ /* 0x000fe40000000f00 */
[----:B--2---:R-:W-:Y:S05]  /*25870*/  CALL.REL.NOINC `($__internal_92_$__cuda_sm70_shflsync_up_p) ;  /* 0x000017a000007944 */ /* 0x004fea0003c00000 */
[----:B------:R-:W-:Y:S01]  /*25880*/  MOV R0, R4 ;  /* 0x0000000400007202 */ /* 0x000fe20000000f00 */
[----:B------:R-:W-:Y:S05]  /*25890*/  BRA `(.L_x_4667) ;  /* 0xfffdabc000007947 */ /* 0x000fea000383ffff */
.L_x_4401:
[----:B------:R-:W-:Y:S01]  /*258a0*/  IMAD.MOV.U32 R0, RZ, RZ, R5 ;  /* 0x000000ffff007224 */ /* 0x000fe200078e0005 */
[----:B------:R-:W-:Y:S02]  /*258b0*/  MOV R2, 0x2 ;  /* 0x0000000200027802 */ /* 0x000fe40000000f00 */
[----:B------:R-:W-:Y:S02]  /*258c0*/  MOV R3, 0x258e0 ;  /* 0x000258e000037802 */ /* 0x000fe40000000f00 */
[----:B--2---:R-:W-:Y:S05]  /*258d0*/  CALL.REL.NOINC `($__internal_92_$__cuda_sm70_shflsync_up_p) ;  /* 0x0000174000007944 */ /* 0x004fea0003c00000 */
[----:B------:R-:W-:Y:S01]  /*258e0*/  SEL R0, R4, RZ, P4 ;  /* 0x000000ff04007207 */ /* 0x000fe20002000000 */
[----:B------:R-:W-:Y:S01]  /*258f0*/  IMAD.MOV.U32 R2, RZ, RZ, 0x4 ;  /* 0x00000004ff027424 */ /* 0x000fe200078e00ff */
[----:B------:R-:W-:-:S03]  /*25900*/  MOV R3, 0x25930 ;  /* 0x0002593000037802 */ /* 0x000fc60000000f00 */
[----:B------:R-:W-:Y:S02]  /*25910*/  IMAD.IADD R0, R5, 0x1, R0 ;  /* 0x0000000105007824 */ /* 0x000fe400078e0200 */
[----:B------:R-:W-:Y:S05]  /*25920*/  CALL.REL.NOINC `($__internal_92_$__cuda_sm70_shflsync_up_p) ;  /* 0x000016f000007944 */ /* 0x000fea0003c00000 */
        /* <DEDUP_REMOVED lines=12> */
[----:B------:R-:W-:Y:S02]  /*259f0*/  MOV R3, 0x1f ;  /* 0x0000001f00037802 */ /* 0x000fe40000000f00 */
[----:B------:R-:W-:Y:S01]  /*25a00*/  MOV R2, 0x25a40 ;  /* 0x00025a4000027802 */ /* 0x000fe20000000f00 */
[----:B------:R-:W-:-:S04]  /*25a10*/  IMAD.IADD R4, R0, 0x1, R4 ;  /* 0x0000000100047824 */ /* 0x000fc800078e0204 */
[----:B------:R-:W-:Y:S02]  /*25a20*/  IMAD.MOV.U32 R9, RZ, RZ, R4 ;  /* 0x000000ffff097224 */ /* 0x000fe400078e0004 */
[----:B------:R-:W-:Y:S05]  /*25a30*/  CALL.REL.NOINC `($__internal_91_$__cuda_sm70_shflsync_idx_p) ;  /* 0x0000159000007944 */ /* 0x000fea0003c00000 */
[----:B------:R-:W-:Y:S01]  /*25a40*/  MOV R0, R5 ;  /* 0x0000000500007202 */ /* 0x000fe20000000f00 */
[----:B------:R-:W-:Y:S05]  /*25a50*/  BRA `(.L_x_4668) ;  /* 0xfffdab0000007947 */ /* 0x000fea000383ffff */
.L_x_4403:
[----:B------:R-:W-:Y:S02]  /*25a60*/  SEL R0, RZ, 0x1, P0 ;  /* 0x00000001ff007807 */ /* 0x000fe40000000000 */
[----:B------:R-:W-:Y:S02]  /*25a70*/  MOV R2, 0x25a90 ;  /* 0x00025a9000027802 */ /* 0x000fe40000000f00 */
[----:B--2---:R-:W-:Y:S05]  /*25a80*/  CALL.REL.NOINC `($__internal_93_$__cuda_sm70_votesync_ballot) ;  /* 0x0000160000007944 */ /* 0x004fea0003c00000 */
[----:B------:R-:W-:Y:S01]  /*25a90*/  MOV R11, R0 ;  /* 0x00000000000b7202 */ /* 0x000fe20000000f00 */
[----:B------:R-:W-:Y:S05]  /*25aa0*/  BRA `(.L_x_4669) ;  /* 0xfffdab4000007947 */ /* 0x000fea000383ffff */
.L_x_4404:
[----:B------:R-:W-:Y:S01]  /*25ab0*/  IMAD.MOV.U32 R9, RZ, RZ, R10 ;  /* 0x000000ffff097224 */ /* 0x000fe200078e000a */
[----:B------:R-:W-:Y:S01]  /*25ac0*/  MOV R5, R0 ;  /* 0x0000000000057202 */ /* 0x000fe20000000f00 */
[----:B------:R-:W-:Y:S01]  /*25ad0*/  IMAD.MOV.U32 R3, RZ, RZ, 0x1f ;  /* 0x0000001fff037424 */ /* 0x000fe200078e00ff */
[----:B------:R-:W-:Y:S02]  /*25ae0*/  MOV R2, 0x25b00 ;  /* 0x00025b0000027802 */ /* 0x000fe40000000f00 */
[----:B------:R-:W-:Y:S05]  /*25af0*/  CALL.REL.NOINC `($__internal_91_$__cuda_sm70_shflsync_idx_p) ;  /* 0x000014d000007944 */ /* 0x000fea0003c00000 */
[----:B------:R-:W-:Y:S01]  /*25b00*/  IMAD.MOV.U32 R249, RZ, RZ, R5 ;  /* 0x000000fffff97224 */ /* 0x000fe200078e0005 */
[----:B------:R-:W-:Y:S01]  /*25b10*/  MOV R9, R8 ;  /* 0x0000000800097202 */ /* 0x000fe20000000f00 */
[----:B------:R-:W-:Y:S01]  /*25b20*/  IMAD.MOV.U32 R6, RZ, RZ, RZ ;  /* 0x000000ffff067224 */ /* 0x000fe200078e00ff */
[----:B------:R-:W-:Y:S01]  /*25b30*/  MOV R5, R0 ;  /* 0x0000000000057202 */ /* 0x000fe20000000f00 */
[----:B------:R-:W-:Y:S01]  /*25b40*/  IMAD.MOV.U32 R3, RZ, RZ, 0x1f ;  /* 0x0000001fff037424 */ /* 0x000fe200078e00ff */
[----:B------:R-:W-:-:S02]  /*25b50*/  MOV R2, 0x25b70 ;  /* 0x00025b7000027802 */ /* 0x000fc40000000f00 */
[----:B------:R-:W-:Y:S05]  /*25b60*/  CALL.REL.NOINC `($__internal_91_$__cuda_sm70_shflsync_idx_p) ;  /* 0x0000146000007944 */ /* 0x000fea0003c00000 */
[----:B------:R-:W-:Y:S01]  /*25b70*/  MOV R10, R5 ;  /* 0x00000005000a7202 */ /* 0x000fe20000000f00 */
[----:B------:R-:W-:Y:S05]  /*25b80*/  BRA `(.L_x_4670) ;  /* 0xfffdaac000007947 */ /* 0x000fea000383ffff */
.L_x_4407:
[----:B------:R-:W-:Y:S01]  /*25b90*/  IMAD.MOV.U32 R9, RZ, RZ, R4 ;  /* 0x000000ffff097224 */ /* 0x000fe200078e0004 */
[----:B------:R-:W-:-:S02]  /*25ba0*/  MOV R3, 0x1f ;  /* 0x0000001f00037802 */ /* 0x000fc40000000f00 */
[----:B------:R-:W-:Y:S02]  /*25bb0*/  MOV R2, 0x25bd0 ;  /* 0x00025bd000027802 */ /* 0x000fe40000000f00 */
[----:B-123--:R-:W-:Y:S05]  /*25bc0*/  CALL.REL.NOINC `($__internal_91_$__cuda_sm70_shflsync_idx_p) ;  /* 0x0000140000007944 */ /* 0x00efea0003c00000 */
[----:B------:R-:W-:Y:S01]  /*25bd0*/  MOV R6, R5 ;  /* 0x0000000500067202 */ /* 0x000fe20000000f00 */
[----:B------:R-:W-:Y:S05]  /*25be0*/  BRA `(.L_x_4406) ;  /* 0xfffdaac000007947 */ /* 0x000fea000383ffff */
.L_x_4478:
[----:B------:R-:W-:Y:S01]  /*25bf0*/  IMAD.MOV.U32 R9, RZ, RZ, R12 ;  /* 0x000000ffff097224 */ /* 0x000fe200078e000c */
[----:B------:R-:W-:Y:S01]  /*25c00*/  MOV R5, RZ ;  /* 0x000000ff00057202 */ /* 0x000fe20000000f00 */
[----:B------:R-:W-:Y:S01]  /*25c10*/  IMAD.MOV.U32 R3, RZ, RZ, 0x181f ;  /* 0x0000181fff037424 */ /* 0x000fe200078e00ff */
[----:B------:R-:W-:Y:S02]  /*25c20*/  MOV R2, 0x25c40 ;  /* 0x00025c4000027802 */ /* 0x000fe40000000f00 */
[----:B-1---5:R-:W-:Y:S05]  /*25c30*/  CALL.REL.NOINC `($__internal_91_$__cuda_sm70_shflsync_idx_p) ;  /* 0x0000139000007944 */ /* 0x022fea0003c00000 */
[----:B------:R-:W-:Y:S01]  /*25c40*/  MOV R4, R5 ;  /* 0x0000000500047202 */ /* 0x000fe20000000f00 */
[----:B------:R-:W-:Y:S05]  /*25c50*/  BRA `(.L_x_4671) ;  /* 0xfffe41e000007947 */ /* 0x000fea000383ffff */
.L_x_4479:
[----:B------:R-:W-:Y:S01]  /*25c60*/  IMAD.MOV.U32 R9, RZ, RZ, R16 ;  /* 0x000000ffff097224 */ /* 0x000fe200078e0010 */
[----:B------:R-:W-:Y:S01]  /*25c70*/  MOV R5, RZ ;  /* 0x000000ff00057202 */ /* 0x000fe20000000f00 */
[----:B------:R-:W-:Y:S01]  /*25c80*/  IMAD.MOV.U32 R3, RZ, RZ, 0x181f ;  /* 0x0000181fff037424 */ /* 0x000fe200078e00ff */
[----:B------:R-:W-:Y:S02]  /*25c90*/  MOV R2, 0x25cb0 ;  /* 0x00025cb000027802 */ /* 0x000fe40000000f00 */
[----:B-123-5:R-:W-:Y:S05]  /*25ca0*/  CALL.REL.NOINC `($__internal_91_$__cuda_sm70_shflsync_idx_p) ;  /* 0x0000132000007944 */ /* 0x02efea0003c00000 */
[----:B------:R-:W-:Y:S01]  /*25cb0*/  MOV R2, R5 ;  /* 0x0000000500027202 */ /* 0x000fe20000000f00 */
[----:B------:R-:W-:Y:S05]  /*25cc0*/  BRA `(.L_x_4672) ;  /* 0xfffe419000007947 */ /* 0x000fea000383ffff */
.L_x_4482:
[----:B-1----:R-:W-:Y:S01]  /*25cd0*/  IMAD.MOV.U32 R9, RZ, RZ, R12 ;  /* 0x000000ffff097224 */ /* 0x002fe200078e000c */
[----:B------:R-:W-:Y:S01]  /*25ce0*/  MOV R5, 0x1 ;  /* 0x0000000100057802 */ /* 0x000fe20000000f00 */
[----:B------:R-:W-:Y:S01]  /*25cf0*/  IMAD.MOV.U32 R3, RZ, RZ, 0x181f ;  /* 0x0000181fff037424 */ /* 0x000fe200078e00ff */
[----:B------:R-:W-:-:S02]  /*25d00*/  MOV R2, 0x25d20 ;  /* 0x00025d2000027802 */ /* 0x000fc40000000f00 */
[----:B--2345:R-:W-:Y:S05]  /*25d10*/  CALL.REL.NOINC `($__internal_91_$__cuda_sm70_shflsync_idx_p) ;  /* 0x000012b000007944 */ /* 0x03cfea0003c00000 */
[----:B------:R-:W-:Y:S01]  /*25d20*/  IMAD.MOV.U32 R4, RZ, RZ, R5 ;  /* 0x000000ffff047224 */ /* 0x000fe200078e0005 */
[----:B------:R-:W-:Y:S01]  /*25d30*/  MOV R5, 0x1 ;  /* 0x0000000100057802 */ /* 0x000fe20000000f00 */
[----:B------:R-:W-:Y:S01]  /*25d40*/  IMAD.MOV.U32 R9, RZ, RZ, R16 ;  /* 0x000000ffff097224 */ /* 0x000fe200078e0010 */
[----:B------:R-:W-:-:S02]  /*25d50*/  MOV R3, 0x181f ;  /* 0x0000181f00037802 */ /* 0x000fc40000000f00 */
[----:B------:R-:W-:Y:S02]  /*25d60*/  MOV R2, 0x25d80 ;  /* 0x00025d8000027802 */ /* 0x000fe40000000f00 */
[----:B------:R-:W-:Y:S05]  /*25d70*/  CALL.REL.NOINC `($__internal_91_$__cuda_sm70_shflsync_idx_p) ;  /* 0x0000125000007944 */ /* 0x000fea0003c00000 */
[----:B------:R-:W-:Y:S01]  /*25d80*/  MOV R2, R5 ;  /* 0x0000000500027202 */ /* 0x000fe20000000f00 */
[----:B------:R-:W-:Y:S05]  /*25d90*/  BRA `(.L_x_4673) ;  /* 0xfffe429000007947 */ /* 0x000fea000383ffff */
.L_x_4485:
[----:B-1----:R-:W-:Y:S01]  /*25da0*/  IMAD.MOV.U32 R9, RZ, RZ, R12 ;  /* 0x000000ffff097224 */ /* 0x002fe200078e000c */
[----:B------:R-:W-:Y:S01]  /*25db0*/  MOV R5, 0x2 ;  /* 0x0000000200057802 */ /* 0x000fe20000000f00 */
[----:B------:R-:W-:Y:S01]  /*25dc0*/  IMAD.MOV.U32 R3, RZ, RZ, 0x181f ;  /* 0x0000181fff037424 */ /* 0x000fe200078e00ff */
[----:B------:R-:W-:Y:S02]  /*25dd0*/  MOV R2, 0x25df0 ;  /* 0x00025df000027802 */ /* 0x000fe40000000f00 */
[----:B--2345:R-:W-:Y:S05]  /*25de0*/  CALL.REL.NOINC `($__internal_91_$__cuda_sm70_shflsync_idx_p) ;  /* 0x000011e000007944 */ /* 0x03cfea0003c00000 */
[----:B------:R-:W-:Y:S01]  /*25df0*/  MOV R4, R5 ;  /* 0x0000000500047202 */ /* 0x000fe20000000f00 */
[----:B------:R-:W-:Y:S05]  /*25e00*/  BRA `(.L_x_4674) ;  /* 0xfffe43a000007947 */ /* 0x000fea000383ffff */
.L_x_4486:
[----:B-1----:R-:W-:Y:S01]  /*25e10*/  IMAD.MOV.U32 R9, RZ, RZ, R16 ;  /* 0x000000ffff097224 */ /* 0x002fe200078e0010 */
[----:B------:R-:W-:Y:S01]  /*25e20*/  MOV R5, 0x2 ;  /* 0x0000000200057802 */ /* 0x000fe20000000f00 */
[----:B------:R-:W-:Y:S01]  /*25e30*/  IMAD.MOV.U32 R3, RZ, RZ, 0x181f ;  /* 0x0000181fff037424 */ /* 0x000fe200078e00ff */
[----:B------:R-:W-:Y:S02]  /*25e40*/  MOV R2, 0x25e60 ;  /* 0x00025e6000027802 */ /* 0x000fe40000000f00 */
[----:B--2345:R-:W-:Y:S05]  /*25e50*/  CALL.REL.NOINC `($__internal_91_$__cuda_sm70_shflsync_idx_p) ;  /* 0x0000117000007944 */ /* 0x03cfea0003c00000 */
[----:B------:R-:W-:Y:S01]  /*25e60*/  MOV R2, R5 ;  /* 0x0000000500027202 */ /* 0x000fe20000000f00 */
[----:B------:R-:W-:Y:S05]  /*25e70*/  BRA `(.L_x_4675) ;  /* 0xfffe435000007947 */ /* 0x000fea000383ffff */
.L_x_4489:
[----:B--2---:R-:W-:Y:S01]  /*25e80*/  IMAD.MOV.U32 R9, RZ, RZ, R12 ;  /* 0x000000ffff097224 */ /* 0x004fe200078e000c */
[----:B------:R-:W-:Y:S01]  /*25e90*/  MOV R5, 0x3 ;  /* 0x0000000300057802 */ /* 0x000fe20000000f00 */
[----:B------:R-:W-:Y:S01]  /*25ea0*/  IMAD.MOV.U32 R3, RZ, RZ, 0x181f ;  /* 0x0000181fff037424 */ /* 0x000fe200078e00ff */
[----:B------:R-:W-:-:S02]  /*25eb0*/  MOV R2, 0x25ed0 ;  /* 0x00025ed000027802 */ /* 0x000fc40000000f00 */
[----:B-1-345:R-:W-:Y:S05]  /*25ec0*/  CALL.REL.NOINC `($__internal_91_$__cuda_sm70_shflsync_idx_p) ;  /* 0x0000110000007944 */ /* 0x03afea0003c00000 */
        /* <DEDUP_REMOVED lines=8> */
.L_x_4604:
[----:B------:R-:W-:Y:S01]  /*25f50*/  IMAD.MOV.U32 R2, RZ, RZ, R222 ;  /* 0x000000ffff027224 */ /* 0x000fe200078e00de */
[----:B------:R-:W-:Y:S02]  /*25f60*/  MOV R5, 0x2 ;  /* 0x0000000200057802 */ /* 0x000fe40000000f00 */
[----:B------:R-:W-:Y:S02]  /*25f70*/  MOV R3, 0x25f90 ;  /* 0x00025f9000037802 */ /* 0x000fe40000000f00 */
[----:B------:R-:W-:Y:S05]  /*25f80*/  CALL.REL.NOINC `($__internal_90_$__cuda_sm70_shflsync_bfly_p) ;  /* 0x00000ff000007944 */ /* 0x000fea0003c00000 */
[----:B------:R-:W-:Y:S01]  /*25f90*/  MOV R0, R5 ;  /* 0x0000000500007202 */ /* 0x000fe20000000f00 */
[----:B------:R-:W-:Y:S05]  /*25fa0*/  BRA `(.L_x_4677) ;  /* 0xffff9b5000007947 */ /* 0x000fea000383ffff */
.L_x_4605:
[----:B------:R-:W-:Y:S01]  /*25fb0*/  IMAD.MOV.U32 R2, RZ, RZ, R0 ;  /* 0x000000ffff027224 */ /* 0x000fe200078e0000 */
[----:B------:R-:W-:Y:S02]  /*25fc0*/  MOV R5, 0x1 ;  /* 0x0000000100057802 */ /* 0x000fe40000000f00 */
[----:B------:R-:W-:Y:S02]  /*25fd0*/  MOV R3, 0x25ff0 ;  /* 0x00025ff000037802 */ /* 0x000fe40000000f00 */
[----:B-1----:R-:W-:Y:S05]  /*25fe0*/  CALL.REL.NOINC `($__internal_90_$__cuda_sm70_shflsync_bfly_p) ;  /* 0x00000f9000007944 */ /* 0x002fea0003c00000 */
[----:B------:R-:W-:Y:S01]  /*25ff0*/  FADD.FTZ R0, R0, R5 ;  /* 0x0000000500007221 */ /* 0x000fe20000010000 */
[----:B------:R-:W-:Y:S02]  /*26000*/  MOV R2, R228 ;  /* 0x000000e400027202 */ /* 0x000fe40000000f00 */
[----:B------:R-:W-:-:S02]  /*26010*/  MOV R5, 0x2 ;  /* 0x0000000200057802 */ /* 0x000fc40000000f00 */
[----:B------:R-:W-:Y:S02]  /*26020*/  MOV R3, 0x26040 ;  /* 0x0002604000037802 */ /* 0x000fe40000000f00 */
[----:B------:R-:W-:Y:S05]  /*26030*/  CALL.REL.NOINC `($__internal_90_$__cuda_sm70_shflsync_bfly_p) ;  /* 0x00000f4000007944 */ /* 0x000fea0003c00000 */
[----:B------:R-:W-:Y:S01]  /*26040*/  FADD.FTZ R4, R228, R5 ;  /* 0x00000005e4047221 */ /* 0x000fe20000010000 */
[----:B------:R-:W-:Y:S02]  /*26050*/  MOV R5, 0x1 ;  /* 0x0000000100057802 */ /* 0x000fe40000000f00 */
[----:B------:R-:W-:Y:S02]  /*26060*/  MOV R3, 0x26090 ;  /* 0x0002609000037802 */ /* 0x000fe40000000f00 */
[----:B------:R-:W-:Y:S02]  /*26070*/  MOV R2, R4 ;  /* 0x0000000400027202 */ /* 0x000fe40000000f00 */
[----:B------:R-:W-:Y:S05]  /*26080*/  CALL.REL.NOINC `($__internal_90_$__cuda_sm70_shflsync_bfly_p) ;  /* 0x00000ef000007944 */ /* 0x000fea0003c00000 */
[----:B------:R-:W-:Y:S01]  /*26090*/  MOV R3, R5 ;  /* 0x0000000500037202 */ /* 0x000fe20000000f00 */
[----:B------:R-:W-:Y:S05]  /*260a0*/  BRA `(.L_x_4678) ;  /* 0xffff9ac000007947 */ /* 0x000fea000383ffff */
.L_x_4612:
[----:B--234-:R-:W-:Y:S01]  /*260b0*/  IMAD.MOV.U32 R9, RZ, RZ, R14 ;  /* 0x000000ffff097224 */ /* 0x01cfe200078e000e */
[----:B------:R-:W-:Y:S01]  /*260c0*/  MOV R5, RZ ;  /* 0x000000ff00057202 */ /* 0x000fe20000000f00 */
[----:B------:R-:W-:Y:S01]  /*260d0*/  IMAD.MOV.U32 R3, RZ, RZ, 0x181f ;  /* 0x0000181fff037424 */ /* 0x000fe200078e00ff */
[----:B------:R-:W-:Y:S02]  /*260e0*/  MOV R2, 0x26100 ;  /* 0x0002610000027802 */ /* 0x000fe40000000f00 */
[----:B-1----:R-:W-:Y:S05]  /*260f0*/  CALL.REL.NOINC `($__internal_91_$__cuda_sm70_shflsync_idx_p) ;  /* 0x00000ed000007944 */ /* 0x002fea0003c00000 */
[----:B------:R-:W-:Y:S01]  /*26100*/  MOV R4, R5 ;  /* 0x0000000500047202 */ /* 0x000fe20000000f00 */
[----:B------:R-:W-:Y:S05]  /*26110*/  BRA `(.L_x_4679) ;  /* 0xffffb6c000007947 */ /* 0x000fea000383ffff */
.L_x_4613:
[----:B------:R-:W-:Y:S01]  /*26120*/  IMAD.MOV.U32 R9, RZ, RZ, R15 ;  /* 0x000000ffff097224 */ /* 0x000fe200078e000f */
[----:B------:R-:W-:Y:S01]  /*26130*/  MOV R5, RZ ;  /* 0x000000ff00057202 */ /* 0x000fe20000000f00 */
[----:B------:R-:W-:Y:S01]  /*26140*/  IMAD.MOV.U32 R3, RZ, RZ, 0x181f ;  /* 0x0000181fff037424 */ /* 0x000fe200078e00ff */
[----:B------:R-:W-:-:S02]  /*26150*/  MOV R2, 0x26170 ;  /* 0x0002617000027802 */ /* 0x000fc40000000f00 */
[----:B-123--:R-:W-:Y:S05]  /*26160*/  CALL.REL.NOINC `($__internal_91_$__cuda_sm70_shflsync_idx_p) ;  /* 0x00000e6000007944 */ /* 0x00efea0003c00000 */
[----:B------:R-:W-:Y:S01]  /*26170*/  MOV R2, R5 ;  /* 0x0000000500027202 */ /* 0x000fe20000000f00 */
[----:B------:R-:W-:Y:S05]  /*26180*/  BRA `(.L_x_4680) ;  /* 0xffffb67000007947 */ /* 0x000fea000383ffff */
.L_x_4616:
[----:B--2---:R-:W-:Y:S01]  /*26190*/  IMAD.MOV.U32 R9, RZ, RZ, R14 ;  /* 0x000000ffff097224 */ /* 0x004fe200078e000e */
[----:B------:R-:W-:Y:S01]  /*261a0*/  MOV R5, 0x1 ;  /* 0x0000000100057802 */ /* 0x000fe20000000f00 */
[----:B------:R-:W-:Y:S01]  /*261b0*/  IMAD.MOV.U32 R3, RZ, RZ, 0x181f ;  /* 0x0000181fff037424 */ /* 0x000fe200078e00ff */
[----:B------:R-:W-:-:S02]  /*261c0*/  MOV R2, 0x261e0 ;  /* 0x000261e000027802 */ /* 0x000fc40000000f00 */
[----:B-1-34-:R-:W-:Y:S05]  /*261d0*/  CALL.REL.NOINC `($__internal_91_$__cuda_sm70_shflsync_idx_p) ;  /* 0x00000df000007944 */ /* 0x01afea0003c00000 */
        /* <DEDUP_REMOVED lines=8> */
.L_x_4619:
[----:B--2---:R-:W-:Y:S01]  /*26260*/  IMAD.MOV.U32 R9, RZ, RZ, R14 ;  /* 0x000000ffff097224 */ /* 0x004fe200078e000e */
[----:B------:R-:W-:Y:S01]  /*26270*/  MOV R5, 0x2 ;  /* 0x0000000200057802 */ /* 0x000fe20000000f00 */
[----:B------:R-:W-:Y:S01]  /*26280*/  IMAD.MOV.U32 R3, RZ, RZ, 0x181f ;  /* 0x0000181fff037424 */ /* 0x000fe200078e00ff */
[----:B------:R-:W-:Y:S02]  /*26290*/  MOV R2, 0x262b0 ;  /* 0x000262b000027802 */ /* 0x000fe40000000f00 */
[----:B-1-34-:R-:W-:Y:S05]  /*262a0*/  CALL.REL.NOINC `($__internal_91_$__cuda_sm70_shflsync_idx_p) ;  /* 0x00000d2000007944 */ /* 0x01afea0003c00000 */
[----:B------:R-:W-:Y:S01]  /*262b0*/  MOV R4, R5 ;  /* 0x0000000500047202 */ /* 0x000fe20000000f00 */
[----:B------:R-:W-:Y:S05]  /*262c0*/  BRA `(.L_x_4682) ;  /* 0xffffb88000007947 */ /* 0x000fea000383ffff */
.L_x_4620:
[----:B--2---:R-:W-:Y:S01]  /*262d0*/  IMAD.MOV.U32 R9, RZ, RZ, R15 ;  /* 0x000000ffff097224 */ /* 0x004fe200078e000f */
[----:B------:R-:W-:Y:S01]  /*262e0*/  MOV R5, 0x2 ;  /* 0x0000000200057802 */ /* 0x000fe20000000f00 */
[----:B------:R-:W-:Y:S01]  /*262f0*/  IMAD.MOV.U32 R3, RZ, RZ, 0x181f ;  /* 0x0000181fff037424 */ /* 0x000fe200078e00ff */
[----:B------:R-:W-:Y:S02]  /*26300*/  MOV R2, 0x26320 ;  /* 0x0002632000027802 */ /* 0x000fe40000000f00 */
[----:B-1-34-:R-:W-:Y:S05]  /*26310*/  CALL.REL.NOINC `($__internal_91_$__cuda_sm70_shflsync_idx_p) ;  /* 0x00000cb000007944 */ /* 0x01afea0003c00000 */
[----:B------:R-:W-:Y:S01]  /*26320*/  MOV R2, R5 ;  /* 0x0000000500027202 */ /* 0x000fe20000000f00 */
[----:B------:R-:W-:Y:S05]  /*26330*/  BRA `(.L_x_4683) ;  /* 0xffffb83000007947 */ /* 0x000fea000383ffff */
.L_x_4623:
[----:B---3--:R-:W-:Y:S01]  /*26340*/  IMAD.MOV.U32 R9, RZ, RZ, R14 ;  /* 0x000000ffff097224 */ /* 0x008fe200078e000e */
[----:B------:R-:W-:Y:S01]  /*26350*/  MOV R5, 0x3 ;  /* 0x0000000300057802 */ /* 0x000fe20000000f00 */
[----:B------:R-:W-:Y:S01]  /*26360*/  IMAD.MOV.U32 R3, RZ, RZ, 0x181f ;  /* 0x0000181fff037424 */ /* 0x000fe200078e00ff */
[----:B----4-:R-:W-:-:S02]  /*26370*/  MOV R2, 0x26390 ;  /* 0x0002639000027802 */ /* 0x010fc40000000f00 */
[----:B-12---:R-:W-:Y:S05]  /*26380*/  CALL.REL.NOINC `($__internal_91_$__cuda_sm70_shflsync_idx_p) ;  /* 0x00000c4000007944 */ /* 0x006fea0003c00000 */
        /* <DEDUP_REMOVED lines=8> */
.L_x_4625:
[----:B------:R-:W-:Y:S01]  /*26410*/  IMAD.MOV.U32 R9, RZ, RZ, R16 ;  /* 0x000000ffff097224 */ /* 0x000fe200078e0010 */
[----:B------:R-:W-:Y:S01]  /*26420*/  MOV R5, RZ ;  /* 0x000000ff00057202 */ /* 0x000fe20000000f00 */
[----:B------:R-:W-:Y:S01]  /*26430*/  IMAD.MOV.U32 R3, RZ, RZ, 0x1c1f ;  /* 0x00001c1fff037424 */ /* 0x000fe200078e00ff */
[----:B------:R-:W-:Y:S02]  /*26440*/  MOV R2, 0x26460 ;  /* 0x0002646000027802 */ /* 0x000fe40000000f00 */
[----:B------:R-:W-:Y:S05]  /*26450*/  CALL.REL.NOINC `($__internal_91_$__cuda_sm70_shflsync_idx_p) ;  /* 0x00000b7000007944 */ /* 0x000fea0003c00000 */
[----:B------:R-:W-:Y:S01]  /*26460*/  MOV R4, R5 ;  /* 0x0000000500047202 */ /* 0x000fe20000000f00 */
[----:B------:R-:W-:Y:S05]  /*26470*/  BRA `(.L_x_4685) ;  /* 0xffffbbf000007947 */ /* 0x000fea000383ffff */
.L_x_4626:
[----:B------:R-:W-:Y:S01]  /*26480*/  IMAD.MOV.U32 R9, RZ, RZ, R17 ;  /* 0x000000ffff097224 */ /* 0x000fe200078e0011 */
[----:B------:R-:W-:Y:S01]  /*26490*/  MOV R5, RZ ;  /* 0x000000ff00057202 */ /* 0x000fe20000000f00 */
[----:B------:R-:W-:Y:S01]  /*264a0*/  IMAD.MOV.U32 R3, RZ, RZ, 0x1c1f ;  /* 0x00001c1fff037424 */ /* 0x000fe200078e00ff */
[----:B------:R-:W-:Y:S02]  /*264b0*/  MOV R2, 0x264d0 ;  /* 0x000264d000027802 */ /* 0x000fe40000000f00 */
[----:B-12---:R-:W-:Y:S05]  /*264c0*/  CALL.REL.NOINC `($__internal_91_$__cuda_sm70_shflsync_idx_p) ;  /* 0x00000b0000007944 */ /* 0x006fea0003c00000 */
[----:B------:R-:W-:Y:S01]  /*264d0*/  MOV R0, R5 ;  /* 0x0000000500007202 */ /* 0x000fe20000000f00 */
[----:B------:R-:W-:Y:S05]  /*264e0*/  BRA `(.L_x_4686) ;  /* 0xffffbba000007947 */ /* 0x000fea000383ffff */
.L_x_4629:
[----:B-1----:R-:W-:Y:S01]  /*264f0*/  IMAD.MOV.U32 R9, RZ, RZ, R16 ;  /* 0x000000ffff097224 */ /* 0x002fe200078e0010 */
[----:B------:R-:W-:Y:S01]  /*26500*/  MOV R5, 0x1 ;  /* 0x0000000100057802 */ /* 0x000fe20000000f00 */
[----:B------:R-:W-:Y:S01]  /*26510*/  IMAD.MOV.U32 R3, RZ, RZ, 0x1c1f ;  /* 0x00001c1fff037424 */ /* 0x000fe200078e00ff */
[----:B------:R-:W-:-:S02]  /*26520*/  MOV R2, 0x26540 ;  /* 0x0002654000027802 */ /* 0x000fc40000000f00 */
[----:B--234-:R-:W-:Y:S05]  /*26530*/  CALL.REL.NOINC `($__internal_91_$__cuda_sm70_shflsync_idx_p) ;  /* 0x00000a9000007944 */ /* 0x01cfea0003c00000 */
        /* <DEDUP_REMOVED lines=8> */
.L_x_4633:
[----:B------:R-:W-:Y:S01]  /*265c0*/  IMAD.MOV.U32 R9, RZ, RZ, R12 ;  /* 0x000000ffff097224 */ /* 0x000fe200078e000c */
[----:B------:R-:W-:Y:S01]  /*265d0*/  MOV R5, RZ ;  /* 0x000000ff00057202 */ /* 0x000fe20000000f00 */
[----:B------:R-:W-:Y:S01]  /*265e0*/  IMAD.MOV.U32 R3, RZ, RZ, 0x181f ;  /* 0x0000181fff037424 */ /* 0x000fe200078e00ff */
[----:B------:R-:W-:Y:S02]  /*265f0*/  MOV R2, 0x26610 ;  /* 0x0002661000027802 */ /* 0x000fe40000000f00 */
[----:B------:R-:W-:Y:S05]  /*26600*/  CALL.REL.NOINC `($__internal_91_$__cuda_sm70_shflsync_idx_p) ;  /* 0x000009c000007944 */ /* 0x000fea0003c00000 */
[----:B------:R-:W-:Y:S01]  /*26610*/  MOV R4, R5 ;  /* 0x0000000500047202 */ /* 0x000fe20000000f00 */
[----:B------:R-:W-:Y:S05]  /*26620*/  BRA `(.L_x_4688) ;  /* 0xffffdb8000007947 */ /* 0x000fea000383ffff */
.L_x_4634:
[----:B------:R-:W-:Y:S01]  /*26630*/  IMAD.MOV.U32 R9, RZ, RZ, R15 ;  /* 0x000000ffff097224 */ /* 0x000fe200078e000f */
[----:B------:R-:W-:Y:S01]  /*26640*/  MOV R5, RZ ;  /* 0x000000ff00057202 */ /* 0x000fe20000000f00 */
[----:B------:R-:W-:Y:S01]  /*26650*/  IMAD.MOV.U32 R3, RZ, RZ, 0x181f ;  /* 0x0000181fff037424 */ /* 0x000fe200078e00ff */
[----:B------:R-:W-:Y:S02]  /*26660*/  MOV R2, 0x26680 ;  /* 0x0002668000027802 */ /* 0x000fe40000000f00 */
[----:B-12---:R-:W-:Y:S05]  /*26670*/  CALL.REL.NOINC `($__internal_91_$__cuda_sm70_shflsync_idx_p) ;  /* 0x0000095000007944 */ /* 0x006fea0003c00000 */
[----:B------:R-:W-:Y:S01]  /*26680*/  MOV R2, R5 ;  /* 0x0000000500027202 */ /* 0x000fe20000000f00 */
[----:B------:R-:W-:Y:S05]  /*26690*/  BRA `(.L_x_4689) ;  /* 0xffffdb3000007947 */ /* 0x000fea000383ffff */
.L_x_4637:
[----:B--2---:R-:W-:Y:S01]  /*266a0*/  IMAD.MOV.U32 R9, RZ, RZ, R12 ;  /* 0x000000ffff097224 */ /* 0x004fe200078e000c */
[----:B------:R-:W-:Y:S01]  /*266b0*/  MOV R5, 0x1 ;  /* 0x0000000100057802 */ /* 0x000fe20000000f00 */
[----:B------:R-:W-:Y:S01]  /*266c0*/  IMAD.MOV.U32 R3, RZ, RZ, 0x181f ;  /* 0x0000181fff037424 */ /* 0x000fe200078e00ff */
[----:B----4-:R-:W-:-:S02]  /*266d0*/  MOV R2, 0x266f0 ;  /* 0x000266f000027802 */ /* 0x010fc40000000f00 */
[----:B-1-3--:R-:W-:Y:S05]  /*266e0*/  CALL.REL.NOINC `($__internal_91_$__cuda_sm70_shflsync_idx_p) ;  /* 0x000008e000007944 */ /* 0x00afea0003c00000 */
        /* <DEDUP_REMOVED lines=8> */
.L_x_4640:
[----:B-1----:R-:W-:Y:S01]  /*26770*/  IMAD.MOV.U32 R9, RZ, RZ, R12 ;  /* 0x000000ffff097224 */ /* 0x002fe200078e000c */
[----:B------:R-:W-:Y:S01]  /*26780*/  MOV R5, 0x2 ;  /* 0x0000000200057802 */ /* 0x000fe20000000f00 */
[----:B------:R-:W-:Y:S01]  /*26790*/  IMAD.MOV.U32 R3, RZ, RZ, 0x181f ;  /* 0x0000181fff037424 */ /* 0x000fe200078e00ff */
[----:B----4-:R-:W-:Y:S02]  /*267a0*/  MOV R2, 0x267c0 ;  /* 0x000267c000027802 */ /* 0x010fe40000000f00 */
[----:B--23--:R-:W-:Y:S05]  /*267b0*/  CALL.REL.NOINC `($__internal_91_$__cuda_sm70_shflsync_idx_p) ;  /* 0x0000081000007944 */ /* 0x00cfea0003c00000 */
[----:B------:R-:W-:Y:S01]  /*267c0*/  MOV R4, R5 ;  /* 0x0000000500047202 */ /* 0x000fe20000000f00 */
[----:B------:R-:W-:Y:S05]  /*267d0*/  BRA `(.L_x_4691) ;  /* 0xffffdd5000007947 */ /* 0x000fea000383ffff */
.L_x_4641:
[----:B------:R-:W-:Y:S01]  /*267e0*/  IMAD.MOV.U32 R9, RZ, RZ, R15 ;  /* 0x000000ffff097224 */ /* 0x000fe200078e000f */
[----:B------:R-:W-:Y:S01]  /*267f0*/  MOV R5, 0x2 ;  /* 0x0000000200057802 */ /* 0x000fe20000000f00 */
[----:B------:R-:W-:Y:S01]  /*26800*/  IMAD.MOV.U32 R3, RZ, RZ, 0x181f ;  /* 0x0000181fff037424 */ /* 0x000fe200078e00ff */
[----:B----4-:R-:W-:Y:S02]  /*26810*/  MOV R2, 0x26830 ;  /* 0x0002683000027802 */ /* 0x010fe40000000f00 */
[----:B-123--:R-:W-:Y:S05]  /*26820*/  CALL.REL.NOINC `($__internal_91_$__cuda_sm70_shflsync_idx_p) ;  /* 0x000007a000007944 */ /* 0x00efea0003c00000 */
[----:B------:R-:W-:Y:S01]  /*26830*/  MOV R2, R5 ;  /* 0x0000000500027202 */ /* 0x000fe20000000f00 */
[----:B------:R-:W-:Y:S05]  /*26840*/  BRA `(.L_x_4692) ;  /* 0xffffdd0000007947 */ /* 0x000fea000383ffff */
.L_x_4644:
        /* <DEDUP_REMOVED lines=13> */
.L_x_4646:
[----:B------:R-:W-:Y:S01]  /*26920*/  IMAD.MOV.U32 R9, RZ, RZ, R114 ;  /* 0x000000ffff097224 */ /* 0x000fe200078e0072 */
[----:B------:R-:W-:Y:S01]  /*26930*/  MOV R5, RZ ;  /* 0x000000ff00057202 */ /* 0x000fe20000000f00 */
[----:B------:R-:W-:Y:S01]  /*26940*/  IMAD.MOV.U32 R3, RZ, RZ, 0x1f ;  /* 0x0000001fff037424 */ /* 0x000fe200078e00ff */
[----:B------:R-:W-:Y:S02]  /*26950*/  MOV R2, 0x26970 ;  /* 0x0002697000027802 */ /* 0x000fe40000000f00 */
[----:B----4-:R-:W-:Y:S05]  /*26960*/  CALL.REL.NOINC `($__internal_91_$__cuda_sm70_shflsync_idx_p) ;  /* 0x0000066000007944 */ /* 0x010fea0003c00000 */
[----:B------:R-:W-:Y:S01]  /*26970*/  MOV R10, R5 ;  /* 0x00000005000a7202 */ /* 0x000fe20000000f00 */
[----:B------:R-:W-:Y:S05]  /*26980*/  BRA `(.L_x_4694) ;  /* 0xffffdf5000007947 */ /* 0x000fea000383ffff */
.L_x_4647:
[----:B------:R-:W-:Y:S01]  /*26990*/  IMAD.MOV.U32 R9, RZ, RZ, R114 ;  /* 0x000000ffff097224 */ /* 0x000fe200078e0072 */
[----:B------:R-:W-:Y:S01]  /*269a0*/  MOV R5, 0x1 ;  /* 0x0000000100057802 */ /* 0x000fe20000000f00 */
[----:B------:R-:W-:Y:S01]  /*269b0*/  IMAD.MOV.U32 R3, RZ, RZ, 0x1f ;  /* 0x0000001fff037424 */ /* 0x000fe200078e00ff */
[----:B------:R-:W-:Y:S02]  /*269c0*/  MOV R2, 0x269e0 ;  /* 0x000269e000027802 */ /* 0x000fe40000000f00 */
[----:B-12-4-:R-:W-:Y:S05]  /*269d0*/  CALL.REL.NOINC `($__internal_91_$__cuda_sm70_shflsync_idx_p) ;  /* 0x000005f000007944 */ /* 0x016fea0003c00000 */
[----:B------:R-:W-:Y:S01]  /*269e0*/  MOV R8, R5 ;  /* 0x0000000500087202 */ /* 0x000fe20000000f00 */
[----:B------:R-:W-:Y:S05]  /*269f0*/  BRA `(.L_x_4695) ;  /* 0xffffdf0000007947 */ /* 0x000fea000383ffff */
.L_x_4648:
[----:B------:R-:W-:Y:S02]  /*26a00*/  MOV R2, 0x1 ;  /* 0x0000000100027802 */ /* 0x000fe40000000f00 */
[----:B------:R-:W-:-:S02]  /*26a10*/  MOV R3, 0x26a30 ;  /* 0x00026a3000037802 */ /* 0x000fc40000000f00 */
[----:B-123--:R-:W-:Y:S05]  /*26a20*/  CALL.REL.NOINC `($__internal_92_$__cuda_sm70_shflsync_up_p) ;  /* 0x000005f000007944 */ /* 0x00efea0003c00000 */
[----:B------:R-:W-:Y:S05]  /*26a30*/  BRA `(.L_x_4696) ;  /* 0xffffdfe000007947 */ /* 0x000fea000383ffff */
.L_x_4649:
[----:B------:R-:W-:Y:S02]  /*26a40*/  MOV R2, 0x2 ;  /* 0x0000000200027802 */ /* 0x000fe40000000f00 */
[----:B------:R-:W-:-:S02]  /*26a50*/  MOV R3, 0x26a70 ;  /* 0x00026a7000037802 */ /* 0x000fc40000000f00 */
[----:B-12---:R-:W-:Y:S05]  /*26a60*/  CALL.REL.NOINC `($__internal_92_$__cuda_sm70_shflsync_up_p) ;  /* 0x000005b000007944 */ /* 0x006fea0003c00000 */
[----:B------:R-:W-:Y:S01]  /*26a70*/  SEL R3, R4, RZ, P1 ;  /* 0x000000ff04037207 */ /* 0x000fe20000800000 */
[----:B------:R-:W-:-:S04]  /*26a80*/  IMAD.MOV.U32 R2, RZ, RZ, 0x4 ;  /* 0x00000004ff027424 */ /* 0x000fc800078e00ff */
[----:B------:R-:W-:Y:S01]  /*26a90*/  IMAD.IADD R0, R0, 0x1, R3 ;  /* 0x0000000100007824 */ /* 0x000fe200078e0203 */
[----:B------:R-:W-:Y:S02]  /*26aa0*/  MOV R3, 0x26ac0 ;  /* 0x00026ac000037802 */ /* 0x000fe40000000f00 */
        /* <DEDUP_REMOVED lines=20> */
.L_x_4653:
[----:B------:R-:W-:Y:S02]  /*26bf0*/  MOV R2, 0x1 ;  /* 0x0000000100027802 */ /* 0x000fe40000000f00 */
[----:B------:R-:W-:Y:S02]  /*26c00*/  MOV R3, 0x26c20 ;  /* 0x00026c2000037802 */ /* 0x000fe40000000f00 */
[----:B------:R-:W-:Y:S05]  /*26c10*/  CALL.REL.NOINC `($__internal_92_$__cuda_sm70_shflsync_up_p) ;  /* 0x0000040000007944 */ /* 0x000fea0003c00000 */
[----:B------:R-:W-:Y:S01]  /*26c20*/  MOV R2, R4 ;  /* 0x0000000400027202 */ /* 0x000fe20000000f00 */
[----:B------:R-:W-:Y:S05]  /*26c30*/  BRA `(.L_x_4698) ;  /* 0xffffe03000007947 */ /* 0x000fea000383ffff */
.L_x_4654:
[----:B------:R-:W-:Y:S02]  /*26c40*/  MOV R2, 0x2 ;  /* 0x0000000200027802 */ /* 0x000fe40000000f00 */
        /* <DEDUP_REMOVED lines=26> */
.L_x_4656:
[----:B------:R-:W-:Y:S02]  /*26df0*/  SEL R0, RZ, 0x1, P0 ;  /* 0x00000001ff007807 */ /* 0x000fe40000000000 */
[----:B------:R-:W-:Y:S02]  /*26e00*/  MOV R2, 0x26e20 ;  /* 0x00026e2000027802 */ /* 0x000fe40000000f00 */
[----:B---3--:R-:W-:Y:S05]  /*26e10*/  CALL.REL.NOINC `($__internal_93_$__cuda_sm70_votesync_ballot) ;  /* 0x0000027000007944 */ /* 0x008fea0003c00000 */
[----:B------:R-:W-:Y:S01]  /*26e20*/  MOV R11, R0 ;  /* 0x00000000000b7202 */ /* 0x000fe20000000f00 */
[----:B------:R-:W-:Y:S05]  /*26e30*/  BRA `(.L_x_4700) ;  /* 0xffffdfc000007947 */ /* 0x000fea000383ffff */
.L_x_4657:
[----:B------:R-:W-:Y:S01]  /*26e40*/  IMAD.MOV.U32 R9, RZ, RZ, R6 ;  /* 0x000000ffff097224 */ /* 0x000fe200078e0006 */
[----:B------:R-:W-:Y:S01]  /*26e50*/  MOV R5, R0 ;  /* 0x0000000000057202 */ /* 0x000fe20000000f00 */
[----:B------:R-:W-:Y:S01]  /*26e60*/  IMAD.MOV.U32 R3, RZ, RZ, 0x1f ;  /* 0x0000001fff037424 */ /* 0x000fe200078e00ff */
[----:B------:R-:W-:Y:S02]  /*26e70*/  MOV R2, 0x26e90 ;  /* 0x00026e9000027802 */ /* 0x000fe40000000f00 */
[----:B---3--:R-:W-:Y:S05]  /*26e80*/  CALL.REL.NOINC `($__internal_91_$__cuda_sm70_shflsync_idx_p) ;  /* 0x0000014000007944 */ /* 0x008fea0003c00000 */
[----:B------:R-:W-:Y:S01]  /*26e90*/  IMAD.MOV.U32 R8, RZ, RZ, R5 ;  /* 0x000000ffff087224 */ /* 0x000fe200078e0005 */
[----:B------:R-:W-:Y:S01]  /*26ea0*/  MOV R5, R0 ;  /* 0x0000000000057202 */ /* 0x000fe20000000f00 */
[----:B------:R-:W-:Y:S01]  /*26eb0*/  IMAD.MOV.U32 R9, RZ, RZ, R7 ;  /* 0x000000ffff097224 */ /* 0x000fe200078e0007 */
[----:B------:R-:W-:-:S02]  /*26ec0*/  MOV R3, 0x1f ;  /* 0x0000001f00037802 */ /* 0x000fc40000000f00 */
[----:B------:R-:W-:Y:S02]  /*26ed0*/  MOV R2, 0x26ef0 ;  /* 0x00026ef000027802 */ /* 0x000fe40000000f00 */
[----:B------:R-:W-:Y:S05]  /*26ee0*/  CALL.REL.NOINC `($__internal_91_$__cuda_sm70_shflsync_idx_p) ;  /* 0x000000e000007944 */ /* 0x000fea0003c00000 */
[----:B------:R-:W-:Y:S01]  /*26ef0*/  MOV R7, R5 ;  /* 0x0000000500077202 */ /* 0x000fe20000000f00 */
[----:B------:R-:W-:Y:S05]  /*26f00*/  BRA `(.L_x_4701) ;  /* 0xffffdf4000007947 */ /* 0x000fea000383ffff */
.L_x_4660:
[----:B------:R-:W-:Y:S01]  /*26f10*/  IMAD.MOV.U32 R9, RZ, RZ, R4 ;  /* 0x000000ffff097224 */ /* 0x000fe200078e0004 */
[----:B------:R-:W-:Y:S01]  /*26f20*/  MOV R5, R0 ;  /* 0x0000000000057202 */ /* 0x000fe20000000f00 */
[----:B------:R-:W-:Y:S01]  /*26f30*/  IMAD.MOV.U32 R3, RZ, RZ, 0x1f ;  /* 0x0000001fff037424 */ /* 0x000fe200078e00ff */
[----:B------:R-:W-:Y:S02]  /*26f40*/  MOV R2, 0x26f60 ;  /* 0x00026f6000027802 */ /* 0x000fe40000000f00 */
[----:B--234-:R-:W-:Y:S05]  /*26f50*/  CALL.REL.NOINC `($__internal_91_$__cuda_sm70_shflsync_idx_p) ;  /* 0x0000007000007944 */ /* 0x01cfea0003c00000 */
[----:B------:R-:W-:Y:S01]  /*26f60*/  MOV R13, R5 ;  /* 0x00000005000d7202 */ /* 0x000fe20000000f00 */
[----:B------:R-:W-:Y:S05]  /*26f70*/  BRA `(.L_x_4659) ;  /* 0xffffdf3000007947 */ /* 0x000fea000383ffff */
        .weak           $__internal_90_$__cuda_sm70_shflsync_bfly_p
        .type           $__internal_90_$__cuda_sm70_shflsync_bfly_p,@function
        .size           $__internal_90_$__cuda_sm70_shflsync_bfly_p,($__internal_91_$__cuda_sm70_shflsync_idx_p - $__internal_90_$__cuda_sm70_shflsync_bfly_p)
$__internal_90_$__cuda_sm70_shflsync_bfly_p:
[----:B------:R-:W-:Y:S04]  /*26f80*/  WARPSYNC R6 ;  /* 0x0000000600007348 */ /* 0x000fe80003800000 */
[----:B------:R1:W2:Y:S02]  /*26f90*/  SHFL.BFLY PT, R5, R2, R5, R7 ;  /* 0x0c00000502057389 */ /* 0x0002a400000e0007 */
[----:B-1----:R-:W-:-:S02]  /*26fa0*/  MOV R2, R3 ;  /* 0x0000000300027202 */ /* 0x002fc40000000f00 */
[----:B------:R-:W-:-:S04]  /*26fb0*/  MOV R3, 0x0 ;  /* 0x0000000000037802 */ /* 0x000fc80000000f00 */
[----:B--2---:R-:W-:Y:S05]  /*26fc0*/  RET.REL.NODEC R2 `(_ZN7cutlass13device_kernelIN5flash19enable_sm80_to_sm89INS1_16FlashAttnFwdSm80INS1_25CollectiveMainloopFwdSm80ILi8ELi1ELb0EN4cute5tupleIJNS5_1CILi128EEENS7_ILi48EEENS7_ILi256EEEEEELi256ENS_6half_tEfNS_4arch4Sm80ELb0ELb1ELb0ELb1ELb0ELb1ELb1ELb1EEENS1_21CollectiveEpilogueFwdINS6_IJS8_SA_S9_EEENS6_IJNS7_ILi1EEESI_SI_EEESC_SE_Li256ELb1ELb1ELb1ELb0EEENS1_36VarlenDynamicPersistentTileSchedulerILi128ELi48ELi256ELi256ELb1ELb1ELb0ELb1ELb0ELb1EEEEEEEEEvNT_6ParamsE) ;  /* 0xfffd903002007950 */ /* 0x004fea0003c3ffff */
        .weak           $__internal_91_$__cuda_sm70_shflsync_idx_p
        .type           $__internal_91_$__cuda_sm70_shflsync_idx_p,@function
        .size           $__internal_91_$__cuda_sm70_shflsync_idx_p,($__internal_92_$__cuda_sm70_shflsync_up_p - $__internal_91_$__cuda_sm70_shflsync_idx_p)
$__internal_91_$__cuda_sm70_shflsync_idx_p:
[----:B------:R-:W-:-:S04]  /*26fd0*/  MOV R115, 0xffffffff ;  /* 0xffffffff00737802 */ /* 0x000fc80000000f00 */
[----:B------:R-:W-:Y:S04]  /*26fe0*/  WARPSYNC R115 ;  /* 0x0000007300007348 */ /* 0x000fe80003800000 */
[----:B------:R1:W2:Y:S02]  /*26ff0*/  SHFL.IDX PT, R5, R9, R5, R3 ;  /* 0x0000000509057389 */ /* 0x0002a400000e0003 */
[----:B-1----:R-:W-:-:S04]  /*27000*/  MOV R3, 0x0 ;  /* 0x0000000000037802 */ /* 0x002fc80000000f00 */
[----:B--2---:R-:W-:Y:S05]  /*27010*/  RET.REL.NODEC R2 `(_ZN7cutlass13device_kernelIN5flash19enable_sm80_to_sm89INS1_16FlashAttnFwdSm80INS1_25CollectiveMainloopFwdSm80ILi8ELi1ELb0EN4cute5tupleIJNS5_1CILi128EEENS7_ILi48EEENS7_ILi256EEEEEELi256ENS_6half_tEfNS_4arch4Sm80ELb0ELb1ELb0ELb1ELb0ELb1ELb1ELb1EEENS1_21CollectiveEpilogueFwdINS6_IJS8_SA_S9_EEENS6_IJNS7_ILi1EEESI_SI_EEESC_SE_Li256ELb1ELb1ELb1ELb0EEENS1_36VarlenDynamicPersistentTileSchedulerILi128ELi48ELi256ELi256ELb1ELb1ELb0ELb1ELb0ELb1EEEEEEEEEvNT_6ParamsE) ;  /* 0xfffd8fe002007950 */ /* 0x004fea0003c3ffff */
        .weak           $__internal_92_$__cuda_sm70_shflsync_up_p
        .type           $__internal_92_$__cuda_sm70_shflsync_up_p,@function
        .size           $__internal_92_$__cuda_sm70_shflsync_up_p,($__internal_93_$__cuda_sm70_votesync_ballot - $__internal_92_$__cuda_sm70_shflsync_up_p)
$__internal_92_$__cuda_sm70_shflsync_up_p:
[----:B------:R-:W-:Y:S02]  /*27020*/  IMAD.MOV.U32 R4, RZ, RZ, RZ ;  /* 0x000000ffff047224 */ /* 0x000fe400078e00ff */
[----:B------:R-:W-:-:S04]  /*27030*/  IMAD.MOV.U32 R9, RZ, RZ, -0x1 ;  /* 0xffffffffff097424 */ /* 0x000fc800078e00ff */
[----:B------:R-:W-:Y:S04]  /*27040*/  WARPSYNC R9 ;  /* 0x0000000900007348 */ /* 0x000fe80003800000 */
[----:B------:R1:W2:Y:S02]  /*27050*/  SHFL.UP PT, R4, R0, R2, R4 ;  /* 0x0400000200047389 */ /* 0x0002a400000e0004 */
[----:B-1----:R-:W-:Y:S02]  /*27060*/  MOV R2, R3 ;  /* 0x0000000300027202 */ /* 0x002fe40000000f00 */
[----:B------:R-:W-:-:S04]  /*27070*/  MOV R3, 0x0 ;  /* 0x0000000000037802 */ /* 0x000fc80000000f00 */
[----:B--2---:R-:W-:Y:S05]  /*27080*/  RET.REL.NODEC R2 `(_ZN7cutlass13device_kernelIN5flash19enable_sm80_to_sm89INS1_16FlashAttnFwdSm80INS1_25CollectiveMainloopFwdSm80ILi8ELi1ELb0EN4cute5tupleIJNS5_1CILi128EEENS7_ILi48EEENS7_ILi256EEEEEELi256ENS_6half_tEfNS_4arch4Sm80ELb0ELb1ELb0ELb1ELb0ELb1ELb1ELb1EEENS1_21CollectiveEpilogueFwdINS6_IJS8_SA_S9_EEENS6_IJNS7_ILi1EEESI_SI_EEESC_SE_Li256ELb1ELb1ELb1ELb0EEENS1_36VarlenDynamicPersistentTileSchedulerILi128ELi48ELi256ELi256ELb1ELb1ELb0ELb1ELb0ELb1EEEEEEEEEvNT_6ParamsE) ;  /* 0xfffd8f7002007950 */ /* 0x004fea0003c3ffff */
        .weak           $__internal_93_$__cuda_sm70_votesync_ballot
        .type           $__internal_93_$__cuda_sm70_votesync_ballot,@function
        .size           $__internal_93_$__cuda_sm70_votesync_ballot,(.L_x_5264 - $__internal_93_$__cuda_sm70_votesync_ballot)
$__internal_93_$__cuda_sm70_votesync_ballot:
[----:B------:R-:W-:Y:S01]  /*27090*/  ISETP.NE.U32.AND P0, PT, R0, 0x1, PT ;  /* 0x000000010000780c */ /* 0x000fe20003f05070 */
[----:B------:R-:W-:-:S04]  /*270a0*/  IMAD.MOV.U32 R3, RZ, RZ, -0x1 ;  /* 0xffffffffff037424 */ /* 0x000fc800078e00ff */
[----:B------:R-:W-:Y:S08]  /*270b0*/  WARPSYNC R3 ;  /* 0x0000000300007348 */ /* 0x000ff00003800000 */
[----:B------:R-:W-:-:S04]  /*270c0*/  VOTE.ANY R0, PT, !P0 ;  /* 0x0000000000007806 */ /* 0x000fc800040e0100 */
[----:B------:R-:W-:Y:S01]  /*270d0*/  LOP3.LUT R0, R0, R3, RZ, 0xc0, !PT ;  /* 0x0000000300007212 */ /* 0x000fe200078ec0ff */
[----:B------:R-:W-:-:S04]  /*270e0*/  IMAD.MOV.U32 R3, RZ, RZ, 0x0 ;  /* 0x00000000ff037424 */ /* 0x000fc800078e00ff */
[----:B------:R-:W-:Y:S05]  /*270f0*/  RET.REL.NODEC R2 `(_ZN7cutlass13device_kernelIN5flash19enable_sm80_to_sm89INS1_16FlashAttnFwdSm80INS1_25CollectiveMainloopFwdSm80ILi8ELi1ELb0EN4cute5tupleIJNS5_1CILi128EEENS7_ILi48EEENS7_ILi256EEEEEELi256ENS_6half_tEfNS_4arch4Sm80ELb0ELb1ELb0ELb1ELb0ELb1ELb1ELb1EEENS1_21CollectiveEpilogueFwdINS6_IJS8_SA_S9_EEENS6_IJNS7_ILi1EEESI_SI_EEESC_SE_Li256ELb1ELb1ELb1ELb0EEENS1_36VarlenDynamicPersistentTileSchedulerILi128ELi48ELi256ELi256ELb1ELb1ELb0ELb1ELb0ELb1EEEEEEEEEvNT_6ParamsE) ;  /* 0xfffd8f0002007950 */ /* 0x000fea0003c3ffff */
.L_x_4702:
        /* <DEDUP_REMOVED lines=16> */
.L_x_5264:


//--------------------- .text._ZN7cutlass13device_kernelIN5flash19enable_sm80_to_sm89INS1_16FlashAttnFwdSm80INS1_25CollectiveMainloopFwdSm80ILi8ELi1ELb0EN4cute5tupleIJNS5_1CILi128EEENS7_ILi96EEENS7_ILi256EEEEEELi256ENS_6half_tEfNS_4arch4Sm80ELb1ELb0ELb0ELb0ELb0ELb0ELb1ELb1EEENS1_21CollectiveEpilogueFwdINS6_IJS8_SA_S9_EEENS6_IJNS7_ILi1EEESI_SI_EEESC_SE_Li256ELb0ELb1ELb1ELb0EEENS1_30DynamicPersistentTileSchedulerILi256ELi256ELb1ELb1ELb0EEEEEEEEEvNT_6ParamsE --------------------------
	.section	.text._ZN7cutlass13device_kernelIN5flash19enable_sm80_to_sm89INS1_16FlashAttnFwdSm80INS1_25CollectiveMainloopFwdSm80ILi8ELi1ELb0EN4cute5tupleIJNS5_1CILi128EEENS7_ILi96EEENS7_ILi256EEEEEELi256ENS_6half_tEfNS_4arch4Sm80ELb1ELb0ELb0ELb0ELb0ELb0ELb1ELb1EEENS1_21CollectiveEpilogueFwdINS6_IJS8_SA_S9_EEENS6_IJNS7_ILi1EEESI_SI_EEESC_SE_Li256ELb0ELb1ELb1ELb0EEENS1_30DynamicPersistentTileSchedulerILi256ELi256ELb1ELb1ELb0EEEEEEEEEvNT_6ParamsE,"ax",@progbits
	.sectioninfo	@"SHI_REGISTERS=255"
	.align	128
.text._ZN7cutlass13device_kernelIN5flash19enable_sm80_to_sm89INS1_16FlashAttnFwdSm80INS1_25CollectiveMainloopFwdSm80ILi8ELi1ELb0EN4cute5tupleIJNS5_1CILi128EEENS7_ILi96EEENS7_ILi256EEEEEELi256ENS_6half_tEfNS_4arch4Sm80ELb1ELb0ELb0ELb0ELb0ELb0ELb1ELb1EEENS1_21CollectiveEpilogueFwdINS6_IJS8_SA_S9_EEENS6_IJNS7_ILi1EEESI_SI_EEESC_SE_Li256ELb0ELb1ELb1ELb0EEENS1_30DynamicPersistentTileSchedulerILi256ELi256ELb1ELb1ELb0EEEEEEEEEvNT_6ParamsE:
        .type           _ZN7cutlass13device_kernelIN5flash19enable_sm80_to_sm89INS1_16FlashAttnFwdSm80INS1_25CollectiveMainloopFwdSm80ILi8ELi1ELb0EN4cute5tupleIJNS5_1CILi128EEENS7_ILi96EEENS7_ILi256EEEEEELi256ENS_6half_tEfNS_4arch4Sm80ELb1ELb0ELb0ELb0ELb0ELb0ELb1ELb1EEENS1_21CollectiveEpilogueFwdINS6_IJS8_SA_S9_EEENS6_IJNS7_ILi1EEESI_SI_EEESC_SE_Li256ELb0ELb1ELb1ELb0EEENS1_30DynamicPersistentTileSchedulerILi256ELi256ELb1ELb1ELb0EEEEEEEEEvNT_6ParamsE,@function
        .size           _ZN7cutlass13device_kernelIN5flash19enable_sm80_to_sm89INS1_16FlashAttnFwdSm80INS1_25CollectiveMainloopFwdSm80ILi8ELi1ELb0EN4cute5tupleIJNS5_1CILi128EEENS7_ILi96EEENS7_ILi256EEEEEELi256ENS_6half_tEfNS_4arch4Sm80ELb1ELb0ELb0ELb0ELb0ELb0ELb1ELb1EEENS1_21CollectiveEpilogueFwdINS6_IJS8_SA_S9_EEENS6_IJNS7_ILi1EEESI_SI_EEESC_SE_Li256ELb0ELb1ELb1ELb0EEENS1_30DynamicPersistentTileSchedulerILi256ELi256ELb1ELb1ELb0EEEEEEEEEvNT_6ParamsE,(.L_x_5269 - _ZN7cutlass13device_kernelIN5flash19enable_sm80_to_sm89INS1_16FlashAttnFwdSm80INS1_25CollectiveMainloopFwdSm80ILi8ELi1ELb0EN4cute5tupleIJNS5_1CILi128EEENS7_ILi96EEENS7_ILi256EEEEEELi256ENS_6half_tEfNS_4arch4Sm80ELb1ELb0ELb0ELb0ELb0ELb0ELb1ELb1EEENS1_21CollectiveEpilogueFwdINS6_IJS8_SA_S9_EEENS6_IJNS7_ILi1EEESI_SI_EEESC_SE_Li256ELb0ELb1ELb1ELb0EEENS1_30DynamicPersistentTileSchedulerILi256ELi256ELb1ELb1ELb0EEEEEEEEEvNT_6ParamsE)
        .other          _ZN7cutlass13device_kernelIN5flash19enable_sm80_to_sm89INS1_16FlashAttnFwdSm80INS1_25CollectiveMainloopFwdSm80ILi8ELi1ELb0EN4cute5tupleIJNS5_1CILi128EEENS7_ILi96EEENS7_ILi256EEEEEELi256ENS_6half_tEfNS_4arch4Sm80ELb1ELb0ELb0ELb0ELb0ELb0ELb1ELb1EEENS1_21CollectiveEpilogueFwdINS6_IJS8_SA_S9_EEENS6_IJNS7_ILi1EEESI_SI_EEESC_SE_Li256ELb0ELb1ELb1ELb0EEENS1_30DynamicPersistentTileSchedulerILi256ELi256ELb1ELb1ELb0EEEEEEEEEvNT_6ParamsE,@"STO_CUDA_ENTRY STV_DEFAULT"
_ZN7cutlass13device_kernelIN5flash19enable_sm80_to_sm89INS1_16FlashAttnFwdSm80INS1_25CollectiveMainloopFwdSm80ILi8ELi1ELb0EN4cute5tupleIJNS5_1CILi128EEENS7_ILi96EEENS7_ILi256EEEEEELi256ENS_6half_tEfNS_4arch4Sm80ELb1ELb0ELb0ELb0ELb0ELb0ELb1ELb1EEENS1_21CollectiveEpilogueFwdINS6_IJS8_SA_S9_EEENS6_IJNS7_ILi1EEESI_SI_EEESC_SE_Li256ELb0ELb1ELb1ELb0EEENS1_30DynamicPersistentTileSchedulerILi256ELi256ELb1ELb1ELb0EEEEEEEEEvNT_6ParamsE:
[----:B------:R-:W-:-:S03]  /*0000*/  MOV R1, c[0x0][0x28] ;  /* 0x00000a0000017a02 */ /* 0x000fc60000000f00 */
[----:B------:R-:W1:Y:S01]  /*0010*/  S2R R16, SR_TID.X ;  /* 0x0000000000107919 */ /* 0x000e620000002100 */
[----:B------:R-:W-:-:S03]  /*0020*/  IADD3 R1, R1, -0xb8, RZ ;  /* 0xffffff4801017810 */ /* 0x000fc60007ffe0ff */
[----:B------:R-:W2:Y:S01]  /*0030*/  S2R R15, SR_CTAID.X ;  /* 0x00000000000f7919 */ /* 0x000ea20000002500 */
[----:B-1----:R-:W-:-:S05]  /*0040*/  SHF.R.U32.HI R0, RZ, 0x5, R16 ;  /* 0x00000005ff007819 */ /* 0x002fca0000011610 */
[----:B------:R-:W1:Y:S04]  /*0050*/  SHFL.IDX PT, R2, R0, RZ, 0x1f ;  /* 0x00001fff00027589 */ /* 0x000e6800000e0000 */
[----:B------:R-:W3:Y:S01]  /*0060*/  SHFL.IDX PT, R0, R0, RZ, 0x1f ;  /* 0x00001fff00007589 */ /* 0x000ee200000e0000 */
[----:B-1----:R-:W-:Y:S01]  /*0070*/  ISETP.GE.AND P0, PT, R2, 0x1, PT ;  /* 0x000000010200780c */ /* 0x002fe20003f06270 */
[----:B---3--:R1:W3:-:S12]  /*0080*/  R2UR UR6, R0 ;  /* 0x00000000000673c2 */ /* 0x0082d800000e0000 */
[----:B------:R-:W-:Y:S06]  /*0090*/  @P0 BAR.ARV 0x4, 0x100 ;  /* 0x0104000000000b1d */ /* 0x000fec0000002000 */
[----:B--2---:R-:W-:-:S13]  /*00a0*/  ISETP.GE.AND P0, PT, R15, c[0x0][0x538], PT ;  /* 0x00014e000f007a0c */ /* 0x004fda0003f06270 */
[----:B------:R-:W-:Y:S05]  /*00b0*/  @P0 EXIT ;  /* 0x000000000000094d */ /* 0x000fea0003800000 */
[----:B-1-3--:R-:W-:Y:S01]  /*00c0*/  SHF.R.S32.HI R8, RZ, 0x1f, R16 ;  /* 0x0000001fff087819 */ /* 0x00afe20000011410 */
[----:B------:R-:W-:Y:S01]  /*00d0*/  IMAD.MOV.U32 R218, RZ, RZ, 0x20 ;  /* 0x00000020ffda7424 */ /* 0x000fe200078e00ff */
[----:B------:R-:W-:Y:S01]  /*00e0*/  ULDC.64 UR8, c[0x0][0x118] ;  /* 0x0000460000087ab9 */ /* 0x000fe20000000a00 */
[----:B------:R-:W-:Y:S01]  /*00f0*/  IMAD.MOV.U32 R220, RZ, RZ, 0x40 ;  /* 0x00000040ffdc7424 */ /* 0x000fe200078e00ff */
[CC--:B------:R-:W-:Y:S02]  /*0100*/  LEA.HI R0, R8.reuse, R16.reuse, RZ, 0x2 ;  /* 0x0000001008007211 */ /* 0x0c0fe400078f10ff */
[CC--:B------:R-:W-:Y:S02]  /*0110*/  LEA.HI R10, R8.reuse, R16.reuse, RZ, 0x3 ;  /* 0x00000010080a7211 */ /* 0x0c0fe400078f18ff */
[----:B------:R-:W-:Y:S02]  /*0120*/  LEA.HI R6, R8, R16, RZ, 0x4 ;  /* 0x0000001008067211 */ /* 0x000fe400078f20ff */
[----:B------:R-:W-:-:S02]  /*0130*/  LOP3.LUT R4, R0, 0xfffffffc, RZ, 0xc0, !PT ;  /* 0xfffffffc00047812 */ /* 0x000fc400078ec0ff */
[----:B------:R-:W-:Y:S02]  /*0140*/  SHF.R.S32.HI R20, RZ, 0x3, R10 ;  /* 0x00000003ff147819 */ /* 0x000fe4000001140a */
[----:B------:R-:W-:Y:S01]  /*0150*/  LOP3.LUT R2, R10, 0xfffffff8, RZ, 0xc0, !PT ;  /* 0xfffffff80a027812 */ /* 0x000fe200078ec0ff */
[----:B------:R-:W-:Y:S01]  /*0160*/  IMAD.IADD R4, R16, 0x1, -R4 ;  /* 0x0000000110047824 */ /* 0x000fe200078e0a04 */
[----:B------:R-:W-:Y:S01]  /*0170*/  LOP3.LUT R0, R6, 0xfffffff0, RZ, 0xc0, !PT ;  /* 0xfffffff006007812 */ /* 0x000fe200078ec0ff */
[----:B------:R-:W-:Y:S01]  /*0180*/  IMAD.SHL.U32 R7, R20, 0x40, RZ ;  /* 0x0000004014077824 */ /* 0x000fe200078e00ff */
[----:B------:R-:W-:Y:S01]  /*0190*/  SHF.R.S32.HI R5, RZ, 0x4, R6 ;  /* 0x00000004ff057819 */ /* 0x000fe20000011406 */
[C---:B------:R-:W-:Y:S02]  /*01a0*/  IMAD.IADD R9, R16.reuse, 0x1, -R2 ;  /* 0x0000000110097824 */ /* 0x040fe400078e0a02 */
[----:B------:R-:W-:Y:S01]  /*01b0*/  IMAD.IADD R3, R16, 0x1, -R0 ;  /* 0x0000000110037824 */ /* 0x000fe200078e0a00 */
[----:B------:R-:W-:Y:S01]  /*01c0*/  LEA.HI R2, R6, R5, RZ, 0x1 ;  /* 0x0000000506027211 */ /* 0x000fe200078f08ff */
[----:B------:R-:W-:Y:S01]  /*01d0*/  IMAD.SHL.U32 R18, R9, 0x8, RZ ;  /* 0x0000000809127824 */ /* 0x000fe200078e00ff */
[----:B------:R-:W-:-:S02]  /*01e0*/  LOP3.LUT R0, R7, 0x1c0, RZ, 0xc0, !PT ;  /* 0x000001c007007812 */ /* 0x000fc400078ec0ff */
[----:B------:R-:W-:Y:S02]  /*01f0*/  SHF.R.S32.HI R11, RZ, 0x1f, R3 ;  /* 0x0000001fff0b7819 */ /* 0x000fe40000011403 */
[----:B------:R-:W-:Y:S01]  /*0200*/  LOP3.LUT R6, R2, 0xfffffffe, RZ, 0xc0, !PT ;  /* 0xfffffffe02067812 */ /* 0x000fe200078ec0ff */
[----:B------:R-:W-:Y:S01]  /*0210*/  STL [R1+0x48], R18 ;  /* 0x0000481201007387 */ /* 0x000fe20000100800 */
[----:B------:R-:W-:Y:S02]  /*0220*/  LOP3.LUT R7, R0, 0x38, R18, 0xf8, !PT ;  /* 0x0000003800077812 */ /* 0x000fe400078ef812 */
[----:B------:R-:W-:Y:S01]  /*0230*/  SHF.R.U32.HI R2, RZ, 0x3, R0 ;  /* 0x00000003ff027819 */ /* 0x000fe20000011600 */
[----:B------:R-:W-:Y:S01]  /*0240*/  IMAD.IADD R12, R5, 0x1, -R6 ;  /* 0x00000001050c7824 */ /* 0x000fe200078e0a06 */
[----:B------:R-:W-:Y:S01]  /*0250*/  LEA.HI R11, R11, R3, RZ, 0x3 ;  /* 0x000000030b0b7211 */ /* 0x000fe200078f18ff */
[----:B------:R-:W-:Y:S01]  /*0260*/  IMAD.SHL.U32 R5, R9, 0x40, RZ ;  /* 0x0000004009057824 */ /* 0x000fe200078e00ff */
[----:B------:R-:W-:-:S02]  /*0270*/  LEA.HI R0, R4, R4, RZ, 0x1 ;  /* 0x0000000404007211 */ /* 0x000fc400078f08ff */
[----:B------:R-:W-:Y:S02]  /*0280*/  LOP3.LUT R13, R7, R2, RZ, 0x3c, !PT ;  /* 0x00000002070d7212 */ /* 0x000fe400078e3cff */
[----:B------:R-:W-:Y:S02]  /*0290*/  LOP3.LUT R2, R11, 0xfffffff8, RZ, 0xc0, !PT ;  /* 0xfffffff80b027812 */ /* 0x000fe400078ec0ff */
[----:B------:R-:W-:Y:S02]  /*02a0*/  LOP3.LUT R0, R0, 0x1ffffffe, RZ, 0xc0, !PT ;  /* 0x1ffffffe00007812 */ /* 0x000fe400078ec0ff */
[----:B------:R-:W-:Y:S01]  /*02b0*/  LEA.HI R6, R8, R16, RZ, 0x5 ;  /* 0x0000001008067211 */ /* 0x000fe200078f28ff */
[----:B------:R-:W-:Y:S02]  /*02c0*/  IMAD.IADD R7, R3, 0x1, -R2 ;  /* 0x0000000103077824 */ /* 0x000fe400078e0a02 */
[----:B------:R-:W-:Y:S01]  /*02d0*/  IMAD.IADD R14, R4, 0x1, -R0 ;  /* 0x00000001040e7824 */ /* 0x000fe200078e0a00 */
[----:B------:R-:W-:-:S02]  /*02e0*/  LOP3.LUT R3, R6, 0xffffffe0, RZ, 0xc0, !PT ;  /* 0xffffffe006037812 */ /* 0x000fc400078ec0ff */
[----:B------:R-:W-:Y:S02]  /*02f0*/  LOP3.LUT R0, R5, 0x1c0, RZ, 0xc0, !PT ;  /* 0x000001c005007812 */ /* 0x000fe400078ec0ff */
[----:B------:R-:W-:Y:S01]  /*0300*/  SHF.R.S32.HI R223, RZ, 0x5, R6 ;  /* 0x00000005ffdf7819 */ /* 0x000fe20000011406 */
[----:B------:R-:W-:Y:S01]  /*0310*/  IMAD.IADD R17, R16, 0x1, -R3 ;  /* 0x0000000110117824 */ /* 0x000fe200078e0a03 */
[----:B------:R-:W-:Y:S02]  /*0320*/  LOP3.LUT R4, R0, 0x8, R10, 0xf8, !PT ;  /* 0x0000000800047812 */ /* 0x000fe400078ef80a */
[----:B------:R-:W-:Y:S02]  /*0330*/  SHF.R.U32.HI R2, RZ, 0x3, R0 ;  /* 0x00000003ff027819 */ /* 0x000fe40000011600 */
[----:B------:R-:W-:Y:S02]  /*0340*/  SHF.R.S32.HI R0, RZ, 0x1f, R6 ;  /* 0x0000001fff007819 */ /* 0x000fe40000011406 */
[----:B------:R-:W-:-:S02]  /*0350*/  LEA.HI R3, R8, R16, RZ, 0x6 ;  /* 0x0000001008037211 */ /* 0x000fc400078f30ff */
[----:B------:R-:W-:Y:S02]  /*0360*/  LEA.HI R0, R0, R223, RZ, 0x3 ;  /* 0x000000df00007211 */ /* 0x000fe400078f18ff */
        /* <DEDUP_REMOVED lines=14> */
[----:B------:R-:W-:Y:S02]  /*0450*/  SHF.R.S32.HI R5, RZ, 0x2, R8 ;  /* 0x00000002ff057819 */ /* 0x000fe40000011408 */
[----:B------:R-:W-:Y:S02]  /*0460*/  LOP3.LUT R2, R2, 0xfffffe00, RZ, 0xc0, !PT ;  /* 0xfffffe0002027812 */ /* 0x000fe400078ec0ff */
[----:B------:R-:W-:Y:S01]  /*0470*/  LOP3.LUT R0, R3, R0, RZ, 0x3c, !PT ;  /* 0x0000000003007212 */ /* 0x000fe200078e3cff */
[----:B------:R-:W-:Y:S01]  /*0480*/  IMAD R16, R6, 0x10, R5 ;  /* 0x0000001006107824 */ /* 0x000fe200078e0205 */
[----:B------:R-:W-:Y:S01]  /*0490*/  IADD3 R4, R18, 0x80, RZ ;  /* 0x0000008012047810 */ /* 0x000fe20007ffe0ff */
[----:B------:R-:W-:Y:S01]  /*04a0*/  IMAD R223, R223, 0x400, R2 ;  /* 0x00000400dfdf7824 */ /* 0x000fe200078e0202 */
[----:B------:R-:W-:Y:S01]  /*04b0*/  LOP3.LUT R217, R0, R2, RZ, 0xfc, !PT ;  /* 0x0000000200d97212 */ /* 0x000fe200078efcff */
[----:B------:R-:W-:Y:S01]  /*04c0*/  IMAD R2, R9, 0x20, R20 ;  /* 0x0000002009027824 */ /* 0x000fe200078e0214 */
[----:B------:R-:W-:Y:S01]  /*04d0*/  STL [R1+0x90], R16 ;  /* 0x0000901001007387 */ /* 0x000fe20000100800 */
[----:B------:R-:W-:Y:S01]  /*04e0*/  IMAD.IADD R223, R223, 0x1, R0 ;  /* 0x00000001dfdf7824 */ /* 0x000fe200078e0200 */
[----:B------:R-:W-:-:S02]  /*04f0*/  IADD3 R0, R18, 0x40, RZ ;  /* 0x0000004012007810 */ /* 0x000fc40007ffe0ff */
[----:B------:R-:W-:Y:S01]  /*0500*/  STL [R1+0x5c], R15 ;  /* 0x00005c0f01007387 */ /* 0x000fe20000100800 */
[----:B------:R-:W-:Y:S02]  /*0510*/  IADD3 R3, R18, 0xc0, RZ ;  /* 0x000000c012037810 */ /* 0x000fe40007ffe0ff */
[----:B------:R-:W-:Y:S01]  /*0520*/  SHF.R.S32.HI R5, RZ, 0x1f, R0 ;  /* 0x0000001fff057819 */ /* 0x000fe20000011400 */
[----:B------:R1:W-:Y:S01]  /*0530*/  STL [R1+0x94], R2 ;  /* 0x0000940201007387 */ /* 0x0003e20000100800 */
[----:B------:R-:W-:Y:S02]  /*0540*/  SHF.R.S32.HI R4, RZ, 0x1f, R4 ;  /* 0x0000001fff047819 */ /* 0x000fe40000011404 */
[----:B------:R-:W-:Y:S01]  /*0550*/  LOP3.LUT P0, RZ, R7, 0x4, RZ, 0xc0, !PT ;  /* 0x0000000407ff7812 */ /* 0x000fe2000780c0ff */
[----:B------:R-:W-:Y:S01]  /*0560*/  STL [R1+0x78], R5 ;  /* 0x0000780501007387 */ /* 0x000fe20000100800 */
[----:B------:R-:W-:Y:S02]  /*0570*/  LEA R216, R216, 0xc100, 0x1 ;  /* 0x0000c100d8d87811 */ /* 0x000fe400078e08ff */
[----:B------:R-:W-:Y:S01]  /*0580*/  R2P PR, R9, 0x6 ;  /* 0x0000000609007804 */ /* 0x000fe20000000000 */
[----:B------:R2:W-:Y:S01]  /*0590*/  STL [R1+0x74], R4 ;  /* 0x0000740401007387 */ /* 0x0005e20000100800 */
[----:B------:R-:W-:-:S02]  /*05a0*/  SEL R218, R218, 0xffffffe0, !P3 ;  /* 0xffffffe0dada7807 */ /* 0x000fc40005800000 */
[----:B------:R-:W-:Y:S02]  /*05b0*/  LEA R223, R223, 0x18100, 0x1 ;  /* 0x00018100dfdf7811 */ /* 0x000fe400078e08ff */
        /* <DEDUP_REMOVED lines=8> */
[--C-:B------:R-:W-:Y:S01]  /*0640*/  IMAD.IADD R226, R223, 0x1, R220.reuse ;  /* 0x00000001dfe27824 */ /* 0x100fe200078e02dc */
[----:B------:R-:W-:Y:S01]  /*0650*/  @P1 IADD3 R227, R216, -0x20, RZ ;  /* 0xffffffe0d8e31810 */ /* 0x000fe20007ffe0ff */
[----:B------:R-:W-:Y:S01]  /*0660*/  IMAD.IADD R221, R220, 0x1, R217 ;  /* 0x00000001dcdd7824 */ /* 0x000fe200078e02d9 */
[----:B-1----:R-:W-:Y:S01]  /*0670*/  LOP3.LUT R2, R8, 0x7ffffffc, RZ, 0xc0, !PT ;  /* 0x7ffffffc08027812 */ /* 0x002fe200078ec0ff */
[----:B------:R-:W-:Y:S01]  /*0680*/  IMAD.IADD R225, R224, 0x1, R220 ;  /* 0x00000001e0e17824 */ /* 0x000fe200078e02dc */
[C---:B------:R-:W-:Y:S01]  /*0690*/  IADD3 R250, R227.reuse, 0x800, RZ ;  /* 0x00000800e3fa7810 */ /* 0x040fe20007ffe0ff */
[----:B------:R-:W-:Y:S01]  /*06a0*/  IMAD.SHL.U32 R251, R10, 0x2, RZ ;  /* 0x000000020afb7824 */ /* 0x000fe200078e00ff */
[----:B------:R-:W-:Y:S01]  /*06b0*/  IADD3 R249, R227, 0x1000, RZ ;  /* 0x00001000e3f97810 */ /* 0x000fe20007ffe0ff */
[----:B------:R-:W-:Y:S01]  /*06c0*/  IMAD.IADD R0, R17, 0x1, -R2 ;  /* 0x0000000111007824 */ /* 0x000fe200078e0a02 */
[----:B------:R-:W-:Y:S01]  /*06d0*/  SHF.R.S32.HI R2, RZ, 0x1f, R3 ;  /* 0x0000001fff027819 */ /* 0x000fe20000011403 */
[----:B------:R-:W-:Y:S01]  /*06e0*/  IMAD.IADD R219, R219, 0x1, R227 ;  /* 0x00000001dbdb7824 */ /* 0x000fe200078e02e3 */
[C---:B------:R-:W-:Y:S01]  /*06f0*/  IADD3 R248, R227.reuse, 0x1800, RZ ;  /* 0x00001800e3f87810 */ /* 0x040fe20007ffe0ff */
[----:B------:R-:W-:Y:S01]  /*0700*/  IMAD.SHL.U32 R0, R0, 0x2, RZ ;  /* 0x0000000200007824 */ /* 0x000fe200078e00ff */
[C---:B------:R-:W-:Y:S01]  /*0710*/  IADD3 R247, R227.reuse, 0x2000, RZ ;  /* 0x00002000e3f77810 */ /* 0x040fe20007ffe0ff */
[----:B------:R1:W-:Y:S01]  /*0720*/  STL [R1+0x70], R2 ;  /* 0x0000700201007387 */ /* 0x0003e20000100800 */
[----:B------:R-:W-:Y:S01]  /*0730*/  IADD3 R246, R227, 0x2800, RZ ;  /* 0x00002800e3f67810 */ /* 0x000fe20007ffe0ff */
[----:B------:R-:W-:Y:S01]  /*0740*/  IMAD.IADD R220, R220, 0x1, R218 ;  /* 0x00000001dcdc7824 */ /* 0x000fe200078e02da */
[----:B--2---:R-:W-:-:S02]  /*0750*/  IADD3 R4, R0, 0xe0, RZ ;  /* 0x000000e000047810 */ /* 0x004fc40007ffe0ff */
[----:B------:R-:W-:Y:S02]  /*0760*/  IADD3 R3, R0, 0xe8, RZ ;  /* 0x000000e800037810 */ /* 0x000fe40007ffe0ff */
        /* <DEDUP_REMOVED lines=8> */
[C---:B------:R-:W-:Y:S01]  /*07f0*/  IADD3 R237, R227.reuse, 0x7000, RZ ;  /* 0x00007000e3ed7810 */ /* 0x040fe20007ffe0ff */
[----:B-1----:R-:W-:Y:S01]  /*0800*/  IMAD R2, R14, 0x8, R16 ;  /* 0x000000080e027824 */ /* 0x002fe200078e0210 */
[C---:B------:R-:W-:Y:S02]  /*0810*/  IADD3 R236, R227.reuse, 0x7800, RZ ;  /* 0x00007800e3ec7810 */ /* 0x040fe40007ffe0ff */
[----:B------:R-:W-:-:S02]  /*0820*/  IADD3 R235, R227, 0x8000, RZ ;  /* 0x00008000e3eb7810 */ /* 0x000fc40007ffe0ff */
[----:B------:R1:W-:Y:S01]  /*0830*/  STL [R1+0x8c], R2 ;  /* 0x00008c0201007387 */ /* 0x0003e20000100800 */
[C---:B------:R-:W-:Y:S02]  /*0840*/  IADD3 R234, R227.reuse, 0x8800, RZ ;  /* 0x00008800e3ea7810 */ /* 0x040fe40007ffe0ff */
[C---:B------:R-:W-:Y:S01]  /*0850*/  IADD3 R233, R227.reuse, 0x9000, RZ ;  /* 0x00009000e3e97810 */ /* 0x040fe20007ffe0ff */
        /* <DEDUP_REMOVED lines=8> */
[C---:B-1----:R-:W-:Y:S02]  /*08e0*/  IADD3 R2, R0.reuse, 0xf0, RZ ;  /* 0x000000f000027810 */ /* 0x042fe40007ffe0ff */
[----:B--2---:R-:W-:-:S03]  /*08f0*/  IADD3 R0, R0, 0xf8, RZ ;  /* 0x000000f800007810 */ /* 0x004fc60007ffe0ff */
[----:B------:R1:W-:Y:S01]  /*0900*/  STL [R1+0x64], R2 ;  /* 0x0000640201007387 */ /* 0x0003e20000100800 */
[----:B---3--:R-:W-:-:S03]  /*0910*/  SHF.R.S32.HI R4, RZ, 0x1f, R4 ;  /* 0x0000001fff047819 */ /* 0x008fc60000011404 */
[----:B------:R2:W-:Y:S01]  /*0920*/  STL [R1+0x60], R0 ;  /* 0x0000600001007387 */ /* 0x0005e20000100800 */
[----:B----4-:R-:W-:-:S03]  /*0930*/  SHF.R.S32.HI R3, RZ, 0x1f, R3 ;  /* 0x0000001fff037819 */ /* 0x010fc60000011403 */
[----:B------:R3:W-:Y:S04]  /*0940*/  STL [R1+0x88], R4 ;  /* 0x0000880401007387 */ /* 0x0007e80000100800 */
[----:B------:R3:W-:Y:S01]  /*0950*/  STL [R1+0x84], R3 ;  /* 0x0000840301007387 */ /* 0x0007e20000100800 */
[----:B-1----:R-:W-:Y:S02]  /*0960*/  SHF.R.S32.HI R2, RZ, 0x1f, R2 ;  /* 0x0000001fff027819 */ /* 0x002fe40000011402 */
[----:B--2---:R-:W-:-:S03]  /*0970*/  SHF.R.S32.HI R0, RZ, 0x1f, R0 ;  /* 0x0000001fff007819 */ /* 0x004fc60000011400 */
[----:B------:R3:W-:Y:S04]  /*0980*/  STL [R1+0x80], R2 ;  /* 0x0000800201007387 */ /* 0x0007e80000100800 */
[----:B------:R3:W-:Y:S02]  /*0990*/  STL [R1+0x7c], R0 ;  /* 0x00007c0001007387 */ /* 0x0007e40000100800 */
.L_x_4740:
[----:B---3--:R-:W2:Y:S01]  /*09a0*/  LDL R4, [R1+0x5c] ;  /* 0x00005c0001047983 */ /* 0x008ea20000100800 */
        /* <DEDUP_REMOVED lines=18> */
.L_x_4704:
[----:B------:R-:W-:-:S04]  /*0ad0*/  MOV R0, c[0x0][0x554] ;  /* 0x0001550000007a02 */ /* 0x000fc80000000f00 */
[----:B------:R-:W-:Y:S02]  /*0ae0*/  ISETP.NE.AND P0, PT, R0, 0x1, PT ;  /* 0x000000010000780c */ /* 0x000fe40003f05270 */
[----:B------:R-:W-:-:S11]  /*0af0*/  MOV R0, R2 ;  /* 0x0000000200007202 */ /* 0x000fd60000000f00 */
[----:B------:R-:W-:-:S05]  /*0b00*/  @P0 IMAD.HI.U32 R4, R2, c[0x0][0x558], RZ ;  /* 0x0001560002040a27 */ /* 0x000fca00078e00ff */
[----:B------:R-:W-:-:S05]  /*0b10*/  @P0 SHF.R.U32.HI R0, RZ, c[0x0][0x55c], R4 ;  /* 0x00015700ff000a19 */ /* 0x000fca0000011604 */
[----:B------:R-:W-:Y:S02]  /*0b20*/  IMAD R4, R0, c[0x0][0x554], RZ ;  /* 0x0001550000047a24 */ /* 0x000fe400078e02ff */
.L_x_4705:
[----:B------:R-:W-:Y:S05]  /*0b30*/  BSYNC B0 ;  /* 0x0000000000007941 */ /* 0x000fea0003800000 */
.L_x_4703:
[----:B------:R-:W2:Y:S01]  /*0b40*/  LDL.LU R11, [R1] ;  /* 0x00000000010b7983 */ /* 0x000ea20000300800 */
        /* <DEDUP_REMOVED lines=42> */
[----:B------:R1:W-:Y:S04]  /*0df0*/  STL [R1], R11 ;  /* 0x0000000b01007387 */ /* 0x0003e80000100800 */
        /* <DEDUP_REMOVED lines=34> */
.L_x_4707:
[----:B------:R-:W-:Y:S05]  /*1020*/  BSYNC B0 ;  /* 0x0000000000007941 */ /* 0x000fea0003800000 */
.L_x_4706:
        /* <DEDUP_REMOVED lines=157> */
[----:B------:R1:W-:Y:S01]  /*1a00*/  STL [R1], R23 ;  /* 0x0000001701007387 */ /* 0x0003e20000100800 */
        /* <DEDUP_REMOVED lines=22> */
.L_x_4741:
[----:B------:R-:W-:Y:S05]  /*1b70*/  BRA.DIV ~URZ, `(.L_x_4710) ;  /* 0x00011fd27f007947 */ /* 0x000fea000b800000 */
[----:B-1----:R1:W4:Y:S02]  /*1b80*/  SHFL.IDX PT, R2, R11, RZ, 0x181f ;  /* 0x00181fff0b027589 */ /* 0x00232400000e0000 */
.L_x_4742:
        /* <DEDUP_REMOVED lines=25> */
.L_x_4712:
[----:B------:R-:W-:Y:S05]  /*1d20*/  BSYNC B0 ;  /* 0x0000000000007941 */ /* 0x000fea0003800000 */
.L_x_4711:
[----:B------:R-:W-:Y:S05]  /*1d30*/  BRA.DIV ~URZ, `(.L_x_4713) ;  /* 0x00011e827f007947 */ /* 0x000fea000b800000 */
[----:B---3--:R3:W1:Y:S04]  /*1d40*/  SHFL.IDX PT, R6, R10, 0x1, 0x181f ;  /* 0x00381f000a067f89 */ /* 0x00866800000e0000 */
[----:B--2-4-:R3:W2:Y:S02]  /*1d50*/  SHFL.IDX PT, R2, R11, 0x1, 0x181f ;  /* 0x00381f000b027f89 */ /* 0x0146a400000e0000 */
.L_x_4743:
        /* <DEDUP_REMOVED lines=24> */
.L_x_4715:
[----:B------:R-:W-:Y:S05]  /*1ee0*/  BSYNC B0 ;  /* 0x0000000000007941 */ /* 0x000fea0003800000 */
.L_x_4714:
[----:B------:R-:W-:Y:S05]  /*1ef0*/  BRA.DIV ~URZ, `(.L_x_4716) ;  /* 0x00011d927f007947 */ /* 0x000fea000b800000 */
[----:B-1----:R1:W4:Y:S02]  /*1f00*/  SHFL.IDX PT, R6, R10, 0x2, 0x181f ;  /* 0x00581f000a067f89 */ /* 0x00232400000e0000 */
.L_x_4744:
[----:B------:R-:W-:Y:S05]  /*1f10*/  BRA.DIV ~URZ, `(.L_x_4717) ;  /* 0x00011de27f007947 */ /* 0x000fea000b800000 */
[----:B--2---:R2:W1:Y:S02]  /*1f20*/  SHFL.IDX PT, R2, R11, 0x2, 0x181f ;  /* 0x00581f000b027f89 */ /* 0x00446400000e0000 */
.L_x_4745:
        /* <DEDUP_REMOVED lines=24> */
.L_x_4719:
[----:B------:R-:W-:Y:S05]  /*20b0*/  BSYNC B0 ;  /* 0x0000000000007941 */ /* 0x000fea0003800000 */
.L_x_4718:
[----:B------:R-:W-:Y:S05]  /*20c0*/  BRA.DIV ~URZ, `(.L_x_4720) ;  /* 0x00011ca27f007947 */ /* 0x000fea000b800000 */
[----:B----4-:R4:W2:Y:S04]  /*20d0*/  SHFL.IDX PT, R6, R10, 0x3, 0x181f ;  /* 0x00781f000a067f89 */ /* 0x0108a800000e0000 */
[----:B-1----:R4:W1:Y:S02]  /*20e0*/  SHFL.IDX PT, R2, R11, 0x3, 0x181f ;  /* 0x00781f000b027f89 */ /* 0x00286400000e0000 */
.L_x_4746:
        /* <DEDUP_REMOVED lines=25> */
[----:B------:R-:W3:Y:S04]  /*2280*/  LDL R9, [R1+0x20] ;  /* 0x0000200001097983 */ /* 0x000ee80000100800 */
[----:B------:R-:W4:Y:S04]  /*2290*/  LDL.64 R20, [R1+0x28] ;  /* 0x0000280001147983 */ /* 0x000f280000100a00 */
[----:B------:R-:W5:Y:S04]  /*22a0*/  LDL R130, [R1] ;  /* 0x0000000001827983 */ /* 0x000f680000100800 */
[----:B------:R-:W5:Y:S04]  /*22b0*/  LDL R16, [R1+0x38] ;  /* 0x0000380001107983 */ /* 0x000f680000100800 */
[----:B------:R-:W5:Y:S04]  /*22c0*/  LDL.64 R14, [R1+0x30] ;  /* 0x00003000010e7983 */ /* 0x000f680000100a00 */
[----:B------:R-:W1:Y:S01]  /*22d0*/  S2R R19, SR_TID.X ;  /* 0x0000000000137919 */ /* 0x000e620000002100 */
[----:B------:R-:W-:Y:S01]  /*22e0*/  IMAD.MOV.U32 R121, RZ, RZ, -0x60 ;  /* 0xffffffa0ff797424 */ /* 0x000fe200078e00ff */
[----:B------:R-:W-:Y:S01]  /*22f0*/  SHF.R.S32.HI R6, RZ, 0x1f, R120 ;  /* 0x0000001fff067819 */ /* 0x000fe20000011478 */
[----:B-1----:R-:W-:Y:S01]  /*2300*/  IMAD.WIDE.U32 R4, R120, c[0x0][0x1e0], RZ ;  /* 0x0000780078047a25 */ /* 0x002fe200078e00ff */
[----:B------:R-:W5:Y:S03]  /*2310*/  LDL R126, [R1+0xc] ;  /* 0x00000c00017e7983 */ /* 0x000f660000100800 */
[----:B------:R-:W-:Y:S01]  /*2320*/  IMAD R2, R6, c[0x0][0x1e0], RZ ;  /* 0x0000780006027a24 */ /* 0x000fe200078e02ff */
[----:B------:R-:W-:-:S04]  /*2330*/  SHF.R.S32.HI R17, RZ, 0x1f, R19 ;  /* 0x0000001fff117819 */ /* 0x000fc80000011413 */
[----:B------:R-:W-:-:S04]  /*2340*/  LEA.HI R17, R17, R19, RZ, 0x3 ;  /* 0x0000001311117211 */ /* 0x000fc800078f18ff */
[----:B------:R-:W-:Y:S01]  /*2350*/  SHF.R.S32.HI R17, RZ, 0x3, R17 ;  /* 0x00000003ff117819 */ /* 0x000fe20000011411 */
[----:B------:R-:W-:-:S04]  /*2360*/  IMAD R2, R120, c[0x0][0x1e4], R2 ;  /* 0x0000790078027a24 */ /* 0x000fc800078e0202 */
[----:B------:R-:W-:-:S04]  /*2370*/  IMAD.IADD R2, R5, 0x1, R2 ;  /* 0x0000000105027824 */ /* 0x000fc800078e0202 */
[----:B------:R-:W-:Y:S02]  /*2380*/  IMAD R3, R2, 0x60, RZ ;  /* 0x0000006002037824 */ /* 0x000fe400078e02ff */
[----:B------:R-:W-:Y:S02]  /*2390*/  IMAD.MOV.U32 R124, RZ, RZ, c[0x0][0x1e0] ;  /* 0x00007800ff7c7624 */ /* 0x000fe400078e00ff */
[----:B------:R-:W-:Y:S02]  /*23a0*/  IMAD.MOV.U32 R125, RZ, RZ, c[0x0][0x1e4] ;  /* 0x00007900ff7d7624 */ /* 0x000fe400078e00ff */
[----:B------:R-:W-:-:S04]  /*23b0*/  IMAD R6, R6, c[0x0][0x208], RZ ;  /* 0x0000820006067a24 */ /* 0x000fc800078e02ff */
[----:B------:R-:W-:Y:S02]  /*23c0*/  IMAD R10, R120, c[0x0][0x20c], R6 ;  /* 0x00008300780a7a24 */ /* 0x000fe400078e0206 */
[----:B------:R-:W-:Y:S02]  /*23d0*/  IMAD.MOV.U32 R34, RZ, RZ, c[0x0][0x208] ;  /* 0x00008200ff227624 */ /* 0x000fe400078e00ff */
[----:B------:R-:W-:-:S05]  /*23e0*/  IMAD.MOV.U32 R33, RZ, RZ, 0x6 ;  /* 0x00000006ff217424 */ /* 0x000fca00078e00ff */
[C---:B------:R-:W-:Y:S01]  /*23f0*/  SHF.L.U64.HI R33, R34.reuse, R33, c[0x0][0x20c] ;  /* 0x0000830022217619 */ /* 0x040fe20000010221 */
[----:B------:R-:W-:Y:S01]  /*2400*/  IMAD.SHL.U32 R34, R34, 0x40, RZ ;  /* 0x0000004022227824 */ /* 0x000fe200078e00ff */
[----:B------:R-:W-:Y:S01]  /*2410*/  LOP3.LUT P2, RZ, R32, 0x8, RZ, 0xc0, !PT ;  /* 0x0000000820ff7812 */ /* 0x000fe2000784c0ff */
[----:B------:R-:W-:Y:S01]  /*2420*/  BAR.SYNC.DEFER_BLOCKING 0x0 ;  /* 0x0000000000007b1d */ /* 0x000fe20000010000 */
[----:B--2---:R-:W-:-:S05]  /*2430*/  IMAD R121, R127, R121, 0x60 ;  /* 0x000000607f797424 */ /* 0x004fca00078e0279 */
[----:B------:R-:W-:-:S04]  /*2440*/  IADD3 R0, R121, c[0x0][0x1d0], -R17 ;  /* 0x0000740079007a10 */ /* 0x000fc80007ffe811 */
[----:B------:R-:W-:Y:S01]  /*2450*/  ISETP.GE.AND P0, PT, R0, 0x1, PT ;  /* 0x000000010000780c */ /* 0x000fe20003f06270 */
[----:B----4-:R-:W-:Y:S02]  /*2460*/  IMAD.MOV.U32 R122, RZ, RZ, R20 ;  /* 0x000000ffff7a7224 */ /* 0x010fe400078e0014 */
[----:B---3--:R-:W-:-:S04]  /*2470*/  IMAD.MOV.U32 R123, RZ, RZ, R9 ;  /* 0x000000ffff7b7224 */ /* 0x008fc800078e0009 */
[----:B------:R-:W-:Y:S01]  /*2480*/  IMAD.WIDE.U32 R4, R4, 0x60, R122 ;  /* 0x0000006004047825 */ /* 0x000fe200078e007a */
[----:B-----5:R-:W-:-:S03]  /*2490*/  LOP3.LUT P3, RZ, R130, 0x2, RZ, 0xc0, !PT ;  /* 0x0000000282ff7812 */ /* 0x020fc6000786c0ff */
[----:B------:R-:W-:Y:S02]  /*24a0*/  IMAD.IADD R5, R5, 0x1, R3 ;  /* 0x0000000105057824 */ /* 0x000fe400078e0203 */
        /* <DEDUP_REMOVED lines=13> */
[----:B------:R-:W-:-:S04]  /*2580*/  IMAD.WIDE.U32 R8, R120, c[0x0][0x208], RZ ;  /* 0x0000820078087a25 */ /* 0x000fc800078e00ff */
[----:B------:R-:W-:Y:S02]  /*2590*/  IMAD.IADD R9, R9, 0x1, R10 ;  /* 0x0000000109097824 */ /* 0x000fe400078e020a */
[----:B------:R-:W-:Y:S01]  /*25a0*/  IMAD.MOV.U32 R6, RZ, RZ, R14 ;  /* 0x000000ffff067224 */ /* 0x000fe200078e000e */
[----:B-1----:R-:W-:-:S04]  /*25b0*/  @P1 LEA R3, P0, R124, R4, 0x5 ;  /* 0x000000047c031211 */ /* 0x002fc800078028ff */
[----:B------:R-:W-:Y:S02]  /*25c0*/  @P1 LEA.HI.X R7, R124, R5, R125, 0x5, P0 ;  /* 0x000000057c071211 */ /* 0x000fe400000f2c7d */
[----:B------:R-:W-:-:S04]  /*25d0*/  @P1 LEA R2, P0, R3, c[0x0][0x1c8], 0x1 ;  /* 0x0000720003021a11 */ /* 0x000fc800078008ff */
[----:B------:R-:W-:Y:S02]  /*25e0*/  @P1 LEA.HI.X R3, R3, c[0x0][0x1cc], R7, 0x1, P0 ;  /* 0x0000730003031a11 */ /* 0x000fe400000f0c07 */
[----:B------:R-:W-:Y:S01]  /*25f0*/  ISETP.GE.AND P0, PT, R0, 0x41, PT ;  /* 0x000000410000780c */ /* 0x000fe20003f06270 */
[----:B------:R-:W-:Y:S02]  /*2600*/  IMAD.MOV.U32 R7, RZ, RZ, R16 ;  /* 0x000000ffff077224 */ /* 0x000fe400078e0010 */
[----:B------:R-:W-:Y:S01]  /*2610*/  IMAD.WIDE.U32 R10, R124, 0x40, RZ ;  /* 0x000000407c0a7825 */ /* 0x000fe200078e00ff */
[----:B------:R1:W-:Y:S04]  /*2620*/  @P1 LDGSTS.E.BYPASS.LTC128B.128 [R251+0xd100], [R2.64], !P5 ;  /* 0x0d10000002fb1fae */ /* 0x0003e8000e901d48 */
[----:B------:R1:W-:Y:S01]  /*2630*/  @P1 LDGSTS.E.BYPASS.LTC128B.128 [R251+0x10100], [R2.64+0x80], !P3 ;  /* 0x1010008002fb1fae */ /* 0x0003e2000d901d48 */
[----:B------:R-:W-:-:S03]  /*2640*/  IMAD.WIDE.U32 R6, R8, 0x60, R6 ;  /* 0x0000006008067825 */ /* 0x000fc600078e0006 */
[----:B------:R1:W-:Y:S04]  /*2650*/  @P1 LDGSTS.E.BYPASS.LTC128B.128 [R251+0x13100], [R2.64+0x100], !P4 ;  /* 0x1310010002fb1fae */ /* 0x0003e8000e101d48 */
[----:B------:R1:W-:Y:S01]  /*2660*/  @P1 LDGSTS.E.BYPASS.LTC128B.128 [R251+0x16100], [R2.64+0x180], !P6 ;  /* 0x1610018002fb1fae */ /* 0x0003e2000f101d48 */
[----:B------:R-:W-:Y:S02]  /*2670*/  @P0 IADD3 R8, P1, R4, R10, RZ ;  /* 0x0000000a04080210 */ /* 0x000fe40007f3e0ff */
[----:B------:R-:W-:Y:S01]  /*2680*/  @P0 ISETP.GE.AND P5, PT, R128, c[0x0][0x1d4], PT ;  /* 0x0000750080000a0c */ /* 0x000fe20003fa6270 */
[----:B-1----:R-:W-:Y:S02]  /*2690*/  IMAD.SHL.U32 R2, R125, 0x40, RZ ;  /* 0x000000407d027824 */ /* 0x002fe400078e00ff */
[----:B------:R-:W-:-:S03]  /*26a0*/  IMAD R3, R9, 0x60, RZ ;  /* 0x0000006009037824 */ /* 0x000fc600078e02ff */
[----:B------:R-:W-:Y:S01]  /*26b0*/  @P0 IADD3.X R5, R5, R11, R2, P1, !PT ;  /* 0x0000000b05050210 */ /* 0x000fe20000ffe402 */
[----:B------:R-:W-:Y:S01]  /*26c0*/  IMAD.IADD R3, R7, 0x1, R3 ;  /* 0x0000000107037824 */ /* 0x000fe200078e0203 */
[----:B------:R-:W-:-:S04]  /*26d0*/  LEA R2, P1, R6, c[0x0][0x1f8], 0x1 ;  /* 0x00007e0006027a11 */ /* 0x000fc800078208ff */
        /* <DEDUP_REMOVED lines=22> */
[----:B------:R-:W-:Y:S04]  /*2840*/  LDSM.16.M88.4 R28, [R216] ;  /* 0x00000000d81c783b */ /* 0x000fe80000000200 */
[----:B------:R-:W1:Y:S04]  /*2850*/  LDSM.16.M88.4 R24, [R216+0x800] ;  /* 0x00080000d818783b */ /* 0x000e680000000200 */
[----:B------:R-:W2:Y:S04]  /*2860*/  LDSM.16.M88.4 R20, [R216+0x1000] ;  /* 0x00100000d814783b */ /* 0x000ea80000000200 */
[----:B------:R-:W3:Y:S04]  /*2870*/  LDSM.16.M88.4 R48, [R216+0x1800] ;  /* 0x00180000d830783b */ /* 0x000ee80000000200 */
[----:B------:R-:W4:Y:S04]  /*2880*/  LDSM.16.M88.4 R56, [R216+0x2000] ;  /* 0x00200000d838783b */ /* 0x000f280000000200 */
[----:B------:R-:W5:Y:S04]  /*2890*/  LDSM.16.M88.4 R68, [R216+0x2800] ;  /* 0x00280000d844783b */ /* 0x000f680000000200 */
[----:B------:R-:W-:Y:S04]  /*28a0*/  LDSM.16.M88.4 R8, [R224] ;  /* 0x00000000e008783b */ /* 0x000fe80000000200 */
[----:B------:R-:W-:Y:S04]  /*28b0*/  LDSM.16.M88.4 R64, [R227] ;  /* 0x00000000e340783b */ /* 0x000fe80000000200 */
[----:B------:R-:W1:Y:S04]  /*28c0*/  LDSM.16.M88.4 R60, [R250] ;  /* 0x00000000fa3c783b */ /* 0x000e680000000200 */
[----:B------:R-:W1:Y:S04]  /*28d0*/  LDSM.16.M88.4 R80, [R249] ;  /* 0x00000000f950783b */ /* 0x000e680000000200 */
        /* <DEDUP_REMOVED lines=14> */
[----:B------:R-:W-:-:S05]  /*29c0*/  IADD3 R12, P0, R34, R2, RZ ;  /* 0x00000002220c7210 */ /* 0x000fca0007f1e0ff */
[----:B------:R-:W-:Y:S01]  /*29d0*/  IMAD.X R13, R33, 0x1, R3, P0 ;  /* 0x00000001210d7824 */ /* 0x000fe200000e0603 */
[----:B-1----:R-:W-:-:S05]  /*29e0*/  IADD3 R2, P0, R12, R34, RZ ;  /* 0x000000220c027210 */ /* 0x002fca0007f1e0ff */
[----:B------:R-:W-:Y:S01]  /*29f0*/  IMAD.X R3, R13, 0x1, R33, P0 ;  /* 0x000000010d037824 */ /* 0x000fe200000e0621 */
        /* <DEDUP_REMOVED lines=8> */
[----:B------:R-:W-:-:S13]  /*2a80*/  ISETP.LT.OR P0, PT, R0, 0x41, P1 ;  /* 0x000000410000780c */ /* 0x000fda0000f01670 */
[----:B------:R1:W-:Y:S01]  /*2a90*/  LDGSTS.E.BYPASS.LTC128B.128 [R251+0x2100], [R2.64], !P0 ;  /* 0x0210000002fb7fae */ /* 0x0003e2000c101d48 */
[C---:B------:R-:W-:Y:S02]  /*2aa0*/  ISETP.LT.OR P0, PT, R0.reuse, 0x41, !P4 ;  /* 0x000000410000780c */ /* 0x040fe40006701670 */
[C---:B------:R-:W-:Y:S01]  /*2ab0*/  ISETP.LT.OR P1, PT, R0.reuse, 0x41, !P3 ;  /* 0x000000410000780c */ /* 0x040fe20005f21670 */
[C---:B------:R-:W-:Y:S10]  /*2ac0*/  HMMA.16816.F32 R40, R4.reuse, R24, RZ ;  /* 0x000000180428723c */ /* 0x040ff400000018ff */
[----:B------:R1:W-:Y:S01]  /*2ad0*/  LDGSTS.E.BYPASS.LTC128B.128 [R251+0x5100], [R2.64+0x80], !P0 ;  /* 0x0510008002fb7fae */ /* 0x0003e2000c101d48 */
[----:B------:R-:W-:Y:S01]  /*2ae0*/  ISETP.LT.OR P0, PT, R0, 0x41, !P2 ;  /* 0x000000410000780c */ /* 0x000fe20005701670 */
[C---:B------:R-:W-:Y:S02]  /*2af0*/  HMMA.16816.F32 R32, R4.reuse, R26, RZ ;  /* 0x0000001a0420723c */ /* 0x040fe400000018ff */
[----:B------:R1:W-:Y:S06]  /*2b00*/  LDGSTS.E.BYPASS.LTC128B.128 [R251+0x8100], [R2.64+0x100], !P1 ;  /* 0x0810010002fb7fae */ /* 0x0003ec000c901d48 */
[C---:B--2---:R-:W-:Y:S04]  /*2b10*/  HMMA.16816.F32 R36, R4.reuse, R20, RZ ;  /* 0x000000140424723c */ /* 0x044fe800000018ff */
[----:B------:R2:W-:Y:S04]  /*2b20*/  LDGSTS.E.BYPASS.LTC128B.128 [R251+0xb100], [R2.64+0x180], !P0 ;  /* 0x0b10018002fb7fae */ /* 0x0005e8000c101d48 */
[C---:B------:R-:W-:Y:S01]  /*2b30*/  HMMA.16816.F32 R52, R4.reuse, R28, RZ ;  /* 0x0000001c0434723c */ /* 0x040fe200000018ff */
[----:B------:R-:W0:Y:S07]  /*2b40*/  LDGDEPBAR ;  /* 0x00000000000079af */ /* 0x000e2e0000000000 */
[C---:B------:R-:W-:Y:S08]  /*2b50*/  HMMA.16816.F32 R44, R4.reuse, R30, RZ ;  /* 0x0000001e042c723c */ /* 0x040ff000000018ff */
[C---:B------:R-:W-:Y:S08]  /*2b60*/  HMMA.16816.F32 R28, R4.reuse, R22, RZ ;  /* 0x00000016041c723c */ /* 0x040ff000000018ff */
[C---:B---3--:R-:W-:Y:S08]  /*2b70*/  HMMA.16816.F32 R24, R4.reuse, R48, RZ ;  /* 0x000000300418723c */ /* 0x048ff000000018ff */
[C---:B------:R-:W-:Y:S08]  /*2b80*/  HMMA.16816.F32 R20, R4.reuse, R50, RZ ;  /* 0x000000320414723c */ /* 0x040ff000000018ff */
[C---:B----4-:R-:W-:Y:S08]  /*2b90*/  HMMA.16816.F32 R16, R4.reuse, R56, RZ ;  /* 0x000000380410723c */ /* 0x050ff000000018ff */
[C---:B-1----:R-:W-:Y:S08]  /*2ba0*/  HMMA.16816.F32 R12, R4.reuse, R58, RZ ;  /* 0x0000003a040c723c */ /* 0x042ff000000018ff */
[C---:B-----5:R-:W-:Y:S08]  /*2bb0*/  HMMA.16816.F32 R96, R4.reuse, R68, RZ ;  /* 0x000000440460723c */ /* 0x060ff000000018ff */
[----:B------:R-:W-:Y:S01]  /*2bc0*/  HMMA.16816.F32 R92, R4, R70, RZ ;  /* 0x00000046045c723c */ /* 0x000fe200000018ff */
[----:B------:R-:W-:Y:S04]  /*2bd0*/  LDSM.16.M88.4 R4, [R226] ;  /* 0x00000000e204783b */ /* 0x000fe80000000200 */
[----:B------:R-:W1:Y:S03]  /*2be0*/  LDSM.16.M88.4 R68, [R222+0x800] ;  /* 0x00080000de44783b */ /* 0x000e660000000200 */
[C---:B------:R-:W-:Y:S01]  /*2bf0*/  HMMA.16816.F32 R48, R8.reuse, R60, R40 ;  /* 0x0000003c0830723c */ /* 0x040fe20000001828 */
[----:B------:R-:W3:Y:S07]  /*2c00*/  LDSM.16.M88.4 R40, [R222] ;  /* 0x00000000de28783b */ /* 0x000eee0000000200 */
[C---:B------:R-:W-:Y:S01]  /*2c10*/  HMMA.16816.F32 R76, R8.reuse, R62, R32 ;  /* 0x0000003e084c723c */ /* 0x040fe20000001820 */
[----:B------:R-:W4:Y:S04]  /*2c20*/  LDSM.16.M88.4 R60, [R222+0x1000] ;  /* 0x00100000de3c783b */ /* 0x000f280000000200 */
[----:B------:R-:W-:Y:S03]  /*2c30*/  LDSM.16.M88.4 R32, [R222+0x2000] ;  /* 0x00200000de20783b */ /* 0x000fe60000000200 */
[C---:B------:R-:W-:Y:S01]  /*2c40*/  HMMA.16816.F32 R72, R8.reuse, R80, R36 ;  /* 0x000000500848723c */ /* 0x040fe20000001824 */
[----:B------:R-:W5:Y:S07]  /*2c50*/  LDSM.16.M88.4 R36, [R222+0x1800] ;  /* 0x00180000de24783b */ /* 0x000f6e0000000200 */
[C---:B------:R-:W-:Y:S08]  /*2c60*/  HMMA.16816.F32 R88, R8.reuse, R64, R52 ;  /* 0x000000400858723c */ /* 0x040ff00000001834 */
[C---:B------:R-:W-:Y:S08]  /*2c70*/  HMMA.16816.F32 R84, R8.reuse, R66, R44 ;  /* 0x000000420854723c */ /* 0x040ff0000000182c */
[C---:B------:R-:W-:Y:S01]  /*2c80*/  HMMA.16816.F32 R64, R8.reuse, R82, R28 ;  /* 0x000000520840723c */ /* 0x040fe2000000181c */
[----:B------:R-:W1:Y:S04]  /*2c90*/  LDSM.16.M88.4 R28, [R222+0x2800] ;  /* 0x00280000de1c783b */ /* 0x000e680000000200 */
[----:B------:R-:W-:Y:S03]  /*2ca0*/  LDSM.16.M88.4 R80, [R219] ;  /* 0x00000000db50783b */ /* 0x000fe60000000200 */
[C---:B------:R-:W-:Y:S08]  /*2cb0*/  HMMA.16816.F32 R56, R8.reuse, R100, R24 ;  /* 0x000000640838723c */ /* 0x040ff00000001818 */
[C---:B------:R-:W-:Y:S01]  /*2cc0*/  HMMA.16816.F32 R52, R8.reuse, R102, R20 ;  /* 0x000000660834723c */ /* 0x040fe20000001814 */
[----:B------:R-:W-:Y:S07]  /*2cd0*/  LDSM.16.M88.4 R100, [R219+0x800] ;  /* 0x00080000db64783b */ /* 0x000fee0000000200 */
[C---:B------:R-:W-:Y:S01]  /*2ce0*/  HMMA.16816.F32 R20, R8.reuse, R108, R96 ;  /* 0x0000006c0814723c */ /* 0x040fe20000001860 */
[----:B------:R-:W-:Y:S07]  /*2cf0*/  LDSM.16.M88.4 R96, [R219+0x2000] ;  /* 0x00200000db60783b */ /* 0x000fee0000000200 */
[C---:B------:R-:W-:Y:S01]  /*2d00*/  HMMA.16816.F32 R44, R8.reuse, R104, R16 ;  /* 0x00000068082c723c */ /* 0x040fe20000001810 */
[----:B------:R-:W2:Y:S07]  /*2d10*/  LDSM.16.M88.4 R16, [R225] ;  /* 0x00000000e110783b */ /* 0x000eae0000000200 */
[C---:B------:R-:W-:Y:S01]  /*2d20*/  HMMA.16816.F32 R24, R8.reuse, R106, R12 ;  /* 0x0000006a0818723c */ /* 0x040fe2000000180c */
[----:B------:R-:W-:Y:S07]  /*2d30*/  LDSM.16.M88.4 R104, [R245] ;  /* 0x00000000f568783b */ /* 0x000fee0000000200 */
[----:B------:R-:W-:Y:S01]  /*2d40*/  HMMA.16816.F32 R12, R8, R110, R92 ;  /* 0x0000006e080c723c */ /* 0x000fe2000000185c */
[----:B------:R-:W2:Y:S04]  /*2d50*/  LDSM.16.M88.4 R92, [R219+0x1000] ;  /* 0x00100000db5c783b */ /* 0x000ea80000000200 */
[----:B------:R-:W-:Y:S03]  /*2d60*/  LDSM.16.M88.4 R108, [R242] ;  /* 0x00000000f26c783b */ /* 0x000fe60000000200 */
[C---:B-1----:R-:W-:Y:S08]  /*2d70*/  HMMA.16816.F32 R48, R4.reuse, R68, R48 ;  /* 0x000000440430723c */ /* 0x042ff00000001830 */
[C---:B------:R-:W-:Y:S01]  /*2d80*/  HMMA.16816.F32 R76, R4.reuse, R70, R76 ;  /* 0x00000046044c723c */ /* 0x040fe2000000184c */
[----:B------:R-:W1:Y:S07]  /*2d90*/  LDSM.16.M88.4 R68, [R219+0x1800] ;  /* 0x00180000db44783b */ /* 0x000e6e0000000200 */
[C---:B---3--:R-:W-:Y:S08]  /*2da0*/  HMMA.16816.F32 R8, R4.reuse, R40, R88 ;  /* 0x000000280408723c */ /* 0x048ff00000001858 */
[C---:B------:R-:W-:Y:S08]  /*2db0*/  HMMA.16816.F32 R40, R4.reuse, R42, R84 ;  /* 0x0000002a0428723c */ /* 0x040ff00000001854 */
[C---:B----4-:R-:W-:Y:S08]  /*2dc0*/  HMMA.16816.F32 R72, R4.reuse, R60, R72 ;  /* 0x0000003c0448723c */ /* 0x050ff00000001848 */
[C---:B------:R-:W-:Y:S08]  /*2dd0*/  HMMA.16816.F32 R64, R4.reuse, R62, R64 ;  /* 0x0000003e0440723c */ /* 0x040ff00000001840 */
[C---:B-----5:R-:W-:Y:S08]  /*2de0*/  HMMA.16816.F32 R60, R4.reuse, R36, R56 ;  /* 0x00000024043c723c */ /* 0x060ff00000001838 */
[C---:B------:R-:W-:Y:S08]  /*2df0*/  HMMA.16816.F32 R56, R4.reuse, R38, R52 ;  /* 0x000000260438723c */ /* 0x040ff00000001834 */
[C---:B------:R-:W-:Y:S01]  /*2e00*/  HMMA.16816.F32 R88, R4.reuse, R28, R20 ;  /* 0x0000001c0458723c */ /* 0x040fe20000001814 */
[----:B------:R-:W3:Y:S07]  /*2e10*/  LDSM.16.M88.4 R20, [R219+0x2800] ;  /* 0x00280000db14783b */ /* 0x000eee0000000200 */
[C---:B------:R-:W-:Y:S01]  /*2e20*/  HMMA.16816.F32 R52, R4.reuse, R32, R44 ;  /* 0x000000200434723c */ /* 0x040fe2000000182c */
[----:B------:R-:W-:Y:S07]  /*2e30*/  LDSM.16.M88.4 R44, [R216+0x3800] ;  /* 0x00380000d82c783b */ /* 0x000fee0000000200 */
[C---:B------:R-:W-:Y:S08]  /*2e40*/  HMMA.16816.F32 R32, R4.reuse, R34, R24 ;  /* 0x000000220420723c */ /* 0x040ff00000001818 */
[----:B------:R-:W-:Y:S01]  /*2e50*/  HMMA.16816.F32 R24, R4, R30, R12 ;  /* 0x0000001e0418723c */ /* 0x000fe2000000180c */
[----:B------:R-:W-:Y:S04]  /*2e60*/  LDSM.16.M88.4 R4, [R223+0x4000] ;  /* 0x00400000df04783b */ /* 0x000fe80000000200 */
[----:B------:R-:W4:Y:S03]  /*2e70*/  LDSM.16.M88.4 R28, [R216+0x3000] ;  /* 0x00300000d81c783b */ /* 0x000f260000000200 */
[C---:B--2---:R-:W-:Y:S01]  /*2e80*/  HMMA.16816.F32 R8, R16.reuse, R80, R8 ;  /* 0x000000501008723c */ /* 0x044fe20000001808 */
[----:B------:R-:W-:Y:S07]  /*2e90*/  LDSM.16.M88.4 R12, [R224+0x4000] ;  /* 0x00400000e00c783b */ /* 0x000fee0000000200 */
[C---:B------:R-:W-:Y:S08]  /*2ea0*/  HMMA.16816.F32 R36, R16.reuse, R82, R40 ;  /* 0x000000521024723c */ /* 0x040ff00000001828 */
[C---:B------:R-:W-:Y:S08]  /*2eb0*/  HMMA.16816.F32 R80, R16.reuse, R92, R72 ;  /* 0x0000005c1050723c */ /* 0x040ff00000001848 */
[C---:B-1----:R-:W-:Y:S01]  /*2ec0*/  HMMA.16816.F32 R72, R16.reuse, R68, R60 ;  /* 0x000000441048723c */ /* 0x042fe2000000183c */
[----:B------:R-:W1:Y:S07]  /*2ed0*/  LDSM.16.M88.4 R60, [R216+0x4800] ;  /* 0x00480000d83c783b */ /* 0x000e6e0000000200 */
[C---:B------:R-:W-:Y:S08]  /*2ee0*/  HMMA.16816.F32 R84, R16.reuse, R102, R76 ;  /* 0x000000661054723c */ /* 0x040ff0000000184c */
[C---:B------:R-:W-:Y:S01]  /*2ef0*/  HMMA.16816.F32 R68, R16.reuse, R70, R56 ;  /* 0x000000461044723c */ /* 0x040fe20000001838 */
[----:B------:R-:W2:Y:S07]  /*2f00*/  LDSM.16.M88.4 R56, [R216+0x5000] ;  /* 0x00500000d838783b */ /* 0x000eae0000000200 */
[C---:B------:R-:W-:Y:S01]  /*2f10*/  HMMA.16816.F32 R76, R16.reuse, R94, R64 ;  /* 0x0000005e104c723c */ /* 0x040fe20000001840 */
[----:B------:R-:W5:Y:S04]  /*2f20*/  LDSM.16.M88.4 R64, [R216+0x4000] ;  /* 0x00400000d840783b */ /* 0x000f680000000200 */
[----:B------:R-:W1:Y:S03]  /*2f30*/  LDSM.16.M88.4 R92, [R216+0x5800] ;  /* 0x00580000d85c783b */ /* 0x000e660000000200 */
[C---:B------:R-:W-:Y:S01]  /*2f40*/  HMMA.16816.F32 R40, R16.reuse, R100, R48 ;  /* 0x000000641028723c */ /* 0x040fe20000001830 */
[----:B------:R-:W-:Y:S07]  /*2f50*/  LDSM.16.M88.4 R100, [R243] ;  /* 0x00000000f364783b */ /* 0x000fee0000000200 */
[C---:B------:R-:W-:Y:S08]  /*2f60*/  HMMA.16816.F32 R52, R16.reuse, R96, R52 ;  /* 0x000000601034723c */ /* 0x040ff00000001834 */
[C---:B------:R-:W-:Y:S01]  /*2f70*/  HMMA.16816.F32 R48, R16.reuse, R98, R32 ;  /* 0x000000621030723c */ /* 0x040fe20000001820 */
[----:B------:R-:W1:Y:S07]  /*2f80*/  LDSM.16.M88.4 R96, [R244] ;  /* 0x00000000f460783b */ /* 0x000e6e0000000200 */
[C---:B---3--:R-:W-:Y:S08]  /*2f90*/  HMMA.16816.F32 R88, R16.reuse, R20, R88 ;  /* 0x000000141058723c */ /* 0x048ff00000001858 */
[----:B------:R-:W-:Y:S08]  /*2fa0*/  HMMA.16816.F32 R32, R16, R22, R24 ;  /* 0x000000161020723c */ /* 0x000ff00000001818 */
[C---:B----4-:R-:W-:Y:S08]  /*2fb0*/  HMMA.16816.F32 R24, R4.reuse, R28, R8 ;  /* 0x0000001c0418723c */ /* 0x050ff00000001808 */
[C---:B------:R-:W-:Y:S01]  /*2fc0*/  HMMA.16816.F32 R20, R4.reuse, R30, R36 ;  /* 0x0000001e0414723c */ /* 0x040fe20000001824 */
[----:B------:R-:W-:Y:S04]  /*2fd0*/  LDSM.16.M88.4 R36, [R240] ;  /* 0x00000000f024783b */ /* 0x000fe80000000200 */
[----:B------:R-:W-:Y:S03]  /*2fe0*/  LDSM.16.M88.4 R28, [R222+0x3000] ;  /* 0x00300000de1c783b */ /* 0x000fe60000000200 */
[C---:B------:R-:W-:Y:S08]  /*2ff0*/  HMMA.16816.F32 R8, R4.reuse, R46, R84 ;  /* 0x0000002e0408723c */ /* 0x040ff00000001854 */
[C---:B-1----:R-:W-:Y:S08]  /*3000*/  HMMA.16816.F32 R72, R4.reuse, R60, R72 ;  /* 0x0000003c0448723c */ /* 0x042ff00000001848 */
[C---:B------:R-:W-:Y:S08]  /*3010*/  HMMA.16816.F32 R84, R4.reuse, R62, R68 ;  /* 0x0000003e0454723c */ /* 0x040ff00000001844 */
[C---:B------:R-:W-:Y:S01]  /*3020*/  HMMA.16816.F32 R16, R4.reuse, R44, R40 ;  /* 0x0000002c0410723c */ /* 0x040fe20000001828 */
[----:B------:R-:W1:Y:S07]  /*3030*/  LDSM.16.M88.4 R44, [R241] ;  /* 0x00000000f12c783b */ /* 0x000e6e0000000200 */
[C---:B--2---:R-:W-:Y:S08]  /*3040*/  HMMA.16816.F32 R68, R4.reuse, R56, R52 ;  /* 0x000000380444723c */ /* 0x044ff00000001834 */
[C---:B------:R-:W-:Y:S08]  /*3050*/  HMMA.16816.F32 R60, R4.reuse, R58, R48 ;  /* 0x0000003a043c723c */ /* 0x040ff00000001830 */
[C---:B-----5:R-:W-:Y:S08]  /*3060*/  HMMA.16816.F32 R80, R4.reuse, R64, R80 ;  /* 0x000000400450723c */ /* 0x060ff00000001850 */
[C---:B------:R-:W-:Y:S01]  /*3070*/  HMMA.16816.F32 R76, R4.reuse, R66, R76 ;  /* 0x00000042044c723c */ /* 0x040fe2000000184c */
[----:B------:R-:W-:Y:S07]  /*3080*/  LDSM.16.M88.4 R64, [R222+0x4000] ;  /* 0x00400000de40783b */ /* 0x000fee0000000200 */
[C---:B------:R-:W-:Y:S01]  /*3090*/  HMMA.16816.F32 R56, R4.reuse, R92, R88 ;  /* 0x0000005c0438723c */ /* 0x040fe20000001858 */
[----:B------:R-:W-:Y:S07]  /*30a0*/  LDSM.16.M88.4 R88, [R222+0x5000] ;  /* 0x00500000de58783b */ /* 0x000fee0000000200 */
[----:B------:R-:W-:Y:S01]  /*30b0*/  HMMA.16816.F32 R52, R4, R94, R32 ;  /* 0x0000005e0434723c */ /* 0x000fe20000001820 */
[----:B------:R-:W2:Y:S07]  /*30c0*/  LDSM.16.M88.4 R4, [R226+0x4000] ;  /* 0x00400000e204783b */ /* 0x000eae0000000200 */
[C---:B------:R-:W-:Y:S01]  /*30d0*/  HMMA.16816.F32 R48, R12.reuse, R104, R24 ;  /* 0x000000680c30723c */ /* 0x040fe20000001818 */
[----:B------:R-:W3:Y:S07]  /*30e0*/  LDSM.16.M88.4 R24, [R222+0x3800] ;  /* 0x00380000de18783b */ /* 0x000eee0000000200 */
[C---:B------:R-:W-:Y:S01]  /*30f0*/  HMMA.16816.F32 R40, R12.reuse, R106, R20 ;  /* 0x0000006a0c28723c */ /* 0x040fe20000001814 */
[----:B------:R-:W-:Y:S07]  /*3100*/  LDSM.16.M88.4 R104, [R219+0x3800] ;  /* 0x00380000db68783b */ /* 0x000fee0000000200 */
[C---:B------:R-:W-:Y:S08]  /*3110*/  HMMA.16816.F32 R32, R12.reuse, R96, R16 ;  /* 0x000000600c20723c */ /* 0x040ff00000001810 */
[C---:B------:R-:W-:Y:S01]  /*3120*/  HMMA.16816.F32 R16, R12.reuse, R100, R80 ;  /* 0x000000640c10723c */ /* 0x040fe20000001850 */
[----:B------:R-:W4:Y:S07]  /*3130*/  LDSM.16.M88.4 R80, [R222+0x4800] ;  /* 0x00480000de50783b */ /* 0x000f2e0000000200 */
[C---:B------:R-:W-:Y:S08]  /*3140*/  HMMA.16816.F32 R76, R12.reuse, R102, R76 ;  /* 0x000000660c4c723c */ /* 0x040ff0000000184c */
[C---:B------:R-:W-:Y:S01]  /*3150*/  HMMA.16816.F32 R20, R12.reuse, R98, R8 ;  /* 0x000000620c14723c */ /* 0x040fe20000001808 */
[----:B------:R-:W5:Y:S04]  /*3160*/  LDSM.16.M88.4 R96, [R222+0x5800] ;  /* 0x00580000de60783b */ /* 0x000f680000000200 */
[----:B------:R-:W-:Y:S03]  /*3170*/  LDSM.16.M88.4 R8, [R225+0x4000] ;  /* 0x00400000e108783b */ /* 0x000fe60000000200 */
[C---:B------:R-:W-:Y:S08]  /*3180*/  HMMA.16816.F32 R72, R12.reuse, R108, R72 ;  /* 0x0000006c0c48723c */ /* 0x040ff00000001848 */
[C---:B------:R-:W-:Y:S01]  /*3190*/  HMMA.16816.F32 R84, R12.reuse, R110, R84 ;  /* 0x0000006e0c54723c */ /* 0x040fe20000001854 */
[----:B------:R-:W3:Y:S07]  /*31a0*/  LDSM.16.M88.4 R108, [R219+0x3000] ;  /* 0x00300000db6c783b */ /* 0x000eee0000000200 */
[C---:B-1----:R-:W-:Y:S08]  /*31b0*/  HMMA.16816.F32 R68, R12.reuse, R44, R68 ;  /* 0x0000002c0c44723c */ /* 0x042ff00000001844 */
[C---:B------:R-:W-:Y:S08]  /*31c0*/  HMMA.16816.F32 R60, R12.reuse, R46, R60 ;  /* 0x0000002e0c3c723c */ /* 0x040ff0000000183c */
[C---:B------:R-:W-:Y:S08]  /*31d0*/  HMMA.16816.F32 R56, R12.reuse, R36, R56 ;  /* 0x000000240c38723c */ /* 0x040ff00000001838 */
[----:B------:R-:W-:Y:S08]  /*31e0*/  HMMA.16816.F32 R52, R12, R38, R52 ;  /* 0x000000260c34723c */ /* 0x000ff00000001834 */
[C---:B--2---:R-:W-:Y:S01]  /*31f0*/  HMMA.16816.F32 R12, R4.reuse, R30, R40 ;  /* 0x0000001e040c723c */ /* 0x044fe20000001828 */
[----:B------:R-:W1:Y:S07]  /*3200*/  LDSM.16.M88.4 R40, [R219+0x4000] ;  /* 0x00400000db28783b */ /* 0x000e6e0000000200 */
[C---:B------:R-:W-:Y:S08]  /*3210*/  HMMA.16816.F32 R48, R4.reuse, R28, R48 ;  /* 0x0000001c0430723c */ /* 0x040ff00000001830 */
[C---:B---3--:R-:W-:Y:S08]  /*3220*/  HMMA.16816.F32 R44, R4.reuse, R24, R32 ;  /* 0x00000018042c723c */ /* 0x048ff00000001820 */
[C---:B------:R-:W-:Y:S01]  /*3230*/  HMMA.16816.F32 R32, R4.reuse, R64, R16 ;  /* 0x000000400420723c */ /* 0x040fe20000001810 */
[----:B------:R-:W2:Y:S07]  /*3240*/  LDSM.16.M88.4 R16, [R219+0x4800] ;  /* 0x00480000db10783b */ /* 0x000eae0000000200 */
[C---:B------:R-:W-:Y:S08]  /*3250*/  HMMA.16816.F32 R28, R4.reuse, R66, R76 ;  /* 0x00000042041c723c */ /* 0x040ff0000000184c */
[C---:B------:R-:W-:Y:S08]  /*3260*/  HMMA.16816.F32 R36, R4.reuse, R26, R20 ;  /* 0x0000001a0424723c */ /* 0x040ff00000001814 */
[C---:B----4-:R-:W-:Y:S01]  /*3270*/  HMMA.16816.F32 R24, R4.reuse, R80, R72 ;  /* 0x000000500418723c */ /* 0x050fe20000001848 */
[----:B------:R-:W-:Y:S07]  /*3280*/  LDSM.16.M88.4 R72, [R216+0x6000] ;  /* 0x00600000d848783b */ /* 0x000fee0000000200 */
[C---:B------:R-:W-:Y:S08]  /*3290*/  HMMA.16816.F32 R20, R4.reuse, R82, R84 ;  /* 0x000000520414723c */ /* 0x040ff00000001854 */
[C---:B------:R-:W-:Y:S08]  /*32a0*/  HMMA.16816.F32 R84, R4.reuse, R88, R68 ;  /* 0x000000580454723c */ /* 0x040ff00000001844 */
[C---:B-----5:R-:W-:Y:S01]  /*32b0*/  HMMA.16816.F32 R100, R4.reuse, R96, R56 ;  /* 0x000000600464723c */ /* 0x060fe20000001838 */
[----:B------:R-:W3:Y:S07]  /*32c0*/  LDSM.16.M88.4 R56, [R219+0x5800] ;  /* 0x00580000db38783b */ /* 0x000eee0000000200 */
[C---:B------:R-:W-:Y:S08]  /*32d0*/  HMMA.16816.F32 R80, R4.reuse, R90, R60 ;  /* 0x0000005a0450723c */ /* 0x040ff0000000183c */
[----:B------:R-:W-:Y:S01]  /*32e0*/  HMMA.16816.F32 R96, R4, R98, R52 ;  /* 0x000000620460723c */ /* 0x000fe20000001834 */
[----:B------:R-:W-:Y:S04]  /*32f0*/  LDSM.16.M88.4 R4, [R223+0x8000] ;  /* 0x00800000df04783b */ /* 0x000fe80000000200 */
[----:B------:R-:W-:Y:S03]  /*3300*/  LDSM.16.M88.4 R52, [R216+0x7000] ;  /* 0x00700000d834783b */ /* 0x000fe60000000200 */
[C---:B------:R-:W-:Y:S08]  /*3310*/  HMMA.16816.F32 R92, R8.reuse, R108, R48 ;  /* 0x0000006c085c723c */ /* 0x040ff00000001830 */
[C---:B-1----:R-:W-:Y:S01]  /*3320*/  HMMA.16816.F32 R68, R8.reuse, R42, R28 ;  /* 0x0000002a0844723c */ /* 0x042fe2000000181c */
[----:B------:R-:W1:Y:S07]  /*3330*/  LDSM.16.M88.4 R28, [R216+0x6800] ;  /* 0x00680000d81c783b */ /* 0x000e6e0000000200 */
[C---:B------:R-:W-:Y:S01]  /*3340*/  HMMA.16816.F32 R108, R8.reuse, R110, R12 ;  /* 0x0000006e086c723c */ /* 0x040fe2000000180c */
[----:B------:R-:W4:Y:S07]  /*3350*/  LDSM.16.M88.4 R12, [R219+0x5000] ;  /* 0x00500000db0c783b */ /* 0x000f2e0000000200 */
[C---:B------:R-:W-:Y:S01]  /*3360*/  HMMA.16816.F32 R88, R8.reuse, R104, R44 ;  /* 0x000000680858723c */ /* 0x040fe2000000182c */
[----:B------:R-:W-:Y:S07]  /*3370*/  LDSM.16.M88.4 R44, [R216+0x8000] ;  /* 0x00800000d82c783b */ /* 0x000fee0000000200 */
[C---:B--2---:R-:W-:Y:S01]  /*3380*/  HMMA.16816.F32 R60, R8.reuse, R16, R24 ;  /* 0x00000010083c723c */ /* 0x044fe20000001818 */
[----:B------:R-:W2:Y:S07]  /*3390*/  LDSM.16.M88.4 R24, [R216+0x7800] ;  /* 0x00780000d818783b */ /* 0x000eae0000000200 */
[C---:B------:R-:W-:Y:S08]  /*33a0*/  HMMA.16816.F32 R76, R8.reuse, R106, R36 ;  /* 0x0000006a084c723c */ /* 0x040ff00000001824 */
[C---:B------:R-:W-:Y:S08]  /*33b0*/  HMMA.16816.F32 R64, R8.reuse, R40, R32 ;  /* 0x000000280840723c */ /* 0x040ff00000001820 */
[C---:B------:R-:W-:Y:S01]  /*33c0*/  HMMA.16816.F32 R40, R8.reuse, R18, R20 ;  /* 0x000000120828723c */ /* 0x040fe20000001814 */
[----:B------:R-:W5:Y:S07]  /*33d0*/  LDSM.16.M88.4 R20, [R216+0x8800] ;  /* 0x00880000d814783b */ /* 0x000f6e0000000200 */
[----:B---3--:R-:W-:Y:S08]  /*33e0*/  HMMA.16816.F32 R16, R8, R58, R96 ;  /* 0x0000003a0810723c */ /* 0x008ff00000001860 */
[----:B-1----:R-:W-:Y:S08]  /*33f0*/  HMMA.16816.F32 R96, R4, R28, R88 ;  /* 0x0000001c0460723c */ /* 0x002ff00000001858 */
[C---:B----4-:R-:W-:Y:S08]  /*3400*/  HMMA.16816.F32 R48, R8.reuse, R12, R84 ;  /* 0x0000000c0830723c */ /* 0x050ff00000001854 */
[----:B------:R-:W-:Y:S01]  /*3410*/  HMMA.16816.F32 R36, R8, R14, R80 ;  /* 0x0000000e0824723c */ /* 0x000fe20000001850 */
[----:B------:R-:W-:Y:S07]  /*3420*/  LDSM.16.M88.4 R12, [R224+0x8000] ;  /* 0x00800000e00c783b */ /* 0x000fee0000000200 */
[----:B------:R-:W-:Y:S01]  /*3430*/  HMMA.16816.F32 R88, R4, R30, R76 ;  /* 0x0000001e0458723c */ /* 0x000fe2000000184c */
[----:B------:R-:W1:Y:S04]  /*3440*/  LDSM.16.M88.4 R28, [R239] ;  /* 0x00000000ef1c783b */ /* 0x000e680000000200 */
[----:B------:R-:W-:Y:S03]  /*3450*/  LDSM.16.M88.4 R76, [R235] ;  /* 0x00000000eb4c783b */ /* 0x000fe60000000200 */
[----:B------:R-:W-:Y:S01]  /*3460*/  HMMA.16816.F32 R32, R8, R56, R100 ;  /* 0x000000380820723c */ /* 0x000fe20000001864 */
[----:B------:R-:W-:Y:S07]  /*3470*/  LDSM.16.M88.4 R56, [R222+0x6000] ;  /* 0x00600000de38783b */ /* 0x000fee0000000200 */
[C---:B------:R-:W-:Y:S08]  /*3480*/  HMMA.16816.F32 R104, R4.reuse, R74, R108 ;  /* 0x0000004a0468723c */ /* 0x040ff0000000186c */
[C---:B--2---:R-:W-:Y:S08]  /*3490*/  HMMA.16816.F32 R108, R4.reuse, R24, R60 ;  /* 0x00000018046c723c */ /* 0x044ff0000000183c */
[C---:B------:R-:W-:Y:S01]  /*34a0*/  HMMA.16816.F32 R100, R4.reuse, R26, R40 ;  /* 0x0000001a0464723c */ /* 0x040fe20000001828 */
[----:B------:R-:W2:Y:S04]  /*34b0*/  LDSM.16.M88.4 R24, [R238] ;  /* 0x00000000ee18783b */ /* 0x000ea80000000200 */
[----:B------:R-:W-:Y:S03]  /*34c0*/  LDSM.16.M88.4 R40, [R222+0x7000] ;  /* 0x00700000de28783b */ /* 0x000fe60000000200 */
[C---:B------:R-:W-:Y:S01]  /*34d0*/  HMMA.16816.F32 R8, R4.reuse, R72, R92 ;  /* 0x000000480408723c */ /* 0x040fe2000000185c */
[----:B------:R-:W3:Y:S07]  /*34e0*/  LDSM.16.M88.4 R72, [R237] ;  /* 0x00000000ed48783b */ /* 0x000eee0000000200 */
[C---:B------:R-:W-:Y:S01]  /*34f0*/  HMMA.16816.F32 R112, R4.reuse, R54, R68 ;  /* 0x000000360470723c */ /* 0x040fe20000001844 */
[----:B------:R-:W4:Y:S07]  /*3500*/  LDSM.16.M88.4 R68, [R236] ;  /* 0x00000000ec44783b */ /* 0x000f2e0000000200 */
[C---:B------:R-:W-:Y:S01]  /*3510*/  HMMA.16816.F32 R116, R4.reuse, R52, R64 ;  /* 0x000000340474723c */ /* 0x040fe20000001840 */
[----:B------:R-:W2:Y:S07]  /*3520*/  LDSM.16.M88.4 R64, [R234] ;  /* 0x00000000ea40783b */ /* 0x000eae0000000200 */
[C---:B------:R-:W-:Y:S08]  /*3530*/  HMMA.16816.F32 R92, R4.reuse, R44, R48 ;  /* 0x0000002c045c723c */ /* 0x040ff00000001830 */
[C---:B------:R-:W-:Y:S01]  /*3540*/  HMMA.16816.F32 R84, R4.reuse, R46, R36 ;  /* 0x0000002e0454723c */ /* 0x040fe20000001824 */
[----:B------:R-:W-:Y:S04]  /*3550*/  LDSM.16.M88.4 R44, [R222+0x6800] ;  /* 0x00680000de2c783b */ /* 0x000fe80000000200 */
[----:B------:R-:W-:Y:S03]  /*3560*/  LDSM.16.M88.4 R36, [R222+0x7800] ;  /* 0x00780000de24783b */ /* 0x000fe60000000200 */
[C---:B-----5:R-:W-:Y:S08]  /*3570*/  HMMA.16816.F32 R80, R4.reuse, R20, R32 ;  /* 0x000000140450723c */ /* 0x060ff00000001820 */
[----:B------:R-:W-:Y:S08]  /*3580*/  HMMA.16816.F32 R60, R4, R22, R16 ;  /* 0x00000016043c723c */ /* 0x000ff00000001810 */
[C---:B-1----:R-:W-:Y:S01]  /*3590*/  HMMA.16816.F32 R4, R12.reuse, R28, R8 ;  /* 0x0000001c0c04723c */ /* 0x042fe20000001808 */
[----:B------:R-:W1:Y:S07]  /*35a0*/  LDSM.16.M88.4 R8, [R226+0x8000] ;  /* 0x00800000e208783b */ /* 0x000e6e0000000200 */
[C---:B------:R-:W-:Y:S01]  /*35b0*/  HMMA.16816.F32 R52, R12.reuse, R30, R104 ;  /* 0x0000001e0c34723c */ /* 0x040fe20000001868 */
[----:B------:R-:W-:Y:S07]  /*35c0*/  LDSM.16.M88.4 R104, [R222+0x8800] ;  /* 0x00880000de68783b */ /* 0x000fee0000000200 */
[C---:B--2---:R-:W-:Y:S08]  /*35d0*/  HMMA.16816.F32 R48, R12.reuse, R24, R96 ;  /* 0x000000180c30723c */ /* 0x044ff00000001860 */
[C---:B------:R-:W-:Y:S08]  /*35e0*/  HMMA.16816.F32 R32, R12.reuse, R26, R88 ;  /* 0x0000001a0c20723c */ /* 0x040ff00000001858 */
[C---:B---3--:R-:W-:Y:S01]  /*35f0*/  HMMA.16816.F32 R28, R12.reuse, R72, R116 ;  /* 0x000000480c1c723c */ /* 0x048fe20000001874 */
[----:B------:R-:W2:Y:S07]  /*3600*/  LDSM.16.M88.4 R116, [R222+0x8000] ;  /* 0x00800000de74783b */ /* 0x000eae0000000200 */
[C---:B------:R-:W-:Y:S01]  /*3610*/  HMMA.16816.F32 R24, R12.reuse, R74, R112 ;  /* 0x0000004a0c18723c */ /* 0x040fe20000001870 */
[----:B------:R-:W-:Y:S07]  /*3620*/  LDSM.16.M88.4 R112, [R222+0x9000] ;  /* 0x00900000de70783b */ /* 0x000fee0000000200 */
[C---:B----4-:R-:W-:Y:S01]  /*3630*/  HMMA.16816.F32 R20, R12.reuse, R68, R108 ;  /* 0x000000440c14723c */ /* 0x050fe2000000186c */
[----:B------:R-:W-:Y:S07]  /*3640*/  LDSM.16.M88.4 R108, [R228] ;  /* 0x00000000e46c783b */ /* 0x000fee0000000200 */
[C---:B------:R-:W-:Y:S08]  /*3650*/  HMMA.16816.F32 R16, R12.reuse, R70, R100 ;  /* 0x000000460c10723c */ /* 0x040ff00000001864 */
[C---:B------:R-:W-:Y:S01]  /*3660*/  HMMA.16816.F32 R68, R12.reuse, R76, R92 ;  /* 0x0000004c0c44723c */ /* 0x040fe2000000185c */
[----:B------:R-:W-:Y:S07]  /*3670*/  LDSM.16.M88.4 R92, [R219+0x6000] ;  /* 0x00600000db5c783b */ /* 0x000fee0000000200 */
[C---:B------:R-:W-:Y:S08]  /*3680*/  HMMA.16816.F32 R84, R12.reuse, R78, R84 ;  /* 0x0000004e0c54723c */ /* 0x040ff00000001854 */
[C---:B------:R-:W-:Y:S08]  /*3690*/  HMMA.16816.F32 R100, R12.reuse, R64, R80 ;  /* 0x000000400c64723c */ /* 0x040ff00000001850 */
[----:B------:R-:W-:Y:S01]  /*36a0*/  HMMA.16816.F32 R96, R12, R66, R60 ;  /* 0x000000420c60723c */ /* 0x000fe2000000183c */
[----:B------:R-:W-:Y:S07]  /*36b0*/  LDSM.16.M88.4 R12, [R223+0xc000] ;  /* 0x00c00000df0c783b */ /* 0x000fee0000000200 */
[C---:B-1----:R-:W-:Y:S01]  /*36c0*/  HMMA.16816.F32 R88, R8.reuse, R56, R4 ;  /* 0x000000380858723c */ /* 0x042fe20000001804 */
[----:B------:R-:W-:Y:S07]  /*36d0*/  LDSM.16.M88.4 R4, [R225+0x8000] ;  /* 0x00800000e104783b */ /* 0x000fee0000000200 */
[C---:B------:R-:W-:Y:S08]  /*36e0*/  HMMA.16816.F32 R72, R8.reuse, R40, R28 ;  /* 0x000000280848723c */ /* 0x040ff0000000181c */
[C---:B------:R-:W-:Y:S01]  /*36f0*/  HMMA.16816.F32 R60, R8.reuse, R42, R24 ;  /* 0x0000002a083c723c */ /* 0x040fe20000001818 */
[----:B------:R-:W1:Y:S07]  /*3700*/  LDSM.16.M88.4 R40, [R219+0x7800] ;  /* 0x00780000db28783b */ /* 0x000e6e0000000200 */
[C---:B------:R-:W-:Y:S01]  /*3710*/  HMMA.16816.F32 R76, R8.reuse, R46, R32 ;  /* 0x0000002e084c723c */ /* 0x040fe20000001820 */
[----:B------:R-:W3:Y:S07]  /*3720*/  LDSM.16.M88.4 R32, [R219+0x8800] ;  /* 0x00880000db20783b */ /* 0x000eee0000000200 */
[C---:B------:R-:W-:Y:S01]  /*3730*/  HMMA.16816.F32 R80, R8.reuse, R44, R48 ;  /* 0x0000002c0850723c */ /* 0x040fe20000001830 */
[----:B------:R-:W4:Y:S04]  /*3740*/  LDSM.16.M88.4 R48, [R219+0x6800] ;  /* 0x00680000db30783b */ /* 0x000f280000000200 */
[----:B------:R-:W5:Y:S03]  /*3750*/  LDSM.16.M88.4 R44, [R219+0x7000] ;  /* 0x00700000db2c783b */ /* 0x000f660000000200 */
[C---:B------:R-:W-:Y:S08]  /*3760*/  HMMA.16816.F32 R64, R8.reuse, R58, R52 ;  /* 0x0000003a0840723c */ /* 0x040ff00000001834 */
[C---:B------:R-:W-:Y:S08]  /*3770*/  HMMA.16816.F32 R56, R8.reuse, R36, R20 ;  /* 0x000000240838723c */ /* 0x040ff00000001814 */
[C---:B------:R-:W-:Y:S01]  /*3780*/  HMMA.16816.F32 R28, R8.reuse, R38, R16 ;  /* 0x00000026081c723c */ /* 0x040fe20000001810 */
[----:B------:R-:W3:Y:S07]  /*3790*/  LDSM.16.M88.4 R36, [R219+0x8000] ;  /* 0x00800000db24783b */ /* 0x000eee0000000200 */
[C---:B--2---:R-:W-:Y:S08]  /*37a0*/  HMMA.16816.F32 R24, R8.reuse, R116, R68 ;  /* 0x000000740818723c */ /* 0x044ff00000001844 */
[C---:B------:R-:W-:Y:S08]  /*37b0*/  HMMA.16816.F32 R20, R8.reuse, R118, R84 ;  /* 0x000000760814723c */ /* 0x040ff00000001854 */
[C---:B------:R-:W-:Y:S01]  /*37c0*/  HMMA.16816.F32 R16, R8.reuse, R104, R100 ;  /* 0x000000680810723c */ /* 0x040fe20000001864 */
[----:B------:R-:W2:Y:S07]  /*37d0*/  LDSM.16.M88.4 R100, [R216+0x9000] ;  /* 0x00900000d864783b */ /* 0x000eae0000000200 */
[----:B------:R-:W-:Y:S01]  /*37e0*/  HMMA.16816.F32 R8, R8, R106, R96 ;  /* 0x0000006a0808723c */ /* 0x000fe20000001860 */
[----:B------:R-:W2:Y:S04]  /*37f0*/  LDSM.16.M88.4 R96, [R216+0x9800] ;  /* 0x00980000d860783b */ /* 0x000ea80000000200 */
[----:B------:R-:W2:Y:S03]  /*3800*/  LDSM.16.M88.4 R104, [R216+0xa000] ;  /* 0x00a00000d868783b */ /* 0x000ea60000000200 */
[C---:B-1----:R-:W-:Y:S08]  /*3810*/  HMMA.16816.F32 R84, R4.reuse, R40, R56 ;  /* 0x000000280454723c */ /* 0x042ff00000001838 */
[C---:B---3--:R-:W-:Y:S01]  /*3820*/  HMMA.16816.F32 R56, R4.reuse, R32, R16 ;  /* 0x000000200438723c */ /* 0x048fe20000001810 */
[----:B------:R-:W-:Y:S07]  /*3830*/  LDSM.16.M88.4 R16, [R216+0xb000] ;  /* 0x00b00000d810783b */ /* 0x000fee0000000200 */
[C---:B------:R-:W-:Y:S01]  /*3840*/  HMMA.16816.F32 R32, R4.reuse, R34, R8 ;  /* 0x000000220420723c */ /* 0x040fe20000001808 */
[----:B------:R-:W1:Y:S07]  /*3850*/  LDSM.16.M88.4 R8, [R216+0xa800] ;  /* 0x00a80000d808783b */ /* 0x000e6e0000000200 */
[C---:B------:R-:W-:Y:S08]  /*3860*/  HMMA.16816.F32 R52, R4.reuse, R92, R88 ;  /* 0x0000005c0434723c */ /* 0x040ff00000001858 */
[C---:B------:R-:W-:Y:S08]  /*3870*/  HMMA.16816.F32 R64, R4.reuse, R94, R64 ;  /* 0x0000005e0440723c */ /* 0x040ff00000001840 */
[C---:B----4-:R-:W-:Y:S08]  /*3880*/  HMMA.16816.F32 R68, R4.reuse, R48, R80 ;  /* 0x000000300444723c */ /* 0x050ff00000001850 */
[C---:B------:R-:W-:Y:S08]  /*3890*/  HMMA.16816.F32 R48, R4.reuse, R50, R76 ;  /* 0x000000320430723c */ /* 0x040ff0000000184c */
[C---:B-----5:R-:W-:Y:S08]  /*38a0*/  HMMA.16816.F32 R88, R4.reuse, R44, R72 ;  /* 0x0000002c0458723c */ /* 0x060ff00000001848 */
[C---:B------:R-:W-:Y:S01]  /*38b0*/  HMMA.16816.F32 R92, R4.reuse, R46, R60 ;  /* 0x0000002e045c723c */ /* 0x040fe2000000183c */
[----:B------:R-:W-:Y:S04]  /*38c0*/  LDSM.16.M88.4 R44, [R232] ;  /* 0x00000000e82c783b */ /* 0x000fe80000000200 */
[----:B------:R-:W-:Y:S03]  /*38d0*/  LDSM.16.M88.4 R60, [R231] ;  /* 0x00000000e73c783b */ /* 0x000fe60000000200 */
[C---:B------:R-:W-:Y:S08]  /*38e0*/  HMMA.16816.F32 R76, R4.reuse, R36, R24 ;  /* 0x00000024044c723c */ /* 0x040ff00000001818 */
[C---:B------:R-:W-:Y:S01]  /*38f0*/  HMMA.16816.F32 R72, R4.reuse, R38, R20 ;  /* 0x000000260448723c */ /* 0x040fe20000001814 */
[----:B------:R-:W3:Y:S07]  /*3900*/  LDSM.16.M88.4 R36, [R216+0xb800] ;  /* 0x00b80000d824783b */ /* 0x000eee0000000200 */
[----:B------:R-:W-:Y:S01]  /*3910*/  HMMA.16816.F32 R80, R4, R42, R28 ;  /* 0x0000002a0450723c */ /* 0x000fe2000000181c */
[----:B------:R-:W-:Y:S04]  /*3920*/  LDSM.16.M88.4 R4, [R224+0xc000] ;  /* 0x00c00000e004783b */ /* 0x000fe80000000200 */
[----:B------:R-:W4:Y:S03]  /*3930*/  LDSM.16.M88.4 R28, [R233] ;  /* 0x00000000e91c783b */ /* 0x000f260000000200 */
[C---:B--2---:R-:W-:Y:S08]  /*3940*/  HMMA.16816.F32 R24, R12.reuse, R100, R52 ;  /* 0x000000640c18723c */ /* 0x044ff00000001834 */
[C---:B------:R-:W-:Y:S01]  /*3950*/  HMMA.16816.F32 R20, R12.reuse, R102, R64 ;  /* 0x000000660c14723c */ /* 0x040fe20000001840 */
[----:B------:R-:W2:Y:S07]  /*3960*/  LDSM.16.M88.4 R100, [R230] ;  /* 0x00000000e664783b */ /* 0x000eae0000000200 */
[C---:B------:R-:W-:Y:S08]  /*3970*/  HMMA.16816.F32 R40, R12.reuse, R96, R68 ;  /* 0x000000600c28723c */ /* 0x040ff00000001844 */
[C---:B------:R-:W-:Y:S01]  /*3980*/  HMMA.16816.F32 R48, R12.reuse, R98, R48 ;  /* 0x000000620c30723c */ /* 0x040fe20000001830 */
[----:B------:R-:W-:Y:S07]  /*3990*/  LDSM.16.M88.4 R96, [R222+0xb000] ;  /* 0x00b00000de60783b */ /* 0x000fee0000000200 */
[C---:B------:R-:W-:Y:S01]  /*39a0*/  HMMA.16816.F32 R68, R12.reuse, R106, R92 ;  /* 0x0000006a0c44723c */ /* 0x040fe2000000185c */
[----:B------:R-:W5:Y:S07]  /*39b0*/  LDSM.16.M88.4 R92, [R229] ;  /* 0x00000000e55c783b */ /* 0x000f6e0000000200 */
[C---:B-1----:R-:W-:Y:S08]  /*39c0*/  HMMA.16816.F32 R84, R12.reuse, R8, R84 ;  /* 0x000000080c54723c */ /* 0x042ff00000001854 */
[C---:B------:R-:W-:Y:S01]  /*39d0*/  HMMA.16816.F32 R80, R12.reuse, R10, R80 ;  /* 0x0000000a0c50723c */ /* 0x040fe20000001850 */
[----:B------:R-:W1:Y:S07]  /*39e0*/  LDSM.16.M88.4 R8, [R226+0xc000] ;  /* 0x00c00000e208783b */ /* 0x000e6e0000000200 */
[C---:B------:R-:W-:Y:S01]  /*39f0*/  HMMA.16816.F32 R52, R12.reuse, R104, R88 ;  /* 0x000000680c34723c */ /* 0x040fe20000001858 */
[----:B------:R-:W-:Y:S07]  /*3a00*/  LDSM.16.M88.4 R104, [R222+0xb800] ;  /* 0x00b80000de68783b */ /* 0x000fee0000000200 */
[C---:B------:R-:W-:Y:S08]  /*3a10*/  HMMA.16816.F32 R88, R12.reuse, R16, R76 ;  /* 0x000000100c58723c */ /* 0x040ff0000000184c */
[C---:B------:R-:W-:Y:S08]  /*3a20*/  HMMA.16816.F32 R76, R12.reuse, R18, R72 ;  /* 0x000000120c4c723c */ /* 0x040ff00000001848 */
[C---:B---3--:R-:W-:Y:S08]  /*3a30*/  HMMA.16816.F32 R72, R12.reuse, R36, R56 ;  /* 0x000000240c48723c */ /* 0x048ff00000001838 */
[----:B------:R-:W-:Y:S01]  /*3a40*/  HMMA.16816.F32 R64, R12, R38, R32 ;  /* 0x000000260c40723c */ /* 0x000fe20000001820 */
[----:B------:R-:W3:Y:S04]  /*3a50*/  LDSM.16.M88.4 R36, [R222+0x9800] ;  /* 0x00980000de24783b */ /* 0x000ee80000000200 */
[----:B------:R-:W1:Y:S03]  /*3a60*/  LDSM.16.M88.4 R32, [R222+0xa000] ;  /* 0x00a00000de20783b */ /* 0x000e660000000200 */
[C---:B----4-:R-:W-:Y:S08]  /*3a70*/  HMMA.16816.F32 R56, R4.reuse, R28, R24 ;  /* 0x0000001c0438723c */ /* 0x050ff00000001818 */
[C---:B------:R-:W-:Y:S08]  /*3a80*/  HMMA.16816.F32 R28, R4.reuse, R30, R20 ;  /* 0x0000001e041c723c */ /* 0x040ff00000001814 */
[C---:B------:R-:W-:Y:S08]  /*3a90*/  HMMA.16816.F32 R24, R4.reuse, R44, R40 ;  /* 0x0000002c0418723c */ /* 0x040ff00000001828 */
[C---:B------:R-:W-:Y:S01]  /*3aa0*/  HMMA.16816.F32 R20, R4.reuse, R46, R48 ;  /* 0x0000002e0414723c */ /* 0x040fe20000001830 */
[----:B------:R-:W4:Y:S07]  /*3ab0*/  LDSM.16.M88.4 R44, [R222+0xa800] ;  /* 0x00a80000de2c783b */ /* 0x000f2e0000000200 */
[C---:B------:R-:W-:Y:S08]  /*3ac0*/  HMMA.16816.F32 R16, R4.reuse, R60, R52 ;  /* 0x0000003c0410723c */ /* 0x040ff00000001834 */
[C---:B------:R-:W-:Y:S01]  /*3ad0*/  HMMA.16816.F32 R12, R4.reuse, R62, R68 ;  /* 0x0000003e040c723c */ /* 0x040fe20000001844 */
[----:B------:R-:W-:Y:S07]  /*3ae0*/  LDSM.16.M88.4 R68, [R219+0x9800] ;  /* 0x00980000db44783b */ /* 0x000fee0000000200 */
[C---:B--2---:R-:W-:Y:S08]  /*3af0*/  HMMA.16816.F32 R40, R4.reuse, R100, R84 ;  /* 0x000000640428723c */ /* 0x044ff00000001854 */
[C---:B------:R-:W-:Y:S01]  /*3b00*/  HMMA.16816.F32 R52, R4.reuse, R102, R80 ;  /* 0x000000660434723c */ /* 0x040fe20000001850 */
[----:B------:R-:W-:Y:S07]  /*3b10*/  LDSM.16.M88.4 R100, [R219+0xa800] ;  /* 0x00a80000db64783b */ /* 0x000fee0000000200 */
[C---:B-----5:R-:W-:Y:S08]  /*3b20*/  HMMA.16816.F32 R88, R4.reuse, R92, R88 ;  /* 0x0000005c0458723c */ /* 0x060ff00000001858 */
[C---:B------:R-:W-:Y:S01]  /*3b30*/  HMMA.16816.F32 R84, R4.reuse, R94, R76 ;  /* 0x0000005e0454723c */ /* 0x040fe2000000184c */
[----:B------:R-:W-:Y:S04]  /*3b40*/  LDSM.16.M88.4 R92, [R219+0xa000] ;  /* 0x00a00000db5c783b */ /* 0x000fe80000000200 */
[----:B------:R-:W-:Y:S03]  /*3b50*/  LDSM.16.M88.4 R76, [R219+0x9000] ;  /* 0x00900000db4c783b */ /* 0x000fe60000000200 */
[C---:B------:R-:W-:Y:S08]  /*3b60*/  HMMA.16816.F32 R80, R4.reuse, R108, R72 ;  /* 0x0000006c0450723c */ /* 0x040ff00000001848 */
[----:B------:R-:W-:Y:S01]  /*3b70*/  HMMA.16816.F32 R72, R4, R110, R64 ;  /* 0x0000006e0448723c */ /* 0x000fe20000001840 */
[----:B------:R-:W2:Y:S04]  /*3b80*/  LDSM.16.M88.4 R4, [R225+0xc000] ;  /* 0x00c00000e104783b */ /* 0x000ea80000000200 */
[----:B------:R-:W5:Y:S03]  /*3b90*/  LDSM.16.M88.4 R108, [R219+0xb000] ;  /* 0x00b00000db6c783b */ /* 0x000f660000000200 */
[C---:B-1----:R-:W-:Y:S08]  /*3ba0*/  HMMA.16816.F32 R64, R8.reuse, R112, R56 ;  /* 0x000000700840723c */ /* 0x042ff00000001838 */
[----:B------:R-:W-:Y:S01]  /*3bb0*/  HMMA.16816.F32 R60, R8, R114, R28 ;  /* 0x00000072083c723c */ /* 0x000fe2000000181c */
[----:B------:R-:W1:Y:S01]  /*3bc0*/  LDSM.16.M88.4 R112, [R219+0xb800] ;  /* 0x00b80000db70783b */ /* 0x000e620000000200 */
[----:B------:R-:W-:Y:S01]  /*3bd0*/  ISETP.GT.AND P0, PT, R120, R126, PT ;  /* 0x0000007e7800720c */ /* 0x000fe20003f04270 */
[----:B------:R-:W-:-:S05]  /*3be0*/  DEPBAR.LE SB0, 0x0 ;  /* 0x000080000000791a */ /* 0x000fca0000000000 */
[C---:B---3--:R-:W-:Y:S08]  /*3bf0*/  HMMA.16816.F32 R56, R8.reuse, R36, R24 ;  /* 0x000000240838723c */ /* 0x048ff00000001818 */
[C---:B------:R-:W-:Y:S08]  /*3c00*/  HMMA.16816.F32 R48, R8.reuse, R38, R20 ;  /* 0x000000260830723c */ /* 0x040ff00000001814 */
[C---:B------:R-:W-:Y:S08]  /*3c10*/  HMMA.16816.F32 R36, R8.reuse, R32, R16 ;  /* 0x000000200824723c */ /* 0x040ff00000001810 */
[C---:B------:R-:W-:Y:S08]  /*3c20*/  HMMA.16816.F32 R32, R8.reuse, R34, R12 ;  /* 0x000000220820723c */ /* 0x040ff0000000180c */
[C---:B----4-:R-:W-:Y:S08]  /*3c30*/  HMMA.16816.F32 R28, R8.reuse, R44, R40 ;  /* 0x0000002c081c723c */ /* 0x050ff00000001828 */
[C---:B------:R-:W-:Y:S08]  /*3c40*/  HMMA.16816.F32 R24, R8.reuse, R46, R52 ;  /* 0x0000002e0818723c */ /* 0x040ff00000001834 */
[C---:B------:R-:W-:Y:S08]  /*3c50*/  HMMA.16816.F32 R20, R8.reuse, R96, R88 ;  /* 0x000000600814723c */ /* 0x040ff00000001858 */
[C---:B------:R-:W-:Y:S08]  /*3c60*/  HMMA.16816.F32 R16, R8.reuse, R98, R84 ;  /* 0x000000620810723c */ /* 0x040ff00000001854 */
[C---:B------:R-:W-:Y:S08]  /*3c70*/  HMMA.16816.F32 R12, R8.reuse, R104, R80 ;  /* 0x00000068080c723c */ /* 0x040ff00000001850 */
[----:B------:R-:W-:Y:S01]  /*3c80*/  HMMA.16816.F32 R8, R8, R106, R72 ;  /* 0x0000006a0808723c */ /* 0x000fe20000001848 */
[----:B------:R-:W-:Y:S07]  /*3c90*/  BSSY B0, `(.L_x_4721) ;  /* 0x0000039000007945 */ /* 0x000fee0003800000 */
        /* <DEDUP_REMOVED lines=8> */
[C---:B-----5:R-:W-:Y:S08]  /*3d20*/  HMMA.16816.F32 R24, R4.reuse, R108, R20 ;  /* 0x0000006c0418723c */ /* 0x060ff00000001814 */
[C---:B------:R-:W-:Y:S08]  /*3d30*/  HMMA.16816.F32 R40, R4.reuse, R110, R16 ;  /* 0x0000006e0428723c */ /* 0x040ff00000001810 */
[C---:B-1----:R-:W-:Y:S08]  /*3d40*/  HMMA.16816.F32 R60, R4.reuse, R112, R12 ;  /* 0x00000070043c723c */ /* 0x042ff0000000180c */
[----:B------:R-:W-:Y:S01]  /*3d50*/  HMMA.16816.F32 R52, R4, R114, R8 ;  /* 0x000000720434723c */ /* 0x000fe20000001808 */
[----:B------:R-:W-:Y:S06]  /*3d60*/  BAR.SYNC.DEFER_BLOCKING 0x0 ;  /* 0x0000000000007b1d */ /* 0x000fec0000010000 */
[----:B------:R-:W-:Y:S01]  /*3d70*/  @!UPT UIADD3 URZ, URZ, URZ, URZ ;  /* 0x0000003f3f3ff290 */ /* 0x000fe2000fffe03f */
[----:B------:R-:W-:Y:S11]  /*3d80*/  @!P0 BRA `(.L_x_4722) ;  /* 0x0000029000008947 */ /* 0x000ff60003800000 */
[----:B------:R-:W-:Y:S01]  /*3d90*/  IADD3 R0, R127, -0x2, RZ ;  /* 0xfffffffe7f007810 */ /* 0x000fe20007ffe0ff */
[----:B------:R-:W-:Y:S01]  /*3da0*/  IMAD.SHL.U32 R7, R124, 0x40, RZ ;  /* 0x000000407c077824 */ /* 0x000fe200078e00ff */
[----:B------:R-:W-:-:S02]  /*3db0*/  ISETP.GE.AND P5, PT, R128, c[0x0][0x1d4], PT ;  /* 0x0000750080007a0c */ /* 0x000fc40003fa6270 */
[----:B------:R-:W-:Y:S02]  /*3dc0*/  SHF.R.S32.HI R2, RZ, 0x1f, R0 ;  /* 0x0000001fff027819 */ /* 0x000fe40000011400 */
[C---:B------:R-:W-:Y:S02]  /*3dd0*/  LOP3.LUT P3, RZ, R130.reuse, 0x2, RZ, 0xc0, !PT ;  /* 0x0000000282ff7812 */ /* 0x040fe4000786c0ff */
[----:B------:R-:W-:Y:S01]  /*3de0*/  LOP3.LUT P4, RZ, R130, 0x1, RZ, 0xc0, !PT ;  /* 0x0000000182ff7812 */ /* 0x000fe2000788c0ff */
[----:B------:R-:W-:Y:S02]  /*3df0*/  IMAD R4, R2, c[0x0][0x1e0], RZ ;  /* 0x0000780002047a24 */ /* 0x000fe400078e02ff */
[----:B------:R-:W-:-:S04]  /*3e00*/  IMAD.WIDE.U32 R2, R0, c[0x0][0x1e0], RZ ;  /* 0x0000780000027a25 */ /* 0x000fc800078e00ff */
[----:B------:R-:W-:Y:S02]  /*3e10*/  IMAD R0, R0, c[0x0][0x1e4], R4 ;  /* 0x0000790000007a24 */ /* 0x000fe400078e0204 */
[----:B------:R-:W-:-:S04]  /*3e20*/  IMAD.WIDE.U32 R4, R2, 0x60, R122 ;  /* 0x0000006002047825 */ /* 0x000fc800078e007a */
[----:B------:R-:W-:Y:S01]  /*3e30*/  IMAD.IADD R0, R3, 0x1, R0 ;  /* 0x0000000103007824 */ /* 0x000fe200078e0200 */
[----:B------:R-:W-:-:S03]  /*3e40*/  LEA R2, P2, R4, c[0x0][0x1c8], 0x1 ;  /* 0x0000720004027a11 */ /* 0x000fc600078408ff */
[----:B------:R-:W-:Y:S01]  /*3e50*/  IMAD R0, R0, 0x60, RZ ;  /* 0x0000006000007824 */ /* 0x000fe200078e02ff */
[----:B------:R-:W-:-:S03]  /*3e60*/  IADD3 R12, P1, P0, R7, 0x80, R2 ;  /* 0x00000080070c7810 */ /* 0x000fc6000783e002 */
[----:B------:R-:W-:Y:S01]  /*3e70*/  IMAD.IADD R0, R5, 0x1, R0 ;  /* 0x0000000105007824 */ /* 0x000fe200078e0200 */
[----:B------:R-:W-:-:S04]  /*3e80*/  SHF.L.U64.HI R5, R124, 0x6, R125 ;  /* 0x000000067c057819 */ /* 0x000fc8000001027d */
        /* <DEDUP_REMOVED lines=25> */
.L_x_4722:
[----:B------:R-:W-:Y:S05]  /*4020*/  BSYNC B0 ;  /* 0x0000000000007941 */ /* 0x000fea0003800000 */
.L_x_4721:
[----:B------:R-:W2:Y:S04]  /*4030*/  LDL R0, [R1+0x8c] ;  /* 0x00008c0001007983 */ /* 0x000ea80000100800 */
[----:B-1----:R-:W3:Y:S04]  /*4040*/  LDL R6, [R1+0x18] ;  /* 0x0000180001067983 */ /* 0x002ee80000100800 */
[----:B------:R1:W-:Y:S01]  /*4050*/  STL [R1+0xb4], R227 ;  /* 0x0000b4e301007387 */ /* 0x0003e20000100800 */
[----:B------:R-:W-:-:S03]  /*4060*/  IMAD.MOV.U32 R2, RZ, RZ, c[0x0][0x2c4] ;  /* 0x0000b100ff027624 */ /* 0x000fc600078e00ff */
[----:B------:R-:W-:Y:S04]  /*4070*/  LDSM.16.MT88.4 R68, [R221+0x6000] ;  /* 0x00600000dd44783b */ /* 0x000fe80000004200 */
[----:B------:R-:W0:Y:S04]  /*4080*/  LDGDEPBAR ;  /* 0x00000000000079af */ /* 0x000e280000000000 */
[----:B-1----:R-:W2:Y:S01]  /*4090*/  LDL R227, [R1+0x58] ;  /* 0x0000580001e37983 */ /* 0x002ea20000100800 */
[----:B------:R-:W-:-:S03]  /*40a0*/  ISETP.NE.AND P2, PT, R2, 0x1, PT ;  /* 0x000000010200780c */ /* 0x000fc60003f45270 */
[----:B------:R-:W-:Y:S04]  /*40b0*/  STL [R1+0xb0], R226 ;  /* 0x0000b0e201007387 */ /* 0x000fe80000100800 */
[----:B------:R-:W-:Y:S04]  /*40c0*/  STL [R1+0xac], R225 ;  /* 0x0000ace101007387 */ /* 0x000fe80000100800 */
[----:B------:R-:W-:Y:S04]  /*40d0*/  STL [R1+0xa8], R224 ;  /* 0x0000a8e001007387 */ /* 0x000fe80000100800 */
[----:B------:R-:W-:Y:S04]  /*40e0*/  STL [R1+0xa4], R223 ;  /* 0x0000a4df01007387 */ /* 0x000fe80000100800 */
[----:B------:R-:W-:Y:S04]  /*40f0*/  STL [R1+0xa0], R222 ;  /* 0x0000a0de01007387 */ /* 0x000fe80000100800 */
[----:B------:R-:W-:Y:S04]  /*4100*/  STL [R1+0x9c], R219 ;  /* 0x00009cdb01007387 */ /* 0x000fe80000100800 */
[----:B------:R-:W-:Y:S01]  /*4110*/  STL [R1+0x98], R216 ;  /* 0x000098d801007387 */ /* 0x000fe20000100800 */
[----:B--2---:R-:W-:-:S04]  /*4120*/  IMAD.IADD R0, R0, 0x1, R227 ;  /* 0x0000000100007824 */ /* 0x004fc800078e02e3 */
[----:B------:R-:W-:Y:S01]  /*4130*/  @P2 IMAD.HI.U32 R2, R0, c[0x0][0x2c8], RZ ;  /* 0x0000b20000022a27 */ /* 0x000fe200078e00ff */
[----:B------:R1:W-:Y:S04]  /*4140*/  STL [R1+0x1c], R0 ;  /* 0x00001c0001007387 */ /* 0x0003e80000100800 */
[----:B-1----:R-:W-:Y:S02]  /*4150*/  @P2 SHF.R.U32.HI R0, RZ, c[0x0][0x2cc], R2 ;  /* 0x0000b300ff002a19 */ /* 0x002fe40000011602 */
[----:B------:R-:W-:-:S03]  /*4160*/  IADD3 R2, R121, c[0x0][0x1d0], RZ ;  /* 0x0000740079027a10 */ /* 0x000fc60007ffe0ff */
[----:B------:R-:W1:Y:S01]  /*4170*/  SHFL.IDX PT, R5, R0, RZ, 0x1c1f ;  /* 0x001c1fff00057589 */ /* 0x000e6200000e0000 */
[----:B---3--:R-:W-:-:S03]  /*4180*/  IADD3 R3, -R6, 0x1, R2 ;  /* 0x0000000106037810 */ /* 0x008fc60007ffe102 */
[----:B------:R-:W2:Y:S01]  /*4190*/  SHFL.IDX PT, R0, R0, 0x1, 0x1c1f ;  /* 0x003c1f0000007f89 */ /* 0x000ea200000e0000 */
[----:B------:R-:W-:Y:S02]  /*41a0*/  IADD3 R4, R3, -c[0x0][0x168], RZ ;  /* 0x80005a0003047a10 */ /* 0x000fe40007ffe0ff */
[----:B------:R-:W-:-:S03]  /*41b0*/  IADD3 R3, -R6, R2, RZ ;  /* 0x0000000206037210 */ /* 0x000fc60007ffe1ff */
[C---:B-1----:R-:W-:Y:S02]  /*41c0*/  IMAD.IADD R2, R4.reuse, 0x1, R5 ;  /* 0x0000000104027824 */ /* 0x042fe400078e0205 */
[----:B--2---:R-:W-:-:S03]  /*41d0*/  IMAD.IADD R0, R4, 0x1, R0 ;  /* 0x0000000104007824 */ /* 0x004fc600078e0200 */
        /* <DEDUP_REMOVED lines=25> */
[----:B------:R-:W-:Y:S02]  /*4370*/  IMNMX R0, R3, R0, PT ;  /* 0x0000000003007217 */ /* 0x000fe40003800200 */
        /* <DEDUP_REMOVED lines=9> */
[----:B------:R-:W-:Y:S02]  /*4410*/  ISETP.GT.AND P0, PT, R2, 0x40, PT ;  /* 0x000000400200780c */ /* 0x000fe40003f04270 */
[----:B------:R-:W-:-:S02]  /*4420*/  FMNMX.FTZ R3, R9, R3, !PT ;  /* 0x0000000309037209 */ /* 0x000fc40007810000 */
[----:B------:R-:W-:Y:S02]  /*4430*/  FSEL R97, R29, -INF , P1 ;  /* 0xff8000001d617808 */ /* 0x000fe40000800000 */
[----:B------:R-:W-:Y:S02]  /*4440*/  ISETP.GT.AND P1, PT, R2, 0x41, PT ;  /* 0x000000410200780c */ /* 0x000fe40003f24270 */
[----:B------:R-:W-:Y:S02]  /*4450*/  FSEL R116, R24, -INF , P0 ;  /* 0xff80000018747808 */ /* 0x000fe40000000000 */
[----:B------:R-:W-:Y:S02]  /*4460*/  ISETP.GT.AND P0, PT, R2, 0x48, PT ;  /* 0x000000480200780c */ /* 0x000fe40003f04270 */
[----:B------:R-:W-:Y:S02]  /*4470*/  FMNMX.FTZ R3, R10, R3, !PT ;  /* 0x000000030a037209 */ /* 0x000fe40007810000 */
[----:B------:R-:W-:-:S02]  /*4480*/  FSEL R103, R25, -INF , P1 ;  /* 0xff80000019677808 */ /* 0x000fc40000800000 */
[----:B------:R-:W-:Y:S02]  /*4490*/  ISETP.GT.AND P1, PT, R0, RZ, PT ;  /* 0x000000ff0000720c */ /* 0x000fe40003f24270 */
[----:B------:R-:W-:Y:S02]  /*44a0*/  FSEL R107, R40, -INF , P0 ;  /* 0xff800000286b7808 */ /* 0x000fe40000000000 */
[----:B------:R-:W-:Y:S02]  /*44b0*/  FMNMX.FTZ R3, R12, R3, !PT ;  /* 0x000000030c037209 */ /* 0x000fe40007810000 */
[----:B------:R-:W-:Y:S02]  /*44c0*/  ISETP.GT.AND P0, PT, R0, 0x1, PT ;  /* 0x000000010000780c */ /* 0x000fe40003f04270 */
[----:B------:R-:W-:Y:S02]  /*44d0*/  FSEL R8, R66, -INF , P1 ;  /* 0xff80000042087808 */ /* 0x000fe40000800000 */
[----:B------:R-:W-:-:S02]  /*44e0*/  FMNMX.FTZ R3, R18, R3, !PT ;  /* 0x0000000312037209 */ /* 0x000fc40007810000 */
[C---:B------:R-:W-:Y:S02]  /*44f0*/  ISETP.GT.AND P1, PT, R0.reuse, 0x8, PT ;  /* 0x000000080000780c */ /* 0x040fe40003f24270 */
[----:B------:R-:W-:Y:S02]  /*4500*/  FSEL R16, R67, -INF , P0 ;  /* 0xff80000043107808 */ /* 0x000fe40000000000 */
[----:B------:R-:W-:Y:S01]  /*4510*/  ISETP.GT.AND P0, PT, R0, 0x9, PT ;  /* 0x000000090000780c */ /* 0x000fe20003f04270 */
[----:B------:R-:W-:Y:S01]  /*4520*/  LDSM.16.MT88.4 R64, [R218+0x3000] ;  /* 0x00300000da40783b */ /* 0x000fe20000004200 */
[----:B------:R-:W-:Y:S02]  /*4530*/  FMNMX.FTZ R3, R23, R3, !PT ;  /* 0x0000000317037209 */ /* 0x000fe40007810000 */
[----:B------:R-:W-:Y:S02]  /*4540*/  FSEL R11, R78, -INF , P1 ;  /* 0xff8000004e0b7808 */ /* 0x000fe40000800000 */
[----:B------:R-:W-:-:S02]  /*4550*/  FMNMX.FTZ R4, R8, R16, !PT ;  /* 0x0000001008047209 */ /* 0x000fc40007810000 */
[----:B------:R-:W-:Y:S02]  /*4560*/  FSEL R17, R79, -INF , P0 ;  /* 0xff8000004f117808 */ /* 0x000fe40000000000 */
[----:B------:R-:W-:Y:S02]  /*4570*/  ISETP.GT.AND P0, PT, R0, 0x11, PT ;  /* 0x000000110000780c */ /* 0x000fe40003f04270 */
[----:B------:R-:W-:Y:S02]  /*4580*/  FMNMX.FTZ R3, R80, R3, !PT ;  /* 0x0000000350037209 */ /* 0x000fe40007810000 */
[----:B------:R-:W-:Y:S02]  /*4590*/  ISETP.GT.AND P1, PT, R0, 0x10, PT ;  /* 0x000000100000780c */ /* 0x000fe40003f24270 */
[----:B------:R-:W-:Y:S02]  /*45a0*/  FMNMX.FTZ R4, R11, R4, !PT ;  /* 0x000000040b047209 */ /* 0x000fe40007810000 */
[----:B------:R-:W-:-:S02]  /*45b0*/  FSEL R20, R59, -INF , P0 ;  /* 0xff8000003b147808 */ /* 0x000fc40000000000 */
[----:B------:R-:W-:Y:S02]  /*45c0*/  ISETP.GT.AND P0, PT, R0, 0x19, PT ;  /* 0x000000190000780c */ /* 0x000fe40003f04270 */
[----:B------:R-:W-:Y:S02]  /*45d0*/  FMNMX.FTZ R3, R83, R3, !PT ;  /* 0x0000000353037209 */ /* 0x000fe40007810000 */
[----:B------:R-:W-:Y:S02]  /*45e0*/  FSEL R21, R58, -INF , P1 ;  /* 0xff8000003a157808 */ /* 0x000fe40000800000 */
[----:B------:R-:W-:Y:S01]  /*45f0*/  FMNMX.FTZ R4, R17, R4, !PT ;  /* 0x0000000411047209 */ /* 0x000fe20007810000 */
[----:B------:R-:W-:Y:S01]  /*4600*/  LDSM.16.MT88.4 R56, [R220] ;  /* 0x00000000dc38783b */ /* 0x000fe20000004200 */
[----:B------:R-:W-:Y:S02]  /*4610*/  FSEL R24, R51, -INF , P0 ;  /* 0xff80000033187808 */ /* 0x000fe40000000000 */
[----:B------:R-:W-:-:S02]  /*4620*/  FMNMX.FTZ R3, R82, R3, !PT ;  /* 0x0000000352037209 */ /* 0x000fc40007810000 */
[C---:B------:R-:W-:Y:S02]  /*4630*/  ISETP.GT.AND P1, PT, R0.reuse, 0x18, PT ;  /* 0x000000180000780c */ /* 0x040fe40003f24270 */
[----:B------:R-:W-:Y:S02]  /*4640*/  ISETP.GT.AND P0, PT, R0, 0x20, PT ;  /* 0x000000200000780c */ /* 0x000fe40003f04270 */
[----:B------:R-:W-:Y:S02]  /*4650*/  FMNMX.FTZ R4, R21, R4, !PT ;  /* 0x0000000415047209 */ /* 0x000fe40007810000 */
[----:B------:R-:W-:Y:S02]  /*4660*/  FMNMX.FTZ R3, R81, R3, !PT ;  /* 0x0000000351037209 */ /* 0x000fe40007810000 */
[----:B------:R-:W-:Y:S02]  /*4670*/  FSEL R22, R50, -INF , P1 ;  /* 0xff80000032167808 */ /* 0x000fe40000800000 */
[----:B------:R-:W-:-:S02]  /*4680*/  FSEL R77, R46, -INF , P0 ;  /* 0xff8000002e4d7808 */ /* 0x000fc40000000000 */
[----:B------:R-:W-:Y:S02]  /*4690*/  FMNMX.FTZ R4, R20, R4, !PT ;  /* 0x0000000414047209 */ /* 0x000fe40007810000 */
[C---:B------:R-:W-:Y:S02]  /*46a0*/  ISETP.GT.AND P0, PT, R2.reuse, 0x50, PT ;  /* 0x000000500200780c */ /* 0x040fe40003f04270 */
[----:B------:R-:W-:Y:S02]  /*46b0*/  ISETP.GT.AND P1, PT, R2, 0x49, PT ;  /* 0x000000490200780c */ /* 0x000fe40003f24270 */
[----:B------:R-:W-:Y:S02]  /*46c0*/  FMNMX.FTZ R3, R117, R3, !PT ;  /* 0x0000000375037209 */ /* 0x000fe40007810000 */
[----:B------:R-:W-:Y:S02]  /*46d0*/  FMNMX.FTZ R4, R22, R4, !PT ;  /* 0x0000000416047209 */ /* 0x000fe40007810000 */
[----:B------:R-:W-:-:S02]  /*46e0*/  FSEL R114, R60, -INF , P0 ;  /* 0xff8000003c727808 */ /* 0x000fc40000000000 */
[----:B------:R-:W-:Y:S02]  /*46f0*/  ISETP.GT.AND P0, PT, R0, 0x28, PT ;  /* 0x000000280000780c */ /* 0x000fe40003f04270 */
[----:B------:R-:W-:Y:S02]  /*4700*/  FSEL R109, R41, -INF , P1 ;  /* 0xff800000296d7808 */ /* 0x000fe40000800000 */
        /* <DEDUP_REMOVED lines=8> */
[----:B------:R-:W-:Y:S01]  /*4790*/  LDSM.16.MT88.4 R44, [R220+0x800] ;  /* 0x00080000dc2c783b */ /* 0x000fe20000004200 */
        /* <DEDUP_REMOVED lines=20> */
[----:B------:R-:W-:-:S02]  /*48e0*/  ISETP.GT.AND P1, PT, R0, 0x39, PT ;  /* 0x000000390000780c */ /* 0x000fc40003f24270 */
[----:B------:R-:W-:Y:S02]  /*48f0*/  ISETP.GT.AND P0, PT, R2, 0x59, PT ;  /* 0x000000590200780c */ /* 0x000fe40003f04270 */
[----:B------:R-:W-:Y:S02]  /*4900*/  FMNMX.FTZ R173, R109, R173, !PT ;  /* 0x000000ad6dad7209 */ /* 0x000fe40007810000 */
[----:B------:R-:W-:Y:S02]  /*4910*/  FMNMX.FTZ R2, R98, R3, !PT ;  /* 0x0000000362027209 */ /* 0x000fe40007810000 */
[----:B------:R-:W-:Y:S02]  /*4920*/  FSEL R111, R31, -INF , P1 ;  /* 0xff8000001f6f7808 */ /* 0x000fe40000800000 */
[----:B------:R-:W-:Y:S01]  /*4930*/  FMNMX.FTZ R173, R114, R173, !PT ;  /* 0x000000ad72ad7209 */ /* 0x000fe20007810000 */
[----:B------:R-:W-:Y:S01]  /*4940*/  LDSM.16.MT88.4 R28, [R218+0x800] ;  /* 0x00080000da1c783b */ /* 0x000fe20000004200 */
[----:B------:R-:W-:-:S02]  /*4950*/  ISETP.GT.AND P1, PT, R0, 0x40, PT ;  /* 0x000000400000780c */ /* 0x000fc40003f24270 */
[----:B------:R-:W-:Y:S02]  /*4960*/  FMNMX.FTZ R2, R113, R2, !PT ;  /* 0x0000000271027209 */ /* 0x000fe40007810000 */
[----:B------:R-:W-:Y:S02]  /*4970*/  FSEL R78, R53, -INF , P0 ;  /* 0xff800000354e7808 */ /* 0x000fe40000000000 */
[----:B------:R-:W-:Y:S02]  /*4980*/  FMNMX.FTZ R173, R219, R173, !PT ;  /* 0x000000addbad7209 */ /* 0x000fe40007810000 */
[----:B------:R-:W-:Y:S02]  /*4990*/  ISETP.GT.AND P0, PT, R0, 0x41, PT ;  /* 0x000000410000780c */ /* 0x000fe40003f04270 */
[----:B------:R-:W-:Y:S02]  /*49a0*/  FSEL R110, R26, -INF , P1 ;  /* 0xff8000001a6e7808 */ /* 0x000fe40000800000 */
[----:B------:R-:W-:-:S02]  /*49b0*/  FMNMX.FTZ R2, R111, R2, !PT ;  /* 0x000000026f027209 */ /* 0x000fc40007810000 */
[----:B------:R-:W-:Y:S02]  /*49c0*/  FMNMX.FTZ R173, R216, R173, !PT ;  /* 0x000000add8ad7209 */ /* 0x000fe40007810000 */
[----:B------:R-:W-:Y:S02]  /*49d0*/  FSEL R106, R27, -INF , P0 ;  /* 0xff8000001b6a7808 */ /* 0x000fe40000000000 */
[----:B------:R-:W-:Y:S02]  /*49e0*/  ISETP.GT.AND P1, PT, R0, 0x48, PT ;  /* 0x000000480000780c */ /* 0x000fe40003f24270 */
[----:B------:R-:W-:Y:S02]  /*49f0*/  FMNMX.FTZ R2, R110, R2, !PT ;  /* 0x000000026e027209 */ /* 0x000fe40007810000 */
[----:B------:R-:W-:Y:S02]  /*4a00*/  FMNMX.FTZ R173, R78, R173, !PT ;  /* 0x000000ad4ead7209 */ /* 0x000fe40007810000 */
[----:B------:R-:W-:-:S02]  /*4a10*/  ISETP.GT.AND P0, PT, R0, 0x49, PT ;  /* 0x000000490000780c */ /* 0x000fc40003f04270 */
[----:B------:R-:W-:Y:S01]  /*4a20*/  FSEL R224, R42, -INF , P1 ;  /* 0xff8000002ae07808 */ /* 0x000fe20000800000 */
[----:B------:R-:W1:Y:S01]  /*4a30*/  SHFL.BFLY PT, R3, R173, 0x2, 0x1f ;  /* 0x0c401f00ad037f89 */ /* 0x000e6200000e0000 */
        /* <DEDUP_REMOVED lines=8> */
[----:B------:R-:W-:Y:S01]  /*4ac0*/  ISETP.GT.AND P1, PT, R0, 0x58, PT ;  /* 0x000000580000780c */ /* 0x000fe20003f24270 */
[----:B------:R-:W-:Y:S01]  /*4ad0*/  LDSM.16.MT88.4 R60, [R217+0x800] ;  /* 0x00080000d93c783b */ /* 0x000fe20000004200 */
[----:B------:R-:W-:Y:S02]  /*4ae0*/  FMNMX.FTZ R2, R102, R2, !PT ;  /* 0x0000000266027209 */ /* 0x000fe40007810000 */
[----:B------:R-:W-:-:S02]  /*4af0*/  ISETP.GT.AND P0, PT, R0, 0x59, PT ;  /* 0x000000590000780c */ /* 0x000fc40003f04270 */
[----:B------:R-:W-:Y:S02]  /*4b00*/  FSEL R118, R54, -INF , P1 ;  /* 0xff80000036767808 */ /* 0x000fe40000800000 */
[----:B------:R-:W-:Y:S02]  /*4b10*/  FMNMX.FTZ R0, R108, R2, !PT ;  /* 0x000000026c007209 */ /* 0x000fe40007810000 */
[----:B------:R-:W-:Y:S02]  /*4b20*/  FSEL R104, R55, -INF , P0 ;  /* 0xff80000037687808 */ /* 0x000fe40000000000 */
[----:B------:R-:W-:Y:S02]  /*4b30*/  FMNMX.FTZ R0, R118, R0, !PT ;  /* 0x0000000076007209 */ /* 0x000fe40007810000 */
[----:B-1----:R-:W-:Y:S02]  /*4b40*/  FMNMX.FTZ R173, R173, R3, !PT ;  /* 0x00000003adad7209 */ /* 0x002fe40007810000 */
[----:B------:R-:W-:-:S02]  /*4b50*/  FMNMX.FTZ R0, R104, R0, !PT ;  /* 0x0000000068007209 */ /* 0x000fc40007810000 */
[----:B------:R-:W-:Y:S01]  /*4b60*/  MOV R79, R126 ;  /* 0x0000007e004f7202 */ /* 0x000fe20000000f00 */
        /* <DEDUP_REMOVED lines=18> */
[----:B--2---:R-:W-:Y:S02]  /*4c90*/  FFMA.FTZ R3, R7, c[0x0][0x2d0], -R2 ;  /* 0x0000b40007037a23 */ /* 0x004fe40000010802 */
[----:B------:R-:W-:Y:S01]  /*4ca0*/  LDSM.16.MT88.4 R4, [R218] ;  /* 0x00000000da04783b */ /* 0x000fe20000004200 */
[----:B---3--:R-:W-:Y:S01]  /*4cb0*/  FADD.FTZ R125, R73, R72 ;  /* 0x00000048497d7221 */ /* 0x008fe20000010000 */
[----:B------:R1:W2:Y:S02]  /*4cc0*/  MUFU.EX2 R214, R3 ;  /* 0x0000000300d67308 */ /* 0x0002a40000000800 */
[----:B-1----:R-:W-:Y:S01]  /*4cd0*/  FFMA.FTZ R3, R10, c[0x0][0x2d0], -R2 ;  /* 0x0000b4000a037a23 */ /* 0x002fe20000010802 */
[----:B--2---:R-:W-:-:S05]  /*4ce0*/  F2FP.PACK_AB R10, R213, R214 ;  /* 0x000000d6d50a723e */ /* 0x004fca00000000ff */
[----:B------:R1:W-:Y:S02]  /*4cf0*/  MUFU.EX2 R252, R3 ;  /* 0x0000000300fc7308 */ /* 0x0003e40000000800 */
[----:B-1----:R-:W-:Y:S02]  /*4d00*/  FFMA.FTZ R3, R12, c[0x0][0x2d0], -R2 ;  /* 0x0000b4000c037a23 */ /* 0x002fe40000010802 */
[----:B------:R-:W1:Y:S04]  /*4d10*/  LDSM.16.MT88.4 R12, [R217] ;  /* 0x00000000d90c783b */ /* 0x000e680000004200 */
[----:B------:R2:W-:Y:S02]  /*4d20*/  MUFU.EX2 R215, R3 ;  /* 0x0000000300d77308 */ /* 0x0005e40000000800 */
[----:B--2---:R-:W-:Y:S01]  /*4d30*/  FFMA.FTZ R3, R8, c[0x0][0x2d0], -R0 ;  /* 0x0000b40008037a23 */ /* 0x004fe20000010800 */
[----:B------:R-:W-:-:S05]  /*4d40*/  F2FP.PACK_AB R8, R72, R73 ;  /* 0x000000494808723e */ /* 0x000fca00000000ff */
        /* <DEDUP_REMOVED lines=8> */
[--C-:B--2---:R-:W-:Y:S01]  /*4dd0*/  FFMA.FTZ R3, R18, c[0x0][0x2d0], -R2.reuse ;  /* 0x0000b40012037a23 */ /* 0x104fe20000010802 */
[----:B---3--:R-:W-:Y:S01]  /*4de0*/  F2FP.PACK_AB R11, R212, R127 ;  /* 0x0000007fd40b723e */ /* 0x008fe200000000ff */
[----:B------:R-:W2:Y:S04]  /*4df0*/  LDSM.16.MT88.4 R16, [R221] ;  /* 0x00000000dd10783b */ /* 0x000ea80000004200 */
[----:B------:R3:W-:Y:S02]  /*4e00*/  MUFU.EX2 R222, R3 ;  /* 0x0000000300de7308 */ /* 0x0007e40000000800 */
[C---:B-1----:R-:W-:Y:S08]  /*4e10*/  HMMA.16816.F32 R48, R8.reuse, R12, RZ ;  /* 0x0000000c0830723c */ /* 0x042ff000000018ff */
[----:B------:R-:W-:Y:S01]  /*4e20*/  HMMA.16816.F32 R40, R8, R4, RZ ;  /* 0x000000040828723c */ /* 0x000fe200000018ff */
[----:B---3--:R-:W-:-:S06]  /*4e30*/  FFMA.FTZ R3, R23, c[0x0][0x2d0], -R2 ;  /* 0x0000b40017037a23 */ /* 0x008fcc0000010802 */
[----:B------:R-:W-:Y:S01]  /*4e40*/  F2FP.PACK_AB R4, R215, R252 ;  /* 0x000000fcd704723e */ /* 0x000fe200000000ff */
[----:B------:R1:W3:Y:S01]  /*4e50*/  MUFU.EX2 R101, R3 ;  /* 0x0000000300657308 */ /* 0x0002e20000000800 */
[C---:B------:R-:W-:Y:S08]  /*4e60*/  HMMA.16816.F32 R36, R8.reuse, R6, RZ ;  /* 0x000000060824723c */ /* 0x040ff000000018ff */
[----:B------:R-:W-:Y:S01]  /*4e70*/  HMMA.16816.F32 R52, R8, R14, RZ ;  /* 0x0000000e0834723c */ /* 0x000fe200000018ff */
[----:B-1----:R-:W-:Y:S01]  /*4e80*/  FFMA.FTZ R3, R21, c[0x0][0x2d0], -R0 ;  /* 0x0000b40015037a23 */ /* 0x002fe20000010800 */
[----:B---3--:R-:W-:-:S06]  /*4e90*/  F2FP.PACK_AB R6, R101, R222 ;  /* 0x000000de6506723e */ /* 0x008fcc00000000ff */
[----:B------:R-:W-:Y:S01]  /*4ea0*/  HMMA.16816.F32 R12, R8, R56, RZ ;  /* 0x00000038080c723c */ /* 0x000fe200000018ff */
[----:B------:R1:W-:Y:S02]  /*4eb0*/  MUFU.EX2 R174, R3 ;  /* 0x0000000300ae7308 */ /* 0x0003e40000000800 */
[----:B-1----:R-:W-:-:S06]  /*4ec0*/  FFMA.FTZ R3, R20, c[0x0][0x2d0], -R0 ;  /* 0x0000b40014037a23 */ /* 0x002fcc0000010800 */
[----:B------:R1:W3:Y:S02]  /*4ed0*/  MUFU.EX2 R112, R3 ;  /* 0x0000000300707308 */ /* 0x0002e40000000800 */
[--C-:B-1----:R-:W-:Y:S01]  /*4ee0*/  FFMA.FTZ R3, R22, c[0x0][0x2d0], -R0.reuse ;  /* 0x0000b40016037a23 */ /* 0x102fe20000010800 */
[----:B---3--:R-:W-:Y:S01]  /*4ef0*/  F2FP.PACK_AB R5, R112, R174 ;  /* 0x000000ae7005723e */ /* 0x008fe200000000ff */
[C---:B--2---:R-:W-:Y:S04]  /*4f00*/  HMMA.16816.F32 R20, R8.reuse, R16, RZ ;  /* 0x000000100814723c */ /* 0x044fe800000018ff */
[----:B------:R1:W-:Y:S04]  /*4f10*/  MUFU.EX2 R100, R3 ;  /* 0x0000000300647308 */ /* 0x0003e80000000800 */
[----:B------:R-:W-:Y:S01]  /*4f20*/  HMMA.16816.F32 R16, R8, R18, RZ ;  /* 0x000000120810723c */ /* 0x000fe200000018ff */
[----:B-1----:R-:W-:-:S02]  /*4f30*/  FFMA.FTZ R3, R24, c[0x0][0x2d0], -R0 ;  /* 0x0000b40018037a23 */ /* 0x002fc40000010800 */
[----:B------:R-:W1:Y:S02]  /*4f40*/  LDSM.16.MT88.4 R24, [R221+0x800] ;  /* 0x00080000dd18783b */ /* 0x000e640000004200 */
[----:B------:R-:W2:Y:S02]  /*4f50*/  MUFU.EX2 R105, R3 ;  /* 0x0000000300697308 */ /* 0x000ea40000000800 */
[----:B--2---:R-:W-:Y:S01]  /*4f60*/  F2FP.PACK_AB R7, R105, R100 ;  /* 0x000000646907723e */ /* 0x004fe200000000ff */
[----:B------:R-:W-:-:S05]  /*4f70*/  FFMA.FTZ R3, R80, c[0x0][0x2d0], -R2 ;  /* 0x0000b40050037a23 */ /* 0x000fca0000010802 */
[----:B------:R2:W-:Y:S01]  /*4f80*/  MUFU.EX2 R124, R3 ;  /* 0x00000003007c7308 */ /* 0x0005e20000000800 */
[----:B------:R-:W-:Y:S08]  /*4f90*/  HMMA.16816.F32 R88, R4, R60, R48 ;  /* 0x0000003c0458723c */ /* 0x000ff00000001830 */
[----:B------:R-:W-:Y:S01]  /*4fa0*/  HMMA.16816.F32 R48, R8, R58, RZ ;  /* 0x0000003a0830723c */ /* 0x000fe200000018ff */
[----:B------:R-:W3:Y:S01]  /*4fb0*/  LDSM.16.MT88.4 R56, [R217+0x3800] ;  /* 0x00380000d938783b */ /* 0x000ee20000004200 */
[----:B--2---:R-:W-:-:S06]  /*4fc0*/  FFMA.FTZ R3, R83, c[0x0][0x2d0], -R2 ;  /* 0x0000b40053037a23 */ /* 0x004fcc0000010802 */
[C---:B-1----:R-:W-:Y:S08]  /*4fd0*/  HMMA.16816.F32 R204, R4.reuse, R24, R20 ;  /* 0x0000001804cc723c */ /* 0x042ff00000001814 */
[----:B------:R-:W-:Y:S01]  /*4fe0*/  HMMA.16816.F32 R192, R4, R26, R16 ;  /* 0x0000001a04c0723c */ /* 0x000fe20000001810 */
[----:B------:R-:W-:Y:S07]  /*4ff0*/  LDSM.16.MT88.4 R24, [R221+0x3000] ;  /* 0x00300000dd18783b */ /* 0x000fee0000004200 */
[C---:B------:R-:W-:Y:S08]  /*5000*/  HMMA.16816.F32 R20, R8.reuse, R32, RZ ;  /* 0x000000200814723c */ /* 0x040ff000000018ff */
[----:B------:R-:W-:Y:S01]  /*5010*/  HMMA.16816.F32 R16, R8, R34, RZ ;  /* 0x000000220810723c */ /* 0x000fe200000018ff */
[----:B------:R-:W1:Y:S07]  /*5020*/  LDSM.16.MT88.4 R32, [R218+0x3800] ;  /* 0x00380000da20783b */ /* 0x000e6e0000004200 */
[C---:B------:R-:W-:Y:S01]  /*5030*/  HMMA.16816.F32 R208, R4.reuse, R28, R40 ;  /* 0x0000001c04d0723c */ /* 0x040fe20000001828 */
[----:B------:R-:W2:Y:S07]  /*5040*/  LDSM.16.MT88.4 R40, [R220+0x3000] ;  /* 0x00300000dc28783b */ /* 0x000eae0000004200 */
[C---:B------:R-:W-:Y:S01]  /*5050*/  HMMA.16816.F32 R196, R4.reuse, R30, R36 ;  /* 0x0000001e04c4723c */ /* 0x040fe20000001824 */
[----:B------:R-:W4:Y:S07]  /*5060*/  LDSM.16.MT88.4 R36, [R217+0x6000] ;  /* 0x00600000d924783b */ /* 0x000f2e0000004200 */
[----:B------:R-:W-:Y:S08]  /*5070*/  HMMA.16816.F32 R200, R4, R44, R12 ;  /* 0x0000002c04c8723c */ /* 0x000ff0000000180c */
[----:B------:R-:W-:Y:S08]  /*5080*/  HMMA.16816.F32 R12, R8, R64, RZ ;  /* 0x00000040080c723c */ /* 0x000ff000000018ff */
[C---:B------:R-:W-:Y:S01]  /*5090*/  HMMA.16816.F32 R84, R4.reuse, R62, R52 ;  /* 0x0000003e0454723c */ /* 0x040fe20000001834 */
[----:B------:R-:W-:Y:S04]  /*50a0*/  LDSM.16.MT88.4 R60, [R220+0x3800] ;  /* 0x00380000dc3c783b */ /* 0x000fe80000004200 */
[----:B------:R-:W-:Y:S03]  /*50b0*/  LDSM.16.MT88.4 R52, [R218+0x6000] ;  /* 0x00600000da34783b */ /* 0x000fe60000004200 */
[----:B------:R-:W-:Y:S01]  /*50c0*/  HMMA.16816.F32 R188, R4, R46, R48 ;  /* 0x0000002e04bc723c */ /* 0x000fe20000001830 */
[----:B------:R-:W2:Y:S04]  /*50d0*/  LDSM.16.MT88.4 R44, [R221+0x3800] ;  /* 0x00380000dd2c783b */ /* 0x000ea80000004200 */
[----:B------:R-:W-:Y:S03]  /*50e0*/  LDSM.16.MT88.4 R48, [R220+0x6000] ;  /* 0x00600000dc30783b */ /* 0x000fe60000004200 */
[----:B------:R-:W-:Y:S01]  /*50f0*/  HMMA.16816.F32 R28, R8, R66, RZ ;  /* 0x00000042081c723c */ /* 0x000fe200000018ff */
[----:B------:R-:W-:Y:S07]  /*5100*/  LDSM.16.MT88.4 R64, [R221+0x6800] ;  /* 0x00680000dd40783b */ /* 0x000fee0000004200 */
[C---:B---3--:R-:W-:Y:S08]  /*5110*/  HMMA.16816.F32 R184, R4.reuse, R56, R20 ;  /* 0x0000003804b8723c */ /* 0x048ff00000001814 */
[C---:B------:R-:W-:Y:S01]  /*5120*/  HMMA.16816.F32 R180, R4.reuse, R58, R16 ;  /* 0x0000003a04b4723c */ /* 0x040fe20000001810 */
[----:B------:R-:W3:Y:S07]  /*5130*/  LDSM.16.MT88.4 R56, [R217+0x6800] ;  /* 0x00680000d938783b */ /* 0x000eee0000004200 */
[----:B-1----:R-:W-:Y:S08]  /*5140*/  HMMA.16816.F32 R176, R4, R32, R12 ;  /* 0x0000002004b0723c */ /* 0x002ff0000000180c */
[C---:B------:R-:W-:Y:S08]  /*5150*/  HMMA.16816.F32 R16, R8.reuse, R26, RZ ;  /* 0x0000001a0810723c */ /* 0x040ff000000018ff */
[C---:B--2---:R-:W-:Y:S08]  /*5160*/  HMMA.16816.F32 R12, R8.reuse, R40, RZ ;  /* 0x00000028080c723c */ /* 0x044ff000000018ff */
[----:B------:R-:W-:Y:S08]  /*5170*/  HMMA.16816.F32 R20, R8, R24, RZ ;  /* 0x000000180814723c */ /* 0x000ff000000018ff */
[----:B------:R-:W-:Y:S08]  /*5180*/  HMMA.16816.F32 R164, R4, R34, R28 ;  /* 0x0000002204a4723c */ /* 0x000ff0000000181c */
[C---:B------:R-:W-:Y:S01]  /*5190*/  HMMA.16816.F32 R32, R8.reuse, R42, RZ ;  /* 0x0000002a0820723c */ /* 0x040fe200000018ff */
[----:B------:R-:W1:Y:S07]  /*51a0*/  LDSM.16.MT88.4 R40, [R218+0x6800] ;  /* 0x00680000da28783b */ /* 0x000e6e0000004200 */
[----:B----4-:R-:W-:Y:S08]  /*51b0*/  HMMA.16816.F32 R28, R8, R36, RZ ;  /* 0x00000024081c723c */ /* 0x010ff000000018ff */
[C---:B------:R-:W-:Y:S08]  /*51c0*/  HMMA.16816.F32 R152, R4.reuse, R46, R16 ;  /* 0x0000002e0498723c */ /* 0x040ff00000001810 */
[C---:B------:R-:W-:Y:S07]  /*51d0*/  HMMA.16816.F32 R156, R4.reuse, R60, R12 ;  /* 0x0000003c049c723c */ /* 0x040fee000000180c */
[----:B------:R-:W-:Y:S01]  /*51e0*/  MOV R60, R99 ;  /* 0x00000063003c7202 */ /* 0x000fe20000000f00 */
[----:B------:R-:W-:Y:S01]  /*51f0*/  HMMA.16816.F32 R160, R4, R44, R20 ;  /* 0x0000002c04a0723c */ /* 0x000fe20000001814 */
[----:B------:R-:W-:-:S07]  /*5200*/  IMAD.MOV.U32 R61, RZ, RZ, R117 ;  /* 0x000000ffff3d7224 */ /* 0x000fce00078e0075 */
[C---:B------:R-:W-:Y:S08]  /*5210*/  HMMA.16816.F32 R16, R8.reuse, R54, RZ ;  /* 0x000000360810723c */ /* 0x040ff000000018ff */
[C---:B------:R-:W-:Y:S07]  /*5220*/  HMMA.16816.F32 R12, R8.reuse, R68, RZ ;  /* 0x00000044080c723c */ /* 0x040fee00000018ff */
[----:B------:R-:W-:Y:S01]  /*5230*/  IMAD.MOV.U32 R69, RZ, RZ, R98 ;  /* 0x000000ffff457224 */ /* 0x000fe200078e0062 */
[----:B------:R-:W-:Y:S01]  /*5240*/  HMMA.16816.F32 R20, R8, R52, RZ ;  /* 0x000000340814723c */ /* 0x000fe200000018ff */
[----:B------:R-:W-:-:S07]  /*5250*/  IMAD.MOV.U32 R68, RZ, RZ, R97 ;  /* 0x000000ffff447224 */ /* 0x000fce00078e0061 */
[----:B------:R-:W-:Y:S01]  /*5260*/  HMMA.16816.F32 R140, R4, R62, R32 ;  /* 0x0000003e048c723c */ /* 0x000fe20000001820 */
[----:B------:R-:W2:Y:S06]  /*5270*/  LDSM.16.MT88.4 R32, [R220+0x6800] ;  /* 0x00680000dc20783b */ /* 0x000eac0000004200 */
[----:B------:R-:W-:Y:S01]  /*5280*/  MOV R63, R96 ;  /* 0x00000060003f7202 */ /* 0x000fe20000000f00 */
[----:B------:R-:W-:Y:S01]  /*5290*/  HMMA.16816.F32 R24, R8, R38, RZ ;  /* 0x000000260818723c */ /* 0x000fe200000018ff */
[----:B------:R-:W-:Y:S01]  /*52a0*/  LDSM.16.MT88.4 R36, [R218+0x9000] ;  /* 0x00900000da24783b */ /* 0x000fe20000004200 */
[----:B------:R-:W-:-:S06]  /*52b0*/  MOV R62, R114 ;  /* 0x00000072003e7202 */ /* 0x000fcc0000000f00 */
[C---:B---3--:R-:W-:Y:S01]  /*52c0*/  HMMA.16816.F32 R148, R4.reuse, R56, R28 ;  /* 0x000000380494723c */ /* 0x048fe2000000181c */
[----:B------:R-:W3:Y:S06]  /*52d0*/  LDSM.16.MT88.4 R28, [R217+0x9000] ;  /* 0x00900000d91c783b */ /* 0x000eec0000004200 */
[----:B------:R-:W-:Y:S01]  /*52e0*/  IMAD.MOV.U32 R57, RZ, RZ, R115 ;  /* 0x000000ffff397224 */ /* 0x000fe200078e0073 */
[----:B-1----:R-:W-:Y:S01]  /*52f0*/  HMMA.16816.F32 R96, R4, R42, R16 ;  /* 0x0000002a0460723c */ /* 0x002fe20000001810 */
[----:B------:R-:W-:-:S06]  /*5300*/  IMAD.MOV.U32 R56, RZ, RZ, R113 ;  /* 0x000000ffff387224 */ /* 0x000fcc00078e0071 */
[----:B------:R-:W-:Y:S01]  /*5310*/  IMAD.MOV.U32 R43, RZ, RZ, R116 ;  /* 0x000000ffff2b7224 */ /* 0x000fe200078e0074 */
[----:B------:R-:W-:Y:S01]  /*5320*/  HMMA.16816.F32 R168, R4, R64, R12 ;  /* 0x0000004004a8723c */ /* 0x000fe2000000180c */
[----:B------:R-:W-:-:S06]  /*5330*/  IMAD.MOV.U32 R42, RZ, RZ, R110 ;  /* 0x000000ffff2a7224 */ /* 0x000fcc00078e006e */
[----:B------:R-:W-:Y:S01]  /*5340*/  IMAD.MOV.U32 R65, RZ, RZ, R109 ;  /* 0x000000ffff417224 */ /* 0x000fe200078e006d */
[----:B------:R-:W-:Y:S01]  /*5350*/  HMMA.16816.F32 R144, R4, R40, R20 ;  /* 0x000000280490723c */ /* 0x000fe20000001814 */
[----:B------:R-:W-:-:S06]  /*5360*/  MOV R64, R108 ;  /* 0x0000006c00407202 */ /* 0x000fcc0000000f00 */
[----:B------:R-:W-:Y:S01]  /*5370*/  IMAD.MOV.U32 R40, RZ, RZ, R118 ;  /* 0x000000ffff287224 */ /* 0x000fe200078e0076 */
[C---:B------:R-:W-:Y:S08]  /*5380*/  HMMA.16816.F32 R16, R8.reuse, R48, RZ ;  /* 0x000000300810723c */ /* 0x040ff000000018ff */
[C---:B------:R-:W-:Y:S08]  /*5390*/  HMMA.16816.F32 R12, R8.reuse, R50, RZ ;  /* 0x00000032080c723c */ /* 0x040ff000000018ff */
[----:B------:R-:W-:Y:S07]  /*53a0*/  HMMA.16816.F32 R20, R8, R70, RZ ;  /* 0x000000460814723c */ /* 0x000fee00000018ff */
[----:B------:R-:W-:Y:S01]  /*53b0*/  IMAD.MOV.U32 R71, RZ, RZ, R107 ;  /* 0x000000ffff477224 */ /* 0x000fe200078e006b */
[----:B------:R-:W-:Y:S01]  /*53c0*/  HMMA.16816.F32 R92, R4, R58, R24 ;  /* 0x0000003a045c723c */ /* 0x000fe20000001818 */
[----:B------:R-:W1:Y:S01]  /*53d0*/  LDSM.16.MT88.4 R24, [R217+0x9800] ;  /* 0x00980000d918783b */ /* 0x000e620000004200 */
[----:B------:R-:W-:-:S05]  /*53e0*/  IMAD.MOV.U32 R70, RZ, RZ, R106 ;  /* 0x000000ffff467224 */ /* 0x000fca00078e006a */
[----:B------:R-:W-:Y:S01]  /*53f0*/  IMAD.MOV.U32 R59, RZ, RZ, R112 ;  /* 0x000000ffff3b7224 */ /* 0x000fe200078e0070 */
[----:B--2---:R-:W-:Y:S01]  /*5400*/  HMMA.16816.F32 R136, R4, R32, R16 ;  /* 0x000000200488723c */ /* 0x004fe20000001810 */
[----:B------:R-:W-:-:S07]  /*5410*/  MOV R58, R111 ;  /* 0x0000006f003a7202 */ /* 0x000fce0000000f00 */
[C---:B------:R-:W-:Y:S01]  /*5420*/  HMMA.16816.F32 R132, R4.reuse, R34, R12 ;  /* 0x000000220484723c */ /* 0x040fe2000000180c */
[----:B------:R-:W2:Y:S07]  /*5430*/  LDSM.16.MT88.4 R32, [R218+0x9800] ;  /* 0x00980000da20783b */ /* 0x000eae0000004200 */
[----:B------:R-:W-:Y:S07]  /*5440*/  HMMA.16816.F32 R120, R4, R66, R20 ;  /* 0x000000420478723c */ /* 0x000fee0000001814 */
[----:B------:R-:W-:Y:S01]  /*5450*/  MOV R67, R105 ;  /* 0x0000006900437202 */ /* 0x000fe20000000f00 */
[----:B---3--:R-:W-:Y:S01]  /*5460*/  HMMA.16816.F32 R20, R8, R28, RZ ;  /* 0x0000001c0814723c */ /* 0x008fe200000018ff */
[----:B------:R-:W-:-:S06]  /*5470*/  IMAD.MOV.U32 R66, RZ, RZ, R104 ;  /* 0x000000ffff427224 */ /* 0x000fcc00078e0068 */
[----:B------:R-:W-:Y:S01]  /*5480*/  IMAD.MOV.U32 R29, RZ, RZ, R103 ;  /* 0x000000ffff1d7224 */ /* 0x000fe200078e0067 */
[C---:B------:R-:W-:Y:S07]  /*5490*/  HMMA.16816.F32 R12, R8.reuse, R36, RZ ;  /* 0x00000024080c723c */ /* 0x040fee00000018ff */
[----:B------:R-:W-:Y:S01]  /*54a0*/  MOV R37, R102 ;  /* 0x0000006600257202 */ /* 0x000fe20000000f00 */
[----:B------:R-:W-:Y:S01]  /*54b0*/  HMMA.16816.F32 R16, R8, R30, RZ ;  /* 0x0000001e0810723c */ /* 0x000fe200000018ff */
[----:B------:R-:W-:Y:S01]  /*54c0*/  IMAD.MOV.U32 R36, RZ, RZ, R101 ;  /* 0x000000ffff247224 */ /* 0x000fe200078e0065 */
[----:B------:R3:W4:Y:S06]  /*54d0*/  MUFU.EX2 R31, R3 ;  /* 0x00000003001f7308 */ /* 0x00072c0000000800 */
[C---:B-1----:R-:W-:Y:S01]  /*54e0*/  HMMA.16816.F32 R128, R4.reuse, R24, R20 ;  /* 0x000000180480723c */ /* 0x042fe20000001814 */
[----:B------:R-:W1:Y:S06]  /*54f0*/  LDSM.16.MT88.4 R20, [R221+0x9000] ;  /* 0x00900000dd14783b */ /* 0x000e6c0000004200 */
[----:B------:R-:W-:Y:S01]  /*5500*/  IMAD.MOV.U32 R25, RZ, RZ, R100 ;  /* 0x000000ffff197224 */ /* 0x000fe200078e0064 */
[----:B--2---:R-:W-:Y:S01]  /*5510*/  HMMA.16816.F32 R112, R4, R32, R12 ;  /* 0x000000200470723c */ /* 0x004fe2000000180c */
[----:B------:R-:W-:Y:S01]  /*5520*/  MOV R24, R78 ;  /* 0x0000004e00187202 */ /* 0x000fe20000000f00 */
[----:B---3--:R-:W-:-:S04]  /*5530*/  FFMA.FTZ R3, R82, c[0x0][0x2d0], -R2 ;  /* 0x0000b40052037a23 */ /* 0x008fc80000010802 */
[----:B------:R2:W-:Y:S02]  /*5540*/  MUFU.EX2 R225, R3 ;  /* 0x0000000300e17308 */ /* 0x0005e40000000800 */
[----:B------:R-:W-:Y:S08]  /*5550*/  HMMA.16816.F32 R12, R8, R38, RZ ;  /* 0x00000026080c723c */ /* 0x000ff000000018ff */
[----:B------:R-:W-:Y:S01]  /*5560*/  HMMA.16816.F32 R116, R4, R26, R16 ;  /* 0x0000001a0474723c */ /* 0x000fe20000001810 */
[----:B------:R-:W3:Y:S01]  /*5570*/  LDSM.16.MT88.4 R16, [R221+0x9800] ;  /* 0x00980000dd10783b */ /* 0x000ee20000004200 */
[----:B--2---:R-:W-:-:S04]  /*5580*/  FFMA.FTZ R3, R81, c[0x0][0x2d0], -R2 ;  /* 0x0000b40051037a23 */ /* 0x004fc80000010802 */
[----:B------:R2:W-:Y:S10]  /*5590*/  MUFU.EX2 R226, R3 ;  /* 0x0000000300e27308 */ /* 0x0005f40000000800 */
[----:B------:R-:W-:Y:S08]  /*55a0*/  HMMA.16816.F32 R108, R4, R34, R12 ;  /* 0x00000022046c723c */ /* 0x000ff0000000180c */
[----:B-1----:R-:W-:Y:S01]  /*55b0*/  HMMA.16816.F32 R12, R8, R20, RZ ;  /* 0x00000014080c723c */ /* 0x002fe200000018ff */
[----:B--2---:R-:W-:-:S04]  /*55c0*/  FFMA.FTZ R3, R77, c[0x0][0x2d0], -R0 ;  /* 0x0000b4004d037a23 */ /* 0x004fc80000010800 */
[----:B------:R1:W-:Y:S02]  /*55d0*/  MUFU.EX2 R28, R3 ;  /* 0x00000003001c7308 */ /* 0x0003e40000000800 */
[--C-:B-1----:R-:W-:Y:S11]  /*55e0*/  FFMA.FTZ R3, R76, c[0x0][0x2d0], -R0.reuse ;  /* 0x0000b4004c037a23 */ /* 0x102ff60000010800 */
[----:B------:R-:W-:Y:S06]  /*55f0*/  @!UPT UIADD3 URZ, URZ, URZ, URZ ;  /* 0x0000003f3f3ff290 */ /* 0x000fec000fffe03f */
[----:B---3--:R-:W-:Y:S01]  /*5600*/  HMMA.16816.F32 R104, R4, R16, R12 ;  /* 0x000000100468723c */ /* 0x008fe2000000180c */
[----:B------:R1:W2:Y:S07]  /*5610*/  MUFU.EX2 R78, R3 ;  /* 0x00000003004e7308 */ /* 0x0002ae0000000800 */
[----:B------:R-:W-:Y:S01]  /*5620*/  HMMA.16816.F32 R12, R8, R22, RZ ;  /* 0x00000016080c723c */ /* 0x000fe200000018ff */
[----:B-1----:R-:W-:-:S04]  /*5630*/  FFMA.FTZ R3, R75, c[0x0][0x2d0], -R0 ;  /* 0x0000b4004b037a23 */ /* 0x002fc80000010800 */
[----:B------:R1:W-:Y:S11]  /*5640*/  MUFU.EX2 R30, R3 ;  /* 0x00000003001e7308 */ /* 0x0003f60000000800 */
[----:B------:R-:W-:Y:S08]  /*5650*/  @!UPT UIADD3 URZ, URZ, URZ, URZ ;  /* 0x0000003f3f3ff290 */ /* 0x000ff0000fffe03f */
[----:B------:R-:W-:Y:S01]  /*5660*/  HMMA.16816.F32 R100, R4, R18, R12 ;  /* 0x000000120464723c */ /* 0x000fe2000000180c */
[----:B------:R-:W3:Y:S01]  /*5670*/  LDSM.16.MT88.4 R12, [R220+0x9000] ;  /* 0x00900000dc0c783b */ /* 0x000ee20000004200 */
[----:B-1----:R-:W-:-:S04]  /*5680*/  FFMA.FTZ R3, R74, c[0x0][0x2d0], -R0 ;  /* 0x0000b4004a037a23 */ /* 0x002fc80000010800 */
[----:B------:R1:W1:Y:S02]  /*5690*/  MUFU.EX2 R41, R3 ;  /* 0x0000000300297308 */ /* 0x0002640000000800 */
[----:B-1----:R-:W-:-:S04]  /*56a0*/  IMAD.MOV.U32 R3, RZ, RZ, R61 ;  /* 0x000000ffff037224 */ /* 0x002fc800078e003d */
[----:B------:R-:W-:Y:S01]  /*56b0*/  FFMA.FTZ R3, R3, c[0x0][0x2d0], -R2 ;  /* 0x0000b40003037a23 */ /* 0x000fe20000010802 */
[C---:B---3--:R-:W-:Y:S08]  /*56c0*/  HMMA.16816.F32 R16, R8.reuse, R12, RZ ;  /* 0x0000000c0810723c */ /* 0x048ff000000018ff */
[----:B------:R-:W-:Y:S01]  /*56d0*/  HMMA.16816.F32 R8, R8, R14, RZ ;  /* 0x0000000e0808723c */ /* 0x000fe200000018ff */
[----:B------:R-:W1:Y:S11]  /*56e0*/  LDSM.16.MT88.4 R12, [R220+0x9800] ;  /* 0x00980000dc0c783b */ /* 0x000e760000004200 */
[----:B------:R-:W-:Y:S04]  /*56f0*/  @!UPT UIADD3 URZ, URZ, URZ, URZ ;  /* 0x0000003f3f3ff290 */ /* 0x000fe8000fffe03f */
[C---:B-1----:R-:W-:Y:S08]  /*5700*/  HMMA.16816.F32 R52, R4.reuse, R12, R16 ;  /* 0x0000000c0434723c */ /* 0x042ff00000001810 */
[----:B------:R-:W-:Y:S01]  /*5710*/  HMMA.16816.F32 R12, R4, R14, R8 ;  /* 0x0000000e040c723c */ /* 0x000fe20000001808 */
[----:B------:R-:W1:Y:S06]  /*5720*/  LDSM.16.MT88.4 R8, [R217+0x1000] ;  /* 0x00100000d908783b */ /* 0x000e6c0000004200 */
[----:B----4-:R-:W-:-:S02]  /*5730*/  F2FP.PACK_AB R4, R31, R124 ;  /* 0x0000007c1f04723e */ /* 0x010fc400000000ff */
[----:B--2---:R-:W-:Y:S02]  /*5740*/  F2FP.PACK_AB R5, R78, R28 ;  /* 0x0000001c4e05723e */ /* 0x004fe400000000ff */
[----:B------:R-:W-:Y:S02]  /*5750*/  F2FP.PACK_AB R6, R226, R225 ;  /* 0x000000e1e206723e */ /* 0x000fe400000000ff */
[----:B------:R-:W-:-:S07]  /*5760*/  F2FP.PACK_AB R7, R41, R30 ;  /* 0x0000001e2907723e */ /* 0x000fce00000000ff */
[C---:B-1----:R-:W-:Y:S08]  /*5770*/  HMMA.16816.F32 R88, R4.reuse, R8, R88 ;  /* 0x000000080458723c */ /* 0x042ff00000001858 */
[C---:B------:R-:W-:Y:S01]  /*5780*/  HMMA.16816.F32 R48, R4.reuse, R10, R84 ;  /* 0x0000000a0430723c */ /* 0x040fe20000001854 */
[----:B------:R-:W1:Y:S07]  /*5790*/  LDSM.16.MT88.4 R8, [R218+0x1000] ;  /* 0x00100000da08783b */ /* 0x000e6e0000004200 */
        /* <DEDUP_REMOVED lines=8> */
[----:B------:R-:W-:Y:S01]  /*5820*/  MOV R197, R40 ;  /* 0x0000002800c57202 */ /* 0x000fe20000000f00 */
[----:B------:R-:W-:Y:S01]  /*5830*/  IMAD.MOV.U32 R196, RZ, RZ, R24 ;  /* 0x000000ffffc47224 */ /* 0x000fe200078e0018 */
[----:B------:R-:W-:Y:S01]  /*5840*/  MOV R198, R67 ;  /* 0x0000004300c67202 */ /* 0x000fe20000000f00 */
[----:B------:R-:W-:Y:S02]  /*5850*/  IMAD.MOV.U32 R208, RZ, RZ, R25 ;  /* 0x000000ffffd07224 */ /* 0x000fe400078e0019 */
[----:B------:R-:W-:Y:S01]  /*5860*/  IMAD.MOV.U32 R199, RZ, RZ, R66 ;  /* 0x000000ffffc77224 */ /* 0x000fe200078e0042 */
[C---:B-1----:R-:W-:Y:S07]  /*5870*/  HMMA.16816.F32 R80, R4.reuse, R8, R204 ;  /* 0x000000080450723c */ /* 0x042fee00000018cc */
[----:B------:R-:W-:Y:S01]  /*5880*/  IMAD.MOV.U32 R205, RZ, RZ, R43 ;  /* 0x000000ffffcd7224 */ /* 0x000fe200078e002b */
[----:B------:R-:W-:Y:S01]  /*5890*/  MOV R207, R62 ;  /* 0x0000003e00cf7202 */ /* 0x000fe20000000f00 */
[----:B------:R-:W-:Y:S01]  /*58a0*/  IMAD.MOV.U32 R204, RZ, RZ, R41 ;  /* 0x000000ffffcc7224 */ /* 0x000fe200078e0029 */
[----:B------:R-:W-:Y:S01]  /*58b0*/  MOV R206, R59 ;  /* 0x0000003b00ce7202 */ /* 0x000fe20000000f00 */
[----:B------:R-:W-:Y:S01]  /*58c0*/  HMMA.16816.F32 R40, R4, R10, R192 ;  /* 0x0000000a0428723c */ /* 0x000fe200000018c0 */
[----:B------:R-:W1:Y:S06]  /*58d0*/  LDSM.16.MT88.4 R8, [R220+0x1000] ;  /* 0x00100000dc08783b */ /* 0x000e6c0000004200 */
[----:B------:R-:W-:Y:S01]  /*58e0*/  IMAD.MOV.U32 R193, RZ, RZ, R79 ;  /* 0x000000ffffc17224 */ /* 0x000fe200078e004f */
[----:B------:R-:W-:Y:S01]  /*58f0*/  MOV R194, R31 ;  /* 0x0000001f00c27202 */ /* 0x000fe20000000f00 */
[----:B------:R-:W-:-:S02]  /*5900*/  IMAD.MOV.U32 R192, RZ, RZ, R78 ;  /* 0x000000ffffc07224 */ /* 0x000fc400078e004e */
[----:B------:R-:W-:Y:S01]  /*5910*/  IMAD.MOV.U32 R195, RZ, RZ, R30 ;  /* 0x000000ffffc37224 */ /* 0x000fe200078e001e */
[C---:B-1----:R-:W-:Y:S07]  /*5920*/  HMMA.16816.F32 R76, R4.reuse, R8, R200 ;  /* 0x00000008044c723c */ /* 0x042fee00000018c8 */
[----:B------:R-:W-:Y:S01]  /*5930*/  MOV R203, R28 ;  /* 0x0000001c00cb7202 */ /* 0x000fe20000000f00 */
[----:B------:R-:W-:Y:S01]  /*5940*/  HMMA.16816.F32 R36, R4, R10, R188 ;  /* 0x0000000a0424723c */ /* 0x000fe200000018bc */
[----:B------:R-:W1:Y:S01]  /*5950*/  LDSM.16.MT88.4 R8, [R217+0x4000] ;  /* 0x00400000d908783b */ /* 0x000e620000004200 */
[----:B------:R-:W-:-:S02]  /*5960*/  IMAD.MOV.U32 R202, RZ, RZ, R29 ;  /* 0x000000ffffca7224 */ /* 0x000fc400078e001d */
[----:B------:R-:W-:Y:S02]  /*5970*/  IMAD.MOV.U32 R201, RZ, RZ, R70 ;  /* 0x000000ffffc97224 */ /* 0x000fe400078e0046 */
[----:B------:R-:W-:Y:S01]  /*5980*/  IMAD.MOV.U32 R200, RZ, RZ, R71 ;  /* 0x000000ffffc87224 */ /* 0x000fe200078e0047 */
[----:B------:R-:W-:Y:S01]  /*5990*/  MOV R191, R64 ;  /* 0x0000004000bf7202 */ /* 0x000fe20000000f00 */
[----:B------:R-:W-:Y:S02]  /*59a0*/  IMAD.MOV.U32 R190, RZ, RZ, R65 ;  /* 0x000000ffffbe7224 */ /* 0x000fe400078e0041 */
[----:B------:R-:W-:Y:S02]  /*59b0*/  IMAD.MOV.U32 R189, RZ, RZ, R58 ;  /* 0x000000ffffbd7224 */ /* 0x000fe400078e003a */
[----:B------:R-:W-:Y:S01]  /*59c0*/  IMAD.MOV.U32 R188, RZ, RZ, R56 ;  /* 0x000000ffffbc7224 */ /* 0x000fe200078e0038 */
[C---:B-1----:R-:W-:Y:S07]  /*59d0*/  HMMA.16816.F32 R72, R4.reuse, R8, R184 ;  /* 0x000000080448723c */ /* 0x042fee00000018b8 */
[----:B------:R-:W-:Y:S01]  /*59e0*/  IMAD.MOV.U32 R185, RZ, RZ, R68 ;  /* 0x000000ffffb97224 */ /* 0x000fe200078e0044 */
[----:B------:R-:W-:Y:S01]  /*59f0*/  HMMA.16816.F32 R32, R4, R10, R180 ;  /* 0x0000000a0420723c */ /* 0x000fe200000018b4 */
[----:B------:R-:W1:Y:S01]  /*5a00*/  LDSM.16.MT88.4 R8, [R218+0x4000] ;  /* 0x00400000da08783b */ /* 0x000e620000004200 */
[----:B------:R-:W-:Y:S01]  /*5a10*/  MOV R187, R69 ;  /* 0x0000004500bb7202 */ /* 0x000fe20000000f00 */
[----:B------:R-:W-:-:S02]  /*5a20*/  IMAD.MOV.U32 R184, RZ, RZ, R60 ;  /* 0x000000ffffb87224 */ /* 0x000fc400078e003c */
[----:B------:R-:W-:Y:S02]  /*5a30*/  IMAD.MOV.U32 R186, RZ, RZ, R57 ;  /* 0x000000ffffba7224 */ /* 0x000fe400078e0039 */
[----:B------:R-:W-:Y:S01]  /*5a40*/  IMAD.MOV.U32 R183, RZ, RZ, R63 ;  /* 0x000000ffffb77224 */ /* 0x000fe200078e003f */
[C---:B-1----:R-:W-:Y:S01]  /*5a50*/  HMMA.16816.F32 R68, R4.reuse, R8, R176 ;  /* 0x000000080444723c */ /* 0x042fe200000018b0 */
[----:B------:R1:W-:Y:S06]  /*5a60*/  MUFU.EX2 R179, R3 ;  /* 0x0000000300b37308 */ /* 0x0003ec0000000800 */
[----:B------:R-:W-:Y:S01]  /*5a70*/  IMAD.MOV.U32 R178, RZ, RZ, R193 ;  /* 0x000000ffffb27224 */ /* 0x000fe200078e00c1 */
[----:B------:R-:W-:Y:S01]  /*5a80*/  HMMA.16816.F32 R28, R4, R10, R164 ;  /* 0x0000000a041c723c */ /* 0x000fe200000018a4 */
[----:B------:R-:W2:Y:S01]  /*5a90*/  LDSM.16.MT88.4 R8, [R221+0x4000] ;  /* 0x00400000dd08783b */ /* 0x000ea20000004200 */
[----:B-1----:R-:W-:-:S04]  /*5aa0*/  FFMA.FTZ R3, R183, c[0x0][0x2d0], -R2 ;  /* 0x0000b400b7037a23 */ /* 0x002fc80000010802 */
[----:B------:R1:W-:Y:S02]  /*5ab0*/  MUFU.EX2 R177, R3 ;  /* 0x0000000300b17308 */ /* 0x0003e40000000800 */
[----:B-1----:R-:W-:-:S06]  /*5ac0*/  FFMA.FTZ R3, R184, c[0x0][0x2d0], -R2 ;  /* 0x0000b400b8037a23 */ /* 0x002fcc0000010802 */
[----:B------:R1:W-:Y:S01]  /*5ad0*/  MUFU.EX2 R176, R3 ;  /* 0x0000000300b07308 */ /* 0x0003e20000000800 */
[C---:B--2---:R-:W-:Y:S08]  /*5ae0*/  HMMA.16816.F32 R64, R4.reuse, R8, R160 ;  /* 0x000000080440723c */ /* 0x044ff000000018a0 */
[----:B------:R-:W-:Y:S01]  /*5af0*/  HMMA.16816.F32 R24, R4, R10, R152 ;  /* 0x0000000a0418723c */ /* 0x000fe20000001898 */
[----:B------:R-:W2:Y:S01]  /*5b00*/  LDSM.16.MT88.4 R8, [R220+0x4000] ;  /* 0x00400000dc08783b */ /* 0x000ea20000004200 */
[----:B-1----:R-:W-:-:S06]  /*5b10*/  FFMA.FTZ R3, R185, c[0x0][0x2d0], -R2 ;  /* 0x0000b400b9037a23 */ /* 0x002fcc0000010802 */
        /* <DEDUP_REMOVED lines=24> */
[----:B------:R2:W3:Y:S02]  /*5ca0*/  MUFU.EX2 R100, R3 ;  /* 0x0000000300647308 */ /* 0x0004e40000000800 */
[----:B--2---:R-:W-:-:S02]  /*5cb0*/  FADD.FTZ R3, R175, R126 ;  /* 0x0000007eaf037221 */ /* 0x004fc40000010000 */
[----:B------:R-:W-:Y:S02]  /*5cc0*/  IMAD.MOV.U32 R175, RZ, RZ, R194 ;  /* 0x000000ffffaf7224 */ /* 0x000fe400078e00c2 */
[C---:B-1----:R-:W-:Y:S07]  /*5cd0*/  HMMA.16816.F32 R148, R4.reuse, R8, R52 ;  /* 0x000000080494723c */ /* 0x042fee0000001834 */
[----:B------:R-:W-:Y:S01]  /*5ce0*/  MOV R54, R201 ;  /* 0x000000c900367202 */ /* 0x000fe20000000f00 */
[----:B------:R-:W-:Y:S01]  /*5cf0*/  HMMA.16816.F32 R12, R4, R10, R12 ;  /* 0x0000000a040c723c */ /* 0x000fe2000000180c */
[----:B------:R-:W1:Y:S01]  /*5d00*/  LDSM.16.MT88.4 R8, [R217+0x1800] ;  /* 0x00180000d908783b */ /* 0x000e620000004200 */
[----:B------:R-:W-:Y:S01]  /*5d10*/  IMAD.MOV.U32 R55, RZ, RZ, R202 ;  /* 0x000000ffff377224 */ /* 0x000fe200078e00ca */
[----:B------:R-:W-:Y:S01]  /*5d20*/  MOV R53, R190 ;  /* 0x000000be00357202 */ /* 0x000fe20000000f00 */
[----:B------:R-:W-:-:S03]  /*5d30*/  IMAD.MOV.U32 R52, RZ, RZ, R191 ;  /* 0x000000ffff347224 */ /* 0x000fc600078e00bf */
[--C-:B------:R-:W-:Y:S01]  /*5d40*/  FFMA.FTZ R4, R186, c[0x0][0x2d0], -R0.reuse ;  /* 0x0000b400ba047a23 */ /* 0x100fe20000010800 */
[----:B---3--:R-:W-:Y:S01]  /*5d50*/  F2FP.PACK_AB R6, R100, R176 ;  /* 0x000000b06406723e */ /* 0x008fe200000000ff */
[----:B------:R-:W-:Y:S02]  /*5d60*/  FADD.FTZ R5, R214, R125 ;  /* 0x0000007dd6057221 */ /* 0x000fe40000010000 */
[----:B------:R2:W-:Y:S02]  /*5d70*/  MUFU.EX2 R106, R4 ;  /* 0x00000004006a7308 */ /* 0x0005e40000000800 */
[----:B------:R-:W-:Y:S02]  /*5d80*/  FADD.FTZ R5, R213, R5 ;  /* 0x00000005d5057221 */ /* 0x000fe40000010000 */
[----:B--2---:R-:W-:Y:S02]  /*5d90*/  FADD.FTZ R4, R127, R3 ;  /* 0x000000037f047221 */ /* 0x004fe40000010000 */
[----:B------:R-:W-:-:S02]  /*5da0*/  FFMA.FTZ R3, R187, c[0x0][0x2d0], -R0 ;  /* 0x0000b400bb037a23 */ /* 0x000fc40000010800 */
[----:B------:R-:W-:Y:S02]  /*5db0*/  FADD.FTZ R4, R212, R4 ;  /* 0x00000004d4047221 */ /* 0x000fe40000010000 */
[----:B------:R2:W3:Y:S02]  /*5dc0*/  MUFU.EX2 R101, R3 ;  /* 0x0000000300657308 */ /* 0x0004e40000000800 */
[----:B------:R-:W-:Y:S01]  /*5dd0*/  FADD.FTZ R126, R174, R4 ;  /* 0x00000004ae7e7221 */ /* 0x000fe20000010000 */
[----:B------:R-:W-:Y:S02]  /*5de0*/  F2FP.PACK_AB R4, R177, R179 ;  /* 0x000000b3b104723e */ /* 0x000fe400000000ff */
[----:B------:R-:W-:Y:S01]  /*5df0*/  MOV R174, R195 ;  /* 0x000000c300ae7202 */ /* 0x000fe20000000f00 */
[----:B--2---:R-:W-:-:S04]  /*5e00*/  FFMA.FTZ R3, R188, c[0x0][0x2d0], -R0 ;  /* 0x0000b400bc037a23 */ /* 0x004fc80000010800 */
[----:B------:R2:W-:Y:S02]  /*5e10*/  MUFU.EX2 R125, R3 ;  /* 0x00000003007d7308 */ /* 0x0005e40000000800 */
[----:B--2---:R-:W-:-:S06]  /*5e20*/  FFMA.FTZ R3, R189, c[0x0][0x2d0], -R0 ;  /* 0x0000b400bd037a23 */ /* 0x004fcc0000010800 */
[----:B------:R2:W4:Y:S02]  /*5e30*/  MUFU.EX2 R102, R3 ;  /* 0x0000000300667308 */ /* 0x0005240000000800 */
[----:B--2---:R-:W-:Y:S01]  /*5e40*/  FADD.FTZ R3, R252, R5 ;  /* 0x00000005fc037221 */ /* 0x004fe20000010000 */
[----:B---3--:R-:W-:Y:S01]  /*5e50*/  F2FP.PACK_AB R5, R101, R106 ;  /* 0x0000006a6505723e */ /* 0x008fe200000000ff */
[----:B------:R-:W-:Y:S01]  /*5e60*/  IMAD.MOV.U32 R252, RZ, RZ, R204 ;  /* 0x000000fffffc7224 */ /* 0x000fe200078e00cc */
[----:B----4-:R-:W-:Y:S01]  /*5e70*/  F2FP.PACK_AB R7, R102, R125 ;  /* 0x0000007d6607723e */ /* 0x010fe200000000ff */
[----:B------:R-:W-:Y:S01]  /*5e80*/  FADD.FTZ R127, R215, R3 ;  /* 0x00000003d77f7221 */ /* 0x000fe20000010000 */
[----:B------:R-:W-:-:S05]  /*5e90*/  MOV R3, R205 ;  /* 0x000000cd00037202 */ /* 0x000fca0000000f00 */
[----:B-1----:R-:W-:Y:S01]  /*5ea0*/  HMMA.16816.F32 R180, R4, R8, R88 ;  /* 0x0000000804b4723c */ /* 0x002fe20000001858 */
[----:B------:R-:W-:-:S07]  /*5eb0*/  FFMA.FTZ R3, R3, c[0x0][0x2d0], -R2 ;  /* 0x0000b40003037a23 */ /* 0x000fce0000010802 */
[C---:B------:R-:W-:Y:S01]  /*5ec0*/  HMMA.16816.F32 R88, R4.reuse, R10, R48 ;  /* 0x0000000a0458723c */ /* 0x040fe20000001830 */
[----:B------:R-:W1:Y:S06]  /*5ed0*/  LDSM.16.MT88.4 R8, [R218+0x1800] ;  /* 0x00180000da08783b */ /* 0x000e6c0000004200 */
[----:B------:R-:W-:Y:S01]  /*5ee0*/  IMAD.MOV.U32 R48, RZ, RZ, R101 ;  /* 0x000000ffff307224 */ /* 0x000fe200078e0065 */
[----:B------:R-:W-:Y:S01]  /*5ef0*/  MOV R49, R192 ;  /* 0x000000c000317202 */ /* 0x000fe20000000f00 */
[----:B------:R-:W-:Y:S02]  /*5f00*/  IMAD.MOV.U32 R51, RZ, RZ, R200 ;  /* 0x000000ffff337224 */ /* 0x000fe400078e00c8 */
[----:B------:R-:W-:Y:S01]  /*5f10*/  IMAD.MOV.U32 R50, RZ, RZ, R203 ;  /* 0x000000ffff327224 */ /* 0x000fe200078e00cb */
[C---:B-1----:R-:W-:Y:S08]  /*5f20*/  HMMA.16816.F32 R84, R4.reuse, R8, R84 ;  /* 0x000000080454723c */ /* 0x042ff00000001854 */
[----:B------:R-:W-:Y:S01]  /*5f30*/  HMMA.16816.F32 R212, R4, R10, R44 ;  /* 0x0000000a04d4723c */ /* 0x000fe2000000182c */
[----:B------:R-:W1:Y:S06]  /*5f40*/  LDSM.16.MT88.4 R8, [R221+0x1800] ;  /* 0x00180000dd08783b */ /* 0x000e6c0000004200 */
[----:B------:R-:W-:Y:S01]  /*5f50*/  MOV R47, R208 ;  /* 0x000000d0002f7202 */ /* 0x000fe20000000f00 */
[----:B------:R-:W-:Y:S01]  /*5f60*/  IMAD.MOV.U32 R46, RZ, RZ, R209 ;  /* 0x000000ffff2e7224 */ /* 0x000fe200078e00d1 */
[----:B------:R-:W-:Y:S01]  /*5f70*/  MOV R44, R211 ;  /* 0x000000d3002c7202 */ /* 0x000fe20000000f00 */
[----:B------:R-:W-:-:S06]  /*5f80*/  IMAD.MOV.U32 R45, RZ, RZ, R210 ;  /* 0x000000ffff2d7224 */ /* 0x000fcc00078e00d2 */
[----:B------:R-:W-:Y:S01]  /*5f90*/  IMAD.MOV.U32 R104, RZ, RZ, R87 ;  /* 0x000000ffff687224 */ /* 0x000fe200078e0057 */
[----:B------:R-:W-:Y:S01]  /*5fa0*/  MOV R103, R84 ;  /* 0x0000005400677202 */ /* 0x000fe20000000f00 */
[----:B------:R-:W-:Y:S02]  /*5fb0*/  IMAD.MOV.U32 R101, RZ, RZ, R85 ;  /* 0x000000ffff657224 */ /* 0x000fe400078e0055 */
[----:B------:R-:W-:Y:S02]  /*5fc0*/  IMAD.MOV.U32 R87, RZ, RZ, R206 ;  /* 0x000000ffff577224 */ /* 0x000fe400078e00ce */
[----:B------:R-:W-:Y:S02]  /*5fd0*/  IMAD.MOV.U32 R85, RZ, RZ, R207 ;  /* 0x000000ffff557224 */ /* 0x000fe400078e00cf */
[----:B------:R-:W-:Y:S02]  /*5fe0*/  IMAD.MOV.U32 R84, RZ, RZ, R196 ;  /* 0x000000ffff547224 */ /* 0x000fe400078e00c4 */
[----:B------:R-:W-:Y:S01]  /*5ff0*/  IMAD.MOV.U32 R105, RZ, RZ, R86 ;  /* 0x000000ffff697224 */ /* 0x000fe200078e0056 */
[----:B------:R-:W-:Y:S01]  /*6000*/  MOV R86, R106 ;  /* 0x0000006a00567202 */ /* 0x000fe20000000f00 */
[C---:B-1----:R-:W-:Y:S07]  /*6010*/  HMMA.16816.F32 R208, R4.reuse, R8, R80 ;  /* 0x0000000804d0723c */ /* 0x042fee0000001850 */
[----:B------:R-:W-:Y:S01]  /*6020*/  IMAD.MOV.U32 R83, RZ, RZ, R197 ;  /* 0x000000ffff537224 */ /* 0x000fe200078e00c5 */
[----:B------:R-:W-:Y:S01]  /*6030*/  HMMA.16816.F32 R204, R4, R10, R40 ;  /* 0x0000000a04cc723c */ /* 0x000fe20000001828 */
[----:B------:R-:W1:Y:S01]  /*6040*/  LDSM.16.MT88.4 R8, [R220+0x1800] ;  /* 0x00180000dc08783b */ /* 0x000e620000004200 */
[----:B------:R-:W-:Y:S01]  /*6050*/  IMAD.MOV.U32 R80, RZ, RZ, R105 ;  /* 0x000000ffff507224 */ /* 0x000fe200078e0069 */
[----:B------:R-:W-:Y:S01]  /*6060*/  MOV R82, R103 ;  /* 0x0000006700527202 */ /* 0x000fe20000000f00 */
[----:B------:R-:W-:-:S03]  /*6070*/  IMAD.MOV.U32 R81, RZ, RZ, R104 ;  /* 0x000000ffff517224 */ /* 0x000fc600078e0068 */
[----:B------:R-:W-:Y:S01]  /*6080*/  MOV R41, R198 ;  /* 0x000000c600297202 */ /* 0x000fe20000000f00 */
[----:B------:R-:W-:Y:S02]  /*6090*/  IMAD.MOV.U32 R42, RZ, RZ, R199 ;  /* 0x000000ffff2a7224 */ /* 0x000fe400078e00c7 */
[----:B------:R-:W-:Y:S02]  /*60a0*/  IMAD.MOV.U32 R40, RZ, RZ, R102 ;  /* 0x000000ffff287224 */ /* 0x000fe400078e0066 */
[----:B------:R-:W-:Y:S01]  /*60b0*/  IMAD.MOV.U32 R43, RZ, RZ, R101 ;  /* 0x000000ffff2b7224 */ /* 0x000fe200078e0065 */
[C---:B-1----:R-:W-:Y:S07]  /*60c0*/  HMMA.16816.F32 R200, R4.reuse, R8, R76 ;  /* 0x0000000804c8723c */ /* 0x042fee000000184c */
[----:B------:R-:W-:Y:S01]  /*60d0*/  MOV R79, R100 ;  /* 0x00000064004f7202 */ /* 0x000fe20000000f00 */
[----:B------:R-:W-:Y:S01]  /*60e0*/  HMMA.16816.F32 R192, R4, R10, R36 ;  /* 0x0000000a04c0723c */ /* 0x000fe20000001824 */
[----:B------:R-:W1:Y:S01]  /*60f0*/  LDSM.16.MT88.4 R8, [R217+0x4800] ;  /* 0x00480000d908783b */ /* 0x000e620000004200 */
        /* <DEDUP_REMOVED lines=19> */
[----:B------:R-:W-:-:S02]  /*6230*/  IMAD.MOV.U32 R27, RZ, RZ, R78 ;  /* 0x000000ffff1b7224 */ /* 0x000fc400078e004e */
[----:B------:R-:W-:Y:S02]  /*6240*/  IMAD.MOV.U32 R24, RZ, RZ, R86 ;  /* 0x000000ffff187224 */ /* 0x000fe400078e0056 */
[----:B------:R-:W-:Y:S02]  /*6250*/  IMAD.MOV.U32 R26, RZ, RZ, R45 ;  /* 0x000000ffff1a7224 */ /* 0x000fe400078e002d */
[----:B------:R-:W-:Y:S01]  /*6260*/  IMAD.MOV.U32 R25, RZ, RZ, R46 ;  /* 0x000000ffff197224 */ /* 0x000fe200078e002e */
[C---:B-1----:R-:W-:Y:S08]  /*6270*/  HMMA.16816.F32 R112, R4.reuse, R8, R60 ;  /* 0x000000080470723c */ /* 0x042ff0000000183c */
[C---:B------:R-:W-:Y:S01]  /*6280*/  HMMA.16816.F32 R104, R4.reuse, R10, R20 ;  /* 0x0000000a0468723c */ /* 0x040fe20000001814 */
[----:B------:R-:W1:Y:S06]  /*6290*/  LDSM.16.MT88.4 R8, [R217+0x7800] ;  /* 0x00780000d908783b */ /* 0x000e6c0000004200 */
[----:B------:R-:W-:Y:S01]  /*62a0*/  MOV R22, R81 ;  /* 0x0000005100167202 */ /* 0x000fe20000000f00 */
[C---:B-1----:R-:W-:Y:S08]  /*62b0*/  HMMA.16816.F32 R100, R4.reuse, R8, R56 ;  /* 0x000000080464723c */ /* 0x042ff00000001838 */
[----:B------:R-:W-:Y:S01]  /*62c0*/  HMMA.16816.F32 R60, R4, R10, R16 ;  /* 0x0000000a043c723c */ /* 0x000fe20000001810 */
[----:B------:R-:W1:Y:S06]  /*62d0*/  LDSM.16.MT88.4 R8, [R218+0x7800] ;  /* 0x00780000da08783b */ /* 0x000e6c0000004200 */
[----:B------:R-:W-:Y:S01]  /*62e0*/  IMAD.MOV.U32 R16, RZ, RZ, R40 ;  /* 0x000000ffff107224 */ /* 0x000fe200078e0028 */
[----:B------:R-:W-:Y:S01]  /*62f0*/  MOV R40, R80 ;  /* 0x0000005000287202 */ /* 0x000fe20000000f00 */
[----:B------:R-:W-:-:S02]  /*6300*/  IMAD.MOV.U32 R17, RZ, RZ, R79 ;  /* 0x000000ffff117224 */ /* 0x000fc400078e004f */
[----:B------:R-:W-:Y:S01]  /*6310*/  IMAD.MOV.U32 R79, RZ, RZ, R43 ;  /* 0x000000ffff4f7224 */ /* 0x000fe200078e002b */
[----:B------:R-:W-:Y:S01]  /*6320*/  MOV R43, R83 ;  /* 0x00000053002b7202 */ /* 0x000fe20000000f00 */
        /* <DEDUP_REMOVED lines=11> */
[C---:B-1----:R-:W-:Y:S07]  /*63e0*/  HMMA.16816.F32 R48, R4.reuse, R8, R92 ;  /* 0x000000080430723c */ /* 0x042fee000000185c */
[----:B------:R-:W-:Y:S01]  /*63f0*/  MOV R93, R79 ;  /* 0x0000004f005d7202 */ /* 0x000fe20000000f00 */
[----:B------:R-:W-:Y:S01]  /*6400*/  HMMA.16816.F32 R36, R4, R10, R96 ;  /* 0x0000000a0424723c */ /* 0x000fe20000001860 */
[----:B------:R-:W1:Y:S01]  /*6410*/  LDSM.16.MT88.4 R8, [R221+0x7800] ;  /* 0x00780000dd08783b */ /* 0x000e620000004200 */
[----:B------:R-:W-:Y:S01]  /*6420*/  IMAD.MOV.U32 R94, RZ, RZ, R40 ;  /* 0x000000ffff5e7224 */ /* 0x000fe200078e0028 */
[----:B------:R-:W-:Y:S01]  /*6430*/  MOV R92, R42 ;  /* 0x0000002a005c7202 */ /* 0x000fe20000000f00 */
[----:B------:R-:W-:-:S03]  /*6440*/  IMAD.MOV.U32 R95, RZ, RZ, R41 ;  /* 0x000000ffff5f7224 */ /* 0x000fc600078e0029 */
[----:B------:R-:W-:Y:S01]  /*6450*/  IMAD.MOV.U32 R99, RZ, RZ, R77 ;  /* 0x000000ffff637224 */ /* 0x000fe200078e004d */
[----:B------:R-:W-:Y:S01]  /*6460*/  MOV R96, R84 ;  /* 0x0000005400607202 */ /* 0x000fe20000000f00 */
[----:B------:R-:W-:Y:S02]  /*6470*/  IMAD.MOV.U32 R98, RZ, RZ, R82 ;  /* 0x000000ffff627224 */ /* 0x000fe400078e0052 */
[----:B------:R-:W-:Y:S01]  /*6480*/  IMAD.MOV.U32 R97, RZ, RZ, R83 ;  /* 0x000000ffff617224 */ /* 0x000fe200078e0053 */
[C---:B-1----:R-:W-:Y:S07]  /*6490*/  HMMA.16816.F32 R84, R4.reuse, R8, R168 ;  /* 0x000000080454723c */ /* 0x042fee00000018a8 */
[----:B------:R-:W-:Y:S01]  /*64a0*/  IMAD.MOV.U32 R168, RZ, RZ, R47 ;  /* 0x000000ffffa87224 */ /* 0x000fe200078e002f */
[----:B------:R-:W-:Y:S01]  /*64b0*/  HMMA.16816.F32 R76, R4, R10, R120 ;  /* 0x0000000a044c723c */ /* 0x000fe20000001878 */
[----:B------:R-:W1:Y:S01]  /*64c0*/  LDSM.16.MT88.4 R8, [R220+0x7800] ;  /* 0x00780000dc08783b */ /* 0x000e620000004200 */
[----:B------:R-:W-:Y:S01]  /*64d0*/  IMAD.MOV.U32 R169, RZ, RZ, R52 ;  /* 0x000000ffffa97224 */ /* 0x000fe200078e0034 */
[----:B------:R-:W-:Y:S01]  /*64e0*/  MOV R170, R53 ;  /* 0x0000003500aa7202 */ /* 0x000fe20000000f00 */
[----:B------:R-:W-:-:S03]  /*64f0*/  IMAD.MOV.U32 R171, RZ, RZ, R54 ;  /* 0x000000ffffab7224 */ /* 0x000fc600078e0036 */
[----:B------:R-:W-:-:S05]  /*6500*/  IMAD.MOV.U32 R123, RZ, RZ, R55 ;  /* 0x000000ffff7b7224 */ /* 0x000fca00078e0037 */
        /* <DEDUP_REMOVED lines=8> */
[----:B------:R-:W-:Y:S02]  /*6590*/  IMAD.MOV.U32 R97, RZ, RZ, R98 ;  /* 0x000000ffff617224 */ /* 0x000fe400078e0062 */
[----:B------:R-:W-:Y:S01]  /*65a0*/  IMAD.MOV.U32 R98, RZ, RZ, R99 ;  /* 0x000000ffff627224 */ /* 0x000fe200078e0063 */
[----:B------:R-:W-:Y:S01]  /*65b0*/  MOV R99, R16 ;  /* 0x0000001000637202 */ /* 0x000fe20000000f00 */
[----:B------:R-:W-:-:S02]  /*65c0*/  IMAD.MOV.U32 R16, RZ, RZ, R17 ;  /* 0x000000ffff107224 */ /* 0x000fc400078e0011 */
[----:B------:R-:W-:Y:S02]  /*65d0*/  IMAD.MOV.U32 R17, RZ, RZ, R125 ;  /* 0x000000ffff117224 */ /* 0x000fe400078e007d */
[----:B------:R2:W-:Y:S01]  /*65e0*/  MUFU.EX2 R125, R3 ;  /* 0x00000003007d7308 */ /* 0x0005e20000000800 */
[----:B------:R-:W-:Y:S02]  /*65f0*/  IMAD.MOV.U32 R123, RZ, RZ, R169 ;  /* 0x000000ffff7b7224 */ /* 0x000fe400078e00a9 */
[----:B------:R-:W-:Y:S01]  /*6600*/  IMAD.MOV.U32 R169, RZ, RZ, R171 ;  /* 0x000000ffffa97224 */ /* 0x000fe200078e00ab */
[----:B------:R-:W-:Y:S01]  /*6610*/  MOV R171, R97 ;  /* 0x0000006100ab7202 */ /* 0x000fe20000000f00 */
[----:B------:R-:W-:Y:S02]  /*6620*/  IMAD.MOV.U32 R97, RZ, RZ, R99 ;  /* 0x000000ffff617224 */ /* 0x000fe400078e0063 */
[----:B------:R-:W-:Y:S01]  /*6630*/  IMAD.MOV.U32 R99, RZ, RZ, R17 ;  /* 0x000000ffff637224 */ /* 0x000fe200078e0011 */
[----:B------:R-:W-:-:S02]  /*6640*/  MOV R17, R227 ;  /* 0x000000e300117202 */ /* 0x000fc40000000f00 */
[----:B------:R3:W5:Y:S01]  /*6650*/  LDL.LU R227, [R1+0xb4] ;  /* 0x0000b40001e37983 */ /* 0x0007620000300800 */
[----:B-1----:R-:W-:Y:S01]  /*6660*/  HMMA.16816.F32 R68, R4, R8, R164 ;  /* 0x000000080444723c */ /* 0x002fe200000018a4 */
[----:B--2---:R-:W-:Y:S02]  /*6670*/  FFMA.FTZ R3, R122, c[0x0][0x2d0], -R2 ;  /* 0x0000b4007a037a23 */ /* 0x004fe40000010802 */
[----:B------:R-:W-:Y:S01]  /*6680*/  IMAD.MOV.U32 R122, RZ, RZ, R168 ;  /* 0x000000ffff7a7224 */ /* 0x000fe200078e00a8 */
[----:B------:R-:W-:-:S04]  /*6690*/  MOV R168, R170 ;  /* 0x000000aa00a87202 */ /* 0x000fc80000000f00 */
[C---:B------:R-:W-:Y:S01]  /*66a0*/  HMMA.16816.F32 R56, R4.reuse, R10, R144 ;  /* 0x0000000a0438723c */ /* 0x040fe20000001890 */
[----:B------:R-:W1:Y:S01]  /*66b0*/  LDSM.16.MT88.4 R8, [R217+0xa800] ;  /* 0x00a80000d908783b */ /* 0x000e620000004200 */
[----:B------:R-:W-:Y:S02]  /*66c0*/  IMAD.MOV.U32 R170, RZ, RZ, R96 ;  /* 0x000000ffffaa7224 */ /* 0x000fe400078e0060 */
[----:B------:R-:W-:Y:S01]  /*66d0*/  IMAD.MOV.U32 R96, RZ, RZ, R98 ;  /* 0x000000ffff607224 */ /* 0x000fe200078e0062 */
[----:B------:R-:W-:Y:S01]  /*66e0*/  MOV R98, R16 ;  /* 0x0000001000627202 */ /* 0x000fe20000000f00 */
[----:B------:R-:W-:Y:S02]  /*66f0*/  IMAD.MOV.U32 R16, RZ, RZ, R176 ;  /* 0x000000ffff107224 */ /* 0x000fe400078e00b0 */
[C---:B-1----:R-:W-:Y:S08]  /*6700*/  HMMA.16816.F32 R44, R4.reuse, R8, R160 ;  /* 0x00000008042c723c */ /* 0x042ff000000018a0 */
[C---:B------:R-:W-:Y:S01]  /*6710*/  HMMA.16816.F32 R32, R4.reuse, R10, R140 ;  /* 0x0000000a0420723c */ /* 0x040fe2000000188c */
[----:B------:R-:W1:Y:S07]  /*6720*/  LDSM.16.MT88.4 R8, [R218+0xa800] ;  /* 0x00a80000da08783b */ /* 0x000e6e0000004200 */
[C---:B-1----:R-:W-:Y:S08]  /*6730*/  HMMA.16816.F32 R80, R4.reuse, R8, R156 ;  /* 0x000000080450723c */ /* 0x042ff0000000189c */
[----:B------:R-:W-:Y:S01]  /*6740*/  HMMA.16816.F32 R72, R4, R10, R136 ;  /* 0x0000000a0448723c */ /* 0x000fe20000001888 */
[----:B------:R-:W1:Y:S01]  /*6750*/  LDSM.16.MT88.4 R8, [R221+0xa800] ;  /* 0x00a80000dd08783b */ /* 0x000e620000004200 */
[----:B------:R2:W4:Y:S02]  /*6760*/  MUFU.EX2 R176, R3 ;  /* 0x0000000300b07308 */ /* 0x0005240000000800 */
[----:B--2---:R-:W-:-:S02]  /*6770*/  FFMA.FTZ R3, R121, c[0x0][0x2d0], -R2 ;  /* 0x0000b40079037a23 */ /* 0x004fc40000010802 */
[----:B------:R-:W-:Y:S02]  /*6780*/  IMAD.MOV.U32 R121, RZ, RZ, R122 ;  /* 0x000000ffff797224 */ /* 0x000fe400078e007a */
[----:B------:R-:W-:Y:S01]  /*6790*/  IMAD.MOV.U32 R122, RZ, RZ, R123 ;  /* 0x000000ffff7a7224 */ /* 0x000fe200078e007b */
[----:B------:R-:W-:Y:S01]  /*67a0*/  MOV R123, R168 ;  /* 0x000000a8007b7202 */ /* 0x000fe20000000f00 */
[----:B------:R-:W-:Y:S01]  /*67b0*/  IMAD.MOV.U32 R168, RZ, RZ, R169 ;  /* 0x000000ffffa87224 */ /* 0x000fe200078e00a9 */
[C---:B-1----:R-:W-:Y:S08]  /*67c0*/  HMMA.16816.F32 R64, R4.reuse, R8, R152 ;  /* 0x000000080440723c */ /* 0x042ff00000001898 */
[----:B------:R-:W-:Y:S01]  /*67d0*/  HMMA.16816.F32 R52, R4, R10, R132 ;  /* 0x0000000a0434723c */ /* 0x000fe20000001884 */
[----:B------:R-:W1:Y:S01]  /*67e0*/  LDSM.16.MT88.4 R8, [R220+0xa800] ;  /* 0x00a80000dc08783b */ /* 0x000e620000004200 */
        /* <DEDUP_REMOVED lines=10> */
[----:B------:R2:W-:Y:S01]  /*6890*/  MUFU.EX2 R177, R3 ;  /* 0x0000000300b17308 */ /* 0x0005e20000000800 */
[----:B------:R-:W-:Y:S01]  /*68a0*/  MOV R120, R122 ;  /* 0x0000007a00787202 */ /* 0x000fe20000000f00 */
[----:B------:R-:W-:-:S02]  /*68b0*/  IMAD.MOV.U32 R122, RZ, RZ, R168 ;  /* 0x000000ffff7a7224 */ /* 0x000fc400078e00a8 */
[----:B------:R-:W-:Y:S01]  /*68c0*/  IMAD.MOV.U32 R168, RZ, RZ, R170 ;  /* 0x000000ffffa87224 */ /* 0x000fe200078e00aa */
[----:B------:R-:W-:Y:S01]  /*68d0*/  MOV R170, R96 ;  /* 0x0000006000aa7202 */ /* 0x000fe20000000f00 */
[----:B------:R-:W-:Y:S02]  /*68e0*/  IMAD.MOV.U32 R96, RZ, RZ, R98 ;  /* 0x000000ffff607224 */ /* 0x000fe400078e0062 */
[----:B--2---:R-:W-:Y:S02]  /*68f0*/  FFMA.FTZ R3, R121, c[0x0][0x2d0], -R2 ;  /* 0x0000b40079037a23 */ /* 0x004fe40000010802 */
        /* <DEDUP_REMOVED lines=8> */
[----:B-1----:R-:W-:Y:S01]  /*6980*/  HMMA.16816.F32 R40, R4, R8, R148 ;  /* 0x000000080428723c */ /* 0x002fe20000001894 */
[----:B------:R1:W2:Y:S01]  /*6990*/  MUFU.EX2 R252, R3 ;  /* 0x0000000300fc7308 */ /* 0x0002a20000000800 */
[----:B------:R-:W-:Y:S01]  /*69a0*/  IMAD.MOV.U32 R98, RZ, RZ, R16 ;  /* 0x000000ffff627224 */ /* 0x000fe200078e0010 */
[----:B------:R-:W-:Y:S01]  /*69b0*/  MOV R16, R18 ;  /* 0x0000001200107202 */ /* 0x000fe20000000f00 */
[----:B------:R-:W-:-:S02]  /*69c0*/  IMAD.MOV.U32 R121, RZ, RZ, R123 ;  /* 0x000000ffff797224 */ /* 0x000fc400078e007b */
[----:B------:R-:W-:Y:S02]  /*69d0*/  IMAD.MOV.U32 R123, RZ, RZ, R169 ;  /* 0x000000ffff7b7224 */ /* 0x000fe400078e00a9 */
[----:B------:R-:W-:Y:S01]  /*69e0*/  HMMA.16816.F32 R28, R4, R10, R12 ;  /* 0x0000000a041c723c */ /* 0x000fe2000000180c */
[----:B------:R-:W-:Y:S01]  /*69f0*/  IMAD.MOV.U32 R18, RZ, RZ, R226 ;  /* 0x000000ffff127224 */ /* 0x000fe200078e00e2 */
[----:B------:R-:W-:Y:S01]  /*6a00*/  MOV R169, R171 ;  /* 0x000000ab00a97202 */ /* 0x000fe20000000f00 */
[----:B-1----:R-:W-:Y:S01]  /*6a10*/  FFMA.FTZ R3, R120, c[0x0][0x2d0], -R0 ;  /* 0x0000b40078037a23 */ /* 0x002fe20000010800 */
        /* <DEDUP_REMOVED lines=8> */
[----:B------:R-:W1:Y:S01]  /*6aa0*/  LDSM.16.MT88.4 R12, [R221+0x2000] ;  /* 0x00200000dd0c783b */ /* 0x000e620000004200 */
[----:B------:R-:W-:-:S02]  /*6ab0*/  IMAD.MOV.U32 R167, RZ, RZ, R121 ;  /* 0x000000ffffa77224 */ /* 0x000fc400078e0079 */
[----:B------:R-:W-:Y:S02]  /*6ac0*/  IMAD.MOV.U32 R98, RZ, RZ, R16 ;  /* 0x000000ffff627224 */ /* 0x000fe400078e0010 */
[----:B------:R-:W-:Y:S02]  /*6ad0*/  IMAD.MOV.U32 R121, RZ, RZ, R123 ;  /* 0x000000ffff797224 */ /* 0x000fe400078e007b */
[----:B------:R-:W-:Y:S02]  /*6ae0*/  IMAD.MOV.U32 R171, RZ, RZ, R97 ;  /* 0x000000ffffab7224 */ /* 0x000fe400078e0061 */
        /* <DEDUP_REMOVED lines=26> */
[----:B------:R-:W-:Y:S01]  /*6c90*/  IMAD.MOV.U32 R170, RZ, RZ, R96 ;  /* 0x000000ffffaa7224 */ /* 0x000fe200078e0060 */
[----:B------:R2:W-:Y:S01]  /*6ca0*/  MUFU.EX2 R175, R4 ;  /* 0x0000000400af7308 */ /* 0x0005e20000000800 */
[----:B------:R-:W-:Y:S01]  /*6cb0*/  MOV R96, R98 ;  /* 0x0000006200607202 */ /* 0x000fe20000000f00 */
[----:B------:R-:W-:Y:S02]  /*6cc0*/  IMAD.MOV.U32 R98, RZ, RZ, R16 ;  /* 0x000000ffff627224 */ /* 0x000fe400078e0010 */
[----:B------:R-:W-:Y:S02]  /*6cd0*/  FADD.FTZ R5, R222, R127 ;  /* 0x0000007fde057221 */ /* 0x000fe40000010000 */
[----:B------:R-:W-:-:S02]  /*6ce0*/  IMAD.MOV.U32 R16, RZ, RZ, R18 ;  /* 0x000000ffff107224 */ /* 0x000fc400078e0012 */
[--C-:B-1----:R-:W-:Y:S02]  /*6cf0*/  FFMA.FTZ R3, R224, c[0x0][0x2d0], -R0.reuse ;  /* 0x0000b400e0037a23 */ /* 0x102fe40000010800 */
[----:B------:R3:W5:Y:S01]  /*6d00*/  LDL.LU R224, [R1+0xa8] ;  /* 0x0000a80001e07983 */ /* 0x0007620000300800 */
[----:B------:R-:W-:Y:S01]  /*6d10*/  MOV R18, R24 ;  /* 0x0000001800127202 */ /* 0x000fe20000000f00 */
[----:B--2---:R-:W-:Y:S02]  /*6d20*/  FFMA.FTZ R4, R223, c[0x0][0x2d0], -R0 ;  /* 0x0000b400df047a23 */ /* 0x004fe40000010800 */
[----:B------:R3:W5:Y:S04]  /*6d30*/  LDL.LU R223, [R1+0xa4] ;  /* 0x0000a40001df7983 */ /* 0x0007680000300800 */
[----:B------:R3:W5:Y:S04]  /*6d40*/  LDL.LU R222, [R1+0xa0] ;  /* 0x0000a00001de7983 */ /* 0x0007680000300800 */
[----:B------:R-:W2:Y:S01]  /*6d50*/  LDL.LU R24, [R1+0x3c] ;  /* 0x00003c0001187983 */ /* 0x000ea20000300800 */
[----:B------:R1:W-:Y:S01]  /*6d60*/  MUFU.EX2 R179, R3 ;  /* 0x0000000300b37308 */ /* 0x0003e20000000800 */
[----:B------:R-:W-:-:S04]  /*6d70*/  IMAD.MOV.U32 R164, RZ, RZ, R165 ;  /* 0x000000ffffa47224 */ /* 0x000fc800078e00a5 */
[----:B------:R-:W-:Y:S02]  /*6d80*/  IMAD.MOV.U32 R147, RZ, RZ, R164 ;  /* 0x000000ffff937224 */ /* 0x000fe400078e00a4 */
[----:B-1----:R-:W-:Y:S02]  /*6d90*/  FADD.FTZ R3, R166, R126 ;  /* 0x0000007ea6037221 */ /* 0x002fe40000010000 */
[----:B------:R-:W-:Y:S02]  /*6da0*/  IMAD.MOV.U32 R166, RZ, RZ, R120 ;  /* 0x000000ffffa67224 */ /* 0x000fe400078e0078 */
        /* <DEDUP_REMOVED lines=15> */
[----:B------:R4:W1:Y:S01]  /*6ea0*/  MUFU.EX2 R178, R4 ;  /* 0x0000000400b27308 */ /* 0x0008620000000800 */
        /* <DEDUP_REMOVED lines=19> */
[--C-:B------:R-:W-:Y:S02]  /*6fe0*/  FFMA.FTZ R26, R26, c[0x0][0x2d0], -R2.reuse ;  /* 0x0000b4001a1a7a23 */ /* 0x100fe40000010802 */
[----:B------:R-:W-:Y:S01]  /*6ff0*/  FFMA.FTZ R23, R23, c[0x0][0x2d0], -R2 ;  /* 0x0000b40017177a23 */ /* 0x000fe20000010802 */
[----:B----4-:R-:W-:Y:S02]  /*7000*/  F2FP.PACK_AB R4, R176, R125 ;  /* 0x0000007db004723e */ /* 0x010fe400000000ff */
[----:B------:R-:W-:-:S02]  /*7010*/  F2FP.PACK_AB R6, R252, R177 ;  /* 0x000000b1fc06723e */ /* 0x000fc400000000ff */
[----:B-1----:R-:W-:Y:S01]  /*7020*/  F2FP.PACK_AB R7, R178, R179 ;  /* 0x000000b3b207723e */ /* 0x002fe200000000ff */
[----:B------:R-:W-:Y:S01]  /*7030*/  FADD.FTZ R3, R147, R3 ;  /* 0x0000000393037221 */ /* 0x000fe20000010000 */
[----:B------:R-:W-:Y:S01]  /*7040*/  MOV R144, R170 ;  /* 0x000000aa00907202 */ /* 0x000fe20000000f00 */
[--C-:B------:R-:W-:Y:S02]  /*7050*/  FFMA.FTZ R22, R22, c[0x0][0x2d0], -R0.reuse ;  /* 0x0000b40016167a23 */ /* 0x100fe40000010800 */
[--C-:B------:R-:W-:Y:S02]  /*7060*/  FFMA.FTZ R21, R21, c[0x0][0x2d0], -R0.reuse ;  /* 0x0000b40015157a23 */ /* 0x100fe40000010800 */
[--C-:B------:R-:W-:Y:S02]  /*7070*/  FFMA.FTZ R20, R20, c[0x0][0x2d0], -R0.reuse ;  /* 0x0000b40014147a23 */ /* 0x100fe40000010800 */
[----:B------:R-:W-:Y:S02]  /*7080*/  FFMA.FTZ R27, R27, c[0x0][0x2d0], -R0 ;  /* 0x0000b4001b1b7a23 */ /* 0x000fe40000010800 */
[----:B------:R-:W-:Y:S01]  /*7090*/  FADD.FTZ R0, R165, R3 ;  /* 0x00000003a5007221 */ /* 0x000fe20000010000 */
        /* <DEDUP_REMOVED lines=11> */
[----:B--2---:R-:W-:Y:S01]  /*7150*/  IMAD.MOV.U32 R19, RZ, RZ, R24 ;  /* 0x000000ffff137224 */ /* 0x004fe200078e0018 */
[----:B------:R-:W-:Y:S01]  /*7160*/  MOV R24, R25 ;  /* 0x0000001900187202 */ /* 0x000fe20000000f00 */
[----:B------:R-:W-:-:S02]  /*7170*/  FFMA.FTZ R25, R219, c[0x0][0x2d0], -R2 ;  /* 0x0000b400db197a23 */ /* 0x000fc40000010802 */
[----:B------:R-:W-:Y:S01]  /*7180*/  IMAD.MOV.U32 R18, RZ, RZ, R19 ;  /* 0x000000ffff127224 */ /* 0x000fe200078e0013 */
[----:B------:R-:W-:Y:S01]  /*7190*/  MOV R19, R24 ;  /* 0x0000001800137202 */ /* 0x000fe20000000f00 */
[----:B------:R-:W-:Y:S01]  /*71a0*/  FFMA.FTZ R24, R216, c[0x0][0x2d0], -R2 ;  /* 0x0000b400d8187a23 */ /* 0x000fe20000010802 */
[----:B------:R3:W5:Y:S01]  /*71b0*/  LDL.LU R219, [R1+0x9c] ;  /* 0x00009c0001db7983 */ /* 0x0007620000300800 */
[----:B------:R-:W-:Y:S01]  /*71c0*/  FADD.FTZ R2, R164, R5 ;  /* 0x00000005a4027221 */ /* 0x000fe20000010000 */
[----:B------:R-:W-:Y:S01]  /*71d0*/  F2FP.PACK_AB R5, R175, R174 ;  /* 0x000000aeaf05723e */ /* 0x000fe200000000ff */
[----:B------:R-:W-:Y:S01]  /*71e0*/  IMAD.MOV.U32 R169, RZ, RZ, R19 ;  /* 0x000000ffffa97224 */ /* 0x000fe200078e0013 */
[----:B------:R-:W-:Y:S01]  /*71f0*/  MOV R170, R18 ;  /* 0x0000001200aa7202 */ /* 0x000fe20000000f00 */
[----:B------:R3:W5:Y:S04]  /*7200*/  LDL.LU R216, [R1+0x98] ;  /* 0x0000980001d87983 */ /* 0x0007680000300800 */
[C---:B------:R-:W-:Y:S01]  /*7210*/  HMMA.16816.F32 R180, R4.reuse, R8, R180 ;  /* 0x0000000804b4723c */ /* 0x040fe200000018b4 */
[----:B------:R-:W1:Y:S07]  /*7220*/  LDSM.16.MT88.4 R16, [R218+0x2000] ;  /* 0x00200000da10783b */ /* 0x000e6e0000004200 */
[----:B------:R-:W-:Y:S01]  /*7230*/  HMMA.16816.F32 R88, R4, R10, R88 ;  /* 0x0000000a0458723c */ /* 0x000fe20000001858 */
[----:B------:R-:W2:Y:S01]  /*7240*/  LDSM.16.MT88.4 R8, [R220+0x2000] ;  /* 0x00200000dc08783b */ /* 0x000ea20000004200 */
[----:B------:R-:W-:-:S06]  /*7250*/  IMAD.MOV.U32 R164, RZ, RZ, R99 ;  /* 0x000000ffffa47224 */ /* 0x000fcc00078e0063 */
[C---:B------:R-:W-:Y:S08]  /*7260*/  HMMA.16816.F32 R140, R4.reuse, R12, R208 ;  /* 0x0000000c048c723c */ /* 0x040ff000000018d0 */
[C---:B------:R-:W-:Y:S01]  /*7270*/  HMMA.16816.F32 R96, R4.reuse, R14, R204 ;  /* 0x0000000e0460723c */ /* 0x040fe200000018cc */
[----:B------:R-:W4:Y:S07]  /*7280*/  LDSM.16.MT88.4 R12, [R218+0x5000] ;  /* 0x00500000da0c783b */ /* 0x000f2e0000004200 */
[C---:B-1----:R-:W-:Y:S08]  /*7290*/  HMMA.16816.F32 R132, R4.reuse, R16, R92 ;  /* 0x000000100484723c */ /* 0x042ff0000000185c */
[C---:B--2---:R-:W-:Y:S08]  /*72a0*/  HMMA.16816.F32 R136, R4.reuse, R10, R192 ;  /* 0x0000000a0488723c */ /* 0x044ff000000018c0 */
[----:B------:R-:W-:Y:S01]  /*72b0*/  HMMA.16816.F32 R92, R4, R18, R212 ;  /* 0x00000012045c723c */ /* 0x000fe200000018d4 */
[----:B------:R-:W1:Y:S01]  /*72c0*/  LDSM.16.MT88.4 R16, [R217+0x5000] ;  /* 0x00500000d910783b */ /* 0x000e620000004200 */
[----:B------:R-:W-:-:S06]  /*72d0*/  FADD.FTZ R2, R124, R2 ;  /* 0x000000027c027221 */ /* 0x000fcc0000010000 */
[C---:B------:R-:W-:Y:S01]  /*72e0*/  HMMA.16816.F32 R148, R4.reuse, R8, R200 ;  /* 0x000000080494723c */ /* 0x040fe200000018c8 */
[----:B------:R-:W2:Y:S07]  /*72f0*/  LDSM.16.MT88.4 R8, [R221+0x5000] ;  /* 0x00500000dd08783b */ /* 0x000eae0000004200 */
        /* <DEDUP_REMOVED lines=12> */
[C---:B----4-:R-:W-:Y:S08]  /*73c0*/  HMMA.16816.F32 R120, R4.reuse, R14, R128 ;  /* 0x0000000e0478723c */ /* 0x050ff00000001880 */
[C---:B------:R-:W-:Y:S01]  /*73d0*/  HMMA.16816.F32 R164, R4.reuse, R12, R184 ;  /* 0x0000000c04a4723c */ /* 0x040fe200000018b8 */
[----:B------:R-:W4:Y:S07]  /*73e0*/  LDSM.16.MT88.4 R12, [R217+0x8000] ;  /* 0x00800000d90c783b */ /* 0x000f2e0000004200 */
[C---:B-1----:R-:W-:Y:S08]  /*73f0*/  HMMA.16816.F32 R156, R4.reuse, R16, R196 ;  /* 0x00000010049c723c */ /* 0x042ff000000018c4 */
[C---:B------:R-:W-:Y:S01]  /*7400*/  HMMA.16816.F32 R208, R4.reuse, R18, R188 ;  /* 0x0000001204d0723c */ /* 0x040fe200000018bc */
[----:B------:R-:W1:Y:S07]  /*7410*/  LDSM.16.MT88.4 R16, [R220+0x5000] ;  /* 0x00500000dc10783b */ /* 0x000e6e0000004200 */
[C---:B--2---:R-:W-:Y:S08]  /*7420*/  HMMA.16816.F32 R116, R4.reuse, R8, R116 ;  /* 0x000000080474723c */ /* 0x044ff00000001874 */
[----:B------:R-:W-:Y:S01]  /*7430*/  HMMA.16816.F32 R108, R4, R10, R108 ;  /* 0x0000000a046c723c */ /* 0x000fe2000000186c */
[----:B------:R-:W2:Y:S01]  /*7440*/  LDSM.16.MT88.4 R8, [R218+0x8000] ;  /* 0x00800000da08783b */ /* 0x000ea20000004200 */
[----:B------:R-:W-:Y:S01]  /*7450*/  IMAD.MOV.U32 R3, RZ, RZ, R137 ;  /* 0x000000ffff037224 */ /* 0x000fe200078e0089 */
[----:B------:R-:W-:-:S02]  /*7460*/  MOV R153, R136 ;  /* 0x0000008800997202 */ /* 0x000fc40000000f00 */
[----:B------:R-:W-:Y:S03]  /*7470*/  LDSM.16.MT88.4 R184, [R217+0x2800] ;  /* 0x00280000d9b8783b */ /* 0x000fe60000004200 */
[C---:B----4-:R-:W-:Y:S08]  /*7480*/  HMMA.16816.F32 R100, R4.reuse, R12, R100 ;  /* 0x0000000c0464723c */ /* 0x050ff00000001864 */
[C---:B------:R-:W-:Y:S08]  /*7490*/  HMMA.16816.F32 R12, R4.reuse, R14, R60 ;  /* 0x0000000e040c723c */ /* 0x040ff0000000183c */
[C---:B-1----:R-:W-:Y:S08]  /*74a0*/  HMMA.16816.F32 R112, R4.reuse, R16, R112 ;  /* 0x000000100470723c */ /* 0x042ff00000001870 */
[----:B------:R-:W-:Y:S01]  /*74b0*/  HMMA.16816.F32 R104, R4, R18, R104 ;  /* 0x000000120468723c */ /* 0x000fe20000001868 */
[----:B------:R-:W1:Y:S07]  /*74c0*/  LDSM.16.MT88.4 R16, [R221+0x8000] ;  /* 0x00800000dd10783b */ /* 0x000e6e0000004200 */
[----:B------:R-:W-:Y:S01]  /*74d0*/  MOV R63, R12 ;  /* 0x0000000c003f7202 */ /* 0x000fe20000000f00 */
[----:B------:R-:W-:Y:S01]  /*74e0*/  IMAD.MOV.U32 R62, RZ, RZ, R13 ;  /* 0x000000ffff3e7224 */ /* 0x000fe200078e000d */
[----:B------:R-:W-:Y:S01]  /*74f0*/  MOV R61, R14 ;  /* 0x0000000e003d7202 */ /* 0x000fe20000000f00 */
[----:B------:R-:W-:-:S02]  /*7500*/  IMAD.MOV.U32 R60, RZ, RZ, R15 ;  /* 0x000000ffff3c7224 */ /* 0x000fc400078e000f */
[----:B------:R-:W4:Y:S01]  /*7510*/  LDSM.16.MT88.4 R12, [R220+0x8000] ;  /* 0x00800000dc0c783b */ /* 0x000f220000004200 */
[C---:B--2---:R-:W-:Y:S08]  /*7520*/  HMMA.16816.F32 R212, R4.reuse, R8, R48 ;  /* 0x0000000804d4723c */ /* 0x044ff00000001830 */
[----:B------:R-:W-:Y:S01]  /*7530*/  HMMA.16816.F32 R204, R4, R10, R36 ;  /* 0x0000000a04cc723c */ /* 0x000fe20000001824 */
[----:B------:R-:W2:Y:S01]  /*7540*/  LDSM.16.MT88.4 R8, [R217+0xb000] ;  /* 0x00b00000d908783b */ /* 0x000ea20000004200 */
[----:B------:R-:W-:Y:S01]  /*7550*/  MOV R131, R100 ;  /* 0x0000006400837202 */ /* 0x000fe20000000f00 */
[----:B------:R-:W-:Y:S01]  /*7560*/  IMAD.MOV.U32 R130, RZ, RZ, R101 ;  /* 0x000000ffff827224 */ /* 0x000fe200078e0065 */
[----:B------:R-:W-:Y:S01]  /*7570*/  MOV R129, R102 ;  /* 0x0000006600817202 */ /* 0x000fe20000000f00 */
[----:B------:R-:W-:-:S03]  /*7580*/  IMAD.MOV.U32 R128, RZ, RZ, R103 ;  /* 0x000000ffff807224 */ /* 0x000fc600078e0067 */
[C---:B-1----:R-:W-:Y:S08]  /*7590*/  HMMA.16816.F32 R84, R4.reuse, R16, R84 ;  /* 0x000000100454723c */ /* 0x042ff00000001854 */
[C---:B------:R-:W-:Y:S01]  /*75a0*/  HMMA.16816.F32 R100, R4.reuse, R18, R76 ;  /* 0x000000120464723c */ /* 0x040fe2000000184c */
[----:B------:R-:W1:Y:S07]  /*75b0*/  LDSM.16.MT88.4 R16, [R218+0xb000] ;  /* 0x00b00000da10783b */ /* 0x000e6e0000004200 */
[C---:B----4-:R-:W-:Y:S08]  /*75c0*/  HMMA.16816.F32 R48, R4.reuse, R12, R68 ;  /* 0x0000000c0430723c */ /* 0x050ff00000001844 */
[----:B------:R-:W-:Y:S01]  /*75d0*/  HMMA.16816.F32 R36, R4, R14, R56 ;  /* 0x0000000e0424723c */ /* 0x000fe20000001838 */
[----:B------:R-:W4:Y:S01]  /*75e0*/  LDSM.16.MT88.4 R12, [R221+0xb000] ;  /* 0x00b00000dd0c783b */ /* 0x000f220000004200 */
[----:B------:R-:W-:-:S06]  /*75f0*/  MOV R70, R146 ;  /* 0x0000009200467202 */ /* 0x000fcc0000000f00 */
[C---:B--2---:R-:W-:Y:S08]  /*7600*/  HMMA.16816.F32 R44, R4.reuse, R8, R44 ;  /* 0x00000008042c723c */ /* 0x044ff0000000182c */
[----:B------:R-:W-:Y:S01]  /*7610*/  HMMA.16816.F32 R192, R4, R10, R32 ;  /* 0x0000000a04c0723c */ /* 0x000fe20000001820 */
[----:B------:R-:W2:Y:S01]  /*7620*/  LDSM.16.MT88.4 R8, [R220+0xb000] ;  /* 0x00b00000dc08783b */ /* 0x000ea20000004200 */
[----:B------:R-:W-:Y:S01]  /*7630*/  MOV R76, R138 ;  /* 0x0000008a004c7202 */ /* 0x000fe20000000f00 */
[----:B------:R-:W-:-:S02]  /*7640*/  IMAD.MOV.U32 R71, RZ, RZ, R147 ;  /* 0x000000ffff477224 */ /* 0x000fc400078e0093 */
[----:B------:R-:W-:Y:S02]  /*7650*/  FADD.FTZ R0, R70, R0 ;  /* 0x0000000046007221 */ /* 0x000fe40000010000 */
[----:B------:R-:W-:Y:S01]  /*7660*/  FADD.FTZ R3, R3, R2 ;  /* 0x0000000203037221 */ /* 0x000fe20000010000 */
[----:B------:R-:W-:Y:S01]  /*7670*/  MOV R78, R144 ;  /* 0x00000090004e7202 */ /* 0x000fe20000000f00 */
[----:B------:R-:W-:Y:S02]  /*7680*/  IMAD.MOV.U32 R77, RZ, RZ, R139 ;  /* 0x000000ffff4d7224 */ /* 0x000fe400078e008b */
[----:B------:R-:W-:Y:S01]  /*7690*/  IMAD.MOV.U32 R79, RZ, RZ, R145 ;  /* 0x000000ffff4f7224 */ /* 0x000fe200078e0091 */
[----:B-1----:R-:W-:Y:S01]  /*76a0*/  HMMA.16816.F32 R188, R4, R18, R72 ;  /* 0x0000001204bc723c */ /* 0x002fe20000001848 */
[----:B------:R-:W-:Y:S01]  /*76b0*/  FADD.FTZ R0, R71, R0 ;  /* 0x0000000047007221 */ /* 0x000fe20000010000 */
[----:B------:R-:W-:Y:S01]  /*76c0*/  LDSM.16.MT88.4 R144, [R221+0x2800] ;  /* 0x00280000dd90783b */ /* 0x000fe20000004200 */
[----:B------:R-:W-:-:S02]  /*76d0*/  FADD.FTZ R3, R76, R3 ;  /* 0x000000034c037221 */ /* 0x000fc40000010000 */
[----:B------:R-:W-:-:S03]  /*76e0*/  FADD.FTZ R2, R77, R0 ;  /* 0x000000004d027221 */ /* 0x000fc60000010000 */
[C---:B------:R-:W-:Y:S01]  /*76f0*/  HMMA.16816.F32 R200, R4.reuse, R16, R80 ;  /* 0x0000001004c8723c */ /* 0x040fe20000001850 */
[----:B------:R-:W-:Y:S01]  /*7700*/  FADD.FTZ R0, R78, R3 ;  /* 0x000000034e007221 */ /* 0x000fe20000010000 */
[----:B------:R-:W-:Y:S01]  /*7710*/  MOV R74, R126 ;  /* 0x0000007e004a7202 */ /* 0x000fe20000000f00 */
[----:B------:R-:W-:Y:S01]  /*7720*/  IMAD.MOV.U32 R73, RZ, RZ, R127 ;  /* 0x000000ffff497224 */ /* 0x000fe200078e007f */
        /* <DEDUP_REMOVED lines=8> */
[----:B------:R-:W1:Y:S01]  /*77b0*/  LDSM.16.MT88.4 R152, [R220+0x2800] ;  /* 0x00280000dc98783b */ /* 0x000e620000004200 */
[----:B------:R-:W-:Y:S01]  /*77c0*/  IMAD.MOV.U32 R79, RZ, RZ, R60 ;  /* 0x000000ffff4f7224 */ /* 0x000fe200078e003c */
[C---:B----4-:R-:W-:Y:S01]  /*77d0*/  HMMA.16816.F32 R32, R4.reuse, R12, R64 ;  /* 0x0000000c0420723c */ /* 0x050fe20000001840 */
[----:B------:R-:W-:Y:S01]  /*77e0*/  MOV R60, R168 ;  /* 0x000000a8003c7202 */ /* 0x000fe20000000f00 */
[----:B------:R-:W-:Y:S01]  /*77f0*/  IMAD.MOV.U32 R61, RZ, RZ, R169 ;  /* 0x000000ffff3d7224 */ /* 0x000fe200078e00a9 */
[----:B------:R-:W-:Y:S01]  /*7800*/  MOV R62, R170 ;  /* 0x000000aa003e7202 */ /* 0x000fe20000000f00 */
[----:B------:R-:W-:Y:S01]  /*7810*/  IMAD.MOV.U32 R63, RZ, RZ, R171 ;  /* 0x000000ffff3f7224 */ /* 0x000fe200078e00ab */
[----:B------:R-:W-:Y:S04]  /*7820*/  LDSM.16.MT88.4 R64, [R220+0x5800] ;  /* 0x00580000dc40783b */ /* 0x000fe80000004200 */
[----:B------:R-:W4:Y:S01]  /*7830*/  LDSM.16.MT88.4 R168, [R218+0x5800] ;  /* 0x00580000daa8783b */ /* 0x000f220000004200 */
[----:B------:R3:W-:Y:S01]  /*7840*/  MUFU.EX2 R12, R24 ;  /* 0x00000018000c7308 */ /* 0x0007e20000000800 */
[----:B------:R-:W-:Y:S01]  /*7850*/  IMAD.MOV.U32 R83, RZ, RZ, R163 ;  /* 0x000000ffff537224 */ /* 0x000fe200078e00a3 */
[C---:B------:R-:W-:Y:S01]  /*7860*/  HMMA.16816.F32 R196, R4.reuse, R14, R52 ;  /* 0x0000000e04c4723c */ /* 0x040fe20000001834 */
[----:B------:R-:W-:Y:S01]  /*7870*/  IMAD.MOV.U32 R81, RZ, RZ, R161 ;  /* 0x000000ffff517224 */ /* 0x000fe200078e00a1 */
[----:B------:R-:W-:Y:S01]  /*7880*/  MOV R82, R162 ;  /* 0x000000a200527202 */ /* 0x000fe20000000f00 */
[----:B------:R-:W-:Y:S01]  /*7890*/  IMAD.MOV.U32 R75, RZ, RZ, R124 ;  /* 0x000000ffff4b7224 */ /* 0x000fe200078e007c */
[----:B------:R-:W-:Y:S01]  /*78a0*/  MOV R68, R131 ;  /* 0x0000008300447202 */ /* 0x000fe20000000f00 */
[----:B------:R-:W-:Y:S01]  /*78b0*/  IMAD.MOV.U32 R69, RZ, RZ, R130 ;  /* 0x000000ffff457224 */ /* 0x000fe200078e0082 */
[----:B------:R-:W1:Y:S01]  /*78c0*/  MUFU.EX2 R13, R23 ;  /* 0x00000017000d7308 */ /* 0x000e620000000800 */
[----:B------:R-:W-:Y:S01]  /*78d0*/  LDSM.16.MT88.4 R56, [R221+0x5800] ;  /* 0x00580000dd38783b */ /* 0x000fe20000004200 */
[C---:B--2---:R-:W-:Y:S08]  /*78e0*/  HMMA.16816.F32 R40, R4.reuse, R8, R40 ;  /* 0x000000080428723c */ /* 0x044ff00000001828 */
[----:B------:R-:W-:Y:S01]  /*78f0*/  HMMA.16816.F32 R28, R4, R10, R28 ;  /* 0x0000000a041c723c */ /* 0x000fe2000000181c */
[----:B---3--:R-:W-:Y:S01]  /*7900*/  MOV R24, R61 ;  /* 0x0000003d00187202 */ /* 0x008fe20000000f00 */
[----:B------:R2:W-:Y:S01]  /*7910*/  MUFU.EX2 R10, R26 ;  /* 0x0000001a000a7308 */ /* 0x0005e20000000800 */
[----:B------:R-:W-:Y:S01]  /*7920*/  MOV R124, R160 ;  /* 0x000000a0007c7202 */ /* 0x000fe20000000f00 */
[----:B------:R-:W-:Y:S01]  /*7930*/  IMAD.MOV.U32 R71, RZ, RZ, R128 ;  /* 0x000000ffff477224 */ /* 0x000fe200078e0080 */
[----:B------:R-:W-:Y:S01]  /*7940*/  MOV R70, R129 ;  /* 0x0000008100467202 */ /* 0x000fe20000000f00 */
[----:B------:R-:W-:Y:S01]  /*7950*/  FADD.FTZ R0, R24, R2 ;  /* 0x0000000218007221 */ /* 0x000fe20000010000 */
[----:B------:R-:W-:Y:S01]  /*7960*/  MOV R5, R83 ;  /* 0x0000005300057202 */ /* 0x000fe20000000f00 */
[----:B------:R-:W-:Y:S01]  /*7970*/  IMAD.MOV.U32 R14, RZ, RZ, R62 ;  /* 0x000000ffff0e7224 */ /* 0x000fe200078e003e */
[----:B------:R-:W3:Y:S01]  /*7980*/  LDSM.16.MT88.4 R136, [R218+0x2800] ;  /* 0x00280000da88783b */ /* 0x000ee20000004200 */
[----:B------:R4:W3:Y:S01]  /*7990*/  MUFU.EX2 R11, R25 ;  /* 0x00000019000b7308 */ /* 0x0008e20000000800 */
[----:B------:R-:W-:Y:S01]  /*79a0*/  MOV R4, R81 ;  /* 0x0000005100047202 */ /* 0x000fe20000000f00 */
[----:B------:R-:W-:Y:S01]  /*79b0*/  FADD.FTZ R5, R5, R0 ;  /* 0x0000000005057221 */ /* 0x000fe20000010000 */
[----:B-1----:R-:W-:Y:S01]  /*79c0*/  F2FP.PACK_AB R130, R13, R12 ;  /* 0x0000000c0d82723e */ /* 0x002fe200000000ff */
[----:B------:R-:W-:Y:S04]  /*79d0*/  LDSM.16.MT88.4 R160, [R217+0x5800] ;  /* 0x00580000d9a0783b */ /* 0x000fe80000004200 */
[----:B------:R-:W-:Y:S01]  /*79e0*/  MUFU.EX2 R6, R22 ;  /* 0x0000001600067308 */ /* 0x000fe20000000800 */
[----:B--2---:R-:W-:Y:S01]  /*79f0*/  IMAD.MOV.U32 R26, RZ, RZ, R82 ;  /* 0x000000ffff1a7224 */ /* 0x004fe200078e0052 */
[----:B------:R-:W-:Y:S01]  /*7a00*/  MOV R15, R63 ;  /* 0x0000003f000f7202 */ /* 0x000fe20000000f00 */
[----:B------:R-:W-:Y:S04]  /*7a10*/  LDSM.16.MT88.4 R80, [R218+0x8800] ;  /* 0x00880000da50783b */ /* 0x000fe80000004200 */
[----:B------:R-:W-:Y:S01]  /*7a20*/  LDSM.16.MT88.4 R16, [R220+0xb800] ;  /* 0x00b80000dc10783b */ /* 0x000fe20000004200 */
[----:B------:R-:W1:Y:S01]  /*7a30*/  MUFU.EX2 R8, R21 ;  /* 0x0000001500087308 */ /* 0x000e620000000800 */
[----:B----4-:R-:W-:-:S07]  /*7a40*/  IMAD.MOV.U32 R25, RZ, RZ, R60 ;  /* 0x000000ffff197224 */ /* 0x010fce00078e003c */
[----:B------:R-:W-:Y:S01]  /*7a50*/  MUFU.EX2 R9, R20 ;  /* 0x0000001400097308 */ /* 0x000fe20000000800 */
[----:B------:R-:W-:-:S07]  /*7a60*/  FADD.FTZ R3, R25, R3 ;  /* 0x0000000319037221 */ /* 0x000fce0000010000 */
[----:B------:R-:W2:Y:S01]  /*7a70*/  MUFU.EX2 R7, R27 ;  /* 0x0000001b00077308 */ /* 0x000ea20000000800 */
[----:B------:R-:W-:-:S04]  /*7a80*/  @P2 IMAD.HI.U32 R2, R26, c[0x0][0x2c8], RZ ;  /* 0x0000b2001a022a27 */ /* 0x000fc800078e00ff */
[----:B------:R-:W-:Y:S02]  /*7a90*/  FADD.FTZ R4, R4, R3 ;  /* 0x0000000304047221 */ /* 0x000fe40000010000 */
[----:B------:R-:W-:Y:S02]  /*7aa0*/  FADD.FTZ R3, R124, R5 ;  /* 0x000000057c037221 */ /* 0x000fe40000010000 */
[----:B------:R-:W-:Y:S01]  /*7ab0*/  IMAD.MOV.U32 R0, RZ, RZ, R26 ;  /* 0x000000ffff007224 */ /* 0x000fe200078e001a */
[----:B------:R-:W-:Y:S01]  /*7ac0*/  @P2 SHF.R.U32.HI R0, RZ, c[0x0][0x2cc], R2 ;  /* 0x0000b300ff002a19 */ /* 0x000fe20000011602 */
[----:B------:R-:W-:Y:S01]  /*7ad0*/  FADD.FTZ R3, R126, R3 ;  /* 0x000000037e037221 */ /* 0x000fe20000010000 */
[----:B---3--:R-:W-:Y:S01]  /*7ae0*/  F2FP.PACK_AB R128, R11, R10 ;  /* 0x0000000a0b80723e */ /* 0x008fe200000000ff */
[----:B------:R-:W-:Y:S01]  /*7af0*/  FADD.FTZ R2, R127, R4 ;  /* 0x000000047f027221 */ /* 0x000fe20000010000 */
[----:B-1----:R-:W-:Y:S02]  /*7b00*/  F2FP.PACK_AB R129, R8, R6 ;  /* 0x000000060881723e */ /* 0x002fe400000000ff */
[----:B--2---:R-:W-:-:S02]  /*7b10*/  F2FP.PACK_AB R131, R7, R9 ;  /* 0x000000090783723e */ /* 0x004fc400000000ff */
[----:B------:R-:W-:Y:S01]  /*7b20*/  MOV R4, c[0x0][0x168] ;  /* 0x00005a0000047a02 */ /* 0x000fe20000000f00 */
[----:B------:R-:W-:Y:S02]  /*7b30*/  FADD.FTZ R3, R174, R3 ;  /* 0x00000003ae037221 */ /* 0x000fe40000010000 */
[----:B------:R-:W-:Y:S01]  /*7b40*/  FADD.FTZ R2, R125, R2 ;  /* 0x000000027d027221 */ /* 0x000fe20000010000 */
[----:B------:R-:W-:Y:S01]  /*7b50*/  IADD3 R0, R0, c[0x0][0x1d0], -R4 ;  /* 0x0000740000007a10 */ /* 0x000fe20007ffe804 */
[----:B------:R-:W-:Y:S01]  /*7b60*/  FADD.FTZ R3, R175, R3 ;  /* 0x00000003af037221 */ /* 0x000fe20000010000 */
[----:B------:R-:W-:Y:S01]  /*7b70*/  HMMA.16816.F32 R180, R128, R184, R180 ;  /* 0x000000b880b4723c */ /* 0x000fe200000018b4 */
[----:B------:R-:W-:Y:S02]  /*7b80*/  FADD.FTZ R2, R176, R2 ;  /* 0x00000002b0027221 */ /* 0x000fe40000010000 */
[----:B------:R-:W-:-:S05]  /*7b90*/  IMAD.HI R4, R0, 0x2aaaaaab, RZ ;  /* 0x2aaaaaab00047827 */ /* 0x000fca00078e02ff */
[----:B------:R-:W-:Y:S01]  /*7ba0*/  HMMA.16816.F32 R148, R128, R152, R148 ;  /* 0x000000988094723c */ /* 0x000fe20000001894 */
[----:B------:R-:W-:Y:S02]  /*7bb0*/  FADD.FTZ R0, R179, R3 ;  /* 0x00000003b3007221 */ /* 0x000fe40000010000 */
[----:B------:R-:W-:-:S05]  /*7bc0*/  FADD.FTZ R2, R177, R2 ;  /* 0x00000002b1027221 */ /* 0x000fca0000010000 */
[----:B------:R-:W-:Y:S01]  /*7bd0*/  HMMA.16816.F32 R184, R128, R186, R88 ;  /* 0x000000ba80b8723c */ /* 0x000fe20000001858 */
[----:B------:R-:W-:Y:S01]  /*7be0*/  LDSM.16.MT88.4 R88, [R221+0x8800] ;  /* 0x00880000dd58783b */ /* 0x000fe20000004200 */
[----:B------:R-:W-:-:S06]  /*7bf0*/  FADD.FTZ R0, R178, R0 ;  /* 0x00000000b2007221 */ /* 0x000fcc0000010000 */
[----:B------:R-:W-:Y:S01]  /*7c00*/  HMMA.16816.F32 R152, R128, R154, R72 ;  /* 0x0000009a8098723c */ /* 0x000fe20000001848 */
[----:B------:R-:W1:Y:S01]  /*7c10*/  LDSM.16.MT88.4 R72, [R217+0x8800] ;  /* 0x00880000d948783b */ /* 0x000e620000004200 */
[----:B------:R-:W-:-:S06]  /*7c20*/  FADD.FTZ R2, R252, R2 ;  /* 0x00000002fc027221 */ /* 0x000fcc0000010000 */
[C---:B------:R-:W-:Y:S08]  /*7c30*/  HMMA.16816.F32 R140, R128.reuse, R144, R140 ;  /* 0x00000090808c723c */ /* 0x040ff0000000188c */
[C---:B------:R-:W-:Y:S08]  /*7c40*/  HMMA.16816.F32 R164, R128.reuse, R168, R164 ;  /* 0x000000a880a4723c */ /* 0x040ff000000018a4 */
[C---:B------:R-:W-:Y:S01]  /*7c50*/  HMMA.16816.F32 R60, R128.reuse, R64, R112 ;  /* 0x00000040803c723c */ /* 0x040fe20000001870 */
[----:B------:R-:W-:Y:S07]  /*7c60*/  LDSM.16.MT88.4 R112, [R218+0xb800] ;  /* 0x00b80000da70783b */ /* 0x000fee0000004200 */
[C---:B------:R-:W-:Y:S01]  /*7c70*/  HMMA.16816.F32 R144, R128.reuse, R146, R96 ;  /* 0x000000928090723c */ /* 0x040fe20000001860 */
[----:B------:R-:W2:Y:S07]  /*7c80*/  LDSM.16.MT88.4 R96, [R220+0x8800] ;  /* 0x00880000dc60783b */ /* 0x000eae0000004200 */
[C---:B------:R-:W-:Y:S01]  /*7c90*/  HMMA.16816.F32 R168, R128.reuse, R170, R120 ;  /* 0x000000aa80a8723c */ /* 0x040fe20000001878 */
[----:B------:R-:W-:Y:S07]  /*7ca0*/  LDSM.16.MT88.4 R120, [R221+0xb800] ;  /* 0x00b80000dd78783b */ /* 0x000fee0000004200 */
[----:B------:R-:W-:Y:S01]  /*7cb0*/  HMMA.16816.F32 R64, R128, R66, R104 ;  /* 0x000000428040723c */ /* 0x000fe20000001868 */
[----:B------:R-:W3:Y:S01]  /*7cc0*/  LDSM.16.MT88.4 R104, [R217+0xb800] ;  /* 0x00b80000d968783b */ /* 0x000ee20000004200 */
        /* <DEDUP_REMOVED lines=11> */
[----:B------:R4:W-:Y:S01]  /*7d80*/  STL [R1+0x10], R3 ;  /* 0x0000100301007387 */ /* 0x0009e20000100800 */
[----:B------:R-:W-:-:S03]  /*7d90*/  IADD3 R252, R14, -0x2, RZ ;  /* 0xfffffffe0efc7810 */ /* 0x000fc60007ffe0ff */
[----:B------:R4:W-:Y:S04]  /*7da0*/  STL [R1+0x8], R0 ;  /* 0x0000080001007387 */ /* 0x0009e80000100800 */
[----:B------:R4:W-:Y:S01]  /*7db0*/  STL [R1+0x4], R2 ;  /* 0x0000040201007387 */ /* 0x0009e20000100800 */
[----:B------:R-:W-:Y:S01]  /*7dc0*/  ISETP.GE.AND P0, PT, R252, R3, PT ;  /* 0x00000003fc00720c */ /* 0x000fe20003f06270 */
[C---:B------:R-:W-:Y:S08]  /*7dd0*/  HMMA.16816.F32 R132, R128.reuse, R136, R132 ;  /* 0x000000888084723c */ /* 0x040ff00000001884 */
[C---:B------:R-:W-:Y:S08]  /*7de0*/  HMMA.16816.F32 R52, R128.reuse, R56, R116 ;  /* 0x000000388034723c */ /* 0x040ff00000001874 */
        /* <DEDUP_REMOVED lines=8> */
[C---:B--2---:R-:W-:Y:S08]  /*7e70*/  HMMA.16816.F32 R92, R128.reuse, R96, R48 ;  /* 0x00000060805c723c */ /* 0x044ff00000001830 */
        /* <DEDUP_REMOVED lines=14> */
[----:B------:R-:W-:Y:S02]  /*7f60*/  MOV R175, R173 ;  /* 0x000000ad00af7202 */ /* 0x000fe40000000f00 */
[----:B------:R-:W-:Y:S01]  /*7f70*/  MOV R201, R252 ;  /* 0x000000fc00c97202 */ /* 0x000fe20000000f00 */
[----:B--2---:R-:W-:-:S05]  /*7f80*/  @P2 IMAD.HI.U32 R0, R15, c[0x0][0x2c8], RZ ;  /* 0x0000b2000f002a27 */ /* 0x004fca00078e00ff */
[----:B------:R-:W-:-:S05]  /*7f90*/  @P2 SHF.R.U32.HI R0, RZ, c[0x0][0x2cc], R0 ;  /* 0x0000b300ff002a19 */ /* 0x000fca0000011600 */
[----:B------:R1:W-:Y:S02]  /*7fa0*/  @P2 STL [R1+0x14], R0 ;  /* 0x0000140001002387 */ /* 0x0003e40000100800 */
.L_x_4724:
[----:B------:R-:W-:Y:S04]  /*7fb0*/  DEPBAR.LE SB0, 0x0 ;  /* 0x000080000000791a */ /* 0x000fe80000000000 */
[----:B------:R-:W-:Y:S01]  /*7fc0*/  WARPSYNC 0xffffffff ;  /* 0xffffffff00007948 */ /* 0x000fe20003800000 */
[----:B------:R-:W-:Y:S01]  /*7fd0*/  BAR.SYNC.DEFER_BLOCKING 0x0 ;  /* 0x0000000000007b1d */ /* 0x000fe20000010000 */
[----:B------:R-:W-:Y:S05]  /*7fe0*/  MOV R196, c[0x0][0x2c4] ;  /* 0x0000b10000c47a02 */ /* 0x000fea0000000f00 */
[----:B-----5:R-:W-:Y:S06]  /*7ff0*/  LDSM.16.M88.4 R48, [R223] ;  /* 0x00000000df30783b */ /* 0x020fec0000000200 */
[----:B------:R-:W2:Y:S06]  /*8000*/  LDSM.16.M88.4 R8, [R216] ;  /* 0x00000000d808783b */ /* 0x000eac0000000200 */
[----:B------:R-:W3:Y:S06]  /*8010*/  LDSM.16.M88.4 R16, [R216+0x800] ;  /* 0x00080000d810783b */ /* 0x000eec0000000200 */
[----:B------:R-:W4:Y:S06]  /*8020*/  LDL R252, [R1+0xc] ;  /* 0x00000c0001fc7983 */ /* 0x000f2c0000100800 */
[----:B------:R-:W1:Y:S06]  /*8030*/  LDSM.16.M88.4 R24, [R216+0x1000] ;  /* 0x00100000d818783b */ /* 0x000e6c0000000200 */
[----:B------:R-:W4:Y:S06]  /*8040*/  LDL R174, [R1+0x38] ;  /* 0x0000380001ae7983 */ /* 0x000f2c0000100800 */
[----:B------:R-:W4:Y:S06]  /*8050*/  LDL.64 R172, [R1+0x30] ;  /* 0x0000300001ac7983 */ /* 0x000f2c0000100a00 */
[----:B------:R-:W1:Y:S01]  /*8060*/  LDSM.16.M88.4 R32, [R216+0x1800] ;  /* 0x00180000d820783b */ /* 0x000e620000000200 */
[C---:B--2---:R-:W-:Y:S05]  /*8070*/  HMMA.16816.F32 R4, R48.reuse, R8, RZ ;  /* 0x000000083004723c */ /* 0x044fea00000018ff */
[----:B------:R2:W-:Y:S03]  /*8080*/  STL [R1+0x98], R220 ;  /* 0x000098dc01007387 */ /* 0x0005e60000100800 */
[C---:B------:R-:W-:Y:S03]  /*8090*/  HMMA.16816.F32 R8, R48.reuse, R10, RZ ;  /* 0x0000000a3008723c */ /* 0x040fe600000018ff */
[----:B------:R-:W1:Y:S06]  /*80a0*/  LDSM.16.M88.4 R40, [R216+0x2000] ;  /* 0x00200000d828783b */ /* 0x000e6c0000000200 */
[----:B------:R-:W1:Y:S01]  /*80b0*/  LDSM.16.M88.4 R188, [R216+0x2800] ;  /* 0x00280000d8bc783b */ /* 0x000e620000000200 */
[C---:B---3--:R-:W-:Y:S05]  /*80c0*/  HMMA.16816.F32 R12, R48.reuse, R16, RZ ;  /* 0x00000010300c723c */ /* 0x048fea00000018ff */
[----:B------:R-:W-:Y:S03]  /*80d0*/  LDSM.16.M88.4 R192, [R227] ;  /* 0x00000000e3c0783b */ /* 0x000fe60000000200 */
[C---:B------:R-:W-:Y:S03]  /*80e0*/  HMMA.16816.F32 R16, R48.reuse, R18, RZ ;  /* 0x000000123010723c */ /* 0x040fe600000018ff */
[----:B--2---:R-:W2:Y:S05]  /*80f0*/  LDL R220, [R1] ;  /* 0x0000000001dc7983 */ /* 0x004eaa0000100800 */
[C---:B-1----:R-:W-:Y:S01]  /*8100*/  HMMA.16816.F32 R20, R48.reuse, R24, RZ ;  /* 0x000000183014723c */ /* 0x042fe200000018ff */
[----:B------:R-:W3:Y:S07]  /*8110*/  LDL R177, [R1+0x14] ;  /* 0x0000140001b17983 */ /* 0x000eee0000100800 */
        /* <DEDUP_REMOVED lines=16> */
[----:B------:R-:W1:Y:S02]  /*8220*/  LDSM.16.M88.4 R192, [R248] ;  /* 0x00000000f8c0783b */ /* 0x000e640000000200 */
[----:B----4-:R-:W-:Y:S05]  /*8230*/  ISETP.GT.AND P0, PT, R252, R201, PT ;  /* 0x000000c9fc00720c */ /* 0x010fea0003f04270 */
[C---:B-1----:R-:W-:Y:S08]  /*8240*/  HMMA.16816.F32 R28, R188.reuse, R192, R28 ;  /* 0x000000c0bc1c723c */ /* 0x042ff0000000181c */
[C---:B------:R-:W-:Y:S01]  /*8250*/  HMMA.16816.F32 R32, R188.reuse, R194, R32 ;  /* 0x000000c2bc20723c */ /* 0x040fe20000001820 */
[----:B------:R-:W1:Y:S03]  /*8260*/  LDSM.16.M88.4 R192, [R247] ;  /* 0x00000000f7c0783b */ /* 0x000e660000000200 */
[----:B------:R-:W-:Y:S01]  /*8270*/  @!P0 SHF.R.S32.HI R0, RZ, 0x1f, R201 ;  /* 0x0000001fff008819 */ /* 0x000fe200000114c9 */
[C---:B------:R-:W-:Y:S01]  /*8280*/  @!P0 IMAD.WIDE.U32 R2, R201.reuse, c[0x0][0x208], RZ ;  /* 0x00008200c9028a25 */ /* 0x040fe200078e00ff */
[----:B------:R-:W-:Y:S02]  /*8290*/  @!P0 MOV R179, R174 ;  /* 0x000000ae00b38202 */ /* 0x000fe40000000f00 */
[----:B------:R-:W4:Y:S01]  /*82a0*/  LDL R174, [R1+0x18] ;  /* 0x0000180001ae7983 */ /* 0x000f220000100800 */
[----:B------:R-:W-:Y:S03]  /*82b0*/  @!P0 IMAD R0, R0, c[0x0][0x208], RZ ;  /* 0x0000820000008a24 */ /* 0x000fe600078e02ff */
[----:B------:R-:W-:Y:S02]  /*82c0*/  @!P0 IMAD.MOV.U32 R178, RZ, RZ, R172 ;  /* 0x000000ffffb28224 */ /* 0x000fe400078e00ac */
[----:B------:R-:W-:Y:S02]  /*82d0*/  @!P0 IMAD R0, R201, c[0x0][0x20c], R0 ;  /* 0x00008300c9008a24 */ /* 0x000fe400078e0200 */
[----:B------:R-:W-:Y:S03]  /*82e0*/  @!P0 IMAD.WIDE.U32 R178, R2, 0x60, R178 ;  /* 0x0000006002b28825 */ /* 0x000fe600078e00b2 */
[----:B------:R-:W-:Y:S01]  /*82f0*/  @!P0 IADD3 R0, R3, R0, RZ ;  /* 0x0000000003008210 */ /* 0x000fe20007ffe0ff */
[----:B------:R-:W-:Y:S04]  /*8300*/  @!P0 IMAD.SHL.U32 R172, R178, 0x2, RZ ;  /* 0x00000002b2ac8824 */ /* 0x000fe800078e00ff */
[----:B------:R-:W-:Y:S01]  /*8310*/  @!P0 IMAD R0, R0, 0x60, RZ ;  /* 0x0000006000008824 */ /* 0x000fe200078e02ff */
[----:B------:R-:W-:Y:S04]  /*8320*/  @!P0 IADD3 R2, P1, R172, c[0x0][0x1f8], RZ ;  /* 0x00007e00ac028a10 */ /* 0x000fe80007f3e0ff */
[----:B------:R-:W-:Y:S04]  /*8330*/  @!P0 IADD3 R0, R179, R0, RZ ;  /* 0x00000000b3008210 */ /* 0x000fe80007ffe0ff */
[----:B------:R-:W-:Y:S02]  /*8340*/  @!P0 SHF.L.U64.HI R0, R178, 0x1, R0 ;  /* 0x00000001b2008819 */ /* 0x000fe40000010200 */
[----:B------:R-:W-:Y:S02]  /*8350*/  @!P0 IADD3 R178, P2, R172, 0x80, RZ ;  /* 0x00000080acb28810 */ /* 0x000fe40007f5e0ff */
[----:B------:R-:W-:Y:S02]  /*8360*/  @!P0 IADD3.X R3, R0, c[0x0][0x1fc], RZ, P1, !PT ;  /* 0x00007f0000038a10 */ /* 0x000fe40000ffe4ff */
[----:B------:R-:W-:Y:S01]  /*8370*/  @!P0 IADD3 R178, P1, R178, c[0x0][0x1f8], RZ ;  /* 0x00007e00b2b28a10 */ /* 0x000fe20007f3e0ff */
[C---:B-1----:R-:W-:Y:S03]  /*8380*/  HMMA.16816.F32 R36, R188.reuse, R192, R36 ;  /* 0x000000c0bc24723c */ /* 0x042fe60000001824 */
[C---:B--2---:R-:W-:Y:S02]  /*8390*/  LOP3.LUT P4, RZ, R220.reuse, 0x2, RZ, 0xc0, !PT ;  /* 0x00000002dcff7812 */ /* 0x044fe4000788c0ff */
[--C-:B------:R-:W-:Y:S02]  /*83a0*/  @!P0 IADD3.X R179, RZ, c[0x0][0x1fc], R0.reuse, P1, P2 ;  /* 0x00007f00ffb38a10 */ /* 0x100fe40000fe4400 */
[----:B------:R-:W-:Y:S01]  /*83b0*/  LOP3.LUT P3, RZ, R220, 0x1, RZ, 0xc0, !PT ;  /* 0x00000001dcff7812 */ /* 0x000fe2000786c0ff */
[C---:B------:R-:W-:Y:S01]  /*83c0*/  HMMA.16816.F32 R40, R188.reuse, R194, R40 ;  /* 0x000000c2bc28723c */ /* 0x040fe20000001828 */
[----:B------:R-:W1:Y:S06]  /*83d0*/  LDSM.16.M88.4 R192, [R246] ;  /* 0x00000000f6c0783b */ /* 0x000e6c0000000200 */
[----:B------:R-:W-:Y:S01]  /*83e0*/  @!PT LDS RZ, [RZ] ;  /* 0x00000000fffff984 */ /* 0x000fe20000000800 */
[----:B------:R-:W-:Y:S01]  /*83f0*/  @!PT LDS RZ, [RZ] ;  /* 0x00000000fffff984 */ /* 0x000fe20000000800 */
[----:B------:R-:W-:Y:S01]  /*8400*/  @!PT LDS RZ, [RZ] ;  /* 0x00000000fffff984 */ /* 0x000fe20000000800 */
[----:B------:R2:W-:Y:S06]  /*8410*/  @!P0 LDGSTS.E.BYPASS.LTC128B.128 [R251+0x100], [R2.64], !P5 ;  /* 0x0010000002fb8fae */ /* 0x0005ec000e901d48 */
[----:B------:R2:W-:Y:S02]  /*8420*/  @!P0 LDGSTS.E.BYPASS.LTC128B.128 [R251+0x3100], [R178.64], !P4 ;  /* 0x03100000b2fb8fae */ /* 0x0005e4000e101d48 */
[----:B--2---:R-:W-:Y:S01]  /*8430*/  @!P0 IADD3 R178, P2, R172, 0x100, RZ ;  /* 0x00000100acb28810 */ /* 0x004fe20007f5e0ff */
[C---:B-1----:R-:W-:Y:S03]  /*8440*/  HMMA.16816.F32 R44, R188.reuse, R192, R44 ;  /* 0x000000c0bc2c723c */ /* 0x042fe6000000182c */
[----:B------:R-:W-:Y:S04]  /*8450*/  @!P0 IADD3 R178, P1, R178, c[0x0][0x1f8], RZ ;  /* 0x00007e00b2b28a10 */ /* 0x000fe80007f3e0ff */
[--C-:B------:R-:W-:Y:S01]  /*8460*/  @!P0 IADD3.X R179, RZ, c[0x0][0x1fc], R0.reuse, P1, P2 ;  /* 0x00007f00ffb38a10 */ /* 0x100fe20000fe4400 */
[----:B------:R-:W-:Y:S04]  /*8470*/  HMMA.16816.F32 R48, R188, R194, R48 ;  /* 0x000000c2bc30723c */ /* 0x000fe80000001830 */
[----:B------:R-:W-:Y:S01]  /*8480*/  @!P0 IADD3 R172, P2, R172, 0x180, RZ ;  /* 0x00000180acac8810 */ /* 0x000fe20007f5e0ff */
[----:B------:R1:W-:Y:S03]  /*8490*/  @!P0 LDGSTS.E.BYPASS.LTC128B.128 [R251+0x6100], [R178.64], !P3 ;  /* 0x06100000b2fb8fae */ /* 0x0003e6000d901d48 */
[----:B------:R-:W-:Y:S04]  /*84a0*/  @!P0 IADD3 R172, P1, R172, c[0x0][0x1f8], RZ ;  /* 0x00007e00acac8a10 */ /* 0x000fe80007f3e0ff */
[----:B------:R-:W-:Y:S01]  /*84b0*/  @!P0 IADD3.X R173, RZ, c[0x0][0x1fc], R0, P1, P2 ;  /* 0x00007f00ffad8a10 */ /* 0x000fe20000fe4400 */
[----:B------:R-:W-:Y:S04]  /*84c0*/  @!P0 IMAD.MOV.U32 R0, RZ, RZ, c[0x0][0x208] ;  /* 0x00008200ff008624 */ /* 0x000fe800078e00ff */
[----:B------:R2:W-:Y:S02]  /*84d0*/  @!P0 LDGSTS.E.BYPASS.LTC128B.128 [R251+0x9100], [R172.64], !P6 ;  /* 0x09100000acfb8fae */ /* 0x0005e4000f101d48 */
[C---:B--2---:R-:W-:Y:S01]  /*84e0*/  @!P0 IMAD.SHL.U32 R172, R0.reuse, 0x40, RZ ;  /* 0x0000004000ac8824 */ /* 0x044fe200078e00ff */
[----:B------:R-:W-:Y:S04]  /*84f0*/  @!P0 MOV R173, 0x6 ;  /* 0x0000000600ad8802 */ /* 0x000fe80000000f00 */
[----:B------:R-:W-:Y:S02]  /*8500*/  @!P0 SHF.L.U64.HI R0, R0, R173, c[0x0][0x20c] ;  /* 0x0000830000008619 */ /* 0x000fe400000102ad */
[----:B------:R-:W-:Y:S04]  /*8510*/  @!P0 IADD3 R2, P1, R2, R172, RZ ;  /* 0x000000ac02028210 */ /* 0x000fe80007f3e0ff */
[----:B------:R-:W-:Y:S02]  /*8520*/  @!P0 IADD3.X R3, R3, R0, RZ, P1, !PT ;  /* 0x0000000003038210 */ /* 0x000fe40000ffe4ff */
[----:B------:R-:W-:Y:S03]  /*8530*/  @!P0 IADD3 R172, P1, R172, R2, RZ ;  /* 0x00000002acac8210 */ /* 0x000fe60007f3e0ff */
[----:B------:R2:W-:Y:S02]  /*8540*/  @!P0 LDGSTS.E.BYPASS.LTC128B.128 [R251+0x1100], [R2.64], !P5 ;  /* 0x0110000002fb8fae */ /* 0x0005e4000e901d48 */
[----:B------:R-:W-:Y:S01]  /*8550*/  @!P0 IMAD.X R173, R0, 0x1, R3, P1 ;  /* 0x0000000100ad8824 */ /* 0x000fe200008e0603 */
[----:B------:R-:W-:Y:S03]  /*8560*/  ISETP.NE.AND P1, PT, R196, 0x1, PT ;  /* 0x00000001c400780c */ /* 0x000fe60003f25270 */
[----:B------:R2:W-:Y:S06]  /*8570*/  @!P0 LDGSTS.E.BYPASS.LTC128B.128 [R251+0x4100], [R2.64+0x80], !P4 ;  /* 0x0410008002fb8fae */ /* 0x0005ec000e101d48 */
[----:B------:R2:W-:Y:S06]  /*8580*/  @!P0 LDGSTS.E.BYPASS.LTC128B.128 [R251+0x7100], [R2.64+0x100], !P3 ;  /* 0x0710010002fb8fae */ /* 0x0005ec000d901d48 */
[----:B------:R2:W-:Y:S06]  /*8590*/  @!P0 LDGSTS.E.BYPASS.LTC128B.128 [R251+0xa100], [R2.64+0x180], !P6 ;  /* 0x0a10018002fb8fae */ /* 0x0005ec000f101d48 */
[----:B------:R1:W-:Y:S06]  /*85a0*/  @!P0 LDGSTS.E.BYPASS.LTC128B.128 [R251+0x2100], [R172.64], !P5 ;  /* 0x02100000acfb8fae */ /* 0x0003ec000e901d48 */
[----:B------:R1:W-:Y:S06]  /*85b0*/  @!P0 LDGSTS.E.BYPASS.LTC128B.128 [R251+0x5100], [R172.64+0x80], !P4 ;  /* 0x05100080acfb8fae */ /* 0x0003ec000e101d48 */
[----:B------:R1:W-:Y:S06]  /*85c0*/  @!P0 LDGSTS.E.BYPASS.LTC128B.128 [R251+0x8100], [R172.64+0x100], !P3 ;  /* 0x08100100acfb8fae */ /* 0x0003ec000d901d48 */
[----:B------:R1:W-:Y:S06]  /*85d0*/  @!P0 LDGSTS.E.BYPASS.LTC128B.128 [R251+0xb100], [R172.64+0x180], !P6 ;  /* 0x0b100180acfb8fae */ /* 0x0003ec000f101d48 */
[----:B------:R-:W-:Y:S06]  /*85e0*/  LDSM.16.M88.4 R188, [R226] ;  /* 0x00000000e2bc783b */ /* 0x000fec0000000200 */
[----:B------:R-:W1:Y:S06]  /*85f0*/  LDSM.16.M88.4 R192, [R222] ;  /* 0x00000000dec0783b */ /* 0x000e6c0000000200 */
[----:B------:R-:W0:Y:S06]  /*8600*/  LDGDEPBAR ;  /* 0x00000000000079af */ /* 0x000e2c0000000000 */
[----:B------:R1:W3:Y:S02]  /*8610*/  LDL R0, [R1+0x1c] ;  /* 0x00001c0001007983 */ /* 0x0002e40000100800 */
        /* <DEDUP_REMOVED lines=18> */
[----:B------:R-:W1:Y:S01]  /*8740*/  LDSM.16.M88.4 R192, [R219] ;  /* 0x00000000dbc0783b */ /* 0x000e620000000200 */
[----:B---3--:R-:W-:Y:S05]  /*8750*/  @P1 IMAD.MOV.U32 R0, RZ, RZ, R177 ;  /* 0x000000ffff001224 */ /* 0x008fea00078e00b1 */
[----:B--2---:R-:W2:Y:S06]  /*8760*/  SHFL.IDX PT, R2, R0, RZ, 0x1c1f ;  /* 0x001c1fff00027589 */ /* 0x004eac00000e0000 */
[----:B------:R3:W2:Y:S01]  /*8770*/  SHFL.IDX PT, R3, R0, 0x1, 0x1c1f ;  /* 0x003c1f0000037f89 */ /* 0x0006a200000e0000 */
[C---:B-1----:R-:W-:Y:S03]  /*8780*/  HMMA.16816.F32 R4, R188.reuse, R192, R4 ;  /* 0x000000c0bc04723c */ /* 0x042fe60000001804 */
[----:B---3--:R-:W-:Y:S05]  /*8790*/  IMAD R0, R201, -0x60, RZ ;  /* 0xffffffa0c9007824 */ /* 0x008fea00078e02ff */
[C---:B------:R-:W-:Y:S01]  /*87a0*/  HMMA.16816.F32 R8, R188.reuse, R194, R8 ;  /* 0x000000c2bc08723c */ /* 0x040fe20000001808 */
[----:B------:R-:W1:Y:S03]  /*87b0*/  LDSM.16.M88.4 R192, [R219+0x800] ;  /* 0x00080000dbc0783b */ /* 0x000e660000000200 */
[----:B----4-:R-:W-:Y:S04]  /*87c0*/  IADD3 R0, -R174, 0x1, R0 ;  /* 0x00000001ae007810 */ /* 0x010fe80007ffe100 */
[----:B------:R-:W-:Y:S04]  /*87d0*/  IADD3 R0, R0, c[0x0][0x1d0], RZ ;  /* 0x0000740000007a10 */ /* 0x000fe80007ffe0ff */
[----:B------:R-:W-:Y:S04]  /*87e0*/  IADD3 R0, R0, -c[0x0][0x168], RZ ;  /* 0x80005a0000007a10 */ /* 0x000fe80007ffe0ff */
[C---:B--2---:R-:W-:Y:S01]  /*87f0*/  IADD3 R2, R0.reuse, R2, RZ ;  /* 0x0000000200027210 */ /* 0x044fe20007ffe0ff */
[----:B------:R-:W-:Y:S03]  /*8800*/  IMAD.IADD R0, R0, 0x1, R3 ;  /* 0x0000000100007824 */ /* 0x000fe600078e0203 */
[----:B------:R-:W-:Y:S02]  /*8810*/  ISETP.GT.AND P0, PT, R2, RZ, PT ;  /* 0x000000ff0200720c */ /* 0x000fe40003f04270 */
[----:B------:R-:W-:Y:S02]  /*8820*/  ISETP.GT.AND P1, PT, R0, RZ, PT ;  /* 0x000000ff0000720c */ /* 0x000fe40003f24270 */
[----:B------:R-:W-:Y:S01]  /*8830*/  ISETP.GT.AND P2, PT, R2, 0x1, PT ;  /* 0x000000010200780c */ /* 0x000fe20003f44270 */
        /* <DEDUP_REMOVED lines=229> */
[----:B------:R-:W-:Y:S02]  /*9690*/  FSEL R177, R6, -INF , P1 ;  /* 0xff80000006b17808 */ /* 0x000fe40000800000 */
[----:B------:R-:W-:Y:S02]  /*96a0*/  ISETP.GT.AND P1, PT, R2, 0x8, PT ;  /* 0x000000080200780c */ /* 0x000fe40003f24270 */
[----:B------:R-:W-:Y:S02]  /*96b0*/  FSEL R179, R5, -INF , P2 ;  /* 0xff80000005b37808 */ /* 0x000fe40001000000 */
[----:B------:R-:W-:Y:S02]  /*96c0*/  FSEL R178, R4, -INF , P0 ;  /* 0xff80000004b27808 */ /* 0x000fe40000000000 */
[----:B------:R-:W-:Y:S02]  /*96d0*/  ISETP.GT.AND P0, PT, R0, 0x1, PT ;  /* 0x000000010000780c */ /* 0x000fe40003f04270 */
[----:B------:R-:W-:Y:S02]  /*96e0*/  FMNMX.FTZ R3, R177, R176, !PT ;  /* 0x000000b0b1037209 */ /* 0x000fe40007810000 */
[----:B------:R-:W-:Y:S02]  /*96f0*/  FMNMX.FTZ R173, R178, R175, !PT ;  /* 0x000000afb2ad7209 */ /* 0x000fe40007810000 */
[C---:B------:R-:W-:Y:S02]  /*9700*/  ISETP.GT.AND P2, PT, R2.reuse, 0x39, PT ;  /* 0x000000390200780c */ /* 0x040fe40003f44270 */
[----:B------:R-:W-:Y:S01]  /*9710*/  FMNMX.FTZ R173, R179, R173, !PT ;  /* 0x000000adb3ad7209 */ /* 0x000fe20007810000 */
        /* <DEDUP_REMOVED lines=8> */
[----:B------:R-:W1:Y:S11]  /*97a0*/  LDSM.16.M88.4 R192, [R219+0xb000] ;  /* 0x00b00000dbc0783b */ /* 0x000e760000000200 */
[----:B------:R-:W-:Y:S11]  /*97b0*/  @!UPT UIADD3 URZ, URZ, URZ, URZ ;  /* 0x0000003f3f3ff290 */ /* 0x000ff6000fffe03f */
[----:B------:R-:W-:Y:S01]  /*97c0*/  @!UPT UIADD3 URZ, URZ, URZ, URZ ;  /* 0x0000003f3f3ff290 */ /* 0x000fe2000fffe03f */
[----:B------:R-:W-:Y:S02]  /*97d0*/  FSEL R213, R33, -INF , P2 ;  /* 0xff80000021d57808 */ /* 0x000fe40001000000 */
[C---:B------:R-:W-:Y:S01]  /*97e0*/  ISETP.GT.AND P2, PT, R2.reuse, 0x41, PT ;  /* 0x000000410200780c */ /* 0x040fe20003f44270 */
[C---:B-1----:R-:W-:Y:S08]  /*97f0*/  HMMA.16816.F32 R36, R188.reuse, R192, R36 ;  /* 0x000000c0bc24723c */ /* 0x042ff00000001824 */
[C---:B------:R-:W-:Y:S01]  /*9800*/  HMMA.16816.F32 R40, R188.reuse, R194, R40 ;  /* 0x000000c2bc28723c */ /* 0x040fe20000001828 */
[----:B------:R-:W1:Y:S01]  /*9810*/  LDSM.16.M88.4 R192, [R219+0xb800] ;  /* 0x00b80000dbc0783b */ /* 0x000e620000000200 */
[----:B------:R-:W-:Y:S05]  /*9820*/  DEPBAR.LE SB0, 0x0 ;  /* 0x000080000000791a */ /* 0x000fea0000000000 */
[----:B------:R-:W-:Y:S09]  /*9830*/  BAR.SYNC.DEFER_BLOCKING 0x0 ;  /* 0x0000000000007b1d */ /* 0x000ff20000010000 */
[----:B------:R-:W-:Y:S02]  /*9840*/  FSEL R37, R37, -INF , P2 ;  /* 0xff80000025257808 */ /* 0x000fe40001000000 */
[----:B------:R-:W-:Y:S06]  /*9850*/  ISETP.GT.AND P2, PT, R2, 0x49, PT ;  /* 0x000000490200780c */ /* 0x000fec0003f44270 */
[----:B------:R-:W-:Y:S02]  /*9860*/  FSEL R41, R41, -INF , P2 ;  /* 0xff80000029297808 */ /* 0x000fe40001000000 */
[C---:B------:R-:W-:Y:S02]  /*9870*/  ISETP.GT.AND P2, PT, R201.reuse, R252, PT ;  /* 0x000000fcc900720c */ /* 0x040fe40003f44270 */
[----:B------:R-:W-:Y:S11]  /*9880*/  IADD3 R252, R201, -0x1, RZ ;  /* 0xffffffffc9fc7810 */ /* 0x000ff60007ffe0ff */
[----:B------:R-:W-:Y:S01]  /*9890*/  @P2 SHF.R.S32.HI R6, RZ, 0x1f, R252 ;  /* 0x0000001fff062819 */ /* 0x000fe200000114fc */
[C---:B-1----:R-:W-:Y:S05]  /*98a0*/  HMMA.16816.F32 R44, R188.reuse, R192, R44 ;  /* 0x000000c0bc2c723c */ /* 0x042fea000000182c */
[----:B------:R-:W-:Y:S03]  /*98b0*/  @P2 IMAD R6, R6, c[0x0][0x1e0], RZ ;  /* 0x0000780006062a24 */ /* 0x000fe600078e02ff */
[----:B------:R-:W-:Y:S01]  /*98c0*/  HMMA.16816.F32 R48, R188, R194, R48 ;  /* 0x000000c2bc30723c */ /* 0x000fe20000001830 */
[----:B------:R-:W2:Y:S06]  /*98d0*/  LDL R191, [R1+0x20] ;  /* 0x0000200001bf7983 */ /* 0x000eac0000100800 */
[----:B------:R-:W-:Y:S02]  /*98e0*/  FSEL R188, R7, -INF , P0 ;  /* 0xff80000007bc7808 */ /* 0x000fe40000000000 */
[----:B------:R-:W-:Y:S03]  /*98f0*/  ISETP.GT.AND P0, PT, R2, 0x9, PT ;  /* 0x000000090200780c */ /* 0x000fe60003f04270 */
[----:B------:R-:W-:Y:S02]  /*9900*/  FSEL R189, R8, -INF , P1 ;  /* 0xff80000008bd7808 */ /* 0x000fe40000800000 */
[----:B------:R-:W-:Y:S02]  /*9910*/  FSEL R190, R9, -INF , P0 ;  /* 0xff80000009be7808 */ /* 0x000fe40000000000 */
[----:B------:R-:W3:Y:S01]  /*9920*/  LDL.64 R8, [R1+0x28] ;  /* 0x0000280001087983 */ /* 0x000ee20000100a00 */
[C---:B------:R-:W-:Y:S02]  /*9930*/  ISETP.GT.AND P0, PT, R0.reuse, 0x9, PT ;  /* 0x000000090000780c */ /* 0x040fe40003f04270 */
[----:B------:R-:W-:Y:S02]  /*9940*/  ISETP.GT.AND P1, PT, R0, 0x8, PT ;  /* 0x000000080000780c */ /* 0x000fe40003f24270 */
[----:B------:R-:W-:Y:S02]  /*9950*/  FSEL R192, R11, -INF , P0 ;  /* 0xff8000000bc07808 */ /* 0x000fe40000000000 */
[----:B------:R-:W-:Y:S01]  /*9960*/  FSEL R10, R10, -INF , P1 ;  /* 0xff8000000a0a7808 */ /* 0x000fe20000800000 */
[----:B------:R-:W4:Y:S01]  /*9970*/  LDL.LU R11, [R1+0x4] ;  /* 0x00000400010b7983 */ /* 0x000f220000300800 */
[C---:B------:R-:W-:Y:S02]  /*9980*/  ISETP.GT.AND P1, PT, R2.reuse, 0x10, PT ;  /* 0x000000100200780c */ /* 0x040fe40003f24270 */
[----:B------:R-:W-:Y:S02]  /*9990*/  ISETP.GT.AND P0, PT, R2, 0x11, PT ;  /* 0x000000110200780c */ /* 0x000fe40003f04270 */
[----:B------:R-:W-:Y:S02]  /*99a0*/  FMNMX.FTZ R3, R188, R3, !PT ;  /* 0x00000003bc037209 */ /* 0x000fe40007810000 */
[----:B------:R-:W-:Y:S02]  /*99b0*/  FSEL R193, R12, -INF , P1 ;  /* 0xff8000000cc17808 */ /* 0x000fe40000800000 */
[----:B------:R-:W-:Y:S02]  /*99c0*/  FSEL R194, R13, -INF , P0 ;  /* 0xff8000000dc27808 */ /* 0x000fe40000000000 */
[----:B------:R-:W-:Y:S02]  /*99d0*/  ISETP.GT.AND P0, PT, R0, 0x11, PT ;  /* 0x000000110000780c */ /* 0x000fe40003f04270 */
[----:B------:R-:W-:Y:S02]  /*99e0*/  FMNMX.FTZ R3, R10, R3, !PT ;  /* 0x000000030a037209 */ /* 0x000fe40007810000 */
        /* <DEDUP_REMOVED lines=10> */
[C---:B------:R-:W-:Y:S02]  /*9a90*/  ISETP.GT.AND P1, PT, R0.reuse, 0x18, PT ;  /* 0x000000180000780c */ /* 0x040fe40003f24270 */
[----:B------:R-:W-:Y:S02]  /*9aa0*/  ISETP.GT.AND P0, PT, R0, 0x19, PT ;  /* 0x000000190000780c */ /* 0x000fe40003f04270 */
[----:B------:R-:W-:Y:S02]  /*9ab0*/  FMNMX.FTZ R3, R195, R3, !PT ;  /* 0x00000003c3037209 */ /* 0x000fe40007810000 */
[----:B------:R-:W-:Y:S02]  /*9ac0*/  FMNMX.FTZ R173, R193, R173, !PT ;  /* 0x000000adc1ad7209 */ /* 0x000fe40007810000 */
[----:B------:R-:W-:Y:S02]  /*9ad0*/  FSEL R199, R18, -INF , P1 ;  /* 0xff80000012c77808 */ /* 0x000fe40000800000 */
[----:B------:R-:W-:Y:S02]  /*9ae0*/  FSEL R200, R19, -INF , P0 ;  /* 0xff80000013c87808 */ /* 0x000fe40000000000 */
[----:B------:R-:W-:Y:S02]  /*9af0*/  FMNMX.FTZ R3, R196, R3, !PT ;  /* 0x00000003c4037209 */ /* 0x000fe40007810000 */
[C---:B------:R-:W-:Y:S02]  /*9b00*/  ISETP.GT.AND P1, PT, R2.reuse, 0x20, PT ;  /* 0x000000200200780c */ /* 0x040fe40003f24270 */
[----:B------:R-:W-:Y:S02]  /*9b10*/  ISETP.GT.AND P0, PT, R2, 0x21, PT ;  /* 0x000000210200780c */ /* 0x000fe40003f04270 */
[----:B------:R-:W-:Y:S02]  /*9b20*/  FMNMX.FTZ R173, R194, R173, !PT ;  /* 0x000000adc2ad7209 */ /* 0x000fe40007810000 */
[----:B------:R-:W-:Y:S02]  /*9b30*/  FSEL R202, R20, -INF , P1 ;  /* 0xff80000014ca7808 */ /* 0x000fe40000800000 */
[C---:B------:R-:W-:Y:S02]  /*9b40*/  ISETP.GT.AND P1, PT, R0.reuse, 0x20, PT ;  /* 0x000000200000780c */ /* 0x040fe40003f24270 */
[----:B------:R-:W-:Y:S02]  /*9b50*/  FSEL R203, R21, -INF , P0 ;  /* 0xff80000015cb7808 */ /* 0x000fe40000000000 */
[----:B------:R-:W-:Y:S02]  /*9b60*/  ISETP.GT.AND P0, PT, R0, 0x21, PT ;  /* 0x000000210000780c */ /* 0x000fe40003f04270 */
[----:B------:R-:W-:Y:S02]  /*9b70*/  FMNMX.FTZ R3, R199, R3, !PT ;  /* 0x00000003c7037209 */ /* 0x000fe40007810000 */
        /* <DEDUP_REMOVED lines=8> */
[----:B------:R-:W-:Y:S02]  /*9c00*/  ISETP.GT.AND P1, PT, R0, 0x28, PT ;  /* 0x000000280000780c */ /* 0x000fe40003f24270 */
[----:B------:R-:W-:Y:S02]  /*9c10*/  FSEL R207, R25, -INF , P0 ;  /* 0xff80000019cf7808 */ /* 0x000fe40000000000 */
[----:B------:R-:W-:Y:S02]  /*9c20*/  FMNMX.FTZ R3, R204, R3, !PT ;  /* 0x00000003cc037209 */ /* 0x000fe40007810000 */
[----:B------:R-:W-:Y:S02]  /*9c30*/  ISETP.GT.AND P0, PT, R0, 0x29, PT ;  /* 0x000000290000780c */ /* 0x000fe40003f04270 */
[----:B------:R-:W-:Y:S02]  /*9c40*/  FMNMX.FTZ R173, R202, R173, !PT ;  /* 0x000000adcaad7209 */ /* 0x000fe40007810000 */
[----:B------:R-:W-:Y:S02]  /*9c50*/  FSEL R208, R26, -INF , P1 ;  /* 0xff8000001ad07808 */ /* 0x000fe40000800000 */
[----:B------:R-:W-:Y:S02]  /*9c60*/  FMNMX.FTZ R3, R205, R3, !PT ;  /* 0x00000003cd037209 */ /* 0x000fe40007810000 */
[----:B------:R-:W-:Y:S02]  /*9c70*/  FSEL R209, R27, -INF , P0 ;  /* 0xff8000001bd17808 */ /* 0x000fe40000000000 */
[C---:B------:R-:W-:Y:S02]  /*9c80*/  ISETP.GT.AND P1, PT, R2.reuse, 0x30, PT ;  /* 0x000000300200780c */ /* 0x040fe40003f24270 */
[----:B------:R-:W-:Y:S02]  /*9c90*/  ISETP.GT.AND P0, PT, R2, 0x31, PT ;  /* 0x000000310200780c */ /* 0x000fe40003f04270 */
[----:B------:R-:W-:Y:S02]  /*9ca0*/  FMNMX.FTZ R173, R203, R173, !PT ;  /* 0x000000adcbad7209 */ /* 0x000fe40007810000 */
[----:B------:R-:W-:Y:S02]  /*9cb0*/  FMNMX.FTZ R3, R208, R3, !PT ;  /* 0x00000003d0037209 */ /* 0x000fe40007810000 */
[----:B------:R-:W-:Y:S02]  /*9cc0*/  FSEL R211, R28, -INF , P1 ;  /* 0xff8000001cd37808 */ /* 0x000fe40000800000 */
[----:B------:R-:W-:Y:S02]  /*9cd0*/  FSEL R29, R29, -INF , P0 ;  /* 0xff8000001d1d7808 */ /* 0x000fe40000000000 */
[C---:B------:R-:W-:Y:S02]  /*9ce0*/  ISETP.GT.AND P1, PT, R0.reuse, 0x30, PT ;  /* 0x000000300000780c */ /* 0x040fe40003f24270 */
[----:B------:R-:W-:Y:S02]  /*9cf0*/  ISETP.GT.AND P0, PT, R0, 0x31, PT ;  /* 0x000000310000780c */ /* 0x000fe40003f04270 */
[----:B------:R-:W-:Y:S02]  /*9d00*/  FMNMX.FTZ R173, R206, R173, !PT ;  /* 0x000000adcead7209 */ /* 0x000fe40007810000 */
[----:B------:R-:W-:Y:S02]  /*9d10*/  FSEL R30, R30, -INF , P1 ;  /* 0xff8000001e1e7808 */ /* 0x000fe40000800000 */
[----:B------:R-:W-:Y:S02]  /*9d20*/  FSEL R31, R31, -INF , P0 ;  /* 0xff8000001f1f7808 */ /* 0x000fe40000000000 */
[----:B------:R-:W-:Y:S02]  /*9d30*/  ISETP.GT.AND P0, PT, R2, 0x38, PT ;  /* 0x000000380200780c */ /* 0x000fe40003f04270 */
[----:B------:R-:W-:Y:S02]  /*9d40*/  FMNMX.FTZ R3, R209, R3, !PT ;  /* 0x00000003d1037209 */ /* 0x000fe40007810000 */
[----:B------:R-:W-:Y:S02]  /*9d50*/  FMNMX.FTZ R173, R207, R173, !PT ;  /* 0x000000adcfad7209 */ /* 0x000fe40007810000 */
[----:B------:R-:W-:Y:S02]  /*9d60*/  FSEL R214, R32, -INF , P0 ;  /* 0xff80000020d67808 */ /* 0x000fe40000000000 */
[----:B------:R-:W-:Y:S02]  /*9d70*/  FMNMX.FTZ R3, R30, R3, !PT ;  /* 0x000000031e037209 */ /* 0x000fe40007810000 */
        /* <DEDUP_REMOVED lines=16> */
[----:B------:R-:W-:Y:S02]  /*9e80*/  ISETP.GT.AND P0, PT, R2, 0x48, PT ;  /* 0x000000480200780c */ /* 0x000fe40003f04270 */
[----:B------:R-:W-:Y:S02]  /*9e90*/  FMNMX.FTZ R173, R213, R173, !PT ;  /* 0x000000add5ad7209 */ /* 0x000fe40007810000 */
[----:B------:R-:W-:Y:S02]  /*9ea0*/  FSEL R40, R40, -INF , P0 ;  /* 0xff80000028287808 */ /* 0x000fe40000000000 */
[----:B------:R-:W-:Y:S02]  /*9eb0*/  ISETP.GT.AND P0, PT, R0, 0x49, PT ;  /* 0x000000490000780c */ /* 0x000fe40003f04270 */
[----:B------:R-:W-:Y:S02]  /*9ec0*/  FMNMX.FTZ R3, R38, R3, !PT ;  /* 0x0000000326037209 */ /* 0x000fe40007810000 */
[----:B------:R-:W-:Y:S02]  /*9ed0*/  ISETP.GT.AND P1, PT, R0, 0x48, PT ;  /* 0x000000480000780c */ /* 0x000fe40003f24270 */
        /* <DEDUP_REMOVED lines=14> */
[----:B------:R-:W-:Y:S02]  /*9fc0*/  FSEL R212, R48, -INF , P1 ;  /* 0xff80000030d47808 */ /* 0x000fe40000800000 */
[----:B------:R-:W-:Y:S02]  /*9fd0*/  ISETP.GT.AND P0, PT, R0, 0x51, PT ;  /* 0x000000510000780c */ /* 0x000fe40003f04270 */
        /* <DEDUP_REMOVED lines=8> */
[----:B------:R-:W-:Y:S02]  /*a060*/  ISETP.GT.AND P0, PT, R0, 0x59, PT ;  /* 0x000000590000780c */ /* 0x000fe40003f04270 */
[----:B------:R-:W-:Y:S02]  /*a070*/  FSEL R50, R50, -INF , P1 ;  /* 0xff80000032327808 */ /* 0x000fe40000800000 */
[----:B------:R-:W-:Y:S02]  /*a080*/  FMNMX.FTZ R0, R47, R2, !PT ;  /* 0x000000022f007209 */ /* 0x000fe40007810000 */
[----:B------:R-:W-:Y:S02]  /*a090*/  FMNMX.FTZ R173, R45, R173, !PT ;  /* 0x000000ad2dad7209 */ /* 0x000fe40007810000 */
[----:B------:R-:W-:Y:S02]  /*a0a0*/  FSEL R174, R51, -INF , P0 ;  /* 0xff80000033ae7808 */ /* 0x000fe40000000000 */
[----:B------:R-:W-:Y:S02]  /*a0b0*/  FMNMX.FTZ R0, R50, R0, !PT ;  /* 0x0000000032007209 */ /* 0x000fe40007810000 */
[----:B------:R-:W-:Y:S02]  /*a0c0*/  FMNMX.FTZ R173, R212, R173, !PT ;  /* 0x000000add4ad7209 */ /* 0x000fe40007810000 */
[----:B------:R-:W-:Y:S02]  /*a0d0*/  FMNMX.FTZ R0, R174, R0, !PT ;  /* 0x00000000ae007209 */ /* 0x000fe40007810000 */
[----:B------:R-:W-:Y:S03]  /*a0e0*/  FMNMX.FTZ R173, R210, R173, !PT ;  /* 0x000000add2ad7209 */ /* 0x000fe60007810000 */
[----:B------:R-:W1:Y:S06]  /*a0f0*/  SHFL.BFLY PT, R2, R0, 0x2, 0x1f ;  /* 0x0c401f0000027f89 */ /* 0x000e6c00000e0000 */
[----:B------:R-:W1:Y:S02]  /*a100*/  SHFL.BFLY PT, R3, R173, 0x2, 0x1f ;  /* 0x0c401f00ad037f89 */ /* 0x000e6400000e0000 */
[----:B-1----:R-:W-:Y:S02]  /*a110*/  FMNMX.FTZ R0, R0, R2, !PT ;  /* 0x0000000200007209 */ /* 0x002fe40007810000 */
[----:B------:R-:W-:Y:S03]  /*a120*/  FMNMX.FTZ R173, R173, R3, !PT ;  /* 0x00000003adad7209 */ /* 0x000fe60007810000 */
[----:B------:R-:W1:Y:S01]  /*a130*/  SHFL.BFLY PT, R3, R0, 0x1, 0x1f ;  /* 0x0c201f0000037f89 */ /* 0x000e6200000e0000 */
[----:B--2---:R-:W-:Y:S05]  /*a140*/  @P2 MOV R7, R191 ;  /* 0x000000bf00072202 */ /* 0x004fea0000000f00 */
[----:B------:R-:W2:Y:S01]  /*a150*/  SHFL.BFLY PT, R4, R173, 0x1, 0x1f ;  /* 0x0c201f00ad047f89 */ /* 0x000ea200000e0000 */
[----:B-1----:R-:W-:Y:S04]  /*a160*/  FMNMX.FTZ R172, R0, R3, !PT ;  /* 0x0000000300ac7209 */ /* 0x002fe80007810000 */
[----:B------:R-:W-:Y:S02]  /*a170*/  FSETP.NEU.FTZ.AND P0, PT, R172, -INF , PT ;  /* 0xff800000ac00780b */ /* 0x000fe40003f1d000 */
[----:B--2---:R-:W-:Y:S01]  /*a180*/  FMNMX.FTZ R173, R173, R4, !PT ;  /* 0x00000004adad7209 */ /* 0x004fe20007810000 */
[----:B------:R-:W-:Y:S01]  /*a190*/  @P2 IMAD.WIDE.U32 R4, R252, c[0x0][0x1e0], RZ ;  /* 0x00007800fc042a25 */ /* 0x000fe200078e00ff */
[----:B------:R-:W-:Y:S02]  /*a1a0*/  FSEL R0, R172, RZ, P0 ;  /* 0x000000ffac007208 */ /* 0x000fe40000000000 */
[C---:B------:R-:W-:Y:S03]  /*a1b0*/  FSETP.NEU.FTZ.AND P1, PT, R173.reuse, -INF , PT ;  /* 0xff800000ad00780b */ /* 0x040fe60003f3d000 */
[----:B------:R-:W-:Y:S01]  /*a1c0*/  FADD.FTZ R3, -R0, R176 ;  /* 0x000000b000037221 */ /* 0x000fe20000010100 */
[----:B------:R-:W-:Y:S01]  /*a1d0*/  FSEL R2, R173, RZ, P1 ;  /* 0x000000ffad027208 */ /* 0x000fe20000800000 */
[----:B------:R-:W-:Y:S02]  /*a1e0*/  @P2 IMAD R0, R252, c[0x0][0x1e4], R6 ;  /* 0x00007900fc002a24 */ /* 0x000fe400078e0206 */
[----:B---3--:R-:W-:Y:S02]  /*a1f0*/  @P2 IMAD.MOV.U32 R6, RZ, RZ, R8 ;  /* 0x000000ffff062224 */ /* 0x008fe400078e0008 */
[----:B------:R-:W-:Y:S01]  /*a200*/  FADD.FTZ R2, -R2, R175 ;  /* 0x000000af02027221 */ /* 0x000fe20000010100 */
[----:B------:R-:W-:Y:S01]  /*a210*/  @P2 IADD3 R0, R5, R0, RZ ;  /* 0x0000000005002210 */ /* 0x000fe20007ffe0ff */
[----:B------:R-:W-:Y:S04]  /*a220*/  @P2 IMAD.WIDE.U32 R6, R4, 0x60, R6 ;  /* 0x0000006004062825 */ /* 0x000fe800078e0006 */
[----:B------:R-:W-:Y:S02]  /*a230*/  @P2 IMAD R0, R0, 0x60, RZ ;  /* 0x0000006000002824 */ /* 0x000fe400078e02ff */
[----:B------:R-:W-:Y:S02]  /*a240*/  FMUL.FTZ R175, R173, c[0x0][0x2d0] ;  /* 0x0000b400adaf7a20 */ /* 0x000fe40000410000 */
[----:B------:R-:W-:Y:S01]  /*a250*/  FMUL.FTZ R176, R172, c[0x0][0x2d0] ;  /* 0x0000b400acb07a20 */ /* 0x000fe20000410000 */
[----:B------:R-:W-:Y:S02]  /*a260*/  @P2 IADD3 R0, R7, R0, RZ ;  /* 0x0000000007002210 */ /* 0x000fe40007ffe0ff */
[----:B------:R-:W-:Y:S02]  /*a270*/  FSEL R175, R175, RZ, P1 ;  /* 0x000000ffafaf7208 */ /* 0x000fe40000800000 */
[C---:B------:R-:W-:Y:S01]  /*a280*/  @P2 SHF.L.U64.HI R0, R6.reuse, 0x1, R0 ;  /* 0x0000000106002819 */ /* 0x040fe20000010200 */
[----:B------:R-:W-:Y:S01]  /*a290*/  @P2 IMAD.SHL.U32 R6, R6, 0x2, RZ ;  /* 0x0000000206062824 */ /* 0x000fe200078e00ff */
[----:B------:R-:W-:Y:S01]  /*a2a0*/  FSEL R176, R176, RZ, P0 ;  /* 0x000000ffb0b07208 */ /* 0x000fe20000000000 */
[--C-:B------:R-:W-:Y:S03]  /*a2b0*/  FFMA.FTZ R190, R190, c[0x0][0x2d0], -R175.reuse ;  /* 0x0000b400bebe7a23 */ /* 0x100fe600000108af */
[C---:B------:R-:W-:Y:S02]  /*a2c0*/  @P2 IADD3 R4, P3, R6.reuse, c[0x0][0x1c8], RZ ;  /* 0x0000720006042a10 */ /* 0x040fe40007f7e0ff */
[----:B------:R-:W-:Y:S01]  /*a2d0*/  @P2 IADD3 R8, P4, R6, 0x80, RZ ;  /* 0x0000008006082810 */ /* 0x000fe20007f9e0ff */
[----:B------:R-:W-:Y:S01]  /*a2e0*/  MUFU.EX2 R190, R190 ;  /* 0x000000be00be7308 */ /* 0x000fe20000000800 */
        /* <DEDUP_REMOVED lines=18> */
[----:B------:R3:W-:Y:S01]  /*a410*/  @P2 LDGSTS.E.BYPASS.LTC128B.128 [R251+0x15100], [R6.64], !P6 ;  /* 0x1510000006fb2fae */ /* 0x0007e2000f101d48 */
[----:B------:R1:W-:Y:S02]  /*a420*/  MUFU.EX2 R178, R0 ;  /* 0x0000000000b27308 */ /* 0x0003e40000000800 */
[--C-:B-1----:R-:W-:Y:S01]  /*a430*/  FFMA.FTZ R0, R177, c[0x0][0x2d0], -R176.reuse ;  /* 0x0000b400b1007a23 */ /* 0x102fe200000108b0 */
[----:B---3--:R-:W-:Y:S02]  /*a440*/  @P2 MOV R6, c[0x0][0x1e0] ;  /* 0x0000780000062a02 */ /* 0x008fe40000000f00 */
[----:B------:R-:W-:Y:S05]  /*a450*/  @P2 MOV R7, 0x6 ;  /* 0x0000000600072802 */ /* 0x000fea0000000f00 */
[----:B------:R1:W-:Y:S01]  /*a460*/  MUFU.EX2 R191, R0 ;  /* 0x0000000000bf7308 */ /* 0x0003e20000000800 */
[C---:B------:R-:W-:Y:S01]  /*a470*/  @P2 SHF.L.U64.HI R7, R6.reuse, R7, c[0x0][0x1e4] ;  /* 0x0000790006072619 */ /* 0x040fe20000010207 */
[----:B------:R-:W-:Y:S05]  /*a480*/  @P2 IMAD.SHL.U32 R6, R6, 0x40, RZ ;  /* 0x0000004006062824 */ /* 0x000fea00078e00ff */
[----:B------:R-:W-:Y:S04]  /*a490*/  @P2 IADD3 R4, P3, R4, R6, RZ ;  /* 0x0000000604042210 */ /* 0x000fe80007f7e0ff */
[C---:B------:R-:W-:Y:S02]  /*a4a0*/  @P2 IADD3.X R5, R7.reuse, R5, RZ, P3, !PT ;  /* 0x0000000507052210 */ /* 0x040fe40001ffe4ff */
[----:B------:R-:W-:Y:S02]  /*a4b0*/  LOP3.LUT P3, RZ, R220, 0x2, RZ, 0xc0, !PT ;  /* 0x00000002dcff7812 */ /* 0x000fe4000786c0ff */
[----:B------:R-:W3:Y:S01]  /*a4c0*/  LDL.LU R220, [R1+0x98] ;  /* 0x0000980001dc7983 */ /* 0x000ee20000300800 */
[----:B------:R-:W-:Y:S04]  /*a4d0*/  @P2 IADD3 R6, P0, R6, R4, RZ ;  /* 0x0000000406062210 */ /* 0x000fe80007f1e0ff */
[----:B------:R-:W-:Y:S01]  /*a4e0*/  @P2 IADD3.X R7, R7, R5, RZ, P0, !PT ;  /* 0x0000000507072210 */ /* 0x000fe200007fe4ff */
[----:B------:R2:W-:Y:S01]  /*a4f0*/  @P2 LDGSTS.E.BYPASS.LTC128B.128 [R251+0xd100], [R4.64], !P5 ;  /* 0x0d10000004fb2fae */ /* 0x0005e2000e901d48 */
[--C-:B-1----:R-:W-:Y:S04]  /*a500*/  FFMA.FTZ R0, R179, c[0x0][0x2d0], -R175.reuse ;  /* 0x0000b400b3007a23 */ /* 0x102fe800000108af */
[----:B------:R1:W-:Y:S01]  /*a510*/  MUFU.EX2 R177, R0 ;  /* 0x0000000000b17308 */ /* 0x0003e20000000800 */
[----:B------:R2:W-:Y:S06]  /*a520*/  @P2 LDGSTS.E.BYPASS.LTC128B.128 [R251+0x10100], [R4.64+0x80], !P3 ;  /* 0x1010008004fb2fae */ /* 0x0005ec000d901d48 */
[----:B------:R2:W-:Y:S06]  /*a530*/  @P2 LDGSTS.E.BYPASS.LTC128B.128 [R251+0x13100], [R4.64+0x100], !P4 ;  /* 0x1310010004fb2fae */ /* 0x0005ec000e101d48 */
[----:B------:R2:W-:Y:S06]  /*a540*/  @P2 LDGSTS.E.BYPASS.LTC128B.128 [R251+0x16100], [R4.64+0x180], !P6 ;  /* 0x1610018004fb2fae */ /* 0x0005ec000f101d48 */
[----:B------:R2:W-:Y:S01]  /*a550*/  @P2 LDGSTS.E.BYPASS.LTC128B.128 [R251+0xe100], [R6.64], !P5 ;  /* 0x0e10000006fb2fae */ /* 0x0005e2000e901d48 */
[----:B-1----:R-:W-:Y:S05]  /*a560*/  FMUL.FTZ R0, R2, c[0x0][0x2d0] ;  /* 0x0000b40002007a20 */ /* 0x002fea0000410000 */
[----:B------:R1:W-:Y:S01]  /*a570*/  @P2 LDGSTS.E.BYPASS.LTC128B.128 [R251+0x11100], [R6.64+0x80], !P3 ;  /* 0x1110008006fb2fae */ /* 0x0003e2000d901d48 */
[----:B------:R-:W-:Y:S04]  /*a580*/  FFMA.FTZ R2, R188, c[0x0][0x2d0], -R176 ;  /* 0x0000b400bc027a23 */ /* 0x000fe800000108b0 */
[----:B------:R1:W-:Y:S01]  /*a590*/  MUFU.EX2 R188, R2 ;  /* 0x0000000200bc7308 */ /* 0x0003e20000000800 */
[----:B------:R2:W-:Y:S06]  /*a5a0*/  @P2 LDGSTS.E.BYPASS.LTC128B.128 [R251+0x14100], [R6.64+0x100], !P4 ;  /* 0x1410010006fb2fae */ /* 0x0005ec000e101d48 */
[----:B------:R2:W-:Y:S03]  /*a5b0*/  @P2 LDGSTS.E.BYPASS.LTC128B.128 [R251+0x17100], [R6.64+0x180], !P6 ;  /* 0x1710018006fb2fae */ /* 0x0005e6000f101d48 */
[----:B------:R-:W2:Y:S03]  /*a5c0*/  MUFU.EX2 R0, R0 ;  /* 0x0000000000007308 */ /* 0x000ea60000000800 */
[----:B------:R-:W0:Y:S01]  /*a5d0*/  LDGDEPBAR ;  /* 0x00000000000079af */ /* 0x000e220000000000 */
[----:B-1----:R-:W-:Y:S01]  /*a5e0*/  FFMA.FTZ R2, R189, c[0x0][0x2d0], -R175 ;  /* 0x0000b400bd027a23 */ /* 0x002fe200000108af */
[----:B------:R-:W-:Y:S05]  /*a5f0*/  MOV R189, R38 ;  /* 0x0000002600bd7202 */ /* 0x000fea0000000f00 */
[----:B------:R1:W-:Y:S01]  /*a600*/  MUFU.EX2 R179, R2 ;  /* 0x0000000200b37308 */ /* 0x0003e20000000800 */
[C---:B--2---:R-:W-:Y:S01]  /*a610*/  FMUL.FTZ R20, R0.reuse, R140 ;  /* 0x0000008c00147220 */ /* 0x044fe20000410000 */
[----:B------:R-:W-:Y:S01]  /*a620*/  MOV R140, R40 ;  /* 0x00000028008c7202 */ /* 0x000fe20000000f00 */
[C---:B------:R-:W-:Y:S02]  /*a630*/  FMUL.FTZ R4, R0.reuse, R180 ;  /* 0x000000b400047220 */ /* 0x040fe40000410000 */
[C---:B------:R-:W-:Y:S01]  /*a640*/  FMUL.FTZ R5, R0.reuse, R181 ;  /* 0x000000b500057220 */ /* 0x040fe20000410000 */
[----:B------:R-:W-:Y:S01]  /*a650*/  MOV R181, R47 ;  /* 0x0000002f00b57202 */ /* 0x000fe20000000f00 */
[C---:B------:R-:W-:Y:S01]  /*a660*/  FMUL.FTZ R8, R0.reuse, R184 ;  /* 0x000000b800087220 */ /* 0x040fe20000410000 */
[----:B------:R-:W-:Y:S01]  /*a670*/  MOV R184, R46 ;  /* 0x0000002e00b87202 */ /* 0x000fe20000000f00 */
[C---:B------:R-:W-:Y:S02]  /*a680*/  FMUL.FTZ R9, R0.reuse, R185 ;  /* 0x000000b900097220 */ /* 0x040fe40000410000 */
[C---:B------:R-:W-:Y:S02]  /*a690*/  FMUL.FTZ R12, R0.reuse, R132 ;  /* 0x00000084000c7220 */ /* 0x040fe40000410000 */
[----:B------:R-:W-:Y:S02]  /*a6a0*/  IMAD.MOV.U32 R132, RZ, RZ, R29 ;  /* 0x000000ffff847224 */ /* 0x000fe400078e001d */
[C---:B------:R-:W-:Y:S01]  /*a6b0*/  FMUL.FTZ R13, R0.reuse, R133 ;  /* 0x00000085000d7220 */ /* 0x040fe20000410000 */
[----:B------:R-:W-:Y:S01]  /*a6c0*/  MOV R133, R30 ;  /* 0x0000001e00857202 */ /* 0x000fe20000000f00 */
[C---:B------:R-:W-:Y:S02]  /*a6d0*/  FMUL.FTZ R16, R0.reuse, R136 ;  /* 0x0000008800107220 */ /* 0x040fe40000410000 */
[----:B-1----:R-:W-:Y:S02]  /*a6e0*/  FMUL.FTZ R2, R3, c[0x0][0x2d0] ;  /* 0x0000b40003027a20 */ /* 0x002fe40000410000 */
[----:B------:R-:W-:Y:S02]  /*a6f0*/  IMAD.MOV.U32 R136, RZ, RZ, R36 ;  /* 0x000000ffff887224 */ /* 0x000fe400078e0024 */
[C---:B------:R-:W-:Y:S02]  /*a700*/  FMUL.FTZ R36, R0.reuse, R156 ;  /* 0x0000009c00247220 */ /* 0x040fe40000410000 */
[----:B------:R-:W1:Y:S01]  /*a710*/  MUFU.EX2 R2, R2 ;  /* 0x0000000200027308 */ /* 0x000e620000000800 */
[C---:B------:R-:W-:Y:S01]  /*a720*/  FMUL.FTZ R17, R0.reuse, R137 ;  /* 0x0000008900117220 */ /* 0x040fe20000410000 */
[----:B------:R-:W-:Y:S01]  /*a730*/  MOV R137, R37 ;  /* 0x0000002500897202 */ /* 0x000fe20000000f00 */
[C---:B------:R-:W-:Y:S01]  /*a740*/  FMUL.FTZ R21, R0.reuse, R141 ;  /* 0x0000008d00157220 */ /* 0x040fe20000410000 */
[----:B------:R-:W2:Y:S01]  /*a750*/  LDL.LU R156, [R1+0x8] ;  /* 0x00000800019c7983 */ /* 0x000ea20000300800 */
[----:B------:R-:W-:Y:S02]  /*a760*/  IMAD.MOV.U32 R141, RZ, RZ, R41 ;  /* 0x000000ffff8d7224 */ /* 0x000fe400078e0029 */
        /* <DEDUP_REMOVED lines=63> */
[----:B------:R-:W-:Y:S02]  /*ab60*/  FFMA.FTZ R0, R10, c[0x0][0x2d0], -R176 ;  /* 0x0000b4000a007a23 */ /* 0x000fe400000108b0 */
[C---:B-1----:R-:W-:Y:S02]  /*ab70*/  FMUL.FTZ R6, R2.reuse, R182 ;  /* 0x000000b602067220 */ /* 0x042fe40000410000 */
[----:B------:R-:W-:Y:S02]  /*ab80*/  IMAD.MOV.U32 R182, RZ, RZ, R140 ;  /* 0x000000ffffb67224 */ /* 0x000fe400078e008c */
[----:B------:R1:W-:Y:S01]  /*ab90*/  MUFU.EX2 R140, R0 ;  /* 0x00000000008c7308 */ /* 0x0003e20000000800 */
[C---:B------:R-:W-:Y:S02]  /*aba0*/  FMUL.FTZ R18, R2.reuse, R138 ;  /* 0x0000008a02127220 */ /* 0x040fe40000410000 */
[C---:B------:R-:W-:Y:S02]  /*abb0*/  FMUL.FTZ R19, R2.reuse, R139 ;  /* 0x0000008b02137220 */ /* 0x040fe40000410000 */
[C---:B------:R-:W-:Y:S01]  /*abc0*/  FMUL.FTZ R7, R2.reuse, R183 ;  /* 0x000000b702077220 */ /* 0x040fe20000410000 */
[----:B------:R-:W-:Y:S01]  /*abd0*/  MOV R183, R137 ;  /* 0x0000008900b77202 */ /* 0x000fe20000000f00 */
[C---:B------:R-:W-:Y:S01]  /*abe0*/  FMUL.FTZ R10, R2.reuse, R186 ;  /* 0x000000ba020a7220 */ /* 0x040fe20000410000 */
[----:B------:R-:W-:Y:S01]  /*abf0*/  MOV R186, R136 ;  /* 0x0000008800ba7202 */ /* 0x000fe20000000f00 */
[C---:B------:R-:W-:Y:S01]  /*ac00*/  FMUL.FTZ R27, R2.reuse, R147 ;  /* 0x00000093021b7220 */ /* 0x040fe20000410000 */
[----:B------:R-:W4:Y:S01]  /*ac10*/  LDSM.16.MT88.4 R136, [R217] ;  /* 0x00000000d988783b */ /* 0x000f220000004200 */
[----:B------:R-:W-:Y:S02]  /*ac20*/  IMAD.MOV.U32 R180, RZ, RZ, R50 ;  /* 0x000000ffffb47224 */ /* 0x000fe400078e0032 */
[C---:B------:R-:W-:Y:S02]  /*ac30*/  FMUL.FTZ R11, R2.reuse, R187 ;  /* 0x000000bb020b7220 */ /* 0x040fe40000410000 */
[----:B------:R-:W-:Y:S01]  /*ac40*/  FMUL.FTZ R14, R2, R134 ;  /* 0x00000086020e7220 */ /* 0x000fe20000410000 */
[----:B------:R-:W-:Y:S01]  /*ac50*/  F2FP.PACK_AB R134, R190, R179 ;  /* 0x000000b3be86723e */ /* 0x000fe200000000ff */
[C---:B------:R-:W-:Y:S02]  /*ac60*/  FMUL.FTZ R15, R2.reuse, R135 ;  /* 0x00000087020f7220 */ /* 0x040fe40000410000 */
[C---:B------:R-:W-:Y:S01]  /*ac70*/  FMUL.FTZ R50, R2.reuse, R170 ;  /* 0x000000aa02327220 */ /* 0x040fe20000410000 */
[----:B------:R-:W-:Y:S01]  /*ac80*/  MOV R170, R132 ;  /* 0x0000008400aa7202 */ /* 0x000fe20000000f00 */
[----:B------:R-:W-:Y:S01]  /*ac90*/  IMAD.MOV.U32 R187, RZ, RZ, R133 ;  /* 0x000000ffffbb7224 */ /* 0x000fe200078e0085 */
[----:B------:R-:W-:Y:S01]  /*aca0*/  F2FP.PACK_AB R132, R177, R178 ;  /* 0x000000b2b184723e */ /* 0x000fe200000000ff */
[----:B------:R-:W-:Y:S01]  /*acb0*/  FMUL.FTZ R22, R2, R142 ;  /* 0x0000008e02167220 */ /* 0x000fe20000410000 */
[----:B------:R-:W-:Y:S01]  /*acc0*/  F2FP.PACK_AB R133, R188, R191 ;  /* 0x000000bfbc85723e */ /* 0x000fe200000000ff */
[--C-:B-1----:R-:W-:Y:S02]  /*acd0*/  FFMA.FTZ R0, R192, c[0x0][0x2d0], -R176.reuse ;  /* 0x0000b400c0007a23 */ /* 0x102fe400000108b0 */
[C---:B------:R-:W-:Y:S02]  /*ace0*/  FMUL.FTZ R23, R2.reuse, R143 ;  /* 0x0000008f02177220 */ /* 0x040fe40000410000 */
[----:B------:R-:W1:Y:S01]  /*acf0*/  MUFU.EX2 R147, R0 ;  /* 0x0000000000937308 */ /* 0x000e620000000800 */
[C---:B------:R-:W-:Y:S02]  /*ad00*/  FMUL.FTZ R26, R2.reuse, R146 ;  /* 0x00000092021a7220 */ /* 0x040fe40000410000 */
[C---:B------:R-:W-:Y:S02]  /*ad10*/  FMUL.FTZ R30, R2.reuse, R150 ;  /* 0x00000096021e7220 */ /* 0x040fe40000410000 */
[----:B------:R-:W-:Y:S02]  /*ad20*/  IMAD.MOV.U32 R152, RZ, RZ, R31 ;  /* 0x000000ffff987224 */ /* 0x000fe400078e001f */
[C---:B------:R-:W-:Y:S02]  /*ad30*/  FMUL.FTZ R31, R2.reuse, R151 ;  /* 0x00000097021f7220 */ /* 0x040fe40000410000 */
[C---:B------:R-:W-:Y:S02]  /*ad40*/  FMUL.FTZ R34, R2.reuse, R154 ;  /* 0x0000009a02227220 */ /* 0x040fe40000410000 */
[C---:B------:R-:W-:Y:S02]  /*ad50*/  FMUL.FTZ R35, R2.reuse, R155 ;  /* 0x0000009b02237220 */ /* 0x040fe40000410000 */
[C---:B------:R-:W-:Y:S02]  /*ad60*/  FMUL.FTZ R38, R2.reuse, R158 ;  /* 0x0000009e02267220 */ /* 0x040fe40000410000 */
[C---:B------:R-:W-:Y:S02]  /*ad70*/  FMUL.FTZ R39, R2.reuse, R159 ;  /* 0x0000009f02277220 */ /* 0x040fe40000410000 */
[----:B------:R-:W-:Y:S02]  /*ad80*/  IMAD.MOV.U32 R185, RZ, RZ, R43 ;  /* 0x000000ffffb97224 */ /* 0x000fe400078e002b */
[C---:B------:R-:W-:Y:S02]  /*ad90*/  FMUL.FTZ R42, R2.reuse, R162 ;  /* 0x000000a2022a7220 */ /* 0x040fe40000410000 */
[C---:B------:R-:W-:Y:S02]  /*ada0*/  FMUL.FTZ R43, R2.reuse, R163 ;  /* 0x000000a3022b7220 */ /* 0x040fe40000410000 */
[C---:B------:R-:W-:Y:S01]  /*adb0*/  FMUL.FTZ R46, R2.reuse, R166 ;  /* 0x000000a6022e7220 */ /* 0x040fe20000410000 */
[----:B-1----:R-:W-:Y:S01]  /*adc0*/  F2FP.PACK_AB R135, R147, R140 ;  /* 0x0000008c9387723e */ /* 0x002fe200000000ff */
[C---:B------:R-:W-:Y:S01]  /*add0*/  FMUL.FTZ R51, R2.reuse, R171 ;  /* 0x000000ab02337220 */ /* 0x040fe20000410000 */
[----:B------:R-:W-:Y:S01]  /*ade0*/  MOV R166, R153 ;  /* 0x0000009900a67202 */ /* 0x000fe20000000f00 */
[--C-:B------:R-:W-:Y:S02]  /*adf0*/  FFMA.FTZ R149, R149, c[0x0][0x2d0], -R175.reuse ;  /* 0x0000b40095957a23 */ /* 0x100fe400000108af */
[C---:B------:R-:W-:Y:S02]  /*ae00*/  FMUL.FTZ R47, R2.reuse, R167 ;  /* 0x000000a7022f7220 */ /* 0x040fe40000410000 */
[C---:B----4-:R-:W-:Y:S05]  /*ae10*/  HMMA.16816.F32 R4, R132.reuse, R136, R4 ;  /* 0x000000888404723c */ /* 0x050fea0000001804 */
        /* <DEDUP_REMOVED lines=29> */
[----:B------:R-:W-:Y:S02]  /*aff0*/  FFMA.FTZ R0, R193, c[0x0][0x2d0], -R175 ;  /* 0x0000b400c1007a23 */ /* 0x000fe400000108af */
[C---:B------:R-:W-:Y:S02]  /*b000*/  FMUL.FTZ R102, R2.reuse, R102 ;  /* 0x0000006602667220 */ /* 0x040fe40000410000 */
[----:B------:R4:W-:Y:S02]  /*b010*/  MUFU.EX2 R146, R0 ;  /* 0x0000000000927308 */ /* 0x0009e40000000800 */
[C---:B------:R-:W-:Y:S02]  /*b020*/  FMUL.FTZ R103, R2.reuse, R103 ;  /* 0x0000006702677220 */ /* 0x040fe40000410000 */
        /* <DEDUP_REMOVED lines=8> */
[C---:B------:R-:W-:Y:S02]  /*b0b0*/  FMUL.FTZ R119, R2.reuse, R119 ;  /* 0x0000007702777220 */ /* 0x040fe40000410000 */
[----:B------:R-:W-:Y:S02]  /*b0c0*/  FMUL.FTZ R122, R2, R122 ;  /* 0x0000007a027a7220 */ /* 0x000fe40000410000 */
[----:B----4-:R-:W-:Y:S02]  /*b0d0*/  FFMA.FTZ R0, R194, c[0x0][0x2d0], -R175 ;  /* 0x0000b400c2007a23 */ /* 0x010fe400000108af */
[C---:B------:R-:W-:Y:S02]  /*b0e0*/  FMUL.FTZ R123, R2.reuse, R123 ;  /* 0x0000007b027b7220 */ /* 0x040fe40000410000 */
[----:B------:R4:W-:Y:S01]  /*b0f0*/  MUFU.EX2 R145, R0 ;  /* 0x0000000000917308 */ /* 0x0009e20000000800 */
[C---:B------:R-:W-:Y:S01]  /*b100*/  FMUL.FTZ R126, R2.reuse, R126 ;  /* 0x0000007e027e7220 */ /* 0x040fe20000410000 */
[C---:B-1----:R-:W-:Y:S03]  /*b110*/  HMMA.16816.F32 R20, R132.reuse, R136, R20 ;  /* 0x000000888414723c */ /* 0x042fe60000001814 */
[C---:B------:R-:W-:Y:S02]  /*b120*/  FMUL.FTZ R127, R2.reuse, R127 ;  /* 0x0000007f027f7220 */ /* 0x040fe40000410000 */
[C---:B------:R-:W-:Y:S02]  /*b130*/  FMUL.FTZ R130, R2.reuse, R130 ;  /* 0x0000008202827220 */ /* 0x040fe40000410000 */
[C---:B------:R-:W-:Y:S01]  /*b140*/  FMUL.FTZ R131, R2.reuse, R131 ;  /* 0x0000008302837220 */ /* 0x040fe20000410000 */
[C---:B------:R-:W-:Y:S01]  /*b150*/  HMMA.16816.F32 R24, R132.reuse, R138, R24 ;  /* 0x0000008a8418723c */ /* 0x040fe20000001818 */
[----:B---3--:R-:W1:Y:S03]  /*b160*/  LDSM.16.MT88.4 R136, [R220] ;  /* 0x00000000dc88783b */ /* 0x008e660000004200 */
[----:B------:R-:W-:Y:S02]  /*b170*/  FADD.FTZ R177, R177, R3 ;  /* 0x00000003b1b17221 */ /* 0x000fe40000010000 */
[----:B------:R-:W-:Y:S02]  /*b180*/  FFMA.FTZ R3, R199, c[0x0][0x2d0], -R176 ;  /* 0x0000b400c7037a23 */ /* 0x000fe400000108b0 */
[----:B------:R-:W-:Y:S02]  /*b190*/  IMAD.MOV.U32 R167, RZ, RZ, R152 ;  /* 0x000000ffffa77224 */ /* 0x000fe400078e0098 */
[----:B------:R3:W-:Y:S02]  /*b1a0*/  MUFU.EX2 R152, R3 ;  /* 0x0000000300987308 */ /* 0x0007e40000000800 */
[----:B----4-:R-:W-:Y:S02]  /*b1b0*/  FFMA.FTZ R0, R195, c[0x0][0x2d0], -R176 ;  /* 0x0000b400c3007a23 */ /* 0x010fe400000108b0 */
[----:B--2---:R-:W-:Y:S06]  /*b1c0*/  FFMA.FTZ R2, R2, R156, R191 ;  /* 0x0000009c02027223 */ /* 0x004fec00000100bf */
[----:B------:R2:W4:Y:S01]  /*b1d0*/  MUFU.EX2 R144, R0 ;  /* 0x0000000000907308 */ /* 0x0005220000000800 */
[----:B------:R-:W-:Y:S04]  /*b1e0*/  FADD.FTZ R2, R188, R2 ;  /* 0x00000002bc027221 */ /* 0x000fe80000010000 */
[----:B------:R-:W-:Y:S02]  /*b1f0*/  FADD.FTZ R2, R140, R2 ;  /* 0x000000028c027221 */ /* 0x000fe40000010000 */
[----:B------:R-:W-:Y:S02]  /*b200*/  LDSM.16.MT88.4 R140, [R218+0x1000] ;  /* 0x00100000da8c783b */ /* 0x000fe40000004200 */
[----:B------:R-:W-:Y:S02]  /*b210*/  FADD.FTZ R2, R147, R2 ;  /* 0x0000000293027221 */ /* 0x000fe40000010000 */
[--C-:B---3--:R-:W-:Y:S02]  /*b220*/  FFMA.FTZ R3, R208, c[0x0][0x2d0], -R176.reuse ;  /* 0x0000b400d0037a23 */ /* 0x108fe400000108b0 */
[----:B------:R-:W3:Y:S02]  /*b230*/  LDL R208, [R1+0x10] ;  /* 0x0000100001d07983 */ /* 0x000ee40000100800 */
[----:B------:R4:W-:Y:S01]  /*b240*/  MUFU.EX2 R159, R3 ;  /* 0x00000003009f7308 */ /* 0x0009e20000000800 */
[C---:B-1----:R-:W-:Y:S03]  /*b250*/  HMMA.16816.F32 R28, R132.reuse, R136, R28 ;  /* 0x00000088841c723c */ /* 0x042fe6000000181c */
[----:B--2---:R-:W-:Y:S06]  /*b260*/  FFMA.FTZ R0, R196, c[0x0][0x2d0], -R176 ;  /* 0x0000b400c4007a23 */ /* 0x004fec00000108b0 */
[----:B------:R-:W-:Y:S01]  /*b270*/  MUFU.EX2 R196, R149 ;  /* 0x0000009500c47308 */ /* 0x000fe20000000800 */
[C---:B------:R-:W-:Y:S01]  /*b280*/  HMMA.16816.F32 R32, R132.reuse, R138, R32 ;  /* 0x0000008a8420723c */ /* 0x040fe20000001820 */
[----:B------:R-:W1:Y:S08]  /*b290*/  LDSM.16.MT88.4 R136, [R217+0x3000] ;  /* 0x00300000d988783b */ /* 0x000e700000004200 */
[----:B------:R2:W-:Y:S03]  /*b2a0*/  MUFU.EX2 R148, R0 ;  /* 0x0000000000947308 */ /* 0x0005e60000000800 */
[----:B----4-:R-:W-:Y:S02]  /*b2b0*/  FADD.FTZ R3, R144, R2 ;  /* 0x0000000290037221 */ /* 0x010fe40000010000 */
[--C-:B------:R-:W-:Y:S02]  /*b2c0*/  FFMA.FTZ R2, R170, c[0x0][0x2d0], -R175.reuse ;  /* 0x0000b400aa027a23 */ /* 0x100fe400000108af */
[--C-:B--2---:R-:W-:Y:S04]  /*b2d0*/  FFMA.FTZ R0, R197, c[0x0][0x2d0], -R175.reuse ;  /* 0x0000b400c5007a23 */ /* 0x104fe800000108af */
[----:B------:R2:W4:Y:S01]  /*b2e0*/  MUFU.EX2 R151, R0 ;  /* 0x0000000000977308 */ /* 0x0005220000000800 */
[C---:B-1----:R-:W-:Y:S08]  /*b2f0*/  HMMA.16816.F32 R36, R132.reuse, R136, R36 ;  /* 0x000000888424723c */ /* 0x042ff00000001824 */
[C---:B------:R-:W-:Y:S01]  /*b300*/  HMMA.16816.F32 R40, R132.reuse, R138, R40 ;  /* 0x0000008a8428723c */ /* 0x040fe20000001828 */
[----:B------:R-:W1:Y:S03]  /*b310*/  LDSM.16.MT88.4 R136, [R218+0x3000] ;  /* 0x00300000da88783b */ /* 0x000e660000004200 */
[----:B--2---:R-:W-:Y:S04]  /*b320*/  FFMA.FTZ R0, R198, c[0x0][0x2d0], -R175 ;  /* 0x0000b400c6007a23 */ /* 0x004fe800000108af */
[----:B------:R2:W1:Y:S04]  /*b330*/  MUFU.EX2 R156, R0 ;  /* 0x00000000009c7308 */ /* 0x0004680000000800 */
[----:B--2---:R-:W-:Y:S01]  /*b340*/  FFMA.FTZ R0, R200, c[0x0][0x2d0], -R176 ;  /* 0x0000b400c8007a23 */ /* 0x004fe200000108b0 */
[C---:B-1----:R-:W-:Y:S05]  /*b350*/  HMMA.16816.F32 R44, R132.reuse, R136, R44 ;  /* 0x00000088842c723c */ /* 0x042fea000000182c */
[----:B------:R1:W-:Y:S03]  /*b360*/  MUFU.EX2 R155, R0 ;  /* 0x00000000009b7308 */ /* 0x0003e60000000800 */
[C---:B------:R-:W-:Y:S01]  /*b370*/  HMMA.16816.F32 R48, R132.reuse, R138, R48 ;  /* 0x0000008a8430723c */ /* 0x040fe20000001830 */
[----:B------:R-:W2:Y:S03]  /*b380*/  LDSM.16.MT88.4 R136, [R221+0x3000] ;  /* 0x00300000dd88783b */ /* 0x000ea60000004200 */
[----:B-1----:R-:W-:Y:S04]  /*b390*/  FADD.FTZ R0, R179, R177 ;  /* 0x000000b1b3007221 */ /* 0x002fe80000010000 */
[----:B------:R-:W-:Y:S04]  /*b3a0*/  FADD.FTZ R190, R190, R0 ;  /* 0x00000000bebe7221 */ /* 0x000fe80000010000 */
[--C-:B------:R-:W-:Y:S04]  /*b3b0*/  FFMA.FTZ R0, R202, c[0x0][0x2d0], -R175.reuse ;  /* 0x0000b400ca007a23 */ /* 0x100fe800000108af */
[----:B------:R1:W1:Y:S01]  /*b3c0*/  MUFU.EX2 R154, R0 ;  /* 0x00000000009a7308 */ /* 0x0002620000000800 */
[C---:B--2---:R-:W-:Y:S08]  /*b3d0*/  HMMA.16816.F32 R52, R132.reuse, R136, R52 ;  /* 0x000000888434723c */ /* 0x044ff00000001834 */
[C---:B------:R-:W-:Y:S01]  /*b3e0*/  HMMA.16816.F32 R56, R132.reuse, R138, R56 ;  /* 0x0000008a8438723c */ /* 0x040fe20000001838 */
[----:B------:R-:W2:Y:S03]  /*b3f0*/  LDSM.16.MT88.4 R136, [R220+0x3000] ;  /* 0x00300000dc88783b */ /* 0x000ea60000004200 */
[--C-:B-1----:R-:W-:Y:S04]  /*b400*/  FFMA.FTZ R0, R203, c[0x0][0x2d0], -R175.reuse ;  /* 0x0000b400cb007a23 */ /* 0x102fe800000108af */
[----:B------:R1:W1:Y:S04]  /*b410*/  MUFU.EX2 R163, R0 ;  /* 0x0000000000a37308 */ /* 0x0002680000000800 */
[--C-:B-1----:R-:W-:Y:S06]  /*b420*/  FFMA.FTZ R0, R204, c[0x0][0x2d0], -R176.reuse ;  /* 0x0000b400cc007a23 */ /* 0x102fec00000108b0 */
[----:B------:R1:W-:Y:S01]  /*b430*/  MUFU.EX2 R153, R0 ;  /* 0x0000000000997308 */ /* 0x0003e20000000800 */
[C---:B--2---:R-:W-:Y:S08]  /*b440*/  HMMA.16816.F32 R60, R132.reuse, R136, R60 ;  /* 0x00000088843c723c */ /* 0x044ff0000000183c */
[C---:B------:R-:W-:Y:S01]  /*b450*/  HMMA.16816.F32 R64, R132.reuse, R138, R64 ;  /* 0x0000008a8440723c */ /* 0x040fe20000001840 */
[----:B------:R-:W2:Y:S03]  /*b460*/  LDSM.16.MT88.4 R136, [R217+0x6000] ;  /* 0x00600000d988783b */ /* 0x000ea60000004200 */
[----:B-1----:R-:W-:Y:S04]  /*b470*/  FFMA.FTZ R0, R205, c[0x0][0x2d0], -R176 ;  /* 0x0000b400cd007a23 */ /* 0x002fe800000108b0 */
[----:B------:R1:W-:Y:S04]  /*b480*/  MUFU.EX2 R161, R0 ;  /* 0x0000000000a17308 */ /* 0x0003e80000000800 */
[--C-:B-1----:R-:W-:Y:S01]  /*b490*/  FFMA.FTZ R0, R206, c[0x0][0x2d0], -R175.reuse ;  /* 0x0000b400ce007a23 */ /* 0x102fe200000108af */
[C---:B--2---:R-:W-:Y:S05]  /*b4a0*/  HMMA.16816.F32 R68, R132.reuse, R136, R68 ;  /* 0x000000888444723c */ /* 0x044fea0000001844 */
[----:B------:R-:W-:Y:S03]  /*b4b0*/  MUFU.EX2 R206, R2 ;  /* 0x0000000200ce7308 */ /* 0x000fe60000000800 */
[C---:B------:R-:W-:Y:S01]  /*b4c0*/  HMMA.16816.F32 R72, R132.reuse, R138, R72 ;  /* 0x0000008a8448723c */ /* 0x040fe20000001848 */
[----:B------:R-:W1:Y:S06]  /*b4d0*/  LDSM.16.MT88.4 R136, [R218+0x6000] ;  /* 0x00600000da88783b */ /* 0x000e6c0000004200 */
[----:B------:R2:W1:Y:S02]  /*b4e0*/  MUFU.EX2 R162, R0 ;  /* 0x0000000000a27308 */ /* 0x0004640000000800 */
[--C-:B--2---:R-:W-:Y:S08]  /*b4f0*/  FFMA.FTZ R0, R207, c[0x0][0x2d0], -R175.reuse ;  /* 0x0000b400cf007a23 */ /* 0x104ff000000108af */
[----:B------:R2:W2:Y:S01]  /*b500*/  MUFU.EX2 R164, R0 ;  /* 0x0000000000a47308 */ /* 0x0004a20000000800 */
[C---:B-1----:R-:W-:Y:S03]  /*b510*/  HMMA.16816.F32 R76, R132.reuse, R136, R76 ;  /* 0x00000088844c723c */ /* 0x042fe6000000184c */
[----:B---3--:R-:W-:Y:S01]  /*b520*/  ISETP.GT.AND P0, PT, R201, R208, PT ;  /* 0x000000d0c900720c */ /* 0x008fe20003f04270 */
[----:B------:R-:W-:Y:S04]  /*b530*/  IMAD.MOV.U32 R201, RZ, RZ, R252 ;  /* 0x000000ffffc97224 */ /* 0x000fe800078e00fc */
[C---:B------:R-:W-:Y:S01]  /*b540*/  HMMA.16816.F32 R80, R132.reuse, R138, R80 ;  /* 0x0000008a8450723c */ /* 0x040fe20000001850 */
[----:B------:R-:W1:Y:S03]  /*b550*/  LDSM.16.MT88.4 R136, [R221+0x6000] ;  /* 0x00600000dd88783b */ /* 0x000e660000004200 */
[----:B--2---:R-:W-:Y:S04]  /*b560*/  FFMA.FTZ R0, R209, c[0x0][0x2d0], -R176 ;  /* 0x0000b400d1007a23 */ /* 0x004fe800000108b0 */
[----:B------:R2:W-:Y:S04]  /*b570*/  MUFU.EX2 R160, R0 ;  /* 0x0000000000a07308 */ /* 0x0005e80000000800 */
[----:B--2---:R-:W-:Y:S02]  /*b580*/  FADD.FTZ R0, R146, R190 ;  /* 0x000000be92007221 */ /* 0x004fe40000010000 */
[----:B------:R-:W-:Y:S02]  /*b590*/  FFMA.FTZ R190, R181, c[0x0][0x2d0], -R176 ;  /* 0x0000b400b5be7a23 */ /* 0x000fe400000108b0 */
[----:B------:R-:W-:Y:S02]  /*b5a0*/  FADD.FTZ R150, R145, R0 ;  /* 0x0000000091967221 */ /* 0x000fe40000010000 */
[----:B------:R-:W-:Y:S01]  /*b5b0*/  FFMA.FTZ R0, R211, c[0x0][0x2d0], -R175 ;  /* 0x0000b400d3007a23 */ /* 0x000fe200000108af */
[C---:B-1----:R-:W-:Y:S01]  /*b5c0*/  HMMA.16816.F32 R84, R132.reuse, R136, R84 ;  /* 0x000000888454723c */ /* 0x042fe20000001854 */
[----:B------:R-:W-:Y:S02]  /*b5d0*/  MUFU.EX2 R190, R190 ;  /* 0x000000be00be7308 */ /* 0x000fe40000000800 */
[----:B----4-:R-:W-:Y:S05]  /*b5e0*/  FADD.FTZ R150, R151, R150 ;  /* 0x0000009697967221 */ /* 0x010fea0000010000 */
[C---:B------:R-:W-:Y:S01]  /*b5f0*/  HMMA.16816.F32 R88, R132.reuse, R138, R88 ;  /* 0x0000008a8458723c */ /* 0x040fe20000001858 */
[----:B------:R-:W1:Y:S02]  /*b600*/  LDSM.16.MT88.4 R136, [R220+0x6000] ;  /* 0x00600000dc88783b */ /* 0x000e640000004200 */
[----:B------:R2:W3:Y:S02]  /*b610*/  MUFU.EX2 R158, R0 ;  /* 0x00000000009e7308 */ /* 0x0004e40000000800 */
[----:B--2---:R-:W-:Y:S01]  /*b620*/  FFMA.FTZ R0, R187, c[0x0][0x2d0], -R176 ;  /* 0x0000b400bb007a23 */ /* 0x004fe200000108b0 */
[----:B------:R-:W-:Y:S01]  /*b630*/  MOV R187, R186 ;  /* 0x000000ba00bb7202 */ /* 0x000fe20000000f00 */
[----:B------:R-:W-:Y:S01]  /*b640*/  IMAD.MOV.U32 R186, RZ, RZ, R183 ;  /* 0x000000ffffba7224 */ /* 0x000fe200078e00b7 */
[----:B------:R-:W-:Y:S04]  /*b650*/  MOV R183, R182 ;  /* 0x000000b600b77202 */ /* 0x000fe80000000f00 */
[----:B------:R-:W-:Y:S01]  /*b660*/  MOV R182, R169 ;  /* 0x000000a900b67202 */ /* 0x000fe20000000f00 */
[--C-:B------:R-:W-:Y:S02]  /*b670*/  FFMA.FTZ R2, R187, c[0x0][0x2d0], -R175.reuse ;  /* 0x0000b400bb027a23 */ /* 0x100fe400000108af */
[----:B------:R-:W-:Y:S01]  /*b680*/  IMAD.MOV.U32 R169, RZ, RZ, R168 ;  /* 0x000000ffffa97224 */ /* 0x000fe200078e00a8 */
[----:B------:R-:W-:Y:S01]  /*b690*/  MOV R168, R157 ;  /* 0x0000009d00a87202 */ /* 0x000fe20000000f00 */
[----:B------:R2:W-:Y:S01]  /*b6a0*/  MUFU.EX2 R200, R2 ;  /* 0x0000000200c87308 */ /* 0x0005e20000000800 */
[--C-:B------:R-:W-:Y:S02]  /*b6b0*/  FFMA.FTZ R191, R182, c[0x0][0x2d0], -R175.reuse ;  /* 0x0000b400b6bf7a23 */ /* 0x100fe400000108af */
[--C-:B------:R-:W-:Y:S01]  /*b6c0*/  FFMA.FTZ R192, R169, c[0x0][0x2d0], -R175.reuse ;  /* 0x0000b400a9c07a23 */ /* 0x100fe200000108af */
[C---:B-1----:R-:W-:Y:S03]  /*b6d0*/  HMMA.16816.F32 R92, R132.reuse, R136, R92 ;  /* 0x00000088845c723c */ /* 0x042fe6000000185c */
[----:B------:R-:W-:Y:S01]  /*b6e0*/  MOV R169, R189 ;  /* 0x000000bd00a97202 */ /* 0x000fe20000000f00 */
[--C-:B------:R-:W-:Y:S02]  /*b6f0*/  FFMA.FTZ R189, R212, c[0x0][0x2d0], -R175.reuse ;  /* 0x0000b400d4bd7a23 */ /* 0x100fe400000108af */
[----:B------:R1:W-:Y:S02]  /*b700*/  MUFU.EX2 R157, R0 ;  /* 0x00000000009d7308 */ /* 0x0003e40000000800 */
[C---:B------:R-:W-:Y:S01]  /*b710*/  HMMA.16816.F32 R96, R132.reuse, R138, R96 ;  /* 0x0000008a8460723c */ /* 0x040fe20000001860 */
[----:B------:R-:W4:Y:S07]  /*b720*/  LDSM.16.MT88.4 R136, [R217+0x9000] ;  /* 0x00900000d988783b */ /* 0x000f2e0000004200 */
[----:B------:R-:W-:Y:S01]  /*b730*/  MUFU.EX2 R191, R191 ;  /* 0x000000bf00bf7308 */ /* 0x000fe20000000800 */
[----:B--2---:R-:W-:Y:S04]  /*b740*/  FADD.FTZ R2, R156, R150 ;  /* 0x000000969c027221 */ /* 0x004fe80000010000 */
[----:B------:R-:W-:Y:S05]  /*b750*/  FADD.FTZ R2, R154, R2 ;  /* 0x000000029a027221 */ /* 0x000fea0000010000 */
[----:B------:R-:W-:Y:S01]  /*b760*/  MUFU.EX2 R192, R192 ;  /* 0x000000c000c07308 */ /* 0x000fe20000000800 */
[----:B------:R-:W-:Y:S02]  /*b770*/  FADD.FTZ R2, R163, R2 ;  /* 0x00000002a3027221 */ /* 0x000fe40000010000 */
[----:B-1----:R-:W-:Y:S02]  /*b780*/  FFMA.FTZ R0, R167, c[0x0][0x2d0], -R176 ;  /* 0x0000b400a7007a23 */ /* 0x002fe400000108b0 */
[----:B------:R-:W-:Y:S05]  /*b790*/  FADD.FTZ R2, R162, R2 ;  /* 0x00000002a2027221 */ /* 0x000fea0000010000 */
[----:B------:R1:W-:Y:S01]  /*b7a0*/  MUFU.EX2 R204, R0 ;  /* 0x0000000000cc7308 */ /* 0x0003e20000000800 */
[----:B------:R-:W-:Y:S04]  /*b7b0*/  FADD.FTZ R2, R164, R2 ;  /* 0x00000002a4027221 */ /* 0x000fe80000010000 */
[----:B---3--:R-:W-:Y:S04]  /*b7c0*/  FADD.FTZ R2, R158, R2 ;  /* 0x000000029e027221 */ /* 0x008fe80000010000 */
[----:B------:R-:W-:Y:S01]  /*b7d0*/  FADD.FTZ R2, R206, R2 ;  /* 0x00000002ce027221 */ /* 0x000fe20000010000 */
[----:B------:R-:W-:Y:S01]  /*b7e0*/  MUFU.EX2 R189, R189 ;  /* 0x000000bd00bd7308 */ /* 0x000fe20000000800 */
[C---:B----4-:R-:W-:Y:S08]  /*b7f0*/  HMMA.16816.F32 R100, R132.reuse, R136, R100 ;  /* 0x000000888464723c */ /* 0x050ff00000001864 */
[C---:B------:R-:W-:Y:S01]  /*b800*/  HMMA.16816.F32 R104, R132.reuse, R138, R104 ;  /* 0x0000008a8468723c */ /* 0x040fe20000001868 */
[----:B------:R-:W2:Y:S03]  /*b810*/  LDSM.16.MT88.4 R136, [R218+0x9000] ;  /* 0x00900000da88783b */ /* 0x000ea60000004200 */
[--C-:B-1----:R-:W-:Y:S04]  /*b820*/  FFMA.FTZ R0, R214, c[0x0][0x2d0], -R175.reuse ;  /* 0x0000b400d6007a23 */ /* 0x102fe800000108af */
[----:B------:R1:W3:Y:S04]  /*b830*/  MUFU.EX2 R205, R0 ;  /* 0x0000000000cd7308 */ /* 0x0002e80000000800 */
[----:B-1----:R-:W-:Y:S02]  /*b840*/  FFMA.FTZ R0, R213, c[0x0][0x2d0], -R175 ;  /* 0x0000b400d5007a23 */ /* 0x002fe400000108af */
[----:B---3--:R-:W-:Y:S04]  /*b850*/  FADD.FTZ R2, R205, R2 ;  /* 0x00000002cd027221 */ /* 0x008fe80000010000 */
[----:B------:R1:W3:Y:S01]  /*b860*/  MUFU.EX2 R207, R0 ;  /* 0x0000000000cf7308 */ /* 0x0002e20000000800 */
[C---:B--2---:R-:W-:Y:S08]  /*b870*/  HMMA.16816.F32 R108, R132.reuse, R136, R108 ;  /* 0x00000088846c723c */ /* 0x044ff0000000186c */
[C---:B------:R-:W-:Y:S01]  /*b880*/  HMMA.16816.F32 R112, R132.reuse, R138, R112 ;  /* 0x0000008a8470723c */ /* 0x040fe20000001870 */
[----:B------:R-:W2:Y:S03]  /*b890*/  LDSM.16.MT88.4 R136, [R221+0x9000] ;  /* 0x00900000dd88783b */ /* 0x000ea60000004200 */
[----:B-1----:R-:W-:Y:S02]  /*b8a0*/  FFMA.FTZ R0, R215, c[0x0][0x2d0], -R176 ;  /* 0x0000b400d7007a23 */ /* 0x002fe400000108b0 */
[----:B---3--:R-:W-:Y:S02]  /*b8b0*/  FADD.FTZ R2, R207, R2 ;  /* 0x00000002cf027221 */ /* 0x008fe40000010000 */
[----:B------:R1:W-:Y:S04]  /*b8c0*/  MUFU.EX2 R203, R0 ;  /* 0x0000000000cb7308 */ /* 0x0003e80000000800 */
[----:B------:R-:W-:Y:S02]  /*b8d0*/  FADD.FTZ R2, R200, R2 ;  /* 0x00000002c8027221 */ /* 0x000fe40000010000 */
[--C-:B-1----:R-:W-:Y:S01]  /*b8e0*/  FFMA.FTZ R0, R166, c[0x0][0x2d0], -R176.reuse ;  /* 0x0000b400a6007a23 */ /* 0x102fe200000108b0 */
[C---:B--2---:R-:W-:Y:S03]  /*b8f0*/  HMMA.16816.F32 R116, R132.reuse, R136, R116 ;  /* 0x000000888474723c */ /* 0x044fe60000001874 */
[----:B------:R1:W-:Y:S05]  /*b900*/  MUFU.EX2 R202, R0 ;  /* 0x0000000000ca7308 */ /* 0x0003ea0000000800 */
[C---:B------:R-:W-:Y:S01]  /*b910*/  HMMA.16816.F32 R120, R132.reuse, R138, R120 ;  /* 0x0000008a8478723c */ /* 0x040fe20000001878 */
[----:B------:R-:W2:Y:S03]  /*b920*/  LDSM.16.MT88.4 R136, [R220+0x9000] ;  /* 0x00900000dc88783b */ /* 0x000ea60000004200 */
[----:B-1----:R-:W-:Y:S02]  /*b930*/  FADD.FTZ R0, R148, R3 ;  /* 0x0000000394007221 */ /* 0x002fe40000010000 */
[--C-:B------:R-:W-:Y:S04]  /*b940*/  FFMA.FTZ R3, R186, c[0x0][0x2d0], -R175.reuse ;  /* 0x0000b400ba037a23 */ /* 0x100fe800000108af */
[----:B------:R1:W3:Y:S01]  /*b950*/  MUFU.EX2 R199, R3 ;  /* 0x0000000300c77308 */ /* 0x0002e20000000800 */
[C---:B--2---:R-:W-:Y:S08]  /*b960*/  HMMA.16816.F32 R124, R132.reuse, R136, R124 ;  /* 0x00000088847c723c */ /* 0x044ff0000000187c */
[----:B------:R-:W-:Y:S01]  /*b970*/  HMMA.16816.F32 R128, R132, R138, R128 ;  /* 0x0000008a8480723c */ /* 0x000fe20000001880 */
[----:B------:R-:W2:Y:S03]  /*b980*/  LDSM.16.MT88.4 R136, [R217+0x800] ;  /* 0x00080000d988783b */ /* 0x000ea60000004200 */
[----:B-1----:R-:W-:Y:S02]  /*b990*/  FFMA.FTZ R3, R184, c[0x0][0x2d0], -R176 ;  /* 0x0000b400b8037a23 */ /* 0x002fe400000108b0 */
[----:B---3--:R-:W-:Y:S01]  /*b9a0*/  FADD.FTZ R2, R199, R2 ;  /* 0x00000002c7027221 */ /* 0x008fe20000010000 */
[----:B------:R-:W-:Y:S02]  /*b9b0*/  F2FP.PACK_AB R132, R145, R146 ;  /* 0x000000929184723e */ /* 0x000fe400000000ff */
[----:B------:R-:W-:Y:S01]  /*b9c0*/  F2FP.PACK_AB R133, R148, R144 ;  /* 0x000000909485723e */ /* 0x000fe200000000ff */
[----:B------:R-:W1:Y:S01]  /*b9d0*/  MUFU.EX2 R3, R3 ;  /* 0x0000000300037308 */ /* 0x000e620000000800 */
[----:B------:R-:W-:Y:S01]  /*b9e0*/  LDSM.16.MT88.4 R144, [R221+0x1800] ;  /* 0x00180000dd90783b */ /* 0x000fe20000004200 */
[----:B------:R-:W-:Y:S01]  /*b9f0*/  F2FP.PACK_AB R134, R156, R151 ;  /* 0x000000979c86723e */ /* 0x000fe200000000ff */
[--C-:B------:R-:W-:Y:S01]  /*ba00*/  FFMA.FTZ R148, R183, c[0x0][0x2d0], -R175.reuse ;  /* 0x0000b400b7947a23 */ /* 0x100fe200000108af */
[----:B------:R-:W-:Y:S01]  /*ba10*/  F2FP.PACK_AB R135, R155, R152 ;  /* 0x000000989b87723e */ /* 0x000fe200000000ff */
[----:B------:R-:W-:Y:S02]  /*ba20*/  FADD.FTZ R152, R152, R0 ;  /* 0x0000000098987221 */ /* 0x000fe40000010000 */
[--C-:B------:R-:W-:Y:S02]  /*ba30*/  FFMA.FTZ R0, R169, c[0x0][0x2d0], -R176.reuse ;  /* 0x0000b400a9007a23 */ /* 0x100fe400000108b0 */
[----:B------:R-:W-:Y:S01]  /*ba40*/  FFMA.FTZ R156, R180, c[0x0][0x2d0], -R176 ;  /* 0x0000b400b49c7a23 */ /* 0x000fe200000108b0 */
[----:B------:R3:W4:Y:S01]  /*ba50*/  MUFU.EX2 R198, R148 ;  /* 0x0000009400c67308 */ /* 0x0007220000000800 */
[----:B------:R-:W-:Y:S09]  /*ba60*/  FFMA.FTZ R175, R210, c[0x0][0x2d0], -R175 ;  /* 0x0000b400d2af7a23 */ /* 0x000ff200000108af */
[----:B------:R4:W-:Y:S01]  /*ba70*/  MUFU.EX2 R195, R0 ;  /* 0x0000000000c37308 */ /* 0x0009e20000000800 */
[----:B-1----:R-:W-:Y:S09]  /*ba80*/  F2FP.PACK_AB R177, R190, R3 ;  /* 0x00000003beb1723e */ /* 0x002ff200000000ff */
[----:B------:R-:W1:Y:S01]  /*ba90*/  MUFU.EX2 R188, R175 ;  /* 0x000000af00bc7308 */ /* 0x000e620000000800 */
[C---:B--2---:R-:W-:Y:S01]  /*baa0*/  HMMA.16816.F32 R4, R132.reuse, R136, R4 ;  /* 0x000000888404723c */ /* 0x044fe20000001804 */
[----:B---3--:R-:W-:Y:S02]  /*bab0*/  LDSM.16.MT88.4 R148, [R221+0x2000] ;  /* 0x00200000dd94783b */ /* 0x008fe40000004200 */
[----:B----4-:R-:W-:Y:S05]  /*bac0*/  FADD.FTZ R2, R198, R2 ;  /* 0x00000002c6027221 */ /* 0x010fea0000010000 */
[C---:B------:R-:W-:Y:S01]  /*bad0*/  HMMA.16816.F32 R8, R132.reuse, R138, R8 ;  /* 0x0000008a8408723c */ /* 0x040fe20000001808 */
[----:B------:R-:W2:Y:S01]  /*bae0*/  LDSM.16.MT88.4 R136, [R218+0x800] ;  /* 0x00080000da88783b */ /* 0x000ea20000004200 */
[----:B------:R-:W-:Y:S02]  /*baf0*/  MUFU.EX2 R175, R156 ;  /* 0x0000009c00af7308 */ /* 0x000fe40000000800 */
[----:B------:R-:W-:Y:S02]  /*bb00*/  FADD.FTZ R2, R196, R2 ;  /* 0x00000002c4027221 */ /* 0x000fe40000010000 */
[----:B------:R-:W-:Y:S02]  /*bb10*/  FFMA.FTZ R0, R168, c[0x0][0x2d0], -R176 ;  /* 0x0000b400a8007a23 */ /* 0x000fe400000108b0 */
[----:B------:R-:W-:Y:S01]  /*bb20*/  LDSM.16.MT88.4 R168, [R218+0x5800] ;  /* 0x00580000daa8783b */ /* 0x000fe20000004200 */
[----:B------:R-:W-:Y:S03]  /*bb30*/  FADD.FTZ R2, R191, R2 ;  /* 0x00000002bf027221 */ /* 0x000fe60000010000 */
[----:B------:R3:W-:Y:S01]  /*bb40*/  MUFU.EX2 R197, R0 ;  /* 0x0000000000c57308 */ /* 0x0007e20000000800 */
[----:B-1----:R-:W-:Y:S01]  /*bb50*/  F2FP.PACK_AB R178, R188, R189 ;  /* 0x000000bdbcb2723e */ /* 0x002fe200000000ff */
[--C-:B---3--:R-:W-:Y:S08]  /*bb60*/  FFMA.FTZ R0, R165, c[0x0][0x2d0], -R176.reuse ;  /* 0x0000b400a5007a23 */ /* 0x108ff000000108b0 */
[----:B------:R1:W-:Y:S01]  /*bb70*/  MUFU.EX2 R194, R0 ;  /* 0x0000000000c27308 */ /* 0x0003e20000000800 */
[C---:B--2---:R-:W-:Y:S08]  /*bb80*/  HMMA.16816.F32 R12, R132.reuse, R136, R12 ;  /* 0x00000088840c723c */ /* 0x044ff0000000180c */
[C---:B------:R-:W-:Y:S01]  /*bb90*/  HMMA.16816.F32 R16, R132.reuse, R138, R16 ;  /* 0x0000008a8410723c */ /* 0x040fe20000001810 */
[----:B------:R-:W2:Y:S03]  /*bba0*/  LDSM.16.MT88.4 R136, [R221+0x800] ;  /* 0x00080000dd88783b */ /* 0x000ea60000004200 */
[--C-:B-1----:R-:W-:Y:S03]  /*bbb0*/  FFMA.FTZ R0, R185, c[0x0][0x2d0], -R176.reuse ;  /* 0x0000b400b9007a23 */ /* 0x102fe600000108b0 */
[----:B------:R-:W-:Y:S01]  /*bbc0*/  LDSM.16.MT88.4 R184, [R217+0x2800] ;  /* 0x00280000d9b8783b */ /* 0x000fe20000004200 */
[----:B------:R-:W-:Y:S01]  /*bbd0*/  FFMA.FTZ R176, R174, c[0x0][0x2d0], -R176 ;  /* 0x0000b400aeb07a23 */ /* 0x000fe200000108b0 */
[----:B------:R1:W-:Y:S10]  /*bbe0*/  MUFU.EX2 R193, R0 ;  /* 0x0000000000c17308 */ /* 0x0003f40000000800 */
[----:B------:R3:W4:Y:S01]  /*bbf0*/  MUFU.EX2 R174, R176 ;  /* 0x000000b000ae7308 */ /* 0x0007220000000800 */
[C---:B--2---:R-:W-:Y:S03]  /*bc00*/  HMMA.16816.F32 R20, R132.reuse, R136, R20 ;  /* 0x000000888414723c */ /* 0x044fe60000001814 */
[----:B-1----:R-:W-:Y:S04]  /*bc10*/  FADD.FTZ R0, R155, R152 ;  /* 0x000000989b007221 */ /* 0x002fe80000010000 */
[----:B------:R-:W-:Y:S01]  /*bc20*/  FADD.FTZ R0, R153, R0 ;  /* 0x0000000099007221 */ /* 0x000fe20000010000 */
[C---:B------:R-:W-:Y:S01]  /*bc30*/  HMMA.16816.F32 R24, R132.reuse, R138, R24 ;  /* 0x0000008a8418723c */ /* 0x040fe20000001818 */
[----:B------:R-:W1:Y:S03]  /*bc40*/  LDSM.16.MT88.4 R136, [R220+0x800] ;  /* 0x00080000dc88783b */ /* 0x000e660000004200 */
[----:B------:R-:W-:Y:S01]  /*bc50*/  FADD.FTZ R0, R161, R0 ;  /* 0x00000000a1007221 */ /* 0x000fe20000010000 */
[----:B---3--:R-:W-:Y:S02]  /*bc60*/  F2FP.PACK_AB R176, R192, R191 ;  /* 0x000000bfc0b0723e */ /* 0x008fe400000000ff */
[----:B----4-:R-:W-:Y:S01]  /*bc70*/  F2FP.PACK_AB R179, R174, R175 ;  /* 0x000000afaeb3723e */ /* 0x010fe200000000ff */
        /* <DEDUP_REMOVED lines=16> */
[----:B------:R-:W-:Y:S04]  /*bd80*/  FADD.FTZ R2, R189, R0 ;  /* 0x00000000bd027221 */ /* 0x000fe80000010000 */
[----:B------:R-:W-:Y:S02]  /*bd90*/  FADD.FTZ R2, R188, R2 ;  /* 0x00000002bc027221 */ /* 0x000fe40000010000 */
[----:B------:R-:W-:Y:S01]  /*bda0*/  FADD.FTZ R0, R175, R3 ;  /* 0x00000003af007221 */ /* 0x000fe20000010000 */
[----:B------:R-:W-:Y:S02]  /*bdb0*/  MOV R175, R173 ;  /* 0x000000ad00af7202 */ /* 0x000fe40000000f00 */
[----:B------:R-:W-:Y:S01]  /*bdc0*/  STL [R1+0x4], R2 ;  /* 0x0000040201007387 */ /* 0x000fe20000100800 */
[----:B------:R-:W-:Y:S05]  /*bdd0*/  FADD.FTZ R0, R174, R0 ;  /* 0x00000000ae007221 */ /* 0x000fea0000010000 */
        /* <DEDUP_REMOVED lines=41> */
[----:B------:R-:W-:Y:S03]  /*c070*/  F2FP.PACK_AB R135, R160, R159 ;  /* 0x0000009fa087723e */ /* 0x000fe600000000ff */
[----:B------:R-:W-:Y:S04]  /*c080*/  LDSM.16.MT88.4 R160, [R217+0x5800] ;  /* 0x00580000d9a0783b */ /* 0x000fe80000004200 */
        /* <DEDUP_REMOVED lines=139> */
[----:B------:R-:W-:Y:S07]  /*c940*/  LDSM.16.MT88.4 R144, [R221+0x2800] ;  /* 0x00280000dd90783b */ /* 0x000fee0000004200 */
[C---:B-1----:R-:W-:Y:S08]  /*c950*/  HMMA.16816.F32 R100, R132.reuse, R136, R100 ;  /* 0x000000888464723c */ /* 0x042ff00000001864 */
[C---:B------:R-:W-:Y:S01]  /*c960*/  HMMA.16816.F32 R104, R132.reuse, R138, R104 ;  /* 0x0000008a8468723c */ /* 0x040fe20000001868 */
[----:B------:R-:W1:Y:S07]  /*c970*/  LDSM.16.MT88.4 R136, [R218+0x2800] ;  /* 0x00280000da88783b */ /* 0x000e6e0000004200 */
[C---:B------:R-:W-:Y:S08]  /*c980*/  HMMA.16816.F32 R108, R132.reuse, R148, R108 ;  /* 0x00000094846c723c */ /* 0x040ff0000000186c */
[C---:B------:R-:W-:Y:S08]  /*c990*/  HMMA.16816.F32 R112, R132.reuse, R150, R112 ;  /* 0x000000968470723c */ /* 0x040ff00000001870 */
[C---:B--2---:R-:W-:Y:S08]  /*c9a0*/  HMMA.16816.F32 R116, R132.reuse, R140, R116 ;  /* 0x0000008c8474723c */ /* 0x044ff00000001874 */
[C---:B------:R-:W-:Y:S08]  /*c9b0*/  HMMA.16816.F32 R120, R132.reuse, R142, R120 ;  /* 0x0000008e8478723c */ /* 0x040ff00000001878 */
[C---:B----4-:R-:W-:Y:S08]  /*c9c0*/  HMMA.16816.F32 R124, R132.reuse, R152, R124 ;  /* 0x00000098847c723c */ /* 0x050ff0000000187c */
[----:B------:R-:W-:Y:S01]  /*c9d0*/  HMMA.16816.F32 R128, R132, R154, R128 ;  /* 0x0000009a8480723c */ /* 0x000fe20000001880 */
[----:B------:R-:W2:Y:S07]  /*c9e0*/  LDSM.16.MT88.4 R152, [R220+0x2800] ;  /* 0x00280000dc98783b */ /* 0x000eae0000004200 */
[C---:B------:R-:W-:Y:S01]  /*c9f0*/  HMMA.16816.F32 R180, R176.reuse, R184, R4 ;  /* 0x000000b8b0b4723c */ /* 0x040fe20000001804 */
[----:B------:R-:W3:Y:S07]  /*ca00*/  LDSM.16.MT88.4 R4, [R221+0x5800] ;  /* 0x00580000dd04783b */ /* 0x000eee0000004200 */
[C---:B------:R-:W-:Y:S01]  /*ca10*/  HMMA.16816.F32 R184, R176.reuse, R186, R8 ;  /* 0x000000bab0b8723c */ /* 0x040fe20000001808 */
[----:B------:R-:W4:Y:S07]  /*ca20*/  LDSM.16.MT88.4 R8, [R220+0x5800] ;  /* 0x00580000dc08783b */ /* 0x000f2e0000004200 */
[C---:B-1----:R-:W-:Y:S01]  /*ca30*/  HMMA.16816.F32 R132, R176.reuse, R136, R12 ;  /* 0x00000088b084723c */ /* 0x042fe2000000180c */
[----:B------:R-:W1:Y:S07]  /*ca40*/  LDSM.16.MT88.4 R12, [R217+0x8800] ;  /* 0x00880000d90c783b */ /* 0x000e6e0000004200 */
[C---:B------:R-:W-:Y:S01]  /*ca50*/  HMMA.16816.F32 R136, R176.reuse, R138, R16 ;  /* 0x0000008ab088723c */ /* 0x040fe20000001810 */
[----:B------:R-:W1:Y:S07]  /*ca60*/  LDSM.16.MT88.4 R16, [R218+0x8800] ;  /* 0x00880000da10783b */ /* 0x000e6e0000004200 */
[C---:B------:R-:W-:Y:S01]  /*ca70*/  HMMA.16816.F32 R140, R176.reuse, R144, R20 ;  /* 0x00000090b08c723c */ /* 0x040fe20000001814 */
[----:B------:R-:W-:Y:S07]  /*ca80*/  LDSM.16.MT88.4 R20, [R220+0x8800] ;  /* 0x00880000dc14783b */ /* 0x000fee0000004200 */
[C---:B------:R-:W-:Y:S01]  /*ca90*/  HMMA.16816.F32 R144, R176.reuse, R146, R24 ;  /* 0x00000092b090723c */ /* 0x040fe20000001818 */
[----:B------:R-:W-:Y:S07]  /*caa0*/  LDSM.16.MT88.4 R24, [R217+0xb800] ;  /* 0x00b80000d918783b */ /* 0x000fee0000004200 */
[C---:B--2---:R-:W-:Y:S01]  /*cab0*/  HMMA.16816.F32 R148, R176.reuse, R152, R28 ;  /* 0x00000098b094723c */ /* 0x044fe2000000181c */
[----:B------:R-:W-:Y:S07]  /*cac0*/  LDSM.16.MT88.4 R28, [R221+0xb800] ;  /* 0x00b80000dd1c783b */ /* 0x000fee0000004200 */
[C---:B------:R-:W-:Y:S08]  /*cad0*/  HMMA.16816.F32 R152, R176.reuse, R154, R32 ;  /* 0x0000009ab098723c */ /* 0x040ff00000001820 */
[C---:B------:R-:W-:Y:S08]  /*cae0*/  HMMA.16816.F32 R156, R176.reuse, R160, R36 ;  /* 0x000000a0b09c723c */ /* 0x040ff00000001824 */
[C---:B------:R-:W-:Y:S08]  /*caf0*/  HMMA.16816.F32 R160, R176.reuse, R162, R40 ;  /* 0x000000a2b0a0723c */ /* 0x040ff00000001828 */
[C---:B------:R-:W-:Y:S08]  /*cb00*/  HMMA.16816.F32 R164, R176.reuse, R168, R44 ;  /* 0x000000a8b0a4723c */ /* 0x040ff0000000182c */
        /* <DEDUP_REMOVED lines=26> */
.L_x_4723:
[----:B----4-:R-:W2:Y:S02]  /*ccb0*/  LDL R0, [R1+0xc] ;  /* 0x00000c0001007983 */ /* 0x010ea40000100800 */
[----:B--2---:R-:W-:-:S13]  /*ccc0*/  ISETP.GE.AND P0, PT, R252, R0, PT ;  /* 0x00000000fc00720c */ /* 0x004fda0003f06270 */
[----:B------:R-:W-:Y:S05]  /*ccd0*/  @!P0 BRA `(.L_x_4725) ;  /* 0x0000430000008947 */ /* 0x000fea0003800000 */
[----:B------:R-:W-:Y:S02]  /*cce0*/  MOV R175, R172 ;  /* 0x000000ac00af7202 */ /* 0x000fe40000000f00 */
[----:B------:R-:W-:Y:S02]  /*ccf0*/  MOV R174, R173 ;  /* 0x000000ad00ae7202 */ /* 0x000fe40000000f00 */
.L_x_4726:
[----:B------:R-:W2:Y:S01]  /*cd00*/  LDL R0, [R1] ;  /* 0x0000000001007983 */ /* 0x000ea20000100800 */
[----:B------:R-:W-:Y:S04]  /*cd10*/  DEPBAR.LE SB0, 0x0 ;  /* 0x000080000000791a */ /* 0x000fe80000000000 */
[----:B------:R-:W-:Y:S01]  /*cd20*/  WARPSYNC 0xffffffff ;  /* 0xffffffff00007948 */ /* 0x000fe20003800000 */
[----:B------:R-:W3:Y:S01]  /*cd30*/  LDL R14, [R1+0x38] ;  /* 0x00003800010e7983 */ /* 0x000ee20000100800 */
[----:B------:R-:W-:Y:S05]  /*cd40*/  IMAD.WIDE.U32 R12, R252, c[0x0][0x208], RZ ;  /* 0x00008200fc0c7a25 */ /* 0x000fea00078e00ff */
[----:B------:R-:W3:Y:S06]  /*cd50*/  LDL.64 R2, [R1+0x30] ;  /* 0x0000300001027983 */ /* 0x000eec0000100a00 */
[----:B------:R-:W-:Y:S06]  /*cd60*/  BAR.SYNC.DEFER_BLOCKING 0x0 ;  /* 0x0000000000007b1d */ /* 0x000fec0000010000 */
[----:B-----5:R-:W-:Y:S06]  /*cd70*/  LDSM.16.M88.4 R48, [R223] ;  /* 0x00000000df30783b */ /* 0x020fec0000000200 */
[----:B------:R-:W1:Y:S06]  /*cd80*/  LDSM.16.M88.4 R8, [R216] ;  /* 0x00000000d808783b */ /* 0x000e6c0000000200 */
[----:B------:R-:W4:Y:S06]  /*cd90*/  LDSM.16.M88.4 R16, [R216+0x800] ;  /* 0x00080000d810783b */ /* 0x000f2c0000000200 */
[----:B------:R-:W2:Y:S06]  /*cda0*/  LDSM.16.M88.4 R24, [R216+0x1000] ;  /* 0x00100000d818783b */ /* 0x000eac0000000200 */
[----:B------:R-:W2:Y:S06]  /*cdb0*/  LDSM.16.M88.4 R32, [R216+0x1800] ;  /* 0x00180000d820783b */ /* 0x000eac0000000200 */
[----:B------:R-:W2:Y:S06]  /*cdc0*/  LDSM.16.M88.4 R40, [R216+0x2000] ;  /* 0x00200000d828783b */ /* 0x000eac0000000200 */
[----:B------:R-:W2:Y:S06]  /*cdd0*/  LDSM.16.M88.4 R176, [R216+0x2800] ;  /* 0x00280000d8b0783b */ /* 0x000eac0000000200 */
[----:B------:R-:W-:Y:S01]  /*cde0*/  LDSM.16.M88.4 R188, [R224] ;  /* 0x00000000e0bc783b */ /* 0x000fe20000000200 */
[C---:B-1----:R-:W-:Y:S05]  /*cdf0*/  HMMA.16816.F32 R4, R48.reuse, R8, RZ ;  /* 0x000000083004723c */ /* 0x042fea00000018ff */
[----:B------:R-:W1:Y:S03]  /*ce00*/  LDSM.16.M88.4 R192, [R227] ;  /* 0x00000000e3c0783b */ /* 0x000e660000000200 */
[C---:B------:R-:W-:Y:S03]  /*ce10*/  HMMA.16816.F32 R8, R48.reuse, R10, RZ ;  /* 0x0000000a3008723c */ /* 0x040fe600000018ff */
[----:B------:R-:W1:Y:S06]  /*ce20*/  LDSM.16.M88.4 R196, [R250] ;  /* 0x00000000fac4783b */ /* 0x000e6c0000000200 */
[----:B------:R-:W1:Y:S06]  /*ce30*/  LDSM.16.M88.4 R200, [R249] ;  /* 0x00000000f9c8783b */ /* 0x000e6c0000000200 */
[----:B------:R-:W1:Y:S06]  /*ce40*/  LDSM.16.M88.4 R204, [R248] ;  /* 0x00000000f8cc783b */ /* 0x000e6c0000000200 */
[----:B------:R-:W1:Y:S06]  /*ce50*/  LDSM.16.M88.4 R208, [R247] ;  /* 0x00000000f7d0783b */ /* 0x000e6c0000000200 */
        /* <DEDUP_REMOVED lines=29> */
[----:B------:R-:W-:Y:S02]  /*d030*/  IADD3 R0, P1, R0, 0x180, RZ ;  /* 0x0000018000007810 */ /* 0x000fe40007f3e0ff */
[--C-:B------:R-:W-:Y:S02]  /*d040*/  IADD3.X R39, RZ, c[0x0][0x1fc], R2.reuse, P0, P2 ;  /* 0x00007f00ff277a10 */ /* 0x100fe400007e4402 */
[----:B------:R-:W-:Y:S02]  /*d050*/  IADD3 R36, P0, R0, c[0x0][0x1f8], RZ ;  /* 0x00007e0000247a10 */ /* 0x000fe40007f1e0ff */
[----:B------:R-:W-:Y:S01]  /*d060*/  MOV R0, c[0x0][0x208] ;  /* 0x0000820000007a02 */ /* 0x000fe20000000f00 */
[----:B------:R4:W-:Y:S01]  /*d070*/  LDGSTS.E.BYPASS.LTC128B.128 [R251+0x6100], [R38.64], !P3 ;  /* 0x0610000026fb7fae */ /* 0x0009e2000d901d48 */
        /* <DEDUP_REMOVED lines=9> */
[C---:B------:R-:W-:Y:S07]  /*d110*/  HMMA.16816.F32 R44, R48.reuse, R176, RZ ;  /* 0x000000b0302c723c */ /* 0x040fee00000018ff */
[----:B------:R-:W-:Y:S01]  /*d120*/  MOV R177, 0x6 ;  /* 0x0000000600b17802 */ /* 0x000fe20000000f00 */
[----:B------:R-:W-:Y:S04]  /*d130*/  HMMA.16816.F32 R48, R48, R178, RZ ;  /* 0x000000b23030723c */ /* 0x000fe800000018ff */
[----:B------:R-:W-:Y:S04]  /*d140*/  SHF.L.U64.HI R0, R0, R177, c[0x0][0x20c] ;  /* 0x0000830000007619 */ /* 0x000fe800000102b1 */
[C---:B-1----:R-:W-:Y:S05]  /*d150*/  HMMA.16816.F32 R4, R188.reuse, R192, R4 ;  /* 0x000000c0bc04723c */ /* 0x042fea0000001804 */
[----:B------:R-:W-:Y:S03]  /*d160*/  IADD3.X R3, R173, R0, RZ, P1, !PT ;  /* 0x00000000ad037210 */ /* 0x000fe60000ffe4ff */
[C---:B------:R-:W-:Y:S02]  /*d170*/  HMMA.16816.F32 R8, R188.reuse, R194, R8 ;  /* 0x000000c2bc08723c */ /* 0x040fe40000001808 */
[----:B------:R1:W-:Y:S02]  /*d180*/  LDGSTS.E.BYPASS.LTC128B.128 [R251+0x1100], [R2.64], !P5 ;  /* 0x0110000002fb7fae */ /* 0x0003e4000e901d48 */
[----:B------:R-:W-:Y:S04]  /*d190*/  IADD3.X R173, R0, R3, RZ, P0, !PT ;  /* 0x0000000300ad7210 */ /* 0x000fe800007fe4ff */
[C---:B------:R-:W-:Y:S01]  /*d1a0*/  HMMA.16816.F32 R12, R188.reuse, R196, R12 ;  /* 0x000000c4bc0c723c */ /* 0x040fe2000000180c */
[----:B------:R1:W-:Y:S06]  /*d1b0*/  LDGSTS.E.BYPASS.LTC128B.128 [R251+0x4100], [R2.64+0x80], !P4 ;  /* 0x0410008002fb7fae */ /* 0x0003ec000e101d48 */
[----:B------:R1:W-:Y:S01]  /*d1c0*/  LDGSTS.E.BYPASS.LTC128B.128 [R251+0x7100], [R2.64+0x100], !P3 ;  /* 0x0710010002fb7fae */ /* 0x0003e2000d901d48 */
[C---:B------:R-:W-:Y:S05]  /*d1d0*/  HMMA.16816.F32 R16, R188.reuse, R198, R16 ;  /* 0x000000c6bc10723c */ /* 0x040fea0000001810 */
[----:B------:R1:W-:Y:S03]  /*d1e0*/  LDGSTS.E.BYPASS.LTC128B.128 [R251+0xa100], [R2.64+0x180], !P6 ;  /* 0x0a10018002fb7fae */ /* 0x0003e6000f101d48 */
[C---:B------:R-:W-:Y:S03]  /*d1f0*/  HMMA.16816.F32 R20, R188.reuse, R200, R20 ;  /* 0x000000c8bc14723c */ /* 0x040fe60000001814 */
[----:B------:R2:W-:Y:S05]  /*d200*/  LDGSTS.E.BYPASS.LTC128B.128 [R251+0x2100], [R172.64], !P5 ;  /* 0x02100000acfb7fae */ /* 0x0005ea000e901d48 */
[C---:B------:R-:W-:Y:S01]  /*d210*/  HMMA.16816.F32 R24, R188.reuse, R202, R24 ;  /* 0x000000cabc18723c */ /* 0x040fe20000001818 */
[----:B------:R2:W-:Y:S06]  /*d220*/  LDGSTS.E.BYPASS.LTC128B.128 [R251+0x5100], [R172.64+0x80], !P4 ;  /* 0x05100080acfb7fae */ /* 0x0005ec000e101d48 */
[----:B------:R2:W-:Y:S01]  /*d230*/  LDGSTS.E.BYPASS.LTC128B.128 [R251+0x8100], [R172.64+0x100], !P3 ;  /* 0x08100100acfb7fae */ /* 0x0005e2000d901d48 */
[C---:B------:R-:W-:Y:S05]  /*d240*/  HMMA.16816.F32 R28, R188.reuse, R204, R28 ;  /* 0x000000ccbc1c723c */ /* 0x040fea000000181c */
[----:B------:R2:W-:Y:S03]  /*d250*/  LDGSTS.E.BYPASS.LTC128B.128 [R251+0xb100], [R172.64+0x180], !P6 ;  /* 0x0b100180acfb7fae */ /* 0x0005e6000f101d48 */
[C---:B------:R-:W-:Y:S03]  /*d260*/  HMMA.16816.F32 R32, R188.reuse, R206, R32 ;  /* 0x000000cebc20723c */ /* 0x040fe60000001820 */
[----:B------:R-:W-:Y:S05]  /*d270*/  LDSM.16.M88.4 R176, [R226] ;  /* 0x00000000e2b0783b */ /* 0x000fea0000000200 */
[C---:B------:R-:W-:Y:S01]  /*d280*/  HMMA.16816.F32 R36, R188.reuse, R208, R36 ;  /* 0x000000d0bc24723c */ /* 0x040fe20000001824 */
[----:B------:R-:W3:Y:S06]  /*d290*/  LDSM.16.M88.4 R192, [R222] ;  /* 0x00000000dec0783b */ /* 0x000eec0000000200 */
[----:B------:R-:W0:Y:S01]  /*d2a0*/  LDGDEPBAR ;  /* 0x00000000000079af */ /* 0x000e220000000000 */
[C---:B------:R-:W-:Y:S05]  /*d2b0*/  HMMA.16816.F32 R40, R188.reuse, R210, R40 ;  /* 0x000000d2bc28723c */ /* 0x040fea0000001828 */
[----:B------:R-:W4:Y:S03]  /*d2c0*/  LDSM.16.M88.4 R196, [R222+0x800] ;  /* 0x00080000dec4783b */ /* 0x000f260000000200 */
[C---:B------:R-:W-:Y:S03]  /*d2d0*/  HMMA.16816.F32 R44, R188.reuse, R212, R44 ;  /* 0x000000d4bc2c723c */ /* 0x040fe6000000182c */
[----:B------:R-:W1:Y:S05]  /*d2e0*/  LDSM.16.M88.4 R200, [R222+0x1000] ;  /* 0x00100000dec8783b */ /* 0x000e6a0000000200 */
[----:B------:R-:W-:Y:S01]  /*d2f0*/  HMMA.16816.F32 R48, R188, R214, R48 ;  /* 0x000000d6bc30723c */ /* 0x000fe20000001830 */
[----:B------:R-:W2:Y:S06]  /*d300*/  LDL R214, [R1+0xc] ;  /* 0x00000c0001d67983 */ /* 0x000eac0000100800 */
[----:B------:R-:W1:Y:S06]  /*d310*/  LDSM.16.M88.4 R204, [R222+0x1800] ;  /* 0x00180000decc783b */ /* 0x000e6c0000000200 */
[----:B------:R-:W2:Y:S01]  /*d320*/  LDL R215, [R1+0x20] ;  /* 0x0000200001d77983 */ /* 0x000ea20000100800 */
[C---:B---3--:R-:W-:Y:S05]  /*d330*/  HMMA.16816.F32 R4, R176.reuse, R192, R4 ;  /* 0x000000c0b004723c */ /* 0x048fea0000001804 */
[----:B------:R-:W3:Y:S03]  /*d340*/  LDSM.16.M88.4 R188, [R222+0x2000] ;  /* 0x00200000debc783b */ /* 0x000ee60000000200 */
[C---:B------:R-:W-:Y:S03]  /*d350*/  HMMA.16816.F32 R8, R176.reuse, R194, R8 ;  /* 0x000000c2b008723c */ /* 0x040fe60000001808 */
[----:B------:R-:W3:Y:S06]  /*d360*/  LDSM.16.M88.4 R208, [R222+0x2800] ;  /* 0x00280000ded0783b */ /* 0x000eec0000000200 */
[----:B------:R-:W-:Y:S01]  /*d370*/  LDSM.16.M88.4 R192, [R219] ;  /* 0x00000000dbc0783b */ /* 0x000fe20000000200 */
[C---:B----4-:R-:W-:Y:S05]  /*d380*/  HMMA.16816.F32 R12, R176.reuse, R196, R12 ;  /* 0x000000c4b00c723c */ /* 0x050fea000000180c */
[----:B------:R-:W4:Y:S03]  /*d390*/  LDL.64 R212, [R1+0x28] ;  /* 0x0000280001d47983 */ /* 0x000f260000100a00 */
[C---:B------:R-:W-:Y:S03]  /*d3a0*/  HMMA.16816.F32 R16, R176.reuse, R198, R16 ;  /* 0x000000c6b010723c */ /* 0x040fe60000001810 */
[----:B------:R-:W-:Y:S05]  /*d3b0*/  LDSM.16.M88.4 R196, [R219+0x800] ;  /* 0x00080000dbc4783b */ /* 0x000fea0000000200 */
        /* <DEDUP_REMOVED lines=9> */
[C---:B------:R-:W-:Y:S08]  /*d450*/  HMMA.16816.F32 R44, R176.reuse, R208, R44 ;  /* 0x000000d0b02c723c */ /* 0x040ff0000000182c */
[----:B------:R-:W-:Y:S01]  /*d460*/  HMMA.16816.F32 R48, R176, R210, R48 ;  /* 0x000000d2b030723c */ /* 0x000fe20000001830 */
[----:B------:R-:W3:Y:S06]  /*d470*/  LDSM.16.M88.4 R176, [R219+0x2000] ;  /* 0x00200000dbb0783b */ /* 0x000eec0000000200 */
        /* <DEDUP_REMOVED lines=16> */
[C---:B------:R-:W-:Y:S08]  /*d580*/  HMMA.16816.F32 R44, R188.reuse, R208, R44 ;  /* 0x000000d0bc2c723c */ /* 0x040ff0000000182c */
[----:B------:R-:W-:Y:S01]  /*d590*/  HMMA.16816.F32 R48, R188, R210, R48 ;  /* 0x000000d2bc30723c */ /* 0x000fe20000001830 */
[----:B------:R-:W3:Y:S06]  /*d5a0*/  LDSM.16.M88.4 R188, [R216+0x5000] ;  /* 0x00500000d8bc783b */ /* 0x000eec0000000200 */
[----:B------:R-:W2:Y:S01]  /*d5b0*/  LDSM.16.M88.4 R208, [R216+0x5800] ;  /* 0x00580000d8d0783b */ /* 0x000ea20000000200 */
        /* <DEDUP_REMOVED lines=11> */
[----:B------:R-:W-:Y:S02]  /*d670*/  LDSM.16.M88.4 R204, [R242] ;  /* 0x00000000f2cc783b */ /* 0x000fe40000000200 */
[C---:B--2---:R-:W-:Y:S02]  /*d680*/  ISETP.GT.AND P0, PT, R252.reuse, R214, PT ;  /* 0x000000d6fc00720c */ /* 0x044fe40003f04270 */
[----:B------:R-:W-:Y:S03]  /*d690*/  IADD3 R252, R252, -0x1, RZ ;  /* 0xfffffffffcfc7810 */ /* 0x000fe60007ffe0ff */
[C---:B---3--:R-:W-:Y:S08]  /*d6a0*/  HMMA.16816.F32 R36, R176.reuse, R188, R36 ;  /* 0x000000bcb024723c */ /* 0x048ff00000001824 */
[C---:B------:R-:W-:Y:S01]  /*d6b0*/  HMMA.16816.F32 R40, R176.reuse, R190, R40 ;  /* 0x000000beb028723c */ /* 0x040fe20000001828 */
[----:B------:R-:W1:Y:S07]  /*d6c0*/  LDSM.16.M88.4 R188, [R224+0x4000] ;  /* 0x00400000e0bc783b */ /* 0x000e6e0000000200 */
[C---:B------:R-:W-:Y:S08]  /*d6d0*/  HMMA.16816.F32 R44, R176.reuse, R208, R44 ;  /* 0x000000d0b02c723c */ /* 0x040ff0000000182c */
[----:B------:R-:W-:Y:S01]  /*d6e0*/  HMMA.16816.F32 R48, R176, R210, R48 ;  /* 0x000000d2b030723c */ /* 0x000fe20000001830 */
[----:B------:R-:W2:Y:S06]  /*d6f0*/  LDSM.16.M88.4 R176, [R241] ;  /* 0x00000000f1b0783b */ /* 0x000eac0000000200 */
[----:B------:R-:W3:Y:S01]  /*d700*/  LDSM.16.M88.4 R208, [R240] ;  /* 0x00000000f0d0783b */ /* 0x000ee20000000200 */
[----:B----4-:R-:W-:Y:S01]  /*d710*/  MOV R213, 0x6 ;  /* 0x0000000600d57802 */ /* 0x010fe20000000f00 */
        /* <DEDUP_REMOVED lines=22> */
[C---:B----4-:R-:W-:Y:S08]  /*d880*/  HMMA.16816.F32 R12, R192.reuse, R200, R12 ;  /* 0x000000c8c00c723c */ /* 0x050ff0000000180c */
        /* <DEDUP_REMOVED lines=14> */
[----:B------:R-:W-:Y:S01]  /*d970*/  LDSM.16.M88.4 R208, [R216+0x6800] ;  /* 0x00680000d8d0783b */ /* 0x000fe20000000200 */
[C---:B-1----:R-:W-:Y:S08]  /*d980*/  HMMA.16816.F32 R4, R196.reuse, R200, R4 ;  /* 0x000000c8c404723c */ /* 0x042ff00000001804 */
[C---:B------:R-:W-:Y:S01]  /*d990*/  HMMA.16816.F32 R8, R196.reuse, R202, R8 ;  /* 0x000000cac408723c */ /* 0x040fe20000001808 */
[----:B------:R-:W1:Y:S07]  /*d9a0*/  LDSM.16.M88.4 R200, [R219+0x5800] ;  /* 0x00580000dbc8783b */ /* 0x000e6e0000000200 */
[C---:B----4-:R-:W-:Y:S08]  /*d9b0*/  HMMA.16816.F32 R12, R196.reuse, R204, R12 ;  /* 0x000000ccc40c723c */ /* 0x050ff0000000180c */
        /* <DEDUP_REMOVED lines=14> */
[----:B------:R-:W1:Y:S01]  /*daa0*/  LDSM.16.M88.4 R200, [R216+0x8800] ;  /* 0x00880000d8c8783b */ /* 0x000e620000000200 */
[C---:B--2---:R-:W-:Y:S08]  /*dab0*/  HMMA.16816.F32 R4, R176.reuse, R204, R4 ;  /* 0x000000ccb004723c */ /* 0x044ff00000001804 */
[C---:B------:R-:W-:Y:S01]  /*dac0*/  HMMA.16816.F32 R8, R176.reuse, R206, R8 ;  /* 0x000000ceb008723c */ /* 0x040fe20000001808 */
[----:B------:R-:W-:Y:S07]  /*dad0*/  LDSM.16.M88.4 R204, [R239] ;  /* 0x00000000efcc783b */ /* 0x000fee0000000200 */
[C---:B------:R-:W-:Y:S08]  /*dae0*/  HMMA.16816.F32 R12, R176.reuse, R208, R12 ;  /* 0x000000d0b00c723c */ /* 0x040ff0000000180c */
[C---:B------:R-:W-:Y:S01]  /*daf0*/  HMMA.16816.F32 R16, R176.reuse, R210, R16 ;  /* 0x000000d2b010723c */ /* 0x040fe20000001810 */
[----:B------:R-:W-:Y:S07]  /*db00*/  LDSM.16.M88.4 R208, [R238] ;  /* 0x00000000eed0783b */ /* 0x000fee0000000200 */
[C---:B---3--:R-:W-:Y:S08]  /*db10*/  HMMA.16816.F32 R20, R176.reuse, R188, R20 ;  /* 0x000000bcb014723c */ /* 0x048ff00000001814 */
[C---:B------:R-:W-:Y:S01]  /*db20*/  HMMA.16816.F32 R24, R176.reuse, R190, R24 ;  /* 0x000000beb018723c */ /* 0x040fe20000001818 */
[----:B------:R-:W2:Y:S07]  /*db30*/  LDSM.16.M88.4 R188, [R224+0x8000] ;  /* 0x00800000e0bc783b */ /* 0x000eae0000000200 */
[C---:B----4-:R-:W-:Y:S08]  /*db40*/  HMMA.16816.F32 R28, R176.reuse, R192, R28 ;  /* 0x000000c0b01c723c */ /* 0x050ff0000000181c */
[C---:B------:R-:W-:Y:S01]  /*db50*/  HMMA.16816.F32 R32, R176.reuse, R194, R32 ;  /* 0x000000c2b020723c */ /* 0x040fe20000001820 */
[----:B------:R-:W3:Y:S07]  /*db60*/  LDSM.16.M88.4 R192, [R237] ;  /* 0x00000000edc0783b */ /* 0x000eee0000000200 */
[C---:B-1----:R-:W-:Y:S08]  /*db70*/  HMMA.16816.F32 R36, R176.reuse, R196, R36 ;  /* 0x000000c4b024723c */ /* 0x042ff00000001824 */
[C---:B------:R-:W-:Y:S01]  /*db80*/  HMMA.16816.F32 R40, R176.reuse, R198, R40 ;  /* 0x000000c6b028723c */ /* 0x040fe20000001828 */
[----:B------:R-:W1:Y:S07]  /*db90*/  LDSM.16.M88.4 R196, [R236] ;  /* 0x00000000ecc4783b */ /* 0x000e6e0000000200 */
[C---:B------:R-:W-:Y:S08]  /*dba0*/  HMMA.16816.F32 R44, R176.reuse, R200, R44 ;  /* 0x000000c8b02c723c */ /* 0x040ff0000000182c */
[----:B------:R-:W-:Y:S01]  /*dbb0*/  HMMA.16816.F32 R48, R176, R202, R48 ;  /* 0x000000cab030723c */ /* 0x000fe20000001830 */
[----:B------:R-:W4:Y:S06]  /*dbc0*/  LDSM.16.M88.4 R176, [R235] ;  /* 0x00000000ebb0783b */ /* 0x000f2c0000000200 */
[----:B------:R-:W1:Y:S01]  /*dbd0*/  LDSM.16.M88.4 R200, [R234] ;  /* 0x00000000eac8783b */ /* 0x000e620000000200 */
[C---:B--2---:R-:W-:Y:S08]  /*dbe0*/  HMMA.16816.F32 R4, R188.reuse, R204, R4 ;  /* 0x000000ccbc04723c */ /* 0x044ff00000001804 */
[C---:B------:R-:W-:Y:S01]  /*dbf0*/  HMMA.16816.F32 R8, R188.reuse, R206, R8 ;  /* 0x000000cebc08723c */ /* 0x040fe20000001808 */
[----:B------:R-:W-:Y:S07]  /*dc00*/  LDSM.16.M88.4 R204, [R226+0x8000] ;  /* 0x00800000e2cc783b */ /* 0x000fee0000000200 */
[C---:B------:R-:W-:Y:S08]  /*dc10*/  HMMA.16816.F32 R12, R188.reuse, R208, R12 ;  /* 0x000000d0bc0c723c */ /* 0x040ff0000000180c */
        /* <DEDUP_REMOVED lines=13> */
[----:B------:R-:W4:Y:S06]  /*dcf0*/  LDSM.16.M88.4 R188, [R222+0x8000] ;  /* 0x00800000debc783b */ /* 0x000f2c0000000200 */
[----:B------:R-:W-:Y:S01]  /*dd00*/  LDSM.16.M88.4 R200, [R225+0x8000] ;  /* 0x00800000e1c8783b */ /* 0x000fe20000000200 */
[C---:B--2---:R-:W-:Y:S08]  /*dd10*/  HMMA.16816.F32 R4, R204.reuse, R208, R4 ;  /* 0x000000d0cc04723c */ /* 0x044ff00000001804 */
[C---:B------:R-:W-:Y:S01]  /*dd20*/  HMMA.16816.F32 R8, R204.reuse, R210, R8 ;  /* 0x000000d2cc08723c */ /* 0x040fe20000001808 */
[----:B------:R-:W-:Y:S07]  /*dd30*/  LDSM.16.M88.4 R208, [R219+0x6000] ;  /* 0x00600000dbd0783b */ /* 0x000fee0000000200 */
[C---:B---3--:R-:W-:Y:S08]  /*dd40*/  HMMA.16816.F32 R12, R204.reuse, R192, R12 ;  /* 0x000000c0cc0c723c */ /* 0x048ff0000000180c */
[C---:B------:R-:W-:Y:S01]  /*dd50*/  HMMA.16816.F32 R16, R204.reuse, R194, R16 ;  /* 0x000000c2cc10723c */ /* 0x040fe20000001810 */
[----:B------:R-:W2:Y:S07]  /*dd60*/  LDSM.16.M88.4 R192, [R222+0x8800] ;  /* 0x00880000dec0783b */ /* 0x000eae0000000200 */
[C---:B-1----:R-:W-:Y:S08]  /*dd70*/  HMMA.16816.F32 R20, R204.reuse, R196, R20 ;  /* 0x000000c4cc14723c */ /* 0x042ff00000001814 */
[C---:B------:R-:W-:Y:S01]  /*dd80*/  HMMA.16816.F32 R24, R204.reuse, R198, R24 ;  /* 0x000000c6cc18723c */ /* 0x040fe20000001818 */
[----:B------:R-:W1:Y:S07]  /*dd90*/  LDSM.16.M88.4 R196, [R219+0x6800] ;  /* 0x00680000dbc4783b */ /* 0x000e6e0000000200 */
        /* <DEDUP_REMOVED lines=8> */
[----:B------:R-:W2:Y:S06]  /*de20*/  LDSM.16.M88.4 R192, [R219+0x8000] ;  /* 0x00800000dbc0783b */ /* 0x000eac0000000200 */
[----:B------:R-:W-:Y:S01]  /*de30*/  LDSM.16.M88.4 R204, [R223+0xc000] ;  /* 0x00c00000dfcc783b */ /* 0x000fe20000000200 */
[C---:B------:R-:W-:Y:S08]  /*de40*/  HMMA.16816.F32 R4, R200.reuse, R208, R4 ;  /* 0x000000d0c804723c */ /* 0x040ff00000001804 */
[C---:B------:R-:W-:Y:S01]  /*de50*/  HMMA.16816.F32 R8, R200.reuse, R210, R8 ;  /* 0x000000d2c808723c */ /* 0x040fe20000001808 */
[----:B------:R-:W-:Y:S07]  /*de60*/  LDSM.16.M88.4 R208, [R216+0x9000] ;  /* 0x00900000d8d0783b */ /* 0x000fee0000000200 */
        /* <DEDUP_REMOVED lines=10> */
[C---:B------:R-:W-:Y:S01]  /*df10*/  HMMA.16816.F32 R40, R200.reuse, R194, R40 ;  /* 0x000000c2c828723c */ /* 0x040fe20000001828 */
[----:B------:R-:W2:Y:S07]  /*df20*/  LDSM.16.M88.4 R192, [R216+0xa800] ;  /* 0x00a80000d8c0783b */ /* 0x000eae0000000200 */
[C---:B-1----:R-:W-:Y:S08]  /*df30*/  HMMA.16816.F32 R44, R200.reuse, R196, R44 ;  /* 0x000000c4c82c723c */ /* 0x042ff0000000182c */
[----:B------:R-:W-:Y:S01]  /*df40*/  HMMA.16816.F32 R48, R200, R198, R48 ;  /* 0x000000c6c830723c */ /* 0x000fe20000001830 */
[----:B------:R-:W1:Y:S06]  /*df50*/  LDSM.16.M88.4 R196, [R216+0xb000] ;  /* 0x00b00000d8c4783b */ /* 0x000e6c0000000200 */
        /* <DEDUP_REMOVED lines=10> */
[C---:B--2---:R-:W-:Y:S08]  /*e000*/  HMMA.16816.F32 R28, R204.reuse, R192, R28 ;  /* 0x000000c0cc1c723c */ /* 0x044ff0000000181c */
[C---:B------:R-:W-:Y:S01]  /*e010*/  HMMA.16816.F32 R32, R204.reuse, R194, R32 ;  /* 0x000000c2cc20723c */ /* 0x040fe20000001820 */
[----:B------:R-:W2:Y:S07]  /*e020*/  LDSM.16.M88.4 R192, [R231] ;  /* 0x00000000e7c0783b */ /* 0x000eae0000000200 */
[C---:B-1----:R-:W-:Y:S08]  /*e030*/  HMMA.16816.F32 R36, R204.reuse, R196, R36 ;  /* 0x000000c4cc24723c */ /* 0x042ff00000001824 */
[C---:B------:R-:W-:Y:S01]  /*e040*/  HMMA.16816.F32 R40, R204.reuse, R198, R40 ;  /* 0x000000c6cc28723c */ /* 0x040fe20000001828 */
[----:B------:R-:W-:Y:S07]  /*e050*/  LDSM.16.M88.4 R196, [R229] ;  /* 0x00000000e5c4783b */ /* 0x000fee0000000200 */
[C---:B---3--:R-:W-:Y:S08]  /*e060*/  HMMA.16816.F32 R44, R204.reuse, R176, R44 ;  /* 0x000000b0cc2c723c */ /* 0x048ff0000000182c */
[----:B------:R-:W-:Y:S01]  /*e070*/  HMMA.16816.F32 R48, R204, R178, R48 ;  /* 0x000000b2cc30723c */ /* 0x000fe20000001830 */
[----:B------:R-:W1:Y:S06]  /*e080*/  LDSM.16.M88.4 R176, [R230] ;  /* 0x00000000e6b0783b */ /* 0x000e6c0000000200 */
[----:B------:R-:W-:Y:S01]  /*e090*/  LDSM.16.M88.4 R204, [R226+0xc000] ;  /* 0x00c00000e2cc783b */ /* 0x000fe20000000200 */
[C---:B------:R-:W-:Y:S08]  /*e0a0*/  HMMA.16816.F32 R4, R200.reuse, R208, R4 ;  /* 0x000000d0c804723c */ /* 0x040ff00000001804 */
[C---:B------:R-:W-:Y:S01]  /*e0b0*/  HMMA.16816.F32 R8, R200.reuse, R210, R8 ;  /* 0x000000d2c808723c */ /* 0x040fe20000001808 */
[----:B------:R-:W-:Y:S07]  /*e0c0*/  LDSM.16.M88.4 R208, [R222+0x9000] ;  /* 0x00900000ded0783b */ /* 0x000fee0000000200 */
[C---:B----4-:R-:W-:Y:S08]  /*e0d0*/  HMMA.16816.F32 R12, R200.reuse, R188, R12 ;  /* 0x000000bcc80c723c */ /* 0x050ff0000000180c */
[C---:B------:R-:W-:Y:S01]  /*e0e0*/  HMMA.16816.F32 R16, R200.reuse, R190, R16 ;  /* 0x000000bec810723c */ /* 0x040fe20000001810 */
[----:B------:R-:W3:Y:S07]  /*e0f0*/  LDSM.16.M88.4 R188, [R228] ;  /* 0x00000000e4bc783b */ /* 0x000eee0000000200 */
[C---:B--2---:R-:W-:Y:S08]  /*e100*/  HMMA.16816.F32 R20, R200.reuse, R192, R20 ;  /* 0x000000c0c814723c */ /* 0x044ff00000001814 */
[C---:B------:R-:W-:Y:S01]  /*e110*/  HMMA.16816.F32 R24, R200.reuse, R194, R24 ;  /* 0x000000c2c818723c */ /* 0x040fe20000001818 */
[----:B------:R-:W2:Y:S07]  /*e120*/  LDSM.16.M88.4 R192, [R222+0x9800] ;  /* 0x00980000dec0783b */ /* 0x000eae0000000200 */
[C---:B-1----:R-:W-:Y:S08]  /*e130*/  HMMA.16816.F32 R28, R200.reuse, R176, R28 ;  /* 0x000000b0c81c723c */ /* 0x042ff0000000181c */
[C---:B------:R-:W-:Y:S01]  /*e140*/  HMMA.16816.F32 R32, R200.reuse, R178, R32 ;  /* 0x000000b2c820723c */ /* 0x040fe20000001820 */
[----:B------:R-:W1:Y:S07]  /*e150*/  LDSM.16.M88.4 R176, [R222+0xa000] ;  /* 0x00a00000deb0783b */ /* 0x000e6e0000000200 */
        /* <DEDUP_REMOVED lines=19> */
[C---:B------:R-:W-:Y:S08]  /*e290*/  HMMA.16816.F32 R36, R204.reuse, R196, R36 ;  /* 0x000000c4cc24723c */ /* 0x040ff00000001824 */
[C---:B------:R-:W-:Y:S08]  /*e2a0*/  HMMA.16816.F32 R40, R204.reuse, R198, R40 ;  /* 0x000000c6cc28723c */ /* 0x040ff00000001828 */
[C---:B--2---:R-:W-:Y:S08]  /*e2b0*/  HMMA.16816.F32 R44, R204.reuse, R192, R44 ;  /* 0x000000c0cc2c723c */ /* 0x044ff0000000182c */
[----:B------:R-:W-:Y:S01]  /*e2c0*/  HMMA.16816.F32 R48, R204, R194, R48 ;  /* 0x000000c2cc30723c */ /* 0x000fe20000001830 */
[----:B------:R-:W2:Y:S07]  /*e2d0*/  LDSM.16.M88.4 R192, [R219+0xa800] ;  /* 0x00a80000dbc0783b */ /* 0x000eae0000000200 */
[C---:B------:R-:W-:Y:S08]  /*e2e0*/  HMMA.16816.F32 R4, R200.reuse, R208, R4 ;  /* 0x000000d0c804723c */ /* 0x040ff00000001804 */
[C---:B------:R-:W-:Y:S08]  /*e2f0*/  HMMA.16816.F32 R8, R200.reuse, R210, R8 ;  /* 0x000000d2c808723c */ /* 0x040ff00000001808 */
[C---:B-1----:R-:W-:Y:S08]  /*e300*/  HMMA.16816.F32 R12, R200.reuse, R176, R12 ;  /* 0x000000b0c80c723c */ /* 0x042ff0000000180c */
[C---:B------:R-:W-:Y:S01]  /*e310*/  HMMA.16816.F32 R16, R200.reuse, R178, R16 ;  /* 0x000000b2c810723c */ /* 0x040fe20000001810 */
[----:B------:R-:W1:Y:S03]  /*e320*/  LDSM.16.M88.4 R176, [R219+0xb000] ;  /* 0x00b00000dbb0783b */ /* 0x000e660000000200 */
        /* <DEDUP_REMOVED lines=10> */
[C---:B--2---:R-:W-:Y:S05]  /*e3d0*/  HMMA.16816.F32 R28, R200.reuse, R192, R28 ;  /* 0x000000c0c81c723c */ /* 0x044fea000000181c */
[----:B------:R-:W-:Y:S02]  /*e3e0*/  FMNMX.FTZ R0, R9, R0, !PT ;  /* 0x0000000009007209 */ /* 0x000fe40007810000 */
[----:B------:R-:W-:Y:S01]  /*e3f0*/  FMNMX.FTZ R2, R10, R2, !PT ;  /* 0x000000020a027209 */ /* 0x000fe20007810000 */
[C---:B------:R-:W-:Y:S04]  /*e400*/  HMMA.16816.F32 R32, R200.reuse, R194, R32 ;  /* 0x000000c2c820723c */ /* 0x040fe80000001820 */
[----:B------:R-:W-:Y:S02]  /*e410*/  FMNMX.FTZ R0, R12, R0, !PT ;  /* 0x000000000c007209 */ /* 0x000fe40007810000 */
[----:B------:R-:W-:Y:S02]  /*e420*/  FMNMX.FTZ R2, R11, R2, !PT ;  /* 0x000000020b027209 */ /* 0x000fe40007810000 */
[----:B------:R-:W-:Y:S01]  /*e430*/  FMNMX.FTZ R0, R13, R0, !PT ;  /* 0x000000000d007209 */ /* 0x000fe20007810000 */
[C---:B-1----:R-:W-:Y:S03]  /*e440*/  HMMA.16816.F32 R36, R200.reuse, R176, R36 ;  /* 0x000000b0c824723c */ /* 0x042fe60000001824 */
[----:B------:R-:W-:Y:S02]  /*e450*/  FMNMX.FTZ R0, R16, R0, !PT ;  /* 0x0000000010007209 */ /* 0x000fe40007810000 */
[----:B------:R-:W-:Y:S02]  /*e460*/  FMNMX.FTZ R2, R14, R2, !PT ;  /* 0x000000020e027209 */ /* 0x000fe40007810000 */
[----:B------:R-:W-:Y:S01]  /*e470*/  FMNMX.FTZ R0, R17, R0, !PT ;  /* 0x0000000011007209 */ /* 0x000fe20007810000 */
[C---:B------:R-:W-:Y:S04]  /*e480*/  HMMA.16816.F32 R40, R200.reuse, R178, R40 ;  /* 0x000000b2c828723c */ /* 0x040fe80000001828 */
[----:B------:R-:W-:Y:S02]  /*e490*/  FMNMX.FTZ R2, R15, R2, !PT ;  /* 0x000000020f027209 */ /* 0x000fe40007810000 */
[----:B------:R-:W-:Y:S01]  /*e4a0*/  FMNMX.FTZ R0, R20, R0, !PT ;  /* 0x0000000014007209 */ /* 0x000fe20007810000 */
[----:B------:R-:W-:Y:S01]  /*e4b0*/  @P0 IMAD.WIDE.U32 R178, R252, c[0x0][0x1e0], RZ ;  /* 0x00007800fcb20a25 */ /* 0x000fe200078e00ff */
        /* <DEDUP_REMOVED lines=35> */
[----:B------:R-:W-:Y:S02]  /*e6f0*/  FMNMX.FTZ R0, R50, R0, !PT ;  /* 0x0000000032007209 */ /* 0x000fe40007810000 */
[----:B------:R-:W-:Y:S02]  /*e700*/  @P0 MOV R176, R212 ;  /* 0x000000d400b00202 */ /* 0x000fe40000000f00 */
[----:B------:R-:W-:Y:S03]  /*e710*/  FMNMX.FTZ R0, R51, R0, !PT ;  /* 0x0000000033007209 */ /* 0x000fe60007810000 */
[----:B------:R-:W-:Y:S02]  /*e720*/  @P0 IMAD.WIDE.U32 R176, R178, 0x60, R176 ;  /* 0x00000060b2b00825 */ /* 0x000fe400078e00b0 */
[----:B------:R-:W2:Y:S01]  /*e730*/  SHFL.BFLY PT, R2, R0, 0x2, 0x1f ;  /* 0x0c401f0000027f89 */ /* 0x000ea200000e0000 */
[----:B-1----:R-:W-:Y:S05]  /*e740*/  FMNMX.FTZ R173, R173, R3, !PT ;  /* 0x00000003adad7209 */ /* 0x002fea0007810000 */
[----:B------:R-:W1:Y:S01]  /*e750*/  SHFL.BFLY PT, R172, R173, 0x1, 0x1f ;  /* 0x0c201f00adac7f89 */ /* 0x000e6200000e0000 */
[----:B--2---:R-:W-:Y:S05]  /*e760*/  FMNMX.FTZ R0, R0, R2, !PT ;  /* 0x0000000200007209 */ /* 0x004fea0007810000 */
[----:B------:R-:W2:Y:S01]  /*e770*/  SHFL.BFLY PT, R3, R0, 0x1, 0x1f ;  /* 0x0c201f0000037f89 */ /* 0x000ea200000e0000 */
[----:B-1----:R-:W-:Y:S02]  /*e780*/  FMNMX.FTZ R173, R173, R172, !PT ;  /* 0x000000acadad7209 */ /* 0x002fe40007810000 */
[----:B------:R-:W-:Y:S03]  /*e790*/  @P0 SHF.R.S32.HI R172, RZ, 0x1f, R252 ;  /* 0x0000001fffac0819 */ /* 0x000fe600000114fc */
[C---:B------:R-:W-:Y:S02]  /*e7a0*/  FADD.FTZ R2, -R173.reuse, R174 ;  /* 0x000000aead027221 */ /* 0x040fe40000010100 */
[----:B------:R-:W-:Y:S02]  /*e7b0*/  @P0 IMAD R174, R172, c[0x0][0x1e0], RZ ;  /* 0x00007800acae0a24 */ /* 0x000fe400078e02ff */
[----:B------:R-:W-:Y:S01]  /*e7c0*/  FMUL.FTZ R196, R173, c[0x0][0x2d0] ;  /* 0x0000b400adc47a20 */ /* 0x000fe20000410000 */
[----:B--2---:R-:W-:Y:S01]  /*e7d0*/  FMNMX.FTZ R172, R0, R3, !PT ;  /* 0x0000000300ac7209 */ /* 0x004fe20007810000 */
[----:B------:R-:W-:Y:S02]  /*e7e0*/  FMUL.FTZ R0, R2, c[0x0][0x2d0] ;  /* 0x0000b40002007a20 */ /* 0x000fe40000410000 */
[--C-:B------:R-:W-:Y:S02]  /*e7f0*/  FFMA.FTZ R4, R4, c[0x0][0x2d0], -R196.reuse ;  /* 0x0000b40004047a23 */ /* 0x100fe400000108c4 */
[----:B------:R1:W2:Y:S01]  /*e800*/  MUFU.EX2 R2, R0 ;  /* 0x0000000000027308 */ /* 0x0002a20000000800 */
[----:B------:R-:W-:Y:S02]  /*e810*/  FFMA.FTZ R5, R5, c[0x0][0x2d0], -R196 ;  /* 0x0000b40005057a23 */ /* 0x000fe400000108c4 */
[----:B------:R-:W-:Y:S01]  /*e820*/  @P0 IMAD R3, R252, c[0x0][0x1e4], R174 ;  /* 0x00007900fc030a24 */ /* 0x000fe200078e02ae */
[----:B------:R-:W-:Y:S01]  /*e830*/  @P0 SHF.L.U32 R174, R176, 0x1, RZ ;  /* 0x00000001b0ae0819 */ /* 0x000fe200000006ff */
[--C-:B------:R-:W-:Y:S02]  /*e840*/  FFMA.FTZ R12, R12, c[0x0][0x2d0], -R196.reuse ;  /* 0x0000b4000c0c7a23 */ /* 0x100fe400000108c4 */
[--C-:B------:R-:W-:Y:S01]  /*e850*/  FFMA.FTZ R13, R13, c[0x0][0x2d0], -R196.reuse ;  /* 0x0000b4000d0d7a23 */ /* 0x100fe200000108c4 */
[----:B------:R-:W-:Y:S01]  /*e860*/  @P0 IADD3 R3, R179, R3, RZ ;  /* 0x00000003b3030210 */ /* 0x000fe20007ffe0ff */
[--C-:B------:R-:W-:Y:S01]  /*e870*/  FFMA.FTZ R16, R16, c[0x0][0x2d0], -R196.reuse ;  /* 0x0000b40010107a23 */ /* 0x100fe200000108c4 */
[----:B------:R3:W-:Y:S01]  /*e880*/  MUFU.EX2 R215, R4 ;  /* 0x0000000400d77308 */ /* 0x0007e20000000800 */
[----:B------:R-:W-:Y:S01]  /*e890*/  @P0 IADD3 R178, P2, R174, 0x80, RZ ;  /* 0x00000080aeb20810 */ /* 0x000fe20007f5e0ff */
[--C-:B------:R-:W-:Y:S02]  /*e8a0*/  FFMA.FTZ R17, R17, c[0x0][0x2d0], -R196.reuse ;  /* 0x0000b40011117a23 */ /* 0x100fe400000108c4 */
[----:B------:R-:W-:Y:S01]  /*e8b0*/  @P0 IMAD R3, R3, 0x60, RZ ;  /* 0x0000006003030824 */ /* 0x000fe200078e02ff */
[----:B------:R-:W-:Y:S01]  /*e8c0*/  @P0 IADD3 R178, P1, R178, c[0x0][0x1c8], RZ ;  /* 0x00007200b2b20a10 */ /* 0x000fe20007f3e0ff */
[--C-:B------:R-:W-:Y:S02]  /*e8d0*/  FFMA.FTZ R20, R20, c[0x0][0x2d0], -R196.reuse ;  /* 0x0000b40014147a23 */ /* 0x100fe400000108c4 */
[--C-:B------:R-:W-:Y:S01]  /*e8e0*/  FFMA.FTZ R21, R21, c[0x0][0x2d0], -R196.reuse ;  /* 0x0000b40015157a23 */ /* 0x100fe200000108c4 */
[----:B------:R-:W-:Y:S01]  /*e8f0*/  @P0 IADD3 R3, R177, R3, RZ ;  /* 0x00000003b1030210 */ /* 0x000fe20007ffe0ff */
[----:B------:R4:W-:Y:S01]  /*e900*/  MUFU.EX2 R205, R5 ;  /* 0x0000000500cd7308 */ /* 0x0009e20000000800 */
[--C-:B------:R-:W-:Y:S02]  /*e910*/  FFMA.FTZ R24, R24, c[0x0][0x2d0], -R196.reuse ;  /* 0x0000b40018187a23 */ /* 0x100fe400000108c4 */
[----:B------:R-:W-:Y:S01]  /*e920*/  @P0 SHF.L.U64.HI R3, R176, 0x1, R3 ;  /* 0x00000001b0030819 */ /* 0x000fe20000010203 */
[----:B-1----:R-:W-:Y:S02]  /*e930*/  FADD.FTZ R0, -R172, R175 ;  /* 0x000000afac007221 */ /* 0x002fe40000010100 */
[--C-:B------:R-:W-:Y:S01]  /*e940*/  FFMA.FTZ R175, R8, c[0x0][0x2d0], -R196.reuse ;  /* 0x0000b40008af7a23 */ /* 0x100fe200000108c4 */
[--C-:B------:R-:W-:Y:S01]  /*e950*/  @P0 IADD3.X R179, RZ, c[0x0][0x1cc], R3.reuse, P1, P2 ;  /* 0x00007300ffb30a10 */ /* 0x100fe20000fe4403 */
[----:B------:R-:W-:Y:S01]  /*e960*/  FMUL.FTZ R0, R0, c[0x0][0x2d0] ;  /* 0x0000b40000007a20 */ /* 0x000fe20000410000 */
[----:B------:R-:W-:Y:S01]  /*e970*/  @P0 IADD3 R176, P2, R174, 0x100, RZ ;  /* 0x00000100aeb00810 */ /* 0x000fe20007f5e0ff */
[----:B------:R1:W-:Y:S01]  /*e980*/  MUFU.EX2 R204, R175 ;  /* 0x000000af00cc7308 */ /* 0x0003e20000000800 */
[----:B------:R-:W-:Y:S01]  /*e990*/  @P0 MOV R8, c[0x0][0x1e0] ;  /* 0x0000780000080a02 */ /* 0x000fe20000000f00 */
[----:B--2---:R-:W-:Y:S01]  /*e9a0*/  FMUL.FTZ R132, R2, R132 ;  /* 0x0000008402847220 */ /* 0x004fe20000410000 */
[----:B---3--:R-:W-:Y:S01]  /*e9b0*/  @P0 IADD3 R4, P1, R174, c[0x0][0x1c8], RZ ;  /* 0x00007200ae040a10 */ /* 0x008fe20007f3e0ff */
[----:B------:R-:W-:Y:S01]  /*e9c0*/  FMUL.FTZ R133, R2, R133 ;  /* 0x0000008502857220 */ /* 0x000fe20000410000 */
[----:B------:R-:W-:Y:S01]  /*e9d0*/  @P0 SHF.L.U64.HI R188, R8, R213, c[0x0][0x1e4] ;  /* 0x0000790008bc0619 */ /* 0x000fe200000102d5 */
[C---:B------:R-:W-:Y:S02]  /*e9e0*/  FMUL.FTZ R136, R2.reuse, R136 ;  /* 0x0000008802887220 */ /* 0x040fe40000410000 */
[C---:B------:R-:W-:Y:S02]  /*e9f0*/  FMUL.FTZ R137, R2.reuse, R137 ;  /* 0x0000008902897220 */ /* 0x040fe40000410000 */
[----:B------:R-:W2:Y:S01]  /*ea00*/  MUFU.EX2 R0, R0 ;  /* 0x0000000000007308 */ /* 0x000ea20000000800 */
[C---:B------:R-:W-:Y:S02]  /*ea10*/  FMUL.FTZ R140, R2.reuse, R140 ;  /* 0x0000008c028c7220 */ /* 0x040fe40000410000 */
[C---:B------:R-:W-:Y:S01]  /*ea20*/  FMUL.FTZ R141, R2.reuse, R141 ;  /* 0x0000008d028d7220 */ /* 0x040fe20000410000 */
[----:B----4-:R-:W-:Y:S01]  /*ea30*/  @P0 IADD3.X R5, R3, c[0x0][0x1cc], RZ, P1, !PT ;  /* 0x0000730003050a10 */ /* 0x010fe20000ffe4ff */
[----:B------:R-:W-:Y:S01]  /*ea40*/  FMUL.FTZ R144, R2, R144 ;  /* 0x0000009002907220 */ /* 0x000fe20000410000 */
[----:B------:R-:W-:Y:S01]  /*ea50*/  @P0 IADD3 R176, P1, R176, c[0x0][0x1c8], RZ ;  /* 0x00007200b0b00a10 */ /* 0x000fe20007f3e0ff */
[C---:B------:R-:W-:Y:S02]  /*ea60*/  FMUL.FTZ R145, R2.reuse, R145 ;  /* 0x0000009102917220 */ /* 0x040fe40000410000 */
[----:B------:R3:W-:Y:S01]  /*ea70*/  @P0 LDGSTS.E.BYPASS.LTC128B.128 [R251+0xc100], [R4.64], !P5 ;  /* 0x0c10000004fb0fae */ /* 0x0007e2000e901d48 */
[--C-:B------:R-:W-:Y:S01]  /*ea80*/  @P0 IADD3.X R177, RZ, c[0x0][0x1cc], R3.reuse, P1, P2 ;  /* 0x00007300ffb10a10 */ /* 0x100fe20000fe4403 */
[C---:B------:R-:W-:Y:S01]  /*ea90*/  FMUL.FTZ R148, R2.reuse, R148 ;  /* 0x0000009402947220 */ /* 0x040fe20000410000 */
[----:B------:R-:W-:Y:S01]  /*eaa0*/  MUFU.EX2 R214, R12 ;  /* 0x0000000c00d67308 */ /* 0x000fe20000000800 */
[----:B------:R-:W-:Y:S02]  /*eab0*/  FMUL.FTZ R149, R2, R149 ;  /* 0x0000009502957220 */ /* 0x000fe40000410000 */
[--C-:B-1----:R-:W-:Y:S01]  /*eac0*/  FFMA.FTZ R175, R9, c[0x0][0x2d0], -R196.reuse ;  /* 0x0000b40009af7a23 */ /* 0x102fe200000108c4 */
[----:B------:R-:W-:Y:S01]  /*ead0*/  @P0 IADD3 R9, P2, R174, 0x180, RZ ;  /* 0x00000180ae090810 */ /* 0x000fe20007f5e0ff */
[----:B------:R1:W-:Y:S01]  /*eae0*/  @P0 LDGSTS.E.BYPASS.LTC128B.128 [R251+0xf100], [R178.64], !P4 ;  /* 0x0f100000b2fb0fae */ /* 0x0003e2000e101d48 */
[----:B------:R-:W-:Y:S02]  /*eaf0*/  FMUL.FTZ R174, R172, c[0x0][0x2d0] ;  /* 0x0000b400acae7a20 */ /* 0x000fe40000410000 */
[----:B------:R-:W-:Y:S02]  /*eb00*/  FFMA.FTZ R25, R25, c[0x0][0x2d0], -R196 ;  /* 0x0000b40019197a23 */ /* 0x000fe400000108c4 */
[----:B------:R4:W1:Y:S01]  /*eb10*/  MUFU.EX2 R203, R175 ;  /* 0x000000af00cb7308 */ /* 0x0008620000000800 */
[--C-:B------:R-:W-:Y:S01]  /*eb20*/  FFMA.FTZ R6, R6, c[0x0][0x2d0], -R174.reuse ;  /* 0x0000b40006067a23 */ /* 0x100fe200000108ae */
[----:B------:R3:W-:Y:S01]  /*eb30*/  @P0 LDGSTS.E.BYPASS.LTC128B.128 [R251+0x12100], [R176.64], !P3 ;  /* 0x12100000b0fb0fae */ /* 0x0007e2000d901d48 */
[--C-:B------:R-:W-:Y:S02]  /*eb40*/  FFMA.FTZ R10, R10, c[0x0][0x2d0], -R174.reuse ;  /* 0x0000b4000a0a7a23 */ /* 0x100fe400000108ae */
[--C-:B------:R-:W-:Y:S02]  /*eb50*/  FFMA.FTZ R11, R11, c[0x0][0x2d0], -R174.reuse ;  /* 0x0000b4000b0b7a23 */ /* 0x100fe400000108ae */
[C---:B--2---:R-:W-:Y:S02]  /*eb60*/  FMUL.FTZ R134, R0.reuse, R134 ;  /* 0x0000008600867220 */ /* 0x044fe40000410000 */
        /* <DEDUP_REMOVED lines=9> */
[----:B------:R-:W-:Y:S01]  /*ec00*/  FMUL.FTZ R150, R0, R150 ;  /* 0x0000009600967220 */ /* 0x000fe20000410000 */
[----:B----4-:R-:W-:Y:S01]  /*ec10*/  @P0 SHF.L.U32 R175, R8, 0x6, RZ ;  /* 0x0000000608af0819 */ /* 0x010fe200000006ff */
[----:B------:R-:W-:Y:S01]  /*ec20*/  FMUL.FTZ R151, R0, R151 ;  /* 0x0000009700977220 */ /* 0x000fe20000410000 */
[----:B------:R-:W-:Y:S01]  /*ec30*/  @P0 IADD3 R8, P1, R9, c[0x0][0x1c8], RZ ;  /* 0x0000720009080a10 */ /* 0x000fe20007f3e0ff */
[--C-:B------:R-:W-:Y:S01]  /*ec40*/  FFMA.FTZ R14, R14, c[0x0][0x2d0], -R174.reuse ;  /* 0x0000b4000e0e7a23 */ /* 0x100fe200000108ae */
[----:B-1----:R-:W-:Y:S01]  /*ec50*/  F2FP.PACK_AB R178, R203, R204 ;  /* 0x000000cccbb2723e */ /* 0x002fe200000000ff */
[--C-:B------:R-:W-:Y:S01]  /*ec60*/  FFMA.FTZ R15, R15, c[0x0][0x2d0], -R174.reuse ;  /* 0x0000b4000f0f7a23 */ /* 0x100fe200000108ae */
[----:B------:R-:W-:Y:S01]  /*ec70*/  @P0 IADD3.X R9, RZ, c[0x0][0x1cc], R3, P1, P2 ;  /* 0x00007300ff090a10 */ /* 0x000fe20000fe4403 */
[--C-:B------:R-:W-:Y:S01]  /*ec80*/  FFMA.FTZ R3, R7, c[0x0][0x2d0], -R174.reuse ;  /* 0x0000b40007037a23 */ /* 0x100fe200000108ae */
[----:B---3--:R-:W-:Y:S01]  /*ec90*/  @P0 IADD3 R4, P2, R4, R175, RZ ;  /* 0x000000af04040210 */ /* 0x008fe20007f5e0ff */
[----:B------:R-:W1:Y:S01]  /*eca0*/  MUFU.EX2 R200, R11 ;  /* 0x0000000b00c87308 */ /* 0x000e620000000800 */
[----:B------:R-:W-:Y:S01]  /*ecb0*/  F2FP.PACK_AB R176, R205, R215 ;  /* 0x000000d7cdb0723e */ /* 0x000fe200000000ff */
[----:B------:R3:W-:Y:S01]  /*ecc0*/  @P0 LDGSTS.E.BYPASS.LTC128B.128 [R251+0x15100], [R8.64], !P6 ;  /* 0x1510000008fb0fae */ /* 0x0007e2000f101d48 */
[----:B------:R-:W-:Y:S01]  /*ecd0*/  @P0 IADD3.X R5, R5, R188, RZ, P2, !PT ;  /* 0x000000bc05050210 */ /* 0x000fe200017fe4ff */
[--C-:B------:R-:W-:Y:S01]  /*ece0*/  FFMA.FTZ R18, R18, c[0x0][0x2d0], -R174.reuse ;  /* 0x0000b40012127a23 */ /* 0x100fe200000108ae */
[----:B--2---:R-:W-:Y:S01]  /*ecf0*/  @P0 IADD3 R6, P1, R175, R4, RZ ;  /* 0x00000004af060210 */ /* 0x004fe20007f3e0ff */
[--C-:B------:R-:W-:Y:S02]  /*ed00*/  FFMA.FTZ R19, R19, c[0x0][0x2d0], -R174.reuse ;  /* 0x0000b40013137a23 */ /* 0x100fe400000108ae */
[----:B------:R2:W-:Y:S01]  /*ed10*/  @P0 LDGSTS.E.BYPASS.LTC128B.128 [R251+0xd100], [R4.64], !P5 ;  /* 0x0d10000004fb0fae */ /* 0x0005e2000e901d48 */
[----:B------:R-:W-:Y:S01]  /*ed20*/  @P0 IADD3.X R7, R188, R5, RZ, P1, !PT ;  /* 0x00000005bc070210 */ /* 0x000fe20000ffe4ff */
[----:B------:R-:W4:Y:S01]  /*ed30*/  MUFU.EX2 R202, R3 ;  /* 0x0000000300ca7308 */ /* 0x000f220000000800 */
[----:B------:R-:W-:Y:S02]  /*ed40*/  FMUL.FTZ R10, R0, R186 ;  /* 0x000000ba000a7220 */ /* 0x000fe40000410000 */
[--C-:B------:R-:W-:Y:S01]  /*ed50*/  FFMA.FTZ R22, R22, c[0x0][0x2d0], -R174.reuse ;  /* 0x0000b40016167a23 */ /* 0x100fe200000108ae */
[----:B------:R2:W-:Y:S01]  /*ed60*/  @P0 LDGSTS.E.BYPASS.LTC128B.128 [R251+0x10100], [R4.64+0x80], !P4 ;  /* 0x1010008004fb0fae */ /* 0x0005e2000e101d48 */
[--C-:B------:R-:W-:Y:S02]  /*ed70*/  FFMA.FTZ R23, R23, c[0x0][0x2d0], -R174.reuse ;  /* 0x0000b40017177a23 */ /* 0x100fe400000108ae */
[--C-:B------:R-:W-:Y:S02]  /*ed80*/  FFMA.FTZ R26, R26, c[0x0][0x2d0], -R174.reuse ;  /* 0x0000b4001a1a7a23 */ /* 0x100fe400000108ae */
[----:B------:R-:W-:Y:S01]  /*ed90*/  FFMA.FTZ R27, R27, c[0x0][0x2d0], -R174 ;  /* 0x0000b4001b1b7a23 */ /* 0x000fe200000108ae */
[----:B------:R2:W-:Y:S01]  /*eda0*/  @P0 LDGSTS.E.BYPASS.LTC128B.128 [R251+0x13100], [R4.64+0x100], !P3 ;  /* 0x1310010004fb0fae */ /* 0x0005e2000d901d48 */
[----:B------:R-:W2:Y:S01]  /*edb0*/  MUFU.EX2 R213, R13 ;  /* 0x0000000d00d57308 */ /* 0x000ea20000000800 */
[--C-:B------:R-:W-:Y:S01]  /*edc0*/  FFMA.FTZ R28, R28, c[0x0][0x2d0], -R196.reuse ;  /* 0x0000b4001c1c7a23 */ /* 0x100fe200000108c4 */
[----:B-1----:R-:W-:Y:S01]  /*edd0*/  F2FP.PACK_AB R179, R200, R201 ;  /* 0x000000c9c8b3723e */ /* 0x002fe200000000ff */
[----:B------:R-:W-:Y:S02]  /*ede0*/  FMUL.FTZ R11, R0, R187 ;  /* 0x000000bb000b7220 */ /* 0x000fe40000410000 */
[----:B------:R2:W-:Y:S01]  /*edf0*/  @P0 LDGSTS.E.BYPASS.LTC128B.128 [R251+0x16100], [R4.64+0x180], !P6 ;  /* 0x1610018004fb0fae */ /* 0x0005e2000f101d48 */
[----:B------:R-:W-:Y:S02]  /*ee00*/  FFMA.FTZ R29, R29, c[0x0][0x2d0], -R196 ;  /* 0x0000b4001d1d7a23 */ /* 0x000fe400000108c4 */
[C---:B---3--:R-:W-:Y:S02]  /*ee10*/  FMUL.FTZ R8, R2.reuse, R184 ;  /* 0x000000b802087220 */ /* 0x048fe40000410000 */
[----:B------:R-:W-:Y:S01]  /*ee20*/  FMUL.FTZ R9, R2, R185 ;  /* 0x000000b902097220 */ /* 0x000fe20000410000 */
[----:B------:R1:W-:Y:S01]  /*ee30*/  @P0 LDGSTS.E.BYPASS.LTC128B.128 [R251+0xe100], [R6.64], !P5 ;  /* 0x0e10000006fb0fae */ /* 0x0003e2000e901d48 */
[----:B------:R-:W-:Y:S01]  /*ee40*/  MUFU.EX2 R198, R14 ;  /* 0x0000000e00c67308 */ /* 0x000fe20000000800 */
[----:B----4-:R-:W-:Y:S01]  /*ee50*/  F2FP.PACK_AB R177, R202, R199 ;  /* 0x000000c7cab1723e */ /* 0x010fe200000000ff */
[--C-:B------:R-:W-:Y:S02]  /*ee60*/  FFMA.FTZ R30, R30, c[0x0][0x2d0], -R174.reuse ;  /* 0x0000b4001e1e7a23 */ /* 0x100fe400000108ae */
[--C-:B------:R-:W-:Y:S01]  /*ee70*/  FFMA.FTZ R31, R31, c[0x0][0x2d0], -R174.reuse ;  /* 0x0000b4001f1f7a23 */ /* 0x100fe200000108ae */
[----:B------:R1:W-:Y:S01]  /*ee80*/  @P0 LDGSTS.E.BYPASS.LTC128B.128 [R251+0x11100], [R6.64+0x80], !P4 ;  /* 0x1110008006fb0fae */ /* 0x0003e2000e101d48 */
[----:B------:R-:W-:Y:S02]  /*ee90*/  FFMA.FTZ R3, R35, c[0x0][0x2d0], -R174 ;  /* 0x0000b40023037a23 */ /* 0x000fe400000108ae */
[--C-:B------:R-:W-:Y:S02]  /*eea0*/  FFMA.FTZ R32, R32, c[0x0][0x2d0], -R196.reuse ;  /* 0x0000b40020207a23 */ /* 0x100fe400000108c4 */
[----:B------:R3:W4:Y:S01]  /*eeb0*/  MUFU.EX2 R197, R15 ;  /* 0x0000000f00c57308 */ /* 0x0007220000000800 */
[----:B------:R1:W-:Y:S01]  /*eec0*/  @P0 LDGSTS.E.BYPASS.LTC128B.128 [R251+0x14100], [R6.64+0x100], !P3 ;  /* 0x1410010006fb0fae */ /* 0x0003e2000d901d48 */
[----:B------:R-:W-:Y:S02]  /*eed0*/  FFMA.FTZ R33, R33, c[0x0][0x2d0], -R196 ;  /* 0x0000b40021217a23 */ /* 0x000fe400000108c4 */
[----:B------:R-:W-:Y:S02]  /*eee0*/  FFMA.FTZ R34, R34, c[0x0][0x2d0], -R174 ;  /* 0x0000b40022227a23 */ /* 0x000fe400000108ae */
[C---:B------:R-:W-:Y:S01]  /*eef0*/  FMUL.FTZ R152, R2.reuse, R152 ;  /* 0x0000009802987220 */ /* 0x040fe20000410000 */
[----:B------:R1:W-:Y:S01]  /*ef00*/  @P0 LDGSTS.E.BYPASS.LTC128B.128 [R251+0x17100], [R6.64+0x180], !P6 ;  /* 0x1710018006fb0fae */ /* 0x0003e2000f101d48 */
[C---:B------:R-:W-:Y:S02]  /*ef10*/  FMUL.FTZ R153, R2.reuse, R153 ;  /* 0x0000009902997220 */ /* 0x040fe40000410000 */
[C---:B--2---:R-:W-:Y:S01]  /*ef20*/  FMUL.FTZ R4, R2.reuse, R180 ;  /* 0x000000b402047220 */ /* 0x044fe20000410000 */
[----:B------:R-:W-:Y:S01]  /*ef30*/  MUFU.EX2 R212, R16 ;  /* 0x0000001000d47308 */ /* 0x000fe20000000800 */
[----:B------:R-:W-:Y:S01]  /*ef40*/  FMUL.FTZ R5, R2, R181 ;  /* 0x000000b502057220 */ /* 0x000fe20000410000 */
[----:B------:R-:W2:Y:S01]  /*ef50*/  LDSM.16.MT88.4 R188, [R217] ;  /* 0x00000000d9bc783b */ /* 0x000ea20000004200 */
[C---:B------:R-:W-:Y:S02]  /*ef60*/  FMUL.FTZ R154, R0.reuse, R154 ;  /* 0x0000009a009a7220 */ /* 0x040fe40000410000 */
[----:B------:R-:W-:Y:S02]  /*ef70*/  FMUL.FTZ R155, R0, R155 ;  /* 0x0000009b009b7220 */ /* 0x000fe40000410000 */
[C---:B------:R-:W-:Y:S01]  /*ef80*/  FMUL.FTZ R156, R2.reuse, R156 ;  /* 0x0000009c029c7220 */ /* 0x040fe20000410000 */
[----:B------:R-:W4:Y:S01]  /*ef90*/  LDSM.16.MT88.4 R192, [R218] ;  /* 0x00000000dac0783b */ /* 0x000f220000004200 */
[----:B------:R-:W-:Y:S01]  /*efa0*/  FMUL.FTZ R157, R2, R157 ;  /* 0x0000009d029d7220 */ /* 0x000fe20000410000 */
[----:B------:R-:W2:Y:S01]  /*efb0*/  MUFU.EX2 R211, R17 ;  /* 0x0000001100d37308 */ /* 0x000ea20000000800 */
[C---:B------:R-:W-:Y:S02]  /*efc0*/  FMUL.FTZ R158, R0.reuse, R158 ;  /* 0x0000009e009e7220 */ /* 0x040fe40000410000 */
[----:B------:R-:W-:Y:S01]  /*efd0*/  FMUL.FTZ R159, R0, R159 ;  /* 0x0000009f009f7220 */ /* 0x000fe20000410000 */
[----:B------:R-:W-:Y:S01]  /*efe0*/  LDSM.16.MT88.4 R184, [R220] ;  /* 0x00000000dcb8783b */ /* 0x000fe20000004200 */
[C---:B------:R-:W-:Y:S02]  /*eff0*/  FMUL.FTZ R160, R2.reuse, R160 ;  /* 0x000000a002a07220 */ /* 0x040fe40000410000 */
[----:B------:R-:W-:Y:S02]  /*f000*/  FMUL.FTZ R161, R2, R161 ;  /* 0x000000a102a17220 */ /* 0x000fe40000410000 */
[C---:B------:R-:W-:Y:S01]  /*f010*/  FMUL.FTZ R162, R0.reuse, R162 ;  /* 0x000000a200a27220 */ /* 0x040fe20000410000 */
[----:B---3--:R-:W-:Y:S01]  /*f020*/  LDSM.16.MT88.4 R12, [R220+0x9000] ;  /* 0x00900000dc0c783b */ /* 0x008fe20000004200 */
[----:B------:R-:W-:Y:S01]  /*f030*/  MUFU.EX2 R210, R20 ;  /* 0x0000001400d27308 */ /* 0x000fe20000000800 */
[C---:B------:R-:W-:Y:S02]  /*f040*/  FMUL.FTZ R163, R0.reuse, R163 ;  /* 0x000000a300a37220 */ /* 0x040fe40000410000 */
[C---:B-1----:R-:W-:Y:S02]  /*f050*/  FMUL.FTZ R6, R0.reuse, R182 ;  /* 0x000000b600067220 */ /* 0x042fe40000410000 */
[----:B------:R-:W-:Y:S01]  /*f060*/  FMUL.FTZ R7, R0, R183 ;  /* 0x000000b700077220 */ /* 0x000fe20000410000 */
[----:B------:R-:W0:Y:S01]  /*f070*/  LDGDEPBAR ;  /* 0x00000000000079af */ /* 0x000e220000000000 */
[C---:B------:R-:W-:Y:S02]  /*f080*/  FMUL.FTZ R164, R2.reuse, R164 ;  /* 0x000000a402a47220 */ /* 0x040fe40000410000 */
[----:B------:R-:W-:Y:S01]  /*f090*/  FMUL.FTZ R165, R2, R165 ;  /* 0x000000a502a57220 */ /* 0x000fe20000410000 */
[----:B------:R-:W-:Y:S01]  /*f0a0*/  MUFU.EX2 R209, R21 ;  /* 0x0000001500d17308 */ /* 0x000fe20000000800 */
[C---:B------:R-:W-:Y:S01]  /*f0b0*/  FMUL.FTZ R166, R0.reuse, R166 ;  /* 0x000000a600a67220 */ /* 0x040fe20000410000 */
[----:B------:R-:W1:Y:S01]  /*f0c0*/  LDSM.16.MT88.4 R180, [R221] ;  /* 0x00000000ddb4783b */ /* 0x000e620000004200 */
[----:B------:R-:W-:Y:S02]  /*f0d0*/  FMUL.FTZ R167, R0, R167 ;  /* 0x000000a700a77220 */ /* 0x000fe40000410000 */
[C---:B------:R-:W-:Y:S02]  /*f0e0*/  FMUL.FTZ R168, R2.reuse, R168 ;  /* 0x000000a802a87220 */ /* 0x040fe40000410000 */
[----:B------:R-:W-:Y:S02]  /*f0f0*/  FMUL.FTZ R169, R2, R169 ;  /* 0x000000a902a97220 */ /* 0x000fe40000410000 */
[C---:B------:R-:W-:Y:S01]  /*f100*/  FMUL.FTZ R170, R0.reuse, R170 ;  /* 0x000000aa00aa7220 */ /* 0x040fe20000410000 */
[----:B------:R-:W-:Y:S01]  /*f110*/  MUFU.EX2 R208, R24 ;  /* 0x0000001800d07308 */ /* 0x000fe20000000800 */
[C---:B--2---:R-:W-:Y:S05]  /*f120*/  HMMA.16816.F32 R4, R176.reuse, R188, R4 ;  /* 0x000000bcb004723c */ /* 0x044fea0000001804 */
[----:B------:R-:W-:Y:S02]  /*f130*/  FMUL.FTZ R171, R0, R171 ;  /* 0x000000ab00ab7220 */ /* 0x000fe40000410000 */
[C---:B------:R-:W-:Y:S01]  /*f140*/  FMUL.FTZ R52, R2.reuse, R52 ;  /* 0x0000003402347220 */ /* 0x040fe20000410000 */
[C---:B------:R-:W-:Y:S01]  /*f150*/  HMMA.16816.F32 R8, R176.reuse, R190, R8 ;  /* 0x000000beb008723c */ /* 0x040fe20000001808 */
[----:B------:R-:W2:Y:S01]  /*f160*/  LDSM.16.MT88.4 R188, [R217+0x3000] ;  /* 0x00300000d9bc783b */ /* 0x000ea20000004200 */
[----:B------:R-:W-:Y:S02]  /*f170*/  MUFU.EX2 R207, R25 ;  /* 0x0000001900cf7308 */ /* 0x000fe40000000800 */
[----:B------:R-:W-:Y:S02]  /*f180*/  FMUL.FTZ R53, R2, R53 ;  /* 0x0000003502357220 */ /* 0x000fe40000410000 */
[C---:B------:R-:W-:Y:S02]  /*f190*/  FMUL.FTZ R54, R0.reuse, R54 ;  /* 0x0000003600367220 */ /* 0x040fe40000410000 */
[C---:B----4-:R-:W-:Y:S04]  /*f1a0*/  HMMA.16816.F32 R132, R176.reuse, R192, R132 ;  /* 0x000000c0b084723c */ /* 0x050fe80000001884 */
[----:B------:R-:W-:Y:S01]  /*f1b0*/  MUFU.EX2 R193, R22 ;  /* 0x0000001600c17308 */ /* 0x000fe20000000800 */
[----:B------:R-:W-:Y:S02]  /*f1c0*/  FMUL.FTZ R55, R0, R55 ;  /* 0x0000003700377220 */ /* 0x000fe40000410000 */
[C---:B------:R-:W-:Y:S01]  /*f1d0*/  FMUL.FTZ R56, R2.reuse, R56 ;  /* 0x0000003802387220 */ /* 0x040fe20000410000 */
[C---:B------:R-:W-:Y:S04]  /*f1e0*/  HMMA.16816.F32 R136, R176.reuse, R194, R136 ;  /* 0x000000c2b088723c */ /* 0x040fe80000001888 */
[----:B------:R-:W-:Y:S02]  /*f1f0*/  FMUL.FTZ R57, R2, R57 ;  /* 0x0000003902397220 */ /* 0x000fe40000410000 */
[----:B------:R-:W-:Y:S01]  /*f200*/  MUFU.EX2 R195, R18 ;  /* 0x0000001200c37308 */ /* 0x000fe20000000800 */
[C---:B------:R-:W-:Y:S01]  /*f210*/  FMUL.FTZ R58, R0.reuse, R58 ;  /* 0x0000003a003a7220 */ /* 0x040fe20000410000 */
[C---:B-1----:R-:W-:Y:S04]  /*f220*/  HMMA.16816.F32 R140, R176.reuse, R180, R140 ;  /* 0x000000b4b08c723c */ /* 0x042fe8000000188c */
[----:B------:R-:W-:Y:S02]  /*f230*/  FMUL.FTZ R59, R0, R59 ;  /* 0x0000003b003b7220 */ /* 0x000fe40000410000 */
[C---:B------:R-:W-:Y:S02]  /*f240*/  FMUL.FTZ R60, R2.reuse, R60 ;  /* 0x0000003c023c7220 */ /* 0x040fe40000410000 */
[C---:B------:R-:W-:Y:S01]  /*f250*/  HMMA.16816.F32 R144, R176.reuse, R182, R144 ;  /* 0x000000b6b090723c */ /* 0x040fe20000001890 */
[----:B------:R-:W1:Y:S01]  /*f260*/  LDSM.16.MT88.4 R180, [R218+0x3000] ;  /* 0x00300000dab4783b */ /* 0x000e620000004200 */
[----:B------:R3:W4:Y:S02]  /*f270*/  MUFU.EX2 R194, R19 ;  /* 0x0000001300c27308 */ /* 0x0007240000000800 */
[----:B------:R-:W-:Y:S02]  /*f280*/  FMUL.FTZ R61, R2, R61 ;  /* 0x0000003d023d7220 */ /* 0x000fe40000410000 */
[C---:B------:R-:W-:Y:S02]  /*f290*/  FMUL.FTZ R62, R0.reuse, R62 ;  /* 0x0000003e003e7220 */ /* 0x040fe40000410000 */
[C---:B------:R-:W-:Y:S04]  /*f2a0*/  HMMA.16816.F32 R148, R176.reuse, R184, R148 ;  /* 0x000000b8b094723c */ /* 0x040fe80000001894 */
[----:B------:R4:W1:Y:S01]  /*f2b0*/  MUFU.EX2 R192, R23 ;  /* 0x0000001700c07308 */ /* 0x0008620000000800 */
[----:B------:R-:W-:Y:S02]  /*f2c0*/  FMUL.FTZ R63, R0, R63 ;  /* 0x0000003f003f7220 */ /* 0x000fe40000410000 */
[C---:B------:R-:W-:Y:S01]  /*f2d0*/  FMUL.FTZ R64, R2.reuse, R64 ;  /* 0x0000004002407220 */ /* 0x040fe20000410000 */
[C---:B------:R-:W-:Y:S01]  /*f2e0*/  HMMA.16816.F32 R152, R176.reuse, R186, R152 ;  /* 0x000000bab098723c */ /* 0x040fe20000001898 */
[----:B------:R-:W1:Y:S03]  /*f2f0*/  LDSM.16.MT88.4 R184, [R221+0x3000] ;  /* 0x00300000ddb8783b */ /* 0x000e660000004200 */
[----:B------:R-:W-:Y:S02]  /*f300*/  FMUL.FTZ R65, R2, R65 ;  /* 0x0000004102417220 */ /* 0x000fe40000410000 */
[----:B------:R-:W-:Y:S01]  /*f310*/  MUFU.EX2 R206, R28 ;  /* 0x0000001c00ce7308 */ /* 0x000fe20000000800 */
[C---:B------:R-:W-:Y:S01]  /*f320*/  FMUL.FTZ R66, R0.reuse, R66 ;  /* 0x0000004200427220 */ /* 0x040fe20000410000 */
[C---:B--2---:R-:W-:Y:S01]  /*f330*/  HMMA.16816.F32 R156, R176.reuse, R188, R156 ;  /* 0x000000bcb09c723c */ /* 0x044fe2000000189c */
[----:B---3--:R-:W-:Y:S03]  /*f340*/  LDSM.16.MT88.4 R16, [R218+0x800] ;  /* 0x00080000da10783b */ /* 0x008fe60000004200 */
[----:B------:R-:W-:Y:S02]  /*f350*/  FMUL.FTZ R67, R0, R67 ;  /* 0x0000004300437220 */ /* 0x000fe40000410000 */
[C---:B------:R-:W-:Y:S02]  /*f360*/  FMUL.FTZ R68, R2.reuse, R68 ;  /* 0x0000004402447220 */ /* 0x040fe40000410000 */
[C---:B------:R-:W-:Y:S01]  /*f370*/  HMMA.16816.F32 R160, R176.reuse, R190, R160 ;  /* 0x000000beb0a0723c */ /* 0x040fe200000018a0 */
[----:B------:R-:W2:Y:S01]  /*f380*/  LDSM.16.MT88.4 R188, [R220+0x3000] ;  /* 0x00300000dcbc783b */ /* 0x000ea20000004200 */
[----:B------:R-:W-:Y:S02]  /*f390*/  MUFU.EX2 R175, R34 ;  /* 0x0000002200af7308 */ /* 0x000fe40000000800 */
[----:B------:R-:W-:Y:S02]  /*f3a0*/  FMUL.FTZ R69, R2, R69 ;  /* 0x0000004502457220 */ /* 0x000fe40000410000 */
[C---:B------:R-:W-:Y:S01]  /*f3b0*/  FMUL.FTZ R70, R0.reuse, R70 ;  /* 0x0000004600467220 */ /* 0x040fe20000410000 */
[----:B----4-:R-:W-:Y:S01]  /*f3c0*/  LDSM.16.MT88.4 R20, [R217+0x1000] ;  /* 0x00100000d914783b */ /* 0x010fe20000004200 */
[----:B------:R-:W-:Y:S01]  /*f3d0*/  FMUL.FTZ R71, R0, R71 ;  /* 0x0000004700477220 */ /* 0x000fe20000410000 */
[C---:B-1----:R-:W-:Y:S03]  /*f3e0*/  HMMA.16816.F32 R164, R176.reuse, R180, R164 ;  /* 0x000000b4b0a4723c */ /* 0x042fe600000018a4 */
[C---:B------:R-:W-:Y:S01]  /*f3f0*/  FMUL.FTZ R72, R2.reuse, R72 ;  /* 0x0000004802487220 */ /* 0x040fe20000410000 */
[----:B------:R-:W-:Y:S01]  /*f400*/  MUFU.EX2 R3, R3 ;  /* 0x0000000300037308 */ /* 0x000fe20000000800 */
        /* <DEDUP_REMOVED lines=70> */
[----:B------:R-:W-:Y:S02]  /*f870*/  LDSM.16.MT88.4 R188, [R217+0x3800] ;  /* 0x00380000d9bc783b */ /* 0x000fe40000004200 */
        /* <DEDUP_REMOVED lines=15> */
[C---:B------:R-:W-:Y:S03]  /*f970*/  HMMA.16816.F32 R124, R176.reuse, R12, R124 ;  /* 0x0000000cb07c723c */ /* 0x040fe6000000187c */
[C---:B------:R-:W-:Y:S02]  /*f980*/  FMUL.FTZ R130, R0.reuse, R130 ;  /* 0x0000008200827220 */ /* 0x040fe40000410000 */
[----:B------:R-:W-:Y:S02]  /*f990*/  FMUL.FTZ R131, R0, R131 ;  /* 0x0000008300837220 */ /* 0x000fe40000410000 */
[----:B------:R-:W-:Y:S01]  /*f9a0*/  F2FP.PACK_AB R12, R213, R214 ;  /* 0x000000d6d50c723e */ /* 0x000fe200000000ff */
[--C-:B------:R-:W-:Y:S01]  /*f9b0*/  FFMA.FTZ R49, R49, c[0x0][0x2d0], -R196.reuse ;  /* 0x0000b40031317a23 */ /* 0x100fe200000108c4 */
[----:B------:R-:W-:Y:S03]  /*f9c0*/  F2FP.PACK_AB R13, R197, R198 ;  /* 0x000000c6c50d723e */ /* 0x000fe600000000ff */
[----:B------:R-:W-:Y:S01]  /*f9d0*/  HMMA.16816.F32 R128, R176, R14, R128 ;  /* 0x0000000eb080723c */ /* 0x000fe20000001880 */
[----:B------:R-:W1:Y:S01]  /*f9e0*/  LDSM.16.MT88.4 R176, [R221+0x800] ;  /* 0x00080000ddb0783b */ /* 0x000e620000004200 */
[----:B------:R-:W-:Y:S01]  /*f9f0*/  MUFU.EX2 R49, R49 ;  /* 0x0000003100317308 */ /* 0x000fe20000000800 */
[--C-:B------:R-:W-:Y:S02]  /*fa00*/  FFMA.FTZ R36, R36, c[0x0][0x2d0], -R196.reuse ;  /* 0x0000b40024247a23 */ /* 0x100fe400000108c4 */
[----:B------:R-:W-:Y:S02]  /*fa10*/  FFMA.FTZ R37, R37, c[0x0][0x2d0], -R196 ;  /* 0x0000b40025257a23 */ /* 0x000fe400000108c4 */
[----:B------:R-:W-:Y:S01]  /*fa20*/  F2FP.PACK_AB R14, R211, R212 ;  /* 0x000000d4d30e723e */ /* 0x000fe200000000ff */
[--C-:B------:R-:W-:Y:S01]  /*fa30*/  FFMA.FTZ R38, R38, c[0x0][0x2d0], -R174.reuse ;  /* 0x0000b40026267a23 */ /* 0x100fe200000108ae */
[----:B------:R-:W-:Y:S03]  /*fa40*/  F2FP.PACK_AB R15, R194, R195 ;  /* 0x000000c3c20f723e */ /* 0x000fe600000000ff */
[----:B------:R-:W-:Y:S01]  /*fa50*/  MUFU.EX2 R36, R36 ;  /* 0x0000002400247308 */ /* 0x000fe20000000800 */
[----:B------:R-:W-:Y:S02]  /*fa60*/  FFMA.FTZ R39, R39, c[0x0][0x2d0], -R174 ;  /* 0x0000b40027277a23 */ /* 0x000fe400000108ae */
[--C-:B------:R-:W-:Y:S01]  /*fa70*/  FFMA.FTZ R40, R40, c[0x0][0x2d0], -R196.reuse ;  /* 0x0000b40028287a23 */ /* 0x100fe200000108c4 */
[C---:B---3--:R-:W-:Y:S05]  /*fa80*/  HMMA.16816.F32 R4, R12.reuse, R184, R4 ;  /* 0x000000b80c04723c */ /* 0x048fea0000001804 */
[----:B------:R-:W-:Y:S01]  /*fa90*/  FFMA.FTZ R41, R41, c[0x0][0x2d0], -R196 ;  /* 0x0000b40029297a23 */ /* 0x000fe200000108c4 */
[----:B------:R-:W-:Y:S01]  /*faa0*/  MUFU.EX2 R37, R37 ;  /* 0x0000002500257308 */ /* 0x000fe20000000800 */
[--C-:B------:R-:W-:Y:S01]  /*fab0*/  FFMA.FTZ R42, R42, c[0x0][0x2d0], -R174.reuse ;  /* 0x0000b4002a2a7a23 */ /* 0x100fe200000108ae */
[C---:B------:R-:W-:Y:S01]  /*fac0*/  HMMA.16816.F32 R8, R12.reuse, R186, R8 ;  /* 0x000000ba0c08723c */ /* 0x040fe20000001808 */
[----:B------:R-:W2:Y:S03]  /*fad0*/  LDSM.16.MT88.4 R184, [R218+0x3800] ;  /* 0x00380000dab8783b */ /* 0x000ea60000004200 */
[----:B------:R-:W-:Y:S02]  /*fae0*/  FFMA.FTZ R43, R43, c[0x0][0x2d0], -R174 ;  /* 0x0000b4002b2b7a23 */ /* 0x000fe400000108ae */
[--C-:B------:R-:W-:Y:S02]  /*faf0*/  FFMA.FTZ R44, R44, c[0x0][0x2d0], -R196.reuse ;  /* 0x0000b4002c2c7a23 */ /* 0x100fe400000108c4 */
[C---:B------:R-:W-:Y:S01]  /*fb00*/  HMMA.16816.F32 R132, R12.reuse, R16, R132 ;  /* 0x000000100c84723c */ /* 0x040fe20000001884 */
[----:B------:R-:W-:Y:S03]  /*fb10*/  MUFU.EX2 R38, R38 ;  /* 0x0000002600267308 */ /* 0x000fe60000000800 */
[----:B------:R-:W-:Y:S02]  /*fb20*/  FFMA.FTZ R45, R45, c[0x0][0x2d0], -R196 ;  /* 0x0000b4002d2d7a23 */ /* 0x000fe400000108c4 */
[--C-:B------:R-:W-:Y:S02]  /*fb30*/  FFMA.FTZ R46, R46, c[0x0][0x2d0], -R174.reuse ;  /* 0x0000b4002e2e7a23 */ /* 0x100fe400000108ae */
[C---:B------:R-:W-:Y:S01]  /*fb40*/  HMMA.16816.F32 R136, R12.reuse, R18, R136 ;  /* 0x000000120c88723c */ /* 0x040fe20000001888 */
[----:B------:R-:W3:Y:S02]  /*fb50*/  LDSM.16.MT88.4 R16, [R221+0x3800] ;  /* 0x00380000dd10783b */ /* 0x000ee40000004200 */
[----:B------:R-:W-:Y:S01]  /*fb60*/  MUFU.EX2 R39, R39 ;  /* 0x0000002700277308 */ /* 0x000fe20000000800 */
[----:B------:R-:W-:Y:S02]  /*fb70*/  FFMA.FTZ R47, R47, c[0x0][0x2d0], -R174 ;  /* 0x0000b4002f2f7a23 */ /* 0x000fe400000108ae */
[----:B------:R-:W-:Y:S02]  /*fb80*/  FFMA.FTZ R48, R48, c[0x0][0x2d0], -R196 ;  /* 0x0000b40030307a23 */ /* 0x000fe400000108c4 */
[C---:B-1----:R-:W-:Y:S04]  /*fb90*/  HMMA.16816.F32 R140, R12.reuse, R176, R140 ;  /* 0x000000b00c8c723c */ /* 0x042fe8000000188c */
[--C-:B------:R-:W-:Y:S01]  /*fba0*/  FFMA.FTZ R50, R50, c[0x0][0x2d0], -R174.reuse ;  /* 0x0000b40032327a23 */ /* 0x100fe200000108ae */
[----:B------:R-:W-:Y:S01]  /*fbb0*/  MUFU.EX2 R40, R40 ;  /* 0x0000002800287308 */ /* 0x000fe20000000800 */
[----:B------:R-:W-:Y:S02]  /*fbc0*/  FFMA.FTZ R174, R51, c[0x0][0x2d0], -R174 ;  /* 0x0000b40033ae7a23 */ /* 0x000fe400000108ae */
[C---:B------:R-:W-:Y:S01]  /*fbd0*/  HMMA.16816.F32 R144, R12.reuse, R178, R144 ;  /* 0x000000b20c90723c */ /* 0x040fe20000001890 */
[----:B------:R-:W1:Y:S06]  /*fbe0*/  LDSM.16.MT88.4 R176, [R220+0x3800] ;  /* 0x00380000dcb0783b */ /* 0x000e6c0000004200 */
[----:B------:R-:W-:Y:S01]  /*fbf0*/  MUFU.EX2 R174, R174 ;  /* 0x000000ae00ae7308 */ /* 0x000fe20000000800 */
[C---:B------:R-:W-:Y:S08]  /*fc00*/  HMMA.16816.F32 R148, R12.reuse, R180, R148 ;  /* 0x000000b40c94723c */ /* 0x040ff00000001894 */
[C---:B------:R-:W-:Y:S01]  /*fc10*/  HMMA.16816.F32 R152, R12.reuse, R182, R152 ;  /* 0x000000b60c98723c */ /* 0x040fe20000001898 */
[----:B------:R-:W4:Y:S01]  /*fc20*/  LDSM.16.MT88.4 R180, [R217+0x6800] ;  /* 0x00680000d9b4783b */ /* 0x000f220000004200 */
[----:B------:R-:W-:Y:S06]  /*fc30*/  MUFU.EX2 R41, R41 ;  /* 0x0000002900297308 */ /* 0x000fec0000000800 */
[C---:B------:R-:W-:Y:S04]  /*fc40*/  HMMA.16816.F32 R156, R12.reuse, R188, R156 ;  /* 0x000000bc0c9c723c */ /* 0x040fe8000000189c */
[----:B------:R-:W-:Y:S04]  /*fc50*/  MUFU.EX2 R42, R42 ;  /* 0x0000002a002a7308 */ /* 0x000fe80000000800 */
[C---:B------:R-:W-:Y:S01]  /*fc60*/  HMMA.16816.F32 R160, R12.reuse, R190, R160 ;  /* 0x000000be0ca0723c */ /* 0x040fe200000018a0 */
[----:B------:R-:W4:Y:S05]  /*fc70*/  LDSM.16.MT88.4 R188, [R218+0x6800] ;  /* 0x00680000dabc783b */ /* 0x000f2a0000004200 */
[----:B------:R-:W-:Y:S02]  /*fc80*/  MUFU.EX2 R43, R43 ;  /* 0x0000002b002b7308 */ /* 0x000fe40000000800 */
[C---:B--2---:R-:W-:Y:S08]  /*fc90*/  HMMA.16816.F32 R164, R12.reuse, R184, R164 ;  /* 0x000000b80ca4723c */ /* 0x044ff000000018a4 */
[C---:B------:R-:W-:Y:S01]  /*fca0*/  HMMA.16816.F32 R168, R12.reuse, R186, R168 ;  /* 0x000000ba0ca8723c */ /* 0x040fe200000018a8 */
[----:B------:R-:W2:Y:S01]  /*fcb0*/  LDSM.16.MT88.4 R184, [R221+0x6800] ;  /* 0x00680000ddb8783b */ /* 0x000ea20000004200 */
[----:B------:R-:W-:Y:S06]  /*fcc0*/  MUFU.EX2 R44, R44 ;  /* 0x0000002c002c7308 */ /* 0x000fec0000000800 */
[C---:B---3--:R-:W-:Y:S04]  /*fcd0*/  HMMA.16816.F32 R52, R12.reuse, R16, R52 ;  /* 0x000000100c34723c */ /* 0x048fe80000001834 */
[----:B------:R-:W-:Y:S04]  /*fce0*/  MUFU.EX2 R45, R45 ;  /* 0x0000002d002d7308 */ /* 0x000fe80000000800 */
[C---:B------:R-:W-:Y:S01]  /*fcf0*/  HMMA.16816.F32 R56, R12.reuse, R18, R56 ;  /* 0x000000120c38723c */ /* 0x040fe20000001838 */
[----:B------:R-:W3:Y:S05]  /*fd00*/  LDSM.16.MT88.4 R16, [R220+0x6800] ;  /* 0x00680000dc10783b */ /* 0x000eea0000004200 */
[----:B------:R-:W-:Y:S02]  /*fd10*/  MUFU.EX2 R46, R46 ;  /* 0x0000002e002e7308 */ /* 0x000fe40000000800 */
[C---:B-1----:R-:W-:Y:S08]  /*fd20*/  HMMA.16816.F32 R60, R12.reuse, R176, R60 ;  /* 0x000000b00c3c723c */ /* 0x042ff0000000183c */
[C---:B------:R-:W-:Y:S01]  /*fd30*/  HMMA.16816.F32 R64, R12.reuse, R178, R64 ;  /* 0x000000b20c40723c */ /* 0x040fe20000001840 */
[----:B------:R-:W1:Y:S01]  /*fd40*/  LDSM.16.MT88.4 R176, [R217+0x9800] ;  /* 0x00980000d9b0783b */ /* 0x000e620000004200 */
[----:B------:R-:W-:Y:S06]  /*fd50*/  MUFU.EX2 R47, R47 ;  /* 0x0000002f002f7308 */ /* 0x000fec0000000800 */
[C---:B----4-:R-:W-:Y:S04]  /*fd60*/  HMMA.16816.F32 R68, R12.reuse, R180, R68 ;  /* 0x000000b40c44723c */ /* 0x050fe80000001844 */
[----:B------:R-:W-:Y:S04]  /*fd70*/  MUFU.EX2 R48, R48 ;  /* 0x0000003000307308 */ /* 0x000fe80000000800 */
[C---:B------:R-:W-:Y:S01]  /*fd80*/  HMMA.16816.F32 R72, R12.reuse, R182, R72 ;  /* 0x000000b60c48723c */ /* 0x040fe20000001848 */
[----:B------:R-:W4:Y:S05]  /*fd90*/  LDSM.16.MT88.4 R180, [R218+0x9800] ;  /* 0x00980000dab4783b */ /* 0x000f2a0000004200 */
[----:B------:R-:W-:Y:S02]  /*fda0*/  MUFU.EX2 R50, R50 ;  /* 0x0000003200327308 */ /* 0x000fe40000000800 */
[C---:B------:R-:W-:Y:S08]  /*fdb0*/  HMMA.16816.F32 R76, R12.reuse, R188, R76 ;  /* 0x000000bc0c4c723c */ /* 0x040ff0000000184c */
[C---:B------:R-:W-:Y:S01]  /*fdc0*/  HMMA.16816.F32 R80, R12.reuse, R190, R80 ;  /* 0x000000be0c50723c */ /* 0x040fe20000001850 */
[----:B------:R-:W-:Y:S07]  /*fdd0*/  MUFU.EX2 R191, R26 ;  /* 0x0000001a00bf7308 */ /* 0x000fee0000000800 */
[C---:B--2---:R-:W-:Y:S03]  /*fde0*/  HMMA.16816.F32 R84, R12.reuse, R184, R84 ;  /* 0x000000b80c54723c */ /* 0x044fe60000001854 */
[----:B------:R2:W1:Y:S05]  /*fdf0*/  MUFU.EX2 R190, R27 ;  /* 0x0000001b00be7308 */ /* 0x00046a0000000800 */
[C---:B------:R-:W-:Y:S01]  /*fe00*/  HMMA.16816.F32 R88, R12.reuse, R186, R88 ;  /* 0x000000ba0c58723c */ /* 0x040fe20000001858 */
[----:B------:R-:W4:Y:S04]  /*fe10*/  LDSM.16.MT88.4 R184, [R221+0x9800] ;  /* 0x00980000ddb8783b */ /* 0x000f280000004200 */
[----:B------:R-:W-:Y:S03]  /*fe20*/  MUFU.EX2 R189, R30 ;  /* 0x0000001e00bd7308 */ /* 0x000fe60000000800 */
[C---:B---3--:R-:W-:Y:S07]  /*fe30*/  HMMA.16816.F32 R92, R12.reuse, R16, R92 ;  /* 0x000000100c5c723c */ /* 0x048fee000000185c */
[----:B------:R-:W-:Y:S01]  /*fe40*/  MUFU.EX2 R188, R31 ;  /* 0x0000001f00bc7308 */ /* 0x000fe20000000800 */
[C---:B------:R-:W-:Y:S01]  /*fe50*/  HMMA.16816.F32 R96, R12.reuse, R18, R96 ;  /* 0x000000120c60723c */ /* 0x040fe20000001860 */
[----:B------:R-:W3:Y:S06]  /*fe60*/  LDSM.16.MT88.4 R16, [R220+0x9800] ;  /* 0x00980000dc10783b */ /* 0x000eec0000004200 */
[----:B--2---:R-:W2:Y:S01]  /*fe70*/  LDSM.16.MT88.4 R24, [R218+0x1000] ;  /* 0x00100000da18783b */ /* 0x004ea20000004200 */
[C---:B-1----:R-:W-:Y:S08]  /*fe80*/  HMMA.16816.F32 R100, R12.reuse, R176, R100 ;  /* 0x000000b00c64723c */ /* 0x042ff00000001864 */
[C---:B------:R-:W-:Y:S01]  /*fe90*/  HMMA.16816.F32 R104, R12.reuse, R178, R104 ;  /* 0x000000b20c68723c */ /* 0x040fe20000001868 */
[----:B------:R-:W-:Y:S07]  /*fea0*/  LDSM.16.MT88.4 R176, [R220+0x1000] ;  /* 0x00100000dcb0783b */ /* 0x000fee0000004200 */
[C---:B----4-:R-:W-:Y:S08]  /*feb0*/  HMMA.16816.F32 R108, R12.reuse, R180, R108 ;  /* 0x000000b40c6c723c */ /* 0x050ff0000000186c */
[C---:B------:R-:W-:Y:S01]  /*fec0*/  HMMA.16816.F32 R112, R12.reuse, R182, R112 ;  /* 0x000000b60c70723c */ /* 0x040fe20000001870 */
[----:B------:R-:W-:Y:S07]  /*fed0*/  LDSM.16.MT88.4 R180, [R217+0x4000] ;  /* 0x00400000d9b4783b */ /* 0x000fee0000004200 */
[C---:B------:R-:W-:Y:S08]  /*fee0*/  HMMA.16816.F32 R116, R12.reuse, R184, R116 ;  /* 0x000000b80c74723c */ /* 0x040ff00000001874 */
[C---:B------:R-:W-:Y:S01]  /*fef0*/  HMMA.16816.F32 R120, R12.reuse, R186, R120 ;  /* 0x000000ba0c78723c */ /* 0x040fe20000001878 */
[----:B------:R-:W-:Y:S07]  /*ff00*/  LDSM.16.MT88.4 R184, [R217+0x2800] ;  /* 0x00280000d9b8783b */ /* 0x000fee0000004200 */
[C---:B---3--:R-:W-:Y:S08]  /*ff10*/  HMMA.16816.F32 R124, R12.reuse, R16, R124 ;  /* 0x000000100c7c723c */ /* 0x048ff0000000187c */
[----:B------:R-:W-:Y:S01]  /*ff20*/  HMMA.16816.F32 R128, R12, R18, R128 ;  /* 0x000000120c80723c */ /* 0x000fe20000001880 */
[----:B------:R-:W1:Y:S06]  /*ff30*/  LDSM.16.MT88.4 R16, [R221+0x1000] ;  /* 0x00100000dd10783b */ /* 0x000e6c0000004200 */
[----:B------:R-:W-:Y:S02]  /*ff40*/  F2FP.PACK_AB R12, R209, R210 ;  /* 0x000000d2d10c723e */ /* 0x000fe400000000ff */
[----:B------:R-:W-:Y:S03]  /*ff50*/  F2FP.PACK_AB R13, R192, R193 ;  /* 0x000000c1c00d723e */ /* 0x000fe600000000ff */
[----:B------:R-:W-:Y:S02]  /*ff60*/  F2FP.PACK_AB R14, R207, R208 ;  /* 0x000000d0cf0e723e */ /* 0x000fe400000000ff */
[----:B------:R-:W-:Y:S07]  /*ff70*/  F2FP.PACK_AB R15, R190, R191 ;  /* 0x000000bfbe0f723e */ /* 0x000fee00000000ff */
        /* <DEDUP_REMOVED lines=26> */
[----:B------:R-:W2:Y:S07]  /*10120*/  LDSM.16.MT88.4 R176, [R218+0xa000] ;  /* 0x00a00000dab0783b */ /* 0x000eae0000004200 */
[C---:B------:R-:W-:Y:S07]  /*10130*/  HMMA.16816.F32 R76, R12.reuse, R180, R76 ;  /* 0x000000b40c4c723c */ /* 0x040fee000000184c */
[----:B------:R-:W-:Y:S01]  /*10140*/  MOV R181, R205 ;  /* 0x000000cd00b57202 */ /* 0x000fe20000000f00 */
[C---:B------:R-:W-:Y:S01]  /*10150*/  HMMA.16816.F32 R80, R12.reuse, R182, R80 ;  /* 0x000000b60c50723c */ /* 0x040fe20000001850 */
[----:B------:R-:W4:Y:S01]  /*10160*/  LDL.LU R182, [R1+0x8] ;  /* 0x0000080001b67983 */ /* 0x000f220000300800 */
[----:B------:R1:W1:Y:S02]  /*10170*/  MUFU.EX2 R205, R29 ;  /* 0x0000001d00cd7308 */ /* 0x0002640000000800 */
[----:B------:R-:W-:Y:S03]  /*10180*/  MOV R180, R204 ;  /* 0x000000cc00b47202 */ /* 0x000fe60000000f00 */
[----:B------:R-:W-:Y:S01]  /*10190*/  MOV R183, R203 ;  /* 0x000000cb00b77202 */ /* 0x000fe20000000f00 */
[C---:B---3--:R-:W-:Y:S04]  /*101a0*/  HMMA.16816.F32 R84, R12.reuse, R20, R84 ;  /* 0x000000140c54723c */ /* 0x048fe80000001854 */
[----:B------:R-:W-:Y:S04]  /*101b0*/  MUFU.EX2 R204, R32 ;  /* 0x0000002000cc7308 */ /* 0x000fe80000000800 */
[C---:B------:R-:W-:Y:S01]  /*101c0*/  HMMA.16816.F32 R88, R12.reuse, R22, R88 ;  /* 0x000000160c58723c */ /* 0x040fe20000001858 */
[----:B------:R-:W3:Y:S05]  /*101d0*/  LDSM.16.MT88.4 R20, [R221+0xa000] ;  /* 0x00a00000dd14783b */ /* 0x000eea0000004200 */
[----:B------:R3:W3:Y:S02]  /*101e0*/  MUFU.EX2 R203, R33 ;  /* 0x0000002100cb7308 */ /* 0x0006e40000000800 */
[C---:B--2---:R-:W-:Y:S01]  /*101f0*/  HMMA.16816.F32 R92, R12.reuse, R24, R92 ;  /* 0x000000180c5c723c */ /* 0x044fe2000000185c */
[----:B-1----:R-:W-:Y:S07]  /*10200*/  LDSM.16.MT88.4 R28, [R218+0x1800] ;  /* 0x00180000da1c783b */ /* 0x002fee0000004200 */
[C---:B------:R-:W-:Y:S01]  /*10210*/  HMMA.16816.F32 R96, R12.reuse, R26, R96 ;  /* 0x0000001a0c60723c */ /* 0x040fe20000001860 */
[----:B------:R-:W1:Y:S07]  /*10220*/  LDSM.16.MT88.4 R24, [R220+0xa000] ;  /* 0x00a00000dc18783b */ /* 0x000e6e0000004200 */
[C---:B------:R-:W-:Y:S01]  /*10230*/  HMMA.16816.F32 R100, R12.reuse, R16, R100 ;  /* 0x000000100c64723c */ /* 0x040fe20000001864 */
[----:B---3--:R-:W-:Y:S07]  /*10240*/  LDSM.16.MT88.4 R32, [R221+0x1800] ;  /* 0x00180000dd20783b */ /* 0x008fee0000004200 */
[C---:B------:R-:W-:Y:S01]  /*10250*/  HMMA.16816.F32 R104, R12.reuse, R18, R104 ;  /* 0x000000120c68723c */ /* 0x040fe20000001868 */
[----:B------:R-:W2:Y:S07]  /*10260*/  LDSM.16.MT88.4 R16, [R217+0x1800] ;  /* 0x00180000d910783b */ /* 0x000eae0000004200 */
[C---:B------:R-:W-:Y:S01]  /*10270*/  HMMA.16816.F32 R108, R12.reuse, R176, R108 ;  /* 0x000000b00c6c723c */ /* 0x040fe2000000186c */
[----:B------:R-:W3:Y:S06]  /*10280*/  LDL.LU R177, [R1+0x4] ;  /* 0x0000040001b17983 */ /* 0x000eec0000300800 */
[----:B------:R-:W-:Y:S01]  /*10290*/  MOV R176, R180 ;  /* 0x000000b400b07202 */ /* 0x000fe20000000f00 */
[C---:B------:R-:W-:Y:S07]  /*102a0*/  HMMA.16816.F32 R112, R12.reuse, R178, R112 ;  /* 0x000000b20c70723c */ /* 0x040fee0000001870 */
[----:B------:R-:W-:Y:S01]  /*102b0*/  MOV R179, R181 ;  /* 0x000000b500b37202 */ /* 0x000fe20000000f00 */
[C---:B------:R-:W-:Y:S08]  /*102c0*/  HMMA.16816.F32 R116, R12.reuse, R20, R116 ;  /* 0x000000140c74723c */ /* 0x040ff00000001874 */
[C---:B------:R-:W-:Y:S01]  /*102d0*/  HMMA.16816.F32 R120, R12.reuse, R22, R120 ;  /* 0x000000160c78723c */ /* 0x040fe20000001878 */
[----:B------:R-:W2:Y:S07]  /*102e0*/  LDSM.16.MT88.4 R20, [R220+0x1800] ;  /* 0x00180000dc14783b */ /* 0x000eae0000004200 */
        /* <DEDUP_REMOVED lines=30> */
[----:B------:R-:W-:Y:S07]  /*104d0*/  LDSM.16.MT88.4 R32, [R217+0x5000] ;  /* 0x00500000d920783b */ /* 0x000fee0000004200 */
        /* <DEDUP_REMOVED lines=11> */
[----:B------:R-:W2:Y:S03]  /*10590*/  LDSM.16.MT88.4 R28, [R220+0xa800] ;  /* 0x00a80000dc1c783b */ /* 0x000ea60000004200 */
[----:B----4-:R-:W-:Y:S04]  /*105a0*/  FFMA.FTZ R0, R0, R182, R199 ;  /* 0x000000b600007223 */ /* 0x010fe800000100c7 */
[C---:B------:R-:W-:Y:S04]  /*105b0*/  HMMA.16816.F32 R100, R12.reuse, R20, R100 ;  /* 0x000000140c64723c */ /* 0x040fe80000001864 */
[----:B------:R-:W-:Y:S04]  /*105c0*/  FADD.FTZ R0, R202, R0 ;  /* 0x00000000ca007221 */ /* 0x000fe80000010000 */
[C---:B------:R-:W-:Y:S01]  /*105d0*/  HMMA.16816.F32 R104, R12.reuse, R22, R104 ;  /* 0x000000160c68723c */ /* 0x040fe20000001868 */
[----:B------:R-:W4:Y:S03]  /*105e0*/  LDSM.16.MT88.4 R20, [R217+0x2000] ;  /* 0x00200000d914783b */ /* 0x000f260000004200 */
[----:B------:R-:W-:Y:S04]  /*105f0*/  FADD.FTZ R0, R201, R0 ;  /* 0x00000000c9007221 */ /* 0x000fe80000010000 */
[C---:B-1----:R-:W-:Y:S04]  /*10600*/  HMMA.16816.F32 R108, R12.reuse, R24, R108 ;  /* 0x000000180c6c723c */ /* 0x042fe8000000186c */
[----:B------:R-:W-:Y:S04]  /*10610*/  FADD.FTZ R0, R200, R0 ;  /* 0x00000000c8007221 */ /* 0x000fe80000010000 */
[C---:B------:R-:W-:Y:S01]  /*10620*/  HMMA.16816.F32 R112, R12.reuse, R26, R112 ;  /* 0x0000001a0c70723c */ /* 0x040fe20000001870 */
[----:B------:R-:W1:Y:S03]  /*10630*/  LDSM.16.MT88.4 R24, [R218+0x2000] ;  /* 0x00200000da18783b */ /* 0x000e660000004200 */
[----:B------:R-:W-:Y:S04]  /*10640*/  FADD.FTZ R0, R198, R0 ;  /* 0x00000000c6007221 */ /* 0x000fe80000010000 */
[C---:B--2---:R-:W-:Y:S04]  /*10650*/  HMMA.16816.F32 R116, R12.reuse, R16, R116 ;  /* 0x000000100c74723c */ /* 0x044fe80000001874 */
[----:B------:R-:W-:Y:S04]  /*10660*/  FADD.FTZ R0, R197, R0 ;  /* 0x00000000c5007221 */ /* 0x000fe80000010000 */
[C---:B------:R-:W-:Y:S01]  /*10670*/  HMMA.16816.F32 R120, R12.reuse, R18, R120 ;  /* 0x000000120c78723c */ /* 0x040fe20000001878 */
[----:B------:R-:W2:Y:S03]  /*10680*/  LDSM.16.MT88.4 R16, [R221+0x2000] ;  /* 0x00200000dd10783b */ /* 0x000ea60000004200 */
[----:B------:R-:W-:Y:S04]  /*10690*/  FADD.FTZ R0, R195, R0 ;  /* 0x00000000c3007221 */ /* 0x000fe80000010000 */
[C---:B------:R-:W-:Y:S04]  /*106a0*/  HMMA.16816.F32 R124, R12.reuse, R28, R124 ;  /* 0x0000001c0c7c723c */ /* 0x040fe8000000187c */
[----:B---3--:R-:W-:Y:S01]  /*106b0*/  FFMA.FTZ R2, R2, R177, R215 ;  /* 0x000000b102027223 */ /* 0x008fe200000100d7 */
[----:B------:R-:W-:Y:S01]  /*106c0*/  MOV R177, R183 ;  /* 0x000000b700b17202 */ /* 0x000fe20000000f00 */
        /* <DEDUP_REMOVED lines=14> */
[C---:B----4-:R-:W-:Y:S03]  /*107b0*/  HMMA.16816.F32 R4, R12.reuse, R20, R4 ;  /* 0x000000140c04723c */ /* 0x050fe60000001804 */
[----:B------:R-:W-:Y:S02]  /*107c0*/  FADD.FTZ R0, R189, R0 ;  /* 0x00000000bd007221 */ /* 0x000fe40000010000 */
[----:B------:R-:W-:Y:S02]  /*107d0*/  FADD.FTZ R2, R214, R2 ;  /* 0x00000002d6027221 */ /* 0x000fe40000010000 */
[----:B------:R-:W-:Y:S01]  /*107e0*/  FADD.FTZ R0, R188, R0 ;  /* 0x00000000bc007221 */ /* 0x000fe20000010000 */
[C---:B------:R-:W-:Y:S01]  /*107f0*/  HMMA.16816.F32 R8, R12.reuse, R22, R8 ;  /* 0x000000160c08723c */ /* 0x040fe20000001808 */
[----:B------:R-:W4:Y:S03]  /*10800*/  LDSM.16.MT88.4 R20, [R218+0x5000] ;  /* 0x00500000da14783b */ /* 0x000f260000004200 */
[----:B------:R-:W-:Y:S01]  /*10810*/  FADD.FTZ R0, R175, R0 ;  /* 0x00000000af007221 */ /* 0x000fe20000010000 */
[----:B------:R-:W-:Y:S01]  /*10820*/  MOV R175, R172 ;  /* 0x000000ac00af7202 */ /* 0x000fe20000000f00 */
        /* <DEDUP_REMOVED lines=26> */
[----:B------:R-:W3:Y:S03]  /*109d0*/  LDSM.16.MT88.4 R32, [R218+0x8000] ;  /* 0x00800000da20783b */ /* 0x000ee60000004200 */
[----:B------:R-:W-:Y:S04]  /*109e0*/  FADD.FTZ R2, R205, R2 ;  /* 0x00000002cd027221 */ /* 0x000fe80000010000 */
[C---:B----4-:R-:W-:Y:S04]  /*109f0*/  HMMA.16816.F32 R164, R12.reuse, R20, R164 ;  /* 0x000000140ca4723c */ /* 0x050fe800000018a4 */
        /* <DEDUP_REMOVED lines=14> */
[C---:B---3--:R-:W-:Y:S04]  /*10ae0*/  HMMA.16816.F32 R68, R12.reuse, R28, R68 ;  /* 0x0000001c0c44723c */ /* 0x048fe80000001844 */
[----:B------:R-:W-:Y:S04]  /*10af0*/  FADD.FTZ R0, R44, R2 ;  /* 0x000000022c007221 */ /* 0x000fe80000010000 */
[C---:B------:R-:W-:Y:S01]  /*10b00*/  HMMA.16816.F32 R72, R12.reuse, R30, R72 ;  /* 0x0000001e0c48723c */ /* 0x040fe20000001848 */
[----:B------:R-:W3:Y:S03]  /*10b10*/  LDSM.16.MT88.4 R28, [R218+0xb000] ;  /* 0x00b00000da1c783b */ /* 0x000ee60000004200 */
[----:B------:R-:W-:Y:S04]  /*10b20*/  FADD.FTZ R0, R45, R0 ;  /* 0x000000002d007221 */ /* 0x000fe80000010000 */
[C---:B------:R-:W-:Y:S04]  /*10b30*/  HMMA.16816.F32 R76, R12.reuse, R32, R76 ;  /* 0x000000200c4c723c */ /* 0x040fe8000000184c */
[----:B------:R-:W-:Y:S02]  /*10b40*/  FADD.FTZ R2, R48, R0 ;  /* 0x0000000030027221 */ /* 0x000fe40000010000 */
[----:B------:R-:W-:Y:S02]  /*10b50*/  FADD.FTZ R0, R50, R3 ;  /* 0x0000000332007221 */ /* 0x000fe40000010000 */
[C---:B------:R-:W-:Y:S01]  /*10b60*/  HMMA.16816.F32 R80, R12.reuse, R34, R80 ;  /* 0x000000220c50723c */ /* 0x040fe20000001850 */
[----:B------:R-:W-:Y:S03]  /*10b70*/  LDSM.16.MT88.4 R32, [R217+0x5800] ;  /* 0x00580000d920783b */ /* 0x000fe60000004200 */
[----:B------:R-:W-:Y:S02]  /*10b80*/  FADD.FTZ R2, R49, R2 ;  /* 0x0000000231027221 */ /* 0x000fe40000010000 */
[C---:B------:R-:W-:Y:S02]  /*10b90*/  FADD.FTZ R0, R174.reuse, R0 ;  /* 0x00000000ae007221 */ /* 0x040fe40000010000 */
[C---:B----4-:R-:W-:Y:S01]  /*10ba0*/  HMMA.16816.F32 R84, R12.reuse, R20, R84 ;  /* 0x000000140c54723c */ /* 0x050fe20000001854 */
[----:B------:R-:W-:Y:S06]  /*10bb0*/  STL [R1+0x4], R2 ;  /* 0x0000040201007387 */ /* 0x000fec0000100800 */
[----:B------:R-:W-:Y:S01]  /*10bc0*/  STL [R1+0x8], R0 ;  /* 0x0000080001007387 */ /* 0x000fe20000100800 */
[C---:B------:R-:W-:Y:S05]  /*10bd0*/  HMMA.16816.F32 R88, R12.reuse, R22, R88 ;  /* 0x000000160c58723c */ /* 0x040fea0000001858 */
[----:B------:R-:W4:Y:S03]  /*10be0*/  LDSM.16.MT88.4 R20, [R221+0xb000] ;  /* 0x00b00000dd14783b */ /* 0x000f260000004200 */
        /* <DEDUP_REMOVED lines=13> */
[----:B------:R-:W-:Y:S01]  /*10cc0*/  HMMA.16816.F32 R128, R12, R26, R128 ;  /* 0x0000001a0c80723c */ /* 0x000fe20000001880 */
[----:B------:R-:W1:Y:S06]  /*10cd0*/  LDSM.16.MT88.4 R24, [R218+0x5800] ;  /* 0x00580000da18783b */ /* 0x000e6c0000004200 */
[----:B------:R-:W-:Y:S02]  /*10ce0*/  F2FP.PACK_AB R12, R45, R44 ;  /* 0x0000002c2d0c723e */ /* 0x000fe400000000ff */
[----:B------:R-:W-:Y:S03]  /*10cf0*/  F2FP.PACK_AB R13, R47, R46 ;  /* 0x0000002e2f0d723e */ /* 0x000fe600000000ff */
[----:B------:R-:W-:Y:S02]  /*10d00*/  F2FP.PACK_AB R14, R49, R48 ;  /* 0x00000030310e723e */ /* 0x000fe400000000ff */
[----:B------:R-:W-:Y:S02]  /*10d10*/  F2FP.PACK_AB R15, R174, R50 ;  /* 0x00000032ae0f723e */ /* 0x000fe400000000ff */
[----:B------:R-:W-:Y:S05]  /*10d20*/  MOV R174, R173 ;  /* 0x000000ad00ae7202 */ /* 0x000fea0000000f00 */
[C---:B------:R-:W-:Y:S01]  /*10d30*/  HMMA.16816.F32 R180, R12.reuse, R184, R4 ;  /* 0x000000b80cb4723c */ /* 0x040fe20000001804 */
[----:B------:R-:W1:Y:S07]  /*10d40*/  LDSM.16.MT88.4 R4, [R221+0x5800] ;  /* 0x00580000dd04783b */ /* 0x000e6e0000004200 */
        /* <DEDUP_REMOVED lines=11> */
[C---:B------:R-:W-:Y:S08]  /*10e00*/  HMMA.16816.F32 R156, R12.reuse, R32, R156 ;  /* 0x000000200c9c723c */ /* 0x040ff0000000189c */
[C---:B------:R-:W-:Y:S01]  /*10e10*/  HMMA.16816.F32 R160, R12.reuse, R34, R160 ;  /* 0x000000220ca0723c */ /* 0x040fe200000018a0 */
[----:B------:R-:W4:Y:S07]  /*10e20*/  LDSM.16.MT88.4 R32, [R220+0x8800] ;  /* 0x00880000dc20783b */ /* 0x000f2e0000004200 */
[C---:B-1----:R-:W-:Y:S08]  /*10e30*/  HMMA.16816.F32 R164, R12.reuse, R24, R164 ;  /* 0x000000180ca4723c */ /* 0x042ff000000018a4 */
[C---:B------:R-:W-:Y:S08]  /*10e40*/  HMMA.16816.F32 R168, R12.reuse, R26, R168 ;  /* 0x0000001a0ca8723c */ /* 0x040ff000000018a8 */
[C---:B------:R-:W-:Y:S08]  /*10e50*/  HMMA.16816.F32 R52, R12.reuse, R4, R52 ;  /* 0x000000040c34723c */ /* 0x040ff00000001834 */
[C---:B------:R-:W-:Y:S01]  /*10e60*/  HMMA.16816.F32 R56, R12.reuse, R6, R56 ;  /* 0x000000060c38723c */ /* 0x040fe20000001838 */
[----:B------:R-:W1:Y:S07]  /*10e70*/  LDSM.16.MT88.4 R4, [R217+0xb800] ;  /* 0x00b80000d904783b */ /* 0x000e6e0000004200 */
[C---:B------:R-:W-:Y:S08]  /*10e80*/  HMMA.16816.F32 R60, R12.reuse, R8, R60 ;  /* 0x000000080c3c723c */ /* 0x040ff0000000183c */
[C---:B------:R-:W-:Y:S01]  /*10e90*/  HMMA.16816.F32 R64, R12.reuse, R10, R64 ;  /* 0x0000000a0c40723c */ /* 0x040fe20000001840 */
[----:B------:R-:W1:Y:S07]  /*10ea0*/  LDSM.16.MT88.4 R8, [R218+0xb800] ;  /* 0x00b80000da08783b */ /* 0x000e6e0000004200 */
[C---:B--2---:R-:W-:Y:S08]  /*10eb0*/  HMMA.16816.F32 R68, R12.reuse, R16, R68 ;  /* 0x000000100c44723c */ /* 0x044ff00000001844 */
[C---:B------:R-:W-:Y:S01]  /*10ec0*/  HMMA.16816.F32 R72, R12.reuse, R18, R72 ;  /* 0x000000120c48723c */ /* 0x040fe20000001848 */
[----:B------:R-:W2:Y:S07]  /*10ed0*/  LDSM.16.MT88.4 R16, [R221+0xb800] ;  /* 0x00b80000dd10783b */ /* 0x000eae0000004200 */
[C---:B---3--:R-:W-:Y:S08]  /*10ee0*/  HMMA.16816.F32 R76, R12.reuse, R20, R76 ;  /* 0x000000140c4c723c */ /* 0x048ff0000000184c */
[C---:B------:R-:W-:Y:S08]  /*10ef0*/  HMMA.16816.F32 R80, R12.reuse, R22, R80 ;  /* 0x000000160c50723c */ /* 0x040ff00000001850 */
[C---:B------:R-:W-:Y:S08]  /*10f00*/  HMMA.16816.F32 R84, R12.reuse, R28, R84 ;  /* 0x0000001c0c54723c */ /* 0x040ff00000001854 */
[C---:B------:R-:W-:Y:S08]  /*10f10*/  HMMA.16816.F32 R88, R12.reuse, R30, R88 ;  /* 0x0000001e0c58723c */ /* 0x040ff00000001858 */
[C---:B----4-:R-:W-:Y:S08]  /*10f20*/  HMMA.16816.F32 R92, R12.reuse, R32, R92 ;  /* 0x000000200c5c723c */ /* 0x050ff0000000185c */
[C---:B------:R-:W-:Y:S08]  /*10f30*/  HMMA.16816.F32 R96, R12.reuse, R34, R96 ;  /* 0x000000220c60723c */ /* 0x040ff00000001860 */
[C---:B-1----:R-:W-:Y:S08]  /*10f40*/  HMMA.16816.F32 R100, R12.reuse, R4, R100 ;  /* 0x000000040c64723c */ /* 0x042ff00000001864 */
[C---:B------:R-:W-:Y:S01]  /*10f50*/  HMMA.16816.F32 R104, R12.reuse, R6, R104 ;  /* 0x000000060c68723c */ /* 0x040fe20000001868 */
[----:B------:R-:W1:Y:S07]  /*10f60*/  LDSM.16.MT88.4 R4, [R220+0xb800] ;  /* 0x00b80000dc04783b */ /* 0x000e6e0000004200 */
[C---:B------:R-:W-:Y:S08]  /*10f70*/  HMMA.16816.F32 R108, R12.reuse, R8, R108 ;  /* 0x000000080c6c723c */ /* 0x040ff0000000186c */
[C---:B------:R-:W-:Y:S08]  /*10f80*/  HMMA.16816.F32 R112, R12.reuse, R10, R112 ;  /* 0x0000000a0c70723c */ /* 0x040ff00000001870 */
[C---:B--2---:R-:W-:Y:S08]  /*10f90*/  HMMA.16816.F32 R116, R12.reuse, R16, R116 ;  /* 0x000000100c74723c */ /* 0x044ff00000001874 */
[C---:B------:R-:W-:Y:S08]  /*10fa0*/  HMMA.16816.F32 R120, R12.reuse, R18, R120 ;  /* 0x000000120c78723c */ /* 0x040ff00000001878 */
[C---:B-1----:R-:W-:Y:S08]  /*10fb0*/  HMMA.16816.F32 R124, R12.reuse, R4, R124 ;  /* 0x000000040c7c723c */ /* 0x042ff0000000187c */
[----:B------:R-:W-:Y:S01]  /*10fc0*/  HMMA.16816.F32 R128, R12, R6, R128 ;  /* 0x000000060c80723c */ /* 0x000fe20000001880 */
[----:B------:R-:W-:-:S07]  /*10fd0*/  @P0 BRA `(.L_x_4726) ;  /* 0xffffbd2000000947 */ /* 0x000fce000383ffff */
.L_x_4725:
[----:B------:R-:W-:Y:S07]  /*10fe0*/  @!UPT UIADD3 URZ, URZ, URZ, URZ ;  /* 0x0000003f3f3ff290 */ /* 0x000fee000fffe03f */
[----:B------:R-:W-:Y:S02]  /*10ff0*/  MOV R7, 0x1f ;  /* 0x0000001f00077802 */ /* 0x000fe40000000f00 */
[----:B------:R-:W-:Y:S01]  /*11000*/  MOV R6, 0xffffffff ;  /* 0xffffffff00067802 */ /* 0x000fe20000000f00 */
[----:B------:R-:W-:Y:S06]  /*11010*/  BRA.DIV ~URZ, `(.L_x_4727) ;  /* 0x00002e227f007947 */ /* 0x000fec000b800000 */
[----:B------:R-:W2:Y:S04]  /*11020*/  LDL R2, [R1+0x4] ;  /* 0x0000040001027983 */ /* 0x000ea80000100800 */
[----:B--2---:R1:W2:Y:S02]  /*11030*/  SHFL.BFLY PT, R0, R2, 0x2, 0x1f ;  /* 0x0c401f0002007f89 */ /* 0x0042a400000e0000 */
.L_x_4747:
        /* <DEDUP_REMOVED lines=9> */
.L_x_4748:
        /* <DEDUP_REMOVED lines=149> */
.L_x_4708:
[----:B--2---:R-:W2:Y:S04]  /*11a20*/  LDL.LU R2, [R1] ;  /* 0x0000000001027983 */ /* 0x004ea80000300800 */
[----:B------:R-:W3:Y:S04]  /*11a30*/  S2R R6, SR_TID.X ;  /* 0x0000000000067919 */ /* 0x000ee80000002100 */
[----:B------:R4:W5:Y:S01]  /*11a40*/  LDL R7, [R1+0x5c] ;  /* 0x00005c0001077983 */ /* 0x0009620000100800 */
[----:B------:R-:W-:Y:S01]  /*11a50*/  BSSY B0, `(.L_x_4729) ;  /* 0x0000014000007945 */ /* 0x000fe20003800000 */
[----:B---3--:R-:W-:-:S02]  /*11a60*/  LOP3.LUT P0, RZ, R6, 0xff, RZ, 0xc0, !PT ;  /* 0x000000ff06ff7812 */ /* 0x008fc4000780c0ff */
[----:B--2---:R-:W-:-:S11]  /*11a70*/  LOP3.LUT R2, R2, 0xfffffffd, RZ, 0xc0, !PT ;  /* 0xfffffffd02027812 */ /* 0x004fd600078ec0ff */
[----:B------:R-:W-:-:S05]  /*11a80*/  @P0 LOP3.LUT R2, R2, 0x2, RZ, 0xfc, !PT ;  /* 0x0000000202020812 */ /* 0x000fca00078efcff */
[----:B------:R4:W-:Y:S01]  /*11a90*/  STL [R1], R2 ;  /* 0x0000000201007387 */ /* 0x0009e20000100800 */
        /* <DEDUP_REMOVED lines=15> */
.L_x_4730:
[----:B------:R-:W-:Y:S05]  /*11b90*/  BSYNC B0 ;  /* 0x0000000000007941 */ /* 0x000fea0003800000 */
.L_x_4729:
        /* <DEDUP_REMOVED lines=14> */
[----:B--2---:R-:W-:Y:S05]  /*11c80*/  CALL.REL.NOINC `($__internal_95_$__cuda_sm70_shflsync_idx_p) ;  /* 0x000023e000007944 */ /* 0x004fea0003c00000 */
.L_x_4733:
        /* <DEDUP_REMOVED lines=111> */
[----:B-1----:R-:W-:-:S02]  /*12380*/  IADD3 R16, R201, 0x30, RZ ;  /* 0x00000030c9107810 */ /* 0x002fc40007ffe0ff */
[C---:B------:R-:W-:Y:S02]  /*12390*/  IADD3 R9, R201.reuse, 0x70, RZ ;  /* 0x00000070c9097810 */ /* 0x040fe40007ffe0ff */
        /* <DEDUP_REMOVED lines=13> */
[----:B------:R-:W-:Y:S02]  /*12470*/  IADD3 R36, R201, 0xd8, RZ ;  /* 0x000000d8c9247810 */ /* 0x000fe40007ffe0ff */
[----:B------:R-:W-:Y:S02]  /*12480*/  P2R R65, PR, RZ, 0x10 ;  /* 0x00000010ff417803 */ /* 0x000fe40000000000 */
        /* <DEDUP_REMOVED lines=26> */
[----:B------:R-:W-:Y:S01]  /*12630*/  SHF.R.S32.HI R64, RZ, 0x1f, R36 ;  /* 0x0000001fff407819 */ /* 0x000fe20000011424 */
[----:B------:R-:W-:Y:S05]  /*12640*/  @P0 BRA `(.L_x_4735) ;  /* 0x000007f000000947 */ /* 0x000fea0003800000 */
[----:B--2-4-:R-:W-:Y:S02]  /*12650*/  ISETP.GE.AND P0, PT, R201, c[0x0][0x3c8], PT ;  /* 0x0000f200c9007a0c */ /* 0x014fe40003f06270 */
[----:B------:R-:W-:Y:S02]  /*12660*/  ISETP.GE.AND P1, PT, R20, c[0x0][0x3c8], PT ;  /* 0x0000f20014007a0c */ /* 0x000fe40003f26270 */
[----:B------:R-:W-:Y:S02]  /*12670*/  ISETP.GE.AND P2, PT, R19, c[0x0][0x3c8], PT ;  /* 0x0000f20013007a0c */ /* 0x000fe40003f46270 */
[----:B------:R-:W-:Y:S02]  /*12680*/  ISETP.GE.AND P5, PT, R15, c[0x0][0x3c8], PT ;  /* 0x0000f2000f007a0c */ /* 0x000fe40003fa6270 */
[----:B------:R-:W-:Y:S02]  /*12690*/  ISETP.GE.AND P3, PT, R14, c[0x0][0x3c8], PT ;  /* 0x0000f2000e007a0c */ /* 0x000fe40003f66270 */
[----:B------:R-:W-:-:S02]  /*126a0*/  ISETP.GE.AND P4, PT, R13, c[0x0][0x3c8], PT ;  /* 0x0000f2000d007a0c */ /* 0x000fc40003f86270 */
[----:B-----5:R-:W-:Y:S01]  /*126b0*/  ISETP.GE.AND P6, PT, R199, c[0x0][0x3c8], PT ;  /* 0x0000f200c7007a0c */ /* 0x020fe20003fc6270 */
        /* <DEDUP_REMOVED lines=90> */
[----:B------:R-:W-:-:S05]  /*12c60*/  @!P5 LEA.HI.X R25, R32, R3, R60, 0x2, P0 ;  /* 0x000000032019d211 */ /* 0x000fca00000f143c */
[----:B------:R2:W-:Y:S01]  /*12c70*/  @!P5 ST.E.64 [R24.64], R96 ;  /* 0x000000601800d985 */ /* 0x0005e2000c101b08 */
[----:B------:R-:W-:Y:S02]  /*12c80*/  ISETP.GE.AND P5, PT, R36, c[0x0][0x3c8], PT ;  /* 0x0000f20024007a0c */ /* 0x000fe40003fa6270 */
[----:B-1----:R-:W-:-:S04]  /*12c90*/  @!P3 LEA R22, P0, R33, R2, 0x2 ;  /* 0x000000022116b211 */ /* 0x002fc800078010ff */
[-C--:B------:R-:W-:Y:S02]  /*12ca0*/  @!P3 LEA.HI.X R23, R33, R3.reuse, R61, 0x2, P0 ;  /* 0x000000032117b211 */ /* 0x080fe400000f143d */
[CC--:B------:R-:W-:Y:S02]  /*12cb0*/  @!P4 LEA R26, P0, R34.reuse, R2.reuse, 0x2 ;  /* 0x00000002221ac211 */ /* 0x0c0fe400078010ff */
[C---:B--2---:R-:W-:Y:S01]  /*12cc0*/  @!P2 LEA R24, P1, R35.reuse, R2, 0x2 ;  /* 0x000000022318a211 */ /* 0x044fe200078210ff */
[----:B------:R1:W-:Y:S01]  /*12cd0*/  @!P3 ST.E.64 [R22.64], R100 ;  /* 0x000000641600b985 */ /* 0x0003e2000c101b08 */
[-C--:B------:R-:W-:Y:S02]  /*12ce0*/  @!P4 LEA.HI.X R27, R34, R3.reuse, R62, 0x2, P0 ;  /* 0x00000003221bc211 */ /* 0x080fe400000f143e */
[----:B------:R-:W-:Y:S02]  /*12cf0*/  @!P2 LEA.HI.X R25, R35, R3, R63, 0x2, P1 ;  /* 0x000000032319a211 */ /* 0x000fe400008f143f */
[----:B------:R-:W-:Y:S01]  /*12d00*/  ISETP.GE.AND P3, PT, R197, c[0x0][0x3c8], PT ;  /* 0x0000f200c5007a0c */ /* 0x000fe20003f66270 */
        /* <DEDUP_REMOVED lines=19> */
.L_x_4735:
[----:B--2-4-:R-:W-:Y:S05]  /*12e40*/  BSYNC B0 ;  /* 0x0000000000007941 */ /* 0x014fea0003800000 */
.L_x_4734:
[----:B------:R-:W-:Y:S01]  /*12e50*/  ISETP.NE.AND P0, PT, R65, RZ, PT ;  /* 0x000000ff4100720c */ /* 0x000fe20003f05270 */
[----:B------:R1:W2:Y:S04]  /*12e60*/  SHFL.IDX PT, R3, R21, 0x1, 0x1c1f ;  /* 0x003c1f0015037f89 */ /* 0x0002a800000e0000 */
[----:B------:R1:W3:Y:S08]  /*12e70*/  SHFL.IDX PT, R2, R40, 0x1, 0x1c1f ;  /* 0x003c1f0028027f89 */ /* 0x0002f000000e0000 */
[----:B------:R-:W-:Y:S05]  /*12e80*/  @P0 BRA `(.L_x_4736) ;  /* 0x00000af000000947 */ /* 0x000fea0003800000 */
[----:B------:R-:W-:Y:S02]  /*12e90*/  ISETP.GE.AND P2, PT, R201, c[0x0][0x3c8], PT ;  /* 0x0000f200c9007a0c */ /* 0x000fe40003f46270 */
[----:B------:R-:W-:-:S02]  /*12ea0*/  ISETP.GE.AND P1, PT, R20, c[0x0][0x3c8], PT ;  /* 0x0000f20014007a0c */ /* 0x000fc40003f26270 */
[----:B------:R-:W-:Y:S02]  /*12eb0*/  ISETP.GE.AND P0, PT, R19, c[0x0][0x3c8], PT ;  /* 0x0000f20013007a0c */ /* 0x000fe40003f06270 */
[----:B------:R-:W-:Y:S02]  /*12ec0*/  ISETP.GE.AND P5, PT, R18, c[0x0][0x3c8], PT ;  /* 0x0000f20012007a0c */ /* 0x000fe40003fa6270 */
[----:B------:R-:W-:Y:S02]  /*12ed0*/  ISETP.GE.AND P6, PT, R16, c[0x0][0x3c8], PT ;  /* 0x0000f20010007a0c */ /* 0x000fe40003fc6270 */
[----:B------:R-:W-:-:S03]  /*12ee0*/  ISETP.GE.AND P4, PT, R17, c[0x0][0x3c8], PT ;  /* 0x0000f20011007a0c */ /* 0x000fc60003f86270 */
[----:B--23--:R-:W-:Y:S02]  /*12ef0*/  @!P2 IMAD.WIDE R22, R201, 0x4, R2 ;  /* 0x00000004c916a825 */ /* 0x00cfe400078e0202 */
[----:B------:R-:W-:-:S03]  /*12f00*/  @!P1 LEA R24, P3, R20, R2, 0x2 ;  /* 0x0000000214189211 */ /* 0x000fc600078610ff */
[----:B------:R2:W-:Y:S01]  /*12f10*/  @!P2 ST.E.64 [R22.64], R182 ;  /* 0x000000b61600a985 */ /* 0x0005e2000c101b08 */
[----:B------:R-:W-:Y:S02]  /*12f20*/  @!P1 LEA.HI.X R25, R20, R3, R37, 0x2, P3 ;  /* 0x0000000314199211 */ /* 0x000fe400018f1425 */
[----:B------:R-:W-:-:S03]  /*12f30*/  ISETP.GE.AND P3, PT, R15, c[0x0][0x3c8], PT ;  /* 0x0000f2000f007a0c */ /* 0x000fc60003f66270 */
[----:B------:R3:W-:Y:S01]  /*12f40*/  @!P1 ST.E.64 [R24.64], R186 ;  /* 0x000000ba18009985 */ /* 0x0007e2000c101b08 */
[----:B--2---:R-:W-:-:S04]  /*12f50*/  @!P0 LEA R22, P2, R19, R2, 0x2 ;  /* 0x0000000213168211 */ /* 0x004fc800078410ff */
[-C--:B------:R-:W-:Y:S02]  /*12f60*/  @!P0 LEA.HI.X R23, R19, R3.reuse, R38, 0x2, P2 ;  /* 0x0000000313178211 */ /* 0x080fe400010f1426 */
[CC--:B------:R-:W-:Y:S02]  /*12f70*/  @!P5 LEA R20, P2, R18.reuse, R2.reuse, 0x2 ;  /* 0x000000021214d211 */ /* 0x0c0fe400078410ff */
[C---:B---3--:R-:W-:Y:S01]  /*12f80*/  @!P4 LEA R24, P1, R17.reuse, R2, 0x2 ;  /* 0x000000021118c211 */ /* 0x048fe200078210ff */
[----:B------:R2:W-:Y:S01]  /*12f90*/  @!P0 ST.E.64 [R22.64], R134 ;  /* 0x0000008616008985 */ /* 0x0005e2000c101b08 */
[-C--:B-1----:R-:W-:Y:S02]  /*12fa0*/  @!P5 LEA.HI.X R21, R18, R3.reuse, R39, 0x2, P2 ;  /* 0x000000031215d211 */ /* 0x082fe400010f1427 */
[C---:B------:R-:W-:Y:S02]  /*12fb0*/  ISETP.GE.AND P2, PT, R4.reuse, c[0x0][0x3c8], PT ;  /* 0x0000f20004007a0c */ /* 0x040fe40003f46270 */
[----:B------:R-:W-:Y:S01]  /*12fc0*/  @!P4 LEA.HI.X R25, R17, R3, R42, 0x2, P1 ;  /* 0x000000031119c211 */ /* 0x000fe200008f142a */
[----:B------:R1:W-:Y:S01]  /*12fd0*/  @!P5 ST.E.64 [R20.64], R138 ;  /* 0x0000008a1400d985 */ /* 0x0003e2000c101b08 */
[----:B------:R-:W-:-:S02]  /*12fe0*/  ISETP.GE.AND P5, PT, R4, c[0x0][0x3c8], PT ;  /* 0x0000f20004007a0c */ /* 0x000fc40003fa6270 */
[----:B------:R-:W-:Y:S01]  /*12ff0*/  ISETP.GE.AND P1, PT, R13, c[0x0][0x3c8], PT ;  /* 0x0000f2000d007a0c */ /* 0x000fe20003f26270 */
[----:B------:R-:W-:Y:S06]  /*13000*/  @!P4 ST.E.64 [R24.64], R142 ;  /* 0x0000008e1800c985 */ /* 0x000fec000c101b08 */
[----:B------:R-:W-:-:S04]  /*13010*/  @!P2 LEA R26, P0, R4, R2, 0x2 ;  /* 0x00000002041aa211 */ /* 0x000fc800078010ff */
[----:B------:R-:W-:Y:S02]  /*13020*/  @!P2 LEA.HI.X R27, R4, R3, R41, 0x2, P0 ;  /* 0x00000003041ba211 */ /* 0x000fe400000f1429 */
[----:B------:R-:W-:-:S03]  /*13030*/  ISETP.GE.AND P2, PT, R14, c[0x0][0x3c8], PT ;  /* 0x0000f2000e007a0c */ /* 0x000fc60003f46270 */
[----:B------:R-:W-:Y:S01]  /*13040*/  @!P5 ST.E.64 [R26.64], R146 ;  /* 0x000000921a00d985 */ /* 0x000fe2000c101b08 */
[----:B------:R-:W-:Y:S02]  /*13050*/  ISETP.GE.AND P5, PT, R10, c[0x0][0x3c8], PT ;  /* 0x0000f2000a007a0c */ /* 0x000fe40003fa6270 */
[----:B--2---:R-:W-:-:S04]  /*13060*/  @!P6 LEA R22, P0, R16, R2, 0x2 ;  /* 0x000000021016e211 */ /* 0x004fc800078010ff */
[-C--:B------:R-:W-:Y:S02]  /*13070*/  @!P6 LEA.HI.X R23, R16, R3.reuse, R43, 0x2, P0 ;  /* 0x000000031017e211 */ /* 0x080fe400000f142b */
[-C--:B-1----:R-:W-:Y:S02]  /*13080*/  @!P3 LEA R20, P0, R15, R2.reuse, 0x2 ;  /* 0x000000020f14b211 */ /* 0x082fe400078010ff */
[-C--:B------:R-:W-:Y:S01]  /*13090*/  @!P1 LEA R16, P4, R13, R2.reuse, 0x2 ;  /* 0x000000020d109211 */ /* 0x080fe200078810ff */
[----:B------:R-:W-:Y:S01]  /*130a0*/  @!P6 ST.E.64 [R22.64], R150 ;  /* 0x000000961600e985 */ /* 0x000fe2000c101b08 */
[-C--:B------:R-:W-:Y:S02]  /*130b0*/  @!P3 LEA.HI.X R21, R15, R3.reuse, R44, 0x2, P0 ;  /* 0x000000030f15b211 */ /* 0x080fe400000f142c */
[C---:B------:R-:W-:Y:S02]  /*130c0*/  @!P2 LEA R18, P0, R14.reuse, R2, 0x2 ;  /* 0x000000020e12a211 */ /* 0x040fe400078010ff */
[-C--:B------:R-:W-:Y:S01]  /*130d0*/  @!P1 LEA.HI.X R17, R13, R3.reuse, R46, 0x2, P4 ;  /* 0x000000030d119211 */ /* 0x080fe200020f142e */
[----:B------:R-:W-:Y:S01]  /*130e0*/  @!P3 ST.E.64 [R20.64], R154 ;  /* 0x0000009a1400b985 */ /* 0x000fe2000c101b08 */
[----:B------:R-:W-:-:S02]  /*130f0*/  @!P2 LEA.HI.X R19, R14, R3, R45, 0x2, P0 ;  /* 0x000000030e13a211 */ /* 0x000fc400000f142d */
[----:B------:R-:W-:Y:S02]  /*13100*/  ISETP.GE.AND P0, PT, R12, c[0x0][0x3c8], PT ;  /* 0x0000f2000c007a0c */ /* 0x000fe40003f06270 */
[----:B------:R-:W-:Y:S01]  /*13110*/  ISETP.GE.AND P4, PT, R0, c[0x0][0x3c8], PT ;  /* 0x0000f20000007a0c */ /* 0x000fe20003f86270 */
[----:B------:R1:W-:Y:S01]  /*13120*/  @!P2 ST.E.64 [R18.64], R158 ;  /* 0x0000009e1200a985 */ /* 0x0003e2000c101b08 */
[----:B------:R-:W-:Y:S02]  /*13130*/  ISETP.GE.AND P3, PT, R11, c[0x0][0x3c8], PT ;  /* 0x0000f2000b007a0c */ /* 0x000fe40003f66270 */
[----:B------:R-:W-:Y:S01]  /*13140*/  ISETP.GE.AND P6, PT, R9, c[0x0][0x3c8], PT ;  /* 0x0000f20009007a0c */ /* 0x000fe20003fc6270 */
[----:B------:R2:W-:Y:S06]  /*13150*/  @!P1 ST.E.64 [R16.64], R162 ;  /* 0x000000a210009985 */ /* 0x0005ec000c101b08 */
[----:B------:R-:W-:-:S04]  /*13160*/  @!P0 LEA R14, P2, R12, R2, 0x2 ;  /* 0x000000020c0e8211 */ /* 0x000fc800078410ff */
[----:B------:R-:W-:Y:S02]  /*13170*/  @!P0 LEA.HI.X R15, R12, R3, R47, 0x2, P2 ;  /* 0x000000030c0f8211 */ /* 0x000fe400010f142f */
[----:B------:R-:W-:-:S03]  /*13180*/  @!P3 LEA R12, P2, R11, R2, 0x2 ;  /* 0x000000020b0cb211 */ /* 0x000fc600078410ff */
[----:B------:R3:W-:Y:S01]  /*13190*/  @!P0 ST.E.64 [R14.64], R166 ;  /* 0x000000a60e008985 */ /* 0x0007e2000c101b08 */
[----:B------:R-:W-:Y:S02]  /*131a0*/  @!P3 LEA.HI.X R13, R11, R3, R48, 0x2, P2 ;  /* 0x000000030b0db211 */ /* 0x000fe400010f1430 */
[----:B------:R-:W-:-:S03]  /*131b0*/  ISETP.GE.AND P2, PT, R6, c[0x0][0x3c8], PT ;  /* 0x0000f20006007a0c */ /* 0x000fc60003f46270 */
[----:B------:R4:W-:Y:S01]  /*131c0*/  @!P3 ST.E.64 [R12.64], R170 ;  /* 0x000000aa0c00b985 */ /* 0x0009e2000c101b08 */
[----:B------:R-:W-:Y:S02]  /*131d0*/  ISETP.GE.AND P3, PT, R7, c[0x0][0x3c8], PT ;  /* 0x0000f20007007a0c */ /* 0x000fe40003f66270 */
[-C--:B-1----:R-:W-:Y:S02]  /*131e0*/  @!P4 LEA R18, P0, R0, R2.reuse, 0x2 ;  /* 0x000000020012c211 */ /* 0x082fe400078010ff */
[----:B------:R-:W-:Y:S02]  /*131f0*/  ISETP.GE.AND P4, PT, R8, c[0x0][0x3c8], PT ;  /* 0x0000f20008007a0c */ /* 0x000fe40003f86270 */
[----:B--2---:R-:W-:-:S04]  /*13200*/  @!P5 LEA R16, P1, R10, R2, 0x2 ;  /* 0x000000020a10d211 */ /* 0x004fc800078210ff */
[----:B------:R-:W-:Y:S02]  /*13210*/  @!P5 LEA.HI.X R17, R10, R3, R50, 0x2, P1 ;  /* 0x000000030a11d211 */ /* 0x000fe400008f1432 */
[----:B------:R-:W-:-:S03]  /*13220*/  ISETP.GE.AND P1, PT, R0, c[0x0][0x3c8], PT ;  /* 0x0000f20000007a0c */ /* 0x000fc60003f26270 */
[----:B------:R-:W-:Y:S01]  /*13230*/  @!P5 ST.E.64 [R16.64], R116 ;  /* 0x000000741000d985 */ /* 0x000fe2000c101b08 */
[----:B------:R-:W-:-:S09]  /*13240*/  ISETP.GE.AND P5, PT, R34, c[0x0][0x3c8], PT ;  /* 0x0000f20022007a0c */ /* 0x000fd20003fa6270 */
[----:B------:R-:W-:Y:S02]  /*13250*/  @!P1 LEA.HI.X R19, R0, R3, R49, 0x2, P0 ;  /* 0x0000000300139211 */ /* 0x000fe400000f1431 */
[----:B---3--:R-:W-:-:S03]  /*13260*/  @!P6 LEA R14, P0, R9, R2, 0x2 ;  /* 0x00000002090ee211 */ /* 0x008fc600078010ff */
[----:B------:R-:W-:Y:S01]  /*13270*/  @!P1 ST.E.64 [R18.64], R190 ;  /* 0x000000be12009985 */ /* 0x000fe2000c101b08 */
[-C--:B------:R-:W-:Y:S02]  /*13280*/  @!P6 LEA.HI.X R15, R9, R3.reuse, R51, 0x2, P0 ;  /* 0x00000003090fe211 */ /* 0x080fe400000f1433 */
[CC--:B----4-:R-:W-:Y:S02]  /*13290*/  @!P4 LEA R12, P0, R8.reuse, R2.reuse, 0x2 ;  /* 0x00000002080cc211 */ /* 0x0d0fe400078010ff */
[----:B------:R-:W-:Y:S01]  /*132a0*/  ISETP.GE.AND P1, PT, R5, c[0x0][0x3c8], PT ;  /* 0x0000f20005007a0c */ /* 0x000fe20003f26270 */
[----:B------:R-:W-:Y:S01]  /*132b0*/  @!P6 ST.E.64 [R14.64], R192 ;  /* 0x000000c00e00e985 */ /* 0x000fe2000c101b08 */
[-C--:B------:R-:W-:Y:S02]  /*132c0*/  @!P4 LEA.HI.X R13, R8, R3.reuse, R52, 0x2, P0 ;  /* 0x00000003080dc211 */ /* 0x080fe400000f1434 */
[----:B------:R-:W-:Y:S02]  /*132d0*/  @!P3 LEA R10, P0, R7, R2, 0x2 ;  /* 0x00000002070ab211 */ /* 0x000fe400078010ff */
[----:B------:R-:W-:Y:S01]  /*132e0*/  ISETP.GE.AND P6, PT, R31, c[0x0][0x3c8], PT ;  /* 0x0000f2001f007a0c */ /* 0x000fe20003fc6270 */
[----:B------:R-:W-:Y:S01]  /*132f0*/  @!P4 ST.E.64 [R12.64], R66 ;  /* 0x000000420c00c985 */ /* 0x000fe2000c101b08 */
[----:B------:R-:W-:-:S02]  /*13300*/  @!P3 LEA.HI.X R11, R7, R3, R53, 0x2, P0 ;  /* 0x00000003070bb211 */ /* 0x000fc400000f1435 */
[-C--:B------:R-:W-:Y:S02]  /*13310*/  @!P2 LEA R8, P0, R6, R2.reuse, 0x2 ;  /* 0x000000020608a211 */ /* 0x080fe400078010ff */
[----:B------:R-:W-:Y:S01]  /*13320*/  ISETP.GE.AND P4, PT, R30, c[0x0][0x3c8], PT ;  /* 0x0000f2001e007a0c */ /* 0x000fe20003f86270 */
[----:B------:R1:W-:Y:S01]  /*13330*/  @!P3 ST.E.64 [R10.64], R70 ;  /* 0x000000460a00b985 */ /* 0x0003e2000c101b08 */
[-C--:B------:R-:W-:Y:S02]  /*13340*/  @!P2 LEA.HI.X R9, R6, R3.reuse, R54, 0x2, P0 ;  /* 0x000000030609a211 */ /* 0x080fe400000f1436 */
[----:B------:R-:W-:Y:S02]  /*13350*/  ISETP.GE.AND P0, PT, R28, c[0x0][0x3c8], PT ;  /* 0x0000f2001c007a0c */ /* 0x000fe40003f06270 */
[C---:B------:R-:W-:Y:S01]  /*13360*/  @!P1 LEA R4, P3, R5.reuse, R2, 0x2 ;  /* 0x0000000205049211 */ /* 0x040fe200078610ff */
[----:B------:R2:W-:Y:S03]  /*13370*/  @!P2 ST.E.64 [R8.64], R74 ;  /* 0x0000004a0800a985 */ /* 0x0005e6000c101b08 */
[----:B------:R-:W-:-:S05]  /*13380*/  @!P1 LEA.HI.X R5, R5, R3, R55, 0x2, P3 ;  /* 0x0000000305059211 */ /* 0x000fca00018f1437 */
[----:B------:R3:W-:Y:S02]  /*13390*/  @!P1 ST.E.64 [R4.64], R78 ;  /* 0x0000004e04009985 */ /* 0x0007e4000c101b08 */
[----:B------:R-:W-:-:S04]  /*133a0*/  @!P0 LEA R6, P3, R28, R2, 0x2 ;  /* 0x000000021c068211 */ /* 0x000fc800078610ff */
[----:B------:R-:W-:Y:S02]  /*133b0*/  @!P0 LEA.HI.X R7, R28, R3, R56, 0x2, P3 ;  /* 0x000000031c078211 */ /* 0x000fe400018f1438 */
[----:B------:R-:W-:-:S03]  /*133c0*/  ISETP.GE.AND P3, PT, R29, c[0x0][0x3c8], PT ;  /* 0x0000f2001d007a0c */ /* 0x000fc60003f66270 */
[----:B------:R4:W-:Y:S01]  /*133d0*/  @!P0 ST.E.64 [R6.64], R82 ;  /* 0x0000005206008985 */ /* 0x0009e2000c101b08 */
[----:B-1----:R-:W-:-:S04]  /*133e0*/  @!P6 LEA R10, P0, R31, R2, 0x2 ;  /* 0x000000021f0ae211 */ /* 0x002fc800078010ff */
[----:B------:R-:W-:-:S05]  /*133f0*/  @!P6 LEA.HI.X R11, R31, R3, R59, 0x2, P0 ;  /* 0x000000031f0be211 */ /* 0x000fca00000f143b */
[----:B--2---:R-:W-:-:S04]  /*13400*/  @!P3 LEA R8, P1, R29, R2, 0x2 ;  /* 0x000000021d08b211 */ /* 0x004fc800078210ff */
[----:B------:R-:W-:Y:S02]  /*13410*/  @!P3 LEA.HI.X R9, R29, R3, R57, 0x2, P1 ;  /* 0x000000031d09b211 */ /* 0x000fe400008f1439 */
[----:B------:R-:W-:Y:S02]  /*13420*/  ISETP.GE.AND P1, PT, R33, c[0x0][0x3c8], PT ;  /* 0x0000f20021007a0c */ /* 0x000fe40003f26270 */
[----:B---3--:R-:W-:-:S04]  /*13430*/  @!P4 LEA R4, P2, R30, R2, 0x2 ;  /* 0x000000021e04c211 */ /* 0x008fc800078410ff */
[----:B------:R-:W-:Y:S02]  /*13440*/  @!P4 LEA.HI.X R5, R30, R3, R58, 0x2, P2 ;  /* 0x000000031e05c211 */ /* 0x000fe400010f143a */
[----:B------:R-:W-:-:S03]  /*13450*/  ISETP.GE.AND P2, PT, R32, c[0x0][0x3c8], PT ;  /* 0x0000f20020007a0c */ /* 0x000fc60003f46270 */
[----:B------:R1:W-:Y:S01]  /*13460*/  @!P4 ST.E.64 [R4.64], R86 ;  /* 0x000000560400c985 */ /* 0x0003e2000c101b08 */
[----:B------:R-:W-:-:S03]  /*13470*/  ISETP.GE.AND P4, PT, R35, c[0x0][0x3c8], PT ;  /* 0x0000f20023007a0c */ /* 0x000fc60003f86270 */
[----:B------:R2:W-:Y:S01]  /*13480*/  @!P3 ST.E.64 [R8.64], R90 ;  /* 0x0000005a0800b985 */ /* 0x0005e2000c101b08 */
[----:B------:R-:W-:-:S03]  /*13490*/  ISETP.GE.AND P3, PT, R36, c[0x0][0x3c8], PT ;  /* 0x0000f20024007a0c */ /* 0x000fc60003f66270 */
[----:B------:R3:W-:Y:S02]  /*134a0*/  @!P6 ST.E.64 [R10.64], R94 ;  /* 0x0000005e0a00e985 */ /* 0x0007e4000c101b08 */
[----:B----4-:R-:W-:-:S04]  /*134b0*/  @!P2 LEA R6, P0, R32, R2, 0x2 ;  /* 0x000000022006a211 */ /* 0x010fc800078010ff */
[----:B------:R-:W-:-:S05]  /*134c0*/  @!P2 LEA.HI.X R7, R32, R3, R60, 0x2, P0 ;  /* 0x000000032007a211 */ /* 0x000fca00000f143c */
[----:B------:R4:W-:Y:S01]  /*134d0*/  @!P2 ST.E.64 [R6.64], R98 ;  /* 0x000000620600a985 */ /* 0x0009e2000c101b08 */
[----:B-----5:R-:W-:Y:S02]  /*134e0*/  ISETP.GE.AND P2, PT, R199, c[0x0][0x3c8], PT ;  /* 0x0000f200c7007a0c */ /* 0x020fe40003f46270 */
[----:B-1----:R-:W-:-:S04]  /*134f0*/  @!P1 LEA R4, P0, R33, R2, 0x2 ;  /* 0x0000000221049211 */ /* 0x002fc800078010ff */
[----:B------:R-:W-:Y:S02]  /*13500*/  @!P1 LEA.HI.X R5, R33, R3, R61, 0x2, P0 ;  /* 0x0000000321059211 */ /* 0x000fe400000f143d */
[----:B--2---:R-:W-:-:S03]  /*13510*/  @!P5 LEA R8, P0, R34, R2, 0x2 ;  /* 0x000000022208d211 */ /* 0x004fc600078010ff */
[----:B------:R1:W-:Y:S01]  /*13520*/  @!P1 ST.E.64 [R4.64], R102 ;  /* 0x0000006604009985 */ /* 0x0003e2000c101b08 */
[----:B------:R-:W-:Y:S02]  /*13530*/  @!P5 LEA.HI.X R9, R34, R3, R62, 0x2, P0 ;  /* 0x000000032209d211 */ /* 0x000fe400000f143e */
[----:B------:R-:W-:Y:S02]  /*13540*/  ISETP.GE.AND P1, PT, R197, c[0x0][0x3c8], PT ;  /* 0x0000f200c5007a0c */ /* 0x000fe40003f26270 */
[----:B------:R-:W-:Y:S01]  /*13550*/  ISETP.GE.AND P0, PT, R195, c[0x0][0x3c8], PT ;  /* 0x0000f200c3007a0c */ /* 0x000fe20003f06270 */
[----:B------:R2:W-:Y:S01]  /*13560*/  @!P5 ST.E.64 [R8.64], R106 ;  /* 0x0000006a0800d985 */ /* 0x0005e2000c101b08 */
[----:B---3--:R-:W-:-:S04]  /*13570*/  @!P3 LEA R10, P5, R36, R2, 0x2 ;  /* 0x00000002240ab211 */ /* 0x008fc800078a10ff */
[----:B------:R-:W-:-:S05]  /*13580*/  @!P3 LEA.HI.X R11, R36, R3, R64, 0x2, P5 ;  /* 0x00000003240bb211 */ /* 0x000fca00028f1440 */
[----:B----4-:R-:W-:-:S04]  /*13590*/  @!P1 LEA R6, P5, R197, R2, 0x2 ;  /* 0x00000002c5069211 */ /* 0x010fc800078a10ff */
[----:B------:R-:W-:Y:S02]  /*135a0*/  @!P1 LEA.HI.X R7, R197, R3, R198, 0x2, P5 ;  /* 0x00000003c5079211 */ /* 0x000fe400028f14c6 */
[----:B-1----:R-:W-:-:S04]  /*135b0*/  @!P4 LEA R4, P6, R35, R2, 0x2 ;  /* 0x000000022304c211 */ /* 0x002fc800078c10ff */
[----:B------:R-:W-:-:S05]  /*135c0*/  @!P4 LEA.HI.X R5, R35, R3, R63, 0x2, P6 ;  /* 0x000000032305c211 */ /* 0x000fca00030f143f */
[----:B------:R1:W-:Y:S01]  /*135d0*/  @!P4 ST.E.64 [R4.64], R110 ;  /* 0x0000006e0400c985 */ /* 0x0003e2000c101b08 */
[----:B--2---:R-:W-:-:S03]  /*135e0*/  @!P2 LEA R8, P4, R199, R2, 0x2 ;  /* 0x00000002c708a211 */ /* 0x004fc600078810ff */
[----:B------:R2:W-:Y:S01]  /*135f0*/  @!P3 ST.E.64 [R10.64], R114 ;  /* 0x000000720a00b985 */ /* 0x0005e2000c101b08 */
[----:B------:R-:W-:-:S05]  /*13600*/  @!P2 LEA.HI.X R9, R199, R3, R200, 0x2, P4 ;  /* 0x00000003c709a211 */ /* 0x000fca00020f14c8 */
        /* <DEDUP_REMOVED lines=11> */
.L_x_4732:
        /* <DEDUP_REMOVED lines=44> */
.L_x_4736:
[----:B------:R-:W-:Y:S05]  /*13980*/  BSYNC B1 ;  /* 0x0000000000017941 */ /* 0x000fea0003800000 */
.L_x_4731:
[----:B------:R-:W-:-:S13]  /*13990*/  ISETP.NE.AND P0, PT, RZ, UR6, PT ;  /* 0x00000006ff007c0c */ /* 0x000fda000bf05270 */
[----:B------:R-:W-:Y:S01]  /*139a0*/  @P0 WARPSYNC 0xffffffff ;  /* 0xffffffff00000948 */ /* 0x000fe20003800000 */
[----:B------:R-:W-:Y:S06]  /*139b0*/  @P0 BAR.SYNC.DEFER_BLOCKING 0x5, 0x100 ;  /* 0x0144000000000b1d */ /* 0x000fec0000010000 */
[----:B--2---:R-:W2:Y:S04]  /*139c0*/  @P0 LDS R0, [0x28100] ;  /* 0x02810000ff000984 */ /* 0x004ea80000000800 */
[----:B--2---:R2:W-:Y:S04]  /*139d0*/  @P0 STL [R1+0x5c], R0 ;  /* 0x00005c0001000387 */ /* 0x0045e80000100800 */
[----:B------:R-:W-:Y:S06]  /*139e0*/  @P0 BAR.ARV 0x4, 0x100 ;  /* 0x0104000000000b1d */ /* 0x000fec0000002000 */
[----:B------:R-:W-:Y:S05]  /*139f0*/  @P0 BRA `(.L_x_4737) ;  /* 0x0000009000000947 */ /* 0x000fea0003800000 */
[----:B------:R-:W-:Y:S05]  /*13a00*/  BRA.DIV ~URZ, `(.L_x_4738) ;  /* 0x000005a27f007947 */ /* 0x000fea000b800000 */
[----:B--2---:R2:W1:Y:S02]  /*13a10*/  SHFL.IDX PT, R0, R172, RZ, 0x1f ;  /* 0x00001fffac007589 */ /* 0x00446400000e0000 */
.L_x_4749:
[----:B-1-34-:R-:W1:Y:S01]  /*13a20*/  S2R R2, SR_TID.X ;  /* 0x0000000000027919 */ /* 0x01ae620000002100 */
[----:B------:R-:W-:Y:S03]  /*13a30*/  WARPSYNC 0xffffffff ;  /* 0xffffffff00007948 */ /* 0x000fe60003800000 */
[----:B------:R-:W-:Y:S06]  /*13a40*/  BAR.SYNC.DEFER_BLOCKING 0x4, 0x100 ;  /* 0x0104000000007b1d */ /* 0x000fec0000010000 */
[----:B------:R3:W-:Y:S01]  /*13a50*/  STL [R1+0x5c], R0 ;  /* 0x00005c0001007387 */ /* 0x0007e20000100800 */
[----:B-1----:R-:W-:-:S13]  /*13a60*/  LOP3.LUT P0, RZ, R2, 0xff, RZ, 0xc0, !PT ;  /* 0x000000ff02ff7812 */ /* 0x002fda000780c0ff */
[----:B------:R3:W-:Y:S04]  /*13a70*/  @!P0 STS [0x28100], R172 ;  /* 0x028100acff008388 */ /* 0x0007e80000000800 */
[----:B------:R-:W-:Y:S06]  /*13a80*/  BAR.ARV 0x5, 0x100 ;  /* 0x0144000000007b1d */ /* 0x000fec0000002000 */
.L_x_4737:
[----:B--23--:R-:W2:Y:S02]  /*13a90*/  LDL R0, [R1+0x5c] ;  /* 0x00005c0001007983 */ /* 0x00cea40000100800 */
[----:B--2---:R-:W-:-:S13]  /*13aa0*/  ISETP.GE.AND P0, PT, R0, c[0x0][0x538], PT ;  /* 0x00014e0000007a0c */ /* 0x004fda0003f06270 */
[----:B-1--45:R-:W-:Y:S01]  /*13ab0*/  @P0 CALL.REL.NOINC `(.L_x_4739) ;  /* 0x0000001000000944 */ /* 0x032fe20003c00000 */
[----:B------:R-:W-:Y:S05]  /*13ac0*/  BRA `(.L_x_4740) ;  /* 0xfffeced000007947 */ /* 0x000fea000383ffff */
.L_x_4739:
[----:B------:R-:W-:Y:S05]  /*13ad0*/  EXIT ;  /* 0x000000000000794d */ /* 0x000fea0003800000 */
.L_x_4709:
[----:B------:R-:W-:Y:S01]  /*13ae0*/  IMAD.MOV.U32 R12, RZ, RZ, R10 ;  /* 0x000000ffff0c7224 */ /* 0x000fe200078e000a */
[----:B------:R-:W-:Y:S01]  /*13af0*/  MOV R9, RZ ;  /* 0x000000ff00097202 */ /* 0x000fe20000000f00 */
[----:B-1----:R-:W-:Y:S01]  /*13b00*/  IMAD.MOV.U32 R3, RZ, RZ, 0x181f ;  /* 0x0000181fff037424 */ /* 0x002fe200078e00ff */
[----:B------:R-:W-:Y:S02]  /*13b10*/  MOV R2, 0x13b30 ;  /* 0x00013b3000027802 */ /* 0x000fe40000000f00 */
[----:B------:R-:W-:Y:S05]  /*13b20*/  CALL.REL.NOINC `($__internal_95_$__cuda_sm70_shflsync_idx_p) ;  /* 0x0000054000007944 */ /* 0x000fea0003c00000 */
[----:B------:R-:W-:Y:S01]  /*13b30*/  MOV R6, R9 ;  /* 0x0000000900067202 */ /* 0x000fe20000000f00 */
[----:B------:R-:W-:Y:S05]  /*13b40*/  BRA `(.L_x_4741) ;  /* 0xfffee02000007947 */ /* 0x000fea000383ffff */
.L_x_4710:
[----:B------:R-:W-:Y:S01]  /*13b50*/  IMAD.MOV.U32 R12, RZ, RZ, R11 ;  /* 0x000000ffff0c7224 */ /* 0x000fe200078e000b */
[----:B------:R-:W-:Y:S01]  /*13b60*/  MOV R9, RZ ;  /* 0x000000ff00097202 */ /* 0x000fe20000000f00 */
[----:B-1----:R-:W-:Y:S01]  /*13b70*/  IMAD.MOV.U32 R3, RZ, RZ, 0x181f ;  /* 0x0000181fff037424 */ /* 0x002fe200078e00ff */
[----:B------:R-:W-:Y:S02]  /*13b80*/  MOV R2, 0x13ba0 ;  /* 0x00013ba000027802 */ /* 0x000fe40000000f00 */
[----:B--23--:R-:W-:Y:S05]  /*13b90*/  CALL.REL.NOINC `($__internal_95_$__cuda_sm70_shflsync_idx_p) ;  /* 0x000004d000007944 */ /* 0x00cfea0003c00000 */
[----:B------:R-:W-:Y:S01]  /*13ba0*/  MOV R2, R9 ;  /* 0x0000000900027202 */ /* 0x000fe20000000f00 */
[----:B------:R-:W-:Y:S05]  /*13bb0*/  BRA `(.L_x_4742) ;  /* 0xfffedfd000007947 */ /* 0x000fea000383ffff */
.L_x_4713:
[----:B--2---:R-:W-:Y:S01]  /*13bc0*/  IMAD.MOV.U32 R12, RZ, RZ, R10 ;  /* 0x000000ffff0c7224 */ /* 0x004fe200078e000a */
[----:B------:R-:W-:Y:S01]  /*13bd0*/  MOV R9, 0x1 ;  /* 0x0000000100097802 */ /* 0x000fe20000000f00 */
[----:B------:R-:W-:Y:S01]  /*13be0*/  IMAD.MOV.U32 R3, RZ, RZ, 0x181f ;  /* 0x0000181fff037424 */ /* 0x000fe200078e00ff */
[----:B----4-:R-:W-:-:S02]  /*13bf0*/  MOV R2, 0x13c10 ;  /* 0x00013c1000027802 */ /* 0x010fc40000000f00 */
[----:B-1-3--:R-:W-:Y:S05]  /*13c00*/  CALL.REL.NOINC `($__internal_95_$__cuda_sm70_shflsync_idx_p) ;  /* 0x0000046000007944 */ /* 0x00afea0003c00000 */
[----:B------:R-:W-:Y:S01]  /*13c10*/  IMAD.MOV.U32 R6, RZ, RZ, R9 ;  /* 0x000000ffff067224 */ /* 0x000fe200078e0009 */
[----:B------:R-:W-:Y:S01]  /*13c20*/  MOV R9, 0x1 ;  /* 0x0000000100097802 */ /* 0x000fe20000000f00 */
[----:B------:R-:W-:Y:S01]  /*13c30*/  IMAD.MOV.U32 R12, RZ, RZ, R11 ;  /* 0x000000ffff0c7224 */ /* 0x000fe200078e000b */
[----:B------:R-:W-:-:S02]  /*13c40*/  MOV R3, 0x181f ;  /* 0x0000181f00037802 */ /* 0x000fc40000000f00 */
[----:B------:R-:W-:Y:S02]  /*13c50*/  MOV R2, 0x13c70 ;  /* 0x00013c7000027802 */ /* 0x000fe40000000f00 */
[----:B------:R-:W-:Y:S05]  /*13c60*/  CALL.REL.NOINC `($__internal_95_$__cuda_sm70_shflsync_idx_p) ;  /* 0x0000040000007944 */ /* 0x000fea0003c00000 */
[----:B------:R-:W-:Y:S01]  /*13c70*/  MOV R2, R9 ;  /* 0x0000000900027202 */ /* 0x000fe20000000f00 */
[----:B------:R-:W-:Y:S05]  /*13c80*/  BRA `(.L_x_4743) ;  /* 0xfffee0d000007947 */ /* 0x000fea000383ffff */
.L_x_4716:
[----:B-1----:R-:W-:Y:S01]  /*13c90*/  IMAD.MOV.U32 R12, RZ, RZ, R10 ;  /* 0x000000ffff0c7224 */ /* 0x002fe200078e000a */
[----:B------:R-:W-:Y:S01]  /*13ca0*/  MOV R9, 0x2 ;  /* 0x0000000200097802 */ /* 0x000fe20000000f00 */
[----:B------:R-:W-:Y:S01]  /*13cb0*/  IMAD.MOV.U32 R3, RZ, RZ, 0x181f ;  /* 0x0000181fff037424 */ /* 0x000fe200078e00ff */
[----:B--2---:R-:W-:Y:S02]  /*13cc0*/  MOV R2, 0x13ce0 ;  /* 0x00013ce000027802 */ /* 0x004fe40000000f00 */
[----:B---3--:R-:W-:Y:S05]  /*13cd0*/  CALL.REL.NOINC `($__internal_95_$__cuda_sm70_shflsync_idx_p) ;  /* 0x0000039000007944 */ /* 0x008fea0003c00000 */
[----:B------:R-:W-:Y:S01]  /*13ce0*/  MOV R6, R9 ;  /* 0x0000000900067202 */ /* 0x000fe20000000f00 */
[----:B------:R-:W-:Y:S05]  /*13cf0*/  BRA `(.L_x_4744) ;  /* 0xfffee21000007947 */ /* 0x000fea000383ffff */
.L_x_4717:
[----:B------:R-:W-:Y:S01]  /*13d00*/  IMAD.MOV.U32 R12, RZ, RZ, R11 ;  /* 0x000000ffff0c7224 */ /* 0x000fe200078e000b */
[----:B------:R-:W-:Y:S01]  /*13d10*/  MOV R9, 0x2 ;  /* 0x0000000200097802 */ /* 0x000fe20000000f00 */
[----:B------:R-:W-:Y:S01]  /*13d20*/  IMAD.MOV.U32 R3, RZ, RZ, 0x181f ;  /* 0x0000181fff037424 */ /* 0x000fe200078e00ff */
[----:B--2---:R-:W-:Y:S02]  /*13d30*/  MOV R2, 0x13d50 ;  /* 0x00013d5000027802 */ /* 0x004fe40000000f00 */
[----:B-1-34-:R-:W-:Y:S05]  /*13d40*/  CALL.REL.NOINC `($__internal_95_$__cuda_sm70_shflsync_idx_p) ;  /* 0x0000032000007944 */ /* 0x01afea0003c00000 */
[----:B------:R-:W-:Y:S01]  /*13d50*/  MOV R2, R9 ;  /* 0x0000000900027202 */ /* 0x000fe20000000f00 */
[----:B------:R-:W-:Y:S05]  /*13d60*/  BRA `(.L_x_4745) ;  /* 0xfffee1c000007947 */ /* 0x000fea000383ffff */
.L_x_4720:
[----:B-1----:R-:W-:Y:S01]  /*13d70*/  IMAD.MOV.U32 R12, RZ, RZ, R10 ;  /* 0x000000ffff0c7224 */ /* 0x002fe200078e000a */
[----:B------:R-:W-:Y:S01]  /*13d80*/  MOV R9, 0x3 ;  /* 0x0000000300097802 */ /* 0x000fe20000000f00 */
[----:B------:R-:W-:Y:S01]  /*13d90*/  IMAD.MOV.U32 R3, RZ, RZ, 0x181f ;  /* 0x0000181fff037424 */ /* 0x000fe200078e00ff */
[----:B------:R-:W-:-:S02]  /*13da0*/  MOV R2, 0x13dc0 ;  /* 0x00013dc000027802 */ /* 0x000fc40000000f00 */
[----:B--234-:R-:W-:Y:S05]  /*13db0*/  CALL.REL.NOINC `($__internal_95_$__cuda_sm70_shflsync_idx_p) ;  /* 0x000002b000007944 */ /* 0x01cfea0003c00000 */
        /* <DEDUP_REMOVED lines=8> */
.L_x_4727:
[----:B------:R1:W5:Y:S01]  /*13e40*/  LDL R2, [R1+0x4] ;  /* 0x0000040001027983 */ /* 0x0003620000100800 */
[----:B------:R-:W-:Y:S02]  /*13e50*/  MOV R5, 0x2 ;  /* 0x0000000200057802 */ /* 0x000fe40000000f00 */
[----:B------:R-:W-:Y:S02]  /*13e60*/  MOV R3, 0x13e80 ;  /* 0x00013e8000037802 */ /* 0x000fe40000000f00 */
[----:B-1---5:R-:W-:Y:S05]  /*13e70*/  CALL.REL.NOINC `($__internal_94_$__cuda_sm70_shflsync_bfly_p) ;  /* 0x000001a000007944 */ /* 0x022fea0003c00000 */
[----:B------:R-:W-:Y:S01]  /*13e80*/  MOV R0, R5 ;  /* 0x0000000500007202 */ /* 0x000fe20000000f00 */
[----:B------:R-:W-:Y:S05]  /*13e90*/  BRA `(.L_x_4747) ;  /* 0xffffd1a000007947 */ /* 0x000fea000383ffff */
.L_x_4728:
[----:B------:R-:W-:Y:S01]  /*13ea0*/  IMAD.MOV.U32 R2, RZ, RZ, R0 ;  /* 0x000000ffff027224 */ /* 0x000fe200078e0000 */
[----:B------:R-:W-:Y:S02]  /*13eb0*/  MOV R5, 0x1 ;  /* 0x0000000100057802 */ /* 0x000fe40000000f00 */
[----:B------:R-:W-:Y:S02]  /*13ec0*/  MOV R3, 0x13ee0 ;  /* 0x00013ee000037802 */ /* 0x000fe40000000f00 */
[----:B-----5:R-:W-:Y:S05]  /*13ed0*/  CALL.REL.NOINC `($__internal_94_$__cuda_sm70_shflsync_bfly_p) ;  /* 0x0000014000007944 */ /* 0x020fea0003c00000 */
[----:B------:R1:W5:Y:S01]  /*13ee0*/  LDL R2, [R1+0x8] ;  /* 0x0000080001027983 */ /* 0x0003620000100800 */
[----:B------:R-:W-:Y:S01]  /*13ef0*/  FADD.FTZ R0, R0, R5 ;  /* 0x0000000500007221 */ /* 0x000fe20000010000 */
[----:B------:R-:W-:-:S02]  /*13f00*/  MOV R5, 0x2 ;  /* 0x0000000200057802 */ /* 0x000fc40000000f00 */
[----:B------:R-:W-:Y:S02]  /*13f10*/  MOV R3, 0x13f30 ;  /* 0x00013f3000037802 */ /* 0x000fe40000000f00 */
[----:B-1---5:R-:W-:Y:S05]  /*13f20*/  CALL.REL.NOINC `($__internal_94_$__cuda_sm70_shflsync_bfly_p) ;  /* 0x000000f000007944 */ /* 0x022fea0003c00000 */
[----:B------:R-:W2:Y:S01]  /*13f30*/  LDL.LU R2, [R1+0x8] ;  /* 0x0000080001027983 */ /* 0x000ea20000300800 */
[----:B------:R-:W-:Y:S01]  /*13f40*/  MOV R3, 0x13f90 ;  /* 0x00013f9000037802 */ /* 0x000fe20000000f00 */
[----:B--2---:R-:W-:Y:S01]  /*13f50*/  FADD.FTZ R4, R2, R5 ;  /* 0x0000000502047221 */ /* 0x004fe20000010000 */
[----:B------:R-:W-:-:S04]  /*13f60*/  MOV R5, 0x1 ;  /* 0x0000000100057802 */ /* 0x000fc80000000f00 */
[----:B------:R-:W-:Y:S02]  /*13f70*/  MOV R2, R4 ;  /* 0x0000000400027202 */ /* 0x000fe40000000f00 */
[----:B------:R-:W-:Y:S05]  /*13f80*/  CALL.REL.NOINC `($__internal_94_$__cuda_sm70_shflsync_bfly_p) ;  /* 0x0000009000007944 */ /* 0x000fea0003c00000 */
[----:B------:R-:W-:Y:S01]  /*13f90*/  MOV R3, R5 ;  /* 0x0000000500037202 */ /* 0x000fe20000000f00 */
[----:B------:R-:W-:Y:S05]  /*13fa0*/  BRA `(.L_x_4748) ;  /* 0xffffd12000007947 */ /* 0x000fea000383ffff */
.L_x_4738:
[----:B-1----:R-:W-:Y:S01]  /*13fb0*/  IMAD.MOV.U32 R12, RZ, RZ, R172 ;  /* 0x000000ffff0c7224 */ /* 0x002fe200078e00ac */
[----:B------:R-:W-:Y:S01]  /*13fc0*/  MOV R9, RZ ;  /* 0x000000ff00097202 */ /* 0x000fe20000000f00 */
[----:B------:R-:W-:Y:S01]  /*13fd0*/  IMAD.MOV.U32 R3, RZ, RZ, 0x1f ;  /* 0x0000001fff037424 */ /* 0x000fe200078e00ff */
[----:B---34-:R-:W-:Y:S02]  /*13fe0*/  MOV R2, 0x14000 ;  /* 0x0001400000027802 */ /* 0x018fe40000000f00 */
[----:B--2--5:R-:W-:Y:S05]  /*13ff0*/  CALL.REL.NOINC `($__internal_95_$__cuda_sm70_shflsync_idx_p) ;  /* 0x0000007000007944 */ /* 0x024fea0003c00000 */
[----:B------:R-:W-:Y:S01]  /*14000*/  MOV R0, R9 ;  /* 0x0000000900007202 */ /* 0x000fe20000000f00 */
[----:B------:R-:W-:Y:S05]  /*14010*/  BRA `(.L_x_4749) ;  /* 0xfffffa0000007947 */ /* 0x000fea000383ffff */
        .weak           $__internal_94_$__cuda_sm70_shflsync_bfly_p
        .type           $__internal_94_$__cuda_sm70_shflsync_bfly_p,@function
        .size           $__internal_94_$__cuda_sm70_shflsync_bfly_p,($__internal_95_$__cuda_sm70_shflsync_idx_p - $__internal_94_$__cuda_sm70_shflsync_bfly_p)
$__internal_94_$__cuda_sm70_shflsync_bfly_p:
[----:B------:R-:W-:Y:S04]  /*14020*/  WARPSYNC R6 ;  /* 0x0000000600007348 */ /* 0x000fe80003800000 */
[----:B------:R1:W2:Y:S02]  /*14030*/  SHFL.BFLY PT, R5, R2, R5, R7 ;  /* 0x0c00000502057389 */ /* 0x0002a400000e0007 */
[----:B-1----:R-:W-:-:S02]  /*14040*/  MOV R2, R3 ;  /* 0x0000000300027202 */ /* 0x002fc40000000f00 */
[----:B------:R-:W-:-:S04]  /*14050*/  MOV R3, 0x0 ;  /* 0x0000000000037802 */ /* 0x000fc80000000f00 */
[----:B--2---:R-:W-:Y:S05]  /*14060*/  RET.REL.NODEC R2 `(_ZN7cutlass13device_kernelIN5flash19enable_sm80_to_sm89INS1_16FlashAttnFwdSm80INS1_25CollectiveMainloopFwdSm80ILi8ELi1ELb0EN4cute5tupleIJNS5_1CILi128EEENS7_ILi96EEENS7_ILi256EEEEEELi256ENS_6half_tEfNS_4arch4Sm80ELb1ELb0ELb0ELb0ELb0ELb0ELb1ELb1EEENS1_21CollectiveEpilogueFwdINS6_IJS8_SA_S9_EEENS6_IJNS7_ILi1EEESI_SI_EEESC_SE_Li256ELb0ELb1ELb1ELb0EEENS1_30DynamicPersistentTileSchedulerILi256ELi256ELb1ELb1ELb0EEEEEEEEEvNT_6ParamsE) ;  /* 0xfffebf9002007950 */ /* 0x004fea0003c3ffff */
        .weak           $__internal_95_$__cuda_sm70_shflsync_idx_p
        .type           $__internal_95_$__cuda_sm70_shflsync_idx_p,@function
        .size           $__internal_95_$__cuda_sm70_shflsync_idx_p,(.L_x_5269 - $__internal_95_$__cuda_sm70_shflsync_idx_p)
$__internal_95_$__cuda_sm70_shflsync_idx_p:
[----:B------:R-:W-:-:S04]  /*14070*/  MOV R13, 0xffffffff ;  /* 0xffffffff000d7802 */ /* 0x000fc80000000f00 */
[----:B------:R-:W-:Y:S04]  /*14080*/  WARPSYNC R13 ;  /* 0x0000000d00007348 */ /* 0x000fe80003800000 */
[----:B------:R1:W2:Y:S02]  /*14090*/  SHFL.IDX PT, R9, R12, R9, R3 ;  /* 0x000000090c097389 */ /* 0x0002a400000e0003 */
[----:B-1----:R-:W-:-:S04]  /*140a0*/  MOV R3, 0x0 ;  /* 0x0000000000037802 */ /* 0x002fc80000000f00 */
[----:B--2---:R-:W-:Y:S05]  /*140b0*/  RET.REL.NODEC R2 `(_ZN7cutlass13device_kernelIN5flash19enable_sm80_to_sm89INS1_16FlashAttnFwdSm80INS1_25CollectiveMainloopFwdSm80ILi8ELi1ELb0EN4cute5tupleIJNS5_1CILi128EEENS7_ILi96EEENS7_ILi256EEEEEELi256ENS_6half_tEfNS_4arch4Sm80ELb1ELb0ELb0ELb0ELb0ELb0ELb1ELb1EEENS1_21CollectiveEpilogueFwdINS6_IJS8_SA_S9_EEENS6_IJNS7_ILi1EEESI_SI_EEESC_SE_Li256ELb0ELb1ELb1ELb0EEENS1_30DynamicPersistentTileSchedulerILi256ELi256ELb1ELb1ELb0EEEEEEEEEvNT_6ParamsE) ;  /* 0xfffebf4002007950 */ /* 0x004fea0003c3ffff */
.L_x_4750:
        /* <DEDUP_REMOVED lines=12> */
.L_x_5269:


//--------------------- .text._ZN7cutlass13device_kernelIN5flash19enable_sm80_to_sm89INS1_16FlashAttnFwdSm80INS1_25CollectiveMainloopFwdSm80ILi8ELi1ELb0EN4cute5tupleIJNS5_1CILi128EEENS7_ILi64EEENS7_ILi256EEEEEELi256ENS_6half_tEfNS_4arch4Sm80ELb1ELb0ELb0ELb1ELb0ELb0ELb1ELb1EEENS1_21CollectiveEpilogueFwdINS6_IJS8_SA_S9_EEENS6_IJNS7_ILi1EEESI_SI_EEESC_SE_Li256ELb1ELb1ELb1ELb0EEENS1_36VarlenDynamicPersistentTileSchedulerILi128ELi64ELi256ELi256ELb1ELb1ELb0ELb1ELb1ELb1EEEEEEEEEvNT_6ParamsE --------------------------
	.section	.text._ZN7cutlass13device_kernelIN5flash19enable_sm80_to_sm89INS1_16FlashAttnFwdSm80INS1_25CollectiveMainloopFwdSm80ILi8ELi1ELb0EN4cute5tupleIJNS5_1CILi128EEENS7_ILi64EEENS7_ILi256EEEEEELi256ENS_6half_tEfNS_4arch4Sm80ELb1ELb0ELb0ELb1ELb0ELb0ELb1ELb1EEENS1_21CollectiveEpilogueFwdINS6_IJS8_SA_S9_EEENS6_IJNS7_ILi1EEESI_SI_EEESC_SE_Li256ELb1ELb1ELb1ELb0EEENS1_36VarlenDynamicPersistentTileSchedulerILi128ELi64ELi256ELi256ELb1ELb1ELb0ELb1ELb1ELb1EEEEEEEEEvNT_6ParamsE,"ax",@progbits
	.sectioninfo	@"SHI_REGISTERS=255"
	.align	128
.text._ZN7cutlass13device_kernelIN5flash19enable_sm80_to_sm89INS1_16FlashAttnFwdSm80INS1_25CollectiveMainloopFwdSm80ILi8ELi1ELb0EN4cute5tupleIJNS5_1CILi128EEENS7_ILi64EEENS7_ILi256EEEEEELi256ENS_6half_tEfNS_4arch4Sm80ELb1ELb0ELb0ELb1ELb0ELb0ELb1ELb1EEENS1_21CollectiveEpilogueFwdINS6_IJS8_SA_S9_EEENS6_IJNS7_ILi1EEESI_SI_EEESC_SE_Li256ELb1ELb1ELb1ELb0EEENS1_36VarlenDynamicPersistentTileSchedulerILi128ELi64ELi256ELi256ELb1ELb1ELb0ELb1ELb1ELb1EEEEEEEEEvNT_6ParamsE:
        .type           _ZN7cutlass13device_kernelIN5flash19enable_sm80_to_sm89INS1_16FlashAttnFwdSm80INS1_25CollectiveMainloopFwdSm80ILi8ELi1ELb0EN4cute5tupleIJNS5_1CILi128EEENS7_ILi64EEENS7_ILi256EEEEEELi256ENS_6half_tEfNS_4arch4Sm80ELb1ELb0ELb0ELb1ELb0ELb0ELb1ELb1EEENS1_21CollectiveEpilogueFwdINS6_IJS8_SA_S9_EEENS6_IJNS7_ILi1EEESI_SI_EEESC_SE_Li256ELb1ELb1ELb1ELb0EEENS1_36VarlenDynamicPersistentTileSchedulerILi128ELi64ELi256ELi256ELb1ELb1ELb0ELb1ELb1ELb1EEEEEEEEEvNT_6ParamsE,@function
        .size           _ZN7cutlass13device_kernelIN5flash19enable_sm80_to_sm89INS1_16FlashAttnFwdSm80INS1_25CollectiveMainloopFwdSm80ILi8ELi1ELb0EN4cute5tupleIJNS5_1CILi128EEENS7_ILi64EEENS7_ILi256EEEEEELi256ENS_6half_tEfNS_4arch4Sm80ELb1ELb0ELb0ELb1ELb0ELb0ELb1ELb1EEENS1_21CollectiveEpilogueFwdINS6_IJS8_SA_S9_EEENS6_IJNS7_ILi1EEESI_SI_EEESC_SE_Li256ELb1ELb1ELb1ELb0EEENS1_36VarlenDynamicPersistentTileSchedulerILi128ELi64ELi256ELi256ELb1ELb1ELb0ELb1ELb1ELb1EEEEEEEEEvNT_6ParamsE,(.L_x_5272 - _ZN7cutlass13device_kernelIN5flash19enable_sm80_to_sm89INS1_16FlashAttnFwdSm80INS1_25CollectiveMainloopFwdSm80ILi8ELi1ELb0EN4cute5tupleIJNS5_1CILi128EEENS7_ILi64EEENS7_ILi256EEEEEELi256ENS_6half_tEfNS_4arch4Sm80ELb1ELb0ELb0ELb1ELb0ELb0ELb1ELb1EEENS1_21CollectiveEpilogueFwdINS6_IJS8_SA_S9_EEENS6_IJNS7_ILi1EEESI_SI_EEESC_SE_Li256ELb1ELb1ELb1ELb0EEENS1_36VarlenDynamicPersistentTileSchedulerILi128ELi64ELi256ELi256ELb1ELb1ELb0ELb1ELb1ELb1EEEEEEEEEvNT_6ParamsE)
        .other          _ZN7cutlass13device_kernelIN5flash19enable_sm80_to_sm89INS1_16FlashAttnFwdSm80INS1_25CollectiveMainloopFwdSm80ILi8ELi1ELb0EN4cute5tupleIJNS5_1CILi128EEENS7_ILi64EEENS7_ILi256EEEEEELi256ENS_6half_tEfNS_4arch4Sm80ELb1ELb0ELb0ELb1ELb0ELb0ELb1ELb1EEENS1_21CollectiveEpilogueFwdINS6_IJS8_SA_S9_EEENS6_IJNS7_ILi1EEESI_SI_EEESC_SE_Li256ELb1ELb1ELb1ELb0EEENS1_36VarlenDynamicPersistentTileSchedulerILi128ELi64ELi256ELi256ELb1ELb1ELb0ELb1ELb1ELb1EEEEEEEEEvNT_6ParamsE,@"STO_CUDA_ENTRY STV_DEFAULT"
_ZN7cutlass13device_kernelIN5flash19enable_sm80_to_sm89INS1_16FlashAttnFwdSm80INS1_25CollectiveMainloopFwdSm80ILi8ELi1ELb0EN4cute5tupleIJNS5_1CILi128EEENS7_ILi64EEENS7_ILi256EEEEEELi256ENS_6half_tEfNS_4arch4Sm80ELb1ELb0ELb0ELb1ELb0ELb0ELb1ELb1EEENS1_21CollectiveEpilogueFwdINS6_IJS8_SA_S9_EEENS6_IJNS7_ILi1EEESI_SI_EEESC_SE_Li256ELb1ELb1ELb1ELb0EEENS1_36VarlenDynamicPersistentTileSchedulerILi128ELi64ELi256ELi256ELb1ELb1ELb0ELb1ELb1ELb1EEEEEEEEEvNT_6ParamsE:
[----:B------:R-:W-:-:S03]  /*0000*/  MOV R1, c[0x0][0x28] ;  /* 0x00000a0000017a02 */ /* 0x000fc60000000f00 */
[----:B------:R-:W1:Y:S01]  /*0010*/  S2R R246, SR_TID.X ;  /* 0x0000000000f67919 */ /* 0x000e620000002100 */
[----:B------:R-:W-:Y:S01]  /*0020*/  IADD3 R1, R1, -0x88, RZ ;  /* 0xffffff7801017810 */ /* 0x000fe20007ffe0ff */
[----:B------:R-:W-:Y:S01]  /*0030*/  ULDC.64 UR6, c[0x0][0x118] ;  /* 0x0000460000067ab9 */ /* 0x000fe20000000a00 */
[----:B------:R-:W-:Y:S01]  /*0040*/  IMAD.MOV.U32 R245, RZ, RZ, RZ ;  /* 0x000000fffff57224 */ /* 0x000fe200078e00ff */
[----:B------:R-:W-:Y:S01]  /*0050*/  MOV R240, 0xffffffff ;  /* 0xffffffff00f07802 */ /* 0x000fe20000000f00 */
[----:B------:R-:W-:Y:S02]  /*0060*/  IMAD.MOV.U32 R244, RZ, RZ, -0x1 ;  /* 0xfffffffffff47424 */ /* 0x000fe400078e00ff */
[----:B------:R-:W-:Y:S01]  /*0070*/  IMAD.MOV.U32 R235, RZ, RZ, -0x1 ;  /* 0xffffffffffeb7424 */ /* 0x000fe200078e00ff */
        /* <DEDUP_REMOVED lines=49> */
.L_x_4756:
[----:B------:R-:W-:-:S04]  /*0390*/  IADD3 R12, R12, 0x1f, RZ ;  /* 0x0000001f0c0c7810 */ /* 0x000fc80007ffe0ff */
[----:B------:R-:W-:-:S13]  /*03a0*/  ISETP.GE.AND P0, PT, R12, c[0x0][0x53c], PT ;  /* 0x00014f000c007a0c */ /* 0x000fda0003f06270 */
[----:B------:R-:W-:Y:S05]  /*03b0*/  @P0 BRA `(.L_x_4753) ;  /* 0x00000af000000947 */ /* 0x000fea0003800000 */
[----:B------:R-:W-:Y:S02]  /*03c0*/  IADD3 R5, R3, R12, RZ ;  /* 0x0000000c03057210 */ /* 0x000fe40007ffe0ff */
[----:B------:R-:W-:Y:S02]  /*03d0*/  MOV R15, RZ ;  /* 0x000000ff000f7202 */ /* 0x000fe40000000f00 */
[----:B------:R-:W-:Y:S02]  /*03e0*/  ISETP.GE.OR P0, PT, R5, c[0x0][0x53c], !P6 ;  /* 0x00014f0005007a0c */ /* 0x000fe40007706670 */
[----:B------:R-:W-:-:S11]  /*03f0*/  MOV R10, RZ ;  /* 0x000000ff000a7202 */ /* 0x000fd60000000f00 */
        /* <DEDUP_REMOVED lines=9> */
.L_x_4853:
        /* <DEDUP_REMOVED lines=16> */
.L_x_4854:
[----:B---3--:R-:W-:-:S05]  /*0590*/  IMAD R5, R5, c[0x0][0x538], RZ ;  /* 0x00014e0005057a24 */ /* 0x008fca00078e02ff */
[----:B------:R-:W-:-:S04]  /*05a0*/  IADD3 R2, R5, R2, RZ ;  /* 0x0000000205027210 */ /* 0x000fc80007ffe0ff */
[----:B------:R-:W-:-:S13]  /*05b0*/  ISETP.GT.AND P0, PT, R2, UR4, PT ;  /* 0x0000000402007c0c */ /* 0x000fda000bf04270 */
[----:B-12---:R-:W-:Y:S05]  /*05c0*/  @!P0 BRA `(.L_x_4756) ;  /* 0xfffffdc000008947 */ /* 0x006fea000383ffff */
.L_x_4752:
[----:B--2---:R-:W-:-:S05]  /*05d0*/  IADD3 R236, -R5, R2, RZ ;  /* 0x0000000205ec7210 */ /* 0x004fca0007ffe1ff */
[----:B------:R-:W-:-:S05]  /*05e0*/  IMAD R0, R13, c[0x0][0x538], R236 ;  /* 0x00014e000d007a24 */ /* 0x000fca00078e02ec */
[----:B------:R-:W-:Y:S01]  /*05f0*/  ISETP.GT.AND P0, PT, R0, UR4, PT ;  /* 0x0000000400007c0c */ /* 0x000fe2000bf04270 */
[----:B------:R-:W-:-:S12]  /*0600*/  BRA.DIV ~URZ, `(.L_x_4757) ;  /* 0x000129c27f007947 */ /* 0x000fd8000b800000 */
[----:B------:R-:W-:-:S04]  /*0610*/  VOTE.ANY R11, PT, !P0 ;  /* 0x00000000000b7806 */ /* 0x000fc800040e0100 */
.L_x_4855:
[----:B------:R-:W1:Y:S02]  /*0620*/  POPC R4, R11 ;  /* 0x0000000b00047309 */ /* 0x000e640000000000 */
[----:B-1----:R-:W-:Y:S01]  /*0630*/  IADD3 R239, R4, R12, RZ ;  /* 0x0000000c04ef7210 */ /* 0x002fe20007ffe0ff */
[----:B------:R-:W-:Y:S05]  /*0640*/  BRA.DIV ~URZ, `(.L_x_4758) ;  /* 0x000129c27f007947 */ /* 0x000fea000b800000 */
[----:B------:R1:W2:Y:S01]  /*0650*/  SHFL.IDX PT, R15, R15, R4, 0x1f ;  /* 0x00001f040f0f7589 */ /* 0x0002a200000e0000 */
[----:B------:R-:W-:-:S03]  /*0660*/  MOV R17, RZ ;  /* 0x000000ff00117202 */ /* 0x000fc60000000f00 */
[----:B------:R1:W3:Y:S04]  /*0670*/  SHFL.IDX PT, R10, R10, R4, 0x1f ;  /* 0x00001f040a0a7589 */ /* 0x0002e800000e0000 */
.L_x_4856:
[----:B------:R-:W-:Y:S01]  /*0680*/  ISETP.NE.AND P0, PT, R11, RZ, PT ;  /* 0x000000ff0b00720c */ /* 0x000fe20003f05270 */
[----:B------:R-:W-:-:S12]  /*0690*/  BSSY B0, `(.L_x_4759) ;  /* 0x0000005000007945 */ /* 0x000fd80003800000 */
[----:B------:R-:W-:Y:S05]  /*06a0*/  @!P0 BRA `(.L_x_4760) ;  /* 0x0000003000008947 */ /* 0x000fea0003800000 */
[----:B-1----:R-:W-:Y:S01]  /*06b0*/  IADD3 R4, R4, -0x1, RZ ;  /* 0xffffffff04047810 */ /* 0x002fe20007ffe0ff */
[----:B------:R-:W-:Y:S05]  /*06c0*/  BRA.DIV ~URZ, `(.L_x_4761) ;  /* 0x00012a027f007947 */ /* 0x000fea000b800000 */
[----:B------:R1:W4:Y:S02]  /*06d0*/  SHFL.IDX PT, R17, R13, R4, 0x1f ;  /* 0x00001f040d117589 */ /* 0x00032400000e0000 */
.L_x_4760:
[----:B------:R-:W-:Y:S05]  /*06e0*/  BSYNC B0 ;  /* 0x0000000000007941 */ /* 0x000fea0003800000 */
.L_x_4759:
[----:B---3--:R-:W-:Y:S01]  /*06f0*/  ISETP.NE.AND P0, PT, R10, 0x1, PT ;  /* 0x000000010a00780c */ /* 0x008fe20003f05270 */
[----:B----4-:R-:W-:Y:S01]  /*0700*/  IMAD R236, R17, c[0x0][0x538], R236 ;  /* 0x00014e0011ec7a24 */ /* 0x010fe200078e02ec */
[----:B------:R-:W-:Y:S04]  /*0710*/  BSSY B0, `(.L_x_4762) ;  /* 0x0000076000007945 */ /* 0x000fe80003800000 */
[----:B-1----:R-:W-:-:S07]  /*0720*/  IADD3 R4, -R236, UR4, RZ ;  /* 0x00000004ec047c10 */ /* 0x002fce000fffe1ff */
[----:B------:R-:W-:Y:S05]  /*0730*/  @!P0 BRA `(.L_x_4763) ;  /* 0x0000037000008947 */ /* 0x000fea0003800000 */
[-C--:B--2---:R-:W-:Y:S02]  /*0740*/  IABS R6, R15.reuse ;  /* 0x0000000f00067213 */ /* 0x084fe40000000000 */
[----:B------:R-:W-:Y:S02]  /*0750*/  IABS R7, R10 ;  /* 0x0000000a00077213 */ /* 0x000fe40000000000 */
[----:B------:R-:W1:Y:S01]  /*0760*/  I2F.RP R12, R6 ;  /* 0x00000006000c7306 */ /* 0x000e620000209400 */
[----:B------:R-:W-:Y:S02]  /*0770*/  IABS R2, R4 ;  /* 0x0000000400027213 */ /* 0x000fe40000000000 */
[----:B------:R-:W-:-:S05]  /*0780*/  IABS R0, R15 ;  /* 0x0000000f00007213 */ /* 0x000fca0000000000 */
[----:B------:R-:W-:Y:S01]  /*0790*/  I2F.RP R11, R7 ;  /* 0x00000007000b7306 */ /* 0x000fe20000209400 */
[----:B------:R-:W-:-:S07]  /*07a0*/  IMAD.MOV R0, RZ, RZ, -R0 ;  /* 0x000000ffff007224 */ /* 0x000fce00078e0a00 */
[----:B-1----:R-:W1:Y:S02]  /*07b0*/  MUFU.RCP R8, R12 ;  /* 0x0000000c00087308 */ /* 0x002e640000001000 */
[----:B-1----:R-:W-:-:S06]  /*07c0*/  IADD3 R8, R8, 0xffffffe, RZ ;  /* 0x0ffffffe08087810 */ /* 0x002fcc0007ffe0ff */
[----:B------:R-:W1:Y:S02]  /*07d0*/  F2I.FTZ.U32.TRUNC.NTZ R9, R8 ;  /* 0x0000000800097305 */ /* 0x000e64000021f000 */
[----:B-1----:R-:W-:Y:S02]  /*07e0*/  IMAD.MOV R5, RZ, RZ, -R9 ;  /* 0x000000ffff057224 */ /* 0x002fe400078e0a09 */
[----:B------:R-:W-:Y:S02]  /*07f0*/  IMAD.MOV.U32 R8, RZ, RZ, RZ ;  /* 0x000000ffff087224 */ /* 0x000fe400078e00ff */
[----:B------:R-:W-:-:S04]  /*0800*/  IMAD R5, R5, R6, RZ ;  /* 0x0000000605057224 */ /* 0x000fc800078e02ff */
[----:B------:R-:W-:Y:S02]  /*0810*/  IMAD.HI.U32 R5, R9, R5, R8 ;  /* 0x0000000509057227 */ /* 0x000fe400078e0008 */
[----:B------:R-:W1:Y:S04]  /*0820*/  MUFU.RCP R8, R11 ;  /* 0x0000000b00087308 */ /* 0x000e680000001000 */
[----:B------:R-:W-:-:S04]  /*0830*/  IMAD.HI.U32 R5, R5, R2, RZ ;  /* 0x0000000205057227 */ /* 0x000fc800078e00ff */
[----:B------:R-:W-:Y:S01]  /*0840*/  IMAD R9, R5, R0, R2 ;  /* 0x0000000005097224 */ /* 0x000fe200078e0202 */
[----:B------:R-:W-:-:S04]  /*0850*/  LOP3.LUT R0, R4, R15, RZ, 0x3c, !PT ;  /* 0x0000000f04007212 */ /* 0x000fc800078e3cff */
[----:B------:R-:W-:Y:S02]  /*0860*/  ISETP.GT.U32.AND P1, PT, R6, R9, PT ;  /* 0x000000090600720c */ /* 0x000fe40003f24070 */
[----:B------:R-:W-:Y:S02]  /*0870*/  ISETP.GE.AND P0, PT, R0, RZ, PT ;  /* 0x000000ff0000720c */ /* 0x000fe40003f06270 */
[----:B-1----:R-:W-:Y:S02]  /*0880*/  IADD3 R8, R8, 0xffffffe, RZ ;  /* 0x0ffffffe08087810 */ /* 0x002fe40007ffe0ff */
[----:B------:R-:W-:-:S05]  /*0890*/  IABS R0, R10 ;  /* 0x0000000a00007213 */ /* 0x000fca0000000000 */
[----:B------:R-:W-:Y:S02]  /*08a0*/  IMAD.MOV R0, RZ, RZ, -R0 ;  /* 0x000000ffff007224 */ /* 0x000fe400078e0a00 */
[----:B------:R-:W-:Y:S01]  /*08b0*/  @!P1 IMAD.IADD R9, R9, 0x1, -R6 ;  /* 0x0000000109099824 */ /* 0x000fe200078e0a06 */
[----:B------:R-:W-:Y:S02]  /*08c0*/  @!P1 IADD3 R5, R5, 0x1, RZ ;  /* 0x0000000105059810 */ /* 0x000fe40007ffe0ff */
[----:B------:R-:W-:Y:S02]  /*08d0*/  ISETP.NE.AND P1, PT, R15, RZ, PT ;  /* 0x000000ff0f00720c */ /* 0x000fe40003f25270 */
[----:B------:R-:W-:Y:S02]  /*08e0*/  ISETP.GE.U32.AND P2, PT, R9, R6, PT ;  /* 0x000000060900720c */ /* 0x000fe40003f46070 */
[----:B------:R-:W1:Y:S11]  /*08f0*/  F2I.FTZ.U32.TRUNC.NTZ R9, R8 ;  /* 0x0000000800097305 */ /* 0x000e76000021f000 */
[----:B------:R-:W-:Y:S01]  /*0900*/  @P2 IADD3 R5, R5, 0x1, RZ ;  /* 0x0000000105052810 */ /* 0x000fe20007ffe0ff */
[----:B-1----:R-:W-:-:S04]  /*0910*/  IMAD.MOV R6, RZ, RZ, -R9 ;  /* 0x000000ffff067224 */ /* 0x002fc800078e0a09 */
[----:B------:R-:W-:Y:S01]  /*0920*/  @!P0 IMAD.MOV R5, RZ, RZ, -R5 ;  /* 0x000000ffff058224 */ /* 0x000fe200078e0a05 */
[----:B------:R-:W-:Y:S01]  /*0930*/  @!P1 LOP3.LUT R5, RZ, R15, RZ, 0x33, !PT ;  /* 0x0000000fff059212 */ /* 0x000fe200078e33ff */
[----:B------:R-:W-:Y:S02]  /*0940*/  IMAD R6, R6, R7, RZ ;  /* 0x0000000706067224 */ /* 0x000fe400078e02ff */
[----:B------:R-:W-:Y:S01]  /*0950*/  IMAD.MOV.U32 R8, RZ, RZ, RZ ;  /* 0x000000ffff087224 */ /* 0x000fe200078e00ff */
[----:B------:R-:W-:-:S03]  /*0960*/  IABS R2, R5 ;  /* 0x0000000500027213 */ /* 0x000fc60000000000 */
[----:B------:R-:W-:-:S06]  /*0970*/  IMAD.HI.U32 R6, R9, R6, R8 ;  /* 0x0000000609067227 */ /* 0x000fcc00078e0008 */
[----:B------:R-:W-:-:S04]  /*0980*/  IMAD.HI.U32 R9, R6, R2, RZ ;  /* 0x0000000206097227 */ /* 0x000fc800078e00ff */
[----:B------:R-:W-:Y:S02]  /*0990*/  IMAD R0, R9, R0, R2 ;  /* 0x0000000009007224 */ /* 0x000fe400078e0202 */
[----:B------:R-:W-:-:S03]  /*09a0*/  IMAD.MOV R2, RZ, RZ, -R5 ;  /* 0x000000ffff027224 */ /* 0x000fc600078e0a05 */
[----:B------:R-:W-:Y:S01]  /*09b0*/  ISETP.GT.U32.AND P1, PT, R7, R0, PT ;  /* 0x000000000700720c */ /* 0x000fe20003f24070 */
[----:B------:R-:W-:-:S12]  /*09c0*/  IMAD R11, R15, R2, R4 ;  /* 0x000000020f0b7224 */ /* 0x000fd800078e0204 */
        /* <DEDUP_REMOVED lines=9> */
[--C-:B------:R-:W-:Y:S02]  /*0a60*/  IMAD.MOV R0, RZ, RZ, -R9.reuse ;  /* 0x000000ffff007224 */ /* 0x100fe400078e0a09 */
[C---:B------:R-:W-:Y:S02]  /*0a70*/  IMAD R9, R10.reuse, 0x1000000, R9 ;  /* 0x010000000a097824 */ /* 0x040fe400078e0209 */
[----:B------:R-:W-:-:S04]  /*0a80*/  IMAD R0, R10, R0, R5 ;  /* 0x000000000a007224 */ /* 0x000fc800078e0205 */
[----:B------:R-:W-:Y:S01]  /*0a90*/  IMAD R238, R0, 0x10000, R9 ;  /* 0x0001000000ee7824 */ /* 0x000fe200078e0209 */
[----:B------:R-:W-:Y:S05]  /*0aa0*/  BRA `(.L_x_4764) ;  /* 0x000003c000007947 */ /* 0x000fea0003800000 */
.L_x_4763:
[----:B------:R-:W-:-:S04]  /*0ab0*/  IMAD.MOV.U32 R0, RZ, RZ, 0x4 ;  /* 0x00000004ff007424 */ /* 0x000fc800078e00ff */
[----:B------:R-:W-:-:S05]  /*0ac0*/  IMAD.WIDE R12, R239, R0, c[0x0][0x590] ;  /* 0x00016400ef0c7625 */ /* 0x000fca00078e0200 */
[----:B------:R-:W3:Y:S01]  /*0ad0*/  LDG.E R6, [R12.64] ;  /* 0x000000060c067981 */ /* 0x000ee2000c1e1900 */
[----:B------:R-:W-:Y:S01]  /*0ae0*/  IABS R2, R4 ;  /* 0x0000000400027213 */ /* 0x000fe20000000000 */
[----:B--23--:R-:W-:-:S05]  /*0af0*/  IMAD R5, R6, R15, RZ ;  /* 0x0000000f06057224 */ /* 0x00cfca00078e02ff */
[-C--:B------:R-:W-:Y:S02]  /*0b00*/  IABS R8, R5.reuse ;  /* 0x0000000500087213 */ /* 0x080fe40000000000 */
[----:B------:R-:W-:Y:S02]  /*0b10*/  IABS R0, R5 ;  /* 0x0000000500007213 */ /* 0x000fe40000000000 */
[----:B------:R-:W1:Y:S03]  /*0b20*/  I2F.RP R9, R8 ;  /* 0x0000000800097306 */ /* 0x000e660000209400 */
[----:B------:R-:W-:-:S05]  /*0b30*/  IMAD.MOV R0, RZ, RZ, -R0 ;  /* 0x000000ffff007224 */ /* 0x000fca00078e0a00 */
[----:B-1----:R-:W1:Y:S02]  /*0b40*/  MUFU.RCP R10, R9 ;  /* 0x00000009000a7308 */ /* 0x002e640000001000 */
[----:B-1----:R-:W-:-:S06]  /*0b50*/  IADD3 R10, R10, 0xffffffe, RZ ;  /* 0x0ffffffe0a0a7810 */ /* 0x002fcc0007ffe0ff */
[----:B------:R-:W1:Y:S02]  /*0b60*/  F2I.FTZ.U32.TRUNC.NTZ R11, R10 ;  /* 0x0000000a000b7305 */ /* 0x000e64000021f000 */
[----:B-1----:R-:W-:Y:S02]  /*0b70*/  IMAD.MOV R7, RZ, RZ, -R11 ;  /* 0x000000ffff077224 */ /* 0x002fe400078e0a0b */
[----:B------:R-:W-:Y:S02]  /*0b80*/  IMAD.MOV.U32 R10, RZ, RZ, RZ ;  /* 0x000000ffff0a7224 */ /* 0x000fe400078e00ff */
[----:B------:R-:W-:-:S04]  /*0b90*/  IMAD R7, R7, R8, RZ ;  /* 0x0000000807077224 */ /* 0x000fc800078e02ff */
[----:B------:R-:W-:-:S06]  /*0ba0*/  IMAD.HI.U32 R7, R11, R7, R10 ;  /* 0x000000070b077227 */ /* 0x000fcc00078e000a */
[----:B------:R-:W-:-:S04]  /*0bb0*/  IMAD.HI.U32 R11, R7, R2, RZ ;  /* 0x00000002070b7227 */ /* 0x000fc800078e00ff */
[----:B------:R-:W-:Y:S01]  /*0bc0*/  IMAD R7, R11, R0, R2 ;  /* 0x000000000b077224 */ /* 0x000fe200078e0202 */
[----:B------:R-:W-:-:S04]  /*0bd0*/  LOP3.LUT R0, R4, R5, RZ, 0x3c, !PT ;  /* 0x0000000504007212 */ /* 0x000fc800078e3cff */
[----:B------:R-:W-:Y:S02]  /*0be0*/  ISETP.GT.U32.AND P1, PT, R8, R7, PT ;  /* 0x000000070800720c */ /* 0x000fe40003f24070 */
[----:B------:R-:W-:-:S11]  /*0bf0*/  ISETP.GE.AND P0, PT, R0, RZ, PT ;  /* 0x000000ff0000720c */ /* 0x000fd60003f06270 */
[----:B------:R-:W-:Y:S01]  /*0c00*/  @!P1 IMAD.IADD R7, R7, 0x1, -R8 ;  /* 0x0000000107079824 */ /* 0x000fe200078e0a08 */
[----:B------:R-:W-:Y:S02]  /*0c10*/  @!P1 IADD3 R11, R11, 0x1, RZ ;  /* 0x000000010b0b9810 */ /* 0x000fe40007ffe0ff */
[----:B------:R-:W-:Y:S02]  /*0c20*/  ISETP.NE.AND P1, PT, R5, RZ, PT ;  /* 0x000000ff0500720c */ /* 0x000fe40003f25270 */
[----:B------:R-:W-:-:S13]  /*0c30*/  ISETP.GE.U32.AND P2, PT, R7, R8, PT ;  /* 0x000000080700720c */ /* 0x000fda0003f46070 */
[----:B------:R-:W-:-:S05]  /*0c40*/  @P2 IADD3 R11, R11, 0x1, RZ ;  /* 0x000000010b0b2810 */ /* 0x000fca0007ffe0ff */
[----:B------:R-:W-:Y:S01]  /*0c50*/  @!P0 IMAD.MOV R11, RZ, RZ, -R11 ;  /* 0x000000ffff0b8224 */ /* 0x000fe200078e0a0b */
[----:B------:R-:W-:-:S05]  /*0c60*/  @!P1 LOP3.LUT R11, RZ, R5, RZ, 0x33, !PT ;  /* 0x00000005ff0b9212 */ /* 0x000fca00078e33ff */
[----:B------:R-:W-:Y:S02]  /*0c70*/  IMAD R0, R6, R11, RZ ;  /* 0x0000000b06007224 */ /* 0x000fe400078e02ff */
[----:B------:R-:W-:-:S03]  /*0c80*/  IMAD.MOV R8, RZ, RZ, -R11 ;  /* 0x000000ffff087224 */ /* 0x000fc600078e0a0b */
[----:B------:R-:W-:Y:S01]  /*0c90*/  IADD3 R7, -R0, c[0x0][0x538], RZ ;  /* 0x00014e0000077a10 */ /* 0x000fe20007ffe1ff */
[----:B------:R-:W-:Y:S02]  /*0ca0*/  IMAD R5, R5, R8, R4 ;  /* 0x0000000805057224 */ /* 0x000fe400078e0204 */
[----:B------:R-:W-:Y:S01]  /*0cb0*/  IMAD.MOV.U32 R8, RZ, RZ, RZ ;  /* 0x000000ffff087224 */ /* 0x000fe200078e00ff */
[----:B------:R-:W-:Y:S02]  /*0cc0*/  IMNMX R6, R6, R7, PT ;  /* 0x0000000706067217 */ /* 0x000fe40003800200 */
[----:B------:R-:W-:Y:S02]  /*0cd0*/  IABS R4, R5 ;  /* 0x0000000500047213 */ /* 0x000fe40000000000 */
[----:B------:R-:W-:Y:S01]  /*0ce0*/  IABS R7, R6 ;  /* 0x0000000600077213 */ /* 0x000fe20000000000 */
[----:B------:R-:W-:Y:S01]  /*0cf0*/  IMAD.MOV R238, RZ, RZ, -R6 ;  /* 0x000000ffffee7224 */ /* 0x000fe200078e0a06 */
[----:B------:R-:W-:-:S02]  /*0d00*/  IADD3 R0, R0, 0x1000000, R5 ;  /* 0x0100000000007810 */ /* 0x000fc40007ffe005 */
[----:B------:R-:W1:Y:S08]  /*0d10*/  I2F.RP R10, R7 ;  /* 0x00000007000a7306 */ /* 0x000e700000209400 */
[----:B-1----:R-:W1:Y:S02]  /*0d20*/  MUFU.RCP R9, R10 ;  /* 0x0000000a00097308 */ /* 0x002e640000001000 */
[----:B-1----:R-:W-:-:S06]  /*0d30*/  IADD3 R9, R9, 0xffffffe, RZ ;  /* 0x0ffffffe09097810 */ /* 0x002fcc0007ffe0ff */
[----:B------:R-:W1:Y:S02]  /*0d40*/  F2I.FTZ.U32.TRUNC.NTZ R9, R9 ;  /* 0x0000000900097305 */ /* 0x000e64000021f000 */
[----:B-1----:R-:W-:-:S04]  /*0d50*/  IMAD.MOV R2, RZ, RZ, -R9 ;  /* 0x000000ffff027224 */ /* 0x002fc800078e0a09 */
[----:B------:R-:W-:Y:S01]  /*0d60*/  IMAD R11, R2, R7, RZ ;  /* 0x00000007020b7224 */ /* 0x000fe200078e02ff */
[----:B------:R-:W-:-:S03]  /*0d70*/  IABS R2, R6 ;  /* 0x0000000600027213 */ /* 0x000fc60000000000 */
        /* <DEDUP_REMOVED lines=14> */
[----:B------:R-:W-:Y:S02]  /*0e60*/  IMAD R238, R11, R238, R0 ;  /* 0x000000ee0bee7224 */ /* 0x000fe400078e0200 */
.L_x_4764:
[----:B------:R-:W-:Y:S05]  /*0e70*/  BSYNC B0 ;  /* 0x0000000000007941 */ /* 0x000fea0003800000 */
.L_x_4762:
[----:B------:R-:W-:-:S04]  /*0e80*/  LOP3.LUT R0, RZ, R11, RZ, 0x33, !PT ;  /* 0x0000000bff007212 */ /* 0x000fc800078e33ff */
[----:B------:R-:W-:Y:S01]  /*0e90*/  IADD3 R237, R0, R15, RZ ;  /* 0x0000000f00ed7210 */ /* 0x000fe20007ffe0ff */
[----:B------:R-:W-:Y:S05]  /*0ea0*/  BRA `(.L_x_4765) ;  /* 0x0000004000007947 */ /* 0x000fea0003800000 */
.L_x_4753:
[----:B--2---:R-:W-:Y:S01]  /*0eb0*/  IMAD.MOV.U32 R237, RZ, RZ, RZ ;  /* 0x000000ffffed7224 */ /* 0x004fe200078e00ff */
[----:B------:R-:W-:Y:S01]  /*0ec0*/  MOV R238, RZ ;  /* 0x000000ff00ee7202 */ /* 0x000fe20000000f00 */
[----:B------:R-:W-:Y:S01]  /*0ed0*/  IMAD.U32 R236, RZ, RZ, UR4 ;  /* 0x00000004ffec7e24 */ /* 0x000fe2000f8e00ff */
[----:B------:R-:W-:Y:S02]  /*0ee0*/  MOV R239, c[0x0][0x53c] ;  /* 0x00014f0000ef7a02 */ /* 0x000fe40000000f00 */
.L_x_4765:
[----:B------:R-:W-:Y:S01]  /*0ef0*/  ISETP.NE.AND P0, PT, R3, RZ, PT ;  /* 0x000000ff0300720c */ /* 0x000fe20003f05270 */
[----:B------:R-:W-:-:S12]  /*0f00*/  WARPSYNC 0xffffffff ;  /* 0xffffffff00007948 */ /* 0x000fd80003800000 */
[----:B------:R1:W-:Y:S04]  /*0f10*/  @!P0 STS.128 [0x20100], R236 ;  /* 0x020100ecff008388 */ /* 0x0003e80000000c00 */
[----:B------:R-:W-:Y:S06]  /*0f20*/  BAR.ARV 0x5, 0x100 ;  /* 0x0144000000007b1d */ /* 0x000fec0000002000 */
.L_x_4751:
[----:B-12---:R-:W-:-:S13]  /*0f30*/  ISETP.GE.AND P0, PT, R239, c[0x0][0x53c], PT ;  /* 0x00014f00ef007a0c */ /* 0x006fda0003f06270 */
[----:B------:R-:W-:Y:S05]  /*0f40*/  @P0 EXIT ;  /* 0x000000000000094d */ /* 0x000fea0003800000 */
[----:B------:R-:W-:-:S04]  /*0f50*/  SHF.R.S32.HI R11, RZ, 0x1f, R246 ;  /* 0x0000001fff0b7819 */ /* 0x000fc800000114f6 */
[CC--:B------:R-:W-:Y:S02]  /*0f60*/  LEA.HI R9, R11.reuse, R246.reuse, RZ, 0x4 ;  /* 0x000000f60b097211 */ /* 0x0c0fe400078f20ff */
[----:B------:R-:W-:Y:S02]  /*0f70*/  LEA.HI R2, R11, R246, RZ, 0x3 ;  /* 0x000000f60b027211 */ /* 0x000fe400078f18ff */
[----:B------:R-:W-:Y:S02]  /*0f80*/  SHF.R.S32.HI R0, RZ, 0x4, R9 ;  /* 0x00000004ff007819 */ /* 0x000fe40000011409 */
[----:B------:R-:W-:Y:S02]  /*0f90*/  LOP3.LUT R5, R2, 0xfffffff8, RZ, 0xc0, !PT ;  /* 0xfffffff802057812 */ /* 0x000fe400078ec0ff */
[----:B------:R-:W-:Y:S02]  /*0fa0*/  SHF.R.S32.HI R18, RZ, 0x3, R2 ;  /* 0x00000003ff127819 */ /* 0x000fe40000011402 */
[C---:B------:R-:W-:Y:S01]  /*0fb0*/  LEA.HI R4, R9.reuse, R0, RZ, 0x1 ;  /* 0x0000000009047211 */ /* 0x040fe200078f08ff */
[----:B------:R-:W-:Y:S01]  /*0fc0*/  IMAD.IADD R5, R246, 0x1, -R5 ;  /* 0x00000001f6057824 */ /* 0x000fe200078e0a05 */
[----:B------:R-:W-:Y:S01]  /*0fd0*/  LOP3.LUT R9, R9, 0xfffffff0, RZ, 0xc0, !PT ;  /* 0xfffffff009097812 */ /* 0x000fe200078ec0ff */
[----:B------:R-:W-:Y:S01]  /*0fe0*/  IMAD.SHL.U32 R249, R18, 0x40, RZ ;  /* 0x0000004012f97824 */ /* 0x000fe200078e00ff */
[----:B------:R-:W-:Y:S01]  /*0ff0*/  LOP3.LUT R4, R4, 0xfffffffe, RZ, 0xc0, !PT ;  /* 0xfffffffe04047812 */ /* 0x000fe200078ec0ff */
[----:B------:R-:W-:Y:S01]  /*1000*/  IMAD.SHL.U32 R16, R5, 0x8, RZ ;  /* 0x0000000805107824 */ /* 0x000fe200078e00ff */
[-C--:B------:R-:W-:Y:S01]  /*1010*/  LEA.HI R7, R11, R246.reuse, RZ, 0x2 ;  /* 0x000000f60b077211 */ /* 0x080fe200078f10ff */
[----:B------:R-:W-:Y:S01]  /*1020*/  IMAD.IADD R9, R246, 0x1, -R9 ;  /* 0x00000001f6097824 */ /* 0x000fe200078e0a09 */
[----:B------:R-:W-:Y:S01]  /*1030*/  LOP3.LUT R249, R249, 0x1c0, RZ, 0xc0, !PT ;  /* 0x000001c0f9f97812 */ /* 0x000fe200078ec0ff */
[----:B------:R-:W-:Y:S01]  /*1040*/  IMAD.IADD R4, R0, 0x1, -R4 ;  /* 0x0000000100047824 */ /* 0x000fe200078e0a04 */
[----:B------:R-:W-:Y:S01]  /*1050*/  LEA.HI R12, R11, R246, RZ, 0x5 ;  /* 0x000000f60b0c7211 */ /* 0x000fe200078f28ff */
[----:B------:R-:W-:Y:S01]  /*1060*/  IMAD.SHL.U32 R3, R5, 0x40, RZ ;  /* 0x0000004005037824 */ /* 0x000fe200078e00ff */
[----:B------:R-:W-:-:S02]  /*1070*/  SHF.R.S32.HI R10, RZ, 0x1f, R9 ;  /* 0x0000001fff0a7819 */ /* 0x000fc40000011409 */
[----:B------:R-:W-:Y:S02]  /*1080*/  LOP3.LUT R0, R249, 0x38, R16, 0xf8, !PT ;  /* 0x00000038f9007812 */ /* 0x000fe400078ef810 */
[----:B------:R-:W-:Y:S02]  /*1090*/  SHF.R.U32.HI R249, RZ, 0x3, R249 ;  /* 0x00000003fff97819 */ /* 0x000fe400000116f9 */
[----:B------:R-:W-:Y:S02]  /*10a0*/  LEA.HI R10, R10, R9, RZ, 0x3 ;  /* 0x000000090a0a7211 */ /* 0x000fe400078f18ff */
[----:B------:R-:W-:Y:S02]  /*10b0*/  LOP3.LUT R249, R0, R249, RZ, 0x3c, !PT ;  /* 0x000000f900f97212 */ /* 0x000fe400078e3cff */
[C---:B------:R-:W-:Y:S01]  /*10c0*/  LOP3.LUT R6, R10.reuse, 0xfffffff8, RZ, 0xc0, !PT ;  /* 0xfffffff80a067812 */ /* 0x040fe200078ec0ff */
[----:B------:R-:W-:Y:S01]  /*10d0*/  IMAD.SHL.U32 R10, R10, 0x40, RZ ;  /* 0x000000400a0a7824 */ /* 0x000fe200078e00ff */
[----:B------:R-:W-:-:S02]  /*10e0*/  LEA.HI R0, R11, R246, RZ, 0x6 ;  /* 0x000000f60b007211 */ /* 0x000fc400078f30ff */
[--C-:B------:R-:W-:Y:S01]  /*10f0*/  SHF.R.S32.HI R13, RZ, 0x2, R7.reuse ;  /* 0x00000002ff0d7819 */ /* 0x100fe20000011407 */
[----:B------:R-:W-:Y:S01]  /*1100*/  IMAD.IADD R6, R9, 0x1, -R6 ;  /* 0x0000000109067824 */ /* 0x000fe200078e0a06 */
[----:B------:R-:W-:Y:S01]  /*1110*/  SHF.R.S32.HI R8, RZ, 0x1f, R7 ;  /* 0x0000001fff087819 */ /* 0x000fe20000011407 */
[----:B------:R-:W-:Y:S01]  /*1120*/  IMAD.SHL.U32 R0, R0, 0x8, RZ ;  /* 0x0000000800007824 */ /* 0x000fe200078e00ff */
[----:B------:R-:W-:Y:S02]  /*1130*/  LOP3.LUT R11, R12, 0xffffffe0, RZ, 0xc0, !PT ;  /* 0xffffffe00c0b7812 */ /* 0x000fe400078ec0ff */
[----:B------:R-:W-:Y:S02]  /*1140*/  LEA.HI R8, R8, R13, RZ, 0x3 ;  /* 0x0000000d08087211 */ /* 0x000fe400078f18ff */
[--C-:B------:R-:W-:Y:S01]  /*1150*/  SHF.R.S32.HI R9, RZ, 0x5, R12.reuse ;  /* 0x00000005ff097819 */ /* 0x100fe2000001140c */
[----:B------:R-:W-:Y:S01]  /*1160*/  IMAD.IADD R15, R246, 0x1, -R11 ;  /* 0x00000001f60f7824 */ /* 0x000fe200078e0a0b */
[----:B------:R-:W-:Y:S01]  /*1170*/  SHF.R.S32.HI R12, RZ, 0x1f, R12 ;  /* 0x0000001fff0c7819 */ /* 0x000fe2000001140c */
[----:B------:R-:W-:Y:S01]  /*1180*/  IMAD.SHL.U32 R11, R4, 0x8, RZ ;  /* 0x00000008040b7824 */ /* 0x000fe200078e00ff */
[----:B------:R-:W-:-:S02]  /*1190*/  LOP3.LUT R8, R8, 0xfffffff8, RZ, 0xc0, !PT ;  /* 0xfffffff808087812 */ /* 0x000fc400078ec0ff */
[----:B------:R-:W-:Y:S02]  /*11a0*/  LOP3.LUT R3, R3, 0x1c0, RZ, 0xc0, !PT ;  /* 0x000001c003037812 */ /* 0x000fe400078ec0ff */
[----:B------:R-:W-:Y:S01]  /*11b0*/  LEA.HI R12, R12, R9, RZ, 0x3 ;  /* 0x000000090c0c7211 */ /* 0x000fe200078f18ff */
[----:B------:R-:W-:Y:S01]  /*11c0*/  IMAD.IADD R8, R13, 0x1, -R8 ;  /* 0x000000010d087824 */ /* 0x000fe200078e0a08 */
[----:B------:R-:W-:Y:S02]  /*11d0*/  SHF.R.S32.HI R251, RZ, 0x1f, R15 ;  /* 0x0000001ffffb7819 */ /* 0x000fe4000001140f */
[----:B------:R-:W-:Y:S02]  /*11e0*/  LOP3.LUT R7, R7, 0xfffffffc, RZ, 0xc0, !PT ;  /* 0xfffffffc07077812 */ /* 0x000fe400078ec0ff */
[----:B------:R-:W-:Y:S02]  /*11f0*/  LOP3.LUT R2, R3, 0x8, R2, 0xf8, !PT ;  /* 0x0000000803027812 */ /* 0x000fe400078ef802 */
[----:B------:R-:W-:-:S02]  /*1200*/  LOP3.LUT R12, R12, 0xffffff8, RZ, 0xc0, !PT ;  /* 0x0ffffff80c0c7812 */ /* 0x000fc400078ec0ff */
[----:B------:R-:W-:Y:S02]  /*1210*/  LEA.HI R251, R251, R15, RZ, 0x2 ;  /* 0x0000000ffbfb7211 */ /* 0x000fe400078f10ff */
[----:B------:R-:W-:Y:S01]  /*1220*/  SHF.R.U32.HI R3, RZ, 0x3, R3 ;  /* 0x00000003ff037819 */ /* 0x000fe20000011603 */
[----:B------:R-:W-:Y:S01]  /*1230*/  IMAD.IADD R12, R9, 0x1, -R12 ;  /* 0x00000001090c7824 */ /* 0x000fe200078e0a0c */
[----:B------:R-:W-:Y:S01]  /*1240*/  LOP3.LUT R249, R249, 0x7ffffe00, R0, 0xf8, !PT ;  /* 0x7ffffe00f9f97812 */ /* 0x000fe200078ef800 */
[----:B------:R-:W-:Y:S01]  /*1250*/  IMAD.IADD R0, R246, 0x1, -R7 ;  /* 0x00000001f6007824 */ /* 0x000fe200078e0a07 */
[----:B------:R-:W-:Y:S01]  /*1260*/  LOP3.LUT R13, R8, 0x1, RZ, 0xc0, !PT ;  /* 0x00000001080d7812 */ /* 0x000fe200078ec0ff */
[----:B------:R-:W-:Y:S01]  /*1270*/  IMAD.SHL.U32 R9, R9, 0x400, RZ ;  /* 0x0000040009097824 */ /* 0x000fe200078e00ff */
[----:B------:R-:W-:Y:S01]  /*1280*/  SHF.R.S32.HI R7, RZ, 0x2, R251 ;  /* 0x00000002ff077819 */ /* 0x000fe200000114fb */
[----:B------:R-:W-:Y:S01]  /*1290*/  IMAD.SHL.U32 R249, R249, 0x2, RZ ;  /* 0x00000002f9f97824 */ /* 0x000fe200078e00ff */
[----:B------:R-:W-:Y:S01]  /*12a0*/  LOP3.LUT R3, R2, R3, RZ, 0x3c, !PT ;  /* 0x0000000302037212 */ /* 0x000fe200078e3cff */
[----:B------:R-:W-:Y:S01]  /*12b0*/  IMAD.SHL.U32 R2, R6, 0x40, RZ ;  /* 0x0000004006027824 */ /* 0x000fe200078e00ff */
[----:B------:R-:W-:Y:S01]  /*12c0*/  ISETP.NE.U32.AND P0, PT, R13, 0x1, PT ;  /* 0x000000010d00780c */ /* 0x000fe20003f05070 */
[----:B------:R-:W-:Y:S01]  /*12d0*/  IMAD R14, R12, 0x10, R7 ;  /* 0x000000100c0e7824 */ /* 0x000fe200078e0207 */
[----:B------:R-:W-:-:S02]  /*12e0*/  LEA.HI R7, R0, R0, RZ, 0x1 ;  /* 0x0000000000077211 */ /* 0x000fc400078f08ff */
[----:B------:R-:W-:Y:S02]  /*12f0*/  LOP3.LUT R2, R2, 0x1c0, RZ, 0xc0, !PT ;  /* 0x000001c002027812 */ /* 0x000fe400078ec0ff */
[C---:B------:R-:W-:Y:S01]  /*1300*/  R2P PR, R8.reuse, 0x6 ;  /* 0x0000000608007804 */ /* 0x040fe20000000000 */
[----:B------:R-:W-:Y:S01]  /*1310*/  IMAD.SHL.U32 R8, R8, 0x40, RZ ;  /* 0x0000004008087824 */ /* 0x000fe200078e00ff */
[----:B------:R-:W-:Y:S01]  /*1320*/  LOP3.LUT R7, R7, 0x1ffffffe, RZ, 0xc0, !PT ;  /* 0x1ffffffe07077812 */ /* 0x000fe200078ec0ff */
[----:B------:R1:W-:Y:S01]  /*1330*/  STL [R1], R14 ;  /* 0x0000000e01007387 */ /* 0x0003e20000100800 */
[----:B------:R-:W-:Y:S02]  /*1340*/  LOP3.LUT R11, R2, 0x8, R11, 0xf8, !PT ;  /* 0x00000008020b7812 */ /* 0x000fe400078ef80b */
[----:B------:R-:W-:Y:S01]  /*1350*/  SHF.R.U32.HI R2, RZ, 0x3, R2 ;  /* 0x00000003ff027819 */ /* 0x000fe20000011602 */
[----:B------:R-:W-:Y:S01]  /*1360*/  IMAD.IADD R252, R0, 0x1, -R7 ;  /* 0x0000000100fc7824 */ /* 0x000fe200078e0a07 */
[----:B------:R-:W-:-:S02]  /*1370*/  LOP3.LUT R251, R251, 0x7ffffffc, RZ, 0xc0, !PT ;  /* 0x7ffffffcfbfb7812 */ /* 0x000fc400078ec0ff */
[----:B------:R-:W-:Y:S01]  /*1380*/  LOP3.LUT R8, R8, 0x1c0, RZ, 0xc0, !PT ;  /* 0x000001c008087812 */ /* 0x000fe200078ec0ff */
[----:B------:R-:W-:Y:S01]  /*1390*/  IMAD R252, R252, 0x8, R14 ;  /* 0x00000008fcfc7824 */ /* 0x000fe200078e020e */
[----:B------:R-:W-:Y:S01]  /*13a0*/  LOP3.LUT R2, R11, R2, RZ, 0x3c, !PT ;  /* 0x000000020b027212 */ /* 0x000fe200078e3cff */
[----:B------:R-:W-:Y:S01]  /*13b0*/  IMAD R11, R0, 0x2, R9 ;  /* 0x00000002000b7824 */ /* 0x000fe200078e0209 */
[----:B------:R-:W-:Y:S01]  /*13c0*/  LOP3.LUT R7, R10, 0xfffffe00, RZ, 0xc0, !PT ;  /* 0xfffffe000a077812 */ /* 0x000fe200078ec0ff */
[----:B------:R-:W-:Y:S01]  /*13d0*/  IMAD.IADD R251, R15, 0x1, -R251 ;  /* 0x000000010ffb7824 */ /* 0x000fe200078e0afb */
[----:B------:R-:W-:Y:S01]  /*13e0*/  LEA.HI R8, R8, R8, RZ, 0x1d ;  /* 0x0000000808087211 */ /* 0x000fe200078fe8ff */
[----:B------:R-:W-:Y:S01]  /*13f0*/  IMAD R0, R4, 0x200, R3 ;  /* 0x0000020004007824 */ /* 0x000fe200078e0203 */
[----:B------:R-:W-:Y:S01]  /*1400*/  LOP3.LUT P4, RZ, R5, 0x2, RZ, 0xc0, !PT ;  /* 0x0000000205ff7812 */ /* 0x000fe2000788c0ff */
[----:B------:R-:W-:Y:S01]  /*1410*/  IMAD.SHL.U32 R251, R251, 0x2, RZ ;  /* 0x00000002fbfb7824 */ /* 0x000fe200078e00ff */
[-C--:B------:R-:W-:Y:S01]  /*1420*/  IADD3 R4, R2, R7.reuse, R9 ;  /* 0x0000000702047210 */ /* 0x080fe20007ffe009 */
[----:B------:R-:W-:Y:S01]  /*1430*/  IMAD.MOV.U32 R9, RZ, RZ, 0x20 ;  /* 0x00000020ff097424 */ /* 0x000fe200078e00ff */
[C---:B------:R-:W-:Y:S01]  /*1440*/  LOP3.LUT P3, RZ, R5.reuse, 0x4, RZ, 0xc0, !PT ;  /* 0x0000000405ff7812 */ /* 0x040fe2000786c0ff */
[----:B------:R-:W-:Y:S01]  /*1450*/  IMAD R5, R5, 0x20, R18 ;  /* 0x0000002005057824 */ /* 0x000fe200078e0212 */
[----:B------:R-:W-:Y:S01]  /*1460*/  LOP3.LUT P6, RZ, R6, 0x2, RZ, 0xc0, !PT ;  /* 0x0000000206ff7812 */ /* 0x000fe200078cc0ff */
[----:B------:R-:W-:Y:S01]  /*1470*/  IMAD.IADD R8, R11, 0x1, R8 ;  /* 0x000000010b087824 */ /* 0x000fe200078e0208 */
[----:B------:R-:W-:Y:S01]  /*1480*/  SHF.R.S32.HI R17, RZ, 0x1f, R16 ;  /* 0x0000001fff117819 */ /* 0x000fe20000011410 */
[----:B------:R-:W-:Y:S01]  /*1490*/  IMAD.MOV.U32 R3, RZ, RZ, 0x40 ;  /* 0x00000040ff037424 */ /* 0x000fe200078e00ff */
[----:B------:R-:W-:Y:S01]  /*14a0*/  LOP3.LUT R2, R2, R7, RZ, 0xfc, !PT ;  /* 0x0000000702027212 */ /* 0x000fe200078efcff */
[----:B------:R2:W-:Y:S01]  /*14b0*/  STL [R1+0x4], R5 ;  /* 0x0000040501007387 */ /* 0x0005e20000100800 */
[----:B------:R-:W-:-:S02]  /*14c0*/  LEA R233, R0, 0x8100, 0x1 ;  /* 0x0000810000e97811 */ /* 0x000fc400078e08ff */
[C---:B------:R-:W-:Y:S01]  /*14d0*/  SEL R7, R9.reuse, 0xffffffe0, !P1 ;  /* 0xffffffe009077807 */ /* 0x040fe20004800000 */
[----:B------:R3:W-:Y:S01]  /*14e0*/  STL.64 [R1+0x10], R16 ;  /* 0x0000101001007387 */ /* 0x0007e20000100a00 */
[----:B------:R-:W-:Y:S02]  /*14f0*/  SEL R0, R9, 0xffffffe0, !P6 ;  /* 0xffffffe009007807 */ /* 0x000fe40007000000 */
[C---:B------:R-:W-:Y:S02]  /*1500*/  IADD3 R10, R251.reuse, 0x8, RZ ;  /* 0x00000008fb0a7810 */ /* 0x040fe40007ffe0ff */
[C---:B------:R-:W-:Y:S02]  /*1510*/  IADD3 R9, R251.reuse, 0x10, RZ ;  /* 0x00000010fb097810 */ /* 0x040fe40007ffe0ff */
[C---:B------:R-:W-:Y:S02]  /*1520*/  IADD3 R19, R251.reuse, 0xb0, RZ ;  /* 0x000000b0fb137810 */ /* 0x040fe40007ffe0ff */
[----:B------:R-:W-:-:S02]  /*1530*/  IADD3 R9, R251, 0xf8, RZ ;  /* 0x000000f8fb097810 */ /* 0x000fc40007ffe0ff */
[----:B------:R-:W-:Y:S02]  /*1540*/  LEA R10, R8, 0x80, 0x1 ;  /* 0x00000080080a7811 */ /* 0x000fe400078e08ff */
[C---:B-1----:R-:W-:Y:S02]  /*1550*/  IADD3 R14, R251.reuse, 0xd8, RZ ;  /* 0x000000d8fb0e7810 */ /* 0x042fe40007ffe0ff */
[----:B------:R-:W-:Y:S01]  /*1560*/  LOP3.LUT P5, RZ, R6, 0x4, RZ, 0xc0, !PT ;  /* 0x0000000406ff7812 */ /* 0x000fe200078ac0ff */
[----:B------:R-:W-:Y:S01]  /*1570*/  STL [R1+0x24], R10 ;  /* 0x0000240a01007387 */ /* 0x000fe20000100800 */
[----:B------:R-:W-:Y:S02]  /*1580*/  IADD3 R11, R251, 0xf0, RZ ;  /* 0x000000f0fb0b7810 */ /* 0x000fe40007ffe0ff */
[----:B------:R-:W-:Y:S02]  /*1590*/  IADD3 R231, R233, 0x20, RZ ;  /* 0x00000020e9e77810 */ /* 0x000fe40007ffe0ff */
[----:B--2---:R-:W-:-:S02]  /*15a0*/  SEL R5, R3, 0xffffffc0, !P2 ;  /* 0xffffffc003057807 */ /* 0x004fc40005000000 */
[----:B------:R-:W-:Y:S02]  /*15b0*/  SEL R6, R3, 0xffffffc0, !P3 ;  /* 0xffffffc003067807 */ /* 0x000fe40005800000 */
[----:B------:R-:W-:Y:S02]  /*15c0*/  SHF.R.S32.HI R8, RZ, 0x1f, R19 ;  /* 0x0000001fff087819 */ /* 0x000fe40000011413 */
[----:B---3--:R-:W-:Y:S01]  /*15d0*/  IADD3 R17, R251, 0xc0, RZ ;  /* 0x000000c0fb117810 */ /* 0x008fe20007ffe0ff */
[C---:B------:R-:W-:Y:S01]  /*15e0*/  IMAD.IADD R229, R233.reuse, 0x1, R6 ;  /* 0x00000001e9e57824 */ /* 0x040fe200078e0206 */
[----:B------:R-:W-:Y:S02]  /*15f0*/  @P4 IADD3 R231, R233, -0x20, RZ ;  /* 0xffffffe0e9e74810 */ /* 0x000fe40007ffe0ff */
[----:B------:R-:W-:Y:S02]  /*1600*/  SHF.R.S32.HI R8, RZ, 0x1f, R17 ;  /* 0x0000001fff087819 */ /* 0x000fe40000011411 */
[----:B------:R-:W-:Y:S01]  /*1610*/  SHF.R.S32.HI R9, RZ, 0x1f, R9 ;  /* 0x0000001fff097819 */ /* 0x000fe20000011409 */
[----:B------:R-:W-:Y:S01]  /*1620*/  IMAD.IADD R9, R10, 0x1, R7 ;  /* 0x000000010a097824 */ /* 0x000fe200078e0207 */
[----:B------:R-:W-:Y:S01]  /*1630*/  SHF.R.S32.HI R8, RZ, 0x1f, R14 ;  /* 0x0000001fff087819 */ /* 0x000fe2000001140e */
[----:B------:R-:W-:Y:S01]  /*1640*/  IMAD.IADD R220, R6, 0x1, R231 ;  /* 0x0000000106dc7824 */ /* 0x000fe200078e02e7 */
[----:B------:R-:W-:Y:S01]  /*1650*/  SHF.R.S32.HI R8, RZ, 0x1f, R11 ;  /* 0x0000001fff087819 */ /* 0x000fe2000001140b */
[C-C-:B------:R-:W-:Y:S01]  /*1660*/  IMAD.IADD R11, R10.reuse, 0x1, R5.reuse ;  /* 0x000000010a0b7824 */ /* 0x140fe200078e0205 */
[C---:B------:R-:W-:Y:S01]  /*1670*/  IADD3 R8, R10.reuse, -0x10, RZ ;  /* 0xfffffff00a087810 */ /* 0x040fe20007ffe0ff */
[----:B------:R-:W-:Y:S01]  /*1680*/  IMAD.IADD R6, R9, 0x1, R5 ;  /* 0x0000000109067824 */ /* 0x000fe200078e0205 */
[----:B------:R-:W-:-:S02]  /*1690*/  @P0 IADD3 R8, R10, 0x10, RZ ;  /* 0x000000100a080810 */ /* 0x000fc40007ffe0ff */
[----:B------:R-:W-:Y:S01]  /*16a0*/  STL [R1+0x18], R11 ;  /* 0x0000180b01007387 */ /* 0x000fe20000100800 */
[----:B------:R-:W-:Y:S02]  /*16b0*/  LEA R234, R4, 0x10100, 0x1 ;  /* 0x0001010004ea7811 */ /* 0x000fe400078e08ff */
[----:B------:R-:W-:Y:S01]  /*16c0*/  LEA R227, R2, 0x100, 0x1 ;  /* 0x0000010002e37811 */ /* 0x000fe200078e08ff */
[----:B------:R-:W-:Y:S01]  /*16d0*/  STL [R1+0x1c], R9 ;  /* 0x00001c0901007387 */ /* 0x000fe20000100800 */
[----:B------:R-:W-:Y:S01]  /*16e0*/  IMAD.IADD R2, R5, 0x1, R8 ;  /* 0x0000000105027824 */ /* 0x000fe200078e0208 */
[----:B------:R-:W-:Y:S01]  /*16f0*/  IADD3 R250, R16, 0x40, RZ ;  /* 0x0000004010fa7810 */ /* 0x000fe20007ffe0ff */
[----:B------:R-:W-:Y:S01]  /*1700*/  IMAD.IADD R232, R234, 0x1, R0 ;  /* 0x00000001eae87824 */ /* 0x000fe200078e0200 */
[----:B------:R1:W-:Y:S01]  /*1710*/  STL [R1+0x28], R6 ;  /* 0x0000280601007387 */ /* 0x0003e20000100800 */
[----:B------:R-:W-:Y:S01]  /*1720*/  IMAD.IADD R226, R0, 0x1, R227 ;  /* 0x0000000100e27824 */ /* 0x000fe200078e02e3 */
[----:B------:R-:W-:-:S02]  /*1730*/  IADD3 R247, R16, 0x80, RZ ;  /* 0x0000008010f77810 */ /* 0x000fc40007ffe0ff */
[----:B------:R2:W-:Y:S01]  /*1740*/  STL [R1+0x20], R8 ;  /* 0x0000200801007387 */ /* 0x0005e20000100800 */
[----:B------:R-:W-:Y:S02]  /*1750*/  IADD3 R248, R16, 0xc0, RZ ;  /* 0x000000c010f87810 */ /* 0x000fe40007ffe0ff */
[----:B------:R-:W-:Y:S01]  /*1760*/  SEL R3, R3, 0xffffffc0, !P5 ;  /* 0xffffffc003037807 */ /* 0x000fe20006800000 */
[----:B------:R2:W-:Y:S01]  /*1770*/  STL [R1+0x2c], R2 ;  /* 0x00002c0201007387 */ /* 0x0005e20000100800 */
[C---:B------:R-:W-:Y:S02]  /*1780*/  IADD3 R18, R251.reuse, 0xb8, RZ ;  /* 0x000000b8fb127810 */ /* 0x040fe40007ffe0ff */
[C---:B------:R-:W-:Y:S01]  /*1790*/  IADD3 R16, R251.reuse, 0xc8, RZ ;  /* 0x000000c8fb107810 */ /* 0x040fe20007ffe0ff */
[----:B------:R-:W-:Y:S01]  /*17a0*/  IMAD.IADD R230, R234, 0x1, R3 ;  /* 0x00000001eae67824 */ /* 0x000fe200078e0203 */
[----:B------:R-:W-:Y:S01]  /*17b0*/  IADD3 R15, R251, 0xd0, RZ ;  /* 0x000000d0fb0f7810 */ /* 0x000fe20007ffe0ff */
[----:B------:R-:W-:Y:S01]  /*17c0*/  IMAD.IADD R225, R3, 0x1, R227 ;  /* 0x0000000103e17824 */ /* 0x000fe200078e02e3 */
[C---:B------:R-:W-:Y:S01]  /*17d0*/  IADD3 R13, R251.reuse, 0xe0, RZ ;  /* 0x000000e0fb0d7810 */ /* 0x040fe20007ffe0ff */
[----:B------:R-:W-:Y:S01]  /*17e0*/  IMAD.IADD R228, R232, 0x1, R3 ;  /* 0x00000001e8e47824 */ /* 0x000fe200078e0203 */
[----:B------:R-:W-:Y:S01]  /*17f0*/  IADD3 R12, R251, 0xe8, RZ ;  /* 0x000000e8fb0c7810 */ /* 0x000fe20007ffe0ff */
[----:B------:R-:W-:Y:S01]  /*1800*/  IMAD.IADD R224, R3, 0x1, R226 ;  /* 0x0000000103e07824 */ /* 0x000fe200078e02e2 */
[----:B------:R-:W-:-:S02]  /*1810*/  SHF.R.S32.HI R243, RZ, 0x1f, R250 ;  /* 0x0000001ffff37819 */ /* 0x000fc400000114fa */
[----:B------:R-:W-:Y:S02]  /*1820*/  SHF.R.S32.HI R242, RZ, 0x1f, R247 ;  /* 0x0000001ffff27819 */ /* 0x000fe400000114f7 */
[----:B------:R-:W-:Y:S01]  /*1830*/  SHF.R.S32.HI R241, RZ, 0x1f, R248 ;  /* 0x0000001ffff17819 */ /* 0x000fe200000114f8 */
[----:B-1----:R-:W-:Y:S01]  /*1840*/  IMAD.IADD R6, R7, 0x1, R8 ;  /* 0x0000000107067824 */ /* 0x002fe200078e0208 */
[----:B------:R-:W-:Y:S02]  /*1850*/  SHF.R.S32.HI R18, RZ, 0x1f, R18 ;  /* 0x0000001fff127819 */ /* 0x000fe40000011412 */
[----:B------:R-:W-:Y:S01]  /*1860*/  SHF.R.S32.HI R16, RZ, 0x1f, R16 ;  /* 0x0000001fff107819 */ /* 0x000fe20000011410 */
[----:B------:R-:W-:Y:S01]  /*1870*/  IMAD.IADD R0, R6, 0x1, R5 ;  /* 0x0000000106007824 */ /* 0x000fe200078e0205 */
[----:B------:R2:W-:Y:S01]  /*1880*/  STL [R1+0x30], R6 ;  /* 0x0000300601007387 */ /* 0x0005e20000100800 */
[----:B------:R-:W-:Y:S02]  /*1890*/  SHF.R.S32.HI R15, RZ, 0x1f, R15 ;  /* 0x0000001fff0f7819 */ /* 0x000fe4000001140f */
[----:B------:R-:W-:Y:S01]  /*18a0*/  SHF.R.S32.HI R13, RZ, 0x1f, R13 ;  /* 0x0000001fff0d7819 */ /* 0x000fe2000001140d */
[----:B------:R2:W-:Y:S01]  /*18b0*/  STL [R1+0x34], R0 ;  /* 0x0000340001007387 */ /* 0x0005e20000100800 */
[----:B------:R-:W-:-:S02]  /*18c0*/  SHF.R.S32.HI R12, RZ, 0x1f, R12 ;  /* 0x0000001fff0c7819 */ /* 0x000fc4000001140c */
        /* <DEDUP_REMOVED lines=14> */
[----:B--2---:R-:W-:Y:S02]  /*19b0*/  IADD3 R208, R231, 0x7800, RZ ;  /* 0x00007800e7d07810 */ /* 0x004fe40007ffe0ff */
.L_x_4852:
[----:B------:R-:W-:-:S04]  /*19c0*/  IMAD.MOV.U32 R2, RZ, RZ, 0x4 ;  /* 0x00000004ff027424 */ /* 0x000fc800078e00ff */
[----:B------:R-:W-:-:S05]  /*19d0*/  IMAD.WIDE R4, R239, R2, c[0x0][0x588] ;  /* 0x00016200ef047625 */ /* 0x000fca00078e0202 */
[----:B------:R1:W2:Y:S01]  /*19e0*/  LDG.E R24, [R4.64] ;  /* 0x0000000604187981 */ /* 0x0002a2000c1e1900 */
        /* <DEDUP_REMOVED lines=9> */
[----:B-1----:R-:W-:Y:S01]  /*1a80*/  IMAD.MOV.U32 R5, RZ, RZ, RZ ;  /* 0x000000ffff057224 */ /* 0x002fe200078e00ff */
[----:B--2---:R-:W-:Y:S01]  /*1a90*/  SHF.R.S32.HI R23, RZ, 0x1f, R24 ;  /* 0x0000001fff177819 */ /* 0x004fe20000011418 */
[----:B------:R1:W-:Y:S01]  /*1aa0*/  STL [R1+0x3c], R24 ;  /* 0x00003c1801007387 */ /* 0x0003e20000100800 */
[C---:B------:R-:W-:Y:S02]  /*1ab0*/  @P0 LEA R14, P1, R24.reuse, c[0x0][0x370], 0x2 ;  /* 0x0000dc00180e0a11 */ /* 0x040fe400078210ff */
[C---:B------:R-:W-:Y:S01]  /*1ac0*/  LEA R10, P3, R24.reuse, c[0x0][0x348], 0x2 ;  /* 0x0000d200180a7a11 */ /* 0x040fe200078610ff */
[----:B------:R1:W-:Y:S01]  /*1ad0*/  STL [R1+0x38], R23 ;  /* 0x0000381701007387 */ /* 0x0003e20000100800 */
[----:B------:R-:W-:-:S05]  /*1ae0*/  @P0 LEA.HI.X R15, R24, c[0x0][0x374], R23, 0x2, P1 ;  /* 0x0000dd00180f0a11 */ /* 0x000fca00008f1417 */
[----:B------:R1:W5:Y:S01]  /*1af0*/  @P0 LDG.E R7, [R14.64] ;  /* 0x000000060e070981 */ /* 0x000362000c1e1900 */
[C---:B------:R-:W-:Y:S02]  /*1b00*/  @P4 LEA R12, P0, R24.reuse, c[0x0][0x360], 0x2 ;  /* 0x0000d800180c4a11 */ /* 0x040fe400078010ff */
[C---:B------:R-:W-:Y:S02]  /*1b10*/  LEA R8, P1, R24.reuse, c[0x0][0x350], 0x2 ;  /* 0x0000d40018087a11 */ /* 0x040fe400078210ff */
[C-C-:B------:R-:W-:Y:S02]  /*1b20*/  @P4 LEA.HI.X R13, R24.reuse, c[0x0][0x364], R23.reuse, 0x2, P0 ;  /* 0x0000d900180d4a11 */ /* 0x140fe400000f1417 */
[C-C-:B------:R-:W-:Y:S02]  /*1b30*/  LEA.HI.X R11, R24.reuse, c[0x0][0x34c], R23.reuse, 0x2, P3 ;  /* 0x0000d300180b7a11 */ /* 0x140fe400018f1417 */
[----:B------:R-:W-:Y:S01]  /*1b40*/  LEA.HI.X R9, R24, c[0x0][0x354], R23, 0x2, P1 ;  /* 0x0000d50018097a11 */ /* 0x000fe200008f1417 */
[----:B------:R-:W2:Y:S04]  /*1b50*/  @P4 LDG.E R0, [R12.64] ;  /* 0x000000060c004981 */ /* 0x000ea8000c1e1900 */
[----:B------:R1:W5:Y:S04]  /*1b60*/  @P2 LDG.E R5, [R10.64] ;  /* 0x000000060a052981 */ /* 0x000368000c1e1900 */
[----:B------:R1:W5:Y:S01]  /*1b70*/  @P6 LDG.E R6, [R8.64] ;  /* 0x0000000608066981 */ /* 0x000362000c1e1900 */
[----:B------:R-:W-:Y:S01]  /*1b80*/  LOP3.LUT R22, R238, 0xffff, RZ, 0xc0, !PT ;  /* 0x0000ffffee167812 */ /* 0x000fe200078ec0ff */
[----:B------:R-:W-:Y:S04]  /*1b90*/  YIELD ;  /* 0x0000000000007946 */ /* 0x000fe80003800000 */
[----:B------:R1:W-:Y:S04]  /*1ba0*/  STL [R1+0x40], R22 ;  /* 0x0000401601007387 */ /* 0x0003e80000100800 */
[----:B--2---:R1:W-:Y:S01]  /*1bb0*/  @P4 STL [R1+0x74], R0 ;  /* 0x0000740001004387 */ /* 0x0043e20000100800 */
[----:B------:R-:W-:Y:S05]  /*1bc0*/  @P4 BRA `(.L_x_4766) ;  /* 0x0000007000004947 */ /* 0x000fea0003800000 */
[----:B-1----:R-:W-:-:S05]  /*1bd0*/  MOV R0, c[0x0][0x168] ;  /* 0x00005a0000007a02 */ /* 0x002fca0000000f00 */
[----:B------:R1:W-:Y:S01]  /*1be0*/  STL [R1+0x74], R0 ;  /* 0x0000740001007387 */ /* 0x0003e20000100800 */
[----:B------:R-:W-:Y:S05]  /*1bf0*/  @!P2 BRA `(.L_x_4766) ;  /* 0x000000400000a947 */ /* 0x000fea0003800000 */
[----:B-1----:R-:W2:Y:S04]  /*1c00*/  LDG.E R0, [R10.64] ;  /* 0x000000060a007981 */ /* 0x002ea8000c1e1900 */
[----:B------:R-:W2:Y:S02]  /*1c10*/  LDG.E R3, [R10.64+0x4] ;  /* 0x000004060a037981 */ /* 0x000ea4000c1e1900 */
[----:B--2---:R-:W-:-:S05]  /*1c20*/  IADD3 R0, -R0, R3, RZ ;  /* 0x0000000300007210 */ /* 0x004fca0007ffe1ff */
[----:B------:R1:W-:Y:S02]  /*1c30*/  STL [R1+0x74], R0 ;  /* 0x0000740001007387 */ /* 0x0003e40000100800 */
.L_x_4766:
[----:B------:R-:W-:-:S04]  /*1c40*/  ISETP.NE.U32.AND P0, PT, RZ, c[0x0][0x368], PT ;  /* 0x0000da00ff007a0c */ /* 0x000fc80003f05070 */
[----:B------:R-:W-:-:S13]  /*1c50*/  ISETP.NE.AND.EX P0, PT, RZ, c[0x0][0x36c], PT, P0 ;  /* 0x0000db00ff007a0c */ /* 0x000fda0003f05300 */
[----:B------:R-:W-:Y:S05]  /*1c60*/  @!P0 BRA `(.L_x_4767) ;  /* 0x0000004000008947 */ /* 0x000fea0003800000 */
[----:B-1----:R-:W-:-:S04]  /*1c70*/  LEA R8, P0, R24, c[0x0][0x368], 0x2 ;  /* 0x0000da0018087a11 */ /* 0x002fc800078010ff */
[----:B------:R-:W-:-:S05]  /*1c80*/  LEA.HI.X R9, R24, c[0x0][0x36c], R23, 0x2, P0 ;  /* 0x0000db0018097a11 */ /* 0x000fca00000f1417 */
[----:B------:R1:W5:Y:S01]  /*1c90*/  LDG.E R4, [R8.64] ;  /* 0x0000000608047981 */ /* 0x000362000c1e1900 */
[----:B------:R-:W-:Y:S05]  /*1ca0*/  BRA `(.L_x_4768) ;  /* 0x0000005000007947 */ /* 0x000fea0003800000 */
.L_x_4767:
[----:B------:R-:W-:Y:S01]  /*1cb0*/  MOV R4, c[0x0][0x1d0] ;  /* 0x0000740000047a02 */ /* 0x000fe20000000f00 */
[----:B------:R-:W-:Y:S05]  /*1cc0*/  @!P6 BRA `(.L_x_4768) ;  /* 0x000000300000e947 */ /* 0x000fea0003800000 */
[----:B------:R-:W2:Y:S04]  /*1cd0*/  LDG.E R4, [R8.64] ;  /* 0x0000000608047981 */ /* 0x000ea8000c1e1900 */
[----:B------:R-:W2:Y:S02]  /*1ce0*/  LDG.E R3, [R8.64+0x4] ;  /* 0x0000040608037981 */ /* 0x000ea4000c1e1900 */
[----:B--2---:R-:W-:Y:S02]  /*1cf0*/  IADD3 R4, -R4, R3, RZ ;  /* 0x0000000304047210 */ /* 0x004fe40007ffe1ff */
.L_x_4768:
[----:B------:R-:W2:Y:S01]  /*1d00*/  LDL R3, [R1+0x74] ;  /* 0x0000740001037983 */ /* 0x000ea20000100800 */
[----:B-1----:R-:W-:Y:S01]  /*1d10*/  IMAD.MOV.U32 R0, RZ, RZ, c[0x0][0x2c4] ;  /* 0x0000b100ff007624 */ /* 0x002fe200078e00ff */
[----:B------:R-:W-:Y:S01]  /*1d20*/  BSSY B0, `(.L_x_4769) ;  /* 0x000003a000007945 */ /* 0x000fe20003800000 */
[----:B------:R-:W-:-:S02]  /*1d30*/  IMAD.SHL.U32 R237, R237, 0x80, RZ ;  /* 0x00000080eded7824 */ /* 0x000fc400078e00ff */
[--C-:B-----5:R-:W-:Y:S01]  /*1d40*/  IMAD.IADD R8, R4, 0x1, -R7.reuse ;  /* 0x0000000104087824 */ /* 0x120fe200078e0a07 */
[----:B------:R-:W-:Y:S01]  /*1d50*/  ISETP.NE.AND P1, PT, R0, 0x1, PT ;  /* 0x000000010000780c */ /* 0x000fe20003f25270 */
[----:B------:R-:W-:Y:S01]  /*1d60*/  IMAD.IADD R6, R6, 0x1, R7 ;  /* 0x0000000106067824 */ /* 0x000fe200078e0207 */
[----:B------:R-:W-:Y:S02]  /*1d70*/  IADD3 R0, R237, 0x7f, RZ ;  /* 0x0000007fed007810 */ /* 0x000fe40007ffe0ff */
[----:B------:R-:W-:Y:S01]  /*1d80*/  IADD3 R9, R8, 0x3f, RZ ;  /* 0x0000003f08097810 */ /* 0x000fe20007ffe0ff */
[----:B------:R1:W-:Y:S08]  /*1d90*/  STL [R1+0x78], R8 ;  /* 0x0000780801007387 */ /* 0x0003f00000100800 */
[----:B------:R-:W-:-:S05]  /*1da0*/  @P1 IMAD.HI.U32 R4, R0, c[0x0][0x2c8], RZ ;  /* 0x0000b20000041a27 */ /* 0x000fca00078e00ff */
[----:B------:R-:W-:Y:S02]  /*1db0*/  @P1 SHF.R.U32.HI R0, RZ, c[0x0][0x2cc], R4 ;  /* 0x0000b300ff001a19 */ /* 0x000fe40000011604 */
[----:B------:R-:W-:-:S04]  /*1dc0*/  SHF.R.S32.HI R4, RZ, 0x1f, R9 ;  /* 0x0000001fff047819 */ /* 0x000fc80000011409 */
[----:B------:R-:W-:-:S04]  /*1dd0*/  LEA.HI R4, R4, R9, RZ, 0x6 ;  /* 0x0000000904047211 */ /* 0x000fc800078f30ff */
[----:B------:R-:W-:Y:S02]  /*1de0*/  SHF.R.S32.HI R4, RZ, 0x6, R4 ;  /* 0x00000006ff047819 */ /* 0x000fe40000011404 */
[----:B--2---:R-:W-:-:S05]  /*1df0*/  IADD3 R3, R8, 0x40, -R3 ;  /* 0x0000004008037810 */ /* 0x004fca0007ffe803 */
[----:B------:R-:W-:-:S05]  /*1e00*/  IMAD.IADD R3, R3, 0x1, R0 ;  /* 0x0000000103037824 */ /* 0x000fca00078e0200 */
[----:B------:R-:W-:-:S04]  /*1e10*/  SHF.R.S32.HI R0, RZ, 0x1f, R3 ;  /* 0x0000001fff007819 */ /* 0x000fc80000011403 */
[----:B------:R-:W-:Y:S02]  /*1e20*/  LEA.HI R3, R0, R3, RZ, 0x6 ;  /* 0x0000000300037211 */ /* 0x000fe400078f30ff */
[C---:B------:R-:W-:Y:S02]  /*1e30*/  LOP3.LUT R0, R238.reuse, 0xff000000, RZ, 0xc0, !PT ;  /* 0xff000000ee007812 */ /* 0x040fe400078ec0ff */
[----:B------:R-:W-:Y:S02]  /*1e40*/  LOP3.LUT R238, R238, 0xff0000, RZ, 0xc0, !PT ;  /* 0x00ff0000eeee7812 */ /* 0x000fe400078ec0ff */
[----:B------:R-:W-:Y:S02]  /*1e50*/  SHF.R.U32.HI R9, RZ, 0x8, R0 ;  /* 0x00000008ff097819 */ /* 0x000fe40000011600 */
[----:B------:R-:W-:Y:S02]  /*1e60*/  SHF.R.S32.HI R3, RZ, 0x6, R3 ;  /* 0x00000006ff037819 */ /* 0x000fe40000011403 */
[----:B------:R-:W-:-:S02]  /*1e70*/  LEA.HI R0, R238, R9, RZ, 0x10 ;  /* 0x00000009ee007211 */ /* 0x000fc400078f80ff */
[----:B------:R-:W-:Y:S01]  /*1e80*/  IMNMX R3, R4, R3, PT ;  /* 0x0000000304037217 */ /* 0x000fe20003800200 */
[----:B------:R-:W-:Y:S01]  /*1e90*/  IMAD.MOV.U32 R4, RZ, RZ, RZ ;  /* 0x000000ffff047224 */ /* 0x000fe200078e00ff */
[----:B------:R-:W-:Y:S02]  /*1ea0*/  LOP3.LUT R14, R0, 0xff, RZ, 0xc0, !PT ;  /* 0x000000ff000e7812 */ /* 0x000fe400078ec0ff */
[----:B-1----:R-:W-:Y:S02]  /*1eb0*/  SHF.R.U32.HI R8, RZ, 0x10, R0 ;  /* 0x00000010ff087819 */ /* 0x002fe40000011600 */
[----:B------:R-:W-:Y:S01]  /*1ec0*/  ISETP.GE.AND P0, PT, R3, 0x1, PT ;  /* 0x000000010300780c */ /* 0x000fe20003f06270 */
[----:B------:R1:W-:Y:S04]  /*1ed0*/  STL [R1+0x54], R14 ;  /* 0x0000540e01007387 */ /* 0x0003e80000100800 */
[----:B------:R1:W-:Y:S08]  /*1ee0*/  STL [R1+0x50], R8 ;  /* 0x0000500801007387 */ /* 0x0003f00000100800 */
[----:B------:R-:W-:Y:S05]  /*1ef0*/  @!P0 BRA `(.L_x_4770) ;  /* 0x000001c000008947 */ /* 0x000fea0003800000 */
[----:B------:R-:W-:-:S04]  /*1f00*/  ISETP.NE.AND P0, PT, R8, RZ, PT ;  /* 0x000000ff0800720c */ /* 0x000fc80003f05270 */
[----:B-1----:R-:W-:-:S04]  /*1f10*/  SEL R8, R8, c[0x0][0x338], P0 ;  /* 0x0000ce0008087a07 */ /* 0x002fc80000000000 */
[-C--:B------:R-:W-:Y:S02]  /*1f20*/  IABS R9, R8.reuse ;  /* 0x0000000800097213 */ /* 0x080fe40000000000 */
[----:B------:R-:W-:Y:S02]  /*1f30*/  IADD3 R11, R8, -0x1, R3 ;  /* 0xffffffff080b7810 */ /* 0x000fe40007ffe003 */
[----:B------:R-:W1:Y:S01]  /*1f40*/  I2F.RP R10, R9 ;  /* 0x00000009000a7306 */ /* 0x000e620000209400 */
[----:B------:R-:W-:-:S05]  /*1f50*/  IABS R0, R8 ;  /* 0x0000000800007213 */ /* 0x000fca0000000000 */
[----:B------:R-:W-:Y:S02]  /*1f60*/  IMAD.MOV R0, RZ, RZ, -R0 ;  /* 0x000000ffff007224 */ /* 0x000fe400078e0a00 */
[----:B-1----:R-:W1:Y:S02]  /*1f70*/  MUFU.RCP R12, R10 ;  /* 0x0000000a000c7308 */ /* 0x002e640000001000 */
[----:B-1----:R-:W-:-:S06]  /*1f80*/  IADD3 R12, R12, 0xffffffe, RZ ;  /* 0x0ffffffe0c0c7810 */ /* 0x002fcc0007ffe0ff */
[----:B------:R-:W1:Y:S02]  /*1f90*/  F2I.FTZ.U32.TRUNC.NTZ R13, R12 ;  /* 0x0000000c000d7305 */ /* 0x000e64000021f000 */
[--C-:B-1----:R-:W-:Y:S02]  /*1fa0*/  IMAD.MOV R4, RZ, RZ, -R13.reuse ;  /* 0x000000ffff047224 */ /* 0x102fe400078e0a0d */
[----:B------:R-:W-:Y:S02]  /*1fb0*/  IMAD.MOV.U32 R12, RZ, RZ, RZ ;  /* 0x000000ffff0c7224 */ /* 0x000fe400078e00ff */
[----:B------:R-:W-:Y:S01]  /*1fc0*/  IMAD R7, R4, R9, RZ ;  /* 0x0000000904077224 */ /* 0x000fe200078e02ff */
[----:B------:R-:W-:Y:S02]  /*1fd0*/  IABS R4, R11 ;  /* 0x0000000b00047213 */ /* 0x000fe40000000000 */
[----:B------:R-:W-:Y:S01]  /*1fe0*/  LOP3.LUT R11, R11, R8, RZ, 0x3c, !PT ;  /* 0x000000080b0b7212 */ /* 0x000fe200078e3cff */
[----:B------:R-:W-:-:S03]  /*1ff0*/  IMAD.HI.U32 R7, R13, R7, R12 ;  /* 0x000000070d077227 */ /* 0x000fc600078e000c */
[----:B------:R-:W-:-:S03]  /*2000*/  ISETP.GE.AND P0, PT, R11, RZ, PT ;  /* 0x000000ff0b00720c */ /* 0x000fc60003f06270 */
        /* <DEDUP_REMOVED lines=8> */
[----:B------:R-:W-:-:S04]  /*2090*/  IMAD.MOV.U32 R4, RZ, RZ, R7 ;  /* 0x000000ffff047224 */ /* 0x000fc800078e0007 */
[----:B------:R-:W-:Y:S01]  /*20a0*/  @!P0 IMAD.MOV R4, RZ, RZ, -R4 ;  /* 0x000000ffff048224 */ /* 0x000fe200078e0a04 */
[----:B------:R-:W-:Y:S02]  /*20b0*/  @!P3 LOP3.LUT R4, RZ, R8, RZ, 0x33, !PT ;  /* 0x00000008ff04b212 */ /* 0x000fe400078e33ff */
.L_x_4770:
[----:B------:R-:W-:Y:S05]  /*20c0*/  BSYNC B0 ;  /* 0x0000000000007941 */ /* 0x000fea0003800000 */
.L_x_4769:
[----:B-1----:R-:W-:Y:S01]  /*20d0*/  IMAD R8, R14, R4, RZ ;  /* 0x000000040e087224 */ /* 0x002fe200078e02ff */
[----:B------:R-:W-:Y:S01]  /*20e0*/  PRMT R7, RZ, 0x7610, R7 ;  /* 0x00007610ff077816 */ /* 0x000fe20000000007 */
[----:B------:R-:W-:Y:S01]  /*20f0*/  CS2R R130, SRZ ;  /* 0x0000000000827805 */ /* 0x000fe2000001ff00 */
[----:B------:R-:W-:Y:S01]  /*2100*/  MOV R0, RZ ;  /* 0x000000ff00007202 */ /* 0x000fe20000000f00 */
[----:B------:R-:W-:Y:S01]  /*2110*/  IMAD.IADD R4, R8, 0x1, R4 ;  /* 0x0000000108047824 */ /* 0x000fe200078e0204 */
[----:B------:R1:W-:Y:S01]  /*2120*/  STL [R1+0x4c], R8 ;  /* 0x00004c0801007387 */ /* 0x0003e20000100800 */
[----:B------:R-:W-:Y:S01]  /*2130*/  CS2R R128, SRZ ;  /* 0x0000000000807805 */ /* 0x000fe2000001ff00 */
[----:B------:R-:W-:Y:S01]  /*2140*/  CS2R R126, SRZ ;  /* 0x00000000007e7805 */ /* 0x000fe2000001ff00 */
[----:B------:R-:W-:Y:S01]  /*2150*/  CS2R R124, SRZ ;  /* 0x00000000007c7805 */ /* 0x000fe2000001ff00 */
[----:B------:R-:W-:Y:S01]  /*2160*/  IMNMX R3, R3, R4, PT ;  /* 0x0000000403037217 */ /* 0x000fe20003800200 */
[----:B------:R-:W-:Y:S01]  /*2170*/  IMAD.MOV.U32 R4, RZ, RZ, RZ ;  /* 0x000000ffff047224 */ /* 0x000fe200078e00ff */
        /* <DEDUP_REMOVED lines=62> */
[----:B-1----:R-:W2:Y:S01]  /*2560*/  LDL R12, [R1+0x4] ;  /* 0x00000400010c7983 */ /* 0x002ea20000100800 */
[----:B------:R-:W-:-:S03]  /*2570*/  ISETP.NE.U32.AND P0, PT, RZ, c[0x0][0x340], PT ;  /* 0x0000d000ff007a0c */ /* 0x000fc60003f05070 */
[----:B------:R-:W3:Y:S01]  /*2580*/  LDL.64 R20, [R1+0x10] ;  /* 0x0000100001147983 */ /* 0x000ee20000100a00 */
[----:B------:R-:W-:-:S03]  /*2590*/  ISETP.NE.AND.EX P0, PT, RZ, c[0x0][0x344], PT, P0 ;  /* 0x0000d100ff007a0c */ /* 0x000fc60003f05300 */
[----:B------:R-:W4:Y:S10]  /*25a0*/  LDL.LU R18, [R1+0x44] ;  /* 0x0000440001127983 */ /* 0x000f340000300800 */
[----:B------:R-:W-:-:S05]  /*25b0*/  @P0 IMAD.WIDE R10, R24, R2, c[0x0][0x340] ;  /* 0x0000d000180a0625 */ /* 0x000fca00078e0202 */
[----:B------:R1:W5:Y:S01]  /*25c0*/  @P0 LDG.E R0, [R10.64] ;  /* 0x000000060a000981 */ /* 0x000362000c1e1900 */
[----:B------:R-:W-:Y:S01]  /*25d0*/  SHF.R.S32.HI R2, RZ, 0x1f, R5 ;  /* 0x0000001fff027819 */ /* 0x000fe20000011405 */
[----:B------:R-:W-:-:S04]  /*25e0*/  IMAD.WIDE.U32 R8, R5, c[0x0][0x178], RZ ;  /* 0x00005e0005087a25 */ /* 0x000fc800078e00ff */
[----:B------:R-:W-:-:S04]  /*25f0*/  IMAD R2, R2, c[0x0][0x178], RZ ;  /* 0x00005e0002027a24 */ /* 0x000fc800078e02ff */
[----:B------:R-:W-:Y:S01]  /*2600*/  IMAD R5, R5, c[0x0][0x17c], R2 ;  /* 0x00005f0005057a24 */ /* 0x000fe200078e0202 */
[----:B------:R-:W-:-:S03]  /*2610*/  SHF.R.S32.HI R19, RZ, 0x1f, R246 ;  /* 0x0000001fff137819 */ /* 0x000fc600000114f6 */
[----:B------:R-:W-:Y:S01]  /*2620*/  IMAD.IADD R9, R9, 0x1, R5 ;  /* 0x0000000109097824 */ /* 0x000fe200078e0205 */
[----:B------:R-:W-:Y:S02]  /*2630*/  SEL R4, R23, RZ, !P2 ;  /* 0x000000ff17047207 */ /* 0x000fe40005000000 */
[----:B------:R-:W-:Y:S01]  /*2640*/  LEA.HI R19, R19, R246, RZ, 0x3 ;  /* 0x000000f613137211 */ /* 0x000fe200078f18ff */
[----:B------:R-:W-:-:S03]  /*2650*/  IMAD.WIDE.U32 R8, R22, c[0x0][0x1b8], R8 ;  /* 0x00006e0016087a25 */ /* 0x000fc600078e0008 */
[----:B------:R-:W-:Y:S01]  /*2660*/  SHF.R.S32.HI R19, RZ, 0x3, R19 ;  /* 0x00000003ff137819 */ /* 0x000fe20000011413 */
[----:B------:R-:W-:Y:S02]  /*2670*/  IMAD R9, R22, c[0x0][0x1bc], R9 ;  /* 0x00006f0016097a24 */ /* 0x000fe400078e0209 */
[----:B-1----:R-:W-:Y:S01]  /*2680*/  IMAD R11, R4, c[0x0][0x1c0], RZ ;  /* 0x00007000040b7a24 */ /* 0x002fe200078e02ff */
[----:B------:R-:W-:Y:S02]  /*2690*/  ISETP.GE.AND P4, PT, R250, c[0x0][0x1d4], PT ;  /* 0x00007500fa007a0c */ /* 0x000fe40003f86270 */
[----:B------:R-:W-:Y:S01]  /*26a0*/  ISETP.GE.AND P3, PT, R247, c[0x0][0x1d4], PT ;  /* 0x00007500f7007a0c */ /* 0x000fe20003f66270 */
[----:B--2---:R-:W-:Y:S01]  /*26b0*/  IMAD.IADD R2, R12, 0x1, R237 ;  /* 0x000000010c027824 */ /* 0x004fe200078e02ed */
[----:B------:R-:W-:-:S03]  /*26c0*/  SEL R12, R24, RZ, !P2 ;  /* 0x000000ff180c7207 */ /* 0x000fc60005000000 */
[----:B------:R-:W-:-:S04]  /*26d0*/  @P1 IMAD.HI.U32 R7, R2, c[0x0][0x2c8], RZ ;  /* 0x0000b20002071a27 */ /* 0x000fc800078e00ff */
[----:B------:R-:W-:Y:S01]  /*26e0*/  IMAD.MOV.U32 R5, RZ, RZ, R2 ;  /* 0x000000ffff057224 */ /* 0x000fe200078e0002 */
[----:B------:R-:W-:Y:S01]  /*26f0*/  @P1 SHF.R.U32.HI R5, RZ, c[0x0][0x2cc], R7 ;  /* 0x0000b300ff051a19 */ /* 0x000fe20000011607 */
[C---:B------:R-:W-:Y:S01]  /*2700*/  IMAD R4, R12.reuse, c[0x0][0x1c4], R11 ;  /* 0x000071000c047a24 */ /* 0x040fe200078e020b */
[----:B------:R-:W-:Y:S01]  /*2710*/  SHF.R.S32.HI R7, RZ, 0x1f, R6 ;  /* 0x0000001fff077819 */ /* 0x000fe20000011406 */
[----:B------:R-:W-:Y:S01]  /*2720*/  IMAD.WIDE.U32 R12, R12, c[0x0][0x1c0], R8 ;  /* 0x000070000c0c7a25 */ /* 0x000fe200078e0008 */
[----:B------:R-:W-:-:S04]  /*2730*/  IADD3 R9, P2, R19, R6, RZ ;  /* 0x0000000613097210 */ /* 0x000fc80007f5e0ff */
[----:B------:R-:W-:-:S05]  /*2740*/  LEA.HI.X.SX32 R7, R19, R7, 0x1, P2 ;  /* 0x0000000713077211 */ /* 0x000fca00010f0eff */
[C---:B------:R-:W-:Y:S02]  /*2750*/  IMAD R8, R7.reuse, c[0x0][0x1e0], RZ ;  /* 0x0000780007087a24 */ /* 0x040fe400078e02ff */
[----:B------:R-:W-:Y:S02]  /*2760*/  IMAD R7, R7, c[0x0][0x208], RZ ;  /* 0x0000820007077a24 */ /* 0x000fe400078e02ff */
[----:B---3--:R-:W-:-:S04]  /*2770*/  IMAD.WIDE.U32 R16, R9, c[0x0][0x1e0], R20 ;  /* 0x0000780009107a25 */ /* 0x008fc800078e0014 */
[----:B------:R-:W-:-:S04]  /*2780*/  IMAD.WIDE.U32 R14, R9, c[0x0][0x208], R20 ;  /* 0x00008200090e7a25 */ /* 0x000fc800078e0014 */
[C---:B------:R-:W-:Y:S02]  /*2790*/  IMAD R8, R9.reuse, c[0x0][0x1e4], R8 ;  /* 0x0000790009087a24 */ /* 0x040fe400078e0208 */
[----:B------:R-:W-:Y:S02]  /*27a0*/  IMAD R7, R9, c[0x0][0x20c], R7 ;  /* 0x0000830009077a24 */ /* 0x000fe400078e0207 */
[----:B------:R-:W-:Y:S01]  /*27b0*/  IMAD.IADD R13, R13, 0x1, R4 ;  /* 0x000000010d0d7824 */ /* 0x000fe200078e0204 */
[--C-:B------:R-:W-:Y:S01]  /*27c0*/  SHF.R.S32.HI R4, RZ, 0x1f, R5.reuse ;  /* 0x0000001fff047819 */ /* 0x100fe20000011405 */
[----:B------:R-:W-:Y:S01]  /*27d0*/  IMAD.MOV R9, RZ, RZ, -R5 ;  /* 0x000000ffff097224 */ /* 0x000fe200078e0a05 */
[----:B------:R-:W-:Y:S02]  /*27e0*/  ISETP.GE.AND P5, PT, R20, c[0x0][0x1d4], PT ;  /* 0x0000750014007a0c */ /* 0x000fe40003fa6270 */
[----:B------:R-:W-:Y:S01]  /*27f0*/  SEL R6, RZ, 0xffffffff, P4 ;  /* 0xffffffffff067807 */ /* 0x000fe20002000000 */
[----:B------:R-:W-:-:S02]  /*2800*/  IMAD R9, R9, c[0x0][0x2c4], R2 ;  /* 0x0000b10009097a24 */ /* 0x000fc400078e0202 */
[----:B------:R-:W-:Y:S01]  /*2810*/  IMAD R4, R4, c[0x0][0x1b0], RZ ;  /* 0x00006c0004047a24 */ /* 0x000fe200078e02ff */
[----:B------:R-:W-:Y:S01]  /*2820*/  SEL R11, RZ, 0x1, P5 ;  /* 0x00000001ff0b7807 */ /* 0x000fe20002800000 */
[C---:B------:R-:W-:Y:S01]  /*2830*/  IMAD.WIDE.U32 R12, R5.reuse, c[0x0][0x1b0], R12 ;  /* 0x00006c00050c7a25 */ /* 0x040fe200078e000c */
[----:B------:R-:W-:Y:S02]  /*2840*/  SHF.L.U32 R6, R6, 0x1, RZ ;  /* 0x0000000106067819 */ /* 0x000fe400000006ff */
[----:B------:R-:W-:Y:S01]  /*2850*/  SHF.R.S32.HI R2, RZ, 0x1f, R9 ;  /* 0x0000001fff027819 */ /* 0x000fe20000011409 */
[----:B------:R-:W-:Y:S01]  /*2860*/  IMAD R4, R5, c[0x0][0x1b4], R4 ;  /* 0x00006d0005047a24 */ /* 0x000fe200078e0204 */
[----:B------:R-:W-:Y:S01]  /*2870*/  LOP3.LUT R6, R6, 0x2, R11, 0xe2, !PT ;  /* 0x0000000206067812 */ /* 0x000fe200078ee20b */
[----:B------:R-:W-:Y:S01]  /*2880*/  IMAD.IADD R15, R15, 0x1, R7 ;  /* 0x000000010f0f7824 */ /* 0x000fe200078e0207 */
[----:B------:R-:W-:Y:S01]  /*2890*/  MOV R10, R12 ;  /* 0x0000000c000a7202 */ /* 0x000fe20000000f00 */
[----:B------:R-:W-:Y:S01]  /*28a0*/  IMAD.IADD R11, R13, 0x1, R4 ;  /* 0x000000010d0b7824 */ /* 0x000fe200078e0204 */
[----:B-----5:R-:W-:Y:S01]  /*28b0*/  @P0 SHF.R.S32.HI R7, RZ, 0x1f, R0 ;  /* 0x0000001fff070819 */ /* 0x020fe20000011400 */
[----:B------:R-:W-:-:S02]  /*28c0*/  IMAD R2, R2, c[0x0][0x1a8], RZ ;  /* 0x00006a0002027a24 */ /* 0x000fc400078e02ff */
[----:B------:R-:W-:Y:S02]  /*28d0*/  @!P0 IMAD.MOV.U32 R0, RZ, RZ, R24 ;  /* 0x000000ffff008224 */ /* 0x000fe400078e0018 */
[----:B------:R-:W-:Y:S02]  /*28e0*/  @!P0 IMAD.MOV.U32 R7, RZ, RZ, R23 ;  /* 0x000000ffff078224 */ /* 0x000fe400078e0017 */
[C---:B------:R-:W-:Y:S01]  /*28f0*/  IMAD R12, R9.reuse, c[0x0][0x1ac], R2 ;  /* 0x00006b00090c7a24 */ /* 0x040fe200078e0202 */
[----:B------:R-:W-:Y:S01]  /*2900*/  SEL R2, R0, RZ, !P6 ;  /* 0x000000ff00027207 */ /* 0x000fe20007000000 */
[----:B------:R-:W-:Y:S01]  /*2910*/  IMAD.WIDE.U32 R10, R9, c[0x0][0x1a8], R10 ;  /* 0x00006a00090a7a25 */ /* 0x000fe200078e000a */
[----:B------:R-:W-:Y:S02]  /*2920*/  SEL R7, R7, RZ, !P6 ;  /* 0x000000ff07077207 */ /* 0x000fe40007000000 */
[----:B------:R-:W-:Y:S02]  /*2930*/  ISETP.GE.AND P6, PT, R20, c[0x0][0x198], PT ;  /* 0x0000660014007a0c */ /* 0x000fe40003fc6270 */
[----:B------:R-:W-:-:S02]  /*2940*/  IADD3 R12, R11, R12, RZ ;  /* 0x0000000c0b0c7210 */ /* 0x000fc40007ffe0ff */
[----:B------:R-:W-:Y:S02]  /*2950*/  LEA R13, P0, R10, c[0x0][0x160], 0x1 ;  /* 0x000058000a0d7a11 */ /* 0x000fe400078008ff */
[----:B----4-:R-:W-:Y:S02]  /*2960*/  LOP3.LUT R18, R18, 0xfffffff7, RZ, 0xc0, !PT ;  /* 0xfffffff712127812 */ /* 0x010fe400078ec0ff */
[----:B------:R-:W-:Y:S02]  /*2970*/  LEA.HI.X R12, R10, c[0x0][0x164], R12, 0x1, P0 ;  /* 0x000059000a0c7a11 */ /* 0x000fe400000f0c0c */
[----:B------:R-:W-:-:S03]  /*2980*/  ISETP.GE.AND P0, PT, R250, c[0x0][0x198], PT ;  /* 0x00006600fa007a0c */ /* 0x000fc60003f06270 */
[----:B------:R-:W-:Y:S02]  /*2990*/  @P6 LOP3.LUT R18, R18, 0x8, RZ, 0xfc, !PT ;  /* 0x0000000812126812 */ /* 0x000fe400078efcff */
[----:B------:R-:W-:Y:S02]  /*29a0*/  ISETP.GE.AND P2, PT, R248, c[0x0][0x1d4], PT ;  /* 0x00007500f8007a0c */ /* 0x000fe40003f46270 */
[----:B------:R-:W-:Y:S02]  /*29b0*/  LOP3.LUT R18, R18, 0xfffffffb, RZ, 0xc0, !PT ;  /* 0xfffffffb12127812 */ /* 0x000fe400078ec0ff */
[----:B------:R-:W-:Y:S02]  /*29c0*/  SEL R5, RZ, 0x4, P3 ;  /* 0x00000004ff057807 */ /* 0x000fe40001800000 */
[----:B------:R-:W-:Y:S02]  /*29d0*/  SEL R29, RZ, 0x8, P2 ;  /* 0x00000008ff1d7807 */ /* 0x000fe40001000000 */
[----:B------:R-:W-:-:S02]  /*29e0*/  IADD3 R17, R17, R8, RZ ;  /* 0x0000000811117210 */ /* 0x000fc40007ffe0ff */
[----:B------:R-:W-:Y:S02]  /*29f0*/  ISETP.GE.AND P6, PT, R247, c[0x0][0x198], PT ;  /* 0x00006600f7007a0c */ /* 0x000fe40003fc6270 */
[----:B------:R-:W-:Y:S02]  /*2a00*/  @P0 LOP3.LUT R18, R18, 0x4, RZ, 0xfc, !PT ;  /* 0x0000000412120812 */ /* 0x000fe400078efcff */
[----:B------:R-:W-:Y:S01]  /*2a10*/  LOP3.LUT R29, R29, R6, R5, 0xfe, !PT ;  /* 0x000000061d1d7212 */ /* 0x000fe200078efe05 */
[----:B------:R-:W-:Y:S01]  /*2a20*/  IMAD.WIDE.U32 R4, R22, c[0x0][0x1e8], R16 ;  /* 0x00007a0016047a25 */ /* 0x000fe200078e0010 */
[----:B------:R-:W-:Y:S02]  /*2a30*/  ISETP.GE.AND P0, PT, R248, c[0x0][0x198], PT ;  /* 0x00006600f8007a0c */ /* 0x000fe40003f06270 */
[----:B------:R-:W-:Y:S01]  /*2a40*/  LOP3.LUT R18, R18, 0xfffffffe, RZ, 0xc0, !PT ;  /* 0xfffffffe12127812 */ /* 0x000fe200078ec0ff */
[----:B------:R-:W-:-:S03]  /*2a50*/  IMAD.WIDE.U32 R8, R22, c[0x0][0x210], R14 ;  /* 0x0000840016087a25 */ /* 0x000fc600078e000e */
[----:B------:R-:W-:Y:S01]  /*2a60*/  LOP3.LUT R18, R18, 0xfffffffd, RZ, 0xc0, !PT ;  /* 0xfffffffd12127812 */ /* 0x000fe200078ec0ff */
[C---:B------:R-:W-:Y:S02]  /*2a70*/  IMAD R5, R22.reuse, c[0x0][0x1ec], R5 ;  /* 0x00007b0016057a24 */ /* 0x040fe400078e0205 */
[----:B------:R-:W-:Y:S02]  /*2a80*/  IMAD R11, R7, c[0x0][0x1f0], RZ ;  /* 0x00007c00070b7a24 */ /* 0x000fe400078e02ff */
[----:B------:R-:W-:Y:S01]  /*2a90*/  IMAD R9, R22, c[0x0][0x214], R9 ;  /* 0x0000850016097a24 */ /* 0x000fe200078e0209 */
[----:B------:R-:W-:Y:S01]  /*2aa0*/  @P6 LOP3.LUT R18, R18, 0x2, RZ, 0xfc, !PT ;  /* 0x0000000212126812 */ /* 0x000fe200078efcff */
[C---:B------:R-:W-:Y:S02]  /*2ab0*/  IMAD R0, R2.reuse, c[0x0][0x1f4], R11 ;  /* 0x00007d0002007a24 */ /* 0x040fe400078e020b */
[----:B------:R-:W-:Y:S01]  /*2ac0*/  IMAD.WIDE.U32 R4, R2, c[0x0][0x1f0], R4 ;  /* 0x00007c0002047a25 */ /* 0x000fe200078e0004 */
[----:B------:R-:W-:-:S03]  /*2ad0*/  @P0 LOP3.LUT R18, R18, 0x1, RZ, 0xfc, !PT ;  /* 0x0000000112120812 */ /* 0x000fc600078efcff */
[----:B------:R-:W-:Y:S01]  /*2ae0*/  IMAD.WIDE.U32 R14, R2, c[0x0][0x218], R8 ;  /* 0x00008600020e7a25 */ /* 0x000fe200078e0008 */
[----:B------:R1:W-:Y:S03]  /*2af0*/  STL.64 [R1+0x68], R4 ;  /* 0x0000680401007387 */ /* 0x0003e60000100a00 */
[----:B------:R-:W-:Y:S01]  /*2b00*/  IMAD.IADD R0, R5, 0x1, R0 ;  /* 0x0000000105007824 */ /* 0x000fe200078e0200 */
[----:B------:R1:W-:Y:S04]  /*2b10*/  STL.64 [R1+0x60], R14 ;  /* 0x0000600e01007387 */ /* 0x0003e80000100a00 */
[----:B------:R1:W-:Y:S04]  /*2b20*/  STL [R1+0x48], R0 ;  /* 0x0000480001007387 */ /* 0x0003e80000100800 */
[----:B------:R1:W-:Y:S01]  /*2b30*/  STL [R1+0x44], R18 ;  /* 0x0000441201007387 */ /* 0x0003e20000100800 */
[----:B------:R-:W-:-:S04]  /*2b40*/  IMAD R7, R7, c[0x0][0x218], RZ ;  /* 0x0000860007077a24 */ /* 0x000fc800078e02ff */
[----:B------:R-:W-:Y:S01]  /*2b50*/  IMAD R238, R2, c[0x0][0x21c], R7 ;  /* 0x0000870002ee7a24 */ /* 0x000fe200078e0207 */
[----:B------:R-:W-:Y:S01]  /*2b60*/  IADD3 R2, R3, -0x1, RZ ;  /* 0xffffffff03027810 */ /* 0x000fe20007ffe0ff */
[----:B------:R-:W-:-:S03]  /*2b70*/  IMAD.IADD R11, R19, 0x1, R237 ;  /* 0x00000001130b7824 */ /* 0x000fc600078e02ed */
[----:B------:R-:W-:Y:S01]  /*2b80*/  IADD3 R238, R15, R238, RZ ;  /* 0x000000ee0fee7210 */ /* 0x000fe20007ffe0ff */
[----:B------:R-:W-:Y:S05]  /*2b90*/  BRA.DIV ~URZ, `(.L_x_4772) ;  /* 0x000105927f007947 */ /* 0x000fea000b800000 */
[----:B-1----:R1:W2:Y:S02]  /*2ba0*/  SHFL.IDX PT, R14, R12, RZ, 0x181f ;  /* 0x00181fff0c0e7589 */ /* 0x0022a400000e0000 */
.L_x_4857:
[----:B------:R-:W-:Y:S05]  /*2bb0*/  BRA.DIV ~URZ, `(.L_x_4773) ;  /* 0x000105e27f007947 */ /* 0x000fea000b800000 */
[----:B------:R3:W4:Y:S02]  /*2bc0*/  SHFL.IDX PT, R5, R13, RZ, 0x181f ;  /* 0x00181fff0d057589 */ /* 0x00072400000e0000 */
.L_x_4858:
[----:B------:R-:W5:Y:S01]  /*2bd0*/  LDL R0, [R1+0x74] ;  /* 0x0000740001007983 */ /* 0x000f620000100800 */
[----:B------:R-:W-:Y:S01]  /*2be0*/  BSSY B0, `(.L_x_4774) ;  /* 0x000001d000007945 */ /* 0x000fe20003800000 */
[----:B-----5:R-:W-:-:S05]  /*2bf0*/  IMAD R10, R0, c[0x0][0x2c4], RZ ;  /* 0x0000b100000a7a24 */ /* 0x020fca00078e02ff */
[----:B------:R-:W-:-:S13]  /*2c00*/  ISETP.GE.AND P0, PT, R11, R10, PT ;  /* 0x0000000a0b00720c */ /* 0x000fda0003f06270 */
[----:B------:R-:W-:Y:S05]  /*2c10*/  @P0 BRA `(.L_x_4775) ;  /* 0x0000019000000947 */ /* 0x000fea0003800000 */
[----:B------:R-:W5:Y:S04]  /*2c20*/  LDL.64 R6, [R1+0x10] ;  /* 0x0000100001067983 */ /* 0x000f680000100a00 */
[----:B---3--:R-:W3:Y:S01]  /*2c30*/  LDL R15, [R1+0x44] ;  /* 0x00004400010f7983 */ /* 0x008ee20000100800 */
[----:B------:R-:W-:Y:S02]  /*2c40*/  P2R R4, PR, RZ, 0x4 ;  /* 0x00000004ff047803 */ /* 0x000fe40000000000 */
[----:B------:R-:W-:Y:S02]  /*2c50*/  P2R R0, PR, RZ, 0x2 ;  /* 0x00000002ff007803 */ /* 0x000fe40000000000 */
[----:B----45:R-:W-:-:S04]  /*2c60*/  LEA R16, P0, R6, R5, 0x1 ;  /* 0x0000000506107211 */ /* 0x030fc800078008ff */
[-C--:B--2---:R-:W-:Y:S02]  /*2c70*/  LEA.HI.X R17, R6, R14.reuse, R7, 0x1, P0 ;  /* 0x0000000e06117211 */ /* 0x084fe400000f0c07 */
[CC--:B------:R-:W-:Y:S02]  /*2c80*/  LEA R8, P0, R250.reuse, R5.reuse, 0x1 ;  /* 0x00000005fa087211 */ /* 0x0c0fe400078008ff */
[----:B---3--:R-:W-:Y:S02]  /*2c90*/  LOP3.LUT P2, RZ, R15, 0x8, RZ, 0xc0, !PT ;  /* 0x000000080fff7812 */ /* 0x008fe4000784c0ff */
[----:B------:R-:W-:Y:S02]  /*2ca0*/  LEA.HI.X R9, R250, R14, R243, 0x1, P0 ;  /* 0x0000000efa097211 */ /* 0x000fe400000f0cf3 */
[----:B------:R-:W-:Y:S02]  /*2cb0*/  LEA R6, P0, R247, R5, 0x1 ;  /* 0x00000005f7067211 */ /* 0x000fe400078008ff */
[----:B------:R-:W-:-:S02]  /*2cc0*/  LOP3.LUT P1, RZ, R15, 0x4, RZ, 0xc0, !PT ;  /* 0x000000040fff7812 */ /* 0x000fc4000782c0ff */
[-C--:B------:R-:W-:Y:S02]  /*2cd0*/  LEA.HI.X R7, R247, R14.reuse, R242, 0x1, P0 ;  /* 0x0000000ef7077211 */ /* 0x080fe400000f0cf2 */
[C---:B------:R-:W-:Y:S02]  /*2ce0*/  LEA R18, P0, R248.reuse, R5, 0x1 ;  /* 0x00000005f8127211 */ /* 0x040fe400078008ff */
[C---:B------:R-:W-:Y:S01]  /*2cf0*/  LOP3.LUT P6, RZ, R15.reuse, 0x1, RZ, 0xc0, !PT ;  /* 0x000000010fff7812 */ /* 0x040fe200078cc0ff */
[----:B------:R-:W-:Y:S01]  /*2d00*/  @!PT LDS RZ, [RZ] ;  /* 0x00000000fffff984 */ /* 0x000fe20000000800 */
[----:B------:R-:W-:Y:S01]  /*2d10*/  @!PT LDS RZ, [RZ] ;  /* 0x00000000fffff984 */ /* 0x000fe20000000800 */
[----:B------:R-:W-:Y:S01]  /*2d20*/  @!PT LDS RZ, [RZ] ;  /* 0x00000000fffff984 */ /* 0x000fe20000000800 */
[----:B------:R2:W-:Y:S01]  /*2d30*/  LDGSTS.E.BYPASS.LTC128B.128 [R249+0x10100], [R16.64], !P2 ;  /* 0x1010000010f97fae */ /* 0x0005e2000d101d46 */
[----:B------:R-:W-:Y:S02]  /*2d40*/  LEA.HI.X R19, R248, R14, R241, 0x1, P0 ;  /* 0x0000000ef8137211 */ /* 0x000fe400000f0cf1 */
[----:B------:R-:W-:Y:S02]  /*2d50*/  LOP3.LUT P0, RZ, R15, 0x2, RZ, 0xc0, !PT ;  /* 0x000000020fff7812 */ /* 0x000fe4000780c0ff */
[----:B------:R-:W-:Y:S01]  /*2d60*/  ISETP.NE.AND P2, PT, R4, RZ, PT ;  /* 0x000000ff0400720c */ /* 0x000fe20003f45270 */
[----:B------:R2:W-:Y:S01]  /*2d70*/  LDGSTS.E.BYPASS.LTC128B.128 [R249+0x14100], [R8.64], !P1 ;  /* 0x1410000008f97fae */ /* 0x0005e2000c901d46 */
[----:B------:R-:W-:-:S09]  /*2d80*/  ISETP.NE.AND P1, PT, R0, RZ, PT ;  /* 0x000000ff0000720c */ /* 0x000fd20003f25270 */
[----:B------:R2:W-:Y:S04]  /*2d90*/  LDGSTS.E.BYPASS.LTC128B.128 [R249+0x18100], [R6.64], !P0 ;  /* 0x1810000006f97fae */ /* 0x0005e8000c101d46 */
[----:B------:R2:W-:Y:S02]  /*2da0*/  LDGSTS.E.BYPASS.LTC128B.128 [R249+0x1c100], [R18.64], !P6 ;  /* 0x1c10000012f97fae */ /* 0x0005e4000f101d46 */
.L_x_4775:
[----:B------:R-:W-:Y:S05]  /*2db0*/  BSYNC B0 ;  /* 0x0000000000007941 */ /* 0x000fea0003800000 */
.L_x_4774:
[----:B------:R-:W-:Y:S05]  /*2dc0*/  BRA.DIV ~URZ, `(.L_x_4776) ;  /* 0x000104327f007947 */ /* 0x000fea000b800000 */
[----:B--2---:R2:W1:Y:S04]  /*2dd0*/  SHFL.IDX PT, R14, R12, 0x1, 0x181f ;  /* 0x00381f000c0e7f89 */ /* 0x00446800000e0000 */
[----:B----4-:R2:W4:Y:S02]  /*2de0*/  SHFL.IDX PT, R5, R13, 0x1, 0x181f ;  /* 0x00381f000d057f89 */ /* 0x01052400000e0000 */
.L_x_4859:
[----:B------:R-:W-:Y:S01]  /*2df0*/  IADD3 R7, R11, 0x20, RZ ;  /* 0x000000200b077810 */ /* 0x000fe20007ffe0ff */
[----:B------:R-:W-:Y:S03]  /*2e00*/  BSSY B0, `(.L_x_4777) ;  /* 0x000001c000007945 */ /* 0x000fe60003800000 */
[----:B------:R-:W-:-:S13]  /*2e10*/  ISETP.GE.AND P0, PT, R7, R10, PT ;  /* 0x0000000a0700720c */ /* 0x000fda0003f06270 */
[----:B------:R-:W-:Y:S05]  /*2e20*/  @P0 BRA `(.L_x_4778) ;  /* 0x0000019000000947 */ /* 0x000fea0003800000 */
[----:B------:R-:W5:Y:S04]  /*2e30*/  LDL.64 R8, [R1+0x10] ;  /* 0x0000100001087983 */ /* 0x000f680000100a00 */
[----:B--2---:R-:W2:Y:S01]  /*2e40*/  LDL R15, [R1+0x44] ;  /* 0x00004400010f7983 */ /* 0x004ea20000100800 */
[----:B------:R-:W-:Y:S02]  /*2e50*/  P2R R4, PR, RZ, 0x4 ;  /* 0x00000004ff047803 */ /* 0x000fe40000000000 */
[----:B------:R-:W-:Y:S02]  /*2e60*/  P2R R0, PR, RZ, 0x2 ;  /* 0x00000002ff007803 */ /* 0x000fe40000000000 */
[----:B----45:R-:W-:-:S04]  /*2e70*/  LEA R16, P0, R8, R5, 0x1 ;  /* 0x0000000508107211 */ /* 0x030fc800078008ff */
[-C--:B-1----:R-:W-:Y:S02]  /*2e80*/  LEA.HI.X R17, R8, R14.reuse, R9, 0x1, P0 ;  /* 0x0000000e08117211 */ /* 0x082fe400000f0c09 */
[CC--:B------:R-:W-:Y:S02]  /*2e90*/  LEA R8, P0, R250.reuse, R5.reuse, 0x1 ;  /* 0x00000005fa087211 */ /* 0x0c0fe400078008ff */
[----:B--2---:R-:W-:Y:S02]  /*2ea0*/  LOP3.LUT P2, RZ, R15, 0x8, RZ, 0xc0, !PT ;  /* 0x000000080fff7812 */ /* 0x004fe4000784c0ff */
        /* <DEDUP_REMOVED lines=17> */
.L_x_4778:
[----:B------:R-:W-:Y:S05]  /*2fc0*/  BSYNC B0 ;  /* 0x0000000000007941 */ /* 0x000fea0003800000 */
.L_x_4777:
[----:B------:R-:W-:Y:S05]  /*2fd0*/  BRA.DIV ~URZ, `(.L_x_4779) ;  /* 0x000102e27f007947 */ /* 0x000fea000b800000 */
[----:B-1----:R1:W2:Y:S02]  /*2fe0*/  SHFL.IDX PT, R14, R12, 0x2, 0x181f ;  /* 0x00581f000c0e7f89 */ /* 0x0022a400000e0000 */
.L_x_4860:
[----:B------:R-:W-:Y:S05]  /*2ff0*/  BRA.DIV ~URZ, `(.L_x_4780) ;  /* 0x000103327f007947 */ /* 0x000fea000b800000 */
[----:B----4-:R4:W1:Y:S02]  /*3000*/  SHFL.IDX PT, R5, R13, 0x2, 0x181f ;  /* 0x00581f000d057f89 */ /* 0x01086400000e0000 */
.L_x_4861:
[----:B------:R-:W-:Y:S01]  /*3010*/  IADD3 R7, R11, 0x40, RZ ;  /* 0x000000400b077810 */ /* 0x000fe20007ffe0ff */
[----:B------:R-:W-:Y:S03]  /*3020*/  BSSY B0, `(.L_x_4781) ;  /* 0x000001c000007945 */ /* 0x000fe60003800000 */
[----:B------:R-:W-:-:S13]  /*3030*/  ISETP.GE.AND P0, PT, R7, R10, PT ;  /* 0x0000000a0700720c */ /* 0x000fda0003f06270 */
[----:B------:R-:W-:Y:S05]  /*3040*/  @P0 BRA `(.L_x_4782) ;  /* 0x0000019000000947 */ /* 0x000fea0003800000 */
[----:B------:R-:W5:Y:S04]  /*3050*/  LDL.64 R8, [R1+0x10] ;  /* 0x0000100001087983 */ /* 0x000f680000100a00 */
[----:B---3--:R-:W3:Y:S01]  /*3060*/  LDL R15, [R1+0x44] ;  /* 0x00004400010f7983 */ /* 0x008ee20000100800 */
[----:B------:R-:W-:Y:S02]  /*3070*/  P2R R4, PR, RZ, 0x4 ;  /* 0x00000004ff047803 */ /* 0x000fe40000000000 */
[----:B------:R-:W-:Y:S02]  /*3080*/  P2R R0, PR, RZ, 0x2 ;  /* 0x00000002ff007803 */ /* 0x000fe40000000000 */
[----:B-1---5:R-:W-:-:S04]  /*3090*/  LEA R16, P0, R8, R5, 0x1 ;  /* 0x0000000508107211 */ /* 0x022fc800078008ff */
        /* <DEDUP_REMOVED lines=20> */
.L_x_4782:
[----:B------:R-:W-:Y:S05]  /*31e0*/  BSYNC B0 ;  /* 0x0000000000007941 */ /* 0x000fea0003800000 */
.L_x_4781:
[----:B------:R-:W-:Y:S05]  /*31f0*/  BRA.DIV ~URZ, `(.L_x_4783) ;  /* 0x000101927f007947 */ /* 0x000fea000b800000 */
[----:B-12---:R-:W1:Y:S04]  /*3200*/  SHFL.IDX PT, R12, R12, 0x3, 0x181f ;  /* 0x00781f000c0c7f89 */ /* 0x006e6800000e0000 */
[----:B------:R2:W3:Y:S02]  /*3210*/  SHFL.IDX PT, R5, R13, 0x3, 0x181f ;  /* 0x00781f000d057f89 */ /* 0x0004e400000e0000 */
.L_x_4862:
[----:B------:R-:W5:Y:S04]  /*3220*/  LDL.64 R6, [R1+0x10] ;  /* 0x0000100001067983 */ /* 0x000f680000100a00 */
[----:B--2---:R-:W2:Y:S04]  /*3230*/  LDL R4, [R1+0x44] ;  /* 0x0000440001047983 */ /* 0x004ea80000100800 */
[----:B----4-:R-:W4:Y:S04]  /*3240*/  LDL R170, [R1+0x78] ;  /* 0x0000780001aa7983 */ /* 0x010f280000100800 */
[----:B---3--:R-:W3:Y:S04]  /*3250*/  LDL.64 R80, [R1+0x68] ;  /* 0x0000680001507983 */ /* 0x008ee80000100a00 */
[----:B------:R-:W2:Y:S04]  /*3260*/  LDL R78, [R1+0x48] ;  /* 0x00004800014e7983 */ /* 0x000ea80000100800 */
[----:B------:R-:W3:Y:S01]  /*3270*/  LDL.64 R20, [R1+0x60] ;  /* 0x0000600001147983 */ /* 0x000ee20000100a00 */
[----:B------:R-:W-:-:S02]  /*3280*/  IADD3 R11, R11, 0x60, RZ ;  /* 0x000000600b0b7810 */ /* 0x000fc40007ffe0ff */
[----:B------:R-:W-:Y:S01]  /*3290*/  SHF.R.S32.HI R18, RZ, 0x1f, R246 ;  /* 0x0000001fff127819 */ /* 0x000fe200000114f6 */
[----:B------:R-:W3:Y:S01]  /*32a0*/  LDL R168, [R1+0x4c] ;  /* 0x00004c0001a87983 */ /* 0x000ee20000100800 */
[----:B------:R-:W-:Y:S02]  /*32b0*/  ISETP.GE.AND P6, PT, R11, R10, PT ;  /* 0x0000000a0b00720c */ /* 0x000fe40003fc6270 */
[----:B------:R-:W-:Y:S02]  /*32c0*/  LEA.HI R18, R18, R246, RZ, 0x3 ;  /* 0x000000f612127211 */ /* 0x000fe400078f18ff */
[----:B------:R-:W-:Y:S02]  /*32d0*/  P2R R0, PR, RZ, 0x4 ;  /* 0x00000004ff007803 */ /* 0x000fe40000000000 */
[----:B------:R-:W-:Y:S02]  /*32e0*/  P2R R30, PR, RZ, 0x2 ;  /* 0x00000002ff1e7803 */ /* 0x000fe40000000000 */
[----:B------:R-:W-:-:S02]  /*32f0*/  SHF.R.S32.HI R18, RZ, 0x3, R18 ;  /* 0x00000003ff127819 */ /* 0x000fc40000011412 */
[----:B------:R-:W-:Y:S02]  /*3300*/  P2R R31, PR, RZ, 0x20 ;  /* 0x00000020ff1f7803 */ /* 0x000fe40000000000 */
[----:B------:R-:W-:Y:S02]  /*3310*/  P2R R36, PR, RZ, 0x10 ;  /* 0x00000010ff247803 */ /* 0x000fe40000000000 */
[----:B-----5:R-:W-:-:S04]  /*3320*/  @!P6 LEA R8, P0, R6, R5, 0x1 ;  /* 0x000000050608e211 */ /* 0x020fc800078008ff */
[----:B-1----:R-:W-:Y:S02]  /*3330*/  @!P6 LEA.HI.X R9, R6, R12, R7, 0x1, P0 ;  /* 0x0000000c0609e211 */ /* 0x002fe400000f0c07 */
[----:B------:R-:W-:-:S04]  /*3340*/  @!P6 LEA R16, P0, R250, R5, 0x1 ;  /* 0x00000005fa10e211 */ /* 0x000fc800078008ff */
[----:B------:R-:W-:Y:S02]  /*3350*/  @!P6 LEA.HI.X R17, R250, R12, R243, 0x1, P0 ;  /* 0x0000000cfa11e211 */ /* 0x000fe400000f0cf3 */
[----:B------:R-:W-:-:S04]  /*3360*/  @!P6 LEA R14, P0, R247, R5, 0x1 ;  /* 0x00000005f70ee211 */ /* 0x000fc800078008ff */
[----:B------:R-:W-:Y:S02]  /*3370*/  @!P6 LEA.HI.X R15, R247, R12, R242, 0x1, P0 ;  /* 0x0000000cf70fe211 */ /* 0x000fe400000f0cf2 */
[C---:B--2---:R-:W-:Y:S02]  /*3380*/  LOP3.LUT P0, RZ, R4.reuse, 0x8, RZ, 0xc0, !PT ;  /* 0x0000000804ff7812 */ /* 0x044fe4000780c0ff */
[C---:B------:R-:W-:Y:S02]  /*3390*/  LOP3.LUT P2, RZ, R4.reuse, 0x4, RZ, 0xc0, !PT ;  /* 0x0000000404ff7812 */ /* 0x040fe4000784c0ff */
[----:B------:R-:W-:-:S09]  /*33a0*/  LOP3.LUT P1, RZ, R4, 0x1, RZ, 0xc0, !PT ;  /* 0x0000000104ff7812 */ /* 0x000fd2000782c0ff */
[----:B------:R-:W-:Y:S01]  /*33b0*/  @!PT LDS RZ, [RZ] ;  /* 0x00000000fffff984 */ /* 0x000fe20000000800 */
[----:B------:R-:W-:Y:S01]  /*33c0*/  @!PT LDS RZ, [RZ] ;  /* 0x00000000fffff984 */ /* 0x000fe20000000800 */
[----:B------:R-:W-:Y:S01]  /*33d0*/  @!PT LDS RZ, [RZ] ;  /* 0x00000000fffff984 */ /* 0x000fe20000000800 */
[----:B------:R1:W-:Y:S01]  /*33e0*/  @!P6 LDGSTS.E.BYPASS.LTC128B.128 [R249+0x13100], [R8.64], !P0 ;  /* 0x1310000008f9efae */ /* 0x0003e2000c101d46 */
[C---:B------:R-:W-:Y:S02]  /*33f0*/  @!P6 LEA R10, P0, R248.reuse, R5, 0x1 ;  /* 0x00000005f80ae211 */ /* 0x040fe400078008ff */
[----:B------:R-:W-:Y:S01]  /*3400*/  SHF.R.S32.HI R7, RZ, 0x1f, R2 ;  /* 0x0000001fff077819 */ /* 0x000fe20000011402 */
[----:B------:R2:W-:Y:S01]  /*3410*/  @!P6 LDGSTS.E.BYPASS.LTC128B.128 [R249+0x17100], [R16.64], !P2 ;  /* 0x1710000010f9efae */ /* 0x0005e2000d101d46 */
[----:B------:R-:W-:Y:S02]  /*3420*/  @!P6 LEA.HI.X R11, R248, R12, R241, 0x1, P0 ;  /* 0x0000000cf80be211 */ /* 0x000fe400000f0cf1 */
[----:B------:R-:W-:Y:S01]  /*3430*/  LOP3.LUT P0, RZ, R4, 0x2, RZ, 0xc0, !PT ;  /* 0x0000000204ff7812 */ /* 0x000fe2000780c0ff */
[----:B----4-:R-:W-:-:S04]  /*3440*/  IMAD.IADD R5, R170, 0x1, -R18 ;  /* 0x00000001aa057824 */ /* 0x010fc800078e0a12 */
[----:B------:R-:W-:Y:S02]  /*3450*/  IMAD R6, R2, -0x40, R5 ;  /* 0xffffffc002067824 */ /* 0x000fe400078e0205 */
[----:B------:R-:W-:Y:S01]  /*3460*/  IMAD R5, R7, c[0x0][0x1e0], RZ ;  /* 0x0000780007057a24 */ /* 0x000fe200078e02ff */
[----:B------:R-:W-:-:S05]  /*3470*/  ISETP.NE.AND P2, PT, R0, RZ, PT ;  /* 0x000000ff0000720c */ /* 0x000fca0003f45270 */
[----:B------:R4:W-:Y:S01]  /*3480*/  @!P6 LDGSTS.E.BYPASS.LTC128B.128 [R249+0x1b100], [R14.64], !P0 ;  /* 0x1b1000000ef9efae */ /* 0x0009e2000c101d46 */
[----:B------:R-:W-:-:S03]  /*3490*/  ISETP.GE.AND P0, PT, R6, 0x1, PT ;  /* 0x000000010600780c */ /* 0x000fc60003f06270 */
[----:B------:R5:W-:Y:S01]  /*34a0*/  @!P6 LDGSTS.E.BYPASS.LTC128B.128 [R249+0x1f100], [R10.64], !P1 ;  /* 0x1f1000000af9efae */ /* 0x000be2000c901d46 */
[----:B------:R-:W-:-:S03]  /*34b0*/  IMAD R0, R2, c[0x0][0x1e4], R5 ;  /* 0x0000790002007a24 */ /* 0x000fc600078e0205 */
[----:B------:R-:W0:Y:S01]  /*34c0*/  LDGDEPBAR ;  /* 0x00000000000079af */ /* 0x000e220000000000 */
[----:B------:R-:W-:Y:S01]  /*34d0*/  WARPSYNC 0xffffffff ;  /* 0xffffffff00007948 */ /* 0x000fe20003800000 */
[----:B-1----:R-:W-:Y:S02]  /*34e0*/  IMAD.WIDE.U32 R8, R2, c[0x0][0x1e0], RZ ;  /* 0x0000780002087a25 */ /* 0x002fe400078e00ff */
[----:B------:R-:W-:Y:S02]  /*34f0*/  BAR.SYNC.DEFER_BLOCKING 0x0 ;  /* 0x0000000000007b1d */ /* 0x000fe40000010000 */
[----:B------:R-:W-:Y:S01]  /*3500*/  IMAD.IADD R0, R9, 0x1, R0 ;  /* 0x0000000109007824 */ /* 0x000fe200078e0200 */
[----:B---3--:R-:W-:-:S04]  /*3510*/  LEA R5, P6, R8, R80, 0x6 ;  /* 0x0000005008057211 */ /* 0x008fc800078c30ff */
[----:B------:R-:W-:Y:S02]  /*3520*/  LEA.HI.X R0, R8, R78, R0, 0x6, P6 ;  /* 0x0000004e08007211 */ /* 0x000fe400030f3400 */
[----:B------:R-:W-:-:S04]  /*3530*/  @P0 LEA R12, P6, R5, c[0x0][0x1c8], 0x1 ;  /* 0x00007200050c0a11 */ /* 0x000fc800078c08ff */
[----:B------:R-:W-:Y:S02]  /*3540*/  @P0 LEA.HI.X R13, R5, c[0x0][0x1cc], R0, 0x1, P6 ;  /* 0x00007300050d0a11 */ /* 0x000fe400030f0c00 */
[----:B------:R-:W-:Y:S01]  /*3550*/  ISETP.GE.AND P6, PT, R6, 0x21, PT ;  /* 0x000000210600780c */ /* 0x000fe20003fc6270 */
[----:B------:R-:W-:-:S04]  /*3560*/  IMAD.MOV.U32 R4, RZ, RZ, 0x20 ;  /* 0x00000020ff047424 */ /* 0x000fc800078e00ff */
[C---:B-----5:R-:W-:Y:S01]  /*3570*/  IMAD.WIDE.U32 R10, R4.reuse, c[0x0][0x1e0], RZ ;  /* 0x00007800040a7a25 */ /* 0x060fe200078e00ff */
[----:B------:R-:W-:Y:S01]  /*3580*/  @!PT LDS RZ, [RZ] ;  /* 0x00000000fffff984 */ /* 0x000fe20000000800 */
[----:B------:R-:W-:Y:S01]  /*3590*/  @!PT LDS RZ, [RZ] ;  /* 0x00000000fffff984 */ /* 0x000fe20000000800 */
[----:B------:R-:W-:Y:S01]  /*35a0*/  @!PT LDS RZ, [RZ] ;  /* 0x00000000fffff984 */ /* 0x000fe20000000800 */
[----:B------:R4:W-:Y:S03]  /*35b0*/  @P0 LDGSTS.E.BYPASS.LTC128B.128 [R249+0x8100], [R12.64], !P5 ;  /* 0x081000000cf90fae */ /* 0x0009e6000e901d46 */
[----:B------:R-:W-:Y:S01]  /*35c0*/  IMAD R9, R4, c[0x0][0x1e4], RZ ;  /* 0x0000790004097a24 */ /* 0x000fe200078e02ff */
[----:B------:R4:W-:Y:S04]  /*35d0*/  @P0 LDGSTS.E.BYPASS.LTC128B.128 [R249+0xa100], [R12.64+0x80], !P4 ;  /* 0x0a1000800cf90fae */ /* 0x0009e8000e101d46 */
[----:B------:R4:W-:Y:S04]  /*35e0*/  @P0 LDGSTS.E.BYPASS.LTC128B.128 [R249+0xc100], [R12.64+0x100], !P3 ;  /* 0x0c1001000cf90fae */ /* 0x0009e8000d901d46 */
[----:B------:R4:W-:Y:S01]  /*35f0*/  @P0 LDGSTS.E.BYPASS.LTC128B.128 [R249+0xe100], [R12.64+0x180], !P2 ;  /* 0x0e1001800cf90fae */ /* 0x0009e2000d101d46 */
[----:B------:R-:W-:-:S04]  /*3600*/  @P6 IADD3 R5, P0, R5, R10, RZ ;  /* 0x0000000a05056210 */ /* 0x000fc80007f1e0ff */
        /* <DEDUP_REMOVED lines=11> */
[----:B------:R-:W-:-:S03]  /*36c0*/  LEA R5, P0, R8, R20, 0x6 ;  /* 0x0000001408057211 */ /* 0x000fc600078030ff */
[----:B------:R-:W-:Y:S01]  /*36d0*/  IMAD.IADD R7, R9, 0x1, R7 ;  /* 0x0000000109077824 */ /* 0x000fe200078e0207 */
[----:B------:R-:W-:Y:S01]  /*36e0*/  LOP3.LUT R6, R29, 0x1, RZ, 0xc0, !PT ;  /* 0x000000011d067812 */ /* 0x000fe200078ec0ff */
[----:B------:R-:W-:-:S03]  /*36f0*/  IMAD R0, R2, -0x40, R170 ;  /* 0xffffffc002007824 */ /* 0x000fc600078e02aa */
[----:B------:R-:W-:Y:S01]  /*3700*/  LEA.HI.X R4, R8, R238, R7, 0x6, P0 ;  /* 0x000000ee08047211 */ /* 0x000fe200000f3407 */
[----:B------:R-:W-:Y:S01]  /*3710*/  IMAD.MOV.U32 R7, RZ, RZ, c[0x0][0x208] ;  /* 0x00008200ff077624 */ /* 0x000fe200078e00ff */
[----:B------:R-:W-:Y:S01]  /*3720*/  LEA R38, P0, R5, c[0x0][0x1f8], 0x1 ;  /* 0x00007e0005267a11 */ /* 0x000fe200078008ff */
[----:B------:R-:W-:-:S04]  /*3730*/  DEPBAR.LE SB0, 0x1 ;  /* 0x000080400000791a */ /* 0x000fc80000000000 */
[----:B------:R-:W-:-:S04]  /*3740*/  DEPBAR.LE SB0, 0x0 ;  /* 0x000080000000791a */ /* 0x000fc80000000000 */
[----:B------:R-:W-:Y:S01]  /*3750*/  BAR.SYNC.DEFER_BLOCKING 0x0 ;  /* 0x0000000000007b1d */ /* 0x000fe20000010000 */
[----:B------:R-:W-:Y:S01]  /*3760*/  LEA.HI.X R39, R5, c[0x0][0x1fc], R4, 0x1, P0 ;  /* 0x00007f0005277a11 */ /* 0x000fe200000f0c04 */
[----:B------:R-:W-:Y:S01]  /*3770*/  IMAD.MOV.U32 R5, RZ, RZ, c[0x0][0x20c] ;  /* 0x00008300ff057624 */ /* 0x000fe200078e00ff */
[C---:B------:R-:W-:Y:S01]  /*3780*/  LEA R76, P0, R7.reuse, R38, 0x6 ;  /* 0x00000026074c7211 */ /* 0x040fe200078030ff */
[----:B------:R-:W-:Y:S01]  /*3790*/  IMAD.IADD R28, R0, 0x1, -R18 ;  /* 0x00000001001c7824 */ /* 0x000fe200078e0a12 */
[----:B------:R-:W-:Y:S02]  /*37a0*/  ISETP.NE.U32.AND P5, PT, R6, 0x1, PT ;  /* 0x000000010600780c */ /* 0x000fe40003fa5070 */
[----:B------:R-:W-:Y:S02]  /*37b0*/  LEA.HI.X R77, R7, R39, R5, 0x6, P0 ;  /* 0x00000027074d7211 */ /* 0x000fe400000f3405 */
[C---:B------:R-:W-:Y:S02]  /*37c0*/  ISETP.LT.OR P0, PT, R28.reuse, 0x1, P5 ;  /* 0x000000011c00780c */ /* 0x040fe40002f01670 */
[----:B------:R-:W-:Y:S01]  /*37d0*/  LOP3.LUT P1, RZ, R29, 0x2, RZ, 0xc0, !PT ;  /* 0x000000021dff7812 */ /* 0x000fe2000782c0ff */
[----:B------:R-:W-:Y:S04]  /*37e0*/  LDSM.16.M88.4 R24, [R234] ;  /* 0x00000000ea18783b */ /* 0x000fe80000000200 */
[----:B------:R-:W3:Y:S04]  /*37f0*/  LDSM.16.M88.4 R48, [R233] ;  /* 0x00000000e930783b */ /* 0x000ee80000000200 */
[----:B------:R-:W5:Y:S04]  /*3800*/  LDSM.16.M88.4 R40, [R233+0x800] ;  /* 0x00080000e928783b */ /* 0x000f680000000200 */
[----:B------:R-:W-:Y:S04]  /*3810*/  LDSM.16.M88.4 R32, [R233+0x1000] ;  /* 0x00100000e920783b */ /* 0x000fe80000000200 */
[----:B------:R-:W3:Y:S04]  /*3820*/  LDSM.16.M88.4 R56, [R233+0x1800] ;  /* 0x00180000e938783b */ /* 0x000ee80000000200 */
[----:B------:R-:W-:Y:S04]  /*3830*/  LDSM.16.M88.4 R4, [R232] ;  /* 0x00000000e804783b */ /* 0x000fe80000000200 */
[----:B------:R-:W3:Y:S04]  /*3840*/  LDSM.16.M88.4 R20, [R231] ;  /* 0x00000000e714783b */ /* 0x000ee80000000200 */
[----:B--2---:R-:W2:Y:S04]  /*3850*/  LDSM.16.M88.4 R16, [R223] ;  /* 0x00000000df10783b */ /* 0x004ea80000000200 */
[----:B----4-:R-:W4:Y:S04]  /*3860*/  LDSM.16.M88.4 R12, [R222] ;  /* 0x00000000de0c783b */ /* 0x010f280000000200 */
[----:B-1----:R-:W1:Y:S04]  /*3870*/  LDSM.16.M88.4 R8, [R221] ;  /* 0x00000000dd08783b */ /* 0x002e680000000200 */
        /* <DEDUP_REMOVED lines=15> */
[C---:B---3--:R-:W-:Y:S08]  /*3970*/  HMMA.16816.F32 R52, R24.reuse, R48, RZ ;  /* 0x000000301834723c */ /* 0x048ff000000018ff */
[----:B------:R1:W-:Y:S01]  /*3980*/  LDGSTS.E.BYPASS.LTC128B.128 [R249+0x6100], [R38.64+0x180], !P4 ;  /* 0x0610018026f97fae */ /* 0x0003e2000e101d46 */
[----:B------:R-:W-:Y:S01]  /*3990*/  ISETP.NE.AND P4, PT, R36, RZ, PT ;  /* 0x000000ff2400720c */ /* 0x000fe20003f85270 */
[----:B-----5:R-:W-:Y:S02]  /*39a0*/  HMMA.16816.F32 R44, R24, R40, RZ ;  /* 0x00000028182c723c */ /* 0x020fe400000018ff */
[----:B------:R3:W-:Y:S01]  /*39b0*/  LDGSTS.E.BYPASS.LTC128B.128 [R249+0x1100], [R76.64], !P5 ;  /* 0x011000004cf97fae */ /* 0x0007e2000e901d46 */
[----:B------:R-:W-:-:S03]  /*39c0*/  ISETP.NE.AND P5, PT, R31, RZ, PT ;  /* 0x000000ff1f00720c */ /* 0x000fc60003fa5270 */
[----:B------:R3:W-:Y:S01]  /*39d0*/  LDGSTS.E.BYPASS.LTC128B.128 [R249+0x3100], [R76.64+0x80], !P1 ;  /* 0x031000804cf97fae */ /* 0x0007e2000c901d46 */
[----:B------:R-:W-:Y:S01]  /*39e0*/  ISETP.NE.AND P1, PT, R30, RZ, PT ;  /* 0x000000ff1e00720c */ /* 0x000fe20003f25270 */
[C---:B------:R-:W-:Y:S02]  /*39f0*/  HMMA.16816.F32 R48, R24.reuse, R50, RZ ;  /* 0x000000321830723c */ /* 0x040fe400000018ff */
[----:B------:R3:W-:Y:S04]  /*3a00*/  LDGSTS.E.BYPASS.LTC128B.128 [R249+0x5100], [R76.64+0x100], !P6 ;  /* 0x051001004cf97fae */ /* 0x0007e8000f101d46 */
[----:B------:R3:W-:Y:S02]  /*3a10*/  LDGSTS.E.BYPASS.LTC128B.128 [R249+0x7100], [R76.64+0x180], !P0 ;  /* 0x071001804cf97fae */ /* 0x0007e4000c101d46 */
[C---:B------:R-:W-:Y:S02]  /*3a20*/  HMMA.16816.F32 R40, R24.reuse, R42, RZ ;  /* 0x0000002a1828723c */ /* 0x040fe400000018ff */
[----:B------:R-:W-:Y:S04]  /*3a30*/  LDSM.16.M88.4 R72, [R229] ;  /* 0x00000000e548783b */ /* 0x000fe80000000200 */
[----:B------:R-:W-:Y:S02]  /*3a40*/  LDSM.16.M88.4 R68, [R229+0x800] ;  /* 0x00080000e544783b */ /* 0x000fe40000000200 */
[C---:B------:R-:W-:Y:S02]  /*3a50*/  HMMA.16816.F32 R28, R24.reuse, R56, RZ ;  /* 0x00000038181c723c */ /* 0x040fe400000018ff */
[----:B------:R-:W-:Y:S04]  /*3a60*/  LDSM.16.M88.4 R64, [R229+0x1000] ;  /* 0x00100000e540783b */ /* 0x000fe80000000200 */
[----:B------:R-:W-:Y:S02]  /*3a70*/  LDSM.16.M88.4 R60, [R229+0x1800] ;  /* 0x00180000e53c783b */ /* 0x000fe40000000200 */
[C---:B-1----:R-:W-:Y:S02]  /*3a80*/  HMMA.16816.F32 R36, R24.reuse, R32, RZ ;  /* 0x000000201824723c */ /* 0x042fe400000018ff */
[----:B------:R-:W0:Y:S06]  /*3a90*/  LDGDEPBAR ;  /* 0x00000000000079af */ /* 0x000e2c0000000000 */
[C---:B------:R-:W-:Y:S08]  /*3aa0*/  HMMA.16816.F32 R32, R24.reuse, R34, RZ ;  /* 0x000000221820723c */ /* 0x040ff000000018ff */
[----:B------:R-:W-:Y:S01]  /*3ab0*/  HMMA.16816.F32 R24, R24, R58, RZ ;  /* 0x0000003a1818723c */ /* 0x000fe200000018ff */
[----:B------:R-:W1:Y:S07]  /*3ac0*/  LDSM.16.M88.4 R56, [R230] ;  /* 0x00000000e638783b */ /* 0x000e6e0000000200 */
[C---:B------:R-:W-:Y:S08]  /*3ad0*/  HMMA.16816.F32 R52, R4.reuse, R20, R52 ;  /* 0x000000140434723c */ /* 0x040ff00000001834 */
[C---:B------:R-:W-:Y:S01]  /*3ae0*/  HMMA.16816.F32 R48, R4.reuse, R22, R48 ;  /* 0x000000160430723c */ /* 0x040fe20000001830 */
[----:B------:R-:W-:Y:S07]  /*3af0*/  LDSM.16.M88.4 R20, [R220] ;  /* 0x00000000dc14783b */ /* 0x000fee0000000200 */
[C---:B--2---:R-:W-:Y:S08]  /*3b00*/  HMMA.16816.F32 R44, R4.reuse, R16, R44 ;  /* 0x00000010042c723c */ /* 0x044ff0000000182c */
[C---:B------:R-:W-:Y:S01]  /*3b10*/  HMMA.16816.F32 R40, R4.reuse, R18, R40 ;  /* 0x000000120428723c */ /* 0x040fe20000001828 */
[----:B------:R-:W-:Y:S07]  /*3b20*/  LDSM.16.M88.4 R16, [R220+0x800] ;  /* 0x00080000dc10783b */ /* 0x000fee0000000200 */
[C---:B----4-:R-:W-:Y:S08]  /*3b30*/  HMMA.16816.F32 R36, R4.reuse, R12, R36 ;  /* 0x0000000c0424723c */ /* 0x050ff00000001824 */
[C---:B------:R-:W-:Y:S01]  /*3b40*/  HMMA.16816.F32 R32, R4.reuse, R14, R32 ;  /* 0x0000000e0420723c */ /* 0x040fe20000001820 */
[----:B------:R-:W-:Y:S07]  /*3b50*/  LDSM.16.M88.4 R12, [R220+0x1000] ;  /* 0x00100000dc0c783b */ /* 0x000fee0000000200 */
[C---:B------:R-:W-:Y:S08]  /*3b60*/  HMMA.16816.F32 R28, R4.reuse, R8, R28 ;  /* 0x00000008041c723c */ /* 0x040ff0000000181c */
[----:B------:R-:W-:Y:S01]  /*3b70*/  HMMA.16816.F32 R24, R4, R10, R24 ;  /* 0x0000000a0418723c */ /* 0x000fe20000001818 */
[----:B------:R-:W2:Y:S04]  /*3b80*/  LDSM.16.M88.4 R4, [R228] ;  /* 0x00000000e404783b */ /* 0x000ea80000000200 */
[----:B------:R-:W4:Y:S03]  /*3b90*/  LDSM.16.M88.4 R8, [R220+0x1800] ;  /* 0x00180000dc08783b */ /* 0x000f260000000200 */
        /* <DEDUP_REMOVED lines=12> */
[----:B------:R-:W5:Y:S03]  /*3c60*/  LDSM.16.M88.4 R60, [R233+0x3800] ;  /* 0x00380000e93c783b */ /* 0x000f660000000200 */
        /* <DEDUP_REMOVED lines=12> */
[----:B------:R-:W4:Y:S03]  /*3d30*/  LDSM.16.M88.4 R8, [R216] ;  /* 0x00000000d808783b */ /* 0x000f260000000200 */
        /* <DEDUP_REMOVED lines=9> */
[C---:B-----5:R-:W-:Y:S08]  /*3dd0*/  HMMA.16816.F32 R28, R56.reuse, R60, R28 ;  /* 0x0000003c381c723c */ /* 0x060ff0000000181c */
[----:B------:R-:W-:Y:S01]  /*3de0*/  HMMA.16816.F32 R24, R56, R62, R24 ;  /* 0x0000003e3818723c */ /* 0x000fe20000001818 */
[----:B------:R-:W1:Y:S04]  /*3df0*/  LDSM.16.M88.4 R56, [R230+0x4000] ;  /* 0x00400000e638783b */ /* 0x000e680000000200 */
[----:B------:R-:W5:Y:S03]  /*3e00*/  LDSM.16.M88.4 R60, [R229+0x3800] ;  /* 0x00380000e53c783b */ /* 0x000f660000000200 */
        /* <DEDUP_REMOVED lines=100> */
[C---:B-----5:R-:W-:Y:S08]  /*4450*/  HMMA.16816.F32 R28, R56.reuse, R60, R28 ;  /* 0x0000003c381c723c */ /* 0x060ff0000000181c */
[----:B------:R-:W-:Y:S01]  /*4460*/  HMMA.16816.F32 R24, R56, R62, R24 ;  /* 0x0000003e3818723c */ /* 0x000fe20000001818 */
[----:B------:R-:W5:Y:S04]  /*4470*/  LDSM.16.M88.4 R60, [R229+0x7000] ;  /* 0x00700000e53c783b */ /* 0x000f680000000200 */
[----:B------:R-:W1:Y:S03]  /*4480*/  LDSM.16.M88.4 R56, [R229+0x7800] ;  /* 0x00780000e538783b */ /* 0x000e660000000200 */
[C---:B--2---:R-:W-:Y:S08]  /*4490*/  HMMA.16816.F32 R52, R4.reuse, R20, R52 ;  /* 0x000000140434723c */ /* 0x044ff00000001834 */
[C---:B------:R-:W-:Y:S01]  /*44a0*/  HMMA.16816.F32 R48, R4.reuse, R22, R48 ;  /* 0x000000160430723c */ /* 0x040fe20000001830 */
[----:B------:R-:W-:Y:S07]  /*44b0*/  LDSM.16.M88.4 R20, [R228+0xc000] ;  /* 0x00c00000e414783b */ /* 0x000fee0000000200 */
        /* <DEDUP_REMOVED lines=8> */
[----:B------:R-:W4:Y:S04]  /*4540*/  LDSM.16.M88.4 R8, [R220+0x7000] ;  /* 0x00700000dc08783b */ /* 0x000f280000000200 */
[----:B------:R-:W2:Y:S01]  /*4550*/  LDSM.16.M88.4 R4, [R220+0x7800] ;  /* 0x00780000dc04783b */ /* 0x000ea20000000200 */
[----:B------:R-:W-:Y:S01]  /*4560*/  ISETP.GT.AND P0, PT, R2, R168, PT ;  /* 0x000000a80200720c */ /* 0x000fe20003f04270 */
[----:B------:R-:W-:-:S04]  /*4570*/  DEPBAR.LE SB0, 0x0 ;  /* 0x000080000000791a */ /* 0x000fc80000000000 */
[C---:B-1----:R-:W-:Y:S08]  /*4580*/  HMMA.16816.F32 R52, R72.reuse, R68, R52 ;  /* 0x000000444834723c */ /* 0x042ff00000001834 */
[C---:B------:R-:W-:Y:S08]  /*4590*/  HMMA.16816.F32 R48, R72.reuse, R70, R48 ;  /* 0x000000464830723c */ /* 0x040ff00000001830 */
[C---:B------:R-:W-:Y:S08]  /*45a0*/  HMMA.16816.F32 R44, R72.reuse, R64, R44 ;  /* 0x00000040482c723c */ /* 0x040ff0000000182c */
[C---:B------:R-:W-:Y:S08]  /*45b0*/  HMMA.16816.F32 R40, R72.reuse, R66, R40 ;  /* 0x000000424828723c */ /* 0x040ff00000001828 */
[C---:B-----5:R-:W-:Y:S08]  /*45c0*/  HMMA.16816.F32 R36, R72.reuse, R60, R36 ;  /* 0x0000003c4824723c */ /* 0x060ff00000001824 */
        /* <DEDUP_REMOVED lines=8> */
[C---:B----4-:R-:W-:Y:S08]  /*4650*/  HMMA.16816.F32 R36, R20.reuse, R8, R36 ;  /* 0x000000081424723c */ /* 0x050ff00000001824 */
[C---:B------:R-:W-:Y:S08]  /*4660*/  HMMA.16816.F32 R32, R20.reuse, R10, R32 ;  /* 0x0000000a1420723c */ /* 0x040ff00000001820 */
[C---:B------:R-:W-:Y:S08]  /*4670*/  HMMA.16816.F32 R28, R20.reuse, R4, R28 ;  /* 0x00000004141c723c */ /* 0x040ff0000000181c */
[----:B------:R-:W-:Y:S01]  /*4680*/  HMMA.16816.F32 R24, R20, R6, R24 ;  /* 0x000000061418723c */ /* 0x000fe20000001818 */
[----:B------:R-:W-:Y:S06]  /*4690*/  BAR.SYNC.DEFER_BLOCKING 0x0 ;  /* 0x0000000000007b1d */ /* 0x000fec0000010000 */
[----:B------:R-:W-:Y:S01]  /*46a0*/  @!UPT UIADD3 URZ, URZ, URZ, URZ ;  /* 0x0000003f3f3ff290 */ /* 0x000fe2000fffe03f */
[----:B------:R-:W-:Y:S11]  /*46b0*/  @!P0 BRA `(.L_x_4785) ;  /* 0x0000019000008947 */ /* 0x000ff60003800000 */
[----:B---3--:R-:W-:-:S04]  /*46c0*/  IADD3 R7, R3, -0x2, RZ ;  /* 0xfffffffe03077810 */ /* 0x008fc80007ffe0ff */
        /* <DEDUP_REMOVED lines=8> */
[----:B------:R-:W-:Y:S01]  /*4750*/  LEA.HI.X R6, R4, R78, R6, 0x6, P0 ;  /* 0x0000004e04067211 */ /* 0x000fe200000f3406 */
[----:B------:R-:W-:Y:S01]  /*4760*/  IMAD.MOV.U32 R4, RZ, RZ, c[0x0][0x1e4] ;  /* 0x00007900ff047624 */ /* 0x000fe200078e00ff */
        /* <DEDUP_REMOVED lines=14> */
.L_x_4785:
[----:B---3--:R-:W-:Y:S05]  /*4850*/  BSYNC B0 ;  /* 0x0000000000007941 */ /* 0x008fea0003800000 */
.L_x_4784:
[----:B------:R-:W2:Y:S01]  /*4860*/  LDL R172, [R1+0x74] ;  /* 0x0000740001ac7983 */ /* 0x000ea20000100800 */
[----:B------:R-:W-:Y:S01]  /*4870*/  IMAD.IADD R7, R252, 0x1, R237 ;  /* 0x00000001fc077824 */ /* 0x000fe200078e02ed */
[----:B------:R-:W-:Y:S01]  /*4880*/  IADD3 R200, R3, -0x2, RZ ;  /* 0xfffffffe03c87810 */ /* 0x000fe20007ffe0ff */
[----:B------:R-:W-:Y:S01]  /*4890*/  IMAD.MOV.U32 R5, RZ, RZ, -0x40 ;  /* 0xffffffc0ff057424 */ /* 0x000fe200078e00ff */
[----:B------:R-:W-:Y:S01]  /*48a0*/  LDSM.16.MT88.4 R72, [R227+0x4000] ;  /* 0x00400000e348783b */ /* 0x000fe20000004200 */
[----:B------:R-:W-:-:S03]  /*48b0*/  @P1 IMAD.HI.U32 R4, R7, c[0x0][0x2c8], RZ ;  /* 0x0000b20007041a27 */ /* 0x000fc600078e00ff */
[----:B------:R-:W-:Y:S01]  /*48c0*/  LDSM.16.MT88.4 R152, [R224] ;  /* 0x00000000e098783b */ /* 0x000fe20000004200 */
[----:B------:R-:W-:Y:S01]  /*48d0*/  IMAD R2, R2, R5, 0x1 ;  /* 0x0000000102027424 */ /* 0x000fe200078e0205 */
[----:B------:R-:W-:Y:S01]  /*48e0*/  @P1 SHF.R.U32.HI R7, RZ, c[0x0][0x2cc], R4 ;  /* 0x0000b300ff071a19 */ /* 0x000fe20000011604 */
[----:B------:R-:W-:Y:S01]  /*48f0*/  IMAD.IADD R0, R0, 0x1, -R251 ;  /* 0x0000000100007824 */ /* 0x000fe200078e0afb */
[----:B------:R-:W-:Y:S02]  /*4900*/  LDSM.16.MT88.4 R88, [R225+0x4000] ;  /* 0x00400000e158783b */ /* 0x000fe40000004200 */
[----:B------:R-:W-:Y:S02]  /*4910*/  IADD3 R2, -R251, R2, R170 ;  /* 0x00000002fb027210 */ /* 0x000fe40007ffe1aa */
[----:B------:R-:W3:Y:S04]  /*4920*/  SHFL.IDX PT, R6, R7, RZ, 0x1c1f ;  /* 0x001c1fff07067589 */ /* 0x000ee800000e0000 */
[----:B------:R-:W4:Y:S04]  /*4930*/  SHFL.IDX PT, R4, R7, 0x1, 0x1c1f ;  /* 0x003c1f0007047f89 */ /* 0x000f2800000e0000 */
[----:B------:R-:W-:Y:S04]  /*4940*/  LDSM.16.MT88.4 R64, [R224+0x2000] ;  /* 0x00200000e040783b */ /* 0x000fe80000004200 */
[----:B------:R-:W-:Y:S04]  /*4950*/  LDSM.16.MT88.4 R104, [R227+0x6000] ;  /* 0x00600000e368783b */ /* 0x000fe80000004200 */
[----:B------:R-:W-:Y:S04]  /*4960*/  LDSM.16.MT88.4 R96, [R224+0x4000] ;  /* 0x00400000e060783b */ /* 0x000fe80000004200 */
[----:B------:R-:W-:Y:S04]  /*4970*/  LDSM.16.MT88.4 R136, [R226] ;  /* 0x00000000e288783b */ /* 0x000fe80000004200 */
[----:B------:R-:W-:Y:S04]  /*4980*/  LDSM.16.MT88.4 R144, [R225] ;  /* 0x00000000e190783b */ /* 0x000fe80000004200 */
[----:B------:R-:W-:Y:S04]  /*4990*/  LDSM.16.MT88.4 R20, [R226+0x800] ;  /* 0x00080000e214783b */ /* 0x000fe80000004200 */
[----:B------:R-:W-:Y:S04]  /*49a0*/  LDSM.16.MT88.4 R56, [R225+0x2000] ;  /* 0x00200000e138783b */ /* 0x000fe80000004200 */
[----:B------:R-:W-:Y:S04]  /*49b0*/  LDSM.16.MT88.4 R80, [R226+0x4000] ;  /* 0x00400000e250783b */ /* 0x000fe80000004200 */
[----:B------:R-:W-:Y:S04]  /*49c0*/  LDSM.16.MT88.4 R156, [R227] ;  /* 0x00000000e39c783b */ /* 0x000fe80000004200 */
[----:B------:R-:W0:Y:S01]  /*49d0*/  LDGDEPBAR ;  /* 0x00000000000079af */ /* 0x000e220000000000 */
[----:B--2---:R-:W-:-:S04]  /*49e0*/  IMAD.IADD R5, R2, 0x1, -R172 ;  /* 0x0000000102057824 */ /* 0x004fc800078e0aac */
[C---:B-1-3--:R-:W-:Y:S02]  /*49f0*/  IMAD.IADD R9, R5.reuse, 0x1, R6 ;  /* 0x0000000105097824 */ /* 0x04afe400078e0206 */
[----:B----4-:R-:W-:-:S03]  /*4a00*/  IMAD.IADD R5, R5, 0x1, R4 ;  /* 0x0000000105057824 */ /* 0x010fc600078e0204 */
[C---:B------:R-:W-:Y:S02]  /*4a10*/  IMNMX R2, R0.reuse, R9, PT ;  /* 0x0000000900027217 */ /* 0x040fe40003800200 */
[----:B------:R-:W-:Y:S02]  /*4a20*/  IMNMX R0, R0, R5, PT ;  /* 0x0000000500007217 */ /* 0x000fe40003800200 */
[C---:B------:R-:W-:Y:S02]  /*4a30*/  ISETP.GT.AND P6, PT, R2.reuse, RZ, PT ;  /* 0x000000ff0200720c */ /* 0x040fe40003fc4270 */
[----:B------:R-:W-:Y:S02]  /*4a40*/  ISETP.GT.AND P0, PT, R2, 0x1, PT ;  /* 0x000000010200780c */ /* 0x000fe40003f04270 */
[----:B------:R-:W-:Y:S02]  /*4a50*/  FSEL R52, R52, -INF , P6 ;  /* 0xff80000034347808 */ /* 0x000fe40003000000 */
[----:B------:R-:W-:-:S02]  /*4a60*/  ISETP.GT.AND P6, PT, R2, 0x8, PT ;  /* 0x000000080200780c */ /* 0x000fc40003fc4270 */
[----:B------:R-:W-:Y:S02]  /*4a70*/  FSEL R53, R53, -INF , P0 ;  /* 0xff80000035357808 */ /* 0x000fe40000000000 */
[----:B------:R-:W-:Y:S02]  /*4a80*/  FSEL R13, R48, -INF , P6 ;  /* 0xff800000300d7808 */ /* 0x000fe40003000000 */
[C---:B------:R-:W-:Y:S02]  /*4a90*/  ISETP.GT.AND P0, PT, R2.reuse, 0x9, PT ;  /* 0x000000090200780c */ /* 0x040fe40003f04270 */
[----:B------:R-:W-:Y:S02]  /*4aa0*/  ISETP.GT.AND P6, PT, R2, 0x10, PT ;  /* 0x000000100200780c */ /* 0x000fe40003fc4270 */
[----:B------:R-:W-:Y:S02]  /*4ab0*/  FMNMX.FTZ R4, R52, R53, !PT ;  /* 0x0000003534047209 */ /* 0x000fe40007810000 */
[----:B------:R-:W-:-:S02]  /*4ac0*/  FSEL R49, R49, -INF , P0 ;  /* 0xff80000031317808 */ /* 0x000fc40000000000 */
[----:B------:R-:W-:Y:S02]  /*4ad0*/  FSEL R11, R44, -INF , P6 ;  /* 0xff8000002c0b7808 */ /* 0x000fe40003000000 */
[C---:B------:R-:W-:Y:S02]  /*4ae0*/  ISETP.GT.AND P0, PT, R2.reuse, 0x11, PT ;  /* 0x000000110200780c */ /* 0x040fe40003f04270 */
[----:B------:R-:W-:Y:S02]  /*4af0*/  ISETP.GT.AND P6, PT, R2, 0x18, PT ;  /* 0x000000180200780c */ /* 0x000fe40003fc4270 */
[----:B------:R-:W-:Y:S02]  /*4b00*/  FMNMX.FTZ R4, R13, R4, !PT ;  /* 0x000000040d047209 */ /* 0x000fe40007810000 */
[----:B------:R-:W-:Y:S02]  /*4b10*/  FSEL R45, R45, -INF , P0 ;  /* 0xff8000002d2d7808 */ /* 0x000fe40000000000 */
[----:B------:R-:W-:-:S02]  /*4b20*/  FSEL R7, R40, -INF , P6 ;  /* 0xff80000028077808 */ /* 0x000fc40003000000 */
[----:B------:R-:W-:Y:S02]  /*4b30*/  FMNMX.FTZ R4, R49, R4, !PT ;  /* 0x0000000431047209 */ /* 0x000fe40007810000 */
[C---:B------:R-:W-:Y:S02]  /*4b40*/  ISETP.GT.AND P0, PT, R2.reuse, 0x19, PT ;  /* 0x000000190200780c */ /* 0x040fe40003f04270 */
[----:B------:R-:W-:Y:S02]  /*4b50*/  ISETP.GT.AND P6, PT, R2, 0x20, PT ;  /* 0x000000200200780c */ /* 0x000fe40003fc4270 */
[----:B------:R-:W-:Y:S02]  /*4b60*/  FMNMX.FTZ R4, R11, R4, !PT ;  /* 0x000000040b047209 */ /* 0x000fe40007810000 */
[----:B------:R-:W-:Y:S02]  /*4b70*/  FSEL R41, R41, -INF , P0 ;  /* 0xff80000029297808 */ /* 0x000fe40000000000 */
[----:B------:R-:W-:-:S02]  /*4b80*/  FSEL R116, R36, -INF , P6 ;  /* 0xff80000024747808 */ /* 0x000fc40003000000 */
        /* <DEDUP_REMOVED lines=10> */
[----:B------:R-:W-:Y:S02]  /*4c30*/  ISETP.GT.AND P0, PT, R2, 0x31, PT ;  /* 0x000000310200780c */ /* 0x000fe40003f04270 */
[----:B------:R-:W-:-:S02]  /*4c40*/  ISETP.GT.AND P6, PT, R0, RZ, PT ;  /* 0x000000ff0000720c */ /* 0x000fc40003fc4270 */
[----:B------:R-:W-:Y:S02]  /*4c50*/  FMNMX.FTZ R5, R41, R4, !PT ;  /* 0x0000000429057209 */ /* 0x000fe40007810000 */
[----:B------:R-:W-:Y:S02]  /*4c60*/  FSEL R125, R29, -INF , P0 ;  /* 0xff8000001d7d7808 */ /* 0x000fe40000000000 */
[----:B------:R-:W-:Y:S02]  /*4c70*/  FSEL R54, R54, -INF , P6 ;  /* 0xff80000036367808 */ /* 0x000fe40003000000 */
[----:B------:R-:W-:Y:S02]  /*4c80*/  FMNMX.FTZ R4, R116, R5, !PT ;  /* 0x0000000574047209 */ /* 0x000fe40007810000 */
[C---:B------:R-:W-:Y:S02]  /*4c90*/  ISETP.GT.AND P0, PT, R0.reuse, 0x1, PT ;  /* 0x000000010000780c */ /* 0x040fe40003f04270 */
[----:B------:R-:W-:-:S02]  /*4ca0*/  ISETP.GT.AND P6, PT, R0, 0x8, PT ;  /* 0x000000080000780c */ /* 0x000fc40003fc4270 */
[----:B------:R-:W-:Y:S02]  /*4cb0*/  FMNMX.FTZ R5, R117, R4, !PT ;  /* 0x0000000475057209 */ /* 0x000fe40007810000 */
[----:B------:R-:W-:Y:S02]  /*4cc0*/  FSEL R55, R55, -INF , P0 ;  /* 0xff80000037377808 */ /* 0x000fe40000000000 */
[----:B------:R-:W-:Y:S02]  /*4cd0*/  FSEL R9, R50, -INF , P6 ;  /* 0xff80000032097808 */ /* 0x000fe40003000000 */
[----:B------:R-:W-:Y:S02]  /*4ce0*/  ISETP.GT.AND P6, PT, R2, 0x38, PT ;  /* 0x000000380200780c */ /* 0x000fe40003fc4270 */
[----:B------:R-:W-:Y:S02]  /*4cf0*/  FMNMX.FTZ R4, R118, R5, !PT ;  /* 0x0000000576047209 */ /* 0x000fe40007810000 */
[----:B------:R-:W-:-:S02]  /*4d00*/  ISETP.GT.AND P0, PT, R0, 0x9, PT ;  /* 0x000000090000780c */ /* 0x000fc40003f04270 */
[----:B------:R-:W-:Y:S02]  /*4d10*/  FMNMX.FTZ R6, R54, R55, !PT ;  /* 0x0000003736067209 */ /* 0x000fe40007810000 */
[----:B------:R-:W-:Y:S02]  /*4d20*/  FSEL R126, R24, -INF , P6 ;  /* 0xff800000187e7808 */ /* 0x000fe40003000000 */
[----:B------:R-:W-:Y:S02]  /*4d30*/  ISETP.GT.AND P6, PT, R0, 0x10, PT ;  /* 0x000000100000780c */ /* 0x000fe40003fc4270 */
[----:B------:R-:W-:Y:S02]  /*4d40*/  FMNMX.FTZ R5, R119, R4, !PT ;  /* 0x0000000477057209 */ /* 0x000fe40007810000 */
[----:B------:R-:W-:Y:S02]  /*4d50*/  FSEL R51, R51, -INF , P0 ;  /* 0xff80000033337808 */ /* 0x000fe40000000000 */
[----:B------:R-:W-:-:S02]  /*4d60*/  FMNMX.FTZ R6, R9, R6, !PT ;  /* 0x0000000609067209 */ /* 0x000fc40007810000 */
[----:B------:R-:W-:Y:S02]  /*4d70*/  FSEL R15, R46, -INF , P6 ;  /* 0xff8000002e0f7808 */ /* 0x000fe40003000000 */
[----:B------:R-:W-:Y:S02]  /*4d80*/  FMNMX.FTZ R4, R124, R5, !PT ;  /* 0x000000057c047209 */ /* 0x000fe40007810000 */
[----:B------:R-:W-:Y:S02]  /*4d90*/  ISETP.GT.AND P6, PT, R2, 0x39, PT ;  /* 0x000000390200780c */ /* 0x000fe40003fc4270 */
[----:B------:R-:W-:Y:S02]  /*4da0*/  ISETP.GT.AND P0, PT, R0, 0x11, PT ;  /* 0x000000110000780c */ /* 0x000fe40003f04270 */
[----:B------:R-:W-:Y:S02]  /*4db0*/  FMNMX.FTZ R6, R51, R6, !PT ;  /* 0x0000000633067209 */ /* 0x000fe40007810000 */
[----:B------:R-:W-:-:S02]  /*4dc0*/  FMNMX.FTZ R5, R125, R4, !PT ;  /* 0x000000047d057209 */ /* 0x000fc40007810000 */
[----:B------:R-:W-:Y:S02]  /*4dd0*/  FSEL R127, R25, -INF , P6 ;  /* 0xff800000197f7808 */ /* 0x000fe40003000000 */
[----:B------:R-:W-:Y:S02]  /*4de0*/  FSEL R47, R47, -INF , P0 ;  /* 0xff8000002f2f7808 */ /* 0x000fe40000000000 */
[----:B------:R-:W-:Y:S02]  /*4df0*/  ISETP.GT.AND P6, PT, R0, 0x18, PT ;  /* 0x000000180000780c */ /* 0x000fe40003fc4270 */
[----:B------:R-:W-:Y:S02]  /*4e00*/  FMNMX.FTZ R4, R15, R6, !PT ;  /* 0x000000060f047209 */ /* 0x000fe40007810000 */
[----:B------:R-:W-:Y:S02]  /*4e10*/  FMNMX.FTZ R2, R126, R5, !PT ;  /* 0x000000057e027209 */ /* 0x000fe40007810000 */
[----:B------:R-:W-:-:S02]  /*4e20*/  ISETP.GT.AND P0, PT, R0, 0x19, PT ;  /* 0x000000190000780c */ /* 0x000fc40003f04270 */
[----:B------:R-:W-:Y:S02]  /*4e30*/  FSEL R5, R42, -INF , P6 ;  /* 0xff8000002a057808 */ /* 0x000fe40003000000 */
        /* <DEDUP_REMOVED lines=10> */
[----:B------:R-:W-:-:S02]  /*4ee0*/  FMNMX.FTZ R2, R127, R2, !PT ;  /* 0x000000027f027209 */ /* 0x000fc40007810000 */
[----:B------:R-:W-:Y:S02]  /*4ef0*/  ISETP.GT.AND P0, PT, R0, 0x29, PT ;  /* 0x000000290000780c */ /* 0x000fe40003f04270 */
[----:B------:R-:W-:Y:S01]  /*4f00*/  FSEL R165, R34, -INF , P6 ;  /* 0xff80000022a57808 */ /* 0x000fe20003000000 */
[----:B------:R-:W1:Y:S01]  /*4f10*/  SHFL.BFLY PT, R17, R2, 0x2, 0x1f ;  /* 0x0c401f0002117f89 */ /* 0x000e6200000e0000 */
[----:B------:R-:W-:Y:S02]  /*4f20*/  FMNMX.FTZ R4, R171, R4, !PT ;  /* 0x00000004ab047209 */ /* 0x000fe40007810000 */
[----:B------:R-:W-:Y:S02]  /*4f30*/  FSEL R167, R35, -INF , P0 ;  /* 0xff80000023a77808 */ /* 0x000fe40000000000 */
[----:B------:R-:W-:Y:S02]  /*4f40*/  ISETP.GT.AND P6, PT, R0, 0x30, PT ;  /* 0x000000300000780c */ /* 0x000fe40003fc4270 */
[----:B------:R-:W-:-:S02]  /*4f50*/  FMNMX.FTZ R4, R165, R4, !PT ;  /* 0x00000004a5047209 */ /* 0x000fc40007810000 */
[----:B------:R-:W-:Y:S02]  /*4f60*/  ISETP.GT.AND P0, PT, R0, 0x31, PT ;  /* 0x000000310000780c */ /* 0x000fe40003f04270 */
[----:B------:R-:W-:Y:S02]  /*4f70*/  FSEL R35, R30, -INF , P6 ;  /* 0xff8000001e237808 */ /* 0x000fe40003000000 */
        /* <DEDUP_REMOVED lines=8> */
[----:B------:R-:W-:Y:S01]  /*5000*/  FMNMX.FTZ R4, R31, R4, !PT ;  /* 0x000000041f047209 */ /* 0x000fe20007810000 */
[----:B------:R-:W-:Y:S01]  /*5010*/  LDSM.16.MT88.4 R24, [R227+0x800] ;  /* 0x00080000e318783b */ /* 0x000fe20000004200 */
        /* <DEDUP_REMOVED lines=11> */
[--C-:B------:R-:W-:Y:S02]  /*50d0*/  FFMA.FTZ R113, R52, c[0x0][0x2d0], -R166.reuse ;  /* 0x0000b40034717a23 */ /* 0x100fe400000108a6 */
[--C-:B------:R-:W-:Y:S02]  /*50e0*/  FFMA.FTZ R110, R53, c[0x0][0x2d0], -R166.reuse ;  /* 0x0000b400356e7a23 */ /* 0x100fe400000108a6 */
[--C-:B------:R-:W-:Y:S01]  /*50f0*/  FFMA.FTZ R111, R13, c[0x0][0x2d0], -R166.reuse ;  /* 0x0000b4000d6f7a23 */ /* 0x100fe200000108a6 */
[----:B------:R-:W-:Y:S01]  /*5100*/  MUFU.EX2 R32, R32 ;  /* 0x0000002000207308 */ /* 0x000fe20000000800 */
[--C-:B------:R-:W-:Y:S02]  /*5110*/  FFMA.FTZ R122, R49, c[0x0][0x2d0], -R166.reuse ;  /* 0x0000b400317a7a23 */ /* 0x100fe400000108a6 */
[----:B------:R-:W-:-:S02]  /*5120*/  FFMA.FTZ R121, R11, c[0x0][0x2d0], -R166 ;  /* 0x0000b4000b797a23 */ /* 0x000fc400000108a6 */
[--C-:B------:R-:W-:Y:S02]  /*5130*/  FFMA.FTZ R164, R45, c[0x0][0x2d0], -R166.reuse ;  /* 0x0000b4002da47a23 */ /* 0x100fe400000108a6 */
[----:B------:R-:W-:Y:S01]  /*5140*/  FFMA.FTZ R173, R7, c[0x0][0x2d0], -R166 ;  /* 0x0000b40007ad7a23 */ /* 0x000fe200000108a6 */
[----:B------:R-:W-:Y:S01]  /*5150*/  MUFU.EX2 R113, R113 ;  /* 0x0000007100717308 */ /* 0x000fe20000000800 */
[----:B-1----:R-:W-:Y:S02]  /*5160*/  FMNMX.FTZ R2, R4, R17, !PT ;  /* 0x0000001104027209 */ /* 0x002fe40007810000 */
[----:B------:R-:W-:Y:S02]  /*5170*/  LDSM.16.MT88.4 R16, [R225+0x800] ;  /* 0x00080000e110783b */ /* 0x000fe40000004200 */
[C---:B------:R-:W-:Y:S01]  /*5180*/  FSETP.NEU.FTZ.AND P0, PT, R2.reuse, -INF , PT ;  /* 0xff8000000200780b */ /* 0x040fe20003f1d000 */
[----:B------:R-:W-:Y:S02]  /*5190*/  FMUL.FTZ R28, R2, c[0x0][0x2d0] ;  /* 0x0000b400021c7a20 */ /* 0x000fe40000410000 */
[----:B------:R-:W1:Y:S03]  /*51a0*/  MUFU.EX2 R110, R110 ;  /* 0x0000006e006e7308 */ /* 0x000e660000000800 */
[----:B------:R-:W-:-:S05]  /*51b0*/  FSEL R28, R28, RZ, P0 ;  /* 0x000000ff1c1c7208 */ /* 0x000fca0000000000 */
[----:B------:R-:W-:Y:S01]  /*51c0*/  MUFU.EX2 R111, R111 ;  /* 0x0000006f006f7308 */ /* 0x000fe20000000800 */
[--C-:B------:R-:W-:Y:S02]  /*51d0*/  FFMA.FTZ R175, R43, c[0x0][0x2d0], -R28.reuse ;  /* 0x0000b4002baf7a23 */ /* 0x100fe4000001081c */
[----:B------:R-:W2:Y:S01]  /*51e0*/  LDSM.16.MT88.4 R40, [R227+0x2000] ;  /* 0x00200000e328783b */ /* 0x000ea20000004200 */
[--C-:B------:R-:W-:Y:S02]  /*51f0*/  FFMA.FTZ R109, R54, c[0x0][0x2d0], -R28.reuse ;  /* 0x0000b400366d7a23 */ /* 0x100fe4000001081c */
[--C-:B------:R-:W-:Y:S02]  /*5200*/  FFMA.FTZ R108, R55, c[0x0][0x2d0], -R28.reuse ;  /* 0x0000b400376c7a23 */ /* 0x100fe4000001081c */
[--C-:B------:R-:W-:Y:S01]  /*5210*/  FFMA.FTZ R123, R9, c[0x0][0x2d0], -R28.reuse ;  /* 0x0000b400097b7a23 */ /* 0x100fe2000001081c */
[----:B------:R-:W3:Y:S01]  /*5220*/  MUFU.EX2 R122, R122 ;  /* 0x0000007a007a7308 */ /* 0x000ee20000000800 */
[--C-:B------:R-:W-:Y:S01]  /*5230*/  FFMA.FTZ R120, R51, c[0x0][0x2d0], -R28.reuse ;  /* 0x0000b40033787a23 */ /* 0x100fe2000001081c */
[----:B------:R-:W4:Y:S01]  /*5240*/  LDSM.16.MT88.4 R8, [R227+0x2800] ;  /* 0x00280000e308783b */ /* 0x000f220000004200 */
[----:B-1----:R-:W-:Y:S01]  /*5250*/  F2FP.PACK_AB R128, R110, R113 ;  /* 0x000000716e80723e */ /* 0x002fe200000000ff */
[----:B------:R-:W-:-:S02]  /*5260*/  FFMA.FTZ R177, R15, c[0x0][0x2d0], -R28 ;  /* 0x0000b4000fb17a23 */ /* 0x000fc4000001081c */
[--C-:B------:R-:W-:Y:S01]  /*5270*/  FFMA.FTZ R34, R47, c[0x0][0x2d0], -R28.reuse ;  /* 0x0000b4002f227a23 */ /* 0x100fe2000001081c */
[----:B------:R-:W1:Y:S01]  /*5280*/  LDSM.16.MT88.4 R12, [R224+0x800] ;  /* 0x00080000e00c783b */ /* 0x000e620000004200 */
[----:B------:R-:W-:Y:S01]  /*5290*/  MUFU.EX2 R109, R109 ;  /* 0x0000006d006d7308 */ /* 0x000fe20000000800 */
[----:B------:R-:W-:Y:S02]  /*52a0*/  FFMA.FTZ R30, R5, c[0x0][0x2d0], -R28 ;  /* 0x0000b400051e7a23 */ /* 0x000fe4000001081c */
[----:B------:R-:W-:Y:S01]  /*52b0*/  FADD.FTZ R110, R113, R110 ;  /* 0x0000006e716e7221 */ /* 0x000fe20000010000 */
[----:B------:R-:W-:Y:S04]  /*52c0*/  LDSM.16.MT88.4 R48, [R226+0x2000] ;  /* 0x00200000e230783b */ /* 0x000fe80000004200 */
[----:B------:R-:W5:Y:S01]  /*52d0*/  MUFU.EX2 R108, R108 ;  /* 0x0000006c006c7308 */ /* 0x000f620000000800 */
[----:B---3--:R-:W-:Y:S01]  /*52e0*/  F2FP.PACK_AB R130, R122, R111 ;  /* 0x0000006f7a82723e */ /* 0x008fe200000000ff */
[----:B------:R-:W-:Y:S06]  /*52f0*/  LDSM.16.MT88.4 R112, [R226+0x6000] ;  /* 0x00600000e270783b */ /* 0x000fec0000004200 */
[----:B------:R-:W-:Y:S08]  /*5300*/  MUFU.EX2 R123, R123 ;  /* 0x0000007b007b7308 */ /* 0x000ff00000000800 */
[----:B------:R-:W3:Y:S01]  /*5310*/  MUFU.EX2 R120, R120 ;  /* 0x0000007800787308 */ /* 0x000ee20000000800 */
[----:B-----5:R-:W-:-:S07]  /*5320*/  F2FP.PACK_AB R129, R108, R109 ;  /* 0x0000006d6c81723e */ /* 0x020fce00000000ff */
[----:B------:R-:W-:Y:S01]  /*5330*/  MUFU.EX2 R121, R121 ;  /* 0x0000007900797308 */ /* 0x000fe20000000800 */
[----:B---3--:R-:W-:-:S07]  /*5340*/  F2FP.PACK_AB R131, R120, R123 ;  /* 0x0000007b7883723e */ /* 0x008fce00000000ff */
[----:B------:R-:W3:Y:S01]  /*5350*/  MUFU.EX2 R164, R164 ;  /* 0x000000a400a47308 */ /* 0x000ee20000000800 */
[C---:B--2---:R-:W-:Y:S07]  /*5360*/  HMMA.16816.F32 R36, R128.reuse, R40, RZ ;  /* 0x000000288024723c */ /* 0x044fee00000018ff */
[----:B------:R-:W2:Y:S01]  /*5370*/  MUFU.EX2 R173, R173 ;  /* 0x000000ad00ad7308 */ /* 0x000ea20000000800 */
[C---:B------:R-:W-:Y:S07]  /*5380*/  HMMA.16816.F32 R40, R128.reuse, R42, RZ ;  /* 0x0000002a8028723c */ /* 0x040fee00000018ff */
[----:B------:R-:W-:Y:S01]  /*5390*/  MUFU.EX2 R177, R177 ;  /* 0x000000b100b17308 */ /* 0x000fe20000000800 */
[----:B---3--:R-:W-:Y:S01]  /*53a0*/  F2FP.PACK_AB R4, R164, R121 ;  /* 0x00000079a404723e */ /* 0x008fe200000000ff */
[C---:B------:R-:W-:Y:S06]  /*53b0*/  HMMA.16816.F32 R68, R128.reuse, R72, RZ ;  /* 0x000000488044723c */ /* 0x040fec00000018ff */
[----:B------:R-:W3:Y:S01]  /*53c0*/  MUFU.EX2 R34, R34 ;  /* 0x0000002200227308 */ /* 0x000ee20000000800 */
[----:B--2---:R-:W-:Y:S01]  /*53d0*/  F2FP.PACK_AB R6, R32, R173 ;  /* 0x000000ad2006723e */ /* 0x004fe200000000ff */
[C---:B------:R-:W-:Y:S06]  /*53e0*/  HMMA.16816.F32 R72, R128.reuse, R74, RZ ;  /* 0x0000004a8048723c */ /* 0x040fec00000018ff */
[----:B------:R-:W-:Y:S02]  /*53f0*/  MUFU.EX2 R30, R30 ;  /* 0x0000001e001e7308 */ /* 0x000fe40000000800 */
[C---:B------:R-:W-:Y:S06]  /*5400*/  HMMA.16816.F32 R148, R128.reuse, R152, RZ ;  /* 0x000000988094723c */ /* 0x040fec00000018ff */
[----:B------:R-:W2:Y:S01]  /*5410*/  MUFU.EX2 R175, R175 ;  /* 0x000000af00af7308 */ /* 0x000ea20000000800 */
[----:B---3--:R-:W-:Y:S01]  /*5420*/  F2FP.PACK_AB R5, R34, R177 ;  /* 0x000000b12205723e */ /* 0x008fe200000000ff */
[C---:B------:R-:W-:Y:S08]  /*5430*/  HMMA.16816.F32 R152, R128.reuse, R154, RZ ;  /* 0x0000009a8098723c */ /* 0x040ff000000018ff */
[----:B------:R-:W-:Y:S01]  /*5440*/  HMMA.16816.F32 R84, R128, R88, RZ ;  /* 0x000000588054723c */ /* 0x000fe200000018ff */
[----:B--2---:R-:W-:-:S07]  /*5450*/  F2FP.PACK_AB R7, R175, R30 ;  /* 0x0000001eaf07723e */ /* 0x004fce00000000ff */
[----:B------:R-:W-:Y:S08]  /*5460*/  HMMA.16816.F32 R88, R128, R90, RZ ;  /* 0x0000005a8058723c */ /* 0x000ff000000018ff */
[C---:B----4-:R-:W-:Y:S08]  /*5470*/  HMMA.16816.F32 R36, R4.reuse, R8, R36 ;  /* 0x000000080424723c */ /* 0x050ff00000001824 */
[C---:B------:R-:W-:Y:S01]  /*5480*/  HMMA.16816.F32 R40, R4.reuse, R10, R40 ;  /* 0x0000000a0428723c */ /* 0x040fe20000001828 */
[----:B------:R-:W2:Y:S07]  /*5490*/  LDSM.16.MT88.4 R8, [R227+0x4800] ;  /* 0x00480000e308783b */ /* 0x000eae0000004200 */
[C---:B-1----:R-:W-:Y:S08]  /*54a0*/  HMMA.16816.F32 R148, R4.reuse, R12, R148 ;  /* 0x0000000c0494723c */ /* 0x042ff00000001894 */
[----:B------:R-:W-:Y:S01]  /*54b0*/  HMMA.16816.F32 R152, R4, R14, R152 ;  /* 0x0000000e0498723c */ /* 0x000fe20000001898 */
[----:B------:R-:W1:Y:S07]  /*54c0*/  LDSM.16.MT88.4 R12, [R224+0x2800] ;  /* 0x00280000e00c783b */ /* 0x000e6e0000004200 */
[C---:B------:R-:W-:Y:S08]  /*54d0*/  HMMA.16816.F32 R60, R128.reuse, R64, RZ ;  /* 0x00000040803c723c */ /* 0x040ff000000018ff */
[C---:B------:R-:W-:Y:S08]  /*54e0*/  HMMA.16816.F32 R64, R128.reuse, R66, RZ ;  /* 0x000000428040723c */ /* 0x040ff000000018ff */
[----:B------:R-:W-:Y:S08]  /*54f0*/  HMMA.16816.F32 R100, R128, R104, RZ ;  /* 0x000000688064723c */ /* 0x000ff000000018ff */
[C---:B--2---:R-:W-:Y:S08]  /*5500*/  HMMA.16816.F32 R68, R4.reuse, R8, R68 ;  /* 0x000000080444723c */ /* 0x044ff00000001844 */
        /* <DEDUP_REMOVED lines=9> */
[----:B------:R-:W-:Y:S01]  /*55a0*/  HMMA.16816.F32 R88, R4, R10, R88 ;  /* 0x0000000a0458723c */ /* 0x000fe20000001858 */
[----:B------:R-:W2:Y:S07]  /*55b0*/  LDSM.16.MT88.4 R8, [R227+0x6800] ;  /* 0x00680000e308783b */ /* 0x000eae0000004200 */
[C---:B------:R-:W-:Y:S08]  /*55c0*/  HMMA.16816.F32 R136, R128.reuse, R138, RZ ;  /* 0x0000008a8088723c */ /* 0x040ff000000018ff */
[----:B------:R-:W-:Y:S08]  /*55d0*/  HMMA.16816.F32 R140, R128, R144, RZ ;  /* 0x00000090808c723c */ /* 0x000ff000000018ff */
[----:B-1----:R-:W-:Y:S07]  /*55e0*/  HMMA.16816.F32 R92, R4, R12, R92 ;  /* 0x0000000c045c723c */ /* 0x002fee000000185c */
[----:B------:R-:W-:Y:S01]  /*55f0*/  FADD.FTZ R12, R109, R108 ;  /* 0x0000006c6d0c7221 */ /* 0x000fe20000010000 */
[----:B------:R-:W-:Y:S01]  /*5600*/  HMMA.16816.F32 R144, R128, R146, RZ ;  /* 0x000000928090723c */ /* 0x000fe200000018ff */
[----:B------:R-:W-:-:S02]  /*5610*/  FADD.FTZ R13, R111, R110 ;  /* 0x0000006e6f0d7221 */ /* 0x000fc40000010000 */
[----:B------:R-:W-:Y:S02]  /*5620*/  FADD.FTZ R123, R123, R12 ;  /* 0x0000000c7b7b7221 */ /* 0x000fe40000010000 */
[----:B------:R-:W-:Y:S02]  /*5630*/  FADD.FTZ R122, R122, R13 ;  /* 0x0000000d7a7a7221 */ /* 0x000fe40000010000 */
[--C-:B------:R-:W-:Y:S01]  /*5640*/  FFMA.FTZ R12, R124, c[0x0][0x2d0], -R166.reuse ;  /* 0x0000b4007c0c7a23 */ /* 0x100fe200000108a6 */
[----:B------:R-:W-:Y:S01]  /*5650*/  HMMA.16816.F32 R108, R128, R112, RZ ;  /* 0x00000070806c723c */ /* 0x000fe200000018ff */
[----:B------:R-:W-:-:S06]  /*5660*/  FFMA.FTZ R13, R125, c[0x0][0x2d0], -R166 ;  /* 0x0000b4007d0d7a23 */ /* 0x000fcc00000108a6 */
[----:B------:R-:W-:Y:S01]  /*5670*/  MUFU.EX2 R13, R13 ;  /* 0x0000000d000d7308 */ /* 0x000fe20000000800 */
[C---:B--2---:R-:W-:Y:S08]  /*5680*/  HMMA.16816.F32 R100, R4.reuse, R8, R100 ;  /* 0x000000080464723c */ /* 0x044ff00000001864 */
[C---:B------:R-:W-:Y:S01]  /*5690*/  HMMA.16816.F32 R104, R4.reuse, R10, R104 ;  /* 0x0000000a0468723c */ /* 0x040fe20000001868 */
[----:B------:R-:W1:Y:S07]  /*56a0*/  LDSM.16.MT88.4 R8, [R226+0x6800] ;  /* 0x00680000e208783b */ /* 0x000e6e0000004200 */
[C---:B------:R-:W-:Y:S08]  /*56b0*/  HMMA.16816.F32 R132, R4.reuse, R20, R132 ;  /* 0x000000140484723c */ /* 0x040ff00000001884 */
[C---:B------:R-:W-:Y:S01]  /*56c0*/  HMMA.16816.F32 R136, R4.reuse, R22, R136 ;  /* 0x000000160488723c */ /* 0x040fe20000001888 */
[----:B------:R-:W2:Y:S07]  /*56d0*/  LDSM.16.MT88.4 R20, [R225+0x2800] ;  /* 0x00280000e114783b */ /* 0x000eae0000004200 */
[C---:B------:R-:W-:Y:S08]  /*56e0*/  HMMA.16816.F32 R140, R4.reuse, R16, R140 ;  /* 0x00000010048c723c */ /* 0x040ff0000000188c */
[----:B------:R-:W-:Y:S01]  /*56f0*/  HMMA.16816.F32 R144, R4, R18, R144 ;  /* 0x000000120490723c */ /* 0x000fe20000001890 */
[----:B------:R-:W3:Y:S07]  /*5700*/  LDSM.16.MT88.4 R16, [R226+0x4800] ;  /* 0x00480000e210783b */ /* 0x000eee0000004200 */
[----:B------:R-:W-:Y:S08]  /*5710*/  HMMA.16816.F32 R52, R128, R56, RZ ;  /* 0x000000388034723c */ /* 0x000ff000000018ff */
[----:B-1----:R-:W-:Y:S07]  /*5720*/  HMMA.16816.F32 R108, R4, R8, R108 ;  /* 0x00000008046c723c */ /* 0x002fee000000186c */
[----:B------:R-:W-:Y:S01]  /*5730*/  FADD.FTZ R8, R120, R123 ;  /* 0x0000007b78087221 */ /* 0x000fe20000010000 */
[----:B------:R-:W-:Y:S01]  /*5740*/  HMMA.16816.F32 R112, R128, R114, RZ ;  /* 0x000000728070723c */ /* 0x000fe200000018ff */
[----:B------:R-:W-:-:S02]  /*5750*/  FADD.FTZ R9, R121, R122 ;  /* 0x0000007a79097221 */ /* 0x000fc40000010000 */
[----:B------:R-:W1:Y:S02]  /*5760*/  LDSM.16.MT88.4 R120, [R225+0x6000] ;  /* 0x00600000e178783b */ /* 0x000e640000004200 */
[----:B------:R-:W-:-:S03]  /*5770*/  FADD.FTZ R164, R164, R9 ;  /* 0x00000009a4a47221 */ /* 0x000fc60000010000 */
[C---:B------:R-:W-:Y:S08]  /*5780*/  HMMA.16816.F32 R76, R128.reuse, R80, RZ ;  /* 0x00000050804c723c */ /* 0x040ff000000018ff */
[----:B------:R-:W-:Y:S08]  /*5790*/  HMMA.16816.F32 R80, R128, R82, RZ ;  /* 0x000000528050723c */ /* 0x000ff000000018ff */
[C---:B--2---:R-:W-:Y:S07]  /*57a0*/  HMMA.16816.F32 R52, R4.reuse, R20, R52 ;  /* 0x000000140434723c */ /* 0x044fee0000001834 */
[----:B------:R-:W-:Y:S01]  /*57b0*/  FADD.FTZ R21, R177, R8 ;  /* 0x00000008b1157221 */ /* 0x000fe20000010000 */
[----:B------:R-:W-:Y:S01]  /*57c0*/  HMMA.16816.F32 R112, R4, R10, R112 ;  /* 0x0000000a0470723c */ /* 0x000fe20000001870 */
[----:B------:R-:W2:Y:S02]  /*57d0*/  LDSM.16.MT88.4 R8, [R225+0x6800] ;  /* 0x00680000e108783b */ /* 0x000ea40000004200 */
[----:B------:R-:W-:-:S04]  /*57e0*/  FADD.FTZ R21, R34, R21 ;  /* 0x0000001522157221 */ /* 0x000fc80000010000 */
[----:B------:R-:W-:Y:S01]  /*57f0*/  FADD.FTZ R20, R30, R21 ;  /* 0x000000151e147221 */ /* 0x000fe20000010000 */
[----:B---3--:R-:W-:Y:S01]  /*5800*/  HMMA.16816.F32 R76, R4, R16, R76 ;  /* 0x00000010044c723c */ /* 0x008fe2000000184c */
[----:B------:R-:W-:Y:S02]  /*5810*/  FFMA.FTZ R21, R167, c[0x0][0x2d0], -R28 ;  /* 0x0000b400a7157a23 */ /* 0x000fe4000001081c */
[----:B------:R-:W-:-:S04]  /*5820*/  FADD.FTZ R20, R175, R20 ;  /* 0x00000014af147221 */ /* 0x000fc80000010000 */
[--C-:B------:R-:W-:Y:S01]  /*5830*/  FFMA.FTZ R17, R118, c[0x0][0x2d0], -R166.reuse ;  /* 0x0000b40076117a23 */ /* 0x100fe200000108a6 */
[----:B------:R-:W-:Y:S01]  /*5840*/  HMMA.16816.F32 R80, R4, R18, R80 ;  /* 0x000000120450723c */ /* 0x000fe20000001850 */
[--C-:B------:R-:W-:Y:S01]  /*5850*/  FFMA.FTZ R16, R119, c[0x0][0x2d0], -R166.reuse ;  /* 0x0000b40077107a23 */ /* 0x100fe200000108a6 */
[----:B------:R-:W-:Y:S05]  /*5860*/  MUFU.EX2 R21, R21 ;  /* 0x0000001500157308 */ /* 0x000fea0000000800 */
[--C-:B------:R-:W-:Y:S01]  /*5870*/  FFMA.FTZ R18, R116, c[0x0][0x2d0], -R166.reuse ;  /* 0x0000b40074127a23 */ /* 0x100fe200000108a6 */
[C---:B------:R-:W-:Y:S01]  /*5880*/  HMMA.16816.F32 R96, R128.reuse, R98, RZ ;  /* 0x000000628060723c */ /* 0x040fe200000018ff */
[--C-:B------:R-:W-:Y:S01]  /*5890*/  FFMA.FTZ R19, R117, c[0x0][0x2d0], -R166.reuse ;  /* 0x0000b40075137a23 */ /* 0x100fe200000108a6 */
[----:B------:R-:W-:Y:S06]  /*58a0*/  MUFU.EX2 R17, R17 ;  /* 0x0000001100117308 */ /* 0x000fec0000000800 */
[C---:B-1----:R-:W-:Y:S02]  /*58b0*/  HMMA.16816.F32 R116, R128.reuse, R120, RZ ;  /* 0x000000788074723c */ /* 0x042fe400000018ff */
[----:B------:R-:W-:Y:S06]  /*58c0*/  MUFU.EX2 R19, R19 ;  /* 0x0000001300137308 */ /* 0x000fec0000000800 */
[C---:B------:R-:W-:Y:S02]  /*58d0*/  HMMA.16816.F32 R120, R128.reuse, R122, RZ ;  /* 0x0000007a8078723c */ /* 0x040fe400000018ff */
[----:B------:R-:W-:Y:S06]  /*58e0*/  MUFU.EX2 R16, R16 ;  /* 0x0000001000107308 */ /* 0x000fec0000000800 */
[----:B------:R-:W-:Y:S08]  /*58f0*/  HMMA.16816.F32 R160, R128, R156, RZ ;  /* 0x0000009c80a0723c */ /* 0x000ff000000018ff */
[C---:B--2---:R-:W-:Y:S08]  /*5900*/  HMMA.16816.F32 R116, R4.reuse, R8, R116 ;  /* 0x000000080474723c */ /* 0x044ff00000001874 */
[----:B------:R-:W-:Y:S01]  /*5910*/  HMMA.16816.F32 R120, R4, R10, R120 ;  /* 0x0000000a0478723c */ /* 0x000fe20000001878 */
[----:B------:R-:W1:Y:S07]  /*5920*/  LDSM.16.MT88.4 R8, [R224+0x6000] ;  /* 0x00600000e008783b */ /* 0x000e6e0000004200 */
[----:B------:R-:W-:Y:S08]  /*5930*/  HMMA.16816.F32 R156, R128, R158, RZ ;  /* 0x0000009e809c723c */ /* 0x000ff000000018ff */
[----:B------:R-:W-:Y:S07]  /*5940*/  HMMA.16816.F32 R96, R4, R14, R96 ;  /* 0x0000000e0460723c */ /* 0x000fee0000001860 */
[--C-:B------:R-:W-:Y:S01]  /*5950*/  FFMA.FTZ R14, R126, c[0x0][0x2d0], -R166.reuse ;  /* 0x0000b4007e0e7a23 */ /* 0x100fe200000108a6 */
[----:B------:R-:W-:Y:S01]  /*5960*/  HMMA.16816.F32 R44, R128, R48, RZ ;  /* 0x00000030802c723c */ /* 0x000fe200000018ff */
[----:B------:R-:W-:-:S07]  /*5970*/  FFMA.FTZ R15, R127, c[0x0][0x2d0], -R166 ;  /* 0x0000b4007f0f7a23 */ /* 0x000fce00000108a6 */
[C---:B------:R-:W-:Y:S08]  /*5980*/  HMMA.16816.F32 R48, R128.reuse, R50, RZ ;  /* 0x000000328030723c */ /* 0x040ff000000018ff */
[C---:B------:R-:W-:Y:S08]  /*5990*/  HMMA.16816.F32 R56, R128.reuse, R58, RZ ;  /* 0x0000003a8038723c */ /* 0x040ff000000018ff */
[C---:B-1----:R-:W-:Y:S08]  /*59a0*/  HMMA.16816.F32 R124, R128.reuse, R8, RZ ;  /* 0x00000008807c723c */ /* 0x042ff000000018ff */
[----:B------:R-:W-:Y:S01]  /*59b0*/  HMMA.16816.F32 R128, R128, R10, RZ ;  /* 0x0000000a8080723c */ /* 0x000fe200000018ff */
[----:B------:R-:W1:Y:S07]  /*59c0*/  LDSM.16.MT88.4 R8, [R224+0x6800] ;  /* 0x00680000e008783b */ /* 0x000e6e0000004200 */
[C---:B------:R-:W-:Y:S08]  /*59d0*/  HMMA.16816.F32 R160, R4.reuse, R24, R160 ;  /* 0x0000001804a0723c */ /* 0x040ff000000018a0 */
[C---:B------:R-:W-:Y:S01]  /*59e0*/  HMMA.16816.F32 R156, R4.reuse, R26, R156 ;  /* 0x0000001a049c723c */ /* 0x040fe2000000189c */
[----:B------:R-:W2:Y:S07]  /*59f0*/  LDSM.16.MT88.4 R24, [R226+0x2800] ;  /* 0x00280000e218783b */ /* 0x000eae0000004200 */
[C---:B------:R-:W-:Y:S01]  /*5a00*/  HMMA.16816.F32 R56, R4.reuse, R22, R56 ;  /* 0x000000160438723c */ /* 0x040fe20000001838 */
[----:B------:R-:W-:Y:S07]  /*5a10*/  MUFU.EX2 R23, R15 ;  /* 0x0000000f00177308 */ /* 0x000fee0000000800 */
[C---:B-1----:R-:W-:Y:S08]  /*5a20*/  HMMA.16816.F32 R124, R4.reuse, R8, R124 ;  /* 0x00000008047c723c */ /* 0x042ff0000000187c */
[C---:B------:R-:W-:Y:S01]  /*5a30*/  HMMA.16816.F32 R128, R4.reuse, R10, R128 ;  /* 0x0000000a0480723c */ /* 0x040fe20000001880 */
[----:B------:R-:W1:Y:S07]  /*5a40*/  LDSM.16.MT88.4 R8, [R227+0x1000] ;  /* 0x00100000e308783b */ /* 0x000e6e0000004200 */
[C---:B--2---:R-:W-:Y:S07]  /*5a50*/  HMMA.16816.F32 R44, R4.reuse, R24, R44 ;  /* 0x00000018042c723c */ /* 0x044fee000000182c */
[--C-:B------:R-:W-:Y:S01]  /*5a60*/  FFMA.FTZ R24, R33, c[0x0][0x2d0], -R28.reuse ;  /* 0x0000b40021187a23 */ /* 0x100fe2000001081c */
[----:B------:R-:W-:Y:S01]  /*5a70*/  HMMA.16816.F32 R48, R4, R26, R48 ;  /* 0x0000001a0430723c */ /* 0x000fe20000001830 */
[----:B------:R2:W3:Y:S01]  /*5a80*/  MUFU.EX2 R4, R18 ;  /* 0x0000001200047308 */ /* 0x0004e20000000800 */
[----:B------:R-:W-:-:S05]  /*5a90*/  FFMA.FTZ R25, R31, c[0x0][0x2d0], -R28 ;  /* 0x0000b4001f197a23 */ /* 0x000fca000001081c */
[--C-:B------:R-:W-:Y:S02]  /*5aa0*/  FFMA.FTZ R5, R169, c[0x0][0x2d0], -R28.reuse ;  /* 0x0000b400a9057a23 */ /* 0x100fe4000001081c */
[----:B------:R-:W-:Y:S01]  /*5ab0*/  FFMA.FTZ R6, R171, c[0x0][0x2d0], -R28 ;  /* 0x0000b400ab067a23 */ /* 0x000fe2000001081c */
[----:B------:R-:W-:Y:S01]  /*5ac0*/  MUFU.EX2 R24, R24 ;  /* 0x0000001800187308 */ /* 0x000fe20000000800 */
[----:B------:R-:W-:-:S04]  /*5ad0*/  FADD.FTZ R7, R173, R164 ;  /* 0x000000a4ad077221 */ /* 0x000fc80000010000 */
[----:B------:R-:W-:Y:S02]  /*5ae0*/  FADD.FTZ R7, R32, R7 ;  /* 0x0000000720077221 */ /* 0x000fe40000010000 */
[----:B--2---:R-:W-:Y:S01]  /*5af0*/  FFMA.FTZ R18, R165, c[0x0][0x2d0], -R28 ;  /* 0x0000b400a5127a23 */ /* 0x004fe2000001081c */
[----:B------:R-:W2:Y:S01]  /*5b00*/  MUFU.EX2 R5, R5 ;  /* 0x0000000500057308 */ /* 0x000ea20000000800 */
[----:B---3--:R-:W-:Y:S01]  /*5b10*/  FADD.FTZ R22, R4, R7 ;  /* 0x0000000704167221 */ /* 0x008fe20000010000 */
[----:B------:R-:W-:-:S06]  /*5b20*/  F2FP.PACK_AB R4, R19, R4 ;  /* 0x000000041304723e */ /* 0x000fcc00000000ff */
[----:B------:R-:W3:Y:S08]  /*5b30*/  MUFU.EX2 R6, R6 ;  /* 0x0000000600067308 */ /* 0x000ef00000000800 */
[----:B------:R-:W4:Y:S01]  /*5b40*/  MUFU.EX2 R18, R18 ;  /* 0x0000001200127308 */ /* 0x000f220000000800 */
[----:B--2---:R-:W-:Y:S02]  /*5b50*/  FADD.FTZ R7, R5, R20 ;  /* 0x0000001405077221 */ /* 0x004fe40000010000 */
[----:B------:R-:W-:-:S02]  /*5b60*/  FADD.FTZ R20, R19, R22 ;  /* 0x0000001613147221 */ /* 0x000fc40000010000 */
[C---:B---3--:R-:W-:Y:S01]  /*5b70*/  FADD.FTZ R19, R6.reuse, R7 ;  /* 0x0000000706137221 */ /* 0x048fe20000010000 */
[----:B------:R-:W-:Y:S02]  /*5b80*/  F2FP.PACK_AB R5, R6, R5 ;  /* 0x000000050605723e */ /* 0x000fe400000000ff */
[----:B------:R-:W-:Y:S01]  /*5b90*/  MUFU.EX2 R22, R14 ;  /* 0x0000000e00167308 */ /* 0x000fe20000000800 */
[----:B------:R-:W-:Y:S01]  /*5ba0*/  F2FP.PACK_AB R6, R16, R17 ;  /* 0x000000111006723e */ /* 0x000fe200000000ff */
[----:B------:R-:W-:Y:S01]  /*5bb0*/  FADD.FTZ R17, R17, R20 ;  /* 0x0000001411117221 */ /* 0x000fe20000010000 */
[----:B----4-:R-:W-:Y:S01]  /*5bc0*/  F2FP.PACK_AB R7, R21, R18 ;  /* 0x000000121507723e */ /* 0x010fe200000000ff */
[----:B------:R-:W-:-:S04]  /*5bd0*/  FADD.FTZ R18, R18, R19 ;  /* 0x0000001312127221 */ /* 0x000fc80000010000 */
[----:B------:R-:W-:Y:S01]  /*5be0*/  MUFU.EX2 R25, R25 ;  /* 0x0000001900197308 */ /* 0x000fe20000000800 */
        /* <DEDUP_REMOVED lines=50> */
[----:B------:R-:W2:Y:S05]  /*5f10*/  MUFU.EX2 R4, R12 ;  /* 0x0000000c00047308 */ /* 0x000eaa0000000800 */
[----:B------:R-:W-:-:S02]  /*5f20*/  FFMA.FTZ R5, R35, c[0x0][0x2d0], -R28 ;  /* 0x0000b40023057a23 */ /* 0x000fc4000001081c */
[----:B------:R-:W-:-:S04]  /*5f30*/  FFMA.FTZ R28, R29, c[0x0][0x2d0], -R28 ;  /* 0x0000b4001d1c7a23 */ /* 0x000fc8000001081c */
[----:B------:R-:W3:Y:S01]  /*5f40*/  MUFU.EX2 R5, R5 ;  /* 0x0000000500057308 */ /* 0x000ee20000000800 */
[----:B--2---:R-:W-:Y:S01]  /*5f50*/  FADD.FTZ R6, R4, R17 ;  /* 0x0000001104067221 */ /* 0x004fe20000010000 */
[----:B------:R-:W-:-:S06]  /*5f60*/  F2FP.PACK_AB R4, R13, R4 ;  /* 0x000000040d04723e */ /* 0x000fcc00000000ff */
[----:B------:R-:W2:Y:S01]  /*5f70*/  MUFU.EX2 R20, R28 ;  /* 0x0000001c00147308 */ /* 0x000ea20000000800 */
[----:B------:R-:W-:Y:S01]  /*5f80*/  FADD.FTZ R21, R13, R6 ;  /* 0x000000060d157221 */ /* 0x000fe20000010000 */
[----:B------:R-:W-:Y:S01]  /*5f90*/  F2FP.PACK_AB R6, R23, R22 ;  /* 0x000000161706723e */ /* 0x000fe200000000ff */
[----:B------:R-:W4:Y:S02]  /*5fa0*/  LDSM.16.MT88.4 R12, [R225+0x1800] ;  /* 0x00180000e10c783b */ /* 0x000f240000004200 */
[----:B------:R-:W-:Y:S02]  /*5fb0*/  FADD.FTZ R22, R22, R21 ;  /* 0x0000001516167221 */ /* 0x000fe40000010000 */
[----:B---3--:R-:W-:Y:S01]  /*5fc0*/  FADD.FTZ R27, R5, R18 ;  /* 0x00000012051b7221 */ /* 0x008fe20000010000 */
[C---:B------:R-:W-:Y:S01]  /*5fd0*/  F2FP.PACK_AB R5, R24.reuse, R5 ;  /* 0x000000051805723e */ /* 0x040fe200000000ff */
[----:B------:R-:W3:Y:S02]  /*5fe0*/  LDSM.16.MT88.4 R16, [R226+0x1800] ;  /* 0x00180000e210783b */ /* 0x000ee40000004200 */
[----:B------:R-:W-:Y:S01]  /*5ff0*/  FADD.FTZ R24, R24, R27 ;  /* 0x0000001b18187221 */ /* 0x000fe20000010000 */
[----:B--2---:R-:W-:-:S03]  /*6000*/  F2FP.PACK_AB R7, R20, R25 ;  /* 0x000000191407723e */ /* 0x004fc600000000ff */
[----:B------:R-:W-:-:S04]  /*6010*/  FADD.FTZ R25, R25, R24 ;  /* 0x0000001819197221 */ /* 0x000fc80000010000 */
[----:B------:R-:W-:Y:S01]  /*6020*/  FADD.FTZ R3, R20, R25 ;  /* 0x0000001914037221 */ /* 0x000fe20000010000 */
[C---:B-1----:R-:W-:Y:S08]  /*6030*/  HMMA.16816.F32 R160, R4.reuse, R8, R160 ;  /* 0x0000000804a0723c */ /* 0x042ff000000018a0 */
[C---:B------:R-:W-:Y:S01]  /*6040*/  HMMA.16816.F32 R156, R4.reuse, R10, R156 ;  /* 0x0000000a049c723c */ /* 0x040fe2000000189c */
[----:B------:R-:W1:Y:S07]  /*6050*/  LDSM.16.MT88.4 R8, [R224+0x1800] ;  /* 0x00180000e008783b */ /* 0x000e6e0000004200 */
[C---:B----4-:R-:W-:Y:S08]  /*6060*/  HMMA.16816.F32 R140, R4.reuse, R12, R140 ;  /* 0x0000000c048c723c */ /* 0x050ff0000000188c */
[C---:B---3--:R-:W-:Y:S08]  /*6070*/  HMMA.16816.F32 R132, R4.reuse, R16, R132 ;  /* 0x000000100484723c */ /* 0x048ff00000001884 */
[C---:B------:R-:W-:Y:S01]  /*6080*/  HMMA.16816.F32 R136, R4.reuse, R18, R136 ;  /* 0x000000120488723c */ /* 0x040fe20000001888 */
[----:B------:R-:W2:Y:S07]  /*6090*/  LDSM.16.MT88.4 R16, [R227+0x3800] ;  /* 0x00380000e310783b */ /* 0x000eae0000004200 */
        /* <DEDUP_REMOVED lines=37> */
[----:B------:R-:W-:Y:S07]  /*62f0*/  HMMA.16816.F32 R128, R4, R10, R128 ;  /* 0x0000000a0480723c */ /* 0x000fee0000001880 */
[----:B------:R-:W-:-:S04]  /*6300*/  @P1 IMAD.HI.U32 R4, R237, c[0x0][0x2c8], RZ ;  /* 0x0000b200ed041a27 */ /* 0x000fc800078e00ff */
[----:B------:R-:W-:Y:S01]  /*6310*/  IMAD.MOV.U32 R5, RZ, RZ, R237 ;  /* 0x000000ffff057224 */ /* 0x000fe200078e00ed */
[----:B------:R-:W-:-:S04]  /*6320*/  @P1 SHF.R.U32.HI R5, RZ, c[0x0][0x2cc], R4 ;  /* 0x0000b300ff051a19 */ /* 0x000fc80000011604 */
[----:B------:R-:W-:-:S04]  /*6330*/  IADD3 R5, R5, R170, -R172 ;  /* 0x000000aa05057210 */ /* 0x000fc80007ffe8ac */
[----:B------:R-:W-:-:S04]  /*6340*/  SHF.R.S32.HI R4, RZ, 0x1f, R5 ;  /* 0x0000001fff047819 */ /* 0x000fc80000011405 */
[----:B------:R-:W-:-:S04]  /*6350*/  LEA.HI R4, R4, R5, RZ, 0x6 ;  /* 0x0000000504047211 */ /* 0x000fc800078f30ff */
[----:B------:R-:W-:-:S04]  /*6360*/  SHF.R.S32.HI R4, RZ, 0x6, R4 ;  /* 0x00000006ff047819 */ /* 0x000fc80000011404 */
[----:B------:R-:W-:Y:S01]  /*6370*/  IMNMX R6, R168, R4, !PT ;  /* 0x00000004a8067217 */ /* 0x000fe20007800200 */
[----:B------:R-:W-:-:S03]  /*6380*/  FADD.FTZ R4, R23, R22 ;  /* 0x0000001617047221 */ /* 0x000fc60000010000 */
[----:B------:R-:W-:Y:S01]  /*6390*/  ISETP.GE.AND P0, PT, R200, R6, PT ;  /* 0x00000006c800720c */ /* 0x000fe20003f06270 */
[----:B------:R1:W-:Y:S04]  /*63a0*/  STL [R1+0x7c], R6 ;  /* 0x00007c0601007387 */ /* 0x0003e80000100800 */
[----:B------:R1:W-:Y:S04]  /*63b0*/  STL [R1+0x58], R3 ;  /* 0x0000580301007387 */ /* 0x0003e80000100800 */
[----:B------:R1:W-:Y:S04]  /*63c0*/  STL [R1+0x70], R4 ;  /* 0x0000700401007387 */ /* 0x0003e80000100800 */
[----:B------:R-:W-:Y:S05]  /*63d0*/  @!P0 BRA `(.L_x_4786) ;  /* 0x00003a0000008947 */ /* 0x000fea0003800000 */
[----:B------:R2:W-:Y:S01]  /*63e0*/  STL [R1+0x80], R200 ;  /* 0x000080c801007387 */ /* 0x0005e20000100800 */
[----:B------:R-:W-:-:S02]  /*63f0*/  MOV R165, R2 ;  /* 0x0000000200a57202 */ /* 0x000fc40000000f00 */
[----:B-1----:R-:W-:Y:S02]  /*6400*/  MOV R3, R0 ;  /* 0x0000000000037202 */ /* 0x002fe40000000f00 */
.L_x_4787:
[----:B------:R-:W3:Y:S01]  /*6410*/  LDL.64 R16, [R1+0x60] ;  /* 0x0000600001107983 */ /* 0x000ee20000100a00 */
[----:B------:R-:W-:Y:S04]  /*6420*/  DEPBAR.LE SB0, 0x0 ;  /* 0x000080000000791a */ /* 0x000fe80000000000 */
[----:B------:R-:W-:Y:S01]  /*6430*/  WARPSYNC 0xffffffff ;  /* 0xffffffff00007948 */ /* 0x000fe20003800000 */
[----:B------:R-:W4:Y:S06]  /*6440*/  LDL.LU R14, [R1+0x80] ;  /* 0x00008000010e7983 */ /* 0x000f2c0000300800 */
[----:B------:R-:W4:Y:S06]  /*6450*/  LDL R164, [R1+0x4c] ;  /* 0x00004c0001a47983 */ /* 0x000f2c0000100800 */
[----:B------:R-:W-:Y:S06]  /*6460*/  BAR.SYNC.DEFER_BLOCKING 0x0 ;  /* 0x0000000000007b1d */ /* 0x000fec0000010000 */
[----:B------:R-:W-:Y:S06]  /*6470*/  LDSM.16.M88.4 R168, [R234] ;  /* 0x00000000eaa8783b */ /* 0x000fec0000000200 */
[----:B------:R-:W1:Y:S06]  /*6480*/  LDSM.16.M88.4 R172, [R233] ;  /* 0x00000000e9ac783b */ /* 0x000e6c0000000200 */
[----:B------:R-:W5:Y:S06]  /*6490*/  LDSM.16.M88.4 R176, [R233+0x800] ;  /* 0x00080000e9b0783b */ /* 0x000f6c0000000200 */
[----:B--2---:R-:W2:Y:S06]  /*64a0*/  LDSM.16.M88.4 R180, [R233+0x1000] ;  /* 0x00100000e9b4783b */ /* 0x004eac0000000200 */
[----:B------:R-:W1:Y:S06]  /*64b0*/  LDSM.16.M88.4 R184, [R233+0x1800] ;  /* 0x00180000e9b8783b */ /* 0x000e6c0000000200 */
[----:B------:R-:W-:Y:S06]  /*64c0*/  LDSM.16.M88.4 R188, [R232] ;  /* 0x00000000e8bc783b */ /* 0x000fec0000000200 */
[----:B------:R-:W1:Y:S06]  /*64d0*/  LDSM.16.M88.4 R192, [R231] ;  /* 0x00000000e7c0783b */ /* 0x000e6c0000000200 */
[----:B------:R-:W1:Y:S06]  /*64e0*/  LDSM.16.M88.4 R196, [R223] ;  /* 0x00000000dfc4783b */ /* 0x000e6c0000000200 */
[----:B--2---:R-:W2:Y:S06]  /*64f0*/  LDSM.16.M88.4 R200, [R222] ;  /* 0x00000000dec8783b */ /* 0x004eac0000000200 */
[----:B------:R-:W1:Y:S01]  /*6500*/  LDSM.16.M88.4 R204, [R221] ;  /* 0x00000000ddcc783b */ /* 0x000e620000000200 */
[----:B----4-:R-:W-:Y:S11]  /*6510*/  ISETP.GT.AND P6, PT, R164, R14, PT ;  /* 0x0000000ea400720c */ /* 0x010ff60003fc4270 */
[----:B------:R-:W-:Y:S02]  /*6520*/  @!UPT UIADD3 URZ, URZ, URZ, URZ ;  /* 0x0000003f3f3ff290 */ /* 0x000fe4000fffe03f */
[----:B------:R-:W-:Y:S01]  /*6530*/  @!P6 SHF.R.S32.HI R5, RZ, 0x1f, R14 ;  /* 0x0000001fff05e819 */ /* 0x000fe2000001140e */
[----:B------:R-:W-:Y:S01]  /*6540*/  @!P6 IMAD.WIDE.U32 R6, R14, c[0x0][0x208], RZ ;  /* 0x000082000e06ea25 */ /* 0x000fe200078e00ff */
[----:B---3--:R-:W-:Y:S02]  /*6550*/  @!P6 IADD3 R10, P0, R16, 0x40, RZ ;  /* 0x00000040100ae810 */ /* 0x008fe40007f1e0ff */
[----:B------:R-:W-:Y:S01]  /*6560*/  @!P6 MOV R2, c[0x0][0x208] ;  /* 0x000082000002ea02 */ /* 0x000fe20000000f00 */
[----:B------:R-:W-:Y:S01]  /*6570*/  @!P6 IMAD R5, R5, c[0x0][0x208], RZ ;  /* 0x000082000505ea24 */ /* 0x000fe200078e02ff */
[----:B------:R-:W-:Y:S02]  /*6580*/  @!P6 MOV R0, c[0x0][0x20c] ;  /* 0x000083000000ea02 */ /* 0x000fe40000000f00 */
[----:B------:R-:W-:Y:S01]  /*6590*/  @!P6 IADD3.X R4, RZ, R238, RZ, P0, !PT ;  /* 0x000000eeff04e210 */ /* 0x000fe200007fe4ff */
[----:B------:R-:W-:Y:S05]  /*65a0*/  @!P6 IMAD R5, R14, c[0x0][0x20c], R5 ;  /* 0x000083000e05ea24 */ /* 0x000fea00078e0205 */
[----:B------:R-:W-:Y:S01]  /*65b0*/  @!P6 IADD3 R5, R7, R5, RZ ;  /* 0x000000050705e210 */ /* 0x000fe20007ffe0ff */
[C---:B------:R-:W-:Y:S03]  /*65c0*/  @!P6 IMAD.SHL.U32 R7, R6.reuse, 0x40, RZ ;  /* 0x000000400607e824 */ /* 0x040fe600078e00ff */
[----:B------:R-:W-:Y:S02]  /*65d0*/  @!P6 SHF.L.U64.HI R5, R6, 0x6, R5 ;  /* 0x000000060605e819 */ /* 0x000fe40000010205 */
[C---:B------:R-:W-:Y:S04]  /*65e0*/  @!P6 LEA R11, P0, R2.reuse, R7, 0x5 ;  /* 0x00000007020be211 */ /* 0x040fe800078028ff */
[----:B------:R-:W-:Y:S02]  /*65f0*/  @!P6 LEA.HI.X R13, R2, R5, R0, 0x5, P0 ;  /* 0x00000005020de211 */ /* 0x000fe400000f2c00 */
[----:B------:R-:W-:Y:S05]  /*6600*/  @!P6 IADD3 R15, P0, R7, R16, RZ ;  /* 0x00000010070fe210 */ /* 0x000fea0007f1e0ff */
[----:B------:R-:W-:Y:S01]  /*6610*/  @!P6 IMAD.X R2, R5, 0x1, R238, P0 ;  /* 0x000000010502e824 */ /* 0x000fe200000e06ee */
[----:B------:R-:W-:Y:S04]  /*6620*/  @!P6 IADD3 R9, P0, R7, R10, RZ ;  /* 0x0000000a0709e210 */ /* 0x000fe80007f1e0ff */
[----:B------:R-:W-:Y:S02]  /*6630*/  @!P6 IADD3.X R0, R5, R4, RZ, P0, !PT ;  /* 0x000000040500e210 */ /* 0x000fe400007fe4ff */
[C---:B------:R-:W-:Y:S04]  /*6640*/  @!P6 LEA R20, P0, R15.reuse, c[0x0][0x1f8], 0x1 ;  /* 0x00007e000f14ea11 */ /* 0x040fe800078008ff */
[----:B------:R-:W-:Y:S02]  /*6650*/  @!P6 LEA.HI.X R21, R15, c[0x0][0x1fc], R2, 0x1, P0 ;  /* 0x00007f000f15ea11 */ /* 0x000fe400000f0c02 */
[C---:B------:R-:W-:Y:S03]  /*6660*/  @!P6 LEA R28, P0, R9.reuse, c[0x0][0x1f8], 0x1 ;  /* 0x00007e00091cea11 */ /* 0x040fe600078008ff */
[----:B------:R-:W-:Y:S01]  /*6670*/  @!PT LDS RZ, [RZ] ;  /* 0x00000000fffff984 */ /* 0x000fe20000000800 */
[----:B------:R-:W-:Y:S01]  /*6680*/  @!PT LDS RZ, [RZ] ;  /* 0x00000000fffff984 */ /* 0x000fe20000000800 */
[----:B------:R-:W-:Y:S01]  /*6690*/  @!PT LDS RZ, [RZ] ;  /* 0x00000000fffff984 */ /* 0x000fe20000000800 */
[----:B------:R3:W-:Y:S01]  /*66a0*/  @!P6 LDGSTS.E.BYPASS.LTC128B.128 [R249+0x100], [R20.64], !P5 ;  /* 0x0010000014f9efae */ /* 0x0007e2000e901d46 */
[----:B------:R-:W-:Y:S02]  /*66b0*/  @!P6 LEA.HI.X R29, R9, c[0x0][0x1fc], R0, 0x1, P0 ;  /* 0x00007f00091dea11 */ /* 0x000fe400000f0c00 */
[C---:B------:R-:W-:Y:S03]  /*66c0*/  @!P6 IADD3 R8, P0, R16.reuse, 0x80, RZ ;  /* 0x000000801008e810 */ /* 0x040fe60007f1e0ff */
[----:B------:R4:W-:Y:S01]  /*66d0*/  @!P6 LDGSTS.E.BYPASS.LTC128B.128 [R249+0x2100], [R28.64], !P4 ;  /* 0x021000001cf9efae */ /* 0x0009e2000e101d46 */
[----:B------:R-:W-:Y:S02]  /*66e0*/  @!P6 IADD3.X R2, RZ, R238, RZ, P0, !PT ;  /* 0x000000eeff02e210 */ /* 0x000fe400007fe4ff */
[----:B------:R-:W-:Y:S05]  /*66f0*/  @!P6 IADD3 R9, P0, R7, R8, RZ ;  /* 0x000000080709e210 */ /* 0x000fea0007f1e0ff */
[----:B------:R-:W-:Y:S01]  /*6700*/  @!P6 IMAD.X R0, R5, 0x1, R2, P0 ;  /* 0x000000010500e824 */ /* 0x000fe200000e0602 */
[C---:B------:R-:W-:Y:S04]  /*6710*/  @!P6 LEA R26, P0, R9.reuse, c[0x0][0x1f8], 0x1 ;  /* 0x00007e00091aea11 */ /* 0x040fe800078008ff */
[----:B------:R-:W-:Y:S02]  /*6720*/  @!P6 LEA.HI.X R27, R9, c[0x0][0x1fc], R0, 0x1, P0 ;  /* 0x00007f00091bea11 */ /* 0x000fe400000f0c00 */
[----:B------:R-:W-:Y:S03]  /*6730*/  @!P6 IADD3 R6, P0, R16, 0xc0, RZ ;  /* 0x000000c01006e810 */ /* 0x000fe60007f1e0ff */
[----:B------:R1:W-:Y:S01]  /*6740*/  @!P6 LDGSTS.E.BYPASS.LTC128B.128 [R249+0x4100], [R26.64], !P3 ;  /* 0x041000001af9efae */ /* 0x0003e2000d901d46 */
[----:B------:R-:W-:Y:S02]  /*6750*/  @!P6 IADD3.X R0, RZ, R238, RZ, P0, !PT ;  /* 0x000000eeff00e210 */ /* 0x000fe400007fe4ff */
[----:B------:R-:W-:Y:S04]  /*6760*/  @!P6 IADD3 R12, P0, R7, R6, RZ ;  /* 0x00000006070ce210 */ /* 0x000fe80007f1e0ff */
[----:B------:R-:W-:Y:S02]  /*6770*/  @!P6 IADD3.X R5, R5, R0, RZ, P0, !PT ;  /* 0x000000000505e210 */ /* 0x000fe400007fe4ff */
[C---:B------:R-:W-:Y:S04]  /*6780*/  @!P6 LEA R32, P0, R12.reuse, c[0x0][0x1f8], 0x1 ;  /* 0x00007e000c20ea11 */ /* 0x040fe800078008ff */
[----:B------:R-:W-:Y:S02]  /*6790*/  @!P6 LEA.HI.X R33, R12, c[0x0][0x1fc], R5, 0x1, P0 ;  /* 0x00007f000c21ea11 */ /* 0x000fe400000f0c05 */
[----:B------:R-:W-:Y:S03]  /*67a0*/  @!P6 IADD3 R9, P0, R11, R10, RZ ;  /* 0x0000000a0b09e210 */ /* 0x000fe60007f1e0ff */
[----:B------:R1:W-:Y:S02]  /*67b0*/  @!P6 LDGSTS.E.BYPASS.LTC128B.128 [R249+0x6100], [R32.64], !P2 ;  /* 0x0610000020f9efae */ /* 0x0003e4000d101d46 */
[----:B------:R-:W-:Y:S01]  /*67c0*/  @!P6 IMAD.X R4, R13, 0x1, R4, P0 ;  /* 0x000000010d04e824 */ /* 0x000fe200000e0604 */
[----:B------:R-:W-:Y:S04]  /*67d0*/  @!P6 IADD3 R7, P0, R11, R8, RZ ;  /* 0x000000080b07e210 */ /* 0x000fe80007f1e0ff */
[----:B------:R-:W-:Y:S02]  /*67e0*/  @!P6 IADD3.X R2, R13, R2, RZ, P0, !PT ;  /* 0x000000020d02e210 */ /* 0x000fe400007fe4ff */
[----:B------:R-:W-:Y:S04]  /*67f0*/  @!P6 IADD3 R5, P0, R11, R6, RZ ;  /* 0x000000060b05e210 */ /* 0x000fe80007f1e0ff */
[----:B------:R-:W-:Y:S02]  /*6800*/  @!P6 IADD3.X R0, R13, R0, RZ, P0, !PT ;  /* 0x000000000d00e210 */ /* 0x000fe400007fe4ff */
[----:B------:R-:W-:Y:S05]  /*6810*/  @!P6 IADD3 R11, P0, R11, R16, RZ ;  /* 0x000000100b0be210 */ /* 0x000fea0007f1e0ff */
[----:B------:R-:W-:Y:S01]  /*6820*/  @!P6 IMAD.X R6, R13, 0x1, R238, P0 ;  /* 0x000000010d06e824 */ /* 0x000fe200000e06ee */
[C---:B------:R-:W-:Y:S04]  /*6830*/  @!P6 LEA R12, P0, R11.reuse, c[0x0][0x1f8], 0x1 ;  /* 0x00007e000b0cea11 */ /* 0x040fe800078008ff */
[----:B------:R-:W-:Y:S02]  /*6840*/  @!P6 LEA.HI.X R13, R11, c[0x0][0x1fc], R6, 0x1, P0 ;  /* 0x00007f000b0dea11 */ /* 0x000fe400000f0c06 */
[C---:B------:R-:W-:Y:S03]  /*6850*/  @!P6 LEA R16, P0, R9.reuse, c[0x0][0x1f8], 0x1 ;  /* 0x00007e000910ea11 */ /* 0x040fe600078008ff */
[----:B------:R5:W-:Y:S01]  /*6860*/  @!P6 LDGSTS.E.BYPASS.LTC128B.128 [R249+0x1100], [R12.64], !P5 ;  /* 0x011000000cf9efae */ /* 0x000be2000e901d46 */
[----:B------:R-:W-:Y:S02]  /*6870*/  @!P6 LEA.HI.X R17, R9, c[0x0][0x1fc], R4, 0x1, P0 ;  /* 0x00007f000911ea11 */ /* 0x000fe400000f0c04 */
[C---:B------:R-:W-:Y:S03]  /*6880*/  @!P6 LEA R24, P0, R7.reuse, c[0x0][0x1f8], 0x1 ;  /* 0x00007e000718ea11 */ /* 0x040fe600078008ff */
[----:B------:R2:W-:Y:S01]  /*6890*/  @!P6 LDGSTS.E.BYPASS.LTC128B.128 [R249+0x3100], [R16.64], !P4 ;  /* 0x0310000010f9efae */ /* 0x0005e2000e101d46 */
[----:B------:R-:W-:Y:S02]  /*68a0*/  @!P6 LEA.HI.X R25, R7, c[0x0][0x1fc], R2, 0x1, P0 ;  /* 0x00007f000719ea11 */ /* 0x000fe400000f0c02 */
[C---:B------:R-:W-:Y:S02]  /*68b0*/  @!P6 LEA R166, P0, R5.reuse, c[0x0][0x1f8], 0x1 ;  /* 0x00007e0005a6ea11 */ /* 0x040fe400078008ff */
[----:B------:R-:W-:Y:S01]  /*68c0*/  MOV R2, R14 ;  /* 0x0000000e00027202 */ /* 0x000fe20000000f00 */
[----:B------:R2:W-:Y:S01]  /*68d0*/  @!P6 LDGSTS.E.BYPASS.LTC128B.128 [R249+0x5100], [R24.64], !P3 ;  /* 0x0510000018f9efae */ /* 0x0005e2000d901d46 */
[----:B------:R-:W-:Y:S02]  /*68e0*/  @!P6 LEA.HI.X R167, R5, c[0x0][0x1fc], R0, 0x1, P0 ;  /* 0x00007f0005a7ea11 */ /* 0x000fe400000f0c00 */
[C---:B-1----:R-:W-:Y:S03]  /*68f0*/  HMMA.16816.F32 R4, R168.reuse, R172, RZ ;  /* 0x000000aca804723c */ /* 0x042fe600000018ff */
[----:B------:R1:W-:Y:S05]  /*6900*/  @!P6 LDGSTS.E.BYPASS.LTC128B.128 [R249+0x7100], [R166.64], !P2 ;  /* 0x07100000a6f9efae */ /* 0x0003ea000d101d46 */
[C---:B------:R-:W-:Y:S01]  /*6910*/  HMMA.16816.F32 R8, R168.reuse, R174, RZ ;  /* 0x000000aea808723c */ /* 0x040fe200000018ff */
[----:B------:R-:W-:Y:S06]  /*6920*/  LDSM.16.M88.4 R172, [R229] ;  /* 0x00000000e5ac783b */ /* 0x000fec0000000200 */
[----:B------:R-:W0:Y:S01]  /*6930*/  LDGDEPBAR ;  /* 0x00000000000079af */ /* 0x000e220000000000 */
[C---:B-----5:R-:W-:Y:S08]  /*6940*/  HMMA.16816.F32 R12, R168.reuse, R176, RZ ;  /* 0x000000b0a80c723c */ /* 0x060ff000000018ff */
[C---:B--2---:R-:W-:Y:S01]  /*6950*/  HMMA.16816.F32 R16, R168.reuse, R178, RZ ;  /* 0x000000b2a810723c */ /* 0x044fe200000018ff */
[----:B------:R-:W-:Y:S07]  /*6960*/  LDSM.16.M88.4 R176, [R229+0x800] ;  /* 0x00080000e5b0783b */ /* 0x000fee0000000200 */
[C---:B---3--:R-:W-:Y:S08]  /*6970*/  HMMA.16816.F32 R20, R168.reuse, R180, RZ ;  /* 0x000000b4a814723c */ /* 0x048ff000000018ff */
[C---:B------:R-:W-:Y:S01]  /*6980*/  HMMA.16816.F32 R24, R168.reuse, R182, RZ ;  /* 0x000000b6a818723c */ /* 0x040fe200000018ff */
[----:B------:R-:W-:Y:S07]  /*6990*/  LDSM.16.M88.4 R180, [R229+0x1000] ;  /* 0x00100000e5b4783b */ /* 0x000fee0000000200 */
[C---:B----4-:R-:W-:Y:S08]  /*69a0*/  HMMA.16816.F32 R28, R168.reuse, R184, RZ ;  /* 0x000000b8a81c723c */ /* 0x050ff000000018ff */
[----:B------:R-:W-:Y:S01]  /*69b0*/  HMMA.16816.F32 R32, R168, R186, RZ ;  /* 0x000000baa820723c */ /* 0x000fe200000018ff */
[----:B------:R-:W2:Y:S06]  /*69c0*/  LDSM.16.M88.4 R168, [R230] ;  /* 0x00000000e6a8783b */ /* 0x000eac0000000200 */
[----:B------:R-:W3:Y:S01]  /*69d0*/  LDSM.16.M88.4 R184, [R229+0x1800] ;  /* 0x00180000e5b8783b */ /* 0x000ee20000000200 */
[C---:B------:R-:W-:Y:S07]  /*69e0*/  HMMA.16816.F32 R4, R188.reuse, R192, R4 ;  /* 0x000000c0bc04723c */ /* 0x040fee0000001804 */
[----:B------:R-:W-:Y:S01]  /*69f0*/  MOV R192, R2 ;  /* 0x0000000200c07202 */ /* 0x000fe20000000f00 */
[C---:B------:R-:W-:Y:S03]  /*6a00*/  HMMA.16816.F32 R8, R188.reuse, R194, R8 ;  /* 0x000000c2bc08723c */ /* 0x040fe60000001808 */
[C---:B------:R-:W-:Y:S05]  /*6a10*/  ISETP.GT.AND P6, PT, R192.reuse, R164, PT ;  /* 0x000000a4c000720c */ /* 0x040fea0003fc4270 */
[C---:B------:R-:W-:Y:S01]  /*6a20*/  HMMA.16816.F32 R12, R188.reuse, R196, R12 ;  /* 0x000000c4bc0c723c */ /* 0x040fe2000000180c */
[----:B------:R-:W4:Y:S07]  /*6a30*/  LDL R196, [R1+0x48] ;  /* 0x0000480001c47983 */ /* 0x000f2e0000100800 */
[C---:B------:R-:W-:Y:S01]  /*6a40*/  HMMA.16816.F32 R16, R188.reuse, R198, R16 ;  /* 0x000000c6bc10723c */ /* 0x040fe20000001810 */
[----:B------:R-:W-:Y:S07]  /*6a50*/  @P6 IMAD.MOV.U32 R2, RZ, RZ, c[0x0][0x1e4] ;  /* 0x00007900ff026624 */ /* 0x000fee00078e00ff */
[C---:B------:R-:W-:Y:S07]  /*6a60*/  HMMA.16816.F32 R20, R188.reuse, R200, R20 ;  /* 0x000000c8bc14723c */ /* 0x040fee0000001814 */
[----:B------:R-:W-:Y:S01]  /*6a70*/  IADD3 R200, R192, -0x1, RZ ;  /* 0xffffffffc0c87810 */ /* 0x000fe20007ffe0ff */
[C---:B------:R-:W-:Y:S04]  /*6a80*/  HMMA.16816.F32 R24, R188.reuse, R202, R24 ;  /* 0x000000cabc18723c */ /* 0x040fe80000001818 */
[----:B-1----:R-:W-:Y:S03]  /*6a90*/  @P6 SHF.R.S32.HI R167, RZ, 0x1f, R200 ;  /* 0x0000001fffa76819 */ /* 0x002fe600000114c8 */
[----:B------:R-:W-:Y:S01]  /*6aa0*/  @P6 IMAD.WIDE.U32 R202, R200, c[0x0][0x1e0], RZ ;  /* 0x00007800c8ca6a25 */ /* 0x000fe200078e00ff */
[C---:B------:R-:W-:Y:S04]  /*6ab0*/  HMMA.16816.F32 R28, R188.reuse, R204, R28 ;  /* 0x000000ccbc1c723c */ /* 0x040fe8000000181c */
[----:B------:R-:W-:Y:S01]  /*6ac0*/  @P6 SHF.L.U32 R0, R202, 0x6, RZ ;  /* 0x00000006ca006819 */ /* 0x000fe200000006ff */
[----:B------:R-:W-:Y:S03]  /*6ad0*/  @P6 IMAD R167, R167, c[0x0][0x1e0], RZ ;  /* 0x00007800a7a76a24 */ /* 0x000fe600078e02ff */
[----:B------:R-:W-:Y:S04]  /*6ae0*/  HMMA.16816.F32 R32, R188, R206, R32 ;  /* 0x000000cebc20723c */ /* 0x000fe80000001820 */
[----:B------:R-:W-:Y:S03]  /*6af0*/  @P6 IMAD R167, R200, c[0x0][0x1e4], R167 ;  /* 0x00007900c8a76a24 */ /* 0x000fe600078e02a7 */
[----:B------:R-:W-:Y:S01]  /*6b00*/  IADD3 R206, R252, R237, RZ ;  /* 0x000000edfcce7210 */ /* 0x000fe20007ffe0ff */
[C---:B--2---:R-:W-:Y:S05]  /*6b10*/  HMMA.16816.F32 R4, R168.reuse, R172, R4 ;  /* 0x000000aca804723c */ /* 0x044fea0000001804 */
[----:B------:R-:W-:Y:S01]  /*6b20*/  @P6 IMAD.IADD R164, R203, 0x1, R167 ;  /* 0x00000001cba46824 */ /* 0x000fe200078e02a7 */
[----:B------:R-:W-:Y:S01]  /*6b30*/  @P6 MOV R167, c[0x0][0x1e0] ;  /* 0x0000780000a76a02 */ /* 0x000fe20000000f00 */
[----:B------:R-:W-:Y:S01]  /*6b40*/  @P1 IMAD.HI.U32 R205, R206, c[0x0][0x2c8], RZ ;  /* 0x0000b200cecd1a27 */ /* 0x000fe200078e00ff */
[C---:B------:R-:W-:Y:S01]  /*6b50*/  HMMA.16816.F32 R8, R168.reuse, R174, R8 ;  /* 0x000000aea808723c */ /* 0x040fe20000001808 */
[----:B------:R-:W-:Y:S03]  /*6b60*/  LDSM.16.M88.4 R172, [R228] ;  /* 0x00000000e4ac783b */ /* 0x000fe60000000200 */
[----:B------:R-:W-:Y:S02]  /*6b70*/  @P6 SHF.L.U64.HI R164, R202, 0x6, R164 ;  /* 0x00000006caa46819 */ /* 0x000fe400000102a4 */
[C---:B------:R-:W-:Y:S02]  /*6b80*/  @P6 LEA R166, P0, R167.reuse, R0, 0x5 ;  /* 0x00000000a7a66211 */ /* 0x040fe400078028ff */
[C---:B------:R-:W-:Y:S04]  /*6b90*/  HMMA.16816.F32 R12, R168.reuse, R176, R12 ;  /* 0x000000b0a80c723c */ /* 0x040fe8000000180c */
[----:B------:R-:W-:Y:S02]  /*6ba0*/  @P6 LEA.HI.X R2, R167, R164, R2, 0x5, P0 ;  /* 0x000000a4a7026211 */ /* 0x000fe400000f2c02 */
[----:B------:R-:W-:Y:S02]  /*6bb0*/  @P1 SHF.R.U32.HI R206, RZ, c[0x0][0x2cc], R205 ;  /* 0x0000b300ffce1a19 */ /* 0x000fe400000116cd */
[C---:B------:R-:W-:Y:S01]  /*6bc0*/  HMMA.16816.F32 R16, R168.reuse, R178, R16 ;  /* 0x000000b2a810723c */ /* 0x040fe20000001810 */
[----:B------:R-:W1:Y:S07]  /*6bd0*/  LDSM.16.M88.4 R176, [R220] ;  /* 0x00000000dcb0783b */ /* 0x000e6e0000000200 */
[C---:B------:R-:W-:Y:S08]  /*6be0*/  HMMA.16816.F32 R20, R168.reuse, R180, R20 ;  /* 0x000000b4a814723c */ /* 0x040ff00000001814 */
[C---:B------:R-:W-:Y:S01]  /*6bf0*/  HMMA.16816.F32 R24, R168.reuse, R182, R24 ;  /* 0x000000b6a818723c */ /* 0x040fe20000001818 */
[----:B------:R-:W2:Y:S07]  /*6c00*/  LDSM.16.M88.4 R180, [R220+0x800] ;  /* 0x00080000dcb4783b */ /* 0x000eae0000000200 */
[C---:B---3--:R-:W-:Y:S08]  /*6c10*/  HMMA.16816.F32 R28, R168.reuse, R184, R28 ;  /* 0x000000b8a81c723c */ /* 0x048ff0000000181c */
[----:B------:R-:W-:Y:S01]  /*6c20*/  HMMA.16816.F32 R32, R168, R186, R32 ;  /* 0x000000baa820723c */ /* 0x000fe20000001820 */
[----:B------:R-:W3:Y:S06]  /*6c30*/  LDSM.16.M88.4 R168, [R220+0x1000] ;  /* 0x00100000dca8783b */ /* 0x000eec0000000200 */
[----:B------:R-:W5:Y:S01]  /*6c40*/  LDSM.16.M88.4 R184, [R220+0x1800] ;  /* 0x00180000dcb8783b */ /* 0x000f620000000200 */
[C---:B-1----:R-:W-:Y:S08]  /*6c50*/  HMMA.16816.F32 R4, R172.reuse, R176, R4 ;  /* 0x000000b0ac04723c */ /* 0x042ff00000001804 */
[C---:B------:R-:W-:Y:S01]  /*6c60*/  HMMA.16816.F32 R8, R172.reuse, R178, R8 ;  /* 0x000000b2ac08723c */ /* 0x040fe20000001808 */
[----:B------:R-:W-:Y:S07]  /*6c70*/  LDSM.16.M88.4 R176, [R233+0x2000] ;  /* 0x00200000e9b0783b */ /* 0x000fee0000000200 */
[C---:B--2---:R-:W-:Y:S08]  /*6c80*/  HMMA.16816.F32 R12, R172.reuse, R180, R12 ;  /* 0x000000b4ac0c723c */ /* 0x044ff0000000180c */
[C---:B------:R-:W-:Y:S01]  /*6c90*/  HMMA.16816.F32 R16, R172.reuse, R182, R16 ;  /* 0x000000b6ac10723c */ /* 0x040fe20000001810 */
[----:B------:R-:W-:Y:S07]  /*6ca0*/  LDSM.16.M88.4 R180, [R233+0x2800] ;  /* 0x00280000e9b4783b */ /* 0x000fee0000000200 */
[C---:B---3--:R-:W-:Y:S08]  /*6cb0*/  HMMA.16816.F32 R20, R172.reuse, R168, R20 ;  /* 0x000000a8ac14723c */ /* 0x048ff00000001814 */
[C---:B------:R-:W-:Y:S01]  /*6cc0*/  HMMA.16816.F32 R24, R172.reuse, R170, R24 ;  /* 0x000000aaac18723c */ /* 0x040fe20000001818 */
[----:B------:R-:W1:Y:S07]  /*6cd0*/  LDSM.16.M88.4 R168, [R234+0x4000] ;  /* 0x00400000eaa8783b */ /* 0x000e6e0000000200 */
[C---:B-----5:R-:W-:Y:S08]  /*6ce0*/  HMMA.16816.F32 R28, R172.reuse, R184, R28 ;  /* 0x000000b8ac1c723c */ /* 0x060ff0000000181c */
        /* <DEDUP_REMOVED lines=112> */
[----:B------:R-:W1:Y:S07]  /*73f0*/  LDSM.16.M88.4 R180, [R211] ;  /* 0x00000000d3b4783b */ /* 0x000e6e0000000200 */
[C---:B--2---:R-:W-:Y:S08]  /*7400*/  HMMA.16816.F32 R20, R168.reuse, R172, R20 ;  /* 0x000000aca814723c */ /* 0x044ff00000001814 */
[C---:B------:R-:W-:Y:S01]  /*7410*/  HMMA.16816.F32 R24, R168.reuse, R174, R24 ;  /* 0x000000aea818723c */ /* 0x040fe20000001818 */
[----:B------:R-:W2:Y:S07]  /*7420*/  LDSM.16.M88.4 R172, [R210] ;  /* 0x00000000d2ac783b */ /* 0x000eae0000000200 */
[C---:B---3--:R-:W-:Y:S08]  /*7430*/  HMMA.16816.F32 R28, R168.reuse, R184, R28 ;  /* 0x000000b8a81c723c */ /* 0x048ff0000000181c */
[----:B------:R-:W-:Y:S01]  /*7440*/  HMMA.16816.F32 R32, R168, R186, R32 ;  /* 0x000000baa820723c */ /* 0x000fe20000001820 */
[----:B------:R-:W3:Y:S06]  /*7450*/  LDSM.16.M88.4 R168, [R209] ;  /* 0x00000000d1a8783b */ /* 0x000eec0000000200 */
[----:B------:R-:W5:Y:S01]  /*7460*/  LDSM.16.M88.4 R184, [R208] ;  /* 0x00000000d0b8783b */ /* 0x000f620000000200 */
        /* <DEDUP_REMOVED lines=9> */
[C---:B-----5:R-:W-:Y:S08]  /*7500*/  HMMA.16816.F32 R28, R176.reuse, R184, R28 ;  /* 0x000000b8b01c723c */ /* 0x060ff0000000181c */
        /* <DEDUP_REMOVED lines=12> */
[C---:B-----5:R-:W-:Y:S01]  /*75d0*/  HMMA.16816.F32 R28, R172.reuse, R184, R28 ;  /* 0x000000b8ac1c723c */ /* 0x060fe2000000181c */
[----:B------:R-:W3:Y:S07]  /*75e0*/  LDL.64 R184, [R1+0x68] ;  /* 0x0000680001b87983 */ /* 0x000eee0000100a00 */
[----:B------:R-:W-:Y:S01]  /*75f0*/  HMMA.16816.F32 R32, R172, R186, R32 ;  /* 0x000000baac20723c */ /* 0x000fe20000001820 */
[----:B------:R-:W5:Y:S06]  /*7600*/  LDL R187, [R1+0x78] ;  /* 0x0000780001bb7983 */ /* 0x000f6c0000100800 */
[----:B------:R-:W5:Y:S01]  /*7610*/  LDL R186, [R1+0x74] ;  /* 0x0000740001ba7983 */ /* 0x000f620000100800 */
[C---:B-1----:R-:W-:Y:S05]  /*7620*/  HMMA.16816.F32 R4, R168.reuse, R180, R4 ;  /* 0x000000b4a804723c */ /* 0x042fea0000001804 */
[----:B------:R-:W1:Y:S03]  /*7630*/  LDSM.16.M88.4 R172, [R220+0x7000] ;  /* 0x00700000dcac783b */ /* 0x000e660000000200 */
[C---:B------:R-:W-:Y:S03]  /*7640*/  HMMA.16816.F32 R8, R168.reuse, R182, R8 ;  /* 0x000000b6a808723c */ /* 0x040fe60000001808 */
[----:B------:R-:W4:Y:S01]  /*7650*/  LDSM.16.M88.4 R180, [R220+0x7800] ;  /* 0x00780000dcb4783b */ /* 0x000f220000000200 */
[----:B------:R-:W-:Y:S04]  /*7660*/  DEPBAR.LE SB0, 0x0 ;  /* 0x000080000000791a */ /* 0x000fe80000000000 */
[C---:B--2---:R-:W-:Y:S01]  /*7670*/  HMMA.16816.F32 R12, R168.reuse, R176, R12 ;  /* 0x000000b0a80c723c */ /* 0x044fe2000000180c */
[----:B------:R-:W-:Y:S07]  /*7680*/  BAR.SYNC.DEFER_BLOCKING 0x0 ;  /* 0x0000000000007b1d */ /* 0x000fee0000010000 */
[C---:B------:R-:W-:Y:S08]  /*7690*/  HMMA.16816.F32 R16, R168.reuse, R178, R16 ;  /* 0x000000b2a810723c */ /* 0x040ff00000001810 */
[C---:B-1----:R-:W-:Y:S08]  /*76a0*/  HMMA.16816.F32 R20, R168.reuse, R172, R20 ;  /* 0x000000aca814723c */ /* 0x042ff00000001814 */
[C---:B------:R-:W-:Y:S08]  /*76b0*/  HMMA.16816.F32 R24, R168.reuse, R174, R24 ;  /* 0x000000aea818723c */ /* 0x040ff00000001818 */
[C---:B----4-:R-:W-:Y:S08]  /*76c0*/  HMMA.16816.F32 R28, R168.reuse, R180, R28 ;  /* 0x000000b4a81c723c */ /* 0x050ff0000000181c */
[----:B------:R-:W-:Y:S07]  /*76d0*/  HMMA.16816.F32 R32, R168, R182, R32 ;  /* 0x000000b6a820723c */ /* 0x000fee0000001820 */
[----:B------:R-:W-:Y:S05]  /*76e0*/  IMAD.MOV.U32 R169, RZ, RZ, -0x40 ;  /* 0xffffffc0ffa97424 */ /* 0x000fea00078e00ff */
[----:B------:R-:W-:Y:S01]  /*76f0*/  IMAD R174, R192, R169, 0x1 ;  /* 0x00000001c0ae7424 */ /* 0x000fe200078e02a9 */
[----:B---3--:R-:W-:Y:S04]  /*7700*/  @P6 IADD3 R204, P0, R0, R184, RZ ;  /* 0x000000b800cc6210 */ /* 0x008fe80007f1e0ff */
[-C--:B------:R-:W-:Y:S02]  /*7710*/  @P6 IADD3.X R167, R164, R196.reuse, RZ, P0, !PT ;  /* 0x000000c4a4a76210 */ /* 0x080fe400007fe4ff */
[C---:B------:R-:W-:Y:S04]  /*7720*/  @P6 LEA R202, P0, R204.reuse, c[0x0][0x1c8], 0x1 ;  /* 0x00007200ccca6a11 */ /* 0x040fe800078008ff */
[----:B------:R-:W-:Y:S02]  /*7730*/  @P6 LEA.HI.X R203, R204, c[0x0][0x1cc], R167, 0x1, P0 ;  /* 0x00007300cccb6a11 */ /* 0x000fe400000f0ca7 */
[----:B------:R-:W-:Y:S03]  /*7740*/  @P6 IADD3 R201, P0, R184, 0x40, RZ ;  /* 0x00000040b8c96810 */ /* 0x000fe60007f1e0ff */
[----:B------:R-:W-:Y:S01]  /*7750*/  @!PT LDS RZ, [RZ] ;  /* 0x00000000fffff984 */ /* 0x000fe20000000800 */
[----:B------:R-:W-:Y:S01]  /*7760*/  @!PT LDS RZ, [RZ] ;  /* 0x00000000fffff984 */ /* 0x000fe20000000800 */
[----:B------:R-:W-:Y:S01]  /*7770*/  @!PT LDS RZ, [RZ] ;  /* 0x00000000fffff984 */ /* 0x000fe20000000800 */
[----:B------:R1:W-:Y:S02]  /*7780*/  @P6 LDGSTS.E.BYPASS.LTC128B.128 [R249+0x8100], [R202.64], !P5 ;  /* 0x08100000caf96fae */ /* 0x0003e4000e901d46 */
[----:B------:R-:W-:Y:S01]  /*7790*/  @P6 IMAD.X R167, RZ, RZ, R196, P0 ;  /* 0x000000ffffa76224 */ /* 0x000fe200000e06c4 */
[----:B------:R-:W-:Y:S04]  /*77a0*/  @P6 IADD3 R204, P0, R0, R201, RZ ;  /* 0x000000c900cc6210 */ /* 0x000fe80007f1e0ff */
[----:B------:R-:W-:Y:S02]  /*77b0*/  @P6 IADD3.X R207, R164, R167, RZ, P0, !PT ;  /* 0x000000a7a4cf6210 */ /* 0x000fe400007fe4ff */
[C---:B------:R-:W-:Y:S04]  /*77c0*/  @P6 LEA R198, P0, R204.reuse, c[0x0][0x1c8], 0x1 ;  /* 0x00007200ccc66a11 */ /* 0x040fe800078008ff */
[----:B------:R-:W-:Y:S02]  /*77d0*/  @P6 LEA.HI.X R199, R204, c[0x0][0x1cc], R207, 0x1, P0 ;  /* 0x00007300ccc76a11 */ /* 0x000fe400000f0ccf */
[----:B------:R-:W2:Y:S01]  /*77e0*/  SHFL.IDX PT, R204, R206, RZ, 0x1c1f ;  /* 0x001c1fffcecc7589 */ /* 0x000ea200000e0000 */
[----:B------:R-:W-:Y:S04]  /*77f0*/  @P6 IADD3 R205, P0, R184, 0x80, RZ ;  /* 0x00000080b8cd6810 */ /* 0x000fe80007f1e0ff */
[----:B------:R-:W-:Y:S01]  /*7800*/  @P6 IADD3.X R188, RZ, R196, RZ, P0, !PT ;  /* 0x000000c4ffbc6210 */ /* 0x000fe200007fe4ff */
[----:B------:R3:W4:Y:S01]  /*7810*/  SHFL.IDX PT, R207, R206, 0x1, 0x1c1f ;  /* 0x003c1f00cecf7f89 */ /* 0x00072200000e0000 */
[----:B------:R-:W-:Y:S04]  /*7820*/  @P6 IADD3 R171, P0, R0, R205, RZ ;  /* 0x000000cd00ab6210 */ /* 0x000fe80007f1e0ff */
[----:B------:R-:W-:Y:S02]  /*7830*/  @P6 IADD3.X R170, R164, R188, RZ, P0, !PT ;  /* 0x000000bca4aa6210 */ /* 0x000fe400007fe4ff */
[C---:B------:R-:W-:Y:S04]  /*7840*/  @P6 LEA R168, P0, R171.reuse, c[0x0][0x1c8], 0x1 ;  /* 0x00007200aba86a11 */ /* 0x040fe800078008ff */
[----:B------:R-:W-:Y:S02]  /*7850*/  @P6 LEA.HI.X R169, R171, c[0x0][0x1cc], R170, 0x1, P0 ;  /* 0x00007300aba96a11 */ /* 0x000fe400000f0caa */
[----:B-----5:R-:W-:Y:S02]  /*7860*/  IADD3 R170, R187, R174, -R251 ;  /* 0x000000aebbaa7210 */ /* 0x020fe40007ffe8fb */
[----:B------:R-:W-:Y:S04]  /*7870*/  @P6 IADD3 R191, P0, R184, 0xc0, RZ ;  /* 0x000000c0b8bf6810 */ /* 0x000fe80007f1e0ff */
[----:B------:R-:W-:Y:S02]  /*7880*/  @P6 IADD3.X R189, RZ, R196, RZ, P0, !PT ;  /* 0x000000c4ffbd6210 */ /* 0x000fe400007fe4ff */
[----:B---3--:R-:W-:Y:S01]  /*7890*/  @P6 IADD3 R206, P0, R0, R191, RZ ;  /* 0x000000bf00ce6210 */ /* 0x008fe20007f1e0ff */
[----:B------:R-:W-:Y:S03]  /*78a0*/  IMAD.IADD R0, R170, 0x1, -R186 ;  /* 0x00000001aa007824 */ /* 0x000fe600078e0aba */
[----:B------:R-:W-:Y:S02]  /*78b0*/  @P6 IADD3.X R171, R164, R189, RZ, P0, !PT ;  /* 0x000000bda4ab6210 */ /* 0x000fe400007fe4ff */
[----:B------:R-:W-:Y:S02]  /*78c0*/  @P6 LEA R170, P0, R206, c[0x0][0x1c8], 0x1 ;  /* 0x00007200ceaa6a11 */ /* 0x000fe400078008ff */
[C---:B--2---:R-:W-:Y:S01]  /*78d0*/  IADD3 R164, R0.reuse, R204, RZ ;  /* 0x000000cc00a47210 */ /* 0x044fe20007ffe0ff */
[----:B----4-:R-:W-:Y:S01]  /*78e0*/  IMAD.IADD R0, R0, 0x1, R207 ;  /* 0x0000000100007824 */ /* 0x010fe200078e02cf */
[----:B------:R-:W-:Y:S02]  /*78f0*/  @P6 LEA.HI.X R171, R206, c[0x0][0x1cc], R171, 0x1, P0 ;  /* 0x00007300ceab6a11 */ /* 0x000fe400000f0cab */
[----:B------:R-:W-:Y:S04]  /*7900*/  ISETP.GT.AND P0, PT, R164, RZ, PT ;  /* 0x000000ffa400720c */ /* 0x000fe80003f04270 */
[----:B------:R-:W-:Y:S02]  /*7910*/  FSEL R204, R4, -INF , P0 ;  /* 0xff80000004cc7808 */ /* 0x000fe40000000000 */
[----:B------:R-:W-:Y:S04]  /*7920*/  ISETP.GT.AND P0, PT, R164, 0x1, PT ;  /* 0x00000001a400780c */ /* 0x000fe80003f04270 */
[----:B------:R-:W-:Y:S02]  /*7930*/  FSEL R4, R5, -INF , P0 ;  /* 0xff80000005047808 */ /* 0x000fe40000000000 */
[----:B------:R-:W-:Y:S02]  /*7940*/  ISETP.GT.AND P0, PT, R0, RZ, PT ;  /* 0x000000ff0000720c */ /* 0x000fe40003f04270 */
[----:B------:R-:W-:Y:S02]  /*7950*/  FMNMX.FTZ R5, R204, R3, !PT ;  /* 0x00000003cc057209 */ /* 0x000fe40007810000 */
[----:B------:R-:W-:Y:S02]  /*7960*/  FSEL R206, R6, -INF , P0 ;  /* 0xff80000006ce7808 */ /* 0x000fe40000000000 */
        /* <DEDUP_REMOVED lines=25> */
[----:B------:R-:W-:Y:S02]  /*7b00*/  MOV R16, R198 ;  /* 0x000000c600107202 */ /* 0x000fe40000000f00 */
        /* <DEDUP_REMOVED lines=35> */
[----:B------:R-:W-:Y:S02]  /*7d40*/  FMNMX.FTZ R5, R179, R14, !PT ;  /* 0x0000000eb3057209 */ /* 0x000fe40007810000 */
[----:B------:R-:W-:Y:S02]  /*7d50*/  FMNMX.FTZ R12, R180, R7, !PT ;  /* 0x00000007b40c7209 */ /* 0x000fe40007810000 */
[----:B------:R-:W-:Y:S02]  /*7d60*/  MOV R19, R185 ;  /* 0x000000b900137202 */ /* 0x000fe40000000f00 */
        /* <DEDUP_REMOVED lines=17> */
[C---:B------:R-:W-:Y:S02]  /*7e80*/  ISETP.GT.AND P0, PT, R0.reuse, 0x31, PT ;  /* 0x000000310000780c */ /* 0x040fe40003f04270 */
[----:B------:R-:W-:Y:S02]  /*7e90*/  FMNMX.FTZ R12, R185, R12, !PT ;  /* 0x0000000cb90c7209 */ /* 0x000fe40007810000 */
[----:B------:R-:W-:Y:S02]  /*7ea0*/  FMNMX.FTZ R5, R193, R14, !PT ;  /* 0x0000000ec1057209 */ /* 0x000fe40007810000 */
[----:B------:R-:W-:Y:S02]  /*7eb0*/  FSEL R178, R31, -INF , P0 ;  /* 0xff8000001fb27808 */ /* 0x000fe40000000000 */
[----:B------:R-:W-:Y:S02]  /*7ec0*/  ISETP.GT.AND P0, PT, R0, 0x38, PT ;  /* 0x000000380000780c */ /* 0x000fe40003f04270 */
[----:B------:R-:W-:Y:S02]  /*7ed0*/  FMNMX.FTZ R5, R182, R5, !PT ;  /* 0x00000005b6057209 */ /* 0x000fe40007810000 */
[----:B------:R-:W-:Y:S02]  /*7ee0*/  FMNMX.FTZ R11, R187, R12, !PT ;  /* 0x0000000cbb0b7209 */ /* 0x000fe40007810000 */
[----:B------:R-:W-:Y:S02]  /*7ef0*/  FSEL R174, R34, -INF , P0 ;  /* 0xff80000022ae7808 */ /* 0x000fe40000000000 */
[----:B------:R-:W-:Y:S01]  /*7f00*/  ISETP.GT.AND P0, PT, R0, 0x39, PT ;  /* 0x000000390000780c */ /* 0x000fe20003f04270 */
[----:B------:R-:W2:Y:S01]  /*7f10*/  SHFL.BFLY PT, R12, R11, 0x2, 0x1f ;  /* 0x0c401f000b0c7f89 */ /* 0x000ea200000e0000 */
[----:B------:R-:W-:Y:S02]  /*7f20*/  FMNMX.FTZ R7, R178, R5, !PT ;  /* 0x00000005b2077209 */ /* 0x000fe40007810000 */
[----:B------:R-:W-:Y:S02]  /*7f30*/  FSEL R164, R35, -INF , P0 ;  /* 0xff80000023a47808 */ /* 0x000fe40000000000 */
[----:B------:R-:W-:Y:S02]  /*7f40*/  @P6 IADD3 R0, P0, R166, R18, RZ ;  /* 0x00000012a6006210 */ /* 0x000fe40007f1e0ff */
[----:B------:R-:W-:Y:S02]  /*7f50*/  FMNMX.FTZ R7, R174, R7, !PT ;  /* 0x00000007ae077209 */ /* 0x000fe40007810000 */
[----:B------:R-:W-:Y:S02]  /*7f60*/  @P6 IADD3.X R13, R2, R196, RZ, P0, !PT ;  /* 0x000000c4020d6210 */ /* 0x000fe400007fe4ff */
[----:B------:R-:W-:Y:S02]  /*7f70*/  @P6 LEA R16, P0, R0, c[0x0][0x1c8], 0x1 ;  /* 0x0000720000106a11 */ /* 0x000fe400078008ff */
[----:B------:R-:W-:Y:S02]  /*7f80*/  FMNMX.FTZ R5, R164, R7, !PT ;  /* 0x00000007a4057209 */ /* 0x000fe40007810000 */
[----:B------:R-:W-:Y:S02]  /*7f90*/  MOV R21, R17 ;  /* 0x0000001100157202 */ /* 0x000fe40000000f00 */
[----:B------:R-:W-:Y:S02]  /*7fa0*/  @P6 LEA.HI.X R17, R0, c[0x0][0x1cc], R13, 0x1, P0 ;  /* 0x0000730000116a11 */ /* 0x000fe400000f0c0d */
[----:B------:R-:W3:Y:S01]  /*7fb0*/  SHFL.BFLY PT, R0, R5, 0x2, 0x1f ;  /* 0x0c401f0005007f89 */ /* 0x000ee200000e0000 */
[----:B------:R-:W-:Y:S02]  /*7fc0*/  @P6 IADD3 R201, P0, R166, R201, RZ ;  /* 0x000000c9a6c96210 */ /* 0x000fe40007f1e0ff */
[----:B--2---:R-:W-:Y:S03]  /*7fd0*/  FMNMX.FTZ R11, R11, R12, !PT ;  /* 0x0000000c0b0b7209 */ /* 0x004fe60007810000 */
[----:B------:R2:W-:Y:S01]  /*7fe0*/  @P6 LDGSTS.E.BYPASS.LTC128B.128 [R249+0xa100], [R20.64], !P4 ;  /* 0x0a10000014f96fae */ /* 0x0005e2000e101d46 */
[----:B------:R-:W-:Y:S02]  /*7ff0*/  @P6 IADD3.X R14, R2, R167, RZ, P0, !PT ;  /* 0x000000a7020e6210 */ /* 0x000fe400007fe4ff */
[C---:B------:R-:W-:Y:S03]  /*8000*/  @P6 LEA R18, P0, R201.reuse, c[0x0][0x1c8], 0x1 ;  /* 0x00007200c9126a11 */ /* 0x040fe600078008ff */
[----:B------:R-:W4:Y:S01]  /*8010*/  SHFL.BFLY PT, R12, R11, 0x1, 0x1f ;  /* 0x0c201f000b0c7f89 */ /* 0x000f2200000e0000 */
[----:B------:R-:W-:Y:S02]  /*8020*/  @P6 LEA.HI.X R19, R201, c[0x0][0x1cc], R14, 0x1, P0 ;  /* 0x00007300c9136a11 */ /* 0x000fe400000f0c0e */
[----:B------:R-:W-:Y:S03]  /*8030*/  @P6 IADD3 R205, P0, R166, R205, RZ ;  /* 0x000000cda6cd6210 */ /* 0x000fe60007f1e0ff */
[----:B------:R5:W-:Y:S02]  /*8040*/  @P6 LDGSTS.E.BYPASS.LTC128B.128 [R249+0xc100], [R168.64], !P3 ;  /* 0x0c100000a8f96fae */ /* 0x000be4000d901d46 */
[----:B------:R-:W-:Y:S01]  /*8050*/  @P6 IMAD.X R14, R2, 0x1, R188, P0 ;  /* 0x00000001020e6824 */ /* 0x000fe200000e06bc */
[----:B------:R-:W-:Y:S02]  /*8060*/  @P6 IADD3 R166, P0, R166, R191, RZ ;  /* 0x000000bfa6a66210 */ /* 0x000fe40007f1e0ff */
[----:B---3--:R-:W-:Y:S01]  /*8070*/  FMNMX.FTZ R5, R5, R0, !PT ;  /* 0x0000000005057209 */ /* 0x008fe20007810000 */
[----:B------:R3:W-:Y:S01]  /*8080*/  @P6 LDGSTS.E.BYPASS.LTC128B.128 [R249+0xe100], [R170.64], !P2 ;  /* 0x0e100000aaf96fae */ /* 0x0007e2000d101d46 */
[----:B------:R-:W-:Y:S02]  /*8090*/  @P6 IADD3.X R7, R2, R189, RZ, P0, !PT ;  /* 0x000000bd02076210 */ /* 0x000fe400007fe4ff */
[C---:B------:R-:W-:Y:S03]  /*80a0*/  @P6 LEA R24, P0, R205.reuse, c[0x0][0x1c8], 0x1 ;  /* 0x00007200cd186a11 */ /* 0x040fe600078008ff */
[----:B------:R-:W1:Y:S01]  /*80b0*/  SHFL.BFLY PT, R2, R5, 0x1, 0x1f ;  /* 0x0c201f0005027f89 */ /* 0x000e6200000e0000 */
[----:B------:R-:W-:Y:S02]  /*80c0*/  @P6 LEA.HI.X R25, R205, c[0x0][0x1cc], R14, 0x1, P0 ;  /* 0x00007300cd196a11 */ /* 0x000fe400000f0c0e */
[C---:B------:R-:W-:Y:S02]  /*80d0*/  @P6 LEA R26, P0, R166.reuse, c[0x0][0x1c8], 0x1 ;  /* 0x00007200a61a6a11 */ /* 0x040fe400078008ff */
[----:B----4-:R-:W-:Y:S01]  /*80e0*/  FMNMX.FTZ R0, R11, R12, !PT ;  /* 0x0000000c0b007209 */ /* 0x010fe20007810000 */
[----:B------:R4:W-:Y:S01]  /*80f0*/  @P6 LDGSTS.E.BYPASS.LTC128B.128 [R249+0x9100], [R16.64], !P5 ;  /* 0x0910000010f96fae */ /* 0x0009e2000e901d46 */
[----:B------:R-:W-:Y:S02]  /*8100*/  @P6 LEA.HI.X R27, R166, c[0x0][0x1cc], R7, 0x1, P0 ;  /* 0x00007300a61b6a11 */ /* 0x000fe400000f0c07 */
[C---:B------:R-:W-:Y:S01]  /*8110*/  FSETP.NEU.FTZ.AND P0, PT, R0.reuse, -INF , PT ;  /* 0xff8000000000780b */ /* 0x040fe20003f1d000 */
[----:B------:R-:W-:Y:S02]  /*8120*/  FMUL.FTZ R11, R0, c[0x0][0x2d0] ;  /* 0x0000b400000b7a20 */ /* 0x000fe40000410000 */
[----:B------:R2:W-:Y:S03]  /*8130*/  @P6 LDGSTS.E.BYPASS.LTC128B.128 [R249+0xb100], [R18.64], !P4 ;  /* 0x0b10000012f96fae */ /* 0x0005e6000e101d46 */
[----:B------:R-:W-:Y:S03]  /*8140*/  FSEL R191, R11, RZ, P0 ;  /* 0x000000ff0bbf7208 */ /* 0x000fe60000000000 */
[----:B------:R3:W-:Y:S02]  /*8150*/  @P6 LDGSTS.E.BYPASS.LTC128B.128 [R249+0xd100], [R24.64], !P3 ;  /* 0x0d10000018f96fae */ /* 0x0007e4000d901d46 */
[--C-:B------:R-:W-:Y:S01]  /*8160*/  FFMA.FTZ R205, R4, c[0x0][0x2d0], -R191.reuse ;  /* 0x0000b40004cd7a23 */ /* 0x100fe200000108bf */
[----:B------:R-:W-:Y:S01]  /*8170*/  FSEL R4, R0, RZ, P0 ;  /* 0x000000ff00047208 */ /* 0x000fe20000000000 */
[--C-:B------:R-:W-:Y:S01]  /*8180*/  FFMA.FTZ R7, R204, c[0x0][0x2d0], -R191.reuse ;  /* 0x0000b400cc077a23 */ /* 0x100fe200000108bf */
[----:B-1----:R-:W-:Y:S01]  /*8190*/  FMNMX.FTZ R2, R5, R2, !PT ;  /* 0x0000000205027209 */ /* 0x002fe20007810000 */
[----:B------:R-:W-:Y:S01]  /*81a0*/  FFMA.FTZ R204, R207, c[0x0][0x2d0], -R191 ;  /* 0x0000b400cfcc7a23 */ /* 0x000fe200000108bf */
[----:B------:R1:W-:Y:S01]  /*81b0*/  @P6 LDGSTS.E.BYPASS.LTC128B.128 [R249+0xf100], [R26.64], !P2 ;  /* 0x0f1000001af96fae */ /* 0x0003e2000d101d46 */
[----:B------:R-:W-:Y:S01]  /*81c0*/  FADD.FTZ R3, -R4, R3 ;  /* 0x0000000304037221 */ /* 0x000fe20000010100 */
[C---:B------:R-:W-:Y:S01]  /*81d0*/  FSETP.NEU.FTZ.AND P0, PT, R2.reuse, -INF , PT ;  /* 0xff8000000200780b */ /* 0x040fe20003f1d000 */
[C---:B------:R-:W-:Y:S01]  /*81e0*/  FMUL.FTZ R207, R2.reuse, c[0x0][0x2d0] ;  /* 0x0000b40002cf7a20 */ /* 0x040fe20000410000 */
[----:B------:R-:W-:Y:S01]  /*81f0*/  MUFU.EX2 R189, R7 ;  /* 0x0000000700bd7308 */ /* 0x000fe20000000800 */
[----:B------:R-:W-:Y:S01]  /*8200*/  FMUL.FTZ R5, R3, c[0x0][0x2d0] ;  /* 0x0000b40003057a20 */ /* 0x000fe20000410000 */
[----:B------:R-:W-:Y:S01]  /*8210*/  FSEL R4, R2, RZ, P0 ;  /* 0x000000ff02047208 */ /* 0x000fe20000000000 */
[----:B------:R-:W1:Y:S01]  /*8220*/  LDSM.16.MT88.4 R12, [R227] ;  /* 0x00000000e30c783b */ /* 0x000e620000004200 */
[----:B------:R-:W-:Y:S01]  /*8230*/  FSEL R207, R207, RZ, P0 ;  /* 0x000000ffcfcf7208 */ /* 0x000fe20000000000 */
[----:B------:R-:W-:Y:S02]  /*8240*/  FFMA.FTZ R9, R9, c[0x0][0x2d0], -R191 ;  /* 0x0000b40009097a23 */ /* 0x000fe400000108bf */
[----:B------:R-:W-:Y:S02]  /*8250*/  FADD.FTZ R3, -R4, R165 ;  /* 0x000000a504037221 */ /* 0x000fe40000010100 */
[--C-:B------:R-:W-:Y:S01]  /*8260*/  FFMA.FTZ R202, R10, c[0x0][0x2d0], -R207.reuse ;  /* 0x0000b4000aca7a23 */ /* 0x100fe200000108cf */
[----:B------:R-:W-:Y:S01]  /*8270*/  MUFU.EX2 R203, R9 ;  /* 0x0000000900cb7308 */ /* 0x000fe20000000800 */
[--C-:B------:R-:W-:Y:S01]  /*8280*/  FFMA.FTZ R167, R6, c[0x0][0x2d0], -R207.reuse ;  /* 0x0000b40006a77a23 */ /* 0x100fe200000108cf */
[----:B--2---:R-:W5:Y:S01]  /*8290*/  LDSM.16.MT88.4 R20, [R226] ;  /* 0x00000000e214783b */ /* 0x004f620000004200 */
[--C-:B------:R-:W-:Y:S02]  /*82a0*/  FFMA.FTZ R201, R8, c[0x0][0x2d0], -R207.reuse ;  /* 0x0000b40008c97a23 */ /* 0x100fe400000108cf */
[--C-:B------:R-:W-:Y:S02]  /*82b0*/  FFMA.FTZ R206, R206, c[0x0][0x2d0], -R207.reuse ;  /* 0x0000b400cece7a23 */ /* 0x100fe400000108cf */
[----:B------:R-:W-:Y:S01]  /*82c0*/  FMUL.FTZ R8, R3, c[0x0][0x2d0] ;  /* 0x0000b40003087a20 */ /* 0x000fe20000410000 */
[----:B------:R-:W1:Y:S02]  /*82d0*/  LDSM.16.MT88.4 R28, [R225] ;  /* 0x00000000e11c783b */ /* 0x000e640000004200 */
[----:B------:R-:W3:Y:S04]  /*82e0*/  MUFU.EX2 R166, R5 ;  /* 0x0000000500a67308 */ /* 0x000ee80000000800 */
[----:B------:R-:W2:Y:S06]  /*82f0*/  LDL.LU R188, [R1+0x70] ;  /* 0x0000700001bc7983 */ /* 0x000eac0000300800 */
[----:B------:R-:W5:Y:S01]  /*8300*/  MUFU.EX2 R3, R8 ;  /* 0x0000000800037308 */ /* 0x000f620000000800 */
[----:B------:R-:W0:Y:S09]  /*8310*/  LDGDEPBAR ;  /* 0x00000000000079af */ /* 0x000e320000000000 */
[----:B------:R-:W1:Y:S01]  /*8320*/  MUFU.EX2 R205, R205 ;  /* 0x000000cd00cd7308 */ /* 0x000e620000000800 */
[C---:B---3--:R-:W-:Y:S02]  /*8330*/  FMUL.FTZ R4, R166.reuse, R160 ;  /* 0x000000a0a6047220 */ /* 0x048fe40000410000 */
[C---:B------:R-:W-:Y:S01]  /*8340*/  FMUL.FTZ R5, R166.reuse, R161 ;  /* 0x000000a1a6057220 */ /* 0x040fe20000410000 */
[----:B------:R-:W3:Y:S01]  /*8350*/  LDL.LU R160, [R1+0x58] ;  /* 0x0000580001a07983 */ /* 0x000ee20000300800 */
[C---:B------:R-:W-:Y:S05]  /*8360*/  FMUL.FTZ R9, R166.reuse, R157 ;  /* 0x0000009da6097220 */ /* 0x040fea0000410000 */
[----:B------:R-:W1:Y:S01]  /*8370*/  MUFU.EX2 R204, R204 ;  /* 0x000000cc00cc7308 */ /* 0x000e620000000800 */
[C---:B----4-:R-:W-:Y:S02]  /*8380*/  FMUL.FTZ R16, R166.reuse, R136 ;  /* 0x00000088a6107220 */ /* 0x050fe40000410000 */
[C---:B------:R-:W-:Y:S02]  /*8390*/  FMUL.FTZ R17, R166.reuse, R137 ;  /* 0x00000089a6117220 */ /* 0x040fe40000410000 */
[C---:B-----5:R-:W-:Y:S02]  /*83a0*/  FMUL.FTZ R6, R3.reuse, R162 ;  /* 0x000000a203067220 */ /* 0x060fe40000410000 */
[C---:B------:R-:W-:Y:S02]  /*83b0*/  FMUL.FTZ R7, R3.reuse, R163 ;  /* 0x000000a303077220 */ /* 0x040fe40000410000 */
[C---:B------:R-:W-:Y:S01]  /*83c0*/  FMUL.FTZ R8, R166.reuse, R156 ;  /* 0x0000009ca6087220 */ /* 0x040fe20000410000 */
[----:B------:R-:W-:Y:S01]  /*83d0*/  MUFU.EX2 R206, R206 ;  /* 0x000000ce00ce7308 */ /* 0x000fe20000000800 */
[C---:B------:R-:W-:Y:S02]  /*83e0*/  FMUL.FTZ R10, R3.reuse, R158 ;  /* 0x0000009e030a7220 */ /* 0x040fe40000410000 */
[----:B------:R-:W-:Y:S01]  /*83f0*/  FMUL.FTZ R11, R3, R159 ;  /* 0x0000009f030b7220 */ /* 0x000fe20000410000 */
[----:B-1----:R-:W-:Y:S01]  /*8400*/  F2FP.PACK_AB R168, R205, R189 ;  /* 0x000000bdcda8723e */ /* 0x002fe200000000ff */
[C---:B------:R-:W-:Y:S01]  /*8410*/  FMUL.FTZ R18, R3.reuse, R138 ;  /* 0x0000008a03127220 */ /* 0x040fe20000410000 */
[----:B------:R-:W-:Y:S01]  /*8420*/  LDSM.16.MT88.4 R156, [R227+0x1800] ;  /* 0x00180000e39c783b */ /* 0x000fe20000004200 */
[C---:B------:R-:W-:Y:S02]  /*8430*/  FMUL.FTZ R19, R3.reuse, R139 ;  /* 0x0000008b03137220 */ /* 0x040fe40000410000 */
[C---:B------:R-:W-:Y:S01]  /*8440*/  FMUL.FTZ R26, R3.reuse, R146 ;  /* 0x00000092031a7220 */ /* 0x040fe20000410000 */
[----:B------:R-:W1:Y:S01]  /*8450*/  MUFU.EX2 R167, R167 ;  /* 0x000000a700a77308 */ /* 0x000e620000000800 */
[----:B------:R-:W-:Y:S01]  /*8460*/  FMUL.FTZ R27, R3, R147 ;  /* 0x00000093031b7220 */ /* 0x000fe20000410000 */
[----:B------:R-:W-:Y:S01]  /*8470*/  LDSM.16.MT88.4 R136, [R227+0x2000] ;  /* 0x00200000e388783b */ /* 0x000fe20000004200 */
[C---:B------:R-:W-:Y:S01]  /*8480*/  FMUL.FTZ R25, R166.reuse, R145 ;  /* 0x00000091a6197220 */ /* 0x040fe20000410000 */
[----:B------:R-:W-:Y:S01]  /*8490*/  F2FP.PACK_AB R170, R203, R204 ;  /* 0x000000cccbaa723e */ /* 0x000fe200000000ff */
        /* <DEDUP_REMOVED lines=10> */
[----:B------:R-:W-:Y:S02]  /*8540*/  FMUL.FTZ R39, R3, R39 ;  /* 0x0000002703277220 */ /* 0x000fe40000410000 */
[C---:B------:R-:W-:Y:S01]  /*8550*/  FMUL.FTZ R40, R166.reuse, R40 ;  /* 0x00000028a6287220 */ /* 0x040fe20000410000 */
        /* <DEDUP_REMOVED lines=11> */
[----:B----4-:R-:W-:Y:S01]  /*8610*/  F2FP.PACK_AB R171, R201, R202 ;  /* 0x000000cac9ab723e */ /* 0x010fe200000000ff */
[----:B------:R-:W-:Y:S02]  /*8620*/  FFMA.FTZ R145, R179, c[0x0][0x2d0], -R207 ;  /* 0x0000b400b3917a23 */ /* 0x000fe400000108cf */
[----:B------:R-:W-:Y:S02]  /*8630*/  FFMA.FTZ R154, R181, c[0x0][0x2d0], -R191 ;  /* 0x0000b400b59a7a23 */ /* 0x000fe400000108bf */
[----:B------:R-:W-:Y:S01]  /*8640*/  MUFU.EX2 R179, R145 ;  /* 0x0000009100b37308 */ /* 0x000fe20000000800 */
[C---:B------:R-:W-:Y:S01]  /*8650*/  FMUL.FTZ R51, R3.reuse, R51 ;  /* 0x0000003303337220 */ /* 0x040fe20000410000 */
[C---:B------:R-:W-:Y:S03]  /*8660*/  HMMA.16816.F32 R4, R168.reuse, R12, R4 ;  /* 0x0000000ca804723c */ /* 0x040fe60000001804 */
[C---:B------:R-:W-:Y:S02]  /*8670*/  FMUL.FTZ R52, R166.reuse, R52 ;  /* 0x00000034a6347220 */ /* 0x040fe40000410000 */
[C---:B------:R-:W-:Y:S02]  /*8680*/  FMUL.FTZ R53, R166.reuse, R53 ;  /* 0x00000035a6357220 */ /* 0x040fe40000410000 */
[C---:B------:R-:W-:Y:S01]  /*8690*/  FMUL.FTZ R12, R166.reuse, R132 ;  /* 0x00000084a60c7220 */ /* 0x040fe20000410000 */
[C---:B------:R-:W-:Y:S01]  /*86a0*/  HMMA.16816.F32 R8, R168.reuse, R14, R8 ;  /* 0x0000000ea808723c */ /* 0x040fe20000001808 */
[----:B------:R-:W-:Y:S03]  /*86b0*/  MUFU.EX2 R181, R154 ;  /* 0x0000009a00b57308 */ /* 0x000fe60000000800 */
[C---:B------:R-:W-:Y:S02]  /*86c0*/  FMUL.FTZ R13, R166.reuse, R133 ;  /* 0x00000085a60d7220 */ /* 0x040fe40000410000 */
[C---:B------:R-:W-:Y:S02]  /*86d0*/  FMUL.FTZ R54, R3.reuse, R54 ;  /* 0x0000003603367220 */ /* 0x040fe40000410000 */
[C---:B------:R-:W-:Y:S04]  /*86e0*/  FMUL.FTZ R14, R3.reuse, R134 ;  /* 0x00000086030e7220 */ /* 0x040fe80000410000 */
[C---:B------:R-:W-:Y:S02]  /*86f0*/  FMUL.FTZ R15, R3.reuse, R135 ;  /* 0x00000087030f7220 */ /* 0x040fe40000410000 */
[----:B------:R-:W1:Y:S01]  /*8700*/  LDSM.16.MT88.4 R132, [R224] ;  /* 0x00000000e084783b */ /* 0x000e620000004200 */
[C---:B------:R-:W-:Y:S02]  /*8710*/  FMUL.FTZ R55, R3.reuse, R55 ;  /* 0x0000003703377220 */ /* 0x040fe40000410000 */
[C---:B------:R-:W-:Y:S02]  /*8720*/  FMUL.FTZ R56, R166.reuse, R56 ;  /* 0x00000038a6387220 */ /* 0x040fe40000410000 */
        /* <DEDUP_REMOVED lines=9> */
[----:B------:R-:W4:Y:S01]  /*87c0*/  LDSM.16.MT88.4 R140, [R226+0x2000] ;  /* 0x00200000e28c783b */ /* 0x000f220000004200 */
        /* <DEDUP_REMOVED lines=8> */
[----:B------:R-:W-:Y:S02]  /*8850*/  FMUL.FTZ R64, R166, R64 ;  /* 0x00000040a6407220 */ /* 0x000fe40000410000 */
[C---:B------:R-:W-:Y:S04]  /*8860*/  FMUL.FTZ R30, R3.reuse, R150 ;  /* 0x00000096031e7220 */ /* 0x040fe80000410000 */
[----:B------:R-:W-:Y:S02]  /*8870*/  FMUL.FTZ R31, R3, R151 ;  /* 0x00000097031f7220 */ /* 0x000fe40000410000 */
[--C-:B------:R-:W-:Y:S02]  /*8880*/  FFMA.FTZ R149, R172, c[0x0][0x2d0], -R207.reuse ;  /* 0x0000b400ac957a23 */ /* 0x100fe400000108cf */
[----:B------:R-:W5:Y:S01]  /*8890*/  LDL R172, [R1+0x7c] ;  /* 0x00007c0001ac7983 */ /* 0x000f620000100800 */
[----:B------:R-:W-:Y:S02]  /*88a0*/  FFMA.FTZ R148, R176, c[0x0][0x2d0], -R207 ;  /* 0x0000b400b0947a23 */ /* 0x000fe400000108cf */
[C---:B-1----:R-:W-:Y:S03]  /*88b0*/  HMMA.16816.F32 R28, R168.reuse, R132, R28 ;  /* 0x00000084a81c723c */ /* 0x042fe6000000181c */
[--C-:B------:R-:W-:Y:S02]  /*88c0*/  FFMA.FTZ R151, R199, c[0x0][0x2d0], -R191.reuse ;  /* 0x0000b400c7977a23 */ /* 0x100fe400000108bf */
[C---:B------:R-:W-:Y:S02]  /*88d0*/  FMUL.FTZ R65, R166.reuse, R65 ;  /* 0x00000041a6417220 */ /* 0x040fe40000410000 */
[----:B------:R-:W-:Y:S01]  /*88e0*/  MUFU.EX2 R199, R151 ;  /* 0x0000009700c77308 */ /* 0x000fe20000000800 */
[C---:B------:R-:W-:Y:S01]  /*88f0*/  HMMA.16816.F32 R32, R168.reuse, R134, R32 ;  /* 0x00000086a820723c */ /* 0x040fe20000001820 */
[----:B------:R-:W1:Y:S03]  /*8900*/  LDSM.16.MT88.4 R132, [R225+0x2000] ;  /* 0x00200000e184783b */ /* 0x000e660000004200 */
[C---:B------:R-:W-:Y:S02]  /*8910*/  FMUL.FTZ R66, R3.reuse, R66 ;  /* 0x0000004203427220 */ /* 0x040fe40000410000 */
[C---:B------:R-:W-:Y:S02]  /*8920*/  FMUL.FTZ R67, R3.reuse, R67 ;  /* 0x0000004303437220 */ /* 0x040fe40000410000 */
[C---:B------:R-:W-:Y:S04]  /*8930*/  HMMA.16816.F32 R36, R168.reuse, R136, R36 ;  /* 0x00000088a824723c */ /* 0x040fe80000001824 */
[C---:B------:R-:W-:Y:S02]  /*8940*/  FMUL.FTZ R68, R166.reuse, R68 ;  /* 0x00000044a6447220 */ /* 0x040fe40000410000 */
[C---:B------:R-:W-:Y:S02]  /*8950*/  FMUL.FTZ R69, R166.reuse, R69 ;  /* 0x00000045a6457220 */ /* 0x040fe40000410000 */
[C---:B------:R-:W-:Y:S01]  /*8960*/  HMMA.16816.F32 R40, R168.reuse, R138, R40 ;  /* 0x0000008aa828723c */ /* 0x040fe20000001828 */
[----:B------:R-:W1:Y:S03]  /*8970*/  LDSM.16.MT88.4 R136, [R224+0x2000] ;  /* 0x00200000e088783b */ /* 0x000e660000004200 */
[C---:B------:R-:W-:Y:S02]  /*8980*/  FMUL.FTZ R70, R3.reuse, R70 ;  /* 0x0000004603467220 */ /* 0x040fe40000410000 */
[C---:B------:R-:W-:Y:S02]  /*8990*/  FMUL.FTZ R71, R3.reuse, R71 ;  /* 0x0000004703477220 */ /* 0x040fe40000410000 */
[C---:B----4-:R-:W-:Y:S04]  /*89a0*/  HMMA.16816.F32 R44, R168.reuse, R140, R44 ;  /* 0x0000008ca82c723c */ /* 0x050fe8000000182c */
[C---:B------:R-:W-:Y:S02]  /*89b0*/  FMUL.FTZ R72, R166.reuse, R72 ;  /* 0x00000048a6487220 */ /* 0x040fe40000410000 */
[C---:B------:R-:W-:Y:S02]  /*89c0*/  FMUL.FTZ R73, R166.reuse, R73 ;  /* 0x00000049a6497220 */ /* 0x040fe40000410000 */
[C---:B------:R-:W-:Y:S01]  /*89d0*/  HMMA.16816.F32 R48, R168.reuse, R142, R48 ;  /* 0x0000008ea830723c */ /* 0x040fe20000001830 */
[----:B------:R-:W4:Y:S03]  /*89e0*/  LDSM.16.MT88.4 R140, [R227+0x4000] ;  /* 0x00400000e38c783b */ /* 0x000f260000004200 */
        /* <DEDUP_REMOVED lines=15> */
[----:B------:R-:W2:Y:S03]  /*8ae0*/  LDSM.16.MT88.4 R136, [R225+0x4000] ;  /* 0x00400000e188783b */ /* 0x000ea60000004200 */
        /* <DEDUP_REMOVED lines=19> */
[C---:B------:R-:W-:Y:S02]  /*8c20*/  FMUL.FTZ R96, R166.reuse, R96 ;  /* 0x00000060a6607220 */ /* 0x040fe40000410000 */
[C---:B------:R-:W-:Y:S02]  /*8c30*/  FMUL.FTZ R97, R166.reuse, R97 ;  /* 0x00000061a6617220 */ /* 0x040fe40000410000 */
[C---:B------:R-:W-:Y:S01]  /*8c40*/  HMMA.16816.F32 R88, R168.reuse, R138, R88 ;  /* 0x0000008aa858723c */ /* 0x040fe20000001858 */
[----:B------:R-:W2:Y:S03]  /*8c50*/  LDSM.16.MT88.4 R136, [R226+0x6000] ;  /* 0x00600000e288783b */ /* 0x000ea60000004200 */
[--C-:B------:R-:W-:Y:S02]  /*8c60*/  FFMA.FTZ R144, R173, c[0x0][0x2d0], -R191.reuse ;  /* 0x0000b400ad907a23 */ /* 0x100fe400000108bf */
[C---:B------:R-:W-:Y:S02]  /*8c70*/  FMUL.FTZ R98, R3.reuse, R98 ;  /* 0x0000006203627220 */ /* 0x040fe40000410000 */
[C---:B----4-:R-:W-:Y:S01]  /*8c80*/  HMMA.16816.F32 R92, R168.reuse, R140, R92 ;  /* 0x0000008ca85c723c */ /* 0x050fe2000000185c */
[----:B------:R4:W-:Y:S03]  /*8c90*/  MUFU.EX2 R173, R144 ;  /* 0x0000009000ad7308 */ /* 0x0009e60000000800 */
[C---:B------:R-:W-:Y:S02]  /*8ca0*/  FMUL.FTZ R99, R3.reuse, R99 ;  /* 0x0000006303637220 */ /* 0x040fe40000410000 */
[----:B------:R-:W-:Y:S02]  /*8cb0*/  FMUL.FTZ R100, R166, R100 ;  /* 0x00000064a6647220 */ /* 0x000fe40000410000 */
[----:B------:R-:W-:Y:S03]  /*8cc0*/  FFMA.FTZ R140, R186, c[0x0][0x2d0], -R191 ;  /* 0x0000b400ba8c7a23 */ /* 0x000fe600000108bf */
[C---:B------:R-:W-:Y:S01]  /*8cd0*/  HMMA.16816.F32 R96, R168.reuse, R142, R96 ;  /* 0x0000008ea860723c */ /* 0x040fe20000001860 */
[----:B------:R2:W2:Y:S02]  /*8ce0*/  MUFU.EX2 R186, R140 ;  /* 0x0000008c00ba7308 */ /* 0x0004a40000000800 */
[C---:B------:R-:W-:Y:S02]  /*8cf0*/  FMUL.FTZ R101, R166.reuse, R101 ;  /* 0x00000065a6657220 */ /* 0x040fe40000410000 */
[C---:B------:R-:W-:Y:S02]  /*8d00*/  FMUL.FTZ R102, R3.reuse, R102 ;  /* 0x0000006603667220 */ /* 0x040fe40000410000 */
[----:B------:R-:W-:Y:S02]  /*8d10*/  FMUL.FTZ R103, R3, R103 ;  /* 0x0000006703677220 */ /* 0x000fe40000410000 */
[C---:B------:R-:W-:Y:S03]  /*8d20*/  FMUL.FTZ R104, R166.reuse, R104 ;  /* 0x00000068a6687220 */ /* 0x040fe60000410000 */
[----:B------:R-:W-:Y:S02]  /*8d30*/  FMUL.FTZ R105, R166, R105 ;  /* 0x00000069a6697220 */ /* 0x000fe40000410000 */
[C---:B-1----:R-:W-:Y:S03]  /*8d40*/  HMMA.16816.F32 R100, R168.reuse, R132, R100 ;  /* 0x00000084a864723c */ /* 0x042fe60000001864 */
[--C-:B----4-:R-:W-:Y:S02]  /*8d50*/  FFMA.FTZ R144, R175, c[0x0][0x2d0], -R207.reuse ;  /* 0x0000b400af907a23 */ /* 0x110fe400000108cf */
[C---:B------:R-:W-:Y:S02]  /*8d60*/  FMUL.FTZ R106, R3.reuse, R106 ;  /* 0x0000006a036a7220 */ /* 0x040fe40000410000 */
[----:B------:R-:W-:Y:S01]  /*8d70*/  FFMA.FTZ R132, R190, c[0x0][0x2d0], -R207 ;  /* 0x0000b400be847a23 */ /* 0x000fe200000108cf */
[----:B------:R1:W-:Y:S01]  /*8d80*/  MUFU.EX2 R175, R144 ;  /* 0x0000009000af7308 */ /* 0x0003e20000000800 */
[C---:B------:R-:W-:Y:S01]  /*8d90*/  FMUL.FTZ R107, R3.reuse, R107 ;  /* 0x0000006b036b7220 */ /* 0x040fe20000410000 */
[----:B--2---:R-:W2:Y:S02]  /*8da0*/  LDSM.16.MT88.4 R140, [R225+0x6000] ;  /* 0x00600000e18c783b */ /* 0x004ea40000004200 */
[C---:B------:R-:W-:Y:S02]  /*8db0*/  FMUL.FTZ R108, R166.reuse, R108 ;  /* 0x0000006ca66c7220 */ /* 0x040fe40000410000 */
[C---:B------:R-:W-:Y:S02]  /*8dc0*/  FMUL.FTZ R109, R166.reuse, R109 ;  /* 0x0000006da66d7220 */ /* 0x040fe40000410000 */
[C---:B------:R-:W-:Y:S02]  /*8dd0*/  HMMA.16816.F32 R104, R168.reuse, R134, R104 ;  /* 0x00000086a868723c */ /* 0x040fe40000001868 */
[----:B------:R4:W2:Y:S01]  /*8de0*/  MUFU.EX2 R190, R132 ;  /* 0x0000008400be7308 */ /* 0x0008a20000000800 */
[C---:B------:R-:W-:Y:S02]  /*8df0*/  FMUL.FTZ R110, R3.reuse, R110 ;  /* 0x0000006e036e7220 */ /* 0x040fe40000410000 */
[C---:B------:R-:W-:Y:S02]  /*8e00*/  FMUL.FTZ R111, R3.reuse, R111 ;  /* 0x0000006f036f7220 */ /* 0x040fe40000410000 */
[C---:B------:R-:W-:Y:S02]  /*8e10*/  FMUL.FTZ R112, R166.reuse, R112 ;  /* 0x00000070a6707220 */ /* 0x040fe40000410000 */
[----:B------:R-:W-:Y:S03]  /*8e20*/  FMUL.FTZ R113, R166, R113 ;  /* 0x00000071a6717220 */ /* 0x000fe60000410000 */
[C---:B------:R-:W-:Y:S03]  /*8e30*/  HMMA.16816.F32 R108, R168.reuse, R136, R108 ;  /* 0x00000088a86c723c */ /* 0x040fe6000000186c */
[----:B------:R-:W-:Y:S02]  /*8e40*/  FMUL.FTZ R114, R3, R114 ;  /* 0x0000007203727220 */ /* 0x000fe40000410000 */
[--C-:B-1----:R-:W-:Y:S02]  /*8e50*/  FFMA.FTZ R144, R177, c[0x0][0x2d0], -R191.reuse ;  /* 0x0000b400b1907a23 */ /* 0x102fe400000108bf */
[----:B------:R-:W-:Y:S02]  /*8e60*/  FFMA.FTZ R136, R194, c[0x0][0x2d0], -R191 ;  /* 0x0000b400c2887a23 */ /* 0x000fe400000108bf */
[----:B------:R1:W-:Y:S03]  /*8e70*/  MUFU.EX2 R177, R144 ;  /* 0x0000009000b17308 */ /* 0x0003e60000000800 */
[C---:B------:R-:W-:Y:S01]  /*8e80*/  FMUL.FTZ R115, R3.reuse, R115 ;  /* 0x0000007303737220 */ /* 0x040fe20000410000 */
[----:B----4-:R-:W4:Y:S01]  /*8e90*/  LDSM.16.MT88.4 R132, [R224+0x6000] ;  /* 0x00600000e084783b */ /* 0x010f220000004200 */
[C---:B------:R-:W-:Y:S02]  /*8ea0*/  FMUL.FTZ R116, R166.reuse, R116 ;  /* 0x00000074a6747220 */ /* 0x040fe40000410000 */
[C---:B------:R-:W-:Y:S03]  /*8eb0*/  FMUL.FTZ R117, R166.reuse, R117 ;  /* 0x00000075a6757220 */ /* 0x040fe60000410000 */
[C---:B------:R-:W-:Y:S01]  /*8ec0*/  HMMA.16816.F32 R112, R168.reuse, R138, R112 ;  /* 0x0000008aa870723c */ /* 0x040fe20000001870 */
[----:B------:R3:W3:Y:S02]  /*8ed0*/  MUFU.EX2 R194, R136 ;  /* 0x0000008800c27308 */ /* 0x0006e40000000800 */
[C---:B------:R-:W-:Y:S02]  /*8ee0*/  FMUL.FTZ R118, R3.reuse, R118 ;  /* 0x0000007603767220 */ /* 0x040fe40000410000 */
[C---:B------:R-:W-:Y:S02]  /*8ef0*/  FMUL.FTZ R119, R3.reuse, R119 ;  /* 0x0000007703777220 */ /* 0x040fe40000410000 */
[C---:B------:R-:W-:Y:S02]  /*8f00*/  FMUL.FTZ R120, R166.reuse, R120 ;  /* 0x00000078a6787220 */ /* 0x040fe40000410000 */
[----:B------:R-:W-:Y:S03]  /*8f10*/  FMUL.FTZ R121, R166, R121 ;  /* 0x00000079a6797220 */ /* 0x000fe60000410000 */
[C---:B--2---:R-:W-:Y:S03]  /*8f20*/  HMMA.16816.F32 R116, R168.reuse, R140, R116 ;  /* 0x0000008ca874723c */ /* 0x044fe60000001874 */
[C---:B------:R-:W-:Y:S02]  /*8f30*/  FMUL.FTZ R122, R3.reuse, R122 ;  /* 0x0000007a037a7220 */ /* 0x040fe40000410000 */
[C---:B------:R-:W-:Y:S02]  /*8f40*/  FMUL.FTZ R123, R3.reuse, R123 ;  /* 0x0000007b037b7220 */ /* 0x040fe40000410000 */
[----:B-1----:R-:W-:Y:S02]  /*8f50*/  FFMA.FTZ R144, R198, c[0x0][0x2d0], -R207 ;  /* 0x0000b400c6907a23 */ /* 0x002fe400000108cf */
[----:B------:R-:W-:Y:S02]  /*8f60*/  FFMA.FTZ R150, R184, c[0x0][0x2d0], -R191 ;  /* 0x0000b400b8967a23 */ /* 0x000fe400000108bf */
[----:B------:R1:W2:Y:S01]  /*8f70*/  MUFU.EX2 R198, R144 ;  /* 0x0000009000c67308 */ /* 0x0002a20000000800 */
[C---:B------:R-:W-:Y:S01]  /*8f80*/  HMMA.16816.F32 R120, R168.reuse, R142, R120 ;  /* 0x0000008ea878723c */ /* 0x040fe20000001878 */
[----:B---3--:R-:W3:Y:S02]  /*8f90*/  LDSM.16.MT88.4 R136, [R227+0x800] ;  /* 0x00080000e388783b */ /* 0x008ee40000004200 */
[C---:B------:R-:W-:Y:S02]  /*8fa0*/  FMUL.FTZ R124, R166.reuse, R124 ;  /* 0x0000007ca67c7220 */ /* 0x040fe40000410000 */
[C---:B------:R-:W-:Y:S02]  /*8fb0*/  FMUL.FTZ R125, R166.reuse, R125 ;  /* 0x0000007da67d7220 */ /* 0x040fe40000410000 */
[C---:B------:R-:W-:Y:S01]  /*8fc0*/  FMUL.FTZ R126, R3.reuse, R126 ;  /* 0x0000007e037e7220 */ /* 0x040fe20000410000 */
[----:B------:R-:W3:Y:S01]  /*8fd0*/  LDSM.16.MT88.4 R140, [R226+0x800] ;  /* 0x00080000e28c783b */ /* 0x000ee20000004200 */
[----:B------:R-:W-:Y:S03]  /*8fe0*/  FMUL.FTZ R127, R3, R127 ;  /* 0x0000007f037f7220 */ /* 0x000fe60000410000 */
[----:B------:R-:W-:Y:S02]  /*8ff0*/  FFMA.FTZ R155, R193, c[0x0][0x2d0], -R207 ;  /* 0x0000b400c19b7a23 */ /* 0x000fe400000108cf */
[--C-:B------:R-:W-:Y:S02]  /*9000*/  FFMA.FTZ R153, R183, c[0x0][0x2d0], -R191.reuse ;  /* 0x0000b400b7997a23 */ /* 0x100fe400000108bf */
[C---:B----4-:R-:W-:Y:S01]  /*9010*/  HMMA.16816.F32 R124, R168.reuse, R132, R124 ;  /* 0x00000084a87c723c */ /* 0x050fe2000000187c */
[----:B------:R4:W-:Y:S02]  /*9020*/  MUFU.EX2 R193, R155 ;  /* 0x0000009b00c17308 */ /* 0x0009e40000000800 */
[C---:B------:R-:W-:Y:S02]  /*9030*/  FMUL.FTZ R128, R166.reuse, R128 ;  /* 0x00000080a6807220 */ /* 0x040fe40000410000 */
[----:B------:R-:W-:Y:S02]  /*9040*/  FMUL.FTZ R129, R166, R129 ;  /* 0x00000081a6817220 */ /* 0x000fe40000410000 */
[C---:B------:R-:W-:Y:S01]  /*9050*/  FMUL.FTZ R130, R3.reuse, R130 ;  /* 0x0000008203827220 */ /* 0x040fe20000410000 */
[----:B-1----:R-:W1:Y:S01]  /*9060*/  LDSM.16.MT88.4 R144, [R225+0x800] ;  /* 0x00080000e190783b */ /* 0x002e620000004200 */
[C---:B------:R-:W-:Y:S02]  /*9070*/  FMUL.FTZ R131, R3.reuse, R131 ;  /* 0x0000008303837220 */ /* 0x040fe40000410000 */
[----:B------:R3:W-:Y:S01]  /*9080*/  MUFU.EX2 R183, R153 ;  /* 0x0000009900b77308 */ /* 0x0007e20000000800 */
[----:B------:R-:W-:Y:S01]  /*9090*/  F2FP.PACK_AB R132, R186, R173 ;  /* 0x000000adba84723e */ /* 0x000fe200000000ff */
[----:B------:R-:W-:Y:S01]  /*90a0*/  FFMA.FTZ R206, R3, R160, R206 ;  /* 0x000000a003ce7223 */ /* 0x000fe200000100ce */
[----:B------:R-:W-:Y:S01]  /*90b0*/  F2FP.PACK_AB R133, R190, R175 ;  /* 0x000000afbe85723e */ /* 0x000fe200000000ff */
[----:B------:R-:W-:Y:S01]  /*90c0*/  FFMA.FTZ R152, R180, c[0x0][0x2d0], -R191 ;  /* 0x0000b400b4987a23 */ /* 0x000fe200000108bf */
[----:B------:R-:W-:Y:S03]  /*90d0*/  HMMA.16816.F32 R128, R168, R134, R128 ;  /* 0x00000086a880723c */ /* 0x000fe60000001880 */
[----:B------:R-:W-:Y:S02]  /*90e0*/  FADD.FTZ R167, R167, R206 ;  /* 0x000000cea7a77221 */ /* 0x000fe40000010000 */
[----:B------:R-:W-:Y:S01]  /*90f0*/  MUFU.EX2 R168, R149 ;  /* 0x0000009500a87308 */ /* 0x000fe20000000800 */
[----:B------:R-:W-:Y:S01]  /*9100*/  FFMA.FTZ R189, R166, R188, R189 ;  /* 0x000000bca6bd7223 */ /* 0x000fe200000100bd */
[----:B------:R-:W-:Y:S01]  /*9110*/  F2FP.PACK_AB R134, R194, R177 ;  /* 0x000000b1c286723e */ /* 0x000fe200000000ff */
[----:B------:R-:W-:Y:S01]  /*9120*/  FADD.FTZ R202, R202, R167 ;  /* 0x000000a7caca7221 */ /* 0x000fe20000010000 */
[----:B--2---:R-:W-:Y:S03]  /*9130*/  F2FP.PACK_AB R135, R198, R179 ;  /* 0x000000b3c687723e */ /* 0x004fe600000000ff */
[--C-:B----4-:R-:W-:Y:S02]  /*9140*/  FFMA.FTZ R155, R182, c[0x0][0x2d0], -R207.reuse ;  /* 0x0000b400b69b7a23 */ /* 0x110fe400000108cf */
[----:B------:R-:W-:Y:S01]  /*9150*/  FADD.FTZ R202, R201, R202 ;  /* 0x000000cac9ca7221 */ /* 0x000fe20000010000 */
[----:B------:R-:W-:Y:S01]  /*9160*/  MUFU.EX2 R171, R148 ;  /* 0x0000009400ab7308 */ /* 0x000fe20000000800 */
[C---:B---3--:R-:W-:Y:S05]  /*9170*/  HMMA.16816.F32 R4, R132.reuse, R136, R4 ;  /* 0x000000888404723c */ /* 0x048fea0000001804 */
[----:B------:R-:W-:Y:S02]  /*9180*/  FFMA.FTZ R153, R174, c[0x0][0x2d0], -R207 ;  /* 0x0000b400ae997a23 */ /* 0x000fe400000108cf */
[----:B------:R-:W-:Y:S01]  /*9190*/  FADD.FTZ R205, R205, R189 ;  /* 0x000000bdcdcd7221 */ /* 0x000fe20000010000 */
[C---:B------:R-:W-:Y:S01]  /*91a0*/  HMMA.16816.F32 R8, R132.reuse, R138, R8 ;  /* 0x0000008a8408723c */ /* 0x040fe20000001808 */
[----:B------:R-:W2:Y:S01]  /*91b0*/  LDSM.16.MT88.4 R136, [R224+0x800] ;  /* 0x00080000e088783b */ /* 0x000ea20000004200 */
[----:B------:R-:W-:Y:S02]  /*91c0*/  MUFU.EX2 R174, R153 ;  /* 0x0000009900ae7308 */ /* 0x000fe40000000800 */
[----:B------:R-:W-:Y:S04]  /*91d0*/  FADD.FTZ R204, R204, R205 ;  /* 0x000000cdcccc7221 */ /* 0x000fe80000010000 */
[C---:B------:R-:W-:Y:S04]  /*91e0*/  HMMA.16816.F32 R12, R132.reuse, R140, R12 ;  /* 0x0000008c840c723c */ /* 0x040fe8000000180c */
[----:B------:R3:W-:Y:S01]  /*91f0*/  MUFU.EX2 R169, R150 ;  /* 0x0000009600a97308 */ /* 0x0007e20000000800 */
[----:B------:R-:W-:Y:S01]  /*9200*/  FADD.FTZ R204, R203, R204 ;  /* 0x000000cccbcc7221 */ /* 0x000fe20000010000 */
[----:B-----5:R-:W-:Y:S02]  /*9210*/  ISETP.GT.AND P0, PT, R192, R172, PT ;  /* 0x000000acc000720c */ /* 0x020fe40003f04270 */
[C---:B------:R-:W-:Y:S01]  /*9220*/  HMMA.16816.F32 R16, R132.reuse, R142, R16 ;  /* 0x0000008e8410723c */ /* 0x040fe20000001810 */
[----:B------:R-:W4:Y:S03]  /*9230*/  LDSM.16.MT88.4 R140, [R227+0x2800] ;  /* 0x00280000e38c783b */ /* 0x000f260000004200 */
[----:B------:R-:W-:Y:S02]  /*9240*/  FADD.FTZ R3, R173, R204 ;  /* 0x000000ccad037221 */ /* 0x000fe40000010000 */
[----:B------:R5:W-:Y:S02]  /*9250*/  MUFU.EX2 R170, R152 ;  /* 0x0000009800aa7308 */ /* 0x000be40000000800 */
[C---:B-1----:R-:W-:Y:S08]  /*9260*/  HMMA.16816.F32 R20, R132.reuse, R144, R20 ;  /* 0x000000908414723c */ /* 0x042ff00000001814 */
[C---:B------:R-:W-:Y:S01]  /*9270*/  HMMA.16816.F32 R24, R132.reuse, R146, R24 ;  /* 0x000000928418723c */ /* 0x040fe20000001818 */
[----:B------:R-:W1:Y:S03]  /*9280*/  LDSM.16.MT88.4 R144, [R226+0x2800] ;  /* 0x00280000e290783b */ /* 0x000e660000004200 */
[----:B---3--:R-:W-:Y:S04]  /*9290*/  FFMA.FTZ R150, R197, c[0x0][0x2d0], -R207 ;  /* 0x0000b400c5967a23 */ /* 0x008fe800000108cf */
[----:B------:R3:W-:Y:S01]  /*92a0*/  MUFU.EX2 R197, R150 ;  /* 0x0000009600c57308 */ /* 0x0007e20000000800 */
[C---:B--2---:R-:W-:Y:S03]  /*92b0*/  HMMA.16816.F32 R28, R132.reuse, R136, R28 ;  /* 0x00000088841c723c */ /* 0x044fe6000000181c */
[--C-:B-----5:R-:W-:Y:S05]  /*92c0*/  FFMA.FTZ R152, R195, c[0x0][0x2d0], -R191.reuse ;  /* 0x0000b400c3987a23 */ /* 0x120fea00000108bf */
[C---:B------:R-:W-:Y:S01]  /*92d0*/  HMMA.16816.F32 R32, R132.reuse, R138, R32 ;  /* 0x0000008a8420723c */ /* 0x040fe20000001820 */
[----:B------:R-:W2:Y:S01]  /*92e0*/  LDSM.16.MT88.4 R136, [R225+0x2800] ;  /* 0x00280000e188783b */ /* 0x000ea20000004200 */
[----:B------:R5:W-:Y:S06]  /*92f0*/  MUFU.EX2 R195, R152 ;  /* 0x0000009800c37308 */ /* 0x000bec0000000800 */
[C---:B----4-:R-:W-:Y:S01]  /*9300*/  HMMA.16816.F32 R36, R132.reuse, R140, R36 ;  /* 0x0000008c8424723c */ /* 0x050fe20000001824 */
[----:B---3--:R-:W-:Y:S07]  /*9310*/  LDSM.16.MT88.4 R148, [R224+0x1000] ;  /* 0x00100000e094783b */ /* 0x008fee0000004200 */
[C---:B------:R-:W-:Y:S01]  /*9320*/  HMMA.16816.F32 R40, R132.reuse, R142, R40 ;  /* 0x0000008e8428723c */ /* 0x040fe20000001828 */
[----:B------:R-:W3:Y:S07]  /*9330*/  LDSM.16.MT88.4 R140, [R224+0x2800] ;  /* 0x00280000e08c783b */ /* 0x000eee0000004200 */
[C---:B-1----:R-:W-:Y:S04]  /*9340*/  HMMA.16816.F32 R44, R132.reuse, R144, R44 ;  /* 0x00000090842c723c */ /* 0x042fe8000000182c */
[--C-:B-----5:R-:W-:Y:S02]  /*9350*/  FFMA.FTZ R152, R185, c[0x0][0x2d0], -R191.reuse ;  /* 0x0000b400b9987a23 */ /* 0x120fe400000108bf */
[----:B------:R-:W-:Y:S01]  /*9360*/  MUFU.EX2 R185, R155 ;  /* 0x0000009b00b97308 */ /* 0x000fe20000000800 */
[----:B------:R-:W-:Y:S01]  /*9370*/  FFMA.FTZ R191, R187, c[0x0][0x2d0], -R191 ;  /* 0x0000b400bbbf7a23 */ /* 0x000fe200000108bf */
[C---:B------:R-:W-:Y:S01]  /*9380*/  HMMA.16816.F32 R48, R132.reuse, R146, R48 ;  /* 0x000000928430723c */ /* 0x040fe20000001830 */
[----:B------:R-:W1:Y:S07]  /*9390*/  LDSM.16.MT88.4 R144, [R227+0x4800] ;  /* 0x00480000e390783b */ /* 0x000e6e0000004200 */
[----:B------:R4:W-:Y:S01]  /*93a0*/  MUFU.EX2 R182, R152 ;  /* 0x0000009800b67308 */ /* 0x0009e20000000800 */
[C---:B--2---:R-:W-:Y:S08]  /*93b0*/  HMMA.16816.F32 R52, R132.reuse, R136, R52 ;  /* 0x000000888434723c */ /* 0x044ff00000001834 */
[C---:B------:R-:W-:Y:S01]  /*93c0*/  HMMA.16816.F32 R56, R132.reuse, R138, R56 ;  /* 0x0000008a8438723c */ /* 0x040fe20000001838 */
[----:B------:R-:W2:Y:S01]  /*93d0*/  LDSM.16.MT88.4 R136, [R226+0x4800] ;  /* 0x00480000e288783b */ /* 0x000ea20000004200 */
[----:B------:R-:W5:Y:S06]  /*93e0*/  MUFU.EX2 R191, R191 ;  /* 0x000000bf00bf7308 */ /* 0x000f6c0000000800 */
[C---:B---3--:R-:W-:Y:S01]  /*93f0*/  HMMA.16816.F32 R60, R132.reuse, R140, R60 ;  /* 0x0000008c843c723c */ /* 0x048fe2000000183c */
[----:B----4-:R-:W-:Y:S07]  /*9400*/  LDSM.16.MT88.4 R152, [R224+0x1800] ;  /* 0x00180000e098783b */ /* 0x010fee0000004200 */
[C---:B------:R-:W-:Y:S01]  /*9410*/  HMMA.16816.F32 R64, R132.reuse, R142, R64 ;  /* 0x0000008e8440723c */ /* 0x040fe20000001840 */
[----:B------:R-:W3:Y:S03]  /*9420*/  LDSM.16.MT88.4 R140, [R225+0x4800] ;  /* 0x00480000e18c783b */ /* 0x000ee60000004200 */
[----:B-----5:R-:W-:Y:S04]  /*9430*/  F2FP.PACK_AB R166, R191, R182 ;  /* 0x000000b6bfa6723e */ /* 0x020fe800000000ff */
        /* <DEDUP_REMOVED lines=64> */
[C---:B---3--:R-:W-:Y:S07]  /*9840*/  HMMA.16816.F32 R100, R132.reuse, R140, R100 ;  /* 0x0000008c8464723c */ /* 0x048fee0000001864 */
[--C-:B------:R-:W-:Y:S01]  /*9850*/  FFMA.FTZ R140, R178, c[0x0][0x2d0], -R207.reuse ;  /* 0x0000b400b28c7a23 */ /* 0x100fe200000108cf */
[C---:B------:R-:W-:Y:S03]  /*9860*/  HMMA.16816.F32 R104, R132.reuse, R142, R104 ;  /* 0x0000008e8468723c */ /* 0x040fe60000001868 */
[----:B------:R3:W5:Y:S01]  /*9870*/  MUFU.EX2 R178, R140 ;  /* 0x0000008c00b27308 */ /* 0x0007620000000800 */
[----:B------:R-:W-:Y:S01]  /*9880*/  FFMA.FTZ R207, R164, c[0x0][0x2d0], -R207 ;  /* 0x0000b400a4cf7a23 */ /* 0x000fe200000108cf */
[----:B------:R-:W-:Y:S03]  /*9890*/  F2FP.PACK_AB R164, R183, R181 ;  /* 0x000000b5b7a4723e */ /* 0x000fe600000000ff */
[C---:B-1----:R-:W-:Y:S05]  /*98a0*/  HMMA.16816.F32 R108, R132.reuse, R144, R108 ;  /* 0x00000090846c723c */ /* 0x042fea000000186c */
[----:B------:R-:W1:Y:S03]  /*98b0*/  MUFU.EX2 R207, R207 ;  /* 0x000000cf00cf7308 */ /* 0x000e660000000800 */
[C---:B------:R-:W-:Y:S01]  /*98c0*/  HMMA.16816.F32 R112, R132.reuse, R146, R112 ;  /* 0x000000928470723c */ /* 0x040fe20000001870 */
[----:B------:R-:W-:Y:S07]  /*98d0*/  LDSM.16.MT88.4 R144, [R225+0x1800] ;  /* 0x00180000e190783b */ /* 0x000fee0000004200 */
[C---:B--2---:R-:W-:Y:S01]  /*98e0*/  HMMA.16816.F32 R116, R132.reuse, R136, R116 ;  /* 0x000000888474723c */ /* 0x044fe20000001874 */
[----:B---3--:R-:W2:Y:S03]  /*98f0*/  LDSM.16.MT88.4 R140, [R226+0x1800] ;  /* 0x00180000e28c783b */ /* 0x008ea60000004200 */
[----:B-----5:R-:W-:Y:S04]  /*9900*/  F2FP.PACK_AB R165, R178, R185 ;  /* 0x000000b9b2a5723e */ /* 0x020fe800000000ff */
[C---:B------:R-:W-:Y:S04]  /*9910*/  HMMA.16816.F32 R120, R132.reuse, R138, R120 ;  /* 0x0000008a8478723c */ /* 0x040fe80000001878 */
[----:B-1----:R-:W-:Y:S04]  /*9920*/  F2FP.PACK_AB R167, R207, R174 ;  /* 0x000000aecfa7723e */ /* 0x002fe800000000ff */
[C---:B----4-:R-:W-:Y:S08]  /*9930*/  HMMA.16816.F32 R124, R132.reuse, R148, R124 ;  /* 0x00000094847c723c */ /* 0x050ff0000000187c */
[----:B------:R-:W-:Y:S08]  /*9940*/  HMMA.16816.F32 R128, R132, R150, R128 ;  /* 0x000000968480723c */ /* 0x000ff00000001880 */
[C---:B------:R-:W-:Y:S01]  /*9950*/  HMMA.16816.F32 R160, R164.reuse, R156, R4 ;  /* 0x0000009ca4a0723c */ /* 0x040fe20000001804 */
[----:B------:R-:W1:Y:S07]  /*9960*/  LDSM.16.MT88.4 R4, [R227+0x3800] ;  /* 0x00380000e304783b */ /* 0x000e6e0000004200 */
[C---:B------:R-:W-:Y:S01]  /*9970*/  HMMA.16816.F32 R156, R164.reuse, R158, R8 ;  /* 0x0000009ea49c723c */ /* 0x040fe20000001808 */
[----:B------:R-:W3:Y:S07]  /*9980*/  LDSM.16.MT88.4 R8, [R226+0x3800] ;  /* 0x00380000e208783b */ /* 0x000eee0000004200 */
[C---:B--2---:R-:W-:Y:S01]  /*9990*/  HMMA.16816.F32 R132, R164.reuse, R140, R12 ;  /* 0x0000008ca484723c */ /* 0x044fe2000000180c */
[----:B------:R-:W2:Y:S07]  /*99a0*/  LDSM.16.MT88.4 R12, [R225+0x3800] ;  /* 0x00380000e10c783b */ /* 0x000eae0000004200 */
        /* <DEDUP_REMOVED lines=26> */
[C---:B---3--:R-:W-:Y:S07]  /*9b50*/  HMMA.16816.F32 R84, R164.reuse, R8, R84 ;  /* 0x00000008a454723c */ /* 0x048fee0000001854 */
[----:B------:R-:W-:Y:S01]  /*9b60*/  FADD.FTZ R9, R175, R202 ;  /* 0x000000caaf097221 */ /* 0x000fe20000010000 */
[C---:B------:R-:W-:Y:S04]  /*9b70*/  HMMA.16816.F32 R88, R164.reuse, R10, R88 ;  /* 0x0000000aa458723c */ /* 0x040fe80000001858 */
[----:B------:R-:W-:Y:S03]  /*9b80*/  FADD.FTZ R8, R186, R3 ;  /* 0x00000003ba087221 */ /* 0x000fe60000010000 */
[----:B------:R-:W-:Y:S01]  /*9b90*/  FADD.FTZ R10, R190, R9 ;  /* 0x00000009be0a7221 */ /* 0x000fe20000010000 */
[C---:B--2---:R-:W-:Y:S04]  /*9ba0*/  HMMA.16816.F32 R92, R164.reuse, R12, R92 ;  /* 0x0000000ca45c723c */ /* 0x044fe8000000185c */
        /* <DEDUP_REMOVED lines=15> */
[----:B------:R-:W-:Y:S04]  /*9ca0*/  FADD.FTZ R10, R193, R10 ;  /* 0x0000000ac10a7221 */ /* 0x000fe80000010000 */
[C---:B-----5:R-:W-:Y:S04]  /*9cb0*/  HMMA.16816.F32 R116, R164.reuse, R20, R116 ;  /* 0x00000014a474723c */ /* 0x060fe80000001874 */
[----:B------:R-:W-:Y:S04]  /*9cc0*/  FADD.FTZ R3, R185, R10 ;  /* 0x0000000ab9037221 */ /* 0x000fe80000010000 */
[C---:B------:R-:W-:Y:S04]  /*9cd0*/  HMMA.16816.F32 R120, R164.reuse, R22, R120 ;  /* 0x00000016a478723c */ /* 0x040fe80000001878 */
[----:B------:R-:W-:Y:S04]  /*9ce0*/  FADD.FTZ R3, R178, R3 ;  /* 0x00000003b2037221 */ /* 0x000fe80000010000 */
[C---:B-1----:R-:W-:Y:S07]  /*9cf0*/  HMMA.16816.F32 R124, R164.reuse, R4, R124 ;  /* 0x00000004a47c723c */ /* 0x042fee000000187c */
[----:B------:R-:W-:Y:S01]  /*9d00*/  FADD.FTZ R4, R195, R8 ;  /* 0x00000008c3047221 */ /* 0x000fe20000010000 */
[----:B------:R-:W-:Y:S04]  /*9d10*/  HMMA.16816.F32 R128, R164, R6, R128 ;  /* 0x00000006a480723c */ /* 0x000fe80000001880 */
[----:B------:R-:W-:Y:S03]  /*9d20*/  FADD.FTZ R4, R181, R4 ;  /* 0x00000004b5047221 */ /* 0x000fe60000010000 */
[----:B------:R-:W-:Y:S01]  /*9d30*/  FADD.FTZ R6, R174, R3 ;  /* 0x00000003ae067221 */ /* 0x000fe20000010000 */
[----:B------:R-:W-:Y:S01]  /*9d40*/  MOV R165, R2 ;  /* 0x0000000200a57202 */ /* 0x000fe20000000f00 */
[----:B------:R-:W-:Y:S03]  /*9d50*/  FADD.FTZ R5, R183, R4 ;  /* 0x00000004b7057221 */ /* 0x000fe60000010000 */
[----:B------:R-:W-:Y:S02]  /*9d60*/  FADD.FTZ R3, R207, R6 ;  /* 0x00000006cf037221 */ /* 0x000fe40000010000 */
[----:B------:R-:W-:Y:S04]  /*9d70*/  FADD.FTZ R4, R182, R5 ;  /* 0x00000005b6047221 */ /* 0x000fe80000010000 */
[----:B------:R-:W-:Y:S05]  /*9d80*/  FADD.FTZ R4, R191, R4 ;  /* 0x00000004bf047221 */ /* 0x000fea0000010000 */
[----:B------:R-:W-:Y:S06]  /*9d90*/  STL [R1+0x70], R4 ;  /* 0x0000700401007387 */ /* 0x000fec0000100800 */
[----:B------:R1:W-:Y:S06]  /*9da0*/  STL [R1+0x58], R3 ;  /* 0x0000580301007387 */ /* 0x0003ec0000100800 */
[----:B------:R2:W-:Y:S01]  /*9db0*/  STL [R1+0x80], R200 ;  /* 0x000080c801007387 */ /* 0x0005e20000100800 */
[----:B-1----:R-:W-:Y:S01]  /*9dc0*/  MOV R3, R0 ;  /* 0x0000000000037202 */ /* 0x002fe20000000f00 */
[----:B------:R-:W-:-:S05]  /*9dd0*/  @P0 BRA `(.L_x_4787) ;  /* 0xffffc63000000947 */ /* 0x000fca000383ffff */
.L_x_4786:
[----:B-1----:R-:W3:Y:S02]  /*9de0*/  LDL R4, [R1+0x4c] ;  /* 0x00004c0001047983 */ /* 0x002ee40000100800 */
[----:B---3--:R-:W-:-:S13]  /*9df0*/  ISETP.GE.AND P0, PT, R200, R4, PT ;  /* 0x00000004c800720c */ /* 0x008fda0003f06270 */
[----:B------:R-:W-:Y:S05]  /*9e00*/  @!P0 BRA `(.L_x_4788) ;  /* 0x000033b000008947 */ /* 0x000fea0003800000 */
[----:B------:R-:W-:Y:S02]  /*9e10*/  MOV R3, R2 ;  /* 0x0000000200037202 */ /* 0x000fe40000000f00 */
[----:B------:R-:W-:Y:S02]  /*9e20*/  MOV R165, R0 ;  /* 0x0000000000a57202 */ /* 0x000fe40000000f00 */
.L_x_4789:
[----:B------:R-:W3:Y:S01]  /*9e30*/  LDL.64 R166, [R1+0x60] ;  /* 0x0000600001a67983 */ /* 0x000ee20000100a00 */
[----:B------:R-:W-:Y:S01]  /*9e40*/  SHF.R.S32.HI R5, RZ, 0x1f, R200 ;  /* 0x0000001fff057819 */ /* 0x000fe200000114c8 */
[----:B------:R-:W-:Y:S04]  /*9e50*/  DEPBAR.LE SB0, 0x0 ;  /* 0x000080000000791a */ /* 0x000fe80000000000 */
[----:B------:R-:W-:Y:S01]  /*9e60*/  WARPSYNC 0xffffffff ;  /* 0xffffffff00007948 */ /* 0x000fe20003800000 */
[----:B------:R-:W-:Y:S01]  /*9e70*/  BAR.SYNC.DEFER_BLOCKING 0x0 ;  /* 0x0000000000007b1d */ /* 0x000fe20000010000 */
[----:B------:R-:W-:Y:S01]  /*9e80*/  IMAD R5, R5, c[0x0][0x208], RZ ;  /* 0x0000820005057a24 */ /* 0x000fe200078e02ff */
[----:B------:R-:W-:Y:S01]  /*9e90*/  MOV R21, c[0x0][0x208] ;  /* 0x0000820000157a02 */ /* 0x000fe20000000f00 */
[C---:B------:R-:W-:Y:S01]  /*9ea0*/  IMAD.WIDE.U32 R8, R200.reuse, c[0x0][0x208], RZ ;  /* 0x00008200c8087a25 */ /* 0x040fe200078e00ff */
[----:B------:R-:W-:Y:S03]  /*9eb0*/  MOV R14, c[0x0][0x20c] ;  /* 0x00008300000e7a02 */ /* 0x000fe60000000f00 */
[----:B------:R-:W-:Y:S01]  /*9ec0*/  IMAD R5, R200, c[0x0][0x20c], R5 ;  /* 0x00008300c8057a24 */ /* 0x000fe200078e0205 */
[C---:B------:R-:W-:Y:S04]  /*9ed0*/  SHF.L.U32 R7, R8.reuse, 0x6, RZ ;  /* 0x0000000608077819 */ /* 0x040fe800000006ff */
[----:B------:R-:W-:Y:S04]  /*9ee0*/  IADD3 R5, R9, R5, RZ ;  /* 0x0000000509057210 */ /* 0x000fe80007ffe0ff */
[----:B------:R-:W-:Y:S01]  /*9ef0*/  SHF.L.U64.HI R5, R8, 0x6, R5 ;  /* 0x0000000608057819 */ /* 0x000fe20000010205 */
[----:B------:R-:W-:Y:S06]  /*9f00*/  LDSM.16.M88.4 R32, [R234] ;  /* 0x00000000ea20783b */ /* 0x000fec0000000200 */
[----:B------:R-:W-:Y:S06]  /*9f10*/  LDSM.16.M88.4 R16, [R233+0x800] ;  /* 0x00080000e910783b */ /* 0x000fec0000000200 */
[----:B------:R-:W-:Y:S06]  /*9f20*/  LDSM.16.M88.4 R24, [R233+0x1000] ;  /* 0x00100000e918783b */ /* 0x000fec0000000200 */
[----:B------:R-:W-:Y:S06]  /*9f30*/  LDSM.16.M88.4 R168, [R233+0x1800] ;  /* 0x00180000e9a8783b */ /* 0x000fec0000000200 */
[----:B------:R-:W-:Y:S06]  /*9f40*/  LDSM.16.M88.4 R172, [R232] ;  /* 0x00000000e8ac783b */ /* 0x000fec0000000200 */
[----:B------:R-:W-:Y:S06]  /*9f50*/  LDSM.16.M88.4 R176, [R231] ;  /* 0x00000000e7b0783b */ /* 0x000fec0000000200 */
[----:B------:R-:W-:Y:S06]  /*9f60*/  LDSM.16.M88.4 R180, [R223] ;  /* 0x00000000dfb4783b */ /* 0x000fec0000000200 */
[----:B------:R-:W-:Y:S06]  /*9f70*/  LDSM.16.M88.4 R184, [R222] ;  /* 0x00000000deb8783b */ /* 0x000fec0000000200 */
[----:B------:R-:W-:Y:S06]  /*9f80*/  LDSM.16.M88.4 R188, [R221] ;  /* 0x00000000ddbc783b */ /* 0x000fec0000000200 */
[----:B------:R-:W4:Y:S06]  /*9f90*/  LDL R197, [R1+0x4c] ;  /* 0x00004c0001c57983 */ /* 0x000f2c0000100800 */
[----:B------:R-:W5:Y:S06]  /*9fa0*/  LDL.64 R198, [R1+0x68] ;  /* 0x0000680001c67983 */ /* 0x000f6c0000100a00 */
[----:B--2---:R-:W2:Y:S01]  /*9fb0*/  LDL R196, [R1+0x48] ;  /* 0x0000480001c47983 */ /* 0x004ea20000100800 */
[C---:B---3--:R-:W-:Y:S02]  /*9fc0*/  IADD3 R20, P0, R166.reuse, 0x40, RZ ;  /* 0x00000040a6147810 */ /* 0x048fe40007f1e0ff */
[C---:B------:R-:W-:Y:S02]  /*9fd0*/  IADD3 R11, P6, R7.reuse, R166, RZ ;  /* 0x000000a6070b7210 */ /* 0x040fe40007fde0ff */
[----:B------:R-:W-:Y:S02]  /*9fe0*/  IADD3 R9, P1, R7, R20, RZ ;  /* 0x0000001407097210 */ /* 0x000fe40007f3e0ff */
[-C--:B------:R-:W-:Y:S02]  /*9ff0*/  IADD3.X R4, RZ, R238.reuse, RZ, P0, !PT ;  /* 0x000000eeff047210 */ /* 0x080fe400007fe4ff */
[----:B------:R-:W-:Y:S02]  /*a000*/  LEA R22, P0, R11, c[0x0][0x1f8], 0x1 ;  /* 0x00007e000b167a11 */ /* 0x000fe400078008ff */
[----:B------:R-:W-:Y:S02]  /*a010*/  IADD3.X R2, R5, R238, RZ, P6, !PT ;  /* 0x000000ee05027210 */ /* 0x000fe400037fe4ff */
[----:B------:R-:W-:Y:S02]  /*a020*/  LEA R30, P6, R9, c[0x0][0x1f8], 0x1 ;  /* 0x00007e00091e7a11 */ /* 0x000fe400078c08ff */
[----:B------:R-:W-:Y:S02]  /*a030*/  IADD3.X R0, R5, R4, RZ, P1, !PT ;  /* 0x0000000405007210 */ /* 0x000fe40000ffe4ff */
[----:B------:R-:W-:Y:S02]  /*a040*/  LEA.HI.X R23, R11, c[0x0][0x1fc], R2, 0x1, P0 ;  /* 0x00007f000b177a11 */ /* 0x000fe400000f0c02 */
[----:B------:R-:W-:Y:S02]  /*a050*/  LEA.HI.X R31, R9, c[0x0][0x1fc], R0, 0x1, P6 ;  /* 0x00007f00091f7a11 */ /* 0x000fe400030f0c00 */
[----:B------:R-:W1:Y:S01]  /*a060*/  LDSM.16.M88.4 R8, [R233] ;  /* 0x00000000e908783b */ /* 0x000e620000000200 */
[C---:B------:R-:W-:Y:S04]  /*a070*/  IADD3 R12, P0, R166.reuse, 0x80, RZ ;  /* 0x00000080a60c7810 */ /* 0x040fe80007f1e0ff */
[----:B------:R-:W-:Y:S01]  /*a080*/  IADD3.X R6, RZ, R238, RZ, P0, !PT ;  /* 0x000000eeff067210 */ /* 0x000fe200007fe4ff */
[----:B------:R-:W-:Y:S01]  /*a090*/  @!PT LDS RZ, [RZ] ;  /* 0x00000000fffff984 */ /* 0x000fe20000000800 */
[----:B------:R-:W-:Y:S01]  /*a0a0*/  @!PT LDS RZ, [RZ] ;  /* 0x00000000fffff984 */ /* 0x000fe20000000800 */
[----:B------:R-:W-:Y:S01]  /*a0b0*/  @!PT LDS RZ, [RZ] ;  /* 0x00000000fffff984 */ /* 0x000fe20000000800 */
[----:B------:R3:W-:Y:S01]  /*a0c0*/  LDGSTS.E.BYPASS.LTC128B.128 [R249+0x100], [R22.64], !P5 ;  /* 0x0010000016f97fae */ /* 0x0007e2000e901d46 */
[----:B------:R-:W-:Y:S04]  /*a0d0*/  IADD3 R13, P1, R7, R12, RZ ;  /* 0x0000000c070d7210 */ /* 0x000fe80007f3e0ff */
[----:B------:R-:W-:Y:S01]  /*a0e0*/  LEA R28, P0, R13, c[0x0][0x1f8], 0x1 ;  /* 0x00007e000d1c7a11 */ /* 0x000fe200078008ff */
[----:B------:R1:W-:Y:S01]  /*a0f0*/  LDGSTS.E.BYPASS.LTC128B.128 [R249+0x2100], [R30.64], !P4 ;  /* 0x021000001ef97fae */ /* 0x0003e2000e101d46 */
[----:B------:R-:W-:Y:S04]  /*a100*/  IADD3.X R0, R5, R6, RZ, P1, !PT ;  /* 0x0000000605007210 */ /* 0x000fe80000ffe4ff */
[----:B------:R-:W-:Y:S02]  /*a110*/  LEA.HI.X R29, R13, c[0x0][0x1fc], R0, 0x1, P0 ;  /* 0x00007f000d1d7a11 */ /* 0x000fe400000f0c00 */
[----:B------:R-:W-:Y:S02]  /*a120*/  IADD3 R0, P0, R166, 0xc0, RZ ;  /* 0x000000c0a6007810 */ /* 0x000fe40007f1e0ff */
[----:B------:R-:W-:Y:S01]  /*a130*/  LEA R13, P1, R21, R7, 0x5 ;  /* 0x00000007150d7211 */ /* 0x000fe200078228ff */
[----:B------:R1:W-:Y:S01]  /*a140*/  LDGSTS.E.BYPASS.LTC128B.128 [R249+0x4100], [R28.64], !P3 ;  /* 0x041000001cf97fae */ /* 0x0003e2000d901d46 */
[----:B------:R-:W-:Y:S02]  /*a150*/  IADD3 R7, P6, R7, R0, RZ ;  /* 0x0000000007077210 */ /* 0x000fe40007fde0ff */
[----:B------:R-:W-:Y:S02]  /*a160*/  IADD3.X R2, RZ, R238, RZ, P0, !PT ;  /* 0x000000eeff027210 */ /* 0x000fe400007fe4ff */
[----:B------:R-:W-:Y:S02]  /*a170*/  LEA.HI.X R21, R21, R5, R14, 0x5, P1 ;  /* 0x0000000515157211 */ /* 0x000fe400008f2c0e */
[----:B------:R-:W-:Y:S02]  /*a180*/  IADD3.X R14, R5, R2, RZ, P6, !PT ;  /* 0x00000002050e7210 */ /* 0x000fe400037fe4ff */
[----:B------:R-:W-:Y:S02]  /*a190*/  IADD3 R5, P6, R13, R20, RZ ;  /* 0x000000140d057210 */ /* 0x000fe40007fde0ff */
[----:B---3--:R-:W-:Y:S02]  /*a1a0*/  LEA R22, P0, R7, c[0x0][0x1f8], 0x1 ;  /* 0x00007e0007167a11 */ /* 0x008fe400078008ff */
[----:B------:R-:W-:Y:S02]  /*a1b0*/  IADD3.X R4, R21, R4, RZ, P6, !PT ;  /* 0x0000000415047210 */ /* 0x000fe400037fe4ff */
[----:B------:R-:W-:Y:S02]  /*a1c0*/  LEA.HI.X R23, R7, c[0x0][0x1fc], R14, 0x1, P0 ;  /* 0x00007f0007177a11 */ /* 0x000fe400000f0c0e */
[----:B------:R-:W-:Y:S02]  /*a1d0*/  IADD3 R14, P1, R13, R166, RZ ;  /* 0x000000a60d0e7210 */ /* 0x000fe40007f3e0ff */
[----:B------:R-:W-:Y:S01]  /*a1e0*/  LEA R192, P6, R5, c[0x0][0x1f8], 0x1 ;  /* 0x00007e0005c07a11 */ /* 0x000fe200078c08ff */
[----:B------:R3:W-:Y:S01]  /*a1f0*/  LDGSTS.E.BYPASS.LTC128B.128 [R249+0x6100], [R22.64], !P2 ;  /* 0x0610000016f97fae */ /* 0x0007e2000d101d46 */
[----:B------:R-:W-:Y:S02]  /*a200*/  IADD3.X R7, R21, R238, RZ, P1, !PT ;  /* 0x000000ee15077210 */ /* 0x000fe40000ffe4ff */
[----:B------:R-:W-:Y:S02]  /*a210*/  LEA.HI.X R193, R5, c[0x0][0x1fc], R4, 0x1, P6 ;  /* 0x00007f0005c17a11 */ /* 0x000fe400030f0c04 */
[C---:B-1----:R-:W-:Y:S04]  /*a220*/  LEA R28, P0, R14.reuse, c[0x0][0x1f8], 0x1 ;  /* 0x00007e000e1c7a11 */ /* 0x042fe800078008ff */
[----:B------:R-:W-:Y:S02]  /*a230*/  LEA.HI.X R29, R14, c[0x0][0x1fc], R7, 0x1, P0 ;  /* 0x00007f000e1d7a11 */ /* 0x000fe400000f0c07 */
[C---:B------:R-:W-:Y:S02]  /*a240*/  IADD3 R7, P1, R13.reuse, R12, RZ ;  /* 0x0000000c0d077210 */ /* 0x040fe40007f3e0ff */
[----:B------:R-:W-:Y:S01]  /*a250*/  IADD3 R0, P0, R13, R0, RZ ;  /* 0x000000000d007210 */ /* 0x000fe20007f1e0ff */
[----:B------:R1:W-:Y:S01]  /*a260*/  LDGSTS.E.BYPASS.LTC128B.128 [R249+0x1100], [R28.64], !P5 ;  /* 0x011000001cf97fae */ /* 0x0003e2000e901d46 */
[----:B------:R-:W-:Y:S02]  /*a270*/  IADD3.X R6, R21, R6, RZ, P1, !PT ;  /* 0x0000000615067210 */ /* 0x000fe40000ffe4ff */
[----:B------:R-:W-:Y:S02]  /*a280*/  LEA R166, P1, R7, c[0x0][0x1f8], 0x1 ;  /* 0x00007e0007a67a11 */ /* 0x000fe400078208ff */
[----:B------:R-:W-:Y:S01]  /*a290*/  IADD3.X R21, R21, R2, RZ, P0, !PT ;  /* 0x0000000215157210 */ /* 0x000fe200007fe4ff */
[----:B------:R1:W-:Y:S01]  /*a2a0*/  LDGSTS.E.BYPASS.LTC128B.128 [R249+0x3100], [R192.64], !P4 ;  /* 0x03100000c0f97fae */ /* 0x0003e2000e101d46 */
[----:B------:R-:W-:Y:S02]  /*a2b0*/  LEA.HI.X R167, R7, c[0x0][0x1fc], R6, 0x1, P1 ;  /* 0x00007f0007a77a11 */ /* 0x000fe400008f0c06 */
[C---:B------:R-:W-:Y:S03]  /*a2c0*/  HMMA.16816.F32 R4, R32.reuse, R8, RZ ;  /* 0x000000082004723c */ /* 0x040fe600000018ff */
[----:B------:R1:W-:Y:S01]  /*a2d0*/  LDGSTS.E.BYPASS.LTC128B.128 [R249+0x5100], [R166.64], !P3 ;  /* 0x05100000a6f97fae */ /* 0x0003e2000d901d46 */
[----:B------:R-:W-:Y:S02]  /*a2e0*/  LEA R194, P0, R0, c[0x0][0x1f8], 0x1 ;  /* 0x00007e0000c27a11 */ /* 0x000fe400078008ff */
[----:B----4-:R-:W-:Y:S02]  /*a2f0*/  ISETP.GT.AND P6, PT, R200, R197, PT ;  /* 0x000000c5c800720c */ /* 0x010fe40003fc4270 */
[C---:B------:R-:W-:Y:S01]  /*a300*/  HMMA.16816.F32 R8, R32.reuse, R10, RZ ;  /* 0x0000000a2008723c */ /* 0x040fe200000018ff */
[----:B------:R-:W-:Y:S03]  /*a310*/  LEA.HI.X R195, R0, c[0x0][0x1fc], R21, 0x1, P0 ;  /* 0x00007f0000c37a11 */ /* 0x000fe600000f0c15 */
[----:B------:R-:W-:Y:S02]  /*a320*/  IADD3 R200, R200, -0x1, RZ ;  /* 0xffffffffc8c87810 */ /* 0x000fe40007ffe0ff */
[----:B------:R4:W-:Y:S02]  /*a330*/  LDGSTS.E.BYPASS.LTC128B.128 [R249+0x7100], [R194.64], !P2 ;  /* 0x07100000c2f97fae */ /* 0x0009e4000d101d46 */
[C---:B------:R-:W-:Y:S04]  /*a340*/  HMMA.16816.F32 R12, R32.reuse, R16, RZ ;  /* 0x00000010200c723c */ /* 0x040fe800000018ff */
[----:B------:R-:W0:Y:S04]  /*a350*/  LDGDEPBAR ;  /* 0x00000000000079af */ /* 0x000e280000000000 */
[C---:B------:R-:W-:Y:S08]  /*a360*/  HMMA.16816.F32 R16, R32.reuse, R18, RZ ;  /* 0x000000122010723c */ /* 0x040ff000000018ff */
[C---:B---3--:R-:W-:Y:S08]  /*a370*/  HMMA.16816.F32 R20, R32.reuse, R24, RZ ;  /* 0x000000182014723c */ /* 0x048ff000000018ff */
        /* <DEDUP_REMOVED lines=15> */
[----:B------:R-:W2:Y:S06]  /*a470*/  LDSM.16.M88.4 R172, [R229+0x1000] ;  /* 0x00100000e5ac783b */ /* 0x000eac0000000200 */
[----:B------:R-:W4:Y:S01]  /*a480*/  LDL.LU R191, [R1+0x70] ;  /* 0x0000700001bf7983 */ /* 0x000f220000300800 */
[C---:B-1----:R-:W-:Y:S08]  /*a490*/  HMMA.16816.F32 R4, R168.reuse, R176, R4 ;  /* 0x000000b0a804723c */ /* 0x042ff00000001804 */
[C---:B------:R-:W-:Y:S01]  /*a4a0*/  HMMA.16816.F32 R8, R168.reuse, R178, R8 ;  /* 0x000000b2a808723c */ /* 0x040fe20000001808 */
[----:B------:R-:W-:Y:S07]  /*a4b0*/  LDSM.16.M88.4 R176, [R220] ;  /* 0x00000000dcb0783b */ /* 0x000fee0000000200 */
[C---:B---3--:R-:W-:Y:S08]  /*a4c0*/  HMMA.16816.F32 R12, R168.reuse, R180, R12 ;  /* 0x000000b4a80c723c */ /* 0x048ff0000000180c */
[C---:B------:R-:W-:Y:S01]  /*a4d0*/  HMMA.16816.F32 R16, R168.reuse, R182, R16 ;  /* 0x000000b6a810723c */ /* 0x040fe20000001810 */
[----:B------:R-:W-:Y:S07]  /*a4e0*/  LDSM.16.M88.4 R180, [R220+0x800] ;  /* 0x00080000dcb4783b */ /* 0x000fee0000000200 */
[C---:B--2---:R-:W-:Y:S08]  /*a4f0*/  HMMA.16816.F32 R20, R168.reuse, R172, R20 ;  /* 0x000000aca814723c */ /* 0x044ff00000001814 */
[C---:B------:R-:W-:Y:S01]  /*a500*/  HMMA.16816.F32 R24, R168.reuse, R174, R24 ;  /* 0x000000aea818723c */ /* 0x040fe20000001818 */
[----:B------:R-:W1:Y:S07]  /*a510*/  LDSM.16.M88.4 R172, [R228] ;  /* 0x00000000e4ac783b */ /* 0x000e6e0000000200 */
[C---:B------:R-:W-:Y:S08]  /*a520*/  HMMA.16816.F32 R28, R168.reuse, R184, R28 ;  /* 0x000000b8a81c723c */ /* 0x040ff0000000181c */
        /* <DEDUP_REMOVED lines=157> */
[----:B------:R-:W3:Y:S06]  /*af00*/  LDSM.16.M88.4 R168, [R220+0x7000] ;  /* 0x00700000dca8783b */ /* 0x000eec0000000200 */
[----:B------:R-:W4:Y:S01]  /*af10*/  LDSM.16.M88.4 R184, [R220+0x7800] ;  /* 0x00780000dcb8783b */ /* 0x000f220000000200 */
[----:B------:R-:W-:Y:S04]  /*af20*/  DEPBAR.LE SB0, 0x0 ;  /* 0x000080000000791a */ /* 0x000fe80000000000 */
[C---:B-1----:R-:W-:Y:S01]  /*af30*/  HMMA.16816.F32 R4, R176.reuse, R180, R4 ;  /* 0x000000b4b004723c */ /* 0x042fe20000001804 */
[----:B------:R-:W-:Y:S06]  /*af40*/  BAR.SYNC.DEFER_BLOCKING 0x0 ;  /* 0x0000000000007b1d */ /* 0x000fec0000010000 */
[----:B------:R-:W-:Y:S01]  /*af50*/  @P6 SHF.R.S32.HI R180, RZ, 0x1f, R200 ;  /* 0x0000001fffb46819 */ /* 0x000fe200000114c8 */
[C---:B------:R-:W-:Y:S04]  /*af60*/  HMMA.16816.F32 R8, R176.reuse, R182, R8 ;  /* 0x000000b6b008723c */ /* 0x040fe80000001808 */
[----:B------:R-:W-:Y:S03]  /*af70*/  @P6 IMAD R180, R180, c[0x0][0x1e0], RZ ;  /* 0x00007800b4b46a24 */ /* 0x000fe600078e02ff */
[----:B------:R-:W-:Y:S01]  /*af80*/  @P6 MOV R182, c[0x0][0x1e0] ;  /* 0x0000780000b66a02 */ /* 0x000fe20000000f00 */
[C---:B--2---:R-:W-:Y:S01]  /*af90*/  HMMA.16816.F32 R12, R176.reuse, R172, R12 ;  /* 0x000000acb00c723c */ /* 0x044fe2000000180c */
[----:B------:R-:W-:Y:S03]  /*afa0*/  @P6 MOV R183, c[0x0][0x1e4] ;  /* 0x0000790000b76a02 */ /* 0x000fe60000000f00 */
[----:B------:R-:W-:Y:S04]  /*afb0*/  @P6 IMAD R180, R200, c[0x0][0x1e4], R180 ;  /* 0x00007900c8b46a24 */ /* 0x000fe800078e02b4 */
[C---:B------:R-:W-:Y:S04]  /*afc0*/  HMMA.16816.F32 R16, R176.reuse, R174, R16 ;  /* 0x000000aeb010723c */ /* 0x040fe80000001810 */
[----:B------:R-:W-:Y:S04]  /*afd0*/  FMNMX.FTZ R0, R4, R165, !PT ;  /* 0x000000a504007209 */ /* 0x000fe80007810000 */
[C---:B---3--:R-:W-:Y:S04]  /*afe0*/  HMMA.16816.F32 R20, R176.reuse, R168, R20 ;  /* 0x000000a8b014723c */ /* 0x048fe80000001814 */
[----:B------:R-:W-:Y:S02]  /*aff0*/  FMNMX.FTZ R167, R5, R0, !PT ;  /* 0x0000000005a77209 */ /* 0x000fe40007810000 */
[----:B------:R-:W-:Y:S02]  /*b000*/  FMNMX.FTZ R0, R6, R3, !PT ;  /* 0x0000000306007209 */ /* 0x000fe40007810000 */
[C---:B------:R-:W-:Y:S04]  /*b010*/  HMMA.16816.F32 R24, R176.reuse, R170, R24 ;  /* 0x000000aab018723c */ /* 0x040fe80000001818 */
[----:B------:R-:W-:Y:S02]  /*b020*/  FMNMX.FTZ R2, R8, R167, !PT ;  /* 0x000000a708027209 */ /* 0x000fe40007810000 */
[----:B------:R-:W-:Y:S02]  /*b030*/  FMNMX.FTZ R169, R7, R0, !PT ;  /* 0x0000000007a97209 */ /* 0x000fe40007810000 */
[C---:B----4-:R-:W-:Y:S04]  /*b040*/  HMMA.16816.F32 R28, R176.reuse, R184, R28 ;  /* 0x000000b8b01c723c */ /* 0x050fe8000000181c */
        /* <DEDUP_REMOVED lines=23> */
[----:B------:R-:W-:Y:S01]  /*b1c0*/  FMNMX.FTZ R164, R30, R171, !PT ;  /* 0x000000ab1ea47209 */ /* 0x000fe20007810000 */
[----:B------:R-:W-:Y:S01]  /*b1d0*/  @P6 IMAD.WIDE.U32 R170, R200, c[0x0][0x1e0], RZ ;  /* 0x00007800c8aa6a25 */ /* 0x000fe200078e00ff */
[----:B------:R-:W-:Y:S02]  /*b1e0*/  FMNMX.FTZ R2, R33, R0, !PT ;  /* 0x0000000021027209 */ /* 0x000fe40007810000 */
[----:B------:R-:W-:Y:S02]  /*b1f0*/  FMNMX.FTZ R167, R31, R164, !PT ;  /* 0x000000a41fa77209 */ /* 0x000fe40007810000 */
[----:B------:R-:W-:Y:S01]  /*b200*/  @P6 SHF.L.U32 R175, R170, 0x6, RZ ;  /* 0x00000006aaaf6819 */ /* 0x000fe200000006ff */
[----:B------:R-:W1:Y:S01]  /*b210*/  SHFL.BFLY PT, R173, R2, 0x2, 0x1f ;  /* 0x0c401f0002ad7f89 */ /* 0x000e6200000e0000 */
[----:B------:R-:W-:Y:S02]  /*b220*/  FMNMX.FTZ R0, R34, R167, !PT ;  /* 0x000000a722007209 */ /* 0x000fe40007810000 */
[----:B------:R-:W-:Y:S02]  /*b230*/  @P6 IADD3 R180, R171, R180, RZ ;  /* 0x000000b4abb46210 */ /* 0x000fe40007ffe0ff */
[----:B------:R-:W-:Y:S02]  /*b240*/  FMNMX.FTZ R169, R35, R0, !PT ;  /* 0x0000000023a97209 */ /* 0x000fe40007810000 */
[----:B------:R-:W-:Y:S03]  /*b250*/  @P6 SHF.L.U64.HI R180, R170, 0x6, R180 ;  /* 0x00000006aab46819 */ /* 0x000fe600000102b4 */
[----:B------:R-:W2:Y:S01]  /*b260*/  SHFL.BFLY PT, R0, R169, 0x2, 0x1f ;  /* 0x0c401f00a9007f89 */ /* 0x000ea200000e0000 */
[----:B-1----:R-:W-:Y:S05]  /*b270*/  FMNMX.FTZ R173, R2, R173, !PT ;  /* 0x000000ad02ad7209 */ /* 0x002fea0007810000 */
[----:B------:R-:W1:Y:S01]  /*b280*/  SHFL.BFLY PT, R164, R173, 0x1, 0x1f ;  /* 0x0c201f00ada47f89 */ /* 0x000e6200000e0000 */
[----:B--2---:R-:W-:Y:S02]  /*b290*/  FMNMX.FTZ R167, R169, R0, !PT ;  /* 0x00000000a9a77209 */ /* 0x004fe40007810000 */
[----:B-----5:R-:W-:Y:S03]  /*b2a0*/  @P6 IADD3 R169, P0, R175, R198, RZ ;  /* 0x000000c6afa96210 */ /* 0x020fe60007f1e0ff */
[----:B------:R-:W2:Y:S01]  /*b2b0*/  SHFL.BFLY PT, R2, R167, 0x1, 0x1f ;  /* 0x0c201f00a7027f89 */ /* 0x000ea200000e0000 */
[C---:B------:R-:W-:Y:S02]  /*b2c0*/  @P6 LEA R178, P1, R169.reuse, c[0x0][0x1c8], 0x1 ;  /* 0x00007200a9b26a11 */ /* 0x040fe400078208ff */
[-C--:B------:R-:W-:Y:S02]  /*b2d0*/  @P6 IADD3.X R0, R180, R196.reuse, RZ, P0, !PT ;  /* 0x000000c4b4006210 */ /* 0x080fe400007fe4ff */
[C---:B------:R-:W-:Y:S02]  /*b2e0*/  @P6 IADD3 R174, P0, R198.reuse, 0x40, RZ ;  /* 0x00000040c6ae6810 */ /* 0x040fe40007f1e0ff */
[----:B------:R-:W-:Y:S02]  /*b2f0*/  @P6 LEA.HI.X R179, R169, c[0x0][0x1cc], R0, 0x1, P1 ;  /* 0x00007300a9b36a11 */ /* 0x000fe400008f0c00 */
[----:B------:R-:W-:Y:S02]  /*b300*/  @P6 IADD3.X R171, RZ, R196, RZ, P0, !PT ;  /* 0x000000c4ffab6210 */ /* 0x000fe400007fe4ff */
[----:B------:R-:W-:Y:S01]  /*b310*/  @P6 IADD3 R177, P0, R175, R174, RZ ;  /* 0x000000aeafb16210 */ /* 0x000fe20007f1e0ff */
[----:B------:R3:W-:Y:S01]  /*b320*/  @P6 LDGSTS.E.BYPASS.LTC128B.128 [R249+0x8100], [R178.64], !P5 ;  /* 0x08100000b2f96fae */ /* 0x0007e2000e901d46 */
[----:B------:R-:W-:Y:S02]  /*b330*/  @P6 IADD3 R169, P1, R198, 0x80, RZ ;  /* 0x00000080c6a96810 */ /* 0x000fe40007f3e0ff */
[----:B-1----:R-:W-:Y:S02]  /*b340*/  FMNMX.FTZ R0, R173, R164, !PT ;  /* 0x000000a4ad007209 */ /* 0x002fe40007810000 */
[----:B------:R-:W-:Y:S02]  /*b350*/  @P6 IADD3.X R166, R180, R171, RZ, P0, !PT ;  /* 0x000000abb4a66210 */ /* 0x000fe400007fe4ff */
[C---:B------:R-:W-:Y:S01]  /*b360*/  @P6 LEA R176, P0, R177.reuse, c[0x0][0x1c8], 0x1 ;  /* 0x00007200b1b06a11 */ /* 0x040fe200078008ff */
[C---:B------:R-:W-:Y:S01]  /*b370*/  FADD.FTZ R164, -R0.reuse, R165 ;  /* 0x000000a500a47221 */ /* 0x040fe20000010100 */
[----:B------:R-:W-:Y:S01]  /*b380*/  @P6 IADD3.X R168, RZ, R196, RZ, P1, !PT ;  /* 0x000000c4ffa86210 */ /* 0x000fe20000ffe4ff */
[----:B------:R-:W-:Y:S01]  /*b390*/  FMUL.FTZ R190, R0, c[0x0][0x2d0] ;  /* 0x0000b40000be7a20 */ /* 0x000fe20000410000 */
[----:B------:R-:W-:Y:S01]  /*b3a0*/  @P6 LEA.HI.X R177, R177, c[0x0][0x1cc], R166, 0x1, P0 ;  /* 0x00007300b1b16a11 */ /* 0x000fe200000f0ca6 */
[----:B------:R-:W-:Y:S01]  /*b3b0*/  FMUL.FTZ R166, R164, c[0x0][0x2d0] ;  /* 0x0000b400a4a67a20 */ /* 0x000fe20000410000 */
[----:B------:R-:W-:Y:S01]  /*b3c0*/  @P6 IADD3 R181, P1, R175, R169, RZ ;  /* 0x000000a9afb56210 */ /* 0x000fe20007f3e0ff */
[----:B------:R-:W-:Y:S01]  /*b3d0*/  FFMA.FTZ R187, R4, c[0x0][0x2d0], -R190 ;  /* 0x0000b40004bb7a23 */ /* 0x000fe200000108be */
[----:B--2---:R-:W-:Y:S01]  /*b3e0*/  FMNMX.FTZ R2, R167, R2, !PT ;  /* 0x00000002a7027209 */ /* 0x004fe20007810000 */
[----:B------:R1:W2:Y:S01]  /*b3f0*/  MUFU.EX2 R164, R166 ;  /* 0x000000a600a47308 */ /* 0x0002a20000000800 */
[----:B------:R-:W-:Y:S01]  /*b400*/  @P6 IADD3.X R170, R180, R168, RZ, P1, !PT ;  /* 0x000000a8b4aa6210 */ /* 0x000fe20000ffe4ff */
[----:B------:R3:W-:Y:S01]  /*b410*/  @P6 LDGSTS.E.BYPASS.LTC128B.128 [R249+0xa100], [R176.64], !P4 ;  /* 0x0a100000b0f96fae */ /* 0x0007e2000e101d46 */
[C---:B------:R-:W-:Y:S01]  /*b420*/  @P6 LEA R172, P1, R181.reuse, c[0x0][0x1c8], 0x1 ;  /* 0x00007200b5ac6a11 */ /* 0x040fe200078208ff */
[C---:B------:R-:W-:Y:S02]  /*b430*/  FADD.FTZ R165, -R2.reuse, R3 ;  /* 0x0000000302a57221 */ /* 0x040fe40000010100 */
[----:B------:R-:W-:Y:S01]  /*b440*/  FMUL.FTZ R189, R2, c[0x0][0x2d0] ;  /* 0x0000b40002bd7a20 */ /* 0x000fe20000410000 */
[----:B------:R-:W-:Y:S01]  /*b450*/  @P6 LEA.HI.X R173, R181, c[0x0][0x1cc], R170, 0x1, P1 ;  /* 0x00007300b5ad6a11 */ /* 0x000fe200008f0caa */
[----:B------:R-:W-:Y:S01]  /*b460*/  FMUL.FTZ R3, R165, c[0x0][0x2d0] ;  /* 0x0000b400a5037a20 */ /* 0x000fe20000410000 */
[----:B------:R-:W-:Y:S01]  /*b470*/  @P6 IADD3 R170, P0, R198, 0xc0, RZ ;  /* 0x000000c0c6aa6810 */ /* 0x000fe20007f1e0ff */
[----:B------:R-:W-:Y:S01]  /*b480*/  MUFU.EX2 R187, R187 ;  /* 0x000000bb00bb7308 */ /* 0x000fe20000000800 */
[--C-:B------:R-:W-:Y:S01]  /*b490*/  FFMA.FTZ R186, R17, c[0x0][0x2d0], -R190.reuse ;  /* 0x0000b40011ba7a23 */ /* 0x100fe200000108be */
[----:B------:R4:W-:Y:S01]  /*b4a0*/  @P6 LDGSTS.E.BYPASS.LTC128B.128 [R249+0xc100], [R172.64], !P3 ;  /* 0x0c100000acf96fae */ /* 0x0009e2000d901d46 */
[----:B------:R-:W-:Y:S01]  /*b4b0*/  @P6 IADD3.X R167, RZ, R196, RZ, P0, !PT ;  /* 0x000000c4ffa76210 */ /* 0x000fe200007fe4ff */
[--C-:B------:R-:W-:Y:S01]  /*b4c0*/  FFMA.FTZ R185, R18, c[0x0][0x2d0], -R189.reuse ;  /* 0x0000b40012b97a23 */ /* 0x100fe200000108bd */
[----:B------:R-:W-:Y:S01]  /*b4d0*/  @P6 IADD3 R181, P1, R175, R170, RZ ;  /* 0x000000aaafb56210 */ /* 0x000fe20007f3e0ff */
[----:B------:R-:W-:Y:S01]  /*b4e0*/  FFMA.FTZ R188, R19, c[0x0][0x2d0], -R189 ;  /* 0x0000b40013bc7a23 */ /* 0x000fe200000108bd */
[----:B------:R-:W-:Y:S02]  /*b4f0*/  @P6 LEA R175, P0, R182, R175, 0x5 ;  /* 0x000000afb6af6211 */ /* 0x000fe400078028ff */
[----:B------:R-:W-:Y:S01]  /*b500*/  @P6 IADD3.X R184, R180, R167, RZ, P1, !PT ;  /* 0x000000a7b4b86210 */ /* 0x000fe20000ffe4ff */
[----:B------:R-:W5:Y:S01]  /*b510*/  MUFU.EX2 R3, R3 ;  /* 0x0000000300037308 */ /* 0x000f620000000800 */
[----:B------:R-:W-:Y:S02]  /*b520*/  @P6 LEA R192, P1, R181, c[0x0][0x1c8], 0x1 ;  /* 0x00007200b5c06a11 */ /* 0x000fe400078208ff */
[----:B------:R-:W-:Y:S01]  /*b530*/  @P6 LEA.HI.X R180, R182, R180, R183, 0x5, P0 ;  /* 0x000000b4b6b46211 */ /* 0x000fe200000f2cb7 */
[----:B------:R-:W-:Y:S01]  /*b540*/  FFMA.FTZ R182, R5, c[0x0][0x2d0], -R190 ;  /* 0x0000b40005b67a23 */ /* 0x000fe200000108be */
[----:B------:R-:W-:Y:S01]  /*b550*/  @P6 LEA.HI.X R193, R181, c[0x0][0x1cc], R184, 0x1, P1 ;  /* 0x00007300b5c16a11 */ /* 0x000fe200008f0cb8 */
[--C-:B------:R-:W-:Y:S01]  /*b560*/  FFMA.FTZ R181, R11, c[0x0][0x2d0], -R189.reuse ;  /* 0x0000b4000bb57a23 */ /* 0x100fe200000108bd */
[----:B------:R-:W-:Y:S01]  /*b570*/  @P6 IADD3 R165, P1, R175, R198, RZ ;  /* 0x000000c6afa56210 */ /* 0x000fe20007f3e0ff */
[----:B------:R-:W-:Y:S02]  /*b580*/  FFMA.FTZ R184, R6, c[0x0][0x2d0], -R189 ;  /* 0x0000b40006b87a23 */ /* 0x000fe400000108bd */
[----:B------:R3:W-:Y:S01]  /*b590*/  @P6 LDGSTS.E.BYPASS.LTC128B.128 [R249+0xe100], [R192.64], !P2 ;  /* 0x0e100000c0f96fae */ /* 0x0007e2000d101d46 */
[----:B------:R-:W-:Y:S01]  /*b5a0*/  @P6 LEA R194, P0, R165, c[0x0][0x1c8], 0x1 ;  /* 0x00007200a5c26a11 */ /* 0x000fe200078008ff */
[----:B------:R-:W4:Y:S01]  /*b5b0*/  MUFU.EX2 R182, R182 ;  /* 0x000000b600b67308 */ /* 0x000f220000000800 */
[----:B-1----:R-:W-:Y:S01]  /*b5c0*/  @P6 IADD3.X R166, R180, R196, RZ, P1, !PT ;  /* 0x000000c4b4a66210 */ /* 0x002fe20000ffe4ff */
[C---:B--2---:R-:W-:Y:S01]  /*b5d0*/  FMUL.FTZ R4, R164.reuse, R160 ;  /* 0x000000a0a4047220 */ /* 0x044fe20000410000 */
[----:B------:R-:W-:Y:S01]  /*b5e0*/  @P6 IADD3 R174, P1, R175, R174, RZ ;  /* 0x000000aeafae6210 */ /* 0x000fe20007f3e0ff */
[----:B------:R-:W-:Y:S01]  /*b5f0*/  FMUL.FTZ R5, R164, R161 ;  /* 0x000000a1a4057220 */ /* 0x000fe20000410000 */
[----:B------:R-:W-:Y:S01]  /*b600*/  @P6 LEA.HI.X R195, R165, c[0x0][0x1cc], R166, 0x1, P0 ;  /* 0x00007300a5c36a11 */ /* 0x000fe200000f0ca6 */
[--C-:B------:R-:W-:Y:S01]  /*b610*/  FFMA.FTZ R165, R8, c[0x0][0x2d0], -R190.reuse ;  /* 0x0000b40008a57a23 */ /* 0x100fe200000108be */
[----:B------:R-:W-:Y:S01]  /*b620*/  @P6 IADD3.X R171, R180, R171, RZ, P1, !PT ;  /* 0x000000abb4ab6210 */ /* 0x000fe20000ffe4ff */
[----:B------:R-:W-:Y:S01]  /*b630*/  FFMA.FTZ R166, R9, c[0x0][0x2d0], -R190 ;  /* 0x0000b40009a67a23 */ /* 0x000fe200000108be */
[C---:B------:R-:W-:Y:S01]  /*b640*/  @P6 LEA R196, P0, R174.reuse, c[0x0][0x1c8], 0x1 ;  /* 0x00007200aec46a11 */ /* 0x040fe200078008ff */
[----:B------:R1:W-:Y:S01]  /*b650*/  @P6 LDGSTS.E.BYPASS.LTC128B.128 [R249+0x9100], [R194.64], !P5 ;  /* 0x09100000c2f96fae */ /* 0x0003e2000e901d46 */
[----:B------:R-:W-:Y:S01]  /*b660*/  @P6 IADD3 R169, P1, R175, R169, RZ ;  /* 0x000000a9afa96210 */ /* 0x000fe20007f3e0ff */
[----:B------:R-:W-:Y:S01]  /*b670*/  MUFU.EX2 R165, R165 ;  /* 0x000000a500a57308 */ /* 0x000fe20000000800 */
[----:B------:R-:W-:Y:S01]  /*b680*/  @P6 LEA.HI.X R197, R174, c[0x0][0x1cc], R171, 0x1, P0 ;  /* 0x00007300aec56a11 */ /* 0x000fe200000f0cab */
[----:B-----5:R-:W-:Y:S01]  /*b690*/  FMUL.FTZ R6, R3, R162 ;  /* 0x000000a203067220 */ /* 0x020fe20000410000 */
[----:B------:R-:W-:Y:S01]  /*b6a0*/  @P6 IADD3 R170, P0, R175, R170, RZ ;  /* 0x000000aaafaa6210 */ /* 0x000fe20007f1e0ff */
[----:B------:R-:W-:Y:S01]  /*b6b0*/  FMUL.FTZ R11, R3, R159 ;  /* 0x0000009f030b7220 */ /* 0x000fe20000410000 */
[C---:B------:R-:W-:Y:S01]  /*b6c0*/  @P6 IADD3.X R168, R180.reuse, R168, RZ, P1, !PT ;  /* 0x000000a8b4a86210 */ /* 0x040fe20000ffe4ff */
[----:B------:R1:W-:Y:S01]  /*b6d0*/  @P6 LDGSTS.E.BYPASS.LTC128B.128 [R249+0xb100], [R196.64], !P4 ;  /* 0x0b100000c4f96fae */ /* 0x0003e2000e101d46 */
[----:B------:R-:W-:Y:S01]  /*b6e0*/  @P6 IADD3.X R167, R180, R167, RZ, P0, !PT ;  /* 0x000000a7b4a76210 */ /* 0x000fe200007fe4ff */
[----:B------:R-:W-:Y:S01]  /*b6f0*/  FFMA.FTZ R180, R10, c[0x0][0x2d0], -R189 ;  /* 0x0000b4000ab47a23 */ /* 0x000fe200000108bd */
[----:B------:R-:W-:Y:S01]  /*b700*/  @P6 LEA R8, P0, R169, c[0x0][0x1c8], 0x1 ;  /* 0x00007200a9086a11 */ /* 0x000fe200078008ff */
[----:B------:R-:W2:Y:S01]  /*b710*/  MUFU.EX2 R166, R166 ;  /* 0x000000a600a67308 */ /* 0x000ea20000000800 */
[----:B------:R-:W-:Y:S01]  /*b720*/  FMUL.FTZ R10, R3, R158 ;  /* 0x0000009e030a7220 */ /* 0x000fe20000410000 */
[----:B----4-:R-:W-:Y:S01]  /*b730*/  F2FP.PACK_AB R160, R182, R187 ;  /* 0x000000bbb6a0723e */ /* 0x010fe200000000ff */
[C---:B------:R-:W-:Y:S01]  /*b740*/  FMUL.FTZ R132, R164.reuse, R132 ;  /* 0x00000084a4847220 */ /* 0x040fe20000410000 */
[----:B------:R-:W-:Y:S01]  /*b750*/  @P6 LEA.HI.X R9, R169, c[0x0][0x1cc], R168, 0x1, P0 ;  /* 0x00007300a9096a11 */ /* 0x000fe200000f0ca8 */
[----:B------:R-:W-:Y:S01]  /*b760*/  FMUL.FTZ R133, R164, R133 ;  /* 0x00000085a4857220 */ /* 0x000fe20000410000 */
[C---:B------:R-:W-:Y:S01]  /*b770*/  @P6 LEA R198, P0, R170.reuse, c[0x0][0x1c8], 0x1 ;  /* 0x00007200aac66a11 */ /* 0x040fe200078008ff */
[----:B------:R-:W-:Y:S02]  /*b780*/  FMUL.FTZ R134, R3, R134 ;  /* 0x0000008603867220 */ /* 0x000fe40000410000 */
[----:B------:R4:W-:Y:S01]  /*b790*/  @P6 LDGSTS.E.BYPASS.LTC128B.128 [R249+0xd100], [R8.64], !P3 ;  /* 0x0d10000008f96fae */ /* 0x0009e2000d901d46 */
[----:B------:R-:W-:Y:S01]  /*b7a0*/  @P6 LEA.HI.X R199, R170, c[0x0][0x1cc], R167, 0x1, P0 ;  /* 0x00007300aac76a11 */ /* 0x000fe200000f0ca7 */
[--C-:B------:R-:W-:Y:S01]  /*b7b0*/  FFMA.FTZ R167, R7, c[0x0][0x2d0], -R189.reuse ;  /* 0x0000b40007a77a23 */ /* 0x100fe200000108bd */
[----:B------:R-:W-:Y:S01]  /*b7c0*/  MUFU.EX2 R184, R184 ;  /* 0x000000b800b87308 */ /* 0x000fe20000000800 */
[C---:B------:R-:W-:Y:S02]  /*b7d0*/  FMUL.FTZ R7, R3.reuse, R163 ;  /* 0x000000a303077220 */ /* 0x040fe40000410000 */
[----:B------:R1:W-:Y:S01]  /*b7e0*/  @P6 LDGSTS.E.BYPASS.LTC128B.128 [R249+0xf100], [R198.64], !P2 ;  /* 0x0f100000c6f96fae */ /* 0x0003e2000d101d46 */
[C---:B------:R-:W-:Y:S02]  /*b7f0*/  FMUL.FTZ R135, R3.reuse, R135 ;  /* 0x0000008703877220 */ /* 0x040fe40000410000 */
[C---:B------:R-:W-:Y:S02]  /*b800*/  FMUL.FTZ R136, R164.reuse, R136 ;  /* 0x00000088a4887220 */ /* 0x040fe40000410000 */
[----:B------:R-:W-:Y:S01]  /*b810*/  FMUL.FTZ R137, R164, R137 ;  /* 0x00000089a4897220 */ /* 0x000fe20000410000 */
[----:B------:R-:W5:Y:S01]  /*b820*/  LDSM.16.MT88.4 R168, [R227] ;  /* 0x00000000e3a8783b */ /* 0x000f620000004200 */
[----:B------:R-:W1:Y:S01]  /*b830*/  MUFU.EX2 R167, R167 ;  /* 0x000000a700a77308 */ /* 0x000e620000000800 */
[C---:B------:R-:W-:Y:S01]  /*b840*/  FMUL.FTZ R138, R3.reuse, R138 ;  /* 0x0000008a038a7220 */ /* 0x040fe20000410000 */
[----:B--2---:R-:W-:Y:S01]  /*b850*/  F2FP.PACK_AB R162, R166, R165 ;  /* 0x000000a5a6a2723e */ /* 0x004fe200000000ff */
[C---:B------:R-:W-:Y:S02]  /*b860*/  FMUL.FTZ R139, R3.reuse, R139 ;  /* 0x0000008b038b7220 */ /* 0x040fe40000410000 */
[----:B------:R-:W2:Y:S01]  /*b870*/  LDSM.16.MT88.4 R172, [R226] ;  /* 0x00000000e2ac783b */ /* 0x000ea20000004200 */
[C---:B------:R-:W-:Y:S02]  /*b880*/  FMUL.FTZ R140, R164.reuse, R140 ;  /* 0x0000008ca48c7220 */ /* 0x040fe40000410000 */
[C---:B------:R-:W-:Y:S02]  /*b890*/  FMUL.FTZ R141, R164.reuse, R141 ;  /* 0x0000008da48d7220 */ /* 0x040fe40000410000 */
[----:B------:R-:W-:Y:S01]  /*b8a0*/  MUFU.EX2 R180, R180 ;  /* 0x000000b400b47308 */ /* 0x000fe20000000800 */
[----:B---3--:R-:W3:Y:S01]  /*b8b0*/  LDSM.16.MT88.4 R176, [R225] ;  /* 0x00000000e1b0783b */ /* 0x008ee20000004200 */
[C---:B------:R-:W-:Y:S02]  /*b8c0*/  FMUL.FTZ R142, R3.reuse, R142 ;  /* 0x0000008e038e7220 */ /* 0x040fe40000410000 */
[C---:B----4-:R-:W-:Y:S02]  /*b8d0*/  FMUL.FTZ R8, R164.reuse, R156 ;  /* 0x0000009ca4087220 */ /* 0x050fe40000410000 */
[C---:B------:R-:W-:Y:S01]  /*b8e0*/  FMUL.FTZ R9, R164.reuse, R157 ;  /* 0x0000009da4097220 */ /* 0x040fe20000410000 */
[----:B------:R-:W0:Y:S01]  /*b8f0*/  LDGDEPBAR ;  /* 0x00000000000079af */ /* 0x000e220000000000 */
[----:B------:R-:W-:Y:S02]  /*b900*/  FMUL.FTZ R143, R3, R143 ;  /* 0x0000008f038f7220 */ /* 0x000fe40000410000 */
[----:B------:R-:W4:Y:S01]  /*b910*/  MUFU.EX2 R181, R181 ;  /* 0x000000b500b57308 */ /* 0x000f220000000800 */
[C---:B------:R-:W-:Y:S02]  /*b920*/  FMUL.FTZ R144, R164.reuse, R144 ;  /* 0x00000090a4907220 */ /* 0x040fe40000410000 */
[----:B------:R-:W2:Y:S01]  /*b930*/  LDSM.16.MT88.4 R156, [R224] ;  /* 0x00000000e09c783b */ /* 0x000ea20000004200 */
[----:B-1----:R-:W-:Y:S01]  /*b940*/  F2FP.PACK_AB R161, R167, R184 ;  /* 0x000000b8a7a1723e */ /* 0x002fe200000000ff */
[----:B------:R-:W-:Y:S02]  /*b950*/  FMUL.FTZ R145, R164, R145 ;  /* 0x00000091a4917220 */ /* 0x000fe40000410000 */
[C---:B------:R-:W-:Y:S02]  /*b960*/  FMUL.FTZ R146, R3.reuse, R146 ;  /* 0x0000009203927220 */ /* 0x040fe40000410000 */
[C---:B------:R-:W-:Y:S01]  /*b970*/  FMUL.FTZ R147, R3.reuse, R147 ;  /* 0x0000009303937220 */ /* 0x040fe20000410000 */
[----:B------:R-:W-:Y:S01]  /*b980*/  MUFU.EX2 R186, R186 ;  /* 0x000000ba00ba7308 */ /* 0x000fe20000000800 */
[--C-:B------:R-:W-:Y:S02]  /*b990*/  FFMA.FTZ R183, R16, c[0x0][0x2d0], -R190.reuse ;  /* 0x0000b40010b77a23 */ /* 0x100fe400000108be */
[----:B------:R-:W-:Y:S01]  /*b9a0*/  LDSM.16.MT88.4 R16, [R225+0x800] ;  /* 0x00080000e110783b */ /* 0x000fe20000004200 */
[C---:B------:R-:W-:Y:S02]  /*b9b0*/  FMUL.FTZ R148, R164.reuse, R148 ;  /* 0x00000094a4947220 */ /* 0x040fe40000410000 */
[C---:B------:R-:W-:Y:S02]  /*b9c0*/  FMUL.FTZ R149, R164.reuse, R149 ;  /* 0x00000095a4957220 */ /* 0x040fe40000410000 */
[C---:B------:R-:W-:Y:S02]  /*b9d0*/  FMUL.FTZ R150, R3.reuse, R150 ;  /* 0x0000009603967220 */ /* 0x040fe40000410000 */
[----:B------:R-:W-:Y:S01]  /*b9e0*/  FMUL.FTZ R151, R3, R151 ;  /* 0x0000009703977220 */ /* 0x000fe20000410000 */
[----:B------:R-:W1:Y:S01]  /*b9f0*/  MUFU.EX2 R183, R183 ;  /* 0x000000b700b77308 */ /* 0x000e620000000800 */
[C---:B------:R-:W-:Y:S01]  /*ba00*/  FMUL.FTZ R152, R164.reuse, R152 ;  /* 0x00000098a4987220 */ /* 0x040fe20000410000 */
[----:B----4-:R-:W-:Y:S01]  /*ba10*/  F2FP.PACK_AB R163, R181, R180 ;  /* 0x000000b4b5a3723e */ /* 0x010fe200000000ff */
[C---:B------:R-:W-:Y:S02]  /*ba20*/  FMUL.FTZ R153, R164.reuse, R153 ;  /* 0x00000099a4997220 */ /* 0x040fe40000410000 */
[C---:B------:R-:W-:Y:S02]  /*ba30*/  FMUL.FTZ R154, R3.reuse, R154 ;  /* 0x0000009a039a7220 */ /* 0x040fe40000410000 */
[C---:B------:R-:W-:Y:S02]  /*ba40*/  FMUL.FTZ R155, R3.reuse, R155 ;  /* 0x0000009b039b7220 */ /* 0x040fe40000410000 */
[C---:B-----5:R-:W-:Y:S01]  /*ba50*/  HMMA.16816.F32 R4, R160.reuse, R168, R4 ;  /* 0x000000a8a004723c */ /* 0x060fe20000001804 */
[----:B------:R-:W-:Y:S04]  /*ba60*/  MUFU.EX2 R185, R185 ;  /* 0x000000b900b97308 */ /* 0x000fe80000000800 */
[C---:B------:R-:W-:Y:S02]  /*ba70*/  FMUL.FTZ R36, R164.reuse, R36 ;  /* 0x00000024a4247220 */ /* 0x040fe40000410000 */
[C---:B------:R-:W-:Y:S01]  /*ba80*/  FMUL.FTZ R37, R164.reuse, R37 ;  /* 0x00000025a4257220 */ /* 0x040fe20000410000 */
[C---:B------:R-:W-:Y:S01]  /*ba90*/  HMMA.16816.F32 R8, R160.reuse, R170, R8 ;  /* 0x000000aaa008723c */ /* 0x040fe20000001808 */
[----:B------:R-:W4:Y:S02]  /*baa0*/  LDSM.16.MT88.4 R168, [R227+0x2000] ;  /* 0x00200000e3a8783b */ /* 0x000f240000004200 */
[----:B------:R-:W5:Y:S01]  /*bab0*/  MUFU.EX2 R188, R188 ;  /* 0x000000bc00bc7308 */ /* 0x000f620000000800 */
        /* <DEDUP_REMOVED lines=12> */
[C---:B------:R-:W-:Y:S04]  /*bb80*/  HMMA.16816.F32 R144, R160.reuse, R178, R144 ;  /* 0x000000b2a090723c */ /* 0x040fe80000001890 */
        /* <DEDUP_REMOVED lines=30> */
[C---:B------:R-:W-:Y:S02]  /*bd70*/  FMUL.FTZ R64, R164.reuse, R64 ;  /* 0x00000040a4407220 */ /* 0x040fe40000410000 */
[C---:B------:R-:W-:Y:S02]  /*bd80*/  FMUL.FTZ R65, R164.reuse, R65 ;  /* 0x00000041a4417220 */ /* 0x040fe40000410000 */
[C---:B----4-:R-:W-:Y:S04]  /*bd90*/  HMMA.16816.F32 R60, R160.reuse, R168, R60 ;  /* 0x000000a8a03c723c */ /* 0x050fe8000000183c */
[C---:B------:R-:W-:Y:S02]  /*bda0*/  FMUL.FTZ R66, R3.reuse, R66 ;  /* 0x0000004203427220 */ /* 0x040fe40000410000 */
[C---:B------:R-:W-:Y:S02]  /*bdb0*/  FMUL.FTZ R67, R3.reuse, R67 ;  /* 0x0000004303437220 */ /* 0x040fe40000410000 */
[C---:B------:R-:W-:Y:S04]  /*bdc0*/  FMUL.FTZ R68, R164.reuse, R68 ;  /* 0x00000044a4447220 */ /* 0x040fe80000410000 */
[C---:B------:R-:W-:Y:S01]  /*bdd0*/  FMUL.FTZ R69, R164.reuse, R69 ;  /* 0x00000045a4457220 */ /* 0x040fe20000410000 */
[C---:B------:R-:W-:Y:S01]  /*bde0*/  HMMA.16816.F32 R64, R160.reuse, R170, R64 ;  /* 0x000000aaa040723c */ /* 0x040fe20000001840 */
[----:B------:R-:W4:Y:S02]  /*bdf0*/  LDSM.16.MT88.4 R168, [R225+0x4000] ;  /* 0x00400000e1a8783b */ /* 0x000f240000004200 */
[C---:B------:R-:W-:Y:S02]  /*be00*/  FMUL.FTZ R70, R3.reuse, R70 ;  /* 0x0000004603467220 */ /* 0x040fe40000410000 */
[C---:B------:R-:W-:Y:S02]  /*be10*/  FMUL.FTZ R71, R3.reuse, R71 ;  /* 0x0000004703477220 */ /* 0x040fe40000410000 */
[C---:B------:R-:W-:Y:S02]  /*be20*/  FMUL.FTZ R72, R164.reuse, R72 ;  /* 0x00000048a4487220 */ /* 0x040fe40000410000 */
[C---:B------:R-:W-:Y:S03]  /*be30*/  FMUL.FTZ R73, R164.reuse, R73 ;  /* 0x00000049a4497220 */ /* 0x040fe60000410000 */
[C---:B--2---:R-:W-:Y:S03]  /*be40*/  HMMA.16816.F32 R68, R160.reuse, R172, R68 ;  /* 0x000000aca044723c */ /* 0x044fe60000001844 */
[C---:B------:R-:W-:Y:S02]  /*be50*/  FMUL.FTZ R74, R3.reuse, R74 ;  /* 0x0000004a034a7220 */ /* 0x040fe40000410000 */
[C---:B------:R-:W-:Y:S02]  /*be60*/  FMUL.FTZ R75, R3.reuse, R75 ;  /* 0x0000004b034b7220 */ /* 0x040fe40000410000 */
[C---:B------:R-:W-:Y:S02]  /*be70*/  FMUL.FTZ R76, R164.reuse, R76 ;  /* 0x0000004ca44c7220 */ /* 0x040fe40000410000 */
[C---:B------:R-:W-:Y:S03]  /*be80*/  FMUL.FTZ R77, R164.reuse, R77 ;  /* 0x0000004da44d7220 */ /* 0x040fe60000410000 */
[C---:B------:R-:W-:Y:S01]  /*be90*/  HMMA.16816.F32 R72, R160.reuse, R174, R72 ;  /* 0x000000aea048723c */ /* 0x040fe20000001848 */
[----:B------:R-:W2:Y:S02]  /*bea0*/  LDSM.16.MT88.4 R172, [R224+0x4000] ;  /* 0x00400000e0ac783b */ /* 0x000ea40000004200 */
[C---:B------:R-:W-:Y:S02]  /*beb0*/  FMUL.FTZ R78, R3.reuse, R78 ;  /* 0x0000004e034e7220 */ /* 0x040fe40000410000 */
[C---:B------:R-:W-:Y:S02]  /*bec0*/  FMUL.FTZ R79, R3.reuse, R79 ;  /* 0x0000004f034f7220 */ /* 0x040fe40000410000 */
[C---:B------:R-:W-:Y:S02]  /*bed0*/  FMUL.FTZ R80, R164.reuse, R80 ;  /* 0x00000050a4507220 */ /* 0x040fe40000410000 */
[C---:B------:R-:W-:Y:S03]  /*bee0*/  FMUL.FTZ R81, R164.reuse, R81 ;  /* 0x00000051a4517220 */ /* 0x040fe60000410000 */
[C---:B---3--:R-:W-:Y:S03]  /*bef0*/  HMMA.16816.F32 R76, R160.reuse, R156, R76 ;  /* 0x0000009ca04c723c */ /* 0x048fe6000000184c */
[C---:B------:R-:W-:Y:S02]  /*bf00*/  FMUL.FTZ R82, R3.reuse, R82 ;  /* 0x0000005203527220 */ /* 0x040fe40000410000 */
[C---:B------:R-:W-:Y:S02]  /*bf10*/  FMUL.FTZ R83, R3.reuse, R83 ;  /* 0x0000005303537220 */ /* 0x040fe40000410000 */
[C---:B------:R-:W-:Y:S02]  /*bf20*/  FMUL.FTZ R84, R164.reuse, R84 ;  /* 0x00000054a4547220 */ /* 0x040fe40000410000 */
[C---:B------:R-:W-:Y:S03]  /*bf30*/  FMUL.FTZ R85, R164.reuse, R85 ;  /* 0x00000055a4557220 */ /* 0x040fe60000410000 */
[C---:B------:R-:W-:Y:S01]  /*bf40*/  HMMA.16816.F32 R80, R160.reuse, R158, R80 ;  /* 0x0000009ea050723c */ /* 0x040fe20000001850 */
[----:B------:R-:W3:Y:S02]  /*bf50*/  LDSM.16.MT88.4 R156, [R227+0x6000] ;  /* 0x00600000e39c783b */ /* 0x000ee40000004200 */
[C---:B------:R-:W-:Y:S02]  /*bf60*/  FMUL.FTZ R86, R3.reuse, R86 ;  /* 0x0000005603567220 */ /* 0x040fe40000410000 */
[C---:B------:R-:W-:Y:S02]  /*bf70*/  FMUL.FTZ R87, R3.reuse, R87 ;  /* 0x0000005703577220 */ /* 0x040fe40000410000 */
[C---:B------:R-:W-:Y:S02]  /*bf80*/  FMUL.FTZ R88, R164.reuse, R88 ;  /* 0x00000058a4587220 */ /* 0x040fe40000410000 */
[C---:B------:R-:W-:Y:S03]  /*bf90*/  FMUL.FTZ R89, R164.reuse, R89 ;  /* 0x00000059a4597220 */ /* 0x040fe60000410000 */
[C---:B----4-:R-:W-:Y:S03]  /*bfa0*/  HMMA.16816.F32 R84, R160.reuse, R168, R84 ;  /* 0x000000a8a054723c */ /* 0x050fe60000001854 */
[C---:B------:R-:W-:Y:S02]  /*bfb0*/  FMUL.FTZ R90, R3.reuse, R90 ;  /* 0x0000005a035a7220 */ /* 0x040fe40000410000 */
[C---:B------:R-:W-:Y:S02]  /*bfc0*/  FMUL.FTZ R91, R3.reuse, R91 ;  /* 0x0000005b035b7220 */ /* 0x040fe40000410000 */
[C---:B------:R-:W-:Y:S02]  /*bfd0*/  FMUL.FTZ R92, R164.reuse, R92 ;  /* 0x0000005ca45c7220 */ /* 0x040fe40000410000 */
[C---:B------:R-:W-:Y:S03]  /*bfe0*/  FMUL.FTZ R93, R164.reuse, R93 ;  /* 0x0000005da45d7220 */ /* 0x040fe60000410000 */
        /* <DEDUP_REMOVED lines=32> */
[----:B------:R-:W-:Y:S03]  /*c1f0*/  FMUL.FTZ R117, R164, R117 ;  /* 0x00000075a4757220 */ /* 0x000fe60000410000 */
[C---:B------:R-:W-:Y:S01]  /*c200*/  HMMA.16816.F32 R112, R160.reuse, R170, R112 ;  /* 0x000000aaa070723c */ /* 0x040fe20000001870 */
[----:B------:R-:W4:Y:S02]  /*c210*/  LDSM.16.MT88.4 R168, [R227+0x800] ;  /* 0x00080000e3a8783b */ /* 0x000f240000004200 */
[C---:B------:R-:W-:Y:S02]  /*c220*/  FMUL.FTZ R118, R3.reuse, R118 ;  /* 0x0000007603767220 */ /* 0x040fe40000410000 */
[----:B------:R-:W-:Y:S02]  /*c230*/  FMUL.FTZ R119, R3, R119 ;  /* 0x0000007703777220 */ /* 0x000fe40000410000 */
[--C-:B------:R-:W-:Y:S02]  /*c240*/  FFMA.FTZ R176, R12, c[0x0][0x2d0], -R190.reuse ;  /* 0x0000b4000cb07a23 */ /* 0x100fe400000108be */
[--C-:B------:R-:W-:Y:S03]  /*c250*/  FFMA.FTZ R177, R13, c[0x0][0x2d0], -R190.reuse ;  /* 0x0000b4000db17a23 */ /* 0x100fe600000108be */
[C---:B--2---:R-:W-:Y:S01]  /*c260*/  HMMA.16816.F32 R116, R160.reuse, R172, R116 ;  /* 0x000000aca074723c */ /* 0x044fe20000001874 */
[----:B------:R-:W-:Y:S02]  /*c270*/  MUFU.EX2 R176, R176 ;  /* 0x000000b000b07308 */ /* 0x000fe40000000800 */
[--C-:B------:R-:W-:Y:S01]  /*c280*/  FFMA.FTZ R178, R14, c[0x0][0x2d0], -R189.reuse ;  /* 0x0000b4000eb27a23 */ /* 0x100fe200000108bd */
[----:B-1----:R-:W-:Y:S01]  /*c290*/  F2FP.PACK_AB R14, R186, R183 ;  /* 0x000000b7ba0e723e */ /* 0x002fe200000000ff */
[----:B------:R-:W-:Y:S01]  /*c2a0*/  FFMA.FTZ R179, R15, c[0x0][0x2d0], -R189 ;  /* 0x0000b4000fb37a23 */ /* 0x000fe200000108bd */
[----:B-----5:R-:W-:Y:S01]  /*c2b0*/  F2FP.PACK_AB R15, R188, R185 ;  /* 0x000000b9bc0f723e */ /* 0x020fe200000000ff */
[C---:B------:R-:W-:Y:S02]  /*c2c0*/  FMUL.FTZ R120, R164.reuse, R120 ;  /* 0x00000078a4787220 */ /* 0x040fe40000410000 */
[C---:B------:R-:W-:Y:S02]  /*c2d0*/  FMUL.FTZ R121, R164.reuse, R121 ;  /* 0x00000079a4797220 */ /* 0x040fe40000410000 */
[----:B------:R-:W1:Y:S01]  /*c2e0*/  MUFU.EX2 R177, R177 ;  /* 0x000000b100b17308 */ /* 0x000e620000000800 */
[C---:B------:R-:W-:Y:S02]  /*c2f0*/  FMUL.FTZ R122, R3.reuse, R122 ;  /* 0x0000007a037a7220 */ /* 0x040fe40000410000 */
[C---:B------:R-:W-:Y:S02]  /*c300*/  FMUL.FTZ R123, R3.reuse, R123 ;  /* 0x0000007b037b7220 */ /* 0x040fe40000410000 */
[C---:B------:R-:W-:Y:S02]  /*c310*/  FMUL.FTZ R124, R164.reuse, R124 ;  /* 0x0000007ca47c7220 */ /* 0x040fe40000410000 */
[C---:B------:R-:W-:Y:S02]  /*c320*/  FMUL.FTZ R125, R164.reuse, R125 ;  /* 0x0000007da47d7220 */ /* 0x040fe40000410000 */
[C---:B------:R-:W-:Y:S01]  /*c330*/  FMUL.FTZ R126, R3.reuse, R126 ;  /* 0x0000007e037e7220 */ /* 0x040fe20000410000 */
[C---:B------:R-:W-:Y:S01]  /*c340*/  HMMA.16816.F32 R120, R160.reuse, R174, R120 ;  /* 0x000000aea078723c */ /* 0x040fe20000001878 */
[----:B------:R-:W-:Y:S01]  /*c350*/  MUFU.EX2 R178, R178 ;  /* 0x000000b200b27308 */ /* 0x000fe20000000800 */
[----:B------:R-:W2:Y:S01]  /*c360*/  LDSM.16.MT88.4 R172, [R226+0x800] ;  /* 0x00080000e2ac783b */ /* 0x000ea20000004200 */
[C---:B------:R-:W-:Y:S02]  /*c370*/  FMUL.FTZ R127, R3.reuse, R127 ;  /* 0x0000007f037f7220 */ /* 0x040fe40000410000 */
[C---:B------:R-:W-:Y:S02]  /*c380*/  FMUL.FTZ R128, R164.reuse, R128 ;  /* 0x00000080a4807220 */ /* 0x040fe40000410000 */
[C---:B------:R-:W-:Y:S02]  /*c390*/  FMUL.FTZ R129, R164.reuse, R129 ;  /* 0x00000081a4817220 */ /* 0x040fe40000410000 */
[C---:B------:R-:W-:Y:S01]  /*c3a0*/  FMUL.FTZ R130, R3.reuse, R130 ;  /* 0x0000008203827220 */ /* 0x040fe20000410000 */
[C---:B---3--:R-:W-:Y:S01]  /*c3b0*/  HMMA.16816.F32 R124, R160.reuse, R156, R124 ;  /* 0x0000009ca07c723c */ /* 0x048fe2000000187c */
[----:B------:R-:W3:Y:S02]  /*c3c0*/  MUFU.EX2 R179, R179 ;  /* 0x000000b300b37308 */ /* 0x000ee40000000800 */
[----:B------:R-:W-:Y:S01]  /*c3d0*/  FMUL.FTZ R131, R3, R131 ;  /* 0x0000008303837220 */ /* 0x000fe20000410000 */
[----:B-1----:R-:W-:Y:S01]  /*c3e0*/  F2FP.PACK_AB R12, R177, R176 ;  /* 0x000000b0b10c723e */ /* 0x002fe200000000ff */
[----:B------:R-:W-:Y:S02]  /*c3f0*/  FFMA.FTZ R187, R164, R191, R187 ;  /* 0x000000bfa4bb7223 */ /* 0x000fe400000100bb */
[----:B------:R-:W-:Y:S02]  /*c400*/  FFMA.FTZ R192, R34, c[0x0][0x2d0], -R189 ;  /* 0x0000b40022c07a23 */ /* 0x000fe400000108bd */
[----:B------:R-:W-:Y:S01]  /*c410*/  FADD.FTZ R182, R182, R187 ;  /* 0x000000bbb6b67221 */ /* 0x000fe20000010000 */
[----:B------:R-:W-:Y:S01]  /*c420*/  HMMA.16816.F32 R128, R160, R158, R128 ;  /* 0x0000009ea080723c */ /* 0x000fe20000001880 */
[----:B------:R-:W1:Y:S02]  /*c430*/  LDSM.16.MT88.4 R156, [R224+0x800] ;  /* 0x00080000e09c783b */ /* 0x000e640000004200 */
[----:B------:R-:W-:Y:S04]  /*c440*/  MUFU.EX2 R192, R192 ;  /* 0x000000c000c07308 */ /* 0x000fe80000000800 */
[----:B------:R-:W5:Y:S01]  /*c450*/  LDSM.16.MT88.4 R160, [R227+0x2800] ;  /* 0x00280000e3a0783b */ /* 0x000f620000004200 */
[----:B---3--:R-:W-:Y:S07]  /*c460*/  F2FP.PACK_AB R13, R179, R178 ;  /* 0x000000b2b30d723e */ /* 0x008fee00000000ff */
[C---:B----4-:R-:W-:Y:S07]  /*c470*/  HMMA.16816.F32 R4, R12.reuse, R168, R4 ;  /* 0x000000a80c04723c */ /* 0x050fee0000001804 */
[--C-:B------:R-:W-:Y:S01]  /*c480*/  FFMA.FTZ R168, R20, c[0x0][0x2d0], -R190.reuse ;  /* 0x0000b40014a87a23 */ /* 0x100fe200000108be */
[C---:B------:R-:W-:Y:S04]  /*c490*/  HMMA.16816.F32 R8, R12.reuse, R170, R8 ;  /* 0x000000aa0c08723c */ /* 0x040fe80000001808 */
[--C-:B------:R-:W-:Y:S01]  /*c4a0*/  FFMA.FTZ R169, R21, c[0x0][0x2d0], -R190.reuse ;  /* 0x0000b40015a97a23 */ /* 0x100fe200000108be */
[----:B------:R-:W-:Y:S02]  /*c4b0*/  MUFU.EX2 R168, R168 ;  /* 0x000000a800a87308 */ /* 0x000fe40000000800 */
[--C-:B------:R-:W-:Y:S01]  /*c4c0*/  FFMA.FTZ R170, R22, c[0x0][0x2d0], -R189.reuse ;  /* 0x0000b40016aa7a23 */ /* 0x100fe200000108bd */
[C---:B--2---:R-:W-:Y:S04]  /*c4d0*/  HMMA.16816.F32 R132, R12.reuse, R172, R132 ;  /* 0x000000ac0c84723c */ /* 0x044fe80000001884 */
[--C-:B------:R-:W-:Y:S02]  /*c4e0*/  FFMA.FTZ R171, R23, c[0x0][0x2d0], -R189.reuse ;  /* 0x0000b40017ab7a23 */ /* 0x100fe400000108bd */
[----:B------:R-:W-:Y:S01]  /*c4f0*/  LDSM.16.MT88.4 R20, [R226+0x1000] ;  /* 0x00100000e214783b */ /* 0x000fe20000004200 */
[--C-:B------:R-:W-:Y:S01]  /*c500*/  FFMA.FTZ R172, R24, c[0x0][0x2d0], -R190.reuse ;  /* 0x0000b40018ac7a23 */ /* 0x100fe200000108be */
[C---:B------:R-:W-:Y:S01]  /*c510*/  HMMA.16816.F32 R136, R12.reuse, R174, R136 ;  /* 0x000000ae0c88723c */ /* 0x040fe20000001888 */
[----:B------:R-:W2:Y:S03]  /*c520*/  MUFU.EX2 R169, R169 ;  /* 0x000000a900a97308 */ /* 0x000ea60000000800 */
[--C-:B------:R-:W-:Y:S03]  /*c530*/  FFMA.FTZ R173, R25, c[0x0][0x2d0], -R190.reuse ;  /* 0x0000b40019ad7a23 */ /* 0x100fe600000108be */
[--C-:B------:R-:W-:Y:S01]  /*c540*/  FFMA.FTZ R174, R26, c[0x0][0x2d0], -R189.reuse ;  /* 0x0000b4001aae7a23 */ /* 0x100fe200000108bd */
[C---:B------:R-:W-:Y:S03]  /*c550*/  HMMA.16816.F32 R140, R12.reuse, R16, R140 ;  /* 0x000000100c8c723c */ /* 0x040fe6000000188c */
[----:B------:R-:W-:Y:S01]  /*c560*/  MUFU.EX2 R170, R170 ;  /* 0x000000aa00aa7308 */ /* 0x000fe20000000800 */
[--C-:B------:R-:W-:Y:S02]  /*c570*/  FFMA.FTZ R175, R27, c[0x0][0x2d0], -R189.reuse ;  /* 0x0000b4001baf7a23 */ /* 0x100fe400000108bd */
[----:B------:R-:W-:Y:S02]  /*c580*/  LDSM.16.MT88.4 R24, [R225+0x1000] ;  /* 0x00100000e118783b */ /* 0x000fe40000004200 */
[C---:B------:R-:W-:Y:S04]  /*c590*/  HMMA.16816.F32 R144, R12.reuse, R18, R144 ;  /* 0x000000120c90723c */ /* 0x040fe80000001890 */
[----:B------:R-:W3:Y:S01]  /*c5a0*/  LDSM.16.MT88.4 R16, [R226+0x2800] ;  /* 0x00280000e210783b */ /* 0x000ee20000004200 */
[----:B------:R-:W4:Y:S03]  /*c5b0*/  MUFU.EX2 R171, R171 ;  /* 0x000000ab00ab7308 */ /* 0x000f260000000800 */
[C---:B-1----:R-:W-:Y:S07]  /*c5c0*/  HMMA.16816.F32 R148, R12.reuse, R156, R148 ;  /* 0x0000009c0c94723c */ /* 0x042fee0000001894 */
[----:B------:R-:W-:Y:S01]  /*c5d0*/  MUFU.EX2 R172, R172 ;  /* 0x000000ac00ac7308 */ /* 0x000fe20000000800 */
[C---:B------:R-:W-:Y:S01]  /*c5e0*/  HMMA.16816.F32 R152, R12.reuse, R158, R152 ;  /* 0x0000009e0c98723c */ /* 0x040fe20000001898 */
[----:B------:R-:W1:Y:S07]  /*c5f0*/  LDSM.16.MT88.4 R156, [R225+0x2800] ;  /* 0x00280000e19c783b */ /* 0x000e6e0000004200 */
[C---:B-----5:R-:W-:Y:S01]  /*c600*/  HMMA.16816.F32 R36, R12.reuse, R160, R36 ;  /* 0x000000a00c24723c */ /* 0x060fe20000001824 */
[----:B------:R-:W5:Y:S07]  /*c610*/  MUFU.EX2 R173, R173 ;  /* 0x000000ad00ad7308 */ /* 0x000f6e0000000800 */
[C---:B------:R-:W-:Y:S01]  /*c620*/  HMMA.16816.F32 R40, R12.reuse, R162, R40 ;  /* 0x000000a20c28723c */ /* 0x040fe20000001828 */
[----:B------:R-:W2:Y:S02]  /*c630*/  LDSM.16.MT88.4 R160, [R224+0x2800] ;  /* 0x00280000e0a0783b */ /* 0x000ea40000004200 */
[----:B------:R-:W-:Y:S05]  /*c640*/  MUFU.EX2 R174, R174 ;  /* 0x000000ae00ae7308 */ /* 0x000fea0000000800 */
[C---:B---3--:R-:W-:Y:S05]  /*c650*/  HMMA.16816.F32 R44, R12.reuse, R16, R44 ;  /* 0x000000100c2c723c */ /* 0x048fea000000182c */
[----:B------:R-:W3:Y:S03]  /*c660*/  MUFU.EX2 R175, R175 ;  /* 0x000000af00af7308 */ /* 0x000ee60000000800 */
        /* <DEDUP_REMOVED lines=25> */
[C---:B------:R-:W-:Y:S01]  /*c800*/  HMMA.16816.F32 R112, R12.reuse, R162, R112 ;  /* 0x000000a20c70723c */ /* 0x040fe20000001870 */
[----:B------:R-:W2:Y:S03]  /*c810*/  LDL.LU R162, [R1+0x58] ;  /* 0x0000580001a27983 */ /* 0x000ea60000300800 */
[--C-:B------:R-:W-:Y:S02]  /*c820*/  FFMA.FTZ R160, R32, c[0x0][0x2d0], -R190.reuse ;  /* 0x0000b40020a07a23 */ /* 0x100fe400000108be */
[--C-:B------:R-:W-:Y:S02]  /*c830*/  FFMA.FTZ R32, R31, c[0x0][0x2d0], -R189.reuse ;  /* 0x0000b4001f207a23 */ /* 0x100fe400000108bd */
[----:B------:R-:W-:Y:S01]  /*c840*/  MUFU.EX2 R34, R160 ;  /* 0x000000a000227308 */ /* 0x000fe20000000800 */
[C---:B---3--:R-:W-:Y:S08]  /*c850*/  HMMA.16816.F32 R116, R12.reuse, R16, R116 ;  /* 0x000000100c74723c */ /* 0x048ff00000001874 */
[C---:B------:R-:W-:Y:S01]  /*c860*/  HMMA.16816.F32 R120, R12.reuse, R18, R120 ;  /* 0x000000120c78723c */ /* 0x040fe20000001878 */
[----:B------:R-:W3:Y:S01]  /*c870*/  LDSM.16.MT88.4 R16, [R227+0x1000] ;  /* 0x00100000e310783b */ /* 0x000ee20000004200 */
[----:B------:R-:W-:Y:S06]  /*c880*/  MUFU.EX2 R32, R32 ;  /* 0x0000002000207308 */ /* 0x000fec0000000800 */
[C---:B-1----:R-:W-:Y:S07]  /*c890*/  HMMA.16816.F32 R124, R12.reuse, R156, R124 ;  /* 0x0000009c0c7c723c */ /* 0x042fee000000187c */
[--C-:B------:R-:W-:Y:S01]  /*c8a0*/  FFMA.FTZ R156, R28, c[0x0][0x2d0], -R190.reuse ;  /* 0x0000b4001c9c7a23 */ /* 0x100fe200000108be */
[----:B------:R-:W-:Y:S03]  /*c8b0*/  HMMA.16816.F32 R128, R12, R158, R128 ;  /* 0x0000009e0c80723c */ /* 0x000fe60000001880 */
[----:B------:R1:W-:Y:S01]  /*c8c0*/  MUFU.EX2 R164, R156 ;  /* 0x0000009c00a47308 */ /* 0x0003e20000000800 */
[----:B------:R-:W-:Y:S02]  /*c8d0*/  FFMA.FTZ R190, R33, c[0x0][0x2d0], -R190 ;  /* 0x0000b40021be7a23 */ /* 0x000fe400000108be */
[--C-:B------:R-:W-:Y:S01]  /*c8e0*/  FFMA.FTZ R33, R30, c[0x0][0x2d0], -R189.reuse ;  /* 0x0000b4001e217a23 */ /* 0x100fe200000108bd */
[----:B------:R-:W-:Y:S01]  /*c8f0*/  F2FP.PACK_AB R12, R169, R168 ;  /* 0x000000a8a90c723e */ /* 0x000fe200000000ff */
[----:B------:R-:W1:Y:S01]  /*c900*/  LDSM.16.MT88.4 R28, [R224+0x1000] ;  /* 0x00100000e01c783b */ /* 0x000e620000004200 */
[----:B----4-:R-:W-:Y:S03]  /*c910*/  F2FP.PACK_AB R13, R171, R170 ;  /* 0x000000aaab0d723e */ /* 0x010fe600000000ff */
[----:B-----5:R-:W-:Y:S01]  /*c920*/  F2FP.PACK_AB R14, R173, R172 ;  /* 0x000000acad0e723e */ /* 0x020fe200000000ff */
[----:B------:R-:W-:Y:S01]  /*c930*/  MUFU.EX2 R191, R190 ;  /* 0x000000be00bf7308 */ /* 0x000fe20000000800 */
[----:B------:R-:W-:Y:S01]  /*c940*/  F2FP.PACK_AB R15, R175, R174 ;  /* 0x000000aeaf0f723e */ /* 0x000fe200000000ff */
[----:B------:R-:W-:Y:S08]  /*c950*/  FFMA.FTZ R189, R35, c[0x0][0x2d0], -R189 ;  /* 0x0000b40023bd7a23 */ /* 0x000ff000000108bd */
[----:B------:R-:W4:Y:S01]  /*c960*/  MUFU.EX2 R35, R161 ;  /* 0x000000a100237308 */ /* 0x000f220000000800 */
[C---:B---3--:R-:W-:Y:S01]  /*c970*/  HMMA.16816.F32 R4, R12.reuse, R16, R4 ;  /* 0x000000100c04723c */ /* 0x048fe20000001804 */
[----:B-1----:R-:W-:Y:S07]  /*c980*/  LDSM.16.MT88.4 R156, [R227+0x1800] ;  /* 0x00180000e39c783b */ /* 0x002fee0000004200 */
[C---:B------:R-:W-:Y:S01]  /*c990*/  HMMA.16816.F32 R8, R12.reuse, R18, R8 ;  /* 0x000000120c08723c */ /* 0x040fe20000001808 */
[----:B------:R-:W1:Y:S01]  /*c9a0*/  LDSM.16.MT88.4 R16, [R227+0x3000] ;  /* 0x00300000e310783b */ /* 0x000e620000004200 */
[----:B------:R-:W-:Y:S06]  /*c9b0*/  MUFU.EX2 R189, R189 ;  /* 0x000000bd00bd7308 */ /* 0x000fec0000000800 */
[C---:B------:R-:W-:Y:S04]  /*c9c0*/  HMMA.16816.F32 R132, R12.reuse, R20, R132 ;  /* 0x000000140c84723c */ /* 0x040fe80000001884 */
[----:B------:R-:W3:Y:S04]  /*c9d0*/  MUFU.EX2 R33, R33 ;  /* 0x0000002100217308 */ /* 0x000ee80000000800 */
[C---:B------:R-:W-:Y:S01]  /*c9e0*/  HMMA.16816.F32 R136, R12.reuse, R22, R136 ;  /* 0x000000160c88723c */ /* 0x040fe20000001888 */
[----:B------:R-:W5:Y:S07]  /*c9f0*/  LDSM.16.MT88.4 R20, [R226+0x3000] ;  /* 0x00300000e214783b */ /* 0x000f6e0000004200 */
[C---:B------:R-:W-:Y:S08]  /*ca00*/  HMMA.16816.F32 R140, R12.reuse, R24, R140 ;  /* 0x000000180c8c723c */ /* 0x040ff0000000188c */
[C---:B------:R-:W-:Y:S01]  /*ca10*/  HMMA.16816.F32 R144, R12.reuse, R26, R144 ;  /* 0x0000001a0c90723c */ /* 0x040fe20000001890 */
[----:B------:R-:W3:Y:S07]  /*ca20*/  LDSM.16.MT88.4 R24, [R225+0x3000] ;  /* 0x00300000e118783b */ /* 0x000eee0000004200 */
[C---:B------:R-:W-:Y:S08]  /*ca30*/  HMMA.16816.F32 R148, R12.reuse, R28, R148 ;  /* 0x0000001c0c94723c */ /* 0x040ff00000001894 */
[C---:B------:R-:W-:Y:S01]  /*ca40*/  HMMA.16816.F32 R152, R12.reuse, R30, R152 ;  /* 0x0000001e0c98723c */ /* 0x040fe20000001898 */
[----:B------:R-:W-:Y:S07]  /*ca50*/  LDSM.16.MT88.4 R28, [R227+0x5000] ;  /* 0x00500000e31c783b */ /* 0x000fee0000004200 */
        /* <DEDUP_REMOVED lines=15> */
[C---:B-----5:R-:W-:Y:S08]  /*cb50*/  HMMA.16816.F32 R76, R12.reuse, R20, R76 ;  /* 0x000000140c4c723c */ /* 0x060ff0000000184c */
[C---:B------:R-:W-:Y:S01]  /*cb60*/  HMMA.16816.F32 R80, R12.reuse, R22, R80 ;  /* 0x000000160c50723c */ /* 0x040fe20000001850 */
[----:B------:R-:W-:Y:S07]  /*cb70*/  LDSM.16.MT88.4 R20, [R225+0x7000] ;  /* 0x00700000e114783b */ /* 0x000fee0000004200 */
[C---:B-1----:R-:W-:Y:S08]  /*cb80*/  HMMA.16816.F32 R84, R12.reuse, R16, R84 ;  /* 0x000000100c54723c */ /* 0x042ff00000001854 */
[C---:B------:R-:W-:Y:S01]  /*cb90*/  HMMA.16816.F32 R88, R12.reuse, R18, R88 ;  /* 0x000000120c58723c */ /* 0x040fe20000001858 */
[----:B------:R-:W1:Y:S07]  /*cba0*/  LDSM.16.MT88.4 R16, [R226+0x7000] ;  /* 0x00700000e210783b */ /* 0x000e6e0000004200 */
[C---:B------:R-:W-:Y:S08]  /*cbb0*/  HMMA.16816.F32 R92, R12.reuse, R24, R92 ;  /* 0x000000180c5c723c */ /* 0x040ff0000000185c */
        /* <DEDUP_REMOVED lines=11> */
[C---:B-----5:R-:W-:Y:S04]  /*cc70*/  HMMA.16816.F32 R124, R12.reuse, R24, R124 ;  /* 0x000000180c7c723c */ /* 0x060fe8000000187c */
[----:B--2---:R-:W-:Y:S02]  /*cc80*/  FFMA.FTZ R184, R3, R162, R184 ;  /* 0x000000a203b87223 */ /* 0x004fe400000100b8 */
[----:B------:R-:W-:Y:S01]  /*cc90*/  FADD.FTZ R3, R165, R182 ;  /* 0x000000b6a5037221 */ /* 0x000fe20000010000 */
[----:B------:R-:W-:Y:S01]  /*cca0*/  MOV R165, R0 ;  /* 0x0000000000a57202 */ /* 0x000fe20000000f00 */
[----:B------:R-:W-:Y:S01]  /*ccb0*/  HMMA.16816.F32 R128, R12, R26, R128 ;  /* 0x0000001a0c80723c */ /* 0x000fe20000001880 */
[----:B------:R-:W2:Y:S03]  /*ccc0*/  LDSM.16.MT88.4 R24, [R227+0x3800] ;  /* 0x00380000e318783b */ /* 0x000ea60000004200 */
[----:B------:R-:W-:Y:S02]  /*ccd0*/  FADD.FTZ R3, R166, R3 ;  /* 0x00000003a6037221 */ /* 0x000fe40000010000 */
[----:B------:R-:W-:Y:S01]  /*cce0*/  FADD.FTZ R167, R167, R184 ;  /* 0x000000b8a7a77221 */ /* 0x000fe20000010000 */
[----:B----4-:R-:W-:Y:S02]  /*ccf0*/  F2FP.PACK_AB R12, R35, R164 ;  /* 0x000000a4230c723e */ /* 0x010fe400000000ff */
[----:B------:R-:W-:Y:S03]  /*cd00*/  F2FP.PACK_AB R13, R32, R33 ;  /* 0x00000021200d723e */ /* 0x000fe600000000ff */
[----:B------:R-:W-:Y:S01]  /*cd10*/  F2FP.PACK_AB R14, R191, R34 ;  /* 0x00000022bf0e723e */ /* 0x000fe200000000ff */
[----:B------:R-:W-:Y:S01]  /*cd20*/  FADD.FTZ R180, R180, R167 ;  /* 0x000000a7b4b47221 */ /* 0x000fe20000010000 */
[----:B------:R-:W-:Y:S03]  /*cd30*/  F2FP.PACK_AB R15, R189, R192 ;  /* 0x000000c0bd0f723e */ /* 0x000fe600000000ff */
[----:B------:R-:W-:Y:S04]  /*cd40*/  FADD.FTZ R181, R181, R180 ;  /* 0x000000b4b5b57221 */ /* 0x000fe80000010000 */
[C---:B------:R-:W-:Y:S01]  /*cd50*/  HMMA.16816.F32 R160, R12.reuse, R156, R4 ;  /* 0x0000009c0ca0723c */ /* 0x040fe20000001804 */
[----:B------:R-:W4:Y:S07]  /*cd60*/  LDSM.16.MT88.4 R4, [R226+0x3800] ;  /* 0x00380000e204783b */ /* 0x000f2e0000004200 */
[C---:B------:R-:W-:Y:S01]  /*cd70*/  HMMA.16816.F32 R156, R12.reuse, R158, R8 ;  /* 0x0000009e0c9c723c */ /* 0x040fe20000001808 */
[----:B------:R-:W5:Y:S07]  /*cd80*/  LDSM.16.MT88.4 R8, [R225+0x3800] ;  /* 0x00380000e108783b */ /* 0x000f6e0000004200 */
[C---:B-1----:R-:W-:Y:S08]  /*cd90*/  HMMA.16816.F32 R132, R12.reuse, R16, R132 ;  /* 0x000000100c84723c */ /* 0x042ff00000001884 */
[C---:B------:R-:W-:Y:S01]  /*cda0*/  HMMA.16816.F32 R136, R12.reuse, R18, R136 ;  /* 0x000000120c88723c */ /* 0x040fe20000001888 */
[----:B------:R-:W1:Y:S07]  /*cdb0*/  LDSM.16.MT88.4 R16, [R224+0x3800] ;  /* 0x00380000e010783b */ /* 0x000e6e0000004200 */
[C---:B---3--:R-:W-:Y:S08]  /*cdc0*/  HMMA.16816.F32 R140, R12.reuse, R20, R140 ;  /* 0x000000140c8c723c */ /* 0x048ff0000000188c */
[C---:B------:R-:W-:Y:S01]  /*cdd0*/  HMMA.16816.F32 R144, R12.reuse, R22, R144 ;  /* 0x000000160c90723c */ /* 0x040fe20000001890 */
[----:B------:R-:W3:Y:S07]  /*cde0*/  LDSM.16.MT88.4 R20, [R227+0x5800] ;  /* 0x00580000e314783b */ /* 0x000eee0000004200 */
[C---:B------:R-:W-:Y:S08]  /*cdf0*/  HMMA.16816.F32 R148, R12.reuse, R28, R148 ;  /* 0x0000001c0c94723c */ /* 0x040ff00000001894 */
        /* <DEDUP_REMOVED lines=8> */
[C---:B-----5:R-:W-:Y:S08]  /*ce80*/  HMMA.16816.F32 R52, R12.reuse, R8, R52 ;  /* 0x000000080c34723c */ /* 0x060ff00000001834 */
[C---:B------:R-:W-:Y:S01]  /*ce90*/  HMMA.16816.F32 R56, R12.reuse, R10, R56 ;  /* 0x0000000a0c38723c */ /* 0x040fe20000001838 */
[----:B------:R-:W4:Y:S07]  /*cea0*/  LDSM.16.MT88.4 R8, [R224+0x5800] ;  /* 0x00580000e008783b */ /* 0x000f2e0000004200 */
        /* <DEDUP_REMOVED lines=8> */
[----:B------:R-:W5:Y:S07]  /*cf30*/  LDSM.16.MT88.4 R28, [R224+0x7800] ;  /* 0x00780000e01c783b */ /* 0x000f6e0000004200 */
[C---:B--2---:R-:W-:Y:S07]  /*cf40*/  HMMA.16816.F32 R84, R12.reuse, R4, R84 ;  /* 0x000000040c54723c */ /* 0x044fee0000001854 */
[----:B------:R-:W-:Y:S01]  /*cf50*/  FADD.FTZ R4, R176, R3 ;  /* 0x00000003b0047221 */ /* 0x000fe20000010000 */
[C---:B------:R-:W-:Y:S04]  /*cf60*/  HMMA.16816.F32 R88, R12.reuse, R6, R88 ;  /* 0x000000060c58723c */ /* 0x040fe80000001858 */
[----:B------:R-:W-:Y:S03]  /*cf70*/  FADD.FTZ R4, R177, R4 ;  /* 0x00000004b1047221 */ /* 0x000fe60000010000 */
[----:B------:R-:W-:Y:S01]  /*cf80*/  FADD.FTZ R6, R178, R181 ;  /* 0x000000b5b2067221 */ /* 0x000fe20000010000 */
[C---:B----4-:R-:W-:Y:S04]  /*cf90*/  HMMA.16816.F32 R92, R12.reuse, R8, R92 ;  /* 0x000000080c5c723c */ /* 0x050fe8000000185c */
[----:B------:R-:W-:Y:S02]  /*cfa0*/  FADD.FTZ R3, R183, R4 ;  /* 0x00000004b7037221 */ /* 0x000fe40000010000 */
[----:B------:R-:W-:Y:S02]  /*cfb0*/  FADD.FTZ R6, R179, R6 ;  /* 0x00000006b3067221 */ /* 0x000fe40000010000 */
[C---:B------:R-:W-:Y:S04]  /*cfc0*/  HMMA.16816.F32 R96, R12.reuse, R10, R96 ;  /* 0x0000000a0c60723c */ /* 0x040fe80000001860 */
        /* <DEDUP_REMOVED lines=20> */
[C---:B-----5:R-:W-:Y:S04]  /*d110*/  HMMA.16816.F32 R124, R12.reuse, R28, R124 ;  /* 0x0000001c0c7c723c */ /* 0x060fe8000000187c */
[----:B------:R-:W-:Y:S02]  /*d120*/  FADD.FTZ R34, R34, R35 ;  /* 0x0000002322227221 */ /* 0x000fe40000010000 */
[----:B------:R-:W-:Y:S02]  /*d130*/  FADD.FTZ R33, R32, R33 ;  /* 0x0000002120217221 */ /* 0x000fe40000010000 */
[----:B------:R-:W-:Y:S01]  /*d140*/  FADD.FTZ R3, R191, R34 ;  /* 0x00000022bf037221 */ /* 0x000fe20000010000 */
[----:B------:R-:W-:Y:S03]  /*d150*/  HMMA.16816.F32 R128, R12, R30, R128 ;  /* 0x0000001e0c80723c */ /* 0x000fe60000001880 */
[----:B------:R-:W-:Y:S01]  /*d160*/  FADD.FTZ R192, R192, R33 ;  /* 0x00000021c0c07221 */ /* 0x000fe20000010000 */
[----:B------:R1:W-:Y:S03]  /*d170*/  STL [R1+0x70], R3 ;  /* 0x0000700301007387 */ /* 0x0003e60000100800 */
[----:B------:R-:W-:Y:S05]  /*d180*/  FADD.FTZ R4, R189, R192 ;  /* 0x000000c0bd047221 */ /* 0x000fea0000010000 */
[----:B------:R2:W-:Y:S01]  /*d190*/  STL [R1+0x58], R4 ;  /* 0x0000580401007387 */ /* 0x0005e20000100800 */
[----:B-1----:R-:W-:Y:S01]  /*d1a0*/  MOV R3, R2 ;  /* 0x0000000200037202 */ /* 0x002fe20000000f00 */
[----:B------:R-:W-:-:S05]  /*d1b0*/  @P6 BRA `(.L_x_4789) ;  /* 0xffffcc7000006947 */ /* 0x000fca000383ffff */
.L_x_4788:
[----:B--2---:R-:W-:Y:S02]  /*d1c0*/  MOV R4, 0x1f ;  /* 0x0000001f00047802 */ /* 0x004fe40000000f00 */
[----:B------:R-:W-:Y:S01]  /*d1d0*/  MOV R3, 0xffffffff ;  /* 0xffffffff00037802 */ /* 0x000fe20000000f00 */
[----:B------:R-:W-:Y:S05]  /*d1e0*/  BRA.DIV ~URZ, `(.L_x_4790) ;  /* 0x000062627f007947 */ /* 0x000fea000b800000 */
[----:B------:R-:W2:Y:S04]  /*d1f0*/  LDL R6, [R1+0x70] ;  /* 0x0000700001067983 */ /* 0x000ea80000100800 */
[----:B--2---:R1:W2:Y:S02]  /*d200*/  SHFL.BFLY PT, R5, R6, 0x2, 0x1f ;  /* 0x0c401f0006057f89 */ /* 0x0042a400000e0000 */
.L_x_4863:
        /* <DEDUP_REMOVED lines=9> */
.L_x_4864:
[----:B--2---:R-:W-:Y:S01]  /*d2a0*/  FADD.FTZ R5, R5, R8 ;  /* 0x0000000805057221 */ /* 0x004fe20000010000 */
[----:B------:R-:W-:Y:S02]  /*d2b0*/  FSETP.NE.FTZ.AND P1, PT, R7, RZ, PT ;  /* 0x000000ff0700720b */ /* 0x000fe40003f35000 */
[----:B------:R-:W-:Y:S02]  /*d2c0*/  MOV R6, RZ ;  /* 0x000000ff00067202 */ /* 0x000fe40000000f00 */
[----:B------:R-:W-:Y:S02]  /*d2d0*/  FSETP.NE.FTZ.AND P0, PT, R5, RZ, PT ;  /* 0x000000ff0500720b */ /* 0x000fe40003f15000 */
[----:B------:R-:W-:Y:S02]  /*d2e0*/  MOV R3, RZ ;  /* 0x000000ff00037202 */ /* 0x000fe40000000f00 */
[----:B------:R-:W-:-:S05]  /*d2f0*/  MOV R4, 0xff800000 ;  /* 0xff80000000047802 */ /* 0x000fca0000000f00 */
[----:B------:R-:W2:Y:S01]  /*d300*/  @P1 MUFU.LG2 R9, R7 ;  /* 0x0000000700091308 */ /* 0x000ea20000000c00 */
[----:B-1----:R-:W-:-:S05]  /*d310*/  @P1 MOV R8, 0x3f317218 ;  /* 0x3f31721800081802 */ /* 0x002fca0000000f00 */
[----:B------:R-:W-:Y:S02]  /*d320*/  @P1 FMUL.FTZ R8, R8, c[0x0][0x2d0] ;  /* 0x0000b40008081a20 */ /* 0x000fe40000410000 */
[----:B------:R1:W3:Y:S08]  /*d330*/  @P1 MUFU.RCP R6, R7 ;  /* 0x0000000700061308 */ /* 0x0002f00000001000 */
[----:B------:R-:W-:Y:S01]  /*d340*/  @P0 MUFU.RCP R3, R5 ;  /* 0x0000000500030308 */ /* 0x000fe20000001000 */
[----:B--2---:R-:W-:-:S04]  /*d350*/  @P1 FMUL.FTZ R9, R9, 0.69314718246459960938 ;  /* 0x3f31721809091820 */ /* 0x004fc80000410000 */
[----:B------:R-:W-:Y:S01]  /*d360*/  @P1 FFMA.FTZ R4, R8, R0, R9 ;  /* 0x0000000008041223 */ /* 0x000fe20000010009 */
[----:B------:R-:W-:Y:S02]  /*d370*/  MOV R0, 0xff800000 ;  /* 0xff80000000007802 */ /* 0x000fe40000000f00 */
[----:B------:R-:W2:Y:S01]  /*d380*/  @P0 MUFU.LG2 R5, R5 ;  /* 0x0000000500050308 */ /* 0x000ea20000000c00 */
[----:B-1----:R-:W-:Y:S01]  /*d390*/  @P0 MOV R7, 0x3f317218 ;  /* 0x3f31721800070802 */ /* 0x002fe20000000f00 */
[C---:B---3--:R-:W-:Y:S02]  /*d3a0*/  FMUL.FTZ R160, R6.reuse, R160 ;  /* 0x000000a006a07220 */ /* 0x048fe40000410000 */
        /* <DEDUP_REMOVED lines=63> */
[----:B--2---:R-:W-:Y:S02]  /*d7a0*/  @P0 FMUL.FTZ R6, R5, 0.69314718246459960938 ;  /* 0x3f31721805060820 */ /* 0x004fe40000410000 */
[----:B------:R-:W-:Y:S01]  /*d7b0*/  @P0 FMUL.FTZ R5, R7, c[0x0][0x2d0] ;  /* 0x0000b40007050a20 */ /* 0x000fe20000410000 */
        /* <DEDUP_REMOVED lines=65> */
[----:B------:R-:W-:Y:S02]  /*dbd0*/  @P0 FFMA.FTZ R0, R5, R2, R6 ;  /* 0x0000000205000223 */ /* 0x000fe40000010006 */
.L_x_4771:
[----:B-1----:R-:W-:Y:S01]  /*dbe0*/  LOP3.LUT P0, RZ, R246, 0xff, RZ, 0xc0, !PT ;  /* 0x000000fff6ff7812 */ /* 0x002fe2000780c0ff */
[----:B------:R-:W-:-:S12]  /*dbf0*/  BSSY B0, `(.L_x_4792) ;  /* 0x000000f000007945 */ /* 0x000fd80003800000 */
[----:B------:R-:W-:Y:S05]  /*dc00*/  @P0 BRA `(.L_x_4793) ;  /* 0x000000d000000947 */ /* 0x000fea0003800000 */
[----:B------:R-:W1:Y:S01]  /*dc10*/  S2R R3, SR_LANEID ;  /* 0x0000000000037919 */ /* 0x000e620000000000 */
[----:B------:R-:W-:Y:S01]  /*dc20*/  VOTEU.ANY UR4, UPT, PT ;  /* 0x0000000000047886 */ /* 0x000fe200038e0100 */
[----:B------:R-:W-:Y:S01]  /*dc30*/  IMAD.MOV.U32 R8, RZ, RZ, c[0x0][0x560] ;  /* 0x00015800ff087624 */ /* 0x000fe200078e00ff */
[----:B------:R-:W1:Y:S01]  /*dc40*/  FLO.U32 R6, UR4 ;  /* 0x0000000400067d00 */ /* 0x000e6200080e0000 */
[----:B------:R-:W-:-:S07]  /*dc50*/  IMAD.MOV.U32 R9, RZ, RZ, c[0x0][0x564] ;  /* 0x00015900ff097624 */ /* 0x000fce00078e00ff */
[----:B------:R-:W2:Y:S01]  /*dc60*/  POPC R5, UR4 ;  /* 0x0000000400057d09 */ /* 0x000ea20008000000 */
[----:B-1----:R-:W-:-:S13]  /*dc70*/  ISETP.EQ.U32.AND P0, PT, R6, R3, PT ;  /* 0x000000030600720c */ /* 0x002fda0003f02070 */
[----:B--2---:R-:W2:Y:S04]  /*dc80*/  @P0 ATOMG.E.ADD.STRONG.GPU PT, R3, [R8.64], R5 ;  /* 0x00000005080309a8 */ /* 0x004ea800081ee1c6 */
[----:B------:R-:W1:Y:S02]  /*dc90*/  S2R R2, SR_LTMASK ;  /* 0x0000000000027919 */ /* 0x000e640000003900 */
[----:B-1----:R-:W-:-:S04]  /*dca0*/  LOP3.LUT R2, R2, UR4, RZ, 0xc0, !PT ;  /* 0x0000000402027c12 */ /* 0x002fc8000f8ec0ff */
[----:B------:R-:W1:Y:S01]  /*dcb0*/  POPC R236, R2 ;  /* 0x0000000200ec7309 */ /* 0x000e620000000000 */
[----:B--2---:R-:W1:Y:S02]  /*dcc0*/  SHFL.IDX PT, R3, R3, R6, 0x1f ;  /* 0x00001f0603037589 */ /* 0x004e6400000e0000 */
[----:B-1----:R-:W-:-:S05]  /*dcd0*/  IADD3 R236, R3, c[0x0][0xc], R236 ;  /* 0x0000030003ec7a10 */ /* 0x002fca0007ffe0ec */
.L_x_4793:
[----:B------:R-:W-:Y:S05]  /*dce0*/  BSYNC B0 ;  /* 0x0000000000007941 */ /* 0x000fea0003800000 */
.L_x_4792:
        /* <DEDUP_REMOVED lines=19> */
[----:B------:R-:W4:Y:S01]  /*de20*/  LDL R20, [R1+0x3c] ;  /* 0x00003c0001147983 */ /* 0x000f220000100800 */
[----:B------:R-:W-:Y:S02]  /*de30*/  F2FP.PACK_AB R3, R133, R132 ;  /* 0x000000848503723e */ /* 0x000fe400000000ff */
[----:B------:R-:W-:Y:S02]  /*de40*/  F2FP.PACK_AB R10, R135, R134 ;  /* 0x00000086870a723e */ /* 0x000fe400000000ff */
[----:B------:R-:W-:-:S02]  /*de50*/  F2FP.PACK_AB R9, R137, R136 ;  /* 0x000000888909723e */ /* 0x000fc400000000ff */
[----:B------:R-:W-:Y:S01]  /*de60*/  F2FP.PACK_AB R8, R139, R138 ;  /* 0x0000008a8b08723e */ /* 0x000fe200000000ff */
[----:B--2---:R1:W-:Y:S04]  /*de70*/  STS [R16], R7 ;  /* 0x0000000710007388 */ /* 0x0043e80000000800 */
[----:B------:R2:W-:Y:S04]  /*de80*/  STS [R16+0x400], R6 ;  /* 0x0004000610007388 */ /* 0x0005e80000000800 */
[----:B---3--:R3:W-:Y:S04]  /*de90*/  STS [R19], R5 ;  /* 0x0000000513007388 */ /* 0x0087e80000000800 */
[----:B------:R4:W-:Y:S04]  /*dea0*/  STS [R19+0x400], R11 ;  /* 0x0004000b13007388 */ /* 0x0009e80000000800 */
[----:B----4-:R4:W-:Y:S04]  /*deb0*/  STS [R15], R3 ;  /* 0x000000030f007388 */ /* 0x0109e80000000800 */
[----:B------:R4:W-:Y:S04]  /*dec0*/  STS [R15+0x400], R10 ;  /* 0x0004000a0f007388 */ /* 0x0009e80000000800 */
[----:B------:R4:W-:Y:S01]  /*ded0*/  STS [R14], R9 ;  /* 0x000000090e007388 */ /* 0x0009e20000000800 */
[----:B-1----:R-:W-:-:S03]  /*dee0*/  F2FP.PACK_AB R7, R141, R140 ;  /* 0x0000008c8d07723e */ /* 0x002fc600000000ff */
[----:B------:R1:W-:Y:S01]  /*def0*/  STS [R14+0x400], R8 ;  /* 0x000400080e007388 */ /* 0x0003e20000000800 */
[----:B--2---:R-:W-:-:S03]  /*df00*/  F2FP.PACK_AB R6, R143, R142 ;  /* 0x0000008e8f06723e */ /* 0x004fc600000000ff */
[----:B------:R2:W-:Y:S01]  /*df10*/  STS [R13], R7 ;  /* 0x000000070d007388 */ /* 0x0005e20000000800 */
[----:B---3--:R-:W-:-:S03]  /*df20*/  F2FP.PACK_AB R5, R145, R144 ;  /* 0x000000909105723e */ /* 0x008fc600000000ff */
[----:B------:R3:W-:Y:S01]  /*df30*/  STS [R13+0x400], R6 ;  /* 0x000400060d007388 */ /* 0x0007e20000000800 */
[----:B------:R-:W-:-:S03]  /*df40*/  F2FP.PACK_AB R11, R147, R146 ;  /* 0x00000092930b723e */ /* 0x000fc600000000ff */
[----:B------:R3:W-:Y:S01]  /*df50*/  STS [R12], R5 ;  /* 0x000000050c007388 */ /* 0x0007e20000000800 */
[----:B----4-:R-:W-:-:S03]  /*df60*/  F2FP.PACK_AB R3, R149, R148 ;  /* 0x000000949503723e */ /* 0x010fc600000000ff */
[----:B------:R4:W-:Y:S01]  /*df70*/  STS [R12+0x400], R11 ;  /* 0x0004000b0c007388 */ /* 0x0009e20000000800 */
[----:B------:R-:W-:-:S03]  /*df80*/  F2FP.PACK_AB R10, R151, R150 ;  /* 0x00000096970a723e */ /* 0x000fc600000000ff */
[----:B------:R4:W-:Y:S01]  /*df90*/  STS [R18], R3 ;  /* 0x0000000312007388 */ /* 0x0009e20000000800 */
[----:B------:R-:W-:-:S03]  /*dfa0*/  F2FP.PACK_AB R9, R153, R152 ;  /* 0x000000989909723e */ /* 0x000fc600000000ff */
[----:B------:R4:W-:Y:S01]  /*dfb0*/  STS [R18+0x400], R10 ;  /* 0x0004000a12007388 */ /* 0x0009e20000000800 */
[----:B-1----:R-:W-:-:S03]  /*dfc0*/  F2FP.PACK_AB R8, R155, R154 ;  /* 0x0000009a9b08723e */ /* 0x002fc600000000ff */
[----:B------:R1:W-:Y:S01]  /*dfd0*/  STS [R17], R9 ;  /* 0x0000000911007388 */ /* 0x0003e20000000800 */
[----:B--2---:R-:W-:-:S03]  /*dfe0*/  F2FP.PACK_AB R7, R37, R36 ;  /* 0x000000242507723e */ /* 0x004fc600000000ff */
[----:B------:R2:W-:Y:S01]  /*dff0*/  STS [R17+0x400], R8 ;  /* 0x0004000811007388 */ /* 0x0005e20000000800 */
[----:B---3--:R-:W-:-:S03]  /*e000*/  F2FP.PACK_AB R6, R39, R38 ;  /* 0x000000262706723e */ /* 0x008fc600000000ff */
[----:B------:R3:W-:Y:S01]  /*e010*/  STS [R16+0x4000], R7 ;  /* 0x0040000710007388 */ /* 0x0007e20000000800 */
[----:B------:R-:W-:-:S03]  /*e020*/  F2FP.PACK_AB R5, R41, R40 ;  /* 0x000000282905723e */ /* 0x000fc600000000ff */
[----:B------:R3:W-:Y:S01]  /*e030*/  STS [R16+0x4400], R6 ;  /* 0x0044000610007388 */ /* 0x0007e20000000800 */
[----:B----4-:R-:W-:-:S03]  /*e040*/  F2FP.PACK_AB R11, R43, R42 ;  /* 0x0000002a2b0b723e */ /* 0x010fc600000000ff */
[----:B------:R4:W-:Y:S01]  /*e050*/  STS [R19+0x4000], R5 ;  /* 0x0040000513007388 */ /* 0x0009e20000000800 */
[----:B------:R-:W-:-:S03]  /*e060*/  F2FP.PACK_AB R3, R45, R44 ;  /* 0x0000002c2d03723e */ /* 0x000fc600000000ff */
[----:B------:R4:W-:Y:S01]  /*e070*/  STS [R19+0x4400], R11 ;  /* 0x0044000b13007388 */ /* 0x0009e20000000800 */
[----:B------:R-:W-:-:S03]  /*e080*/  F2FP.PACK_AB R10, R47, R46 ;  /* 0x0000002e2f0a723e */ /* 0x000fc600000000ff */
[----:B------:R4:W-:Y:S01]  /*e090*/  STS [R15+0x4000], R3 ;  /* 0x004000030f007388 */ /* 0x0009e20000000800 */
[----:B-1----:R-:W-:-:S03]  /*e0a0*/  F2FP.PACK_AB R9, R49, R48 ;  /* 0x000000303109723e */ /* 0x002fc600000000ff */
[----:B------:R1:W-:Y:S01]  /*e0b0*/  STS [R15+0x4400], R10 ;  /* 0x0044000a0f007388 */ /* 0x0003e20000000800 */
        /* <DEDUP_REMOVED lines=45> */
[----:B------:R-:W-:Y:S01]  /*e390*/  STS [R18+0x8000], R3 ;  /* 0x0080000312007388 */ /* 0x000fe20000000800 */
[----:B------:R-:W-:-:S03]  /*e3a0*/  F2FP.PACK_AB R9, R97, R96 ;  /* 0x000000606109723e */ /* 0x000fc600000000ff */
[----:B------:R-:W-:Y:S01]  /*e3b0*/  STS [R18+0x8400], R10 ;  /* 0x0084000a12007388 */ /* 0x000fe20000000800 */
[----:B----4-:R-:W-:-:S03]  /*e3c0*/  F2FP.PACK_AB R8, R99, R98 ;  /* 0x000000626308723e */ /* 0x010fc600000000ff */
[----:B------:R-:W-:Y:S01]  /*e3d0*/  STS [R17+0x8000], R9 ;  /* 0x0080000911007388 */ /* 0x000fe20000000800 */
[----:B------:R-:W-:-:S03]  /*e3e0*/  F2FP.PACK_AB R7, R101, R100 ;  /* 0x000000646507723e */ /* 0x000fc600000000ff */
[----:B------:R-:W-:Y:S01]  /*e3f0*/  STS [R17+0x8400], R8 ;  /* 0x0084000811007388 */ /* 0x000fe20000000800 */
[----:B------:R-:W-:-:S03]  /*e400*/  F2FP.PACK_AB R6, R103, R102 ;  /* 0x000000666706723e */ /* 0x000fc600000000ff */
[----:B------:R-:W-:Y:S01]  /*e410*/  STS [R16+0xc000], R7 ;  /* 0x00c0000710007388 */ /* 0x000fe20000000800 */
[----:B-1----:R-:W-:-:S03]  /*e420*/  F2FP.PACK_AB R5, R105, R104 ;  /* 0x000000686905723e */ /* 0x002fc600000000ff */
[----:B------:R1:W-:Y:S01]  /*e430*/  STS [R16+0xc400], R6 ;  /* 0x00c4000610007388 */ /* 0x0003e20000000800 */
[----:B--2---:R-:W-:-:S03]  /*e440*/  F2FP.PACK_AB R11, R107, R106 ;  /* 0x0000006a6b0b723e */ /* 0x004fc600000000ff */
[----:B-1----:R-:W2:Y:S01]  /*e450*/  LDL R16, [R1+0x38] ;  /* 0x0000380001107983 */ /* 0x002ea20000100800 */
[----:B------:R-:W-:Y:S02]  /*e460*/  F2FP.PACK_AB R3, R109, R108 ;  /* 0x0000006c6d03723e */ /* 0x000fe400000000ff */
[----:B------:R-:W-:Y:S01]  /*e470*/  F2FP.PACK_AB R10, R111, R110 ;  /* 0x0000006e6f0a723e */ /* 0x000fe200000000ff */
[----:B------:R1:W-:Y:S01]  /*e480*/  STS [R19+0xc000], R5 ;  /* 0x00c0000513007388 */ /* 0x0003e20000000800 */
[----:B------:R-:W-:Y:S02]  /*e490*/  F2FP.PACK_AB R9, R113, R112 ;  /* 0x000000707109723e */ /* 0x000fe400000000ff */
[----:B------:R-:W-:Y:S01]  /*e4a0*/  F2FP.PACK_AB R8, R115, R114 ;  /* 0x000000727308723e */ /* 0x000fe200000000ff */
[----:B------:R-:W-:Y:S01]  /*e4b0*/  STS [R19+0xc400], R11 ;  /* 0x00c4000b13007388 */ /* 0x000fe20000000800 */
[----:B------:R-:W-:Y:S02]  /*e4c0*/  F2FP.PACK_AB R7, R117, R116 ;  /* 0x000000747507723e */ /* 0x000fe400000000ff */
[----:B------:R-:W-:Y:S01]  /*e4d0*/  F2FP.PACK_AB R6, R119, R118 ;  /* 0x000000767706723e */ /* 0x000fe200000000ff */
[----:B------:R3:W-:Y:S04]  /*e4e0*/  STS [R15+0xc000], R3 ;  /* 0x00c000030f007388 */ /* 0x0007e80000000800 */
[----:B------:R4:W-:Y:S04]  /*e4f0*/  STS [R15+0xc400], R10 ;  /* 0x00c4000a0f007388 */ /* 0x0009e80000000800 */
[----:B------:R-:W-:Y:S04]  /*e500*/  STS [R14+0xc000], R9 ;  /* 0x00c000090e007388 */ /* 0x000fe80000000800 */
[----:B------:R4:W-:Y:S01]  /*e510*/  STS [R14+0xc400], R8 ;  /* 0x00c400080e007388 */ /* 0x0009e20000000800 */
[----:B-1----:R-:W-:-:S03]  /*e520*/  F2FP.PACK_AB R5, R121, R120 ;  /* 0x000000787905723e */ /* 0x002fc600000000ff */
[----:B------:R1:W-:Y:S04]  /*e530*/  STS [R13+0xc000], R7 ;  /* 0x00c000070d007388 */ /* 0x0003e80000000800 */
[----:B------:R1:W-:Y:S01]  /*e540*/  STS [R13+0xc400], R6 ;  /* 0x00c400060d007388 */ /* 0x0003e20000000800 */
[----:B---3--:R-:W-:-:S03]  /*e550*/  F2FP.PACK_AB R3, R123, R122 ;  /* 0x0000007a7b03723e */ /* 0x008fc600000000ff */
[----:B------:R3:W-:Y:S04]  /*e560*/  STS [R12+0xc000], R5 ;  /* 0x00c000050c007388 */ /* 0x0007e80000000800 */
[----:B------:R3:W-:Y:S01]  /*e570*/  STS [R12+0xc400], R3 ;  /* 0x00c400030c007388 */ /* 0x0007e20000000800 */
[----:B------:R-:W-:Y:S02]  /*e580*/  ISETP.NE.U32.AND P2, PT, RZ, c[0x0][0x508], PT ;  /* 0x00014200ff007a0c */ /* 0x000fe40003f45070 */
[----:B------:R-:W-:Y:S01]  /*e590*/  ISETP.NE.U32.AND P1, PT, RZ, c[0x0][0x500], PT ;  /* 0x00014000ff007a0c */ /* 0x000fe20003f25070 */
[----:B----4-:R-:W4:Y:S01]  /*e5a0*/  LDL.LU R15, [R1+0x50] ;  /* 0x00005000010f7983 */ /* 0x010f220000300800 */
[----:B------:R-:W-:Y:S02]  /*e5b0*/  ISETP.NE.AND.EX P2, PT, RZ, c[0x0][0x50c], PT, P2 ;  /* 0x00014300ff007a0c */ /* 0x000fe40003f45320 */
[----:B------:R-:W-:-:S02]  /*e5c0*/  F2FP.PACK_AB R14, R125, R124 ;  /* 0x0000007c7d0e723e */ /* 0x000fc400000000ff */
[----:B------:R-:W-:-:S03]  /*e5d0*/  ISETP.NE.AND.EX P1, PT, RZ, c[0x0][0x504], PT, P1 ;  /* 0x00014100ff007a0c */ /* 0x000fc60003f25310 */
[----:B------:R2:W-:Y:S01]  /*e5e0*/  STS [R18+0xc000], R14 ;  /* 0x00c0000e12007388 */ /* 0x0005e20000000800 */
[----:B-1----:R-:W-:Y:S02]  /*e5f0*/  F2FP.PACK_AB R7, R131, R130 ;  /* 0x000000828307723e */ /* 0x002fe400000000ff */
[----:B------:R-:W-:Y:S01]  /*e600*/  F2FP.PACK_AB R13, R127, R126 ;  /* 0x0000007e7f0d723e */ /* 0x000fe200000000ff */
[----:B------:R-:W-:Y:S02]  /*e610*/  IMAD.MOV.U32 R6, RZ, RZ, 0x4 ;  /* 0x00000004ff067424 */ /* 0x000fe400078e00ff */
[C---:B------:R-:W-:Y:S01]  /*e620*/  @P2 LEA R8, P0, R20.reuse, c[0x0][0x508], 0x2 ;  /* 0x0001420014082a11 */ /* 0x040fe200078010ff */
[----:B---3--:R-:W-:Y:S01]  /*e630*/  IMAD.MOV.U32 R5, RZ, RZ, RZ ;  /* 0x000000ffff057224 */ /* 0x008fe200078e00ff */
[----:B------:R1:W-:Y:S01]  /*e640*/  STS [R18+0xc400], R13 ;  /* 0x00c4000d12007388 */ /* 0x0003e20000000800 */
[----:B------:R-:W-:Y:S01]  /*e650*/  IMAD.WIDE R10, R20, R6, c[0x0][0x500] ;  /* 0x00014000140a7625 */ /* 0x000fe200078e0206 */
[----:B------:R-:W-:-:S03]  /*e660*/  F2FP.PACK_AB R12, R129, R128 ;  /* 0x00000080810c723e */ /* 0x000fc600000000ff */
[----:B------:R-:W-:Y:S02]  /*e670*/  IMAD.MOV.U32 R3, RZ, RZ, c[0x0][0x388] ;  /* 0x0000e200ff037624 */ /* 0x000fe400078e00ff */
[----:B------:R1:W-:Y:S04]  /*e680*/  STS [R17+0xc000], R12 ;  /* 0x00c0000c11007388 */ /* 0x0003e80000000800 */
[----:B------:R1:W-:Y:S04]  /*e690*/  STS [R17+0xc400], R7 ;  /* 0x00c4000711007388 */ /* 0x0003e80000000800 */
[----:B------:R-:W-:Y:S06]  /*e6a0*/  BAR.SYNC.DEFER_BLOCKING 0x1, 0x100 ;  /* 0x0044000000007b1d */ /* 0x000fec0000010000 */
[----:B------:R1:W5:Y:S01]  /*e6b0*/  @P1 LDG.E R5, [R10.64] ;  /* 0x000000060a051981 */ /* 0x000362000c1e1900 */
[----:B--2---:R-:W-:-:S05]  /*e6c0*/  @P2 LEA.HI.X R9, R20, c[0x0][0x50c], R16, 0x2, P0 ;  /* 0x0001430014092a11 */ /* 0x004fca00000f1410 */
[----:B------:R1:W5:Y:S01]  /*e6d0*/  @P2 LDG.E R3, [R8.64] ;  /* 0x0000000608032981 */ /* 0x000362000c1e1900 */
[----:B----4-:R-:W-:-:S04]  /*e6e0*/  ISETP.NE.AND P0, PT, R15, RZ, PT ;  /* 0x000000ff0f00720c */ /* 0x010fc80003f05270 */
[----:B------:R-:W-:Y:S01]  /*e6f0*/  SEL R6, R15, c[0x0][0x3d4], P0 ;  /* 0x0000f5000f067a07 */ /* 0x000fe20000000000 */
[----:B------:R-:W-:Y:S05]  /*e700*/  @P2 BRA `(.L_x_4796) ;  /* 0x0000004000002947 */ /* 0x000fea0003800000 */
[----:B-1----:R-:W-:Y:S05]  /*e710*/  @!P1 BRA `(.L_x_4796) ;  /* 0x0000003000009947 */ /* 0x002fea0003800000 */
[----:B-----5:R-:W2:Y:S04]  /*e720*/  LDG.E R3, [R10.64] ;  /* 0x000000060a037981 */ /* 0x020ea8000c1e1900 */
[----:B------:R-:W2:Y:S02]  /*e730*/  LDG.E R8, [R10.64+0x4] ;  /* 0x000004060a087981 */ /* 0x000ea4000c1e1900 */
[----:B--2---:R-:W-:Y:S02]  /*e740*/  IADD3 R3, -R3, R8, RZ ;  /* 0x0000000803037210 */ /* 0x004fe40007ffe1ff */
.L_x_4796:
[----:B-1----:R-:W2:Y:S04]  /*e750*/  LDL R23, [R1+0x40] ;  /* 0x0000400001177983 */ /* 0x002ea80000100800 */
[----:B------:R-:W3:Y:S04]  /*e760*/  LDL R17, [R1+0x54] ;  /* 0x0000540001117983 */ /* 0x000ee80000100800 */
[----:B------:R-:W4:Y:S01]  /*e770*/  LDL R24, [R1] ;  /* 0x0000000001187983 */ /* 0x000f220000100800 */
[----:B------:R-:W-:Y:S01]  /*e780*/  IMAD.MOV.U32 R22, RZ, RZ, 0x368 ;  /* 0x00000368ff167424 */ /* 0x000fe200078e00ff */
[----:B------:R-:W-:-:S04]  /*e790*/  ISETP.GT.AND P3, PT, R6, 0x1, PT ;  /* 0x000000010600780c */ /* 0x000fc80003f64270 */
[----:B------:R-:W-:-:S04]  /*e7a0*/  SEL R22, R22, 0x328, P3 ;  /* 0x0000032816167807 */ /* 0x000fc80001800000 */
[----:B------:R-:W1:Y:S08]  /*e7b0*/  LDC.64 R14, c[0x0][R22+0x170] ;  /* 0x00005c00160e7b82 */ /* 0x000e700000000a00 */
[----:B------:R1:W2:Y:S08]  /*e7c0*/  LDC.64 R10, c[0x0][R22+0x168] ;  /* 0x00005a00160a7b82 */ /* 0x0002b00000000a00 */
        /* <DEDUP_REMOVED lines=8> */
[----:B------:R-:W-:Y:S02]  /*e850*/  IMAD.IADD R6, R252, 0x1, R237 ;  /* 0x00000001fc067824 */ /* 0x000fe400078e02ed */
[----:B-1----:R-:W-:-:S04]  /*e860*/  IMAD R9, R15, R7, RZ ;  /* 0x000000070f097224 */ /* 0x002fc800078e02ff */
[----:B------:R-:W-:Y:S02]  /*e870*/  IMAD R9, R14, R8, R9 ;  /* 0x000000080e097224 */ /* 0x000fe400078e0209 */
[----:B------:R-:W-:-:S04]  /*e880*/  @P2 IMAD.HI.U32 R8, R6, c[0x0][0x4ec], RZ ;  /* 0x00013b0006082a27 */ /* 0x000fc800078e00ff */
[----:B------:R-:W-:-:S04]  /*e890*/  IMAD.WIDE.U32 R14, R14, R7, RZ ;  /* 0x000000070e0e7225 */ /* 0x000fc800078e00ff */
[----:B------:R-:W-:Y:S01]  /*e8a0*/  IMAD.MOV.U32 R16, RZ, RZ, R6 ;  /* 0x000000ffff107224 */ /* 0x000fe200078e0006 */
[----:B------:R-:W-:Y:S01]  /*e8b0*/  @P2 SHF.R.U32.HI R16, RZ, c[0x0][0x4f0], R8 ;  /* 0x00013c00ff102a19 */ /* 0x000fe20000011608 */
[----:B------:R-:W-:Y:S01]  /*e8c0*/  IMAD.IADD R9, R15, 0x1, R9 ;  /* 0x000000010f097824 */ /* 0x000fe200078e0209 */
[----:B-----5:R-:W-:Y:S02]  /*e8d0*/  SHF.R.S32.HI R8, RZ, 0x1f, R5 ;  /* 0x0000001fff087819 */ /* 0x020fe40000011405 */
[----:B------:R-:W-:-:S04]  /*e8e0*/  SHF.R.S32.HI R22, RZ, 0x1f, R246 ;  /* 0x0000001fff167819 */ /* 0x000fc800000114f6 */
[----:B------:R-:W-:-:S04]  /*e8f0*/  LEA.HI R22, R22, R246, RZ, 0x5 ;  /* 0x000000f616167211 */ /* 0x000fc800078f28ff */
[----:B------:R-:W-:Y:S01]  /*e900*/  LOP3.LUT R22, R22, 0xffffffe0, RZ, 0xc0, !PT ;  /* 0xffffffe016167812 */ /* 0x000fe200078ec0ff */
[----:B------:R-:W-:-:S04]  /*e910*/  IMAD R3, R3, c[0x0][0x4e8], RZ ;  /* 0x00013a0003037a24 */ /* 0x000fc800078e02ff */
[----:B------:R-:W-:Y:S02]  /*e920*/  IMAD.IADD R22, R246, 0x1, -R22 ;  /* 0x00000001f6167824 */ /* 0x000fe400078e0a16 */
[----:B--2---:R-:W-:Y:S01]  /*e930*/  IMAD.WIDE.U32 R20, R10, R23, RZ ;  /* 0x000000170a147225 */ /* 0x004fe200078e00ff */
[----:B---3--:R-:W-:-:S03]  /*e940*/  SEL R17, R17, RZ, P3 ;  /* 0x000000ff11117207 */ /* 0x008fc60001800000 */
[----:B------:R-:W-:Y:S01]  /*e950*/  IMAD R10, R11, R23, RZ ;  /* 0x000000170b0a7224 */ /* 0x000fe200078e02ff */
[----:B------:R-:W-:Y:S01]  /*e960*/  IADD3 R15, P1, P0, R14, R20, R5 ;  /* 0x000000140e0f7210 */ /* 0x000fe2000783e005 */
[----:B------:R-:W-:Y:S02]  /*e970*/  IMAD.MOV R11, RZ, RZ, -R16 ;  /* 0x000000ffff0b7224 */ /* 0x000fe400078e0a10 */
[----:B------:R-:W-:Y:S02]  /*e980*/  IMAD.IADD R10, R21, 0x1, R10 ;  /* 0x00000001150a7824 */ /* 0x000fe400078e020a */
[-C--:B------:R-:W-:Y:S02]  /*e990*/  IMAD R14, R19, R17.reuse, RZ ;  /* 0x00000011130e7224 */ /* 0x080fe400078e02ff */
[----:B------:R-:W-:Y:S01]  /*e9a0*/  IMAD.WIDE.U32 R18, R18, R17, RZ ;  /* 0x0000001112127225 */ /* 0x000fe200078e00ff */
[----:B------:R-:W-:Y:S02]  /*e9b0*/  IADD3.X R9, R9, R10, R8, P1, P0 ;  /* 0x0000000a09097210 */ /* 0x000fe40000fe0408 */
[----:B------:R-:W-:Y:S01]  /*e9c0*/  SHF.R.S32.HI R10, RZ, 0x1f, R16 ;  /* 0x0000001fff0a7819 */ /* 0x000fe20000011410 */
[----:B------:R-:W-:Y:S01]  /*e9d0*/  IMAD R11, R11, c[0x0][0x4e8], R6 ;  /* 0x00013a000b0b7a24 */ /* 0x000fe200078e0206 */
[----:B------:R-:W-:Y:S01]  /*e9e0*/  IADD3 R18, P1, P0, R16, R15, R18 ;  /* 0x0000000f10127210 */ /* 0x000fe2000783e012 */
[----:B------:R-:W-:-:S02]  /*e9f0*/  IMAD.IADD R14, R19, 0x1, R14 ;  /* 0x00000001130e7824 */ /* 0x000fc400078e020e */
[----:B------:R-:W-:Y:S01]  /*ea00*/  IMAD R13, R13, R11, RZ ;  /* 0x0000000b0d0d7224 */ /* 0x000fe200078e02ff */
[----:B------:R-:W-:Y:S02]  /*ea10*/  SHF.R.S32.HI R15, RZ, 0x1f, R11 ;  /* 0x0000001fff0f7819 */ /* 0x000fe4000001140b */
[----:B------:R-:W-:Y:S01]  /*ea20*/  IADD3.X R19, R10, R9, R14, P1, P0 ;  /* 0x000000090a137210 */ /* 0x000fe20000fe040e */
[----:B------:R-:W-:Y:S02]  /*ea30*/  IMAD.MOV.U32 R9, RZ, RZ, c[0x0][0x4a8] ;  /* 0x00012a00ff097624 */ /* 0x000fe400078e00ff */
[C---:B------:R-:W-:Y:S02]  /*ea40*/  IMAD R13, R12.reuse, R15, R13 ;  /* 0x0000000f0c0d7224 */ /* 0x040fe400078e020d */
[----:B------:R-:W-:Y:S01]  /*ea50*/  IMAD.WIDE.U32 R18, R12, R11, R18 ;  /* 0x0000000b0c127225 */ /* 0x000fe200078e0012 */
[----:B------:R-:W-:-:S03]  /*ea60*/  SEL R9, R9, c[0x0][0x450], P3 ;  /* 0x0001140009097a07 */ /* 0x000fc60001800000 */
[----:B------:R-:W-:Y:S01]  /*ea70*/  IMAD.MOV.U32 R10, RZ, RZ, c[0x0][0x4ac] ;  /* 0x00012b00ff0a7624 */ /* 0x000fe200078e00ff */
[----:B------:R-:W-:Y:S01]  /*ea80*/  LEA R9, P0, R18, R9, 0x2 ;  /* 0x0000000912097211 */ /* 0x000fe200078010ff */
[----:B------:R-:W-:-:S03]  /*ea90*/  IMAD.IADD R13, R19, 0x1, R13 ;  /* 0x00000001130d7824 */ /* 0x000fc600078e020d */
[----:B------:R-:W-:-:S04]  /*eaa0*/  SEL R10, R10, c[0x0][0x454], P3 ;  /* 0x000115000a0a7a07 */ /* 0x000fc80001800000 */
[----:B------:R-:W-:Y:S01]  /*eab0*/  LEA.HI.X R18, R18, R10, R13, 0x2, P0 ;  /* 0x0000000a12127211 */ /* 0x000fe200000f140d */
[----:B------:R-:W-:Y:S01]  /*eac0*/  SHFL.IDX PT, R12, R9, RZ, 0x1c1f ;  /* 0x001c1fff090c7589 */ /* 0x000fe200000e0000 */
[----:B----4-:R-:W-:-:S03]  /*ead0*/  IMAD.IADD R10, R24, 0x1, R237 ;  /* 0x00000001180a7824 */ /* 0x010fc600078e02ed */
[----:B------:R-:W1:Y:S04]  /*eae0*/  SHFL.IDX PT, R13, R18, RZ, 0x1c1f ;  /* 0x001c1fff120d7589 */ /* 0x000e6800000e0000 */
[----:B------:R-:W-:Y:S04]  /*eaf0*/  SHFL.IDX PT, R16, R9, 0x1, 0x1c1f ;  /* 0x003c1f0009107f89 */ /* 0x000fe800000e0000 */
[----:B------:R-:W2:Y:S01]  /*eb00*/  SHFL.IDX PT, R17, R18, 0x1, 0x1c1f ;  /* 0x003c1f0012117f89 */ /* 0x000ea200000e0000 */
[----:B------:R-:W-:Y:S02]  /*eb10*/  LOP3.LUT P0, RZ, R22, 0x3, RZ, 0xc0, !PT ;  /* 0x0000000316ff7812 */ /* 0x000fe4000780c0ff */
[----:B------:R-:W-:-:S02]  /*eb20*/  IADD3 R14, R10, 0x8, RZ ;  /* 0x000000080a0e7810 */ /* 0x000fc40007ffe0ff */
[-C--:B------:R-:W-:Y:S02]  /*eb30*/  ISETP.GE.OR P1, PT, R10, R3.reuse, P0 ;  /* 0x000000030a00720c */ /* 0x080fe40000726670 */
[----:B------:R-:W-:-:S11]  /*eb40*/  ISETP.GE.OR P0, PT, R14, R3, P0 ;  /* 0x000000030e00720c */ /* 0x000fd60000706670 */
[----:B-1----:R1:W-:Y:S01]  /*eb50*/  @!P1 ST.E [R12.64], R4 ;  /* 0x000000040c009985 */ /* 0x0023e2000c101906 */
[----:B------:R-:W-:-:S03]  /*eb60*/  ISETP.GE.AND P1, PT, R10, R3, PT ;  /* 0x000000030a00720c */ /* 0x000fc60003f26270 */
[----:B--2---:R1:W-:Y:S01]  /*eb70*/  @!P0 ST.E [R16.64], R0 ;  /* 0x0000000010008985 */ /* 0x0043e2000c101906 */
[----:B------:R-:W-:Y:S01]  /*eb80*/  ISETP.GE.AND P0, PT, R14, R3, PT ;  /* 0x000000030e00720c */ /* 0x000fe20003f06270 */
[----:B------:R-:W-:Y:S05]  /*eb90*/  @P3 BRA `(.L_x_4797) ;  /* 0x0000097000003947 */ /* 0x000fea0003800000 */
[----:B------:R-:W2:Y:S01]  /*eba0*/  LDL R22, [R1+0x4] ;  /* 0x0000040001167983 */ /* 0x000ea20000100800 */
[----:B-1----:R-:W-:Y:S01]  /*ebb0*/  IMAD R0, R8, c[0x0][0x3a0], RZ ;  /* 0x0000e80008007a24 */ /* 0x002fe200078e02ff */
[----:B------:R-:W-:Y:S01]  /*ebc0*/  SHF.R.S32.HI R6, RZ, 0x1f, R7 ;  /* 0x0000001fff067819 */ /* 0x000fe20000011407 */
[C---:B------:R-:W-:Y:S01]  /*ebd0*/  IMAD.WIDE.U32 R8, R5.reuse, c[0x0][0x3a0], RZ ;  /* 0x0000e80005087a25 */ /* 0x040fe200078e00ff */
[----:B------:R1:W3:Y:S01]  /*ebe0*/  LDS.128 R72, [R249+0x80] ;  /* 0x00008000f9487984 */ /* 0x0002e20000000c00 */
[----:B------:R-:W-:Y:S02]  /*ebf0*/  SHF.R.S32.HI R76, RZ, 0x1f, R246 ;  /* 0x0000001fff4c7819 */ /* 0x000fe400000114f6 */
[----:B------:R-:W-:Y:S01]  /*ec00*/  IMAD R5, R5, c[0x0][0x3a4], R0 ;  /* 0x0000e90005057a24 */ /* 0x000fe200078e0200 */
[----:B------:R1:W4:Y:S01]  /*ec10*/  LDS.128 R68, [R249+0x1080] ;  /* 0x00108000f9447984 */ /* 0x0003220000000c00 */
[----:B------:R-:W-:Y:S01]  /*ec20*/  IMAD R6, R6, c[0x0][0x3f0], RZ ;  /* 0x0000fc0006067a24 */ /* 0x000fe200078e02ff */
[----:B------:R-:W-:-:S02]  /*ec30*/  LEA.HI R76, R76, R246, RZ, 0x3 ;  /* 0x000000f64c4c7211 */ /* 0x000fc400078f18ff */
[----:B------:R-:W-:Y:S01]  /*ec40*/  IADD3 R9, R9, R5, RZ ;  /* 0x0000000509097210 */ /* 0x000fe20007ffe0ff */
[----:B------:R1:W1:Y:S01]  /*ec50*/  LDS.128 R64, [R249+0x2080] ;  /* 0x00208000f9407984 */ /* 0x0002620000000c00 */
[----:B------:R-:W-:-:S03]  /*ec60*/  SHF.R.S32.HI R76, RZ, 0x3, R76 ;  /* 0x00000003ff4c7819 */ /* 0x000fc6000001144c */
[C---:B------:R-:W-:Y:S01]  /*ec70*/  IMAD.WIDE.U32 R8, R23.reuse, c[0x0][0x3e8], R8 ;  /* 0x0000fa0017087a25 */ /* 0x040fe200078e0008 */
[----:B------:R1:W1:Y:S01]  /*ec80*/  LDS.128 R60, [R249+0x3080] ;  /* 0x00308000f93c7984 */ /* 0x0002620000000c00 */
[-C--:B------:R-:W-:Y:S02]  /*ec90*/  IADD3 R76, R76, R237.reuse, RZ ;  /* 0x000000ed4c4c7210 */ /* 0x080fe40007ffe0ff */
[----:B------:R-:W-:Y:S01]  /*eca0*/  IMAD R9, R23, c[0x0][0x3ec], R9 ;  /* 0x0000fb0017097a24 */ /* 0x000fe200078e0209 */
[----:B------:R1:W1:Y:S03]  /*ecb0*/  LDS.128 R56, [R249+0x4080] ;  /* 0x00408000f9387984 */ /* 0x0002660000000c00 */
[----:B------:R-:W-:Y:S01]  /*ecc0*/  IMAD.WIDE.U32 R8, R7, c[0x0][0x3f0], R8 ;  /* 0x0000fc0007087a25 */ /* 0x000fe200078e0008 */
        /* <DEDUP_REMOVED lines=9> */
[----:B------:R1:W1:Y:S01]  /*ed60*/  LDS.128 R12, [R249+0xf080] ;  /* 0x00f08000f90c7984 */ /* 0x0002620000000c00 */
[----:B--2---:R-:W-:-:S03]  /*ed70*/  IADD3 R0, R22, R237, RZ ;  /* 0x000000ed16007210 */ /* 0x004fc60007ffe0ff */
[----:B------:R2:W1:Y:S01]  /*ed80*/  LDS.128 R20, [R249+0xd080] ;  /* 0x00d08000f9147984 */ /* 0x0004620000000c00 */
        /* <DEDUP_REMOVED lines=20> */
[----:B-1234-:R1:W2:Y:S02]  /*eed0*/  SHFL.IDX PT, R77, R10, RZ, 0x181f ;  /* 0x00181fff0a4d7589 */ /* 0x01e2a400000e0000 */
.L_x_4865:
[----:B------:R-:W-:Y:S05]  /*eee0*/  BRA.DIV ~URZ, `(.L_x_4799) ;  /* 0x000047127f007947 */ /* 0x000fea000b800000 */
[----:B------:R3:W4:Y:S02]  /*eef0*/  SHFL.IDX PT, R5, R11, RZ, 0x181f ;  /* 0x00181fff0b057589 */ /* 0x00072400000e0000 */
.L_x_4866:
[----:B------:R-:W-:Y:S01]  /*ef00*/  ISETP.GE.AND P0, PT, R76, R3, PT ;  /* 0x000000034c00720c */ /* 0x000fe20003f06270 */
[----:B------:R-:W-:-:S12]  /*ef10*/  BSSY B0, `(.L_x_4800) ;  /* 0x0000013000007945 */ /* 0x000fd80003800000 */
[----:B------:R-:W-:Y:S05]  /*ef20*/  @P0 BRA `(.L_x_4801) ;  /* 0x0000011000000947 */ /* 0x000fea0003800000 */
[----:B------:R-:W5:Y:S01]  /*ef30*/  LDL.64 R78, [R1+0x10] ;  /* 0x00001000014e7983 */ /* 0x000f620000100a00 */
[----:B------:R-:W-:Y:S02]  /*ef40*/  ISETP.GE.AND P5, PT, R250, c[0x0][0x3c8], PT ;  /* 0x0000f200fa007a0c */ /* 0x000fe40003fa6270 */
[----:B------:R-:W-:Y:S02]  /*ef50*/  ISETP.GE.AND P4, PT, R247, c[0x0][0x3c8], PT ;  /* 0x0000f200f7007a0c */ /* 0x000fe40003f86270 */
[----:B------:R-:W-:-:S09]  /*ef60*/  ISETP.GE.AND P3, PT, R248, c[0x0][0x3c8], PT ;  /* 0x0000f200f8007a0c */ /* 0x000fd20003f66270 */
[CC--:B----4-:R-:W-:Y:S02]  /*ef70*/  @!P5 LEA R6, P2, R250.reuse, R5.reuse, 0x1 ;  /* 0x00000005fa06d211 */ /* 0x0d0fe400078408ff */
[----:B------:R-:W-:Y:S02]  /*ef80*/  @!P4 LEA R4, P1, R247, R5, 0x1 ;  /* 0x00000005f704c211 */ /* 0x000fe400078208ff */
[----:B--2---:R-:W-:Y:S02]  /*ef90*/  @!P5 LEA.HI.X R7, R250, R77, R243, 0x1, P2 ;  /* 0x0000004dfa07d211 */ /* 0x004fe400010f0cf3 */
[----:B-----5:R-:W-:-:S13]  /*efa0*/  ISETP.GE.AND P6, PT, R78, c[0x0][0x3c8], PT ;  /* 0x0000f2004e007a0c */ /* 0x020fda0003fc6270 */
[----:B------:R-:W-:-:S04]  /*efb0*/  @!P6 LEA R8, P0, R78, R5, 0x1 ;  /* 0x000000054e08e211 */ /* 0x000fc800078008ff */
[----:B------:R-:W-:Y:S02]  /*efc0*/  @!P6 LEA.HI.X R9, R78, R77, R79, 0x1, P0 ;  /* 0x0000004d4e09e211 */ /* 0x000fe400000f0c4f */
[C---:B------:R-:W-:Y:S02]  /*efd0*/  @!P3 LEA R78, P0, R248.reuse, R5, 0x1 ;  /* 0x00000005f84eb211 */ /* 0x040fe400078008ff */
[-C--:B------:R-:W-:Y:S01]  /*efe0*/  @!P4 LEA.HI.X R5, R247, R77.reuse, R242, 0x1, P1 ;  /* 0x0000004df705c211 */ /* 0x080fe200008f0cf2 */
[----:B------:R2:W-:Y:S01]  /*eff0*/  @!P6 ST.E.128 [R8.64], R72 ;  /* 0x000000480800e985 */ /* 0x0005e2000c101d06 */
[----:B------:R-:W-:-:S03]  /*f000*/  @!P3 LEA.HI.X R79, R248, R77, R241, 0x1, P0 ;  /* 0x0000004df84fb211 */ /* 0x000fc600000f0cf1 */
[----:B------:R2:W-:Y:S04]  /*f010*/  @!P5 ST.E.128 [R6.64], R56 ;  /* 0x000000380600d985 */ /* 0x0005e8000c101d06 */
[----:B------:R2:W-:Y:S04]  /*f020*/  @!P4 ST.E.128 [R4.64], R40 ;  /* 0x000000280400c985 */ /* 0x0005e8000c101d06 */
[----:B------:R2:W-:Y:S02]  /*f030*/  @!P3 ST.E.128 [R78.64], R24 ;  /* 0x000000184e00b985 */ /* 0x0005e4000c101d06 */
.L_x_4801:
[----:B------:R-:W-:Y:S05]  /*f040*/  BSYNC B0 ;  /* 0x0000000000007941 */ /* 0x000fea0003800000 */
.L_x_4800:
[----:B------:R-:W-:Y:S05]  /*f050*/  BRA.DIV ~URZ, `(.L_x_4802) ;  /* 0x000046027f007947 */ /* 0x000fea000b800000 */
[----:B--2---:R2:W1:Y:S04]  /*f060*/  SHFL.IDX PT, R24, R10, 0x1, 0x181f ;  /* 0x00381f000a187f89 */ /* 0x00446800000e0000 */
[----:B----4-:R2:W4:Y:S02]  /*f070*/  SHFL.IDX PT, R5, R11, 0x1, 0x181f ;  /* 0x00381f000b057f89 */ /* 0x01052400000e0000 */
.L_x_4867:
[----:B------:R-:W-:Y:S01]  /*f080*/  IADD3 R0, R76, 0x20, RZ ;  /* 0x000000204c007810 */ /* 0x000fe20007ffe0ff */
[----:B------:R-:W-:Y:S03]  /*f090*/  BSSY B0, `(.L_x_4803) ;  /* 0x0000014000007945 */ /* 0x000fe60003800000 */
[----:B------:R-:W-:-:S13]  /*f0a0*/  ISETP.GE.AND P0, PT, R0, R3, PT ;  /* 0x000000030000720c */ /* 0x000fda0003f06270 */
[----:B------:R-:W-:Y:S05]  /*f0b0*/  @P0 BRA `(.L_x_4804) ;  /* 0x0000011000000947 */ /* 0x000fea0003800000 */
[----:B------:R-:W5:Y:S01]  /*f0c0*/  LDL.64 R26, [R1+0x10] ;  /* 0x00001000011a7983 */ /* 0x000f620000100a00 */
[----:B------:R-:W-:Y:S02]  /*f0d0*/  ISETP.GE.AND P2, PT, R250, c[0x0][0x3c8], PT ;  /* 0x0000f200fa007a0c */ /* 0x000fe40003f46270 */
[----:B------:R-:W-:Y:S02]  /*f0e0*/  ISETP.GE.AND P1, PT, R247, c[0x0][0x3c8], PT ;  /* 0x0000f200f7007a0c */ /* 0x000fe40003f26270 */
[----:B------:R-:W-:-:S09]  /*f0f0*/  ISETP.GE.AND P0, PT, R248, c[0x0][0x3c8], PT ;  /* 0x0000f200f8007a0c */ /* 0x000fd20003f06270 */
[CC--:B----4-:R-:W-:Y:S02]  /*f100*/  @!P2 LEA R6, P6, R250.reuse, R5.reuse, 0x1 ;  /* 0x00000005fa06a211 */ /* 0x0d0fe400078c08ff */
[----:B------:R-:W-:Y:S02]  /*f110*/  @!P1 LEA R4, P5, R247, R5, 0x1 ;  /* 0x00000005f7049211 */ /* 0x000fe400078a08ff */
[----:B-1----:R-:W-:Y:S02]  /*f120*/  @!P2 LEA.HI.X R7, R250, R24, R243, 0x1, P6 ;  /* 0x00000018fa07a211 */ /* 0x002fe400030f0cf3 */
[----:B-----5:R-:W-:-:S13]  /*f130*/  ISETP.GE.AND P3, PT, R26, c[0x0][0x3c8], PT ;  /* 0x0000f2001a007a0c */ /* 0x020fda0003f66270 */
[----:B------:R-:W-:-:S04]  /*f140*/  @!P3 LEA R8, P4, R26, R5, 0x1 ;  /* 0x000000051a08b211 */ /* 0x000fc800078808ff */
[-C--:B------:R-:W-:Y:S02]  /*f150*/  @!P3 LEA.HI.X R9, R26, R24.reuse, R27, 0x1, P4 ;  /* 0x000000181a09b211 */ /* 0x080fe400020f0c1b */
[C---:B------:R-:W-:Y:S02]  /*f160*/  @!P0 LEA R26, P4, R248.reuse, R5, 0x1 ;  /* 0x00000005f81a8211 */ /* 0x040fe400078808ff */
[-C--:B------:R-:W-:Y:S01]  /*f170*/  @!P1 LEA.HI.X R5, R247, R24.reuse, R242, 0x1, P5 ;  /* 0x00000018f7059211 */ /* 0x080fe200028f0cf2 */
[----:B------:R1:W-:Y:S01]  /*f180*/  @!P3 ST.E.128 [R8.64], R68 ;  /* 0x000000440800b985 */ /* 0x0003e2000c101d06 */
[----:B------:R-:W-:-:S03]  /*f190*/  @!P0 LEA.HI.X R27, R248, R24, R241, 0x1, P4 ;  /* 0x00000018f81b8211 */ /* 0x000fc600020f0cf1 */
[----:B------:R1:W-:Y:S04]  /*f1a0*/  @!P2 ST.E.128 [R6.64], R52 ;  /* 0x000000340600a985 */ /* 0x0003e8000c101d06 */
[----:B------:R1:W-:Y:S04]  /*f1b0*/  @!P1 ST.E.128 [R4.64], R36 ;  /* 0x0000002404009985 */ /* 0x0003e8000c101d06 */
[----:B------:R1:W-:Y:S02]  /*f1c0*/  @!P0 ST.E.128 [R26.64], R20 ;  /* 0x000000141a008985 */ /* 0x0003e4000c101d06 */
.L_x_4804:
[----:B------:R-:W-:Y:S05]  /*f1d0*/  BSYNC B0 ;  /* 0x0000000000007941 */ /* 0x000fea0003800000 */
.L_x_4803:
[----:B------:R-:W-:Y:S05]  /*f1e0*/  BRA.DIV ~URZ, `(.L_x_4805) ;  /* 0x000045327f007947 */ /* 0x000fea000b800000 */
[----:B-1----:R1:W2:Y:S02]  /*f1f0*/  SHFL.IDX PT, R20, R10, 0x2, 0x181f ;  /* 0x00581f000a147f89 */ /* 0x0022a400000e0000 */
.L_x_4868:
[----:B------:R-:W-:Y:S05]  /*f200*/  BRA.DIV ~URZ, `(.L_x_4806) ;  /* 0x000045827f007947 */ /* 0x000fea000b800000 */
[----:B----4-:R4:W1:Y:S02]  /*f210*/  SHFL.IDX PT, R5, R11, 0x2, 0x181f ;  /* 0x00581f000b057f89 */ /* 0x01086400000e0000 */
.L_x_4869:
        /* <DEDUP_REMOVED lines=8> */
[CC--:B-1----:R-:W-:Y:S02]  /*f2a0*/  @!P2 LEA R6, P6, R250.reuse, R5.reuse, 0x1 ;  /* 0x00000005fa06a211 */ /* 0x0c2fe400078c08ff */
[----:B------:R-:W-:Y:S02]  /*f2b0*/  @!P1 LEA R4, P5, R247, R5, 0x1 ;  /* 0x00000005f7049211 */ /* 0x000fe400078a08ff */
[----:B--2---:R-:W-:Y:S02]  /*f2c0*/  @!P2 LEA.HI.X R7, R250, R20, R243, 0x1, P6 ;  /* 0x00000014fa07a211 */ /* 0x004fe400030f0cf3 */
        /* <DEDUP_REMOVED lines=10> */
.L_x_4808:
[----:B------:R-:W-:Y:S05]  /*f370*/  BSYNC B0 ;  /* 0x0000000000007941 */ /* 0x000fea0003800000 */
.L_x_4807:
[----:B------:R-:W-:Y:S05]  /*f380*/  BRA.DIV ~URZ, `(.L_x_4809) ;  /* 0x000044627f007947 */ /* 0x000fea000b800000 */
[----:B-12---:R-:W1:Y:S04]  /*f390*/  SHFL.IDX PT, R10, R10, 0x3, 0x181f ;  /* 0x00781f000a0a7f89 */ /* 0x006e6800000e0000 */
[----:B------:R2:W3:Y:S02]  /*f3a0*/  SHFL.IDX PT, R5, R11, 0x3, 0x181f ;  /* 0x00781f000b057f89 */ /* 0x0004e400000e0000 */
.L_x_4870:
[----:B------:R-:W-:-:S04]  /*f3b0*/  IADD3 R76, R76, 0x60, RZ ;  /* 0x000000604c4c7810 */ /* 0x000fc80007ffe0ff */
[----:B------:R-:W-:-:S13]  /*f3c0*/  ISETP.GE.AND P0, PT, R76, R3, PT ;  /* 0x000000034c00720c */ /* 0x000fda0003f06270 */
[----:B------:R-:W-:Y:S05]  /*f3d0*/  @P0 BRA `(.L_x_4810) ;  /* 0x00002ab000000947 */ /* 0x000fea0003800000 */
[----:B------:R-:W5:Y:S01]  /*f3e0*/  LDL.64 R18, [R1+0x10] ;  /* 0x0000100001127983 */ /* 0x000f620000100a00 */
[----:B------:R-:W-:Y:S02]  /*f3f0*/  ISETP.GE.AND P1, PT, R250, c[0x0][0x3c8], PT ;  /* 0x0000f200fa007a0c */ /* 0x000fe40003f26270 */
[----:B------:R-:W-:-:S11]  /*f400*/  ISETP.GE.AND P0, PT, R247, c[0x0][0x3c8], PT ;  /* 0x0000f200f7007a0c */ /* 0x000fd60003f06270 */
[CC--:B---3--:R-:W-:Y:S02]  /*f410*/  @!P1 LEA R8, P4, R250.reuse, R5.reuse, 0x1 ;  /* 0x00000005fa089211 */ /* 0x0c8fe400078808ff */
[C---:B------:R-:W-:Y:S02]  /*f420*/  @!P0 LEA R6, P3, R247.reuse, R5, 0x1 ;  /* 0x00000005f7068211 */ /* 0x040fe400078608ff */
[-C--:B-1----:R-:W-:Y:S02]  /*f430*/  @!P1 LEA.HI.X R9, R250, R10.reuse, R243, 0x1, P4 ;  /* 0x0000000afa099211 */ /* 0x082fe400020f0cf3 */
[----:B------:R-:W-:Y:S02]  /*f440*/  @!P0 LEA.HI.X R7, R247, R10, R242, 0x1, P3 ;  /* 0x0000000af7078211 */ /* 0x000fe400018f0cf2 */
[----:B-----5:R-:W-:-:S13]  /*f450*/  ISETP.GE.AND P2, PT, R18, c[0x0][0x3c8], PT ;  /* 0x0000f20012007a0c */ /* 0x020fda0003f46270 */
[----:B------:R-:W-:-:S04]  /*f460*/  @!P2 LEA R16, P5, R18, R5, 0x1 ;  /* 0x000000051210a211 */ /* 0x000fc800078a08ff */
[----:B------:R-:W-:-:S05]  /*f470*/  @!P2 LEA.HI.X R17, R18, R10, R19, 0x1, P5 ;  /* 0x0000000a1211a211 */ /* 0x000fca00028f0c13 */
[----:B------:R1:W-:Y:S04]  /*f480*/  @!P2 ST.E.128 [R16.64], R60 ;  /* 0x0000003c1000a985 */ /* 0x0003e8000c101d06 */
        /* <DEDUP_REMOVED lines=8> */
.L_x_4797:
[----:B------:R-:W2:Y:S04]  /*f510*/  LDL.LU R3, [R1+0x40] ;  /* 0x0000400001037983 */ /* 0x000ea80000300800 */
[----:B-1----:R-:W3:Y:S01]  /*f520*/  LDL.LU R12, [R1+0x54] ;  /* 0x00005400010c7983 */ /* 0x002ee20000300800 */
[----:B------:R-:W-:Y:S01]  /*f530*/  IMAD R8, R8, c[0x0][0x408], RZ ;  /* 0x0001020008087a24 */ /* 0x000fe200078e02ff */
[----:B------:R-:W-:Y:S01]  /*f540*/  SHF.R.S32.HI R0, RZ, 0x1f, R7 ;  /* 0x0000001fff007819 */ /* 0x000fe20000011407 */
[----:B------:R-:W-:-:S04]  /*f550*/  IMAD.WIDE.U32 R10, R5, c[0x0][0x408], RZ ;  /* 0x00010200050a7a25 */ /* 0x000fc800078e00ff */
[----:B------:R-:W-:Y:S02]  /*f560*/  IMAD R5, R5, c[0x0][0x40c], R8 ;  /* 0x0001030005057a24 */ /* 0x000fe400078e0208 */
[----:B------:R-:W-:-:S03]  /*f570*/  IMAD R0, R0, c[0x0][0x440], RZ ;  /* 0x0001100000007a24 */ /* 0x000fc600078e02ff */
[----:B------:R-:W-:Y:S01]  /*f580*/  IADD3 R11, R11, R5, RZ ;  /* 0x000000050b0b7210 */ /* 0x000fe20007ffe0ff */
[----:B------:R-:W-:-:S04]  /*f590*/  IMAD R0, R7, c[0x0][0x444], R0 ;  /* 0x0001110007007a24 */ /* 0x000fc800078e0200 */
[----:B--2---:R-:W-:-:S04]  /*f5a0*/  IMAD.WIDE.U32 R4, R3, c[0x0][0x438], R10 ;  /* 0x00010e0003047a25 */ /* 0x004fc800078e000a */
[----:B------:R-:W-:Y:S02]  /*f5b0*/  IMAD R5, R3, c[0x0][0x43c], R5 ;  /* 0x00010f0003057a24 */ /* 0x000fe400078e0205 */
[----:B------:R-:W-:-:S04]  /*f5c0*/  @P2 IMAD.HI.U32 R3, R6, c[0x0][0x4ec], RZ ;  /* 0x00013b0006032a27 */ /* 0x000fc800078e00ff */
        /* <DEDUP_REMOVED lines=22> */
.L_x_4871:
[----:B------:R-:W-:Y:S05]  /*f730*/  BRA.DIV ~URZ, `(.L_x_4812) ;  /* 0x000041e27f007947 */ /* 0x000fea000b800000 */
[----:B------:R3:W4:Y:S02]  /*f740*/  SHFL.IDX PT, R5, R10, RZ, 0x1c1f ;  /* 0x001c1fff0a057589 */ /* 0x00072400000e0000 */
.L_x_4872:
        /* <DEDUP_REMOVED lines=8> */
[----:B------:R-:W-:Y:S01]  /*f7d0*/  IADD3 R0, R251, 0x20, RZ ;  /* 0x00000020fb007810 */ /* 0x000fe20007ffe0ff */
[----:B----4-:R-:W-:Y:S01]  /*f7e0*/  @!P1 IMAD.MOV.U32 R6, RZ, RZ, R5 ;  /* 0x000000ffff069224 */ /* 0x010fe200078e0005 */
[----:B------:R-:W-:Y:S01]  /*f7f0*/  ISETP.GE.AND P5, PT, R9, c[0x0][0x3c8], PT ;  /* 0x0000f20009007a0c */ /* 0x000fe20003fa6270 */
[----:B--2---:R-:W-:Y:S01]  /*f800*/  @!P1 IMAD.MOV.U32 R7, RZ, RZ, R11 ;  /* 0x000000ffff079224 */ /* 0x004fe200078e000b */
[----:B------:R-:W-:Y:S02]  /*f810*/  ISETP.GE.AND P6, PT, R0, c[0x0][0x3c8], PT ;  /* 0x0000f20000007a0c */ /* 0x000fe40003fc6270 */
[----:B------:R-:W-:Y:S01]  /*f820*/  SHF.R.S32.HI R8, RZ, 0x1f, R16 ;  /* 0x0000001fff087819 */ /* 0x000fe20000011410 */
[----:B------:R-:W-:Y:S01]  /*f830*/  @!P1 IMAD.WIDE R14, R251, 0x4, R6 ;  /* 0x00000004fb0e9825 */ /* 0x000fe200078e0206 */
[----:B------:R-:W-:-:S02]  /*f840*/  SHF.R.S32.HI R7, RZ, 0x1f, R4 ;  /* 0x0000001fff077819 */ /* 0x000fc40000011404 */
[----:B------:R-:W-:Y:S02]  /*f850*/  IADD3 R6, R251, 0x28, RZ ;  /* 0x00000028fb067810 */ /* 0x000fe40007ffe0ff */
[----:B------:R2:W-:Y:S01]  /*f860*/  @!P1 ST.E.64 [R14.64], R160 ;  /* 0x000000a00e009985 */ /* 0x0005e2000c101b06 */
[-C--:B------:R-:W-:Y:S02]  /*f870*/  @!P4 LEA R12, P1, R4, R5.reuse, 0x2 ;  /* 0x00000005040cc211 */ /* 0x080fe400078210ff */
[----:B------:R-:W-:Y:S02]  /*f880*/  @!P2 LEA R18, P3, R16, R5, 0x2 ;  /* 0x000000051012a211 */ /* 0x000fe400078610ff */
[-C--:B------:R-:W-:Y:S02]  /*f890*/  @!P4 LEA.HI.X R13, R4, R11.reuse, R7, 0x2, P1 ;  /* 0x0000000b040dc211 */ /* 0x080fe400008f1407 */
[----:B------:R-:W-:Y:S02]  /*f8a0*/  ISETP.GE.AND P1, PT, R6, c[0x0][0x3c8], PT ;  /* 0x0000f20006007a0c */ /* 0x000fe40003f26270 */
[----:B------:R-:W-:-:S02]  /*f8b0*/  @!P2 LEA.HI.X R19, R16, R11, R8, 0x2, P3 ;  /* 0x0000000b1013a211 */ /* 0x000fc400018f1408 */
[----:B------:R-:W-:Y:S02]  /*f8c0*/  SHF.R.S32.HI R8, RZ, 0x1f, R9 ;  /* 0x0000001fff087819 */ /* 0x000fe40000011409 */
[----:B------:R-:W-:Y:S01]  /*f8d0*/  SHF.R.S32.HI R7, RZ, 0x1f, R0 ;  /* 0x0000001fff077819 */ /* 0x000fe20000011400 */
[----:B------:R4:W-:Y:S01]  /*f8e0*/  @!P2 ST.E.64 [R18.64], R156 ;  /* 0x0000009c1200a985 */ /* 0x0009e2000c101b06 */
[----:B------:R-:W-:Y:S02]  /*f8f0*/  @!P5 LEA R16, P3, R9, R5, 0x2 ;  /* 0x000000050910d211 */ /* 0x000fe400078610ff */
[----:B------:R-:W-:Y:S02]  /*f900*/  IADD3 R4, R251, 0x30, RZ ;  /* 0x00000030fb047810 */ /* 0x000fe40007ffe0ff */
[----:B------:R-:W-:Y:S02]  /*f910*/  @!P5 LEA.HI.X R17, R9, R11, R8, 0x2, P3 ;  /* 0x0000000b0911d211 */ /* 0x000fe400018f1408 */
[----:B------:R-:W-:-:S02]  /*f920*/  ISETP.GE.AND P3, PT, R4, c[0x0][0x3c8], PT ;  /* 0x0000f20004007a0c */ /* 0x000fc40003f66270 */
[C---:B------:R-:W-:Y:S01]  /*f930*/  IADD3 R29, R251.reuse, 0xb0, RZ ;  /* 0x000000b0fb1d7810 */ /* 0x040fe20007ffe0ff */
[----:B------:R-:W-:Y:S01]  /*f940*/  @!P5 ST.E.64 [R16.64], R132 ;  /* 0x000000841000d985 */ /* 0x000fe2000c101b06 */
[C---:B------:R-:W-:Y:S02]  /*f950*/  IADD3 R27, R251.reuse, 0xb8, RZ ;  /* 0x000000b8fb1b7810 */ /* 0x040fe40007ffe0ff */
[C---:B------:R-:W-:Y:S01]  /*f960*/  IADD3 R25, R251.reuse, 0xc0, RZ ;  /* 0x000000c0fb197810 */ /* 0x040fe20007ffe0ff */
[----:B------:R5:W-:Y:S01]  /*f970*/  @!P4 ST.E.64 [R12.64], R136 ;  /* 0x000000880c00c985 */ /* 0x000be2000c101b06 */
[C---:B--2---:R-:W-:Y:S02]  /*f980*/  @!P6 LEA R14, P2, R0.reuse, R5, 0x2 ;  /* 0x00000005000ee211 */ /* 0x044fe400078410ff */
[----:B------:R-:W-:Y:S02]  /*f990*/  IADD3 R26, R251, 0xc8, RZ ;  /* 0x000000c8fb1a7810 */ /* 0x000fe40007ffe0ff */
[----:B------:R-:W-:-:S02]  /*f9a0*/  @!P6 LEA.HI.X R15, R0, R11, R7, 0x2, P2 ;  /* 0x0000000b000fe211 */ /* 0x000fc400010f1407 */
[----:B------:R-:W-:Y:S02]  /*f9b0*/  SHF.R.S32.HI R0, RZ, 0x1f, R6 ;  /* 0x0000001fff007819 */ /* 0x000fe40000011406 */
[C---:B------:R-:W-:Y:S01]  /*f9c0*/  @!P1 LEA R8, P2, R6.reuse, R5, 0x2 ;  /* 0x0000000506089211 */ /* 0x040fe200078410ff */
[----:B------:R-:W-:Y:S01]  /*f9d0*/  @!P6 ST.E.64 [R14.64], R140 ;  /* 0x0000008c0e00e985 */ /* 0x000fe2000c101b06 */
[----:B------:R-:W-:Y:S02]  /*f9e0*/  SHF.R.S32.HI R7, RZ, 0x1f, R4 ;  /* 0x0000001fff077819 */ /* 0x000fe40000011404 */
[----:B------:R-:W-:Y:S02]  /*f9f0*/  @!P1 LEA.HI.X R9, R6, R11, R0, 0x2, P2 ;  /* 0x0000000b06099211 */ /* 0x000fe400010f1400 */
[C---:B------:R-:W-:Y:S02]  /*fa00*/  IADD3 R0, R251.reuse, 0x38, RZ ;  /* 0x00000038fb007810 */ /* 0x040fe40007ffe0ff */
[----:B----4-:R-:W-:Y:S01]  /*fa10*/  IADD3 R18, R251, 0x40, RZ ;  /* 0x00000040fb127810 */ /* 0x010fe20007ffe0ff */
[----:B------:R2:W-:Y:S01]  /*fa20*/  @!P1 ST.E.64 [R8.64], R144 ;  /* 0x0000009008009985 */ /* 0x0005e2000c101b06 */
[----:B------:R-:W-:-:S02]  /*fa30*/  ISETP.GE.AND P5, PT, R0, c[0x0][0x3c8], PT ;  /* 0x0000f20000007a0c */ /* 0x000fc40003fa6270 */
[----:B------:R-:W-:Y:S02]  /*fa40*/  ISETP.GE.AND P4, PT, R18, c[0x0][0x3c8], PT ;  /* 0x0000f20012007a0c */ /* 0x000fe40003f86270 */
[C---:B------:R-:W-:Y:S02]  /*fa50*/  @!P3 LEA R20, P2, R4.reuse, R5, 0x2 ;  /* 0x000000050414b211 */ /* 0x040fe400078410ff */
[----:B------:R-:W-:Y:S02]  /*fa60*/  IADD3 R6, R251, 0x48, RZ ;  /* 0x00000048fb067810 */ /* 0x000fe40007ffe0ff */
[----:B------:R-:W-:Y:S02]  /*fa70*/  @!P3 LEA.HI.X R21, R4, R11, R7, 0x2, P2 ;  /* 0x0000000b0415b211 */ /* 0x000fe400010f1407 */
[----:B------:R-:W-:Y:S02]  /*fa80*/  ISETP.GE.AND P6, PT, R6, c[0x0][0x3c8], PT ;  /* 0x0000f20006007a0c */ /* 0x000fe40003fc6270 */
[----:B-----5:R-:W-:Y:S01]  /*fa90*/  SHF.R.S32.HI R12, RZ, 0x1f, R0 ;  /* 0x0000001fff0c7819 */ /* 0x020fe20000011400 */
[----:B------:R4:W-:Y:S01]  /*faa0*/  @!P3 ST.E.64 [R20.64], R148 ;  /* 0x000000941400b985 */ /* 0x0009e2000c101b06 */
[----:B------:R-:W-:-:S02]  /*fab0*/  @!P5 LEA R22, P1, R0, R5, 0x2 ;  /* 0x000000050016d211 */ /* 0x000fc400078210ff */
[C---:B------:R-:W-:Y:S02]  /*fac0*/  IADD3 R4, R251.reuse, 0x50, RZ ;  /* 0x00000050fb047810 */ /* 0x040fe40007ffe0ff */
[----:B------:R-:W-:Y:S02]  /*fad0*/  @!P5 LEA.HI.X R23, R0, R11, R12, 0x2, P1 ;  /* 0x0000000b0017d211 */ /* 0x000fe400008f140c */
[----:B------:R-:W-:Y:S02]  /*fae0*/  ISETP.GE.AND P1, PT, R4, c[0x0][0x3c8], PT ;  /* 0x0000f20004007a0c */ /* 0x000fe40003f26270 */
[----:B------:R-:W-:Y:S01]  /*faf0*/  SHF.R.S32.HI R7, RZ, 0x1f, R18 ;  /* 0x0000001fff077819 */ /* 0x000fe20000011412 */
[----:B------:R-:W-:Y:S01]  /*fb00*/  @!P5 ST.E.64 [R22.64], R152 ;  /* 0x000000981600d985 */ /* 0x000fe2000c101b06 */
[----:B------:R-:W-:Y:S02]  /*fb10*/  @!P4 LEA R16, P2, R18, R5, 0x2 ;  /* 0x000000051210c211 */ /* 0x000fe400078410ff */
        /* <DEDUP_REMOVED lines=8> */
[C---:B--2---:R-:W-:Y:S01]  /*fba0*/  @!P1 LEA R8, P2, R4.reuse, R5, 0x2 ;  /* 0x0000000504089211 */ /* 0x044fe200078410ff */
[----:B------:R2:W-:Y:S01]  /*fbb0*/  @!P6 ST.E.64 [R12.64], R40 ;  /* 0x000000280c00e985 */ /* 0x0005e2000c101b06 */
[C---:B------:R-:W-:Y:S02]  /*fbc0*/  IADD3 R14, R251.reuse, 0x68, RZ ;  /* 0x00000068fb0e7810 */ /* 0x040fe40007ffe0ff */
[----:B------:R-:W-:Y:S02]  /*fbd0*/  @!P1 LEA.HI.X R9, R4, R11, R6, 0x2, P2 ;  /* 0x0000000b04099211 */ /* 0x000fe400010f1406 */
[----:B------:R-:W-:Y:S02]  /*fbe0*/  IADD3 R4, R251, 0x60, RZ ;  /* 0x00000060fb047810 */ /* 0x000fe40007ffe0ff */
[----:B------:R-:W-:Y:S01]  /*fbf0*/  SHF.R.S32.HI R7, RZ, 0x1f, R0 ;  /* 0x0000001fff077819 */ /* 0x000fe20000011400 */
[----:B------:R1:W-:Y:S01]  /*fc00*/  @!P1 ST.E.64 [R8.64], R44 ;  /* 0x0000002c08009985 */ /* 0x0003e2000c101b06 */
[----:B------:R-:W-:-:S02]  /*fc10*/  ISETP.GE.AND P5, PT, R4, c[0x0][0x3c8], PT ;  /* 0x0000f20004007a0c */ /* 0x000fc40003fa6270 */
[----:B------:R-:W-:Y:S02]  /*fc20*/  @!P3 LEA R18, P2, R0, R5, 0x2 ;  /* 0x000000050012b211 */ /* 0x000fe400078410ff */
[----:B------:R-:W-:Y:S02]  /*fc30*/  ISETP.GE.AND P4, PT, R14, c[0x0][0x3c8], PT ;  /* 0x0000f2000e007a0c */ /* 0x000fe40003f86270 */
[----:B------:R-:W-:Y:S02]  /*fc40*/  IADD3 R6, R251, 0x70, RZ ;  /* 0x00000070fb067810 */ /* 0x000fe40007ffe0ff */
[----:B------:R-:W-:Y:S02]  /*fc50*/  @!P3 LEA.HI.X R19, R0, R11, R7, 0x2, P2 ;  /* 0x0000000b0013b211 */ /* 0x000fe400010f1407 */
[----:B------:R-:W-:Y:S02]  /*fc60*/  ISETP.GE.AND P6, PT, R6, c[0x0][0x3c8], PT ;  /* 0x0000f20006007a0c */ /* 0x000fe40003fc6270 */
[----:B------:R-:W-:Y:S01]  /*fc70*/  SHF.R.S32.HI R15, RZ, 0x1f, R4 ;  /* 0x0000001fff0f7819 */ /* 0x000fe20000011404 */
[----:B------:R3:W-:Y:S01]  /*fc80*/  @!P3 ST.E.64 [R18.64], R48 ;  /* 0x000000301200b985 */ /* 0x0007e2000c101b06 */
[----:B----4-:R-:W-:-:S02]  /*fc90*/  @!P5 LEA R20, P2, R4, R5, 0x2 ;  /* 0x000000050414d211 */ /* 0x010fc400078410ff */
[C---:B------:R-:W-:Y:S02]  /*fca0*/  IADD3 R0, R251.reuse, 0x78, RZ ;  /* 0x00000078fb007810 */ /* 0x040fe40007ffe0ff */
[----:B------:R-:W-:Y:S02]  /*fcb0*/  @!P5 LEA.HI.X R21, R4, R11, R15, 0x2, P2 ;  /* 0x0000000b0415d211 */ /* 0x000fe400010f140f */
[----:B------:R-:W-:Y:S02]  /*fcc0*/  ISETP.GE.AND P2, PT, R0, c[0x0][0x3c8], PT ;  /* 0x0000f20000007a0c */ /* 0x000fe40003f46270 */
[----:B------:R-:W-:Y:S01]  /*fcd0*/  SHF.R.S32.HI R7, RZ, 0x1f, R14 ;  /* 0x0000001fff077819 */ /* 0x000fe2000001140e */
[----:B------:R4:W-:Y:S01]  /*fce0*/  @!P5 ST.E.64 [R20.64], R52 ;  /* 0x000000341400d985 */ /* 0x0009e2000c101b06 */
[----:B-----5:R-:W-:Y:S02]  /*fcf0*/  @!P4 LEA R16, P1, R14, R5, 0x2 ;  /* 0x000000050e10c211 */ /* 0x020fe400078210ff */
[----:B------:R-:W-:-:S02]  /*fd00*/  IADD3 R4, R251, 0x80, RZ ;  /* 0x00000080fb047810 */ /* 0x000fc40007ffe0ff */
[----:B------:R-:W-:Y:S02]  /*fd10*/  @!P4 LEA.HI.X R17, R14, R11, R7, 0x2, P1 ;  /* 0x0000000b0e11c211 */ /* 0x000fe400008f1407 */
[----:B------:R-:W-:Y:S02]  /*fd20*/  SHF.R.S32.HI R7, RZ, 0x1f, R6 ;  /* 0x0000001fff077819 */ /* 0x000fe40000011406 */
[----:B--2---:R-:W-:Y:S01]  /*fd30*/  @!P6 LEA R12, P1, R6, R5, 0x2 ;  /* 0x00000005060ce211 */ /* 0x004fe200078210ff */
[----:B------:R2:W-:Y:S01]  /*fd40*/  @!P4 ST.E.64 [R16.64], R56 ;  /* 0x000000381000c985 */ /* 0x0005e2000c101b06 */
[----:B------:R-:W-:Y:S02]  /*fd50*/  ISETP.GE.AND P3, PT, R4, c[0x0][0x3c8], PT ;  /* 0x0000f20004007a0c */ /* 0x000fe40003f66270 */
[----:B------:R-:W-:Y:S02]  /*fd60*/  @!P6 LEA.HI.X R13, R6, R11, R7, 0x2, P1 ;  /* 0x0000000b060de211 */ /* 0x000fe400008f1407 */
[----:B------:R-:W-:-:S02]  /*fd70*/  SHF.R.S32.HI R6, RZ, 0x1f, R0 ;  /* 0x0000001fff067819 */ /* 0x000fc40000011400 */
[C---:B-1----:R-:W-:Y:S01]  /*fd80*/  @!P2 LEA R8, P1, R0.reuse, R5, 0x2 ;  /* 0x000000050008a211 */ /* 0x042fe200078210ff */
[----:B------:R1:W-:Y:S01]  /*fd90*/  @!P6 ST.E.64 [R12.64], R60 ;  /* 0x0000003c0c00e985 */ /* 0x0003e2000c101b06 */
[C---:B------:R-:W-:Y:S02]  /*fda0*/  IADD3 R14, R251.reuse, 0x90, RZ ;  /* 0x00000090fb0e7810 */ /* 0x040fe40007ffe0ff */
[----:B------:R-:W-:Y:S02]  /*fdb0*/  @!P2 LEA.HI.X R9, R0, R11, R6, 0x2, P1 ;  /* 0x0000000b0009a211 */ /* 0x000fe400008f1406 */
[----:B------:R-:W-:Y:S02]  /*fdc0*/  IADD3 R0, R251, 0x88, RZ ;  /* 0x00000088fb007810 */ /* 0x000fe40007ffe0ff */
[----:B------:R-:W-:Y:S01]  /*fdd0*/  ISETP.GE.AND P1, PT, R14, c[0x0][0x3c8], PT ;  /* 0x0000f2000e007a0c */ /* 0x000fe20003f26270 */
[----:B------:R5:W-:Y:S01]  /*fde0*/  @!P2 ST.E.64 [R8.64], R64 ;  /* 0x000000400800a985 */ /* 0x000be2000c101b06 */
[----:B------:R-:W-:-:S02]  /*fdf0*/  ISETP.GE.AND P5, PT, R0, c[0x0][0x3c8], PT ;  /* 0x0000f20000007a0c */ /* 0x000fc40003fa6270 */
[----:B------:R-:W-:Y:S02]  /*fe00*/  IADD3 R6, R251, 0x98, RZ ;  /* 0x00000098fb067810 */ /* 0x000fe40007ffe0ff */
[----:B------:R-:W-:Y:S02]  /*fe10*/  SHF.R.S32.HI R7, RZ, 0x1f, R4 ;  /* 0x0000001fff077819 */ /* 0x000fe40000011404 */
[----:B------:R-:W-:Y:S02]  /*fe20*/  ISETP.GE.AND P6, PT, R6, c[0x0][0x3c8], PT ;  /* 0x0000f20006007a0c */ /* 0x000fe40003fc6270 */
[C---:B---3--:R-:W-:Y:S02]  /*fe30*/  @!P3 LEA R18, P4, R4.reuse, R5, 0x2 ;  /* 0x000000050412b211 */ /* 0x048fe400078810ff */
[----:B------:R-:W-:Y:S02]  /*fe40*/  SHF.R.S32.HI R15, RZ, 0x1f, R0 ;  /* 0x0000001fff0f7819 */ /* 0x000fe40000011400 */
[----:B------:R-:W-:-:S02]  /*fe50*/  @!P3 LEA.HI.X R19, R4, R11, R7, 0x2, P4 ;  /* 0x0000000b0413b211 */ /* 0x000fc400020f1407 */
[-C--:B----4-:R-:W-:Y:S02]  /*fe60*/  @!P5 LEA R20, P4, R0, R5.reuse, 0x2 ;  /* 0x000000050014d211 */ /* 0x090fe400078810ff */
[----:B------:R-:W-:Y:S01]  /*fe70*/  SHF.R.S32.HI R7, RZ, 0x1f, R14 ;  /* 0x0000001fff077819 */ /* 0x000fe2000001140e */
[----:B------:R-:W-:Y:S01]  /*fe80*/  @!P3 ST.E.64 [R18.64], R68 ;  /* 0x000000441200b985 */ /* 0x000fe2000c101b06 */
[----:B--2---:R-:W-:Y:S02]  /*fe90*/  @!P1 LEA R16, P2, R14, R5, 0x2 ;  /* 0x000000050e109211 */ /* 0x004fe400078410ff */
[----:B------:R-:W-:Y:S02]  /*fea0*/  IADD3 R4, R251, 0xa0, RZ ;  /* 0x000000a0fb047810 */ /* 0x000fe40007ffe0ff */
[-C--:B------:R-:W-:Y:S02]  /*feb0*/  @!P5 LEA.HI.X R21, R0, R11.reuse, R15, 0x2, P4 ;  /* 0x0000000b0015d211 */ /* 0x080fe400020f140f */
[----:B------:R-:W-:-:S02]  /*fec0*/  @!P1 LEA.HI.X R17, R14, R11, R7, 0x2, P2 ;  /* 0x0000000b0e119211 */ /* 0x000fc400010f1407 */
[----:B------:R-:W-:Y:S01]  /*fed0*/  ISETP.GE.AND P4, PT, R4, c[0x0][0x3c8], PT ;  /* 0x0000f20004007a0c */ /* 0x000fe20003f86270 */
[----:B------:R-:W-:Y:S01]  /*fee0*/  @!P5 ST.E.64 [R20.64], R72 ;  /* 0x000000481400d985 */ /* 0x000fe2000c101b06 */
[----:B------:R-:W-:Y:S02]  /*fef0*/  SHF.R.S32.HI R7, RZ, 0x1f, R6 ;  /* 0x0000001fff077819 */ /* 0x000fe40000011406 */
[C---:B-1----:R-:W-:Y:S01]  /*ff00*/  @!P6 LEA R12, P2, R6.reuse, R5, 0x2 ;  /* 0x00000005060ce211 */ /* 0x042fe200078410ff */
[----:B------:R1:W-:Y:S01]  /*ff10*/  @!P1 ST.E.64 [R16.64], R76 ;  /* 0x0000004c10009985 */ /* 0x0003e2000c101b06 */
[----:B------:R-:W-:Y:S02]  /*ff20*/  IADD3 R0, R251, 0xa8, RZ ;  /* 0x000000a8fb007810 */ /* 0x000fe40007ffe0ff */
[----:B------:R-:W-:Y:S02]  /*ff30*/  @!P6 LEA.HI.X R13, R6, R11, R7, 0x2, P2 ;  /* 0x0000000b060de211 */ /* 0x000fe400010f1407 */
[----:B------:R-:W-:-:S02]  /*ff40*/  ISETP.GE.AND P2, PT, R0, c[0x0][0x3c8], PT ;  /* 0x0000f20000007a0c */ /* 0x000fc40003f46270 */
[----:B------:R-:W-:Y:S01]  /*ff50*/  SHF.R.S32.HI R6, RZ, 0x1f, R4 ;  /* 0x0000001fff067819 */ /* 0x000fe20000011404 */
[----:B------:R2:W-:Y:S01]  /*ff60*/  @!P6 ST.E.64 [R12.64], R80 ;  /* 0x000000500c00e985 */ /* 0x0005e2000c101b06 */
[C---:B-----5:R-:W-:Y:S02]  /*ff70*/  @!P4 LEA R8, P3, R4.reuse, R5, 0x2 ;  /* 0x000000050408c211 */ /* 0x060fe400078610ff */
[----:B------:R-:W-:Y:S02]  /*ff80*/  ISETP.GE.AND P5, PT, R29, c[0x0][0x3c8], PT ;  /* 0x0000f2001d007a0c */ /* 0x000fe40003fa6270 */
[----:B------:R-:W-:Y:S02]  /*ff90*/  ISETP.GE.AND P1, PT, R27, c[0x0][0x3c8], PT ;  /* 0x0000f2001b007a0c */ /* 0x000fe40003f26270 */
[----:B------:R-:W-:Y:S02]  /*ffa0*/  @!P4 LEA.HI.X R9, R4, R11, R6, 0x2, P3 ;  /* 0x0000000b0409c211 */ /* 0x000fe400018f1406 */
[----:B------:R-:W-:-:S02]  /*ffb0*/  SHF.R.S32.HI R4, RZ, 0x1f, R0 ;  /* 0x0000001fff047819 */ /* 0x000fc40000011400 */
[C---:B------:R-:W-:Y:S01]  /*ffc0*/  @!P2 LEA R6, P3, R0.reuse, R5, 0x2 ;  /* 0x000000050006a211 */ /* 0x040fe200078610ff */
[----:B------:R3:W-:Y:S01]  /*ffd0*/  @!P4 ST.E.64 [R8.64], R84 ;  /* 0x000000540800c985 */ /* 0x0007e2000c101b06 */
[----:B------:R-:W-:Y:S02]  /*ffe0*/  IADD3 R30, R251, 0xb0, RZ ;  /* 0x000000b0fb1e7810 */ /* 0x000fe40007ffe0ff */
[----:B------:R-:W-:Y:S02]  /*fff0*/  @!P2 LEA.HI.X R7, R0, R11, R4, 0x2, P3 ;  /* 0x0000000b0007a211 */ /* 0x000fe400018f1404 */
[----:B------:R-:W-:Y:S02]  /*10000*/  ISETP.GE.AND P6, PT, R25, c[0x0][0x3c8], PT ;  /* 0x0000f20019007a0c */ /* 0x000fe40003fc6270 */
[----:B------:R-:W-:Y:S01]  /*10010*/  ISETP.GE.AND P4, PT, R26, c[0x0][0x3c8], PT ;  /* 0x0000f2001a007a0c */ /* 0x000fe20003f86270 */
[----:B------:R4:W-:Y:S01]  /*10020*/  @!P2 ST.E.64 [R6.64], R88 ;  /* 0x000000580600a985 */ /* 0x0009e2000c101b06 */
[----:B------:R-:W-:-:S02]  /*10030*/  IADD3 R28, R251, 0xb8, RZ ;  /* 0x000000b8fb1c7810 */ /* 0x000fc40007ffe0ff */
[-C--:B------:R-:W-:Y:S02]  /*10040*/  @!P5 LEA R14, P3, R29, R5.reuse, 0x2 ;  /* 0x000000051d0ed211 */ /* 0x080fe400078610ff */
[----:B------:R-:W-:Y:S02]  /*10050*/  SHF.R.S32.HI R30, RZ, 0x1f, R30 ;  /* 0x0000001fff1e7819 */ /* 0x000fe4000001141e */
[----:B------:R-:W-:Y:S02]  /*10060*/  SHF.R.S32.HI R28, RZ, 0x1f, R28 ;  /* 0x0000001fff1c7819 */ /* 0x000fe4000001141c */
[----:B-1----:R-:W-:Y:S02]  /*10070*/  @!P1 LEA R16, P2, R27, R5, 0x2 ;  /* 0x000000051b109211 */ /* 0x002fe400078410ff */
        /* <DEDUP_REMOVED lines=8> */
[----:B------:R-:W-:Y:S02]  /*10100*/  IADD3 R28, R251, 0xd8, RZ ;  /* 0x000000d8fb1c7810 */ /* 0x000fe40007ffe0ff */
[----:B--2---:R-:W-:-:S02]  /*10110*/  @!P6 LEA R12, P2, R25, R5, 0x2 ;  /* 0x00000005190ce211 */ /* 0x004fc400078410ff */
[----:B------:R-:W-:Y:S02]  /*10120*/  SHF.R.S32.HI R29, RZ, 0x1f, R29 ;  /* 0x0000001fff1d7819 */ /* 0x000fe4000001141d */
[----:B---3--:R-:W-:Y:S02]  /*10130*/  @!P4 LEA R8, P5, R26, R5, 0x2 ;  /* 0x000000051a08c211 */ /* 0x008fe400078a10ff */
[----:B------:R-:W-:Y:S02]  /*10140*/  SHF.R.S32.HI R27, RZ, 0x1f, R27 ;  /* 0x0000001fff1b7819 */ /* 0x000fe4000001141b */
[----:B------:R-:W-:Y:S02]  /*10150*/  ISETP.GE.AND P1, PT, R28, c[0x0][0x3c8], PT ;  /* 0x0000f2001c007a0c */ /* 0x000fe40003f26270 */
[-C--:B------:R-:W-:Y:S02]  /*10160*/  @!P6 LEA.HI.X R13, R25, R11.reuse, R29, 0x2, P2 ;  /* 0x0000000b190de211 */ /* 0x080fe400010f141d */
[----:B------:R-:W-:-:S02]  /*10170*/  @!P4 LEA.HI.X R9, R26, R11, R27, 0x2, P5 ;  /* 0x0000000b1a09c211 */ /* 0x000fc400028f141b */
[C---:B------:R-:W-:Y:S01]  /*10180*/  IADD3 R26, R251.reuse, 0xd0, RZ ;  /* 0x000000d0fb1a7810 */ /* 0x040fe20007ffe0ff */
[----:B------:R2:W-:Y:S01]  /*10190*/  @!P6 ST.E.64 [R12.64], R100 ;  /* 0x000000640c00e985 */ /* 0x0005e2000c101b06 */
[----:B------:R-:W-:Y:S02]  /*101a0*/  IADD3 R25, R251, 0xe0, RZ ;  /* 0x000000e0fb197810 */ /* 0x000fe40007ffe0ff */
[----:B----4-:R-:W-:Y:S01]  /*101b0*/  @!P3 LEA R6, P2, R24, R5, 0x2 ;  /* 0x000000051806b211 */ /* 0x010fe200078410ff */
[----:B------:R3:W-:Y:S01]  /*101c0*/  @!P4 ST.E.64 [R8.64], R104 ;  /* 0x000000680800c985 */ /* 0x0007e2000c101b06 */
[----:B------:R-:W-:Y:S02]  /*101d0*/  SHF.R.S32.HI R26, RZ, 0x1f, R26 ;  /* 0x0000001fff1a7819 */ /* 0x000fe4000001141a */
[----:B------:R-:W-:Y:S02]  /*101e0*/  ISETP.GE.AND P6, PT, R25, c[0x0][0x3c8], PT ;  /* 0x0000f20019007a0c */ /* 0x000fe40003fc6270 */
[----:B------:R-:W-:-:S02]  /*101f0*/  IADD3 R27, R251, 0xe8, RZ ;  /* 0x000000e8fb1b7810 */ /* 0x000fc40007ffe0ff */
[C---:B------:R-:W-:Y:S02]  /*10200*/  IADD3 R29, R251.reuse, 0xd8, RZ ;  /* 0x000000d8fb1d7810 */ /* 0x040fe40007ffe0ff */
[----:B------:R-:W-:Y:S02]  /*10210*/  @!P3 LEA.HI.X R7, R24, R11, R26, 0x2, P2 ;  /* 0x0000000b1807b211 */ /* 0x000fe400010f141a */
[----:B------:R-:W-:Y:S02]  /*10220*/  IADD3 R26, R251, 0xf0, RZ ;  /* 0x000000f0fb1a7810 */ /* 0x000fe40007ffe0ff */
[----:B------:R-:W-:Y:S01]  /*10230*/  ISETP.GE.AND P5, PT, R27, c[0x0][0x3c8], PT ;  /* 0x0000f2001b007a0c */ /* 0x000fe20003fa6270 */
[----:B------:R4:W-:Y:S01]  /*10240*/  @!P3 ST.E.64 [R6.64], R108 ;  /* 0x0000006c0600b985 */ /* 0x0009e2000c101b06 */
[----:B------:R-:W-:Y:S02]  /*10250*/  SHF.R.S32.HI R29, RZ, 0x1f, R29 ;  /* 0x0000001fff1d7819 */ /* 0x000fe4000001141d */
[----:B-1----:R-:W-:-:S02]  /*10260*/  @!P1 LEA R14, P2, R28, R5, 0x2 ;  /* 0x000000051c0e9211 */ /* 0x002fc400078410ff */
[C---:B------:R-:W-:Y:S02]  /*10270*/  IADD3 R24, R251.reuse, 0xf8, RZ ;  /* 0x000000f8fb187810 */ /* 0x040fe40007ffe0ff */
[----:B------:R-:W-:Y:S02]  /*10280*/  ISETP.GE.AND P4, PT, R26, c[0x0][0x3c8], PT ;  /* 0x0000f2001a007a0c */ /* 0x000fe40003f86270 */
[----:B------:R-:W-:Y:S02]  /*10290*/  @!P1 LEA.HI.X R15, R28, R11, R29, 0x2, P2 ;  /* 0x0000000b1c0f9211 */ /* 0x000fe400010f141d */
[----:B------:R-:W-:Y:S02]  /*102a0*/  ISETP.GE.AND P3, PT, R24, c[0x0][0x3c8], PT ;  /* 0x0000f20018007a0c */ /* 0x000fe40003f66270 */
[----:B------:R-:W-:Y:S01]  /*102b0*/  IADD3 R28, R251, 0xe0, RZ ;  /* 0x000000e0fb1c7810 */ /* 0x000fe20007ffe0ff */
[----:B------:R4:W-:Y:S01]  /*102c0*/  @!P1 ST.E.64 [R14.64], R112 ;  /* 0x000000700e009985 */ /* 0x0009e2000c101b06 */
[----:B-----5:R-:W-:-:S02]  /*102d0*/  @!P6 LEA R16, P2, R25, R5, 0x2 ;  /* 0x000000051910e211 */ /* 0x020fc400078410ff */
[----:B------:R-:W-:Y:S02]  /*102e0*/  SHF.R.S32.HI R28, RZ, 0x1f, R28 ;  /* 0x0000001fff1c7819 */ /* 0x000fe4000001141c */
[----:B------:R-:W-:Y:S02]  /*102f0*/  IADD3 R18, R251, 0xe8, RZ ;  /* 0x000000e8fb127810 */ /* 0x000fe40007ffe0ff */
[----:B--2---:R-:W-:Y:S02]  /*10300*/  @!P5 LEA R12, P1, R27, R5, 0x2 ;  /* 0x000000051b0cd211 */ /* 0x004fe400078210ff */
[----:B------:R-:W-:Y:S02]  /*10310*/  @!P6 LEA.HI.X R17, R25, R11, R28, 0x2, P2 ;  /* 0x0000000b1911e211 */ /* 0x000fe400010f141c */
[----:B------:R-:W-:Y:S02]  /*10320*/  SHF.R.S32.HI R18, RZ, 0x1f, R18 ;  /* 0x0000001fff127819 */ /* 0x000fe40000011412 */
[C---:B------:R-:W-:Y:S01]  /*10330*/  IADD3 R0, R251.reuse, 0xf0, RZ ;  /* 0x000000f0fb007810 */ /* 0x040fe20007ffe0ff */
[----:B------:R4:W-:Y:S01]  /*10340*/  @!P6 ST.E.64 [R16.64], R116 ;  /* 0x000000741000e985 */ /* 0x0009e2000c101b06 */
[----:B------:R-:W-:-:S02]  /*10350*/  IADD3 R25, R251, 0xf8, RZ ;  /* 0x000000f8fb197810 */ /* 0x000fc40007ffe0ff */
[----:B------:R-:W-:Y:S02]  /*10360*/  @!P4 LEA R4, P2, R26, R5, 0x2 ;  /* 0x000000051a04c211 */ /* 0x000fe400078410ff */
[----:B------:R-:W-:Y:S02]  /*10370*/  SHF.R.S32.HI R0, RZ, 0x1f, R0 ;  /* 0x0000001fff007819 */ /* 0x000fe40000011400 */
[----:B------:R-:W-:Y:S02]  /*10380*/  @!P5 LEA.HI.X R13, R27, R11, R18, 0x2, P1 ;  /* 0x0000000b1b0dd211 */ /* 0x000fe400008f1412 */
[----:B------:R-:W-:Y:S02]  /*10390*/  SHF.R.S32.HI R25, RZ, 0x1f, R25 ;  /* 0x0000001fff197819 */ /* 0x000fe40000011419 */
[----:B---3--:R-:W-:Y:S01]  /*103a0*/  @!P3 LEA R8, P1, R24, R5, 0x2 ;  /* 0x000000051808b211 */ /* 0x008fe200078210ff */
[----:B------:R4:W-:Y:S01]  /*103b0*/  @!P5 ST.E.64 [R12.64], R120 ;  /* 0x000000780c00d985 */ /* 0x0009e2000c101b06 */
[----:B------:R-:W-:-:S02]  /*103c0*/  @!P4 LEA.HI.X R5, R26, R11, R0, 0x2, P2 ;  /* 0x0000000b1a05c211 */ /* 0x000fc400010f1400 */
[----:B------:R-:W-:-:S03]  /*103d0*/  @!P3 LEA.HI.X R9, R24, R11, R25, 0x2, P1 ;  /* 0x0000000b1809b211 */ /* 0x000fc600008f1419 */
[----:B------:R4:W-:Y:S04]  /*103e0*/  @!P4 ST.E.64 [R4.64], R124 ;  /* 0x0000007c0400c985 */ /* 0x0009e8000c101b06 */
[----:B------:R4:W-:Y:S02]  /*103f0*/  @!P3 ST.E.64 [R8.64], R128 ;  /* 0x000000800800b985 */ /* 0x0009e4000c101b06 */
.L_x_4814:
[----:B------:R-:W-:Y:S05]  /*10400*/  BSYNC B0 ;  /* 0x0000000000007941 */ /* 0x000fea0003800000 */
.L_x_4813:
[----:B------:R-:W-:Y:S05]  /*10410*/  BRA.DIV ~URZ, `(.L_x_4815) ;  /* 0x000035627f007947 */ /* 0x000fea000b800000 */
[----:B-1----:R-:W1:Y:S04]  /*10420*/  SHFL.IDX PT, R3, R3, 0x1, 0x1c1f ;  /* 0x003c1f0003037f89 */ /* 0x002e6800000e0000 */
[----:B----4-:R4:W3:Y:S02]  /*10430*/  SHFL.IDX PT, R5, R10, 0x1, 0x1c1f ;  /* 0x003c1f000a057f89 */ /* 0x0108e400000e0000 */
.L_x_4873:
[----:B------:R-:W-:Y:S05]  /*10440*/  @P0 BRA `(.L_x_4810) ;  /* 0x00001a4000000947 */ /* 0x000fea0003800000 */
[C---:B------:R-:W-:Y:S02]  /*10450*/  ISETP.GE.AND P1, PT, R251.reuse, c[0x0][0x3c8], PT ;  /* 0x0000f200fb007a0c */ /* 0x040fe40003f26270 */
[----:B--2---:R-:W-:-:S02]  /*10460*/  IADD3 R11, R251, 0x8, RZ ;  /* 0x00000008fb0b7810 */ /* 0x004fc40007ffe0ff */
[----:B------:R-:W-:Y:S02]  /*10470*/  IADD3 R0, R251, 0x18, RZ ;  /* 0x00000018fb007810 */ /* 0x000fe40007ffe0ff */
[----:B------:R-:W-:Y:S02]  /*10480*/  ISETP.GE.AND P4, PT, R11, c[0x0][0x3c8], PT ;  /* 0x0000f2000b007a0c */ /* 0x000fe40003f86270 */
[----:B------:R-:W-:Y:S02]  /*10490*/  ISETP.GE.AND P3, PT, R0, c[0x0][0x3c8], PT ;  /* 0x0000f20000007a0c */ /* 0x000fe40003f66270 */
[C---:B------:R-:W-:Y:S02]  /*104a0*/  IADD3 R4, R251.reuse, 0x20, RZ ;  /* 0x00000020fb047810 */ /* 0x040fe40007ffe0ff */
[----:B------:R-:W-:Y:S01]  /*104b0*/  IADD3 R9, R251, 0x10, RZ ;  /* 0x00000010fb097810 */ /* 0x000fe20007ffe0ff */
[----:B---3--:R-:W-:Y:S01]  /*104c0*/  @!P1 IMAD.MOV.U32 R6, RZ, RZ, R5 ;  /* 0x000000ffff069224 */ /* 0x008fe200078e0005 */
[----:B------:R-:W-:Y:S01]  /*104d0*/  ISETP.GE.AND P2, PT, R4, c[0x0][0x3c8], PT ;  /* 0x0000f20004007a0c */ /* 0x000fe20003f46270 */
[----:B-1----:R-:W-:Y:S01]  /*104e0*/  @!P1 IMAD.MOV.U32 R7, RZ, RZ, R3 ;  /* 0x000000ffff079224 */ /* 0x002fe200078e0003 */
[----:B------:R-:W-:-:S02]  /*104f0*/  ISETP.GE.AND P0, PT, R9, c[0x0][0x3c8], PT ;  /* 0x0000f20009007a0c */ /* 0x000fc40003f06270 */
[C---:B----4-:R-:W-:Y:S01]  /*10500*/  IADD3 R10, R251.reuse, 0x28, RZ ;  /* 0x00000028fb0a7810 */ /* 0x050fe20007ffe0ff */
[----:B------:R-:W-:Y:S01]  /*10510*/  @!P1 IMAD.WIDE R16, R251, 0x4, R6 ;  /* 0x00000004fb109825 */ /* 0x000fe200078e0206 */
[----:B------:R-:W-:Y:S02]  /*10520*/  SHF.R.S32.HI R6, RZ, 0x1f, R0 ;  /* 0x0000001fff067819 */ /* 0x000fe40000011400 */
[-C--:B------:R-:W-:Y:S02]  /*10530*/  @!P3 LEA R12, P5, R0, R5.reuse, 0x2 ;  /* 0x00000005000cb211 */ /* 0x080fe400078a10ff */
[----:B------:R1:W-:Y:S01]  /*10540*/  @!P1 ST.E.64 [R16.64], R162 ;  /* 0x000000a210009985 */ /* 0x0003e2000c101b06 */
[----:B------:R-:W-:Y:S02]  /*10550*/  ISETP.GE.AND P1, PT, R10, c[0x0][0x3c8], PT ;  /* 0x0000f2000a007a0c */ /* 0x000fe40003f26270 */
[----:B------:R-:W-:Y:S02]  /*10560*/  SHF.R.S32.HI R8, RZ, 0x1f, R11 ;  /* 0x0000001fff087819 */ /* 0x000fe4000001140b */
[----:B------:R-:W-:-:S02]  /*10570*/  @!P4 LEA R14, P6, R11, R5, 0x2 ;  /* 0x000000050b0ec211 */ /* 0x000fc400078c10ff */
[-C--:B------:R-:W-:Y:S02]  /*10580*/  @!P3 LEA.HI.X R13, R0, R3.reuse, R6, 0x2, P5 ;  /* 0x00000003000db211 */ /* 0x080fe400028f1406 */
[----:B------:R-:W-:Y:S02]  /*10590*/  @!P4 LEA.HI.X R15, R11, R3, R8, 0x2, P6 ;  /* 0x000000030b0fc211 */ /* 0x000fe400030f1408 */
[----:B------:R-:W-:Y:S02]  /*105a0*/  SHF.R.S32.HI R6, RZ, 0x1f, R9 ;  /* 0x0000001fff067819 */ /* 0x000fe40000011409 */
[----:B------:R-:W-:Y:S01]  /*105b0*/  SHF.R.S32.HI R0, RZ, 0x1f, R4 ;  /* 0x0000001fff007819 */ /* 0x000fe20000011404 */
[----:B------:R-:W-:Y:S01]  /*105c0*/  @!P4 ST.E.64 [R14.64], R158 ;  /* 0x0000009e0e00c985 */ /* 0x000fe2000c101b06 */
[----:B------:R-:W-:Y:S02]  /*105d0*/  @!P0 LEA R18, P6, R9, R5, 0x2 ;  /* 0x0000000509128211 */ /* 0x000fe400078c10ff */
[----:B------:R-:W-:-:S02]  /*105e0*/  IADD3 R8, R251, 0x30, RZ ;  /* 0x00000030fb087810 */ /* 0x000fc40007ffe0ff */
[----:B------:R-:W-:Y:S02]  /*105f0*/  @!P0 LEA.HI.X R19, R9, R3, R6, 0x2, P6 ;  /* 0x0000000309138211 */ /* 0x000fe400030f1406 */
[-C--:B------:R-:W-:Y:S02]  /*10600*/  @!P1 LEA R6, P6, R10, R5.reuse, 0x2 ;  /* 0x000000050a069211 */ /* 0x080fe400078c10ff */
[C---:B------:R-:W-:Y:S01]  /*10610*/  IADD3 R20, R251.reuse, 0x40, RZ ;  /* 0x00000040fb147810 */ /* 0x040fe20007ffe0ff */
[----:B------:R2:W-:Y:S01]  /*10620*/  @!P0 ST.E.64 [R18.64], R134 ;  /* 0x0000008612008985 */ /* 0x0005e2000c101b06 */
[----:B------:R-:W-:Y:S02]  /*10630*/  IADD3 R29, R251, 0xb0, RZ ;  /* 0x000000b0fb1d7810 */ /* 0x000fe40007ffe0ff */
[----:B------:R-:W-:Y:S01]  /*10640*/  ISETP.GE.AND P4, PT, R20, c[0x0][0x3c8], PT ;  /* 0x0000f20014007a0c */ /* 0x000fe20003f86270 */
[----:B------:R3:W-:Y:S01]  /*10650*/  @!P3 ST.E.64 [R12.64], R138 ;  /* 0x0000008a0c00b985 */ /* 0x0007e2000c101b06 */
[----:B-1----:R-:W-:-:S02]  /*10660*/  @!P2 LEA R16, P5, R4, R5, 0x2 ;  /* 0x000000050410a211 */ /* 0x002fc400078a10ff */
[C---:B------:R-:W-:Y:S02]  /*10670*/  IADD3 R24, R251.reuse, 0xc0, RZ ;  /* 0x000000c0fb187810 */ /* 0x040fe40007ffe0ff */
[-C--:B------:R-:W-:Y:S02]  /*10680*/  @!P2 LEA.HI.X R17, R4, R3.reuse, R0, 0x2, P5 ;  /* 0x000000030411a211 */ /* 0x080fe400028f1400 */
[----:B------:R-:W-:Y:S02]  /*10690*/  SHF.R.S32.HI R0, RZ, 0x1f, R10 ;  /* 0x0000001fff007819 */ /* 0x000fe4000001140a */
[----:B------:R-:W-:Y:S01]  /*106a0*/  ISETP.GE.AND P5, PT, R8, c[0x0][0x3c8], PT ;  /* 0x0000f20008007a0c */ /* 0x000fe20003fa6270 */
[----:B------:R1:W-:Y:S01]  /*106b0*/  @!P2 ST.E.64 [R16.64], R142 ;  /* 0x0000008e1000a985 */ /* 0x0003e2000c101b06 */
[----:B------:R-:W-:Y:S02]  /*106c0*/  @!P1 LEA.HI.X R7, R10, R3, R0, 0x2, P6 ;  /* 0x000000030a079211 */ /* 0x000fe400030f1400 */
[----:B------:R-:W-:-:S02]  /*106d0*/  IADD3 R0, R251, 0x38, RZ ;  /* 0x00000038fb007810 */ /* 0x000fc40007ffe0ff */
[----:B------:R-:W-:Y:S01]  /*106e0*/  SHF.R.S32.HI R4, RZ, 0x1f, R8 ;  /* 0x0000001fff047819 */ /* 0x000fe20000011408 */
[----:B------:R4:W-:Y:S01]  /*106f0*/  @!P1 ST.E.64 [R6.64], R146 ;  /* 0x0000009206009985 */ /* 0x0009e2000c101b06 */
[----:B------:R-:W-:Y:S02]  /*10700*/  ISETP.GE.AND P0, PT, R0, c[0x0][0x3c8], PT ;  /* 0x0000f20000007a0c */ /* 0x000fe40003f06270 */
[----:B------:R-:W-:Y:S02]  /*10710*/  IADD3 R10, R251, 0x48, RZ ;  /* 0x00000048fb0a7810 */ /* 0x000fe40007ffe0ff */
[----:B------:R-:W-:Y:S02]  /*10720*/  SHF.R.S32.HI R9, RZ, 0x1f, R0 ;  /* 0x0000001fff097819 */ /* 0x000fe40000011400 */
[----:B------:R-:W-:Y:S02]  /*10730*/  @!P5 LEA R22, P6, R8, R5, 0x2 ;  /* 0x000000050816d211 */ /* 0x000fe400078c10ff */
[----:B------:R-:W-:-:S02]  /*10740*/  ISETP.GE.AND P3, PT, R10, c[0x0][0x3c8], PT ;  /* 0x0000f2000a007a0c */ /* 0x000fc40003f66270 */
[----:B------:R-:W-:Y:S02]  /*10750*/  @!P5 LEA.HI.X R23, R8, R3, R4, 0x2, P6 ;  /* 0x000000030817d211 */ /* 0x000fe400030f1404 */
[----:B------:R-:W-:Y:S02]  /*10760*/  IADD3 R4, R251, 0x50, RZ ;  /* 0x00000050fb047810 */ /* 0x000fe40007ffe0ff */
[C---:B--2---:R-:W-:Y:S01]  /*10770*/  @!P0 LEA R18, P2, R0.reuse, R5, 0x2 ;  /* 0x0000000500128211 */ /* 0x044fe200078410ff */
[----:B------:R2:W-:Y:S01]  /*10780*/  @!P5 ST.E.64 [R22.64], R150 ;  /* 0x000000961600d985 */ /* 0x0005e2000c101b06 */
[----:B------:R-:W-:Y:S02]  /*10790*/  SHF.R.S32.HI R8, RZ, 0x1f, R20 ;  /* 0x0000001fff087819 */ /* 0x000fe40000011414 */
[----:B------:R-:W-:Y:S02]  /*107a0*/  @!P0 LEA.HI.X R19, R0, R3, R9, 0x2, P2 ;  /* 0x0000000300138211 */ /* 0x000fe400010f1409 */
[----:B------:R-:W-:-:S02]  /*107b0*/  ISETP.GE.AND P2, PT, R4, c[0x0][0x3c8], PT ;  /* 0x0000f20004007a0c */ /* 0x000fc40003f46270 */
[C---:B------:R-:W-:Y:S01]  /*107c0*/  @!P4 LEA R14, P6, R20.reuse, R5, 0x2 ;  /* 0x00000005140ec211 */ /* 0x040fe200078c10ff */
[----:B------:R5:W-:Y:S01]  /*107d0*/  @!P0 ST.E.64 [R18.64], R154 ;  /* 0x0000009a12008985 */ /* 0x000be2000c101b06 */
[----:B------:R-:W-:Y:S02]  /*107e0*/  IADD3 R0, R251, 0x58, RZ ;  /* 0x00000058fb007810 */ /* 0x000fe40007ffe0ff */
[----:B------:R-:W-:Y:S02]  /*107f0*/  @!P4 LEA.HI.X R15, R20, R3, R8, 0x2, P6 ;  /* 0x00000003140fc211 */ /* 0x000fe400030f1408 */
[----:B------:R-:W-:Y:S02]  /*10800*/  SHF.R.S32.HI R8, RZ, 0x1f, R10 ;  /* 0x0000001fff087819 */ /* 0x000fe4000001140a */
[----:B---3--:R-:W-:Y:S01]  /*10810*/  @!P3 LEA R12, P6, R10, R5, 0x2 ;  /* 0x000000050a0cb211 */ /* 0x008fe200078c10ff */
[----:B------:R-:W-:Y:S01]  /*10820*/  @!P4 ST.E.64 [R14.64], R38 ;  /* 0x000000260e00c985 */ /* 0x000fe2000c101b06 */
[----:B------:R-:W-:-:S02]  /*10830*/  ISETP.GE.AND P1, PT, R0, c[0x0][0x3c8], PT ;  /* 0x0000f20000007a0c */ /* 0x000fc40003f26270 */
[----:B------:R-:W-:Y:S02]  /*10840*/  @!P3 LEA.HI.X R13, R10, R3, R8, 0x2, P6 ;  /* 0x000000030a0db211 */ /* 0x000fe400030f1408 */
[----:B------:R-:W-:Y:S02]  /*10850*/  SHF.R.S32.HI R8, RZ, 0x1f, R4 ;  /* 0x0000001fff087819 */ /* 0x000fe40000011404 */
[C---:B------:R-:W-:Y:S01]  /*10860*/  @!P2 LEA R10, P6, R4.reuse, R5, 0x2 ;  /* 0x00000005040aa211 */ /* 0x040fe200078c10ff */
[----:B------:R3:W-:Y:S01]  /*10870*/  @!P3 ST.E.64 [R12.64], R42 ;  /* 0x0000002a0c00b985 */ /* 0x0007e2000c101b06 */
[C---:B-1----:R-:W-:Y:S02]  /*10880*/  IADD3 R16, R251.reuse, 0x68, RZ ;  /* 0x00000068fb107810 */ /* 0x042fe40007ffe0ff */
[----:B------:R-:W-:Y:S02]  /*10890*/  @!P2 LEA.HI.X R11, R4, R3, R8, 0x2, P6 ;  /* 0x00000003040ba211 */ /* 0x000fe400030f1408 */
[----:B------:R-:W-:-:S02]  /*108a0*/  IADD3 R4, R251, 0x60, RZ ;  /* 0x00000060fb047810 */ /* 0x000fc40007ffe0ff */
[----:B------:R-:W-:Y:S01]  /*108b0*/  SHF.R.S32.HI R8, RZ, 0x1f, R0 ;  /* 0x0000001fff087819 */ /* 0x000fe20000011400 */
[----:B------:R1:W-:Y:S01]  /*108c0*/  @!P2 ST.E.64 [R10.64], R46 ;  /* 0x0000002e0a00a985 */ /* 0x0003e2000c101b06 */
[----:B------:R-:W-:Y:S02]  /*108d0*/  ISETP.GE.AND P0, PT, R4, c[0x0][0x3c8], PT ;  /* 0x0000f20004007a0c */ /* 0x000fe40003f06270 */
[----:B------:R-:W-:Y:S02]  /*108e0*/  @!P1 LEA R20, P6, R0, R5, 0x2 ;  /* 0x0000000500149211 */ /* 0x000fe400078c10ff */
[----:B------:R-:W-:Y:S02]  /*108f0*/  ISETP.GE.AND P5, PT, R16, c[0x0][0x3c8], PT ;  /* 0x0000f20010007a0c */ /* 0x000fe40003fa6270 */
[----:B----4-:R-:W-:Y:S02]  /*10900*/  IADD3 R6, R251, 0x70, RZ ;  /* 0x00000070fb067810 */ /* 0x010fe40007ffe0ff */
[----:B------:R-:W-:-:S02]  /*10910*/  @!P1 LEA.HI.X R21, R0, R3, R8, 0x2, P6 ;  /* 0x0000000300159211 */ /* 0x000fc400030f1408 */
[----:B------:R-:W-:Y:S02]  /*10920*/  ISETP.GE.AND P4, PT, R6, c[0x0][0x3c8], PT ;  /* 0x0000f20006007a0c */ /* 0x000fe40003f86270 */
[----:B------:R-:W-:Y:S01]  /*10930*/  SHF.R.S32.HI R8, RZ, 0x1f, R4 ;  /* 0x0000001fff087819 */ /* 0x000fe20000011404 */
[----:B------:R4:W-:Y:S01]  /*10940*/  @!P1 ST.E.64 [R20.64], R50 ;  /* 0x0000003214009985 */ /* 0x0009e2000c101b06 */
[C---:B--2---:R-:W-:Y:S02]  /*10950*/  @!P0 LEA R22, P3, R4.reuse, R5, 0x2 ;  /* 0x0000000504168211 */ /* 0x044fe400078610ff */
[----:B------:R-:W-:Y:S02]  /*10960*/  IADD3 R0, R251, 0x78, RZ ;  /* 0x00000078fb007810 */ /* 0x000fe40007ffe0ff */
[----:B------:R-:W-:Y:S02]  /*10970*/  @!P0 LEA.HI.X R23, R4, R3, R8, 0x2, P3 ;  /* 0x0000000304178211 */ /* 0x000fe400018f1408 */
[----:B------:R-:W-:-:S02]  /*10980*/  ISETP.GE.AND P3, PT, R0, c[0x0][0x3c8], PT ;  /* 0x0000f20000007a0c */ /* 0x000fc40003f66270 */
[----:B------:R-:W-:Y:S01]  /*10990*/  SHF.R.S32.HI R7, RZ, 0x1f, R16 ;  /* 0x0000001fff077819 */ /* 0x000fe20000011410 */
[----:B------:R-:W-:Y:S01]  /*109a0*/  @!P0 ST.E.64 [R22.64], R54 ;  /* 0x0000003616008985 */ /* 0x000fe2000c101b06 */
[C---:B-----5:R-:W-:Y:S02]  /*109b0*/  @!P5 LEA R18, P6, R16.reuse, R5, 0x2 ;  /* 0x000000051012d211 */ /* 0x060fe400078c10ff */
[----:B------:R-:W-:Y:S02]  /*109c0*/  IADD3 R4, R251, 0x80, RZ ;  /* 0x00000080fb047810 */ /* 0x000fe40007ffe0ff */
[----:B------:R-:W-:Y:S02]  /*109d0*/  @!P5 LEA.HI.X R19, R16, R3, R7, 0x2, P6 ;  /* 0x000000031013d211 */ /* 0x000fe400030f1407 */
[----:B------:R-:W-:Y:S02]  /*109e0*/  SHF.R.S32.HI R7, RZ, 0x1f, R6 ;  /* 0x0000001fff077819 */ /* 0x000fe40000011406 */
[----:B------:R-:W-:Y:S01]  /*109f0*/  @!P4 LEA R8, P6, R6, R5, 0x2 ;  /* 0x000000050608c211 */ /* 0x000fe200078c10ff */
[----:B------:R-:W-:Y:S01]  /*10a00*/  @!P5 ST.E.64 [R18.64], R58 ;  /* 0x0000003a1200d985 */ /* 0x000fe2000c101b06 */
[----:B------:R-:W-:-:S02]  /*10a10*/  ISETP.GE.AND P2, PT, R4, c[0x0][0x3c8], PT ;  /* 0x0000f20004007a0c */ /* 0x000fc40003f46270 */
[----:B------:R-:W-:Y:S02]  /*10a20*/  @!P4 LEA.HI.X R9, R6, R3, R7, 0x2, P6 ;  /* 0x000000030609c211 */ /* 0x000fe400030f1407 */
[----:B------:R-:W-:Y:S02]  /*10a30*/  SHF.R.S32.HI R6, RZ, 0x1f, R0 ;  /* 0x0000001fff067819 */ /* 0x000fe40000011400 */
[C---:B---3--:R-:W-:Y:S01]  /*10a40*/  @!P3 LEA R12, P6, R0.reuse, R5, 0x2 ;  /* 0x00000005000cb211 */ /* 0x048fe200078c10ff */
[----:B------:R2:W-:Y:S01]  /*10a50*/  @!P4 ST.E.64 [R8.64], R62 ;  /* 0x0000003e0800c985 */ /* 0x0005e2000c101b06 */
[C---:B------:R-:W-:Y:S02]  /*10a60*/  IADD3 R14, R251.reuse, 0x90, RZ ;  /* 0x00000090fb0e7810 */ /* 0x040fe40007ffe0ff */
[----:B------:R-:W-:Y:S02]  /*10a70*/  @!P3 LEA.HI.X R13, R0, R3, R6, 0x2, P6 ;  /* 0x00000003000db211 */ /* 0x000fe400030f1406 */
[----:B------:R-:W-:-:S02]  /*10a80*/  IADD3 R0, R251, 0x88, RZ ;  /* 0x00000088fb007810 */ /* 0x000fc40007ffe0ff */
[----:B------:R-:W-:Y:S01]  /*10a90*/  ISETP.GE.AND P0, PT, R14, c[0x0][0x3c8], PT ;  /* 0x0000f2000e007a0c */ /* 0x000fe20003f06270 */
[----:B------:R-:W-:Y:S01]  /*10aa0*/  @!P3 ST.E.64 [R12.64], R66 ;  /* 0x000000420c00b985 */ /* 0x000fe2000c101b06 */
[----:B------:R-:W-:Y:S02]  /*10ab0*/  ISETP.GE.AND P1, PT, R0, c[0x0][0x3c8], PT ;  /* 0x0000f20000007a0c */ /* 0x000fe40003f26270 */
[----:B------:R-:W-:Y:S02]  /*10ac0*/  IADD3 R6, R251, 0x98, RZ ;  /* 0x00000098fb067810 */ /* 0x000fe40007ffe0ff */
[----:B------:R-:W-:Y:S02]  /*10ad0*/  SHF.R.S32.HI R7, RZ, 0x1f, R4 ;  /* 0x0000001fff077819 */ /* 0x000fe40000011404 */
[----:B------:R-:W-:Y:S02]  /*10ae0*/  ISETP.GE.AND P5, PT, R6, c[0x0][0x3c8], PT ;  /* 0x0000f20006007a0c */ /* 0x000fe40003fa6270 */
[----:B-1----:R-:W-:-:S02]  /*10af0*/  @!P2 LEA R10, P6, R4, R5, 0x2 ;  /* 0x00000005040aa211 */ /* 0x002fc400078c10ff */
[----:B------:R-:W-:Y:S02]  /*10b00*/  SHF.R.S32.HI R15, RZ, 0x1f, R0 ;  /* 0x0000001fff0f7819 */ /* 0x000fe40000011400 */
[----:B------:R-:W-:Y:S02]  /*10b10*/  @!P2 LEA.HI.X R11, R4, R3, R7, 0x2, P6 ;  /* 0x00000003040ba211 */ /* 0x000fe400030f1407 */
[-C--:B----4-:R-:W-:Y:S02]  /*10b20*/  @!P1 LEA R20, P4, R0, R5.reuse, 0x2 ;  /* 0x0000000500149211 */ /* 0x090fe400078810ff */
[----:B------:R-:W-:Y:S01]  /*10b30*/  SHF.R.S32.HI R7, RZ, 0x1f, R14 ;  /* 0x0000001fff077819 */ /* 0x000fe2000001140e */
[----:B------:R1:W-:Y:S01]  /*10b40*/  @!P2 ST.E.64 [R10.64], R70 ;  /* 0x000000460a00a985 */ /* 0x0003e2000c101b06 */
[----:B------:R-:W-:Y:S02]  /*10b50*/  @!P0 LEA R16, P6, R14, R5, 0x2 ;  /* 0x000000050e108211 */ /* 0x000fe400078c10ff */
[----:B------:R-:W-:-:S02]  /*10b60*/  @!P1 LEA.HI.X R21, R0, R3, R15, 0x2, P4 ;  /* 0x0000000300159211 */ /* 0x000fc400020f140f */
[----:B------:R-:W-:Y:S02]  /*10b70*/  @!P0 LEA.HI.X R17, R14, R3, R7, 0x2, P6 ;  /* 0x000000030e118211 */ /* 0x000fe400030f1407 */
[----:B------:R-:W-:Y:S01]  /*10b80*/  IADD3 R4, R251, 0xa0, RZ ;  /* 0x000000a0fb047810 */ /* 0x000fe20007ffe0ff */
[----:B------:R-:W-:Y:S01]  /*10b90*/  @!P1 ST.E.64 [R20.64], R74 ;  /* 0x0000004a14009985 */ /* 0x000fe2000c101b06 */
[----:B------:R-:W-:Y:S02]  /*10ba0*/  SHF.R.S32.HI R0, RZ, 0x1f, R6 ;  /* 0x0000001fff007819 */ /* 0x000fe40000011406 */
[----:B------:R-:W-:Y:S01]  /*10bb0*/  @!P5 LEA R14, P6, R6, R5, 0x2 ;  /* 0x00000005060ed211 */ /* 0x000fe200078c10ff */
[----:B------:R-:W-:Y:S01]  /*10bc0*/  @!P0 ST.E.64 [R16.64], R78 ;  /* 0x0000004e10008985 */ /* 0x000fe2000c101b06 */
[----:B------:R-:W-:Y:S02]  /*10bd0*/  ISETP.GE.AND P4, PT, R4, c[0x0][0x3c8], PT ;  /* 0x0000f20004007a0c */ /* 0x000fe40003f86270 */
[----:B------:R-:W-:-:S02]  /*10be0*/  @!P5 LEA.HI.X R15, R6, R3, R0, 0x2, P6 ;  /* 0x00000003060fd211 */ /* 0x000fc400030f1400 */
[----:B------:R-:W-:Y:S02]  /*10bf0*/  IADD3 R0, R251, 0xa8, RZ ;  /* 0x000000a8fb007810 */ /* 0x000fe40007ffe0ff */
[----:B------:R-:W-:Y:S01]  /*10c00*/  ISETP.GE.AND P2, PT, R29, c[0x0][0x3c8], PT ;  /* 0x0000f2001d007a0c */ /* 0x000fe20003f46270 */
[----:B------:R-:W-:Y:S01]  /*10c10*/  @!P5 ST.E.64 [R14.64], R82 ;  /* 0x000000520e00d985 */ /* 0x000fe2000c101b06 */
[----:B------:R-:W-:Y:S02]  /*10c20*/  ISETP.GE.AND P3, PT, R0, c[0x0][0x3c8], PT ;  /* 0x0000f20000007a0c */ /* 0x000fe40003f66270 */
[----:B------:R-:W-:Y:S02]  /*10c30*/  IADD3 R26, R251, 0xb8, RZ ;  /* 0x000000b8fb1a7810 */ /* 0x000fe40007ffe0ff */
[----:B------:R-:W-:Y:S02]  /*10c40*/  SHF.R.S32.HI R6, RZ, 0x1f, R4 ;  /* 0x0000001fff067819 */ /* 0x000fe40000011404 */
[----:B--2---:R-:W-:-:S02]  /*10c50*/  @!P4 LEA R8, P6, R4, R5, 0x2 ;  /* 0x000000050408c211 */ /* 0x004fc400078c10ff */
[----:B------:R-:W-:Y:S02]  /*10c60*/  ISETP.GE.AND P0, PT, R24, c[0x0][0x3c8], PT ;  /* 0x0000f20018007a0c */ /* 0x000fe40003f06270 */
[----:B------:R-:W-:Y:S02]  /*10c70*/  ISETP.GE.AND P1, PT, R26, c[0x0][0x3c8], PT ;  /* 0x0000f2001a007a0c */ /* 0x000fe40003f26270 */
[----:B------:R-:W-:Y:S02]  /*10c80*/  @!P4 LEA.HI.X R9, R4, R3, R6, 0x2, P6 ;  /* 0x000000030409c211 */ /* 0x000fe400030f1406 */
[----:B------:R-:W-:Y:S02]  /*10c90*/  SHF.R.S32.HI R4, RZ, 0x1f, R0 ;  /* 0x0000001fff047819 */ /* 0x000fe40000011400 */
[----:B------:R-:W-:Y:S01]  /*10ca0*/  @!P3 LEA R6, P6, R0, R5, 0x2 ;  /* 0x000000050006b211 */ /* 0x000fe200078c10ff */
[----:B------:R2:W-:Y:S01]  /*10cb0*/  @!P4 ST.E.64 [R8.64], R86 ;  /* 0x000000560800c985 */ /* 0x0005e2000c101b06 */
[----:B------:R-:W-:-:S02]  /*10cc0*/  IADD3 R31, R251, 0xb0, RZ ;  /* 0x000000b0fb1f7810 */ /* 0x000fc40007ffe0ff */
[----:B------:R-:W-:Y:S02]  /*10cd0*/  @!P3 LEA.HI.X R7, R0, R3, R4, 0x2, P6 ;  /* 0x000000030007b211 */ /* 0x000fe400030f1404 */
[----:B------:R-:W-:Y:S02]  /*10ce0*/  IADD3 R30, R251, 0xc8, RZ ;  /* 0x000000c8fb1e7810 */ /* 0x000fe40007ffe0ff */
[----:B------:R-:W-:Y:S01]  /*10cf0*/  @!P2 LEA R18, P5, R29, R5, 0x2 ;  /* 0x000000051d12a211 */ /* 0x000fe200078a10ff */
[----:B------:R3:W-:Y:S01]  /*10d00*/  @!P3 ST.E.64 [R6.64], R90 ;  /* 0x0000005a0600b985 */ /* 0x0007e2000c101b06 */
[----:B------:R-:W-:Y:S02]  /*10d10*/  SHF.R.S32.HI R31, RZ, 0x1f, R31 ;  /* 0x0000001fff1f7819 */ /* 0x000fe4000001141f */
[C---:B------:R-:W-:Y:S02]  /*10d20*/  IADD3 R27, R251.reuse, 0xd0, RZ ;  /* 0x000000d0fb1b7810 */ /* 0x040fe40007ffe0ff */
[----:B------:R-:W-:-:S02]  /*10d30*/  IADD3 R25, R251, 0xc0, RZ ;  /* 0x000000c0fb197810 */ /* 0x000fc40007ffe0ff */
[----:B------:R-:W-:Y:S02]  /*10d40*/  IADD3 R28, R251, 0xb8, RZ ;  /* 0x000000b8fb1c7810 */ /* 0x000fe40007ffe0ff */
[----:B------:R-:W-:Y:S02]  /*10d50*/  ISETP.GE.AND P4, PT, R30, c[0x0][0x3c8], PT ;  /* 0x0000f2001e007a0c */ /* 0x000fe40003f86270 */
[----:B------:R-:W-:Y:S02]  /*10d60*/  @!P2 LEA.HI.X R19, R29, R3, R31, 0x2, P5 ;  /* 0x000000031d13a211 */ /* 0x000fe400028f141f */
[----:B-1----:R-:W-:Y:S02]  /*10d70*/  @!P0 LEA R10, P3, R24, R5, 0x2 ;  /* 0x00000005180a8211 */ /* 0x002fe400078610ff */
[----:B------:R-:W-:Y:S01]  /*10d80*/  SHF.R.S32.HI R25, RZ, 0x1f, R25 ;  /* 0x0000001fff197819 */ /* 0x000fe20000011419 */
[----:B------:R-:W-:Y:S01]  /*10d90*/  @!P2 ST.E.64 [R18.64], R94 ;  /* 0x0000005e1200a985 */ /* 0x000fe2000c101b06 */
[----:B------:R-:W-:-:S02]  /*10da0*/  ISETP.GE.AND P5, PT, R27, c[0x0][0x3c8], PT ;  /* 0x0000f2001b007a0c */ /* 0x000fc40003fa6270 */
[----:B------:R-:W-:Y:S02]  /*10db0*/  @!P1 LEA R12, P6, R26, R5, 0x2 ;  /* 0x000000051a0c9211 */ /* 0x000fe400078c10ff */
[----:B------:R-:W-:Y:S02]  /*10dc0*/  SHF.R.S32.HI R28, RZ, 0x1f, R28 ;  /* 0x0000001fff1c7819 */ /* 0x000fe4000001141c */
[-C--:B------:R-:W-:Y:S02]  /*10dd0*/  @!P0 LEA.HI.X R11, R24, R3.reuse, R25, 0x2, P3 ;  /* 0x00000003180b8211 */ /* 0x080fe400018f1419 */
[----:B------:R-:W-:Y:S02]  /*10de0*/  @!P1 LEA.HI.X R13, R26, R3, R28, 0x2, P6 ;  /* 0x000000031a0d9211 */ /* 0x000fe400030f141c */
[C---:B------:R-:W-:Y:S02]  /*10df0*/  IADD3 R25, R251.reuse, 0xd8, RZ ;  /* 0x000000d8fb197810 */ /* 0x040fe40007ffe0ff */
[----:B------:R-:W-:Y:S01]  /*10e00*/  IADD3 R31, R251, 0xc8, RZ ;  /* 0x000000c8fb1f7810 */ /* 0x000fe20007ffe0ff */
[----:B------:R1:W-:Y:S01]  /*10e10*/  @!P1 ST.E.64 [R12.64], R98 ;  /* 0x000000620c009985 */ /* 0x0003e2000c101b06 */
[----:B------:R-:W-:-:S02]  /*10e20*/  ISETP.GE.AND P3, PT, R25, c[0x0][0x3c8], PT ;  /* 0x0000f20019007a0c */ /* 0x000fc40003f66270 */
[C---:B------:R-:W-:Y:S01]  /*10e30*/  IADD3 R29, R251.reuse, 0xd0, RZ ;  /* 0x000000d0fb1d7810 */ /* 0x040fe20007ffe0ff */
[----:B------:R4:W-:Y:S01]  /*10e40*/  @!P0 ST.E.64 [R10.64], R102 ;  /* 0x000000660a008985 */ /* 0x0009e2000c101b06 */
[-C--:B--2---:R-:W-:Y:S02]  /*10e50*/  @!P4 LEA R8, P0, R30, R5.reuse, 0x2 ;  /* 0x000000051e08c211 */ /* 0x084fe400078010ff */
[----:B------:R-:W-:Y:S02]  /*10e60*/  SHF.R.S32.HI R31, RZ, 0x1f, R31 ;  /* 0x0000001fff1f7819 */ /* 0x000fe4000001141f */
[----:B------:R-:W-:Y:S02]  /*10e70*/  IADD3 R28, R251, 0xe0, RZ ;  /* 0x000000e0fb1c7810 */ /* 0x000fe40007ffe0ff */
[----:B------:R-:W-:Y:S02]  /*10e80*/  SHF.R.S32.HI R29, RZ, 0x1f, R29 ;  /* 0x0000001fff1d7819 */ /* 0x000fe4000001141d */
[----:B---3--:R-:W-:-:S02]  /*10e90*/  @!P5 LEA R6, P6, R27, R5, 0x2 ;  /* 0x000000051b06d211 */ /* 0x008fc400078c10ff */
[C---:B------:R-:W-:Y:S02]  /*10ea0*/  IADD3 R26, R251.reuse, 0xe8, RZ ;  /* 0x000000e8fb1a7810 */ /* 0x040fe40007ffe0ff */
[----:B------:R-:W-:Y:S02]  /*10eb0*/  IADD3 R24, R251, 0xf0, RZ ;  /* 0x000000f0fb187810 */ /* 0x000fe40007ffe0ff */
[-C--:B------:R-:W-:Y:S02]  /*10ec0*/  @!P4 LEA.HI.X R9, R30, R3.reuse, R31, 0x2, P0 ;  /* 0x000000031e09c211 */ /* 0x080fe400000f141f */
[----:B------:R-:W-:Y:S02]  /*10ed0*/  ISETP.GE.AND P2, PT, R28, c[0x0][0x3c8], PT ;  /* 0x0000f2001c007a0c */ /* 0x000fe40003f46270 */
[----:B------:R-:W-:Y:S01]  /*10ee0*/  @!P5 LEA.HI.X R7, R27, R3, R29, 0x2, P6 ;  /* 0x000000031b07d211 */ /* 0x000fe200030f141d */
[----:B------:R2:W-:Y:S01]  /*10ef0*/  @!P4 ST.E.64 [R8.64], R106 ;  /* 0x0000006a0800c985 */ /* 0x0005e2000c101b06 */
[----:B------:R-:W-:-:S02]  /*10f00*/  ISETP.GE.AND P1, PT, R26, c[0x0][0x3c8], PT ;  /* 0x0000f2001a007a0c */ /* 0x000fc40003f26270 */
[----:B------:R-:W-:Y:S01]  /*10f10*/  IADD3 R27, R251, 0xd8, RZ ;  /* 0x000000d8fb1b7810 */ /* 0x000fe20007ffe0ff */
[----:B------:R2:W-:Y:S01]  /*10f20*/  @!P5 ST.E.64 [R6.64], R110 ;  /* 0x0000006e0600d985 */ /* 0x0005e2000c101b06 */
[----:B------:R-:W-:Y:S02]  /*10f30*/  ISETP.GE.AND P0, PT, R24, c[0x0][0x3c8], PT ;  /* 0x0000f20018007a0c */ /* 0x000fe40003f06270 */
[----:B-1----:R-:W-:Y:S02]  /*10f40*/  @!P3 LEA R12, P4, R25, R5, 0x2 ;  /* 0x00000005190cb211 */ /* 0x002fe400078810ff */
[----:B------:R-:W-:Y:S02]  /*10f50*/  SHF.R.S32.HI R27, RZ, 0x1f, R27 ;  /* 0x0000001fff1b7819 */ /* 0x000fe4000001141b */
[----:B------:R-:W-:Y:S02]  /*10f60*/  IADD3 R29, R251, 0xe0, RZ ;  /* 0x000000e0fb1d7810 */ /* 0x000fe40007ffe0ff */
[----:B------:R-:W-:-:S02]  /*10f70*/  @!P3 LEA.HI.X R13, R25, R3, R27, 0x2, P4 ;  /* 0x00000003190db211 */ /* 0x000fc400020f141b */
[C---:B------:R-:W-:Y:S02]  /*10f80*/  IADD3 R27, R251.reuse, 0xe8, RZ ;  /* 0x000000e8fb1b7810 */ /* 0x040fe40007ffe0ff */
[----:B------:R-:W-:Y:S01]  /*10f90*/  IADD3 R25, R251, 0xf0, RZ ;  /* 0x000000f0fb197810 */ /* 0x000fe20007ffe0ff */
[----:B------:R2:W-:Y:S01]  /*10fa0*/  @!P3 ST.E.64 [R12.64], R114 ;  /* 0x000000720c00b985 */ /* 0x0005e2000c101b06 */
[-C--:B------:R-:W-:Y:S02]  /*10fb0*/  @!P2 LEA R16, P6, R28, R5.reuse, 0x2 ;  /* 0x000000051c10a211 */ /* 0x080fe400078c10ff */
[----:B------:R-:W-:Y:S02]  /*10fc0*/  SHF.R.S32.HI R29, RZ, 0x1f, R29 ;  /* 0x0000001fff1d7819 */ /* 0x000fe4000001141d */
[----:B------:R-:W-:Y:S02]  /*10fd0*/  @!P1 LEA R14, P5, R26, R5, 0x2 ;  /* 0x000000051a0e9211 */ /* 0x000fe400078a10ff */
[----:B------:R-:W-:-:S02]  /*10fe0*/  SHF.R.S32.HI R27, RZ, 0x1f, R27 ;  /* 0x0000001fff1b7819 */ /* 0x000fc4000001141b */
[----:B------:R-:W-:Y:S02]  /*10ff0*/  SHF.R.S32.HI R25, RZ, 0x1f, R25 ;  /* 0x0000001fff197819 */ /* 0x000fe40000011419 */
[----:B----4-:R-:W-:Y:S02]  /*11000*/  @!P0 LEA R10, P4, R24, R5, 0x2 ;  /* 0x00000005180a8211 */ /* 0x010fe400078810ff */
[-C--:B------:R-:W-:Y:S02]  /*11010*/  @!P2 LEA.HI.X R17, R28, R3.reuse, R29, 0x2, P6 ;  /* 0x000000031c11a211 */ /* 0x080fe400030f141d */
[-C--:B------:R-:W-:Y:S02]  /*11020*/  @!P1 LEA.HI.X R15, R26, R3.reuse, R27, 0x2, P5 ;  /* 0x000000031a0f9211 */ /* 0x080fe400028f141b */
[----:B------:R-:W-:Y:S01]  /*11030*/  @!P0 LEA.HI.X R11, R24, R3, R25, 0x2, P4 ;  /* 0x00000003180b8211 */ /* 0x000fe200020f1419 */
[----:B------:R2:W-:Y:S01]  /*11040*/  @!P2 ST.E.64 [R16.64], R118 ;  /* 0x000000761000a985 */ /* 0x0005e2000c101b06 */
[----:B------:R-:W-:-:S03]  /*11050*/  IADD3 R24, R251, 0xf8, RZ ;  /* 0x000000f8fb187810 */ /* 0x000fc60007ffe0ff */
[----:B------:R2:W-:Y:S04]  /*11060*/  @!P1 ST.E.64 [R14.64], R122 ;  /* 0x0000007a0e009985 */ /* 0x0005e8000c101b06 */
[----:B------:R2:W-:Y:S01]  /*11070*/  @!P0 ST.E.64 [R10.64], R126 ;  /* 0x0000007e0a008985 */ /* 0x0005e2000c101b06 */
[----:B------:R-:W-:-:S13]  /*11080*/  ISETP.GE.AND P0, PT, R24, c[0x0][0x3c8], PT ;  /* 0x0000f20018007a0c */ /* 0x000fda0003f06270 */
[----:B------:R-:W-:Y:S05]  /*11090*/  @P0 BRA `(.L_x_4810) ;  /* 0x00000df000000947 */ /* 0x000fea0003800000 */
[----:B------:R-:W-:Y:S02]  /*110a0*/  IADD3 R0, R251, 0xf8, RZ ;  /* 0x000000f8fb007810 */ /* 0x000fe40007ffe0ff */
[----:B------:R-:W-:Y:S02]  /*110b0*/  LEA R4, P0, R24, R5, 0x2 ;  /* 0x0000000518047211 */ /* 0x000fe400078010ff */
[----:B------:R-:W-:-:S04]  /*110c0*/  SHF.R.S32.HI R0, RZ, 0x1f, R0 ;  /* 0x0000001fff007819 */ /* 0x000fc80000011400 */
[----:B------:R-:W-:-:S05]  /*110d0*/  LEA.HI.X R5, R24, R3, R0, 0x2, P0 ;  /* 0x0000000318057211 */ /* 0x000fca00000f1400 */
[----:B------:R1:W-:Y:S01]  /*110e0*/  ST.E.64 [R4.64], R130 ;  /* 0x0000008204007985 */ /* 0x0003e2000c101b06 */
[----:B------:R-:W-:Y:S05]  /*110f0*/  BRA `(.L_x_4810) ;  /* 0x00000d9000007947 */ /* 0x000fea0003800000 */
.L_x_4795:
[----:B------:R-:W2:Y:S04]  /*11100*/  LDL.LU R4, [R1+0x50] ;  /* 0x0000500001047983 */ /* 0x000ea80000300800 */
[----:B------:R-:W3:Y:S04]  /*11110*/  LDL R5, [R1+0x3c] ;  /* 0x00003c0001057983 */ /* 0x000ee80000100800 */
[----:B------:R-:W4:Y:S01]  /*11120*/  LDL R10, [R1+0x38] ;  /* 0x00003800010a7983 */ /* 0x000f220000100800 */
        /* <DEDUP_REMOVED lines=16> */
[----:B-----5:R-:W2:Y:S04]  /*11230*/  LDG.E R3, [R6.64] ;  /* 0x0000000606037981 */ /* 0x020ea8000c1e1900 */
[----:B-1----:R-:W2:Y:S02]  /*11240*/  LDG.E R8, [R6.64+0x4] ;  /* 0x0000040606087981 */ /* 0x002ea4000c1e1900 */
[----:B--2---:R-:W-:Y:S02]  /*11250*/  IADD3 R3, -R3, R8, RZ ;  /* 0x0000000803037210 */ /* 0x004fe40007ffe1ff */
.L_x_4816:
[----:B------:R-:W-:Y:S01]  /*11260*/  ISETP.GT.AND P0, PT, R246, 0x7f, PT ;  /* 0x0000007ff600780c */ /* 0x000fe20003f04270 */
[----:B------:R-:W-:Y:S01]  /*11270*/  BSSY B0, `(.L_x_4817) ;  /* 0x0000036000007945 */ /* 0x000fe20003800000 */
[----:B------:R-:W-:Y:S02]  /*11280*/  SEL R5, R5, RZ, !P2 ;  /* 0x000000ff05057207 */ /* 0x000fe40005000000 */
[----:B-1----:R-:W-:-:S02]  /*11290*/  SEL R7, R10, RZ, !P2 ;  /* 0x000000ff0a077207 */ /* 0x002fc40005000000 */
[----:B-----5:R-:W-:-:S07]  /*112a0*/  SHF.R.S32.HI R8, RZ, 0x1f, R0 ;  /* 0x0000001fff087819 */ /* 0x020fce0000011400 */
        /* <DEDUP_REMOVED lines=8> */
[----:B------:R-:W-:Y:S01]  /*11330*/  ISETP.GT.AND P2, PT, R4, 0x1, PT ;  /* 0x000000010400780c */ /* 0x000fe20003f44270 */
[----:B------:R-:W-:Y:S01]  /*11340*/  IMAD.MOV.U32 R9, RZ, RZ, c[0x0][0x4e8] ;  /* 0x00013a00ff097624 */ /* 0x000fe200078e00ff */
[----:B------:R-:W-:Y:S02]  /*11350*/  MOV R12, R6 ;  /* 0x00000006000c7202 */ /* 0x000fe40000000f00 */
[----:B------:R-:W-:-:S02]  /*11360*/  SEL R26, R26, 0x328, P2 ;  /* 0x000003281a1a7807 */ /* 0x000fc40001000000 */
[----:B------:R-:W-:Y:S02]  /*11370*/  ISETP.NE.AND P0, PT, R9, 0x1, PT ;  /* 0x000000010900780c */ /* 0x000fe40003f05270 */
[----:B------:R-:W1:Y:S08]  /*11380*/  LDC.64 R24, c[0x0][R26+0x170] ;  /* 0x00005c001a187b82 */ /* 0x000e700000000a00 */
[----:B------:R-:W2:Y:S03]  /*11390*/  LDC.64 R18, c[0x0][R26+0x168] ;  /* 0x00005a001a127b82 */ /* 0x000ea60000000a00 */
[----:B------:R-:W-:-:S05]  /*113a0*/  @P0 IMAD.HI.U32 R11, R6, c[0x0][0x4ec], RZ ;  /* 0x00013b00060b0a27 */ /* 0x000fca00078e00ff */
[----:B------:R-:W4:Y:S01]  /*113b0*/  LDC.64 R22, c[0x0][R26+0x178] ;  /* 0x00005e001a167b82 */ /* 0x000f220000000a00 */
[----:B------:R-:W-:-:S07]  /*113c0*/  @P0 SHF.R.U32.HI R12, RZ, c[0x0][0x4f0], R11 ;  /* 0x00013c00ff0c0a19 */ /* 0x000fce000001160b */
[----:B------:R-:W5:Y:S01]  /*113d0*/  LDC.64 R20, c[0x0][R26+0x160] ;  /* 0x000058001a147b82 */ /* 0x000f620000000a00 */
[-C--:B-1----:R-:W-:Y:S02]  /*113e0*/  IMAD R14, R25, R5.reuse, RZ ;  /* 0x00000005190e7224 */ /* 0x082fe400078e02ff */
[----:B------:R-:W-:-:S04]  /*113f0*/  IMAD.WIDE.U32 R16, R24, R5, RZ ;  /* 0x0000000518107225 */ /* 0x000fc800078e00ff */
[----:B------:R-:W-:-:S05]  /*11400*/  IMAD R9, R24, R7, R14 ;  /* 0x0000000718097224 */ /* 0x000fca00078e020e */
[----:B------:R-:W-:Y:S01]  /*11410*/  IADD3 R9, R17, R9, RZ ;  /* 0x0000000911097210 */ /* 0x000fe20007ffe0ff */
[-C--:B--2---:R-:W-:Y:S02]  /*11420*/  IMAD R10, R19, R15.reuse, RZ ;  /* 0x0000000f130a7224 */ /* 0x084fe400078e02ff */
[----:B------:R-:W-:Y:S01]  /*11430*/  IMAD.WIDE.U32 R18, R18, R15, RZ ;  /* 0x0000000f12127225 */ /* 0x000fe200078e00ff */
[----:B---3--:R-:W-:-:S03]  /*11440*/  SEL R11, R13, RZ, P2 ;  /* 0x000000ff0d0b7207 */ /* 0x008fc60001000000 */
[----:B------:R-:W-:Y:S01]  /*11450*/  IMAD.IADD R13, R19, 0x1, R10 ;  /* 0x00000001130d7824 */ /* 0x000fe200078e020a */
[----:B------:R-:W-:Y:S01]  /*11460*/  IADD3 R19, P1, P0, R16, R18, R0 ;  /* 0x0000001210137210 */ /* 0x000fe2000783e000 */
[----:B------:R-:W-:Y:S02]  /*11470*/  IMAD.MOV R15, RZ, RZ, -R12 ;  /* 0x000000ffff0f7224 */ /* 0x000fe400078e0a0c */
[----:B----4-:R-:W-:Y:S01]  /*11480*/  IMAD R10, R23, R11, RZ ;  /* 0x0000000b170a7224 */ /* 0x010fe200078e02ff */
[----:B------:R-:W-:Y:S01]  /*11490*/  IADD3.X R9, R9, R13, R8, P1, P0 ;  /* 0x0000000d09097210 */ /* 0x000fe20000fe0408 */
[----:B------:R-:W-:-:S04]  /*114a0*/  IMAD.WIDE.U32 R22, R22, R11, RZ ;  /* 0x0000000b16167225 */ /* 0x000fc800078e00ff */
[----:B------:R-:W-:Y:S01]  /*114b0*/  IMAD R15, R15, c[0x0][0x4e8], R6 ;  /* 0x00013a000f0f7a24 */ /* 0x000fe200078e0206 */
[----:B------:R-:W-:Y:S02]  /*114c0*/  IADD3 R22, P1, P0, R12, R19, R22 ;  /* 0x000000130c167210 */ /* 0x000fe4000783e016 */
[----:B------:R-:W-:Y:S01]  /*114d0*/  IADD3 R10, R23, R10, RZ ;  /* 0x0000000a170a7210 */ /* 0x000fe20007ffe0ff */
[----:B-----5:R-:W-:Y:S01]  /*114e0*/  IMAD R11, R21, R15, RZ ;  /* 0x0000000f150b7224 */ /* 0x020fe200078e02ff */
[----:B------:R-:W-:Y:S02]  /*114f0*/  SHF.R.S32.HI R12, RZ, 0x1f, R12 ;  /* 0x0000001fff0c7819 */ /* 0x000fe4000001140c */
[----:B------:R-:W-:Y:S02]  /*11500*/  SHF.R.S32.HI R6, RZ, 0x1f, R15 ;  /* 0x0000001fff067819 */ /* 0x000fe4000001140f */
[----:B------:R-:W-:Y:S01]  /*11510*/  IADD3.X R23, R12, R9, R10, P1, P0 ;  /* 0x000000090c177210 */ /* 0x000fe20000fe040a */
[----:B------:R-:W-:Y:S01]  /*11520*/  IMAD.MOV.U32 R9, RZ, RZ, c[0x0][0x4a8] ;  /* 0x00012a00ff097624 */ /* 0x000fe200078e00ff */
[----:B------:R-:W-:Y:S01]  /*11530*/  MOV R10, c[0x0][0x4ac] ;  /* 0x00012b00000a7a02 */ /* 0x000fe20000000f00 */
[----:B------:R-:W-:-:S02]  /*11540*/  IMAD R6, R20, R6, R11 ;  /* 0x0000000614067224 */ /* 0x000fc400078e020b */
[----:B------:R-:W-:Y:S01]  /*11550*/  IMAD.WIDE.U32 R22, R20, R15, R22 ;  /* 0x0000000f14167225 */ /* 0x000fe200078e0016 */
[----:B------:R-:W-:Y:S02]  /*11560*/  SEL R9, R9, c[0x0][0x450], P2 ;  /* 0x0001140009097a07 */ /* 0x000fe40001000000 */
[----:B------:R-:W-:Y:S01]  /*11570*/  SEL R10, R10, c[0x0][0x454], P2 ;  /* 0x000115000a0a7a07 */ /* 0x000fe20001000000 */
[----:B------:R-:W-:Y:S01]  /*11580*/  IMAD.IADD R11, R23, 0x1, R6 ;  /* 0x00000001170b7824 */ /* 0x000fe200078e0206 */
[C---:B------:R-:W-:Y:S02]  /*11590*/  LEA R12, P0, R22.reuse, R9, 0x2 ;  /* 0x00000009160c7211 */ /* 0x040fe400078010ff */
[----:B------:R-:W-:Y:S02]  /*115a0*/  MOV R9, 0xff800000 ;  /* 0xff80000000097802 */ /* 0x000fe40000000f00 */
[----:B------:R-:W-:-:S05]  /*115b0*/  LEA.HI.X R13, R22, R10, R11, 0x2, P0 ;  /* 0x0000000a160d7211 */ /* 0x000fca00000f140b */
[----:B------:R1:W-:Y:S04]  /*115c0*/  STG.E [R12.64], R9 ;  /* 0x000000090c007986 */ /* 0x0003e8000c101906 */
.L_x_4818:
[----:B------:R-:W-:Y:S05]  /*115d0*/  BSYNC B0 ;  /* 0x0000000000007941 */ /* 0x000fea0003800000 */
.L_x_4817:
[----:B------:R-:W-:-:S13]  /*115e0*/  ISETP.GT.AND P0, PT, R4, 0x1, PT ;  /* 0x000000010400780c */ /* 0x000fda0003f04270 */
[----:B------:R-:W-:Y:S05]  /*115f0*/  @P0 BRA `(.L_x_4810) ;  /* 0x0000089000000947 */ /* 0x000fea0003800000 */
[----:B-1----:R-:W2:Y:S04]  /*11600*/  LDL.LU R9, [R1+0x40] ;  /* 0x0000400001097983 */ /* 0x002ea80000300800 */
[----:B------:R-:W3:Y:S01]  /*11610*/  LDL R6, [R1+0x4] ;  /* 0x0000040001067983 */ /* 0x000ee20000100800 */
[----:B------:R-:W-:Y:S01]  /*11620*/  MOV R4, c[0x0][0x4e8] ;  /* 0x00013a0000047a02 */ /* 0x000fe20000000f00 */
[----:B------:R-:W-:-:S03]  /*11630*/  IMAD R11, R8, c[0x0][0x3a0], RZ ;  /* 0x0000e800080b7a24 */ /* 0x000fc600078e02ff */
[----:B------:R-:W-:Y:S01]  /*11640*/  ISETP.NE.AND P0, PT, R4, 0x1, PT ;  /* 0x000000010400780c */ /* 0x000fe20003f05270 */
[C---:B------:R-:W-:Y:S01]  /*11650*/  IMAD R11, R0.reuse, c[0x0][0x3a4], R11 ;  /* 0x0000e900000b7a24 */ /* 0x040fe200078e020b */
[----:B--2---:R-:W-:Y:S01]  /*11660*/  MOV R12, R9 ;  /* 0x00000009000c7202 */ /* 0x004fe20000000f00 */
[----:B------:R-:W-:Y:S01]  /*11670*/  IMAD.WIDE.U32 R8, R0, c[0x0][0x3a0], RZ ;  /* 0x0000e80000087a25 */ /* 0x000fe200078e00ff */
[----:B---3--:R-:W-:-:S04]  /*11680*/  IADD3 R0, R6, R237, RZ ;  /* 0x000000ed06007210 */ /* 0x008fc80007ffe0ff */
[----:B------:R-:W-:Y:S02]  /*11690*/  IADD3 R9, R9, R11, RZ ;  /* 0x0000000b09097210 */ /* 0x000fe40007ffe0ff */
[----:B------:R-:W-:-:S03]  /*116a0*/  MOV R6, R0 ;  /* 0x0000000000067202 */ /* 0x000fc60000000f00 */
[----:B------:R-:W-:-:S04]  /*116b0*/  @P0 IMAD.HI.U32 R4, R0, c[0x0][0x4ec], RZ ;  /* 0x00013b0000040a27 */ /* 0x000fc800078e00ff */
[----:B------:R-:W-:Y:S01]  /*116c0*/  IMAD.WIDE.U32 R10, R12, c[0x0][0x3e8], R8 ;  /* 0x0000fa000c0a7a25 */ /* 0x000fe200078e0008 */
[----:B------:R-:W-:-:S03]  /*116d0*/  @P0 SHF.R.U32.HI R6, RZ, c[0x0][0x4f0], R4 ;  /* 0x00013c00ff060a19 */ /* 0x000fc60000011604 */
[----:B------:R-:W-:Y:S01]  /*116e0*/  IMAD R8, R7, c[0x0][0x3f0], RZ ;  /* 0x0000fc0007087a24 */ /* 0x000fe200078e02ff */
[----:B------:R-:W-:Y:S01]  /*116f0*/  SHF.R.S32.HI R4, RZ, 0x1f, R6 ;  /* 0x0000001fff047819 */ /* 0x000fe20000011406 */
[----:B------:R-:W-:Y:S01]  /*11700*/  IMAD R11, R12, c[0x0][0x3ec], R11 ;  /* 0x0000fb000c0b7a24 */ /* 0x000fe200078e020b */
[----:B------:R-:W-:Y:S01]  /*11710*/  SHF.R.S32.HI R12, RZ, 0x1f, R246 ;  /* 0x0000001fff0c7819 */ /* 0x000fe200000114f6 */
[C---:B------:R-:W-:Y:S02]  /*11720*/  IMAD R8, R5.reuse, c[0x0][0x3f4], R8 ;  /* 0x0000fd0005087a24 */ /* 0x040fe400078e0208 */
[----:B------:R-:W-:Y:S01]  /*11730*/  IMAD.WIDE.U32 R10, R5, c[0x0][0x3f0], R10 ;  /* 0x0000fc00050a7a25 */ /* 0x000fe200078e000a */
[----:B------:R-:W-:Y:S02]  /*11740*/  IADD3 R5, -R6, RZ, RZ ;  /* 0x000000ff06057210 */ /* 0x000fe40007ffe1ff */
[----:B------:R-:W-:Y:S01]  /*11750*/  LEA.HI R12, R12, R246, RZ, 0x3 ;  /* 0x000000f60c0c7211 */ /* 0x000fe200078f18ff */
[----:B------:R-:W-:Y:S01]  /*11760*/  IMAD R7, R4, c[0x0][0x3e0], RZ ;  /* 0x0000f80004077a24 */ /* 0x000fe200078e02ff */
[----:B------:R-:W-:Y:S01]  /*11770*/  IADD3 R11, R11, R8, RZ ;  /* 0x000000080b0b7210 */ /* 0x000fe20007ffe0ff */
[----:B------:R-:W-:Y:S01]  /*11780*/  IMAD R5, R5, c[0x0][0x4e8], R0 ;  /* 0x00013a0005057a24 */ /* 0x000fe200078e0200 */
[----:B------:R-:W-:Y:S01]  /*11790*/  SHF.R.S32.HI R12, RZ, 0x3, R12 ;  /* 0x00000003ff0c7819 */ /* 0x000fe2000001140c */
[----:B------:R-:W-:-:S02]  /*117a0*/  IMAD R7, R6, c[0x0][0x3e4], R7 ;  /* 0x0000f90006077a24 */ /* 0x000fc400078e0207 */
[----:B------:R-:W-:Y:S01]  /*117b0*/  IMAD.WIDE.U32 R10, R6, c[0x0][0x3e0], R10 ;  /* 0x0000f800060a7a25 */ /* 0x000fe200078e000a */
[----:B------:R-:W-:Y:S02]  /*117c0*/  SHF.R.S32.HI R0, RZ, 0x1f, R5 ;  /* 0x0000001fff007819 */ /* 0x000fe40000011405 */
        /* <DEDUP_REMOVED lines=10> */
.L_x_4874:
[----:B------:R-:W-:Y:S05]  /*11870*/  BRA.DIV ~URZ, `(.L_x_4820) ;  /* 0x000022327f007947 */ /* 0x000fea000b800000 */
[----:B------:R3:W4:Y:S02]  /*11880*/  SHFL.IDX PT, R5, R10, RZ, 0x181f ;  /* 0x00181fff0a057589 */ /* 0x00072400000e0000 */
.L_x_4875:
[----:B------:R-:W-:Y:S01]  /*11890*/  IMAD R14, R3, c[0x0][0x4e8], RZ ;  /* 0x00013a00030e7a24 */ /* 0x000fe200078e02ff */
[----:B------:R-:W-:Y:S04]  /*118a0*/  BSSY B0, `(.L_x_4821) ;  /* 0x0000014000007945 */ /* 0x000fe80003800000 */
        /* <DEDUP_REMOVED lines=11> */
[-C--:B------:R-:W-:Y:S02]  /*11960*/  @!P3 LEA.HI.X R9, R16, R12.reuse, R17, 0x1, P4 ;  /* 0x0000000c1009b211 */ /* 0x080fe400020f0c11 */
[C---:B------:R-:W-:Y:S02]  /*11970*/  @!P0 LEA R16, P4, R248.reuse, R5, 0x1 ;  /* 0x00000005f8108211 */ /* 0x040fe400078808ff */
[-C--:B------:R-:W-:Y:S01]  /*11980*/  @!P1 LEA.HI.X R5, R247, R12.reuse, R242, 0x1, P5 ;  /* 0x0000000cf7059211 */ /* 0x080fe200028f0cf2 */
[----:B------:R2:W-:Y:S01]  /*11990*/  @!P3 ST.E.128 [R8.64], RZ ;  /* 0x000000ff0800b985 */ /* 0x0005e2000c101d06 */
[----:B------:R-:W-:-:S03]  /*119a0*/  @!P0 LEA.HI.X R17, R248, R12, R241, 0x1, P4 ;  /* 0x0000000cf8118211 */ /* 0x000fc600020f0cf1 */
[----:B------:R2:W-:Y:S04]  /*119b0*/  @!P2 ST.E.128 [R6.64], RZ ;  /* 0x000000ff0600a985 */ /* 0x0005e8000c101d06 */
[----:B------:R2:W-:Y:S04]  /*119c0*/  @!P1 ST.E.128 [R4.64], RZ ;  /* 0x000000ff04009985 */ /* 0x0005e8000c101d06 */
[----:B------:R2:W-:Y:S02]  /*119d0*/  @!P0 ST.E.128 [R16.64], RZ ;  /* 0x000000ff10008985 */ /* 0x0005e4000c101d06 */
.L_x_4822:
[----:B------:R-:W-:Y:S05]  /*119e0*/  BSYNC B0 ;  /* 0x0000000000007941 */ /* 0x000fea0003800000 */
.L_x_4821:
[----:B------:R-:W-:Y:S05]  /*119f0*/  BRA.DIV ~URZ, `(.L_x_4823) ;  /* 0x000021127f007947 */ /* 0x000fea000b800000 */
[----:B------:R1:W3:Y:S04]  /*11a00*/  SHFL.IDX PT, R3, R11, 0x1, 0x181f ;  /* 0x00381f000b037f89 */ /* 0x0002e800000e0000 */
[----:B--2-4-:R1:W2:Y:S02]  /*11a10*/  SHFL.IDX PT, R5, R10, 0x1, 0x181f ;  /* 0x00381f000a057f89 */ /* 0x0142a400000e0000 */
.L_x_4876:
[----:B------:R-:W-:Y:S01]  /*11a20*/  IADD3 R7, R237, 0x20, RZ ;  /* 0x00000020ed077810 */ /* 0x000fe20007ffe0ff */
[----:B------:R-:W-:Y:S03]  /*11a30*/  BSSY B0, `(.L_x_4824) ;  /* 0x0000014000007945 */ /* 0x000fe60003800000 */
[----:B------:R-:W-:-:S13]  /*11a40*/  ISETP.GE.AND P0, PT, R7, R14, PT ;  /* 0x0000000e0700720c */ /* 0x000fda0003f06270 */
[----:B------:R-:W-:Y:S05]  /*11a50*/  @P0 BRA `(.L_x_4825) ;  /* 0x0000011000000947 */ /* 0x000fea0003800000 */
[----:B------:R-:W4:Y:S01]  /*11a60*/  LDL.64 R12, [R1+0x10] ;  /* 0x00001000010c7983 */ /* 0x000f220000100a00 */
[----:B------:R-:W-:Y:S02]  /*11a70*/  ISETP.GE.AND P2, PT, R250, c[0x0][0x3c8], PT ;  /* 0x0000f200fa007a0c */ /* 0x000fe40003f46270 */
[----:B------:R-:W-:Y:S02]  /*11a80*/  ISETP.GE.AND P1, PT, R247, c[0x0][0x3c8], PT ;  /* 0x0000f200f7007a0c */ /* 0x000fe40003f26270 */
[----:B------:R-:W-:-:S09]  /*11a90*/  ISETP.GE.AND P0, PT, R248, c[0x0][0x3c8], PT ;  /* 0x0000f200f8007a0c */ /* 0x000fd20003f06270 */
[CC--:B--2---:R-:W-:Y:S02]  /*11aa0*/  @!P2 LEA R6, P6, R250.reuse, R5.reuse, 0x1 ;  /* 0x00000005fa06a211 */ /* 0x0c4fe400078c08ff */
[----:B------:R-:W-:Y:S02]  /*11ab0*/  @!P1 LEA R4, P5, R247, R5, 0x1 ;  /* 0x00000005f7049211 */ /* 0x000fe400078a08ff */
[----:B---3--:R-:W-:Y:S02]  /*11ac0*/  @!P2 LEA.HI.X R7, R250, R3, R243, 0x1, P6 ;  /* 0x00000003fa07a211 */ /* 0x008fe400030f0cf3 */
[----:B----4-:R-:W-:-:S13]  /*11ad0*/  ISETP.GE.AND P3, PT, R12, c[0x0][0x3c8], PT ;  /* 0x0000f2000c007a0c */ /* 0x010fda0003f66270 */
[----:B------:R-:W-:-:S04]  /*11ae0*/  @!P3 LEA R8, P4, R12, R5, 0x1 ;  /* 0x000000050c08b211 */ /* 0x000fc800078808ff */
[----:B------:R-:W-:Y:S02]  /*11af0*/  @!P3 LEA.HI.X R9, R12, R3, R13, 0x1, P4 ;  /* 0x000000030c09b211 */ /* 0x000fe400020f0c0d */
[C---:B------:R-:W-:Y:S02]  /*11b00*/  @!P0 LEA R12, P4, R248.reuse, R5, 0x1 ;  /* 0x00000005f80c8211 */ /* 0x040fe400078808ff */
[-C--:B------:R-:W-:Y:S01]  /*11b10*/  @!P1 LEA.HI.X R5, R247, R3.reuse, R242, 0x1, P5 ;  /* 0x00000003f7059211 */ /* 0x080fe200028f0cf2 */
[----:B------:R2:W-:Y:S01]  /*11b20*/  @!P3 ST.E.128 [R8.64], RZ ;  /* 0x000000ff0800b985 */ /* 0x0005e2000c101d06 */
[----:B------:R-:W-:-:S03]  /*11b30*/  @!P0 LEA.HI.X R13, R248, R3, R241, 0x1, P4 ;  /* 0x00000003f80d8211 */ /* 0x000fc600020f0cf1 */
[----:B------:R2:W-:Y:S04]  /*11b40*/  @!P2 ST.E.128 [R6.64], RZ ;  /* 0x000000ff0600a985 */ /* 0x0005e8000c101d06 */
[----:B------:R2:W-:Y:S04]  /*11b50*/  @!P1 ST.E.128 [R4.64], RZ ;  /* 0x000000ff04009985 */ /* 0x0005e8000c101d06 */
[----:B------:R2:W-:Y:S02]  /*11b60*/  @!P0 ST.E.128 [R12.64], RZ ;  /* 0x000000ff0c008985 */ /* 0x0005e4000c101d06 */
.L_x_4825:
[----:B------:R-:W-:Y:S05]  /*11b70*/  BSYNC B0 ;  /* 0x0000000000007941 */ /* 0x000fea0003800000 */
.L_x_4824:
[----:B------:R-:W-:Y:S05]  /*11b80*/  BRA.DIV ~URZ, `(.L_x_4826) ;  /* 0x000020427f007947 */ /* 0x000fea000b800000 */
[----:B---3--:R3:W4:Y:S02]  /*11b90*/  SHFL.IDX PT, R3, R11, 0x2, 0x181f ;  /* 0x00581f000b037f89 */ /* 0x00872400000e0000 */
.L_x_4877:
[----:B------:R-:W-:Y:S05]  /*11ba0*/  BRA.DIV ~URZ, `(.L_x_4827) ;  /* 0x000020927f007947 */ /* 0x000fea000b800000 */
[----:B--2---:R2:W1:Y:S02]  /*11bb0*/  SHFL.IDX PT, R5, R10, 0x2, 0x181f ;  /* 0x00581f000a057f89 */ /* 0x00446400000e0000 */
.L_x_4878:
        /* <DEDUP_REMOVED lines=10> */
[----:B----4-:R-:W-:Y:S02]  /*11c60*/  @!P2 LEA.HI.X R7, R250, R3, R243, 0x1, P6 ;  /* 0x00000003fa07a211 */ /* 0x010fe400030f0cf3 */
[----:B-----5:R-:W-:-:S13]  /*11c70*/  ISETP.GE.AND P3, PT, R12, c[0x0][0x3c8], PT ;  /* 0x0000f2000c007a0c */ /* 0x020fda0003f66270 */
        /* <DEDUP_REMOVED lines=9> */
.L_x_4829:
[----:B------:R-:W-:Y:S05]  /*11d10*/  BSYNC B0 ;  /* 0x0000000000007941 */ /* 0x000fea0003800000 */
.L_x_4828:
[----:B------:R-:W-:Y:S05]  /*11d20*/  BRA.DIV ~URZ, `(.L_x_4830) ;  /* 0x00001f727f007947 */ /* 0x000fea000b800000 */
[----:B-1-3--:R-:W1:Y:S04]  /*11d30*/  SHFL.IDX PT, R11, R11, 0x3, 0x181f ;  /* 0x00781f000b0b7f89 */ /* 0x00ae6800000e0000 */
[----:B------:R3:W2:Y:S02]  /*11d40*/  SHFL.IDX PT, R5, R10, 0x3, 0x181f ;  /* 0x00781f000a057f89 */ /* 0x0006a400000e0000 */
.L_x_4879:
[----:B------:R-:W-:-:S04]  /*11d50*/  IADD3 R237, R237, 0x60, RZ ;  /* 0x00000060eded7810 */ /* 0x000fc80007ffe0ff */
[----:B------:R-:W-:-:S13]  /*11d60*/  ISETP.GE.AND P0, PT, R237, R14, PT ;  /* 0x0000000eed00720c */ /* 0x000fda0003f06270 */
[----:B------:R-:W-:Y:S05]  /*11d70*/  @P0 BRA `(.L_x_4810) ;  /* 0x0000011000000947 */ /* 0x000fea0003800000 */
[----:B------:R-:W5:Y:S01]  /*11d80*/  LDL.64 R12, [R1+0x10] ;  /* 0x00001000010c7983 */ /* 0x000f620000100a00 */
[----:B------:R-:W-:Y:S02]  /*11d90*/  ISETP.GE.AND P2, PT, R250, c[0x0][0x3c8], PT ;  /* 0x0000f200fa007a0c */ /* 0x000fe40003f46270 */
[----:B------:R-:W-:Y:S02]  /*11da0*/  ISETP.GE.AND P1, PT, R247, c[0x0][0x3c8], PT ;  /* 0x0000f200f7007a0c */ /* 0x000fe40003f26270 */
[----:B------:R-:W-:-:S09]  /*11db0*/  ISETP.GE.AND P0, PT, R248, c[0x0][0x3c8], PT ;  /* 0x0000f200f8007a0c */ /* 0x000fd20003f06270 */
[CC--:B--2---:R-:W-:Y:S02]  /*11dc0*/  @!P2 LEA R6, P6, R250.reuse, R5.reuse, 0x1 ;  /* 0x00000005fa06a211 */ /* 0x0c4fe400078c08ff */
[----:B------:R-:W-:Y:S02]  /*11dd0*/  @!P1 LEA R4, P5, R247, R5, 0x1 ;  /* 0x00000005f7049211 */ /* 0x000fe400078a08ff */
[----:B-1----:R-:W-:Y:S02]  /*11de0*/  @!P2 LEA.HI.X R7, R250, R11, R243, 0x1, P6 ;  /* 0x0000000bfa07a211 */ /* 0x002fe400030f0cf3 */
[----:B-----5:R-:W-:-:S13]  /*11df0*/  ISETP.GE.AND P3, PT, R12, c[0x0][0x3c8], PT ;  /* 0x0000f2000c007a0c */ /* 0x020fda0003f66270 */
[----:B------:R-:W-:-:S04]  /*11e00*/  @!P3 LEA R8, P4, R12, R5, 0x1 ;  /* 0x000000050c08b211 */ /* 0x000fc800078808ff */
[----:B------:R-:W-:Y:S02]  /*11e10*/  @!P3 LEA.HI.X R9, R12, R11, R13, 0x1, P4 ;  /* 0x0000000b0c09b211 */ /* 0x000fe400020f0c0d */
[C---:B---3--:R-:W-:Y:S02]  /*11e20*/  @!P0 LEA R10, P4, R248.reuse, R5, 0x1 ;  /* 0x00000005f80a8211 */ /* 0x048fe400078808ff */
[-C--:B------:R-:W-:Y:S01]  /*11e30*/  @!P1 LEA.HI.X R5, R247, R11.reuse, R242, 0x1, P5 ;  /* 0x0000000bf7059211 */ /* 0x080fe200028f0cf2 */
[----:B------:R1:W-:Y:S01]  /*11e40*/  @!P3 ST.E.128 [R8.64], RZ ;  /* 0x000000ff0800b985 */ /* 0x0003e2000c101d06 */
[----:B------:R-:W-:-:S03]  /*11e50*/  @!P0 LEA.HI.X R11, R248, R11, R241, 0x1, P4 ;  /* 0x0000000bf80b8211 */ /* 0x000fc600020f0cf1 */
[----:B------:R1:W-:Y:S04]  /*11e60*/  @!P2 ST.E.128 [R6.64], RZ ;  /* 0x000000ff0600a985 */ /* 0x0003e8000c101d06 */
[----:B------:R1:W-:Y:S04]  /*11e70*/  @!P1 ST.E.128 [R4.64], RZ ;  /* 0x000000ff04009985 */ /* 0x0003e8000c101d06 */
[----:B------:R1:W-:Y:S02]  /*11e80*/  @!P0 ST.E.128 [R10.64], RZ ;  /* 0x000000ff0a008985 */ /* 0x0003e4000c101d06 */
.L_x_4810:
[----:B------:R-:W-:Y:S05]  /*11e90*/  BSYNC B1 ;  /* 0x0000000000017941 */ /* 0x000fea0003800000 */
.L_x_4794:
[----:B------:R-:W5:Y:S02]  /*11ea0*/  LDL R0, [R1+0x8] ;  /* 0x0000080001007983 */ /* 0x000f640000100800 */
[----:B-----5:R-:W-:-:S13]  /*11eb0*/  ISETP.NE.AND P0, PT, R0, RZ, PT ;  /* 0x000000ff0000720c */ /* 0x020fda0003f05270 */
[----:B------:R-:W-:Y:S01]  /*11ec0*/  @P0 WARPSYNC 0xffffffff ;  /* 0xffffffff00000948 */ /* 0x000fe20003800000 */
[----:B------:R-:W-:Y:S06]  /*11ed0*/  @P0 BAR.SYNC.DEFER_BLOCKING 0x5, 0x100 ;  /* 0x0144000000000b1d */ /* 0x000fec0000010000 */
[----:B------:R-:W4:Y:S04]  /*11ee0*/  @P0 LDS.128 R236, [0x20100] ;  /* 0x02010000ffec0984 */ /* 0x000f280000000c00 */
[----:B------:R-:W-:Y:S06]  /*11ef0*/  @P0 BAR.ARV 0x4, 0x100 ;  /* 0x0104000000000b1d */ /* 0x000fec0000002000 */
[----:B------:R-:W-:Y:S05]  /*11f00*/  @P0 BRA `(.L_x_4831) ;  /* 0x00000ea000000947 */ /* 0x000fea0003800000 */
[----:B-1234-:R-:W-:Y:S01]  /*11f10*/  LOP3.LUT R10, R246, 0x1f, RZ, 0xc0, !PT ;  /* 0x0000001ff60a7812 */ /* 0x01efe200078ec0ff */
[----:B------:R-:W-:-:S03]  /*11f20*/  IMAD.MOV.U32 R12, RZ, RZ, RZ ;  /* 0x000000ffff0c7224 */ /* 0x000fc600078e00ff */
[----:B------:R-:W-:Y:S01]  /*11f30*/  ISETP.NE.AND P5, PT, R10, 0x1f, PT ;  /* 0x0000001f0a00780c */ /* 0x000fe20003fa5270 */
[----:B------:R-:W-:Y:S10]  /*11f40*/  BRA.DIV ~URZ, `(.L_x_4832) ;  /* 0x00001e127f007947 */ /* 0x000ff4000b800000 */
[----:B------:R1:W2:Y:S02]  /*11f50*/  SHFL.IDX PT, R3, R2, RZ, 0x1f ;  /* 0x00001fff02037589 */ /* 0x0002a400000e0000 */
.L_x_4880:
[----:B------:R-:W-:Y:S05]  /*11f60*/  BRA.DIV ~URZ, `(.L_x_4833) ;  /* 0x00001e627f007947 */ /* 0x000fea000b800000 */
[----:B-1----:R-:W1:Y:S02]  /*11f70*/  SHFL.IDX PT, R2, R2, 0x1, 0x1f ;  /* 0x00201f0002027f89 */ /* 0x002e6400000e0000 */
.L_x_4881:
[----:B------:R-:W-:Y:S02]  /*11f80*/  IMAD.IADD R5, R239, 0x1, R10 ;  /* 0x00000001ef057824 */ /* 0x000fe400078e020a */
[----:B------:R-:W-:-:S03]  /*11f90*/  IMAD.MOV.U32 R237, RZ, RZ, RZ ;  /* 0x000000ffffed7224 */ /* 0x000fc600078e00ff */
        /* <DEDUP_REMOVED lines=16> */
.L_x_4882:
        /* <DEDUP_REMOVED lines=16> */
.L_x_4883:
[----:B----4-:R-:W-:Y:S01]  /*121a0*/  IMAD R5, R5, c[0x0][0x538], RZ ;  /* 0x00014e0005057a24 */ /* 0x010fe200078e02ff */
[----:B------:R-:W-:Y:S04]  /*121b0*/  BSSY B1, `(.L_x_4836) ;  /* 0x00000ba000017945 */ /* 0x000fe80003800000 */
[----:B-1----:R-:W-:-:S04]  /*121c0*/  IADD3 R236, R5, R2, RZ ;  /* 0x0000000205ec7210 */ /* 0x002fc80007ffe0ff */
[----:B--2---:R-:W-:-:S13]  /*121d0*/  ISETP.GT.AND P6, PT, R236, R3, PT ;  /* 0x00000003ec00720c */ /* 0x004fda0003fc4270 */
[----:B------:R-:W-:Y:S05]  /*121e0*/  @P6 BRA `(.L_x_4837) ;  /* 0x0000024000006947 */ /* 0x000fea0003800000 */
.L_x_4841:
        /* <DEDUP_REMOVED lines=16> */
.L_x_4884:
        /* <DEDUP_REMOVED lines=12> */
[----:B---3--:R-:W1:Y:S02]  /*123b0*/  SHFL.UP PT, R13, R0, 0x10, RZ ;  /* 0x06000000000d7989 */ /* 0x008e6400000e00ff */
[----:B-1----:R-:W-:-:S05]  /*123c0*/  SEL R13, R13, RZ, P4 ;  /* 0x000000ff0d0d7207 */ /* 0x002fca0002000000 */
[----:B------:R-:W-:-:S05]  /*123d0*/  IMAD.IADD R13, R0, 0x1, R13 ;  /* 0x00000001000d7824 */ /* 0x000fca00078e020d */
[----:B------:R1:W2:Y:S02]  /*123e0*/  SHFL.IDX PT, R5, R13, 0x1f, 0x1f ;  /* 0x03e01f000d057f89 */ /* 0x0002a400000e0000 */
.L_x_4885:
[----:B--2---:R-:W-:-:S05]  /*123f0*/  IMAD R5, R5, c[0x0][0x538], RZ ;  /* 0x00014e0005057a24 */ /* 0x004fca00078e02ff */
[----:B------:R-:W-:-:S04]  /*12400*/  IADD3 R236, R5, R236, RZ ;  /* 0x000000ec05ec7210 */ /* 0x000fc80007ffe0ff */
[----:B------:R-:W-:-:S13]  /*12410*/  ISETP.GT.AND P6, PT, R236, R3, PT ;  /* 0x00000003ec00720c */ /* 0x000fda0003fc4270 */
[----:B-1----:R-:W-:Y:S05]  /*12420*/  @!P6 BRA `(.L_x_4841) ;  /* 0xfffffdc00000e947 */ /* 0x002fea000383ffff */
.L_x_4837:
[----:B------:R-:W-:-:S05]  /*12430*/  IADD3 R236, -R5, R236, RZ ;  /* 0x000000ec05ec7210 */ /* 0x000fca0007ffe1ff */
[----:B------:R-:W-:-:S05]  /*12440*/  IMAD R0, R13, c[0x0][0x538], R236 ;  /* 0x00014e000d007a24 */ /* 0x000fca00078e02ec */
[----:B------:R-:W-:Y:S01]  /*12450*/  ISETP.GT.AND P0, PT, R0, R3, PT ;  /* 0x000000030000720c */ /* 0x000fe20003f04270 */
[----:B------:R-:W-:-:S12]  /*12460*/  BRA.DIV ~URZ, `(.L_x_4842) ;  /* 0x00001db27f007947 */ /* 0x000fd8000b800000 */
[----:B------:R-:W-:-:S04]  /*12470*/  VOTE.ANY R11, PT, !P0 ;  /* 0x00000000000b7806 */ /* 0x000fc800040e0100 */
.L_x_4886:
[----:B------:R-:W1:Y:S02]  /*12480*/  POPC R4, R11 ;  /* 0x0000000b00047309 */ /* 0x000e640000000000 */
[----:B-1----:R-:W-:Y:S01]  /*12490*/  IADD3 R239, R4, R239, RZ ;  /* 0x000000ef04ef7210 */ /* 0x002fe20007ffe0ff */
[----:B------:R-:W-:Y:S05]  /*124a0*/  BRA.DIV ~URZ, `(.L_x_4843) ;  /* 0x00001db27f007947 */ /* 0x000fea000b800000 */
[----:B------:R1:W2:Y:S04]  /*124b0*/  SHFL.IDX PT, R237, R237, R4, 0x1f ;  /* 0x00001f04eded7589 */ /* 0x0002a800000e0000 */
[----:B------:R1:W4:Y:S02]  /*124c0*/  SHFL.IDX PT, R2, R12, R4, 0x1f ;  /* 0x00001f040c027589 */ /* 0x00032400000e0000 */
.L_x_4887:
[----:B------:R-:W-:Y:S01]  /*124d0*/  ISETP.NE.AND P0, PT, R11, RZ, PT ;  /* 0x000000ff0b00720c */ /* 0x000fe20003f05270 */
[----:B------:R-:W-:-:S12]  /*124e0*/  BSSY B0, `(.L_x_4844) ;  /* 0x0000005000007945 */ /* 0x000fd80003800000 */
[----:B------:R-:W-:Y:S05]  /*124f0*/  @!P0 BRA `(.L_x_4845) ;  /* 0x0000003000008947 */ /* 0x000fea0003800000 */
[----:B-1----:R-:W-:Y:S01]  /*12500*/  IADD3 R4, R4, -0x1, RZ ;  /* 0xffffffff04047810 */ /* 0x002fe20007ffe0ff */
[----:B------:R-:W-:Y:S05]  /*12510*/  BRA.DIV ~URZ, `(.L_x_4846) ;  /* 0x00001df27f007947 */ /* 0x000fea000b800000 */
[----:B------:R1:W3:Y:S02]  /*12520*/  SHFL.IDX PT, R15, R13, R4, 0x1f ;  /* 0x00001f040d0f7589 */ /* 0x0002e400000e0000 */
.L_x_4845:
[----:B------:R-:W-:Y:S05]  /*12530*/  BSYNC B0 ;  /* 0x0000000000007941 */ /* 0x000fea0003800000 */
.L_x_4844:
[----:B----4-:R-:W-:Y:S01]  /*12540*/  ISETP.NE.AND P0, PT, R2, 0x1, PT ;  /* 0x000000010200780c */ /* 0x010fe20003f05270 */
[----:B---3--:R-:W-:Y:S01]  /*12550*/  IMAD R236, R15, c[0x0][0x538], R236 ;  /* 0x00014e000fec7a24 */ /* 0x008fe200078e02ec */
[----:B------:R-:W-:Y:S04]  /*12560*/  BSSY B0, `(.L_x_4847) ;  /* 0x0000077000007945 */ /* 0x000fe80003800000 */
[----:B------:R-:W-:-:S07]  /*12570*/  IADD3 R6, -R236, R3, RZ ;  /* 0x00000003ec067210 */ /* 0x000fce0007ffe1ff */
[----:B------:R-:W-:Y:S05]  /*12580*/  @!P0 BRA `(.L_x_4848) ;  /* 0x0000037000008947 */ /* 0x000fea0003800000 */
[-C--:B-12---:R-:W-:Y:S02]  /*12590*/  IABS R4, R237.reuse ;  /* 0x000000ed00047213 */ /* 0x086fe40000000000 */
        /* <DEDUP_REMOVED lines=12> */
[----:B------:R-:W-:-:S06]  /*12660*/  IMAD.HI.U32 R8, R13, R8, R12 ;  /* 0x000000080d087227 */ /* 0x000fcc00078e000c */
[----:B------:R-:W-:Y:S02]  /*12670*/  IMAD.HI.U32 R5, R8, R3, RZ ;  /* 0x0000000308057227 */ /* 0x000fe400078e00ff */
[----:B------:R-:W1:Y:S02]  /*12680*/  MUFU.RCP R8, R11 ;  /* 0x0000000b00087308 */ /* 0x000e640000001000 */
[----:B------:R-:W-:Y:S01]  /*12690*/  IMAD R3, R5, R0, R3 ;  /* 0x0000000005037224 */ /* 0x000fe200078e0203 */
[----:B------:R-:W-:-:S04]  /*126a0*/  LOP3.LUT R0, R6, R237, RZ, 0x3c, !PT ;  /* 0x000000ed06007212 */ /* 0x000fc800078e3cff */
[----:B------:R-:W-:Y:S02]  /*126b0*/  ISETP.GT.U32.AND P1, PT, R4, R3, PT ;  /* 0x000000030400720c */ /* 0x000fe40003f24070 */
[----:B------:R-:W-:Y:S02]  /*126c0*/  ISETP.GE.AND P0, PT, R0, RZ, PT ;  /* 0x000000ff0000720c */ /* 0x000fe40003f06270 */
[----:B------:R-:W-:Y:S02]  /*126d0*/  IABS R0, R2 ;  /* 0x0000000200007213 */ /* 0x000fe40000000000 */
[----:B-1----:R-:W-:-:S03]  /*126e0*/  IADD3 R8, R8, 0xffffffe, RZ ;  /* 0x0ffffffe08087810 */ /* 0x002fc60007ffe0ff */
[----:B------:R-:W-:-:S04]  /*126f0*/  IMAD.MOV R0, RZ, RZ, -R0 ;  /* 0x000000ffff007224 */ /* 0x000fc800078e0a00 */
[----:B------:R-:W-:Y:S01]  /*12700*/  @!P1 IMAD.IADD R3, R3, 0x1, -R4 ;  /* 0x0000000103039824 */ /* 0x000fe200078e0a04 */
[----:B------:R-:W1:Y:S01]  /*12710*/  F2I.FTZ.U32.TRUNC.NTZ R9, R8 ;  /* 0x0000000800097305 */ /* 0x000e62000021f000 */
[----:B------:R-:W-:Y:S02]  /*12720*/  @!P1 IADD3 R5, R5, 0x1, RZ ;  /* 0x0000000105059810 */ /* 0x000fe40007ffe0ff */
[----:B------:R-:W-:Y:S02]  /*12730*/  ISETP.NE.AND P1, PT, R237, RZ, PT ;  /* 0x000000ffed00720c */ /* 0x000fe40003f25270 */
[----:B------:R-:W-:Y:S01]  /*12740*/  ISETP.GE.U32.AND P2, PT, R3, R4, PT ;  /* 0x000000040300720c */ /* 0x000fe20003f46070 */
[----:B-1----:R-:W-:-:S12]  /*12750*/  IMAD.MOV R4, RZ, RZ, -R9 ;  /* 0x000000ffff047224 */ /* 0x002fd800078e0a09 */
[----:B------:R-:W-:Y:S01]  /*12760*/  @P2 IADD3 R5, R5, 0x1, RZ ;  /* 0x0000000105052810 */ /* 0x000fe20007ffe0ff */
[----:B------:R-:W-:Y:S02]  /*12770*/  IMAD.MOV.U32 R8, RZ, RZ, RZ ;  /* 0x000000ffff087224 */ /* 0x000fe400078e00ff */
[----:B------:R-:W-:Y:S02]  /*12780*/  IMAD R4, R4, R7, RZ ;  /* 0x0000000704047224 */ /* 0x000fe400078e02ff */
[----:B------:R-:W-:Y:S01]  /*12790*/  @!P0 IMAD.MOV R5, RZ, RZ, -R5 ;  /* 0x000000ffff058224 */ /* 0x000fe200078e0a05 */
[----:B------:R-:W-:Y:S01]  /*127a0*/  @!P1 LOP3.LUT R5, RZ, R237, RZ, 0x33, !PT ;  /* 0x000000edff059212 */ /* 0x000fe200078e33ff */
[----:B------:R-:W-:-:S03]  /*127b0*/  IMAD.HI.U32 R4, R9, R4, R8 ;  /* 0x0000000409047227 */ /* 0x000fc600078e0008 */
[----:B------:R-:W-:-:S05]  /*127c0*/  IABS R3, R5 ;  /* 0x0000000500037213 */ /* 0x000fca0000000000 */
        /* <DEDUP_REMOVED lines=16> */
[----:B------:R-:W-:-:S04]  /*128d0*/  IMAD R5, R2, 0x1000000, R4 ;  /* 0x0100000002057824 */ /* 0x000fc800078e0204 */
[----:B------:R-:W-:Y:S01]  /*128e0*/  IMAD R238, R0, 0x10000, R5 ;  /* 0x0001000000ee7824 */ /* 0x000fe200078e0205 */
[----:B------:R-:W-:Y:S05]  /*128f0*/  BRA `(.L_x_4849) ;  /* 0x000003d000007947 */ /* 0x000fea0003800000 */
.L_x_4848:
[----:B------:R-:W-:-:S04]  /*12900*/  IMAD.MOV.U32 R0, RZ, RZ, 0x4 ;  /* 0x00000004ff007424 */ /* 0x000fc800078e00ff */
[----:B-1----:R-:W-:-:S05]  /*12910*/  IMAD.WIDE R12, R239, R0, c[0x0][0x590] ;  /* 0x00016400ef0c7625 */ /* 0x002fca00078e0200 */
        /* <DEDUP_REMOVED lines=33> */
[----:B------:R-:W-:Y:S01]  /*12b30*/  IABS R7, R3 ;  /* 0x0000000300077213 */ /* 0x000fe20000000000 */
[----:B------:R-:W-:Y:S01]  /*12b40*/  IMAD.MOV R238, RZ, RZ, -R3 ;  /* 0x000000ffffee7224 */ /* 0x000fe200078e0a03 */
[----:B------:R-:W-:Y:S02]  /*12b50*/  IADD3 R4, R4, 0x1000000, R5 ;  /* 0x0100000004047810 */ /* 0x000fe40007ffe005 */
[----:B------:R-:W1:Y:S08]  /*12b60*/  I2F.RP R11, R7 ;  /* 0x00000007000b7306 */ /* 0x000e700000209400 */
[----:B-1----:R-:W1:Y:S02]  /*12b70*/  MUFU.RCP R8, R11 ;  /* 0x0000000b00087308 */ /* 0x002e640000001000 */
[----:B-1----:R-:W-:-:S06]  /*12b80*/  IADD3 R8, R8, 0xffffffe, RZ ;  /* 0x0ffffffe08087810 */ /* 0x002fcc0007ffe0ff */
[----:B------:R-:W1:Y:S02]  /*12b90*/  F2I.FTZ.U32.TRUNC.NTZ R9, R8 ;  /* 0x0000000800097305 */ /* 0x000e64000021f000 */
[----:B-1----:R-:W-:Y:S02]  /*12ba0*/  IMAD.MOV R0, RZ, RZ, -R9 ;  /* 0x000000ffff007224 */ /* 0x002fe400078e0a09 */
[----:B------:R-:W-:Y:S02]  /*12bb0*/  IMAD.MOV.U32 R8, RZ, RZ, RZ ;  /* 0x000000ffff087224 */ /* 0x000fe400078e00ff */
        /* <DEDUP_REMOVED lines=17> */
.L_x_4849:
[----:B------:R-:W-:Y:S05]  /*12cd0*/  BSYNC B0 ;  /* 0x0000000000007941 */ /* 0x000fea0003800000 */
.L_x_4847:
[----:B------:R-:W-:-:S04]  /*12ce0*/  LOP3.LUT R0, RZ, R9, RZ, 0x33, !PT ;  /* 0x00000009ff007212 */ /* 0x000fc800078e33ff */
[----:B------:R-:W-:Y:S01]  /*12cf0*/  IADD3 R237, R0, R237, RZ ;  /* 0x000000ed00ed7210 */ /* 0x000fe20007ffe0ff */
[----:B------:R-:W-:Y:S05]  /*12d00*/  BRA `(.L_x_4850) ;  /* 0x0000004000007947 */ /* 0x000fea0003800000 */
.L_x_4838:
[----:B------:R-:W-:Y:S01]  /*12d10*/  IMAD.MOV.U32 R236, RZ, RZ, R3 ;  /* 0x000000ffffec7224 */ /* 0x000fe200078e0003 */
[----:B------:R-:W-:Y:S01]  /*12d20*/  MOV R238, RZ ;  /* 0x000000ff00ee7202 */ /* 0x000fe20000000f00 */
[----:B------:R-:W-:Y:S01]  /*12d30*/  IMAD.MOV.U32 R237, RZ, RZ, RZ ;  /* 0x000000ffffed7224 */ /* 0x000fe200078e00ff */
[----:B------:R-:W-:Y:S02]  /*12d40*/  MOV R239, c[0x0][0x53c] ;  /* 0x00014f0000ef7a02 */ /* 0x000fe40000000f00 */
.L_x_4850:
[----:B------:R-:W-:Y:S05]  /*12d50*/  BSYNC B1 ;  /* 0x0000000000017941 */ /* 0x000fea0003800000 */
.L_x_4836:
[----:B------:R-:W-:Y:S01]  /*12d60*/  WARPSYNC 0xffffffff ;  /* 0xffffffff00007948 */ /* 0x000fe20003800000 */
[----:B------:R-:W-:Y:S01]  /*12d70*/  BAR.SYNC.DEFER_BLOCKING 0x4, 0x100 ;  /* 0x0104000000007b1d */ /* 0x000fe20000010000 */
[----:B------:R-:W-:-:S13]  /*12d80*/  ISETP.NE.AND P0, PT, R10, RZ, PT ;  /* 0x000000ff0a00720c */ /* 0x000fda0003f05270 */
[----:B------:R1:W-:Y:S04]  /*12d90*/  @!P0 STS.128 [0x20100], R236 ;  /* 0x020100ecff008388 */ /* 0x0003e80000000c00 */
[----:B------:R-:W-:Y:S06]  /*12da0*/  BAR.ARV 0x5, 0x100 ;  /* 0x0144000000007b1d */ /* 0x000fec0000002000 */
.L_x_4831:
[----:B----4-:R-:W-:-:S13]  /*12db0*/  ISETP.GE.AND P0, PT, R239, c[0x0][0x53c], PT ;  /* 0x00014f00ef007a0c */ /* 0x010fda0003f06270 */
[----:B-123--:R-:W-:Y:S01]  /*12dc0*/  @P0 CALL.REL.NOINC `(.L_x_4851) ;  /* 0x0000001000000944 */ /* 0x00efe20003c00000 */
[----:B------:R-:W-:Y:S05]  /*12dd0*/  BRA `(.L_x_4852) ;  /* 0xfffeebe000007947 */ /* 0x000fea000383ffff */
.L_x_4851:
[----:B------:R-:W-:Y:S05]  /*12de0*/  EXIT ;  /* 0x000000000000794d */ /* 0x000fea0003800000 */
.L_x_4754:
[----:B------:R-:W-:Y:S02]  /*12df0*/  MOV R4, 0x1 ;  /* 0x0000000100047802 */ /* 0x000fe40000000f00 */
[----:B------:R-:W-:Y:S02]  /*12e00*/  MOV R0, 0x12e20 ;  /* 0x00012e2000007802 */ /* 0x000fe40000000f00 */
[----:B--2---:R-:W-:Y:S05]  /*12e10*/  CALL.REL.NOINC `($__internal_98_$__cuda_sm70_shflsync_up_p) ;  /* 0x000015f000007944 */ /* 0x004fea0003c00000 */
[----:B-12---:R-:W-:Y:S05]  /*12e20*/  BRA `(.L_x_4853) ;  /* 0xfffed66000007947 */ /* 0x006fea000383ffff */
.L_x_4755:
[----:B------:R-:W-:Y:S02]  /*12e30*/  MOV R4, 0x2 ;  /* 0x0000000200047802 */ /* 0x000fe40000000f00 */
[----:B------:R-:W-:Y:S02]  /*12e40*/  MOV R0, 0x12e60 ;  /* 0x00012e6000007802 */ /* 0x000fe40000000f00 */
[----:B--2---:R-:W-:Y:S05]  /*12e50*/  CALL.REL.NOINC `($__internal_98_$__cuda_sm70_shflsync_up_p) ;  /* 0x000015b000007944 */ /* 0x004fea0003c00000 */
[----:B--2---:R-:W-:Y:S02]  /*12e60*/  SEL R4, R4, RZ, P4 ;  /* 0x000000ff04047207 */ /* 0x004fe40002000000 */
[----:B------:R-:W-:-:S03]  /*12e70*/  MOV R0, 0x12eb0 ;  /* 0x00012eb000007802 */ /* 0x000fc60000000f00 */
[----:B-1----:R-:W-:Y:S02]  /*12e80*/  IMAD.IADD R13, R13, 0x1, R4 ;  /* 0x000000010d0d7824 */ /* 0x002fe400078e0204 */
[----:B------:R-:W-:Y:S02]  /*12e90*/  IMAD.MOV.U32 R4, RZ, RZ, 0x4 ;  /* 0x00000004ff047424 */ /* 0x000fe400078e00ff */
[----:B------:R-:W-:Y:S05]  /*12ea0*/  CALL.REL.NOINC `($__internal_98_$__cuda_sm70_shflsync_up_p) ;  /* 0x0000156000007944 */ /* 0x000fea0003c00000 */
        /* <DEDUP_REMOVED lines=11> */
[----:B------:R-:W-:Y:S02]  /*12f60*/  MOV R5, 0x1f ;  /* 0x0000001f00057802 */ /* 0x000fe40000000f00 */
[----:B------:R-:W-:Y:S01]  /*12f70*/  MOV R0, 0x12fc0 ;  /* 0x00012fc000007802 */ /* 0x000fe20000000f00 */
[----:B-1----:R-:W-:Y:S02]  /*12f80*/  IMAD.IADD R13, R13, 0x1, R4 ;  /* 0x000000010d0d7824 */ /* 0x002fe400078e0204 */
[----:B------:R-:W-:Y:S02]  /*12f90*/  IMAD.MOV.U32 R4, RZ, RZ, 0x1f ;  /* 0x0000001fff047424 */ /* 0x000fe400078e00ff */
[----:B------:R-:W-:-:S02]  /*12fa0*/  IMAD.MOV.U32 R7, RZ, RZ, R13 ;  /* 0x000000ffff077224 */ /* 0x000fc400078e000d */
[----:B------:R-:W-:Y:S05]  /*12fb0*/  CALL.REL.NOINC `($__internal_97_$__cuda_sm70_shflsync_idx_p) ;  /* 0x0000140000007944 */ /* 0x000fea0003c00000 */
[----:B-12---:R-:W-:Y:S05]  /*12fc0*/  BRA `(.L_x_4854) ;  /* 0xfffed5c000007947 */ /* 0x006fea000383ffff */
.L_x_4757:
[----:B------:R-:W-:Y:S02]  /*12fd0*/  SEL R2, RZ, 0x1, P0 ;  /* 0x00000001ff027807 */ /* 0x000fe40000000000 */
[----:B------:R-:W-:-:S02]  /*12fe0*/  MOV R0, 0x13000 ;  /* 0x0001300000007802 */ /* 0x000fc40000000f00 */
[----:B------:R-:W-:Y:S05]  /*12ff0*/  CALL.REL.NOINC `($__internal_99_$__cuda_sm70_votesync_ballot) ;  /* 0x0000146000007944 */ /* 0x000fea0003c00000 */
[----:B------:R-:W-:Y:S05]  /*13000*/  BRA `(.L_x_4855) ;  /* 0xfffed61000007947 */ /* 0x000fea000383ffff */
.L_x_4758:
[----:B------:R-:W-:Y:S01]  /*13010*/  IMAD.MOV.U32 R7, RZ, RZ, R15 ;  /* 0x000000ffff077224 */ /* 0x000fe200078e000f */
[----:B------:R-:W-:-:S02]  /*13020*/  MOV R5, 0x1f ;  /* 0x0000001f00057802 */ /* 0x000fc40000000f00 */
[----:B------:R-:W-:Y:S02]  /*13030*/  MOV R0, 0x13050 ;  /* 0x0001305000007802 */ /* 0x000fe40000000f00 */
[----:B------:R-:W-:Y:S05]  /*13040*/  CALL.REL.NOINC `($__internal_97_$__cuda_sm70_shflsync_idx_p) ;  /* 0x0000137000007944 */ /* 0x000fea0003c00000 */
[----:B--2---:R-:W-:Y:S01]  /*13050*/  IMAD.MOV.U32 R15, RZ, RZ, R5 ;  /* 0x000000ffff0f7224 */ /* 0x004fe200078e0005 */
[----:B------:R-:W-:Y:S01]  /*13060*/  MOV R17, RZ ;  /* 0x000000ff00117202 */ /* 0x000fe20000000f00 */
[----:B-1----:R-:W-:Y:S01]  /*13070*/  IMAD.MOV.U32 R7, RZ, RZ, R10 ;  /* 0x000000ffff077224 */ /* 0x002fe200078e000a */
[----:B------:R-:W-:Y:S02]  /*13080*/  MOV R5, 0x1f ;  /* 0x0000001f00057802 */ /* 0x000fe40000000f00 */
[----:B------:R-:W-:Y:S02]  /*13090*/  MOV R0, 0x130b0 ;  /* 0x000130b000007802 */ /* 0x000fe40000000f00 */
[----:B------:R-:W-:Y:S05]  /*130a0*/  CALL.REL.NOINC `($__internal_97_$__cuda_sm70_shflsync_idx_p) ;  /* 0x0000131000007944 */ /* 0x000fea0003c00000 */
[----:B--2---:R-:W-:Y:S01]  /*130b0*/  MOV R10, R5 ;  /* 0x00000005000a7202 */ /* 0x004fe20000000f00 */
[----:B-1----:R-:W-:Y:S05]  /*130c0*/  BRA `(.L_x_4856) ;  /* 0xfffed5b000007947 */ /* 0x002fea000383ffff */
.L_x_4761:
[----:B------:R-:W-:Y:S01]  /*130d0*/  IMAD.MOV.U32 R7, RZ, RZ, R13 ;  /* 0x000000ffff077224 */ /* 0x000fe200078e000d */
[----:B------:R-:W-:Y:S02]  /*130e0*/  MOV R5, 0x1f ;  /* 0x0000001f00057802 */ /* 0x000fe40000000f00 */
[----:B------:R-:W-:Y:S02]  /*130f0*/  MOV R0, 0x13110 ;  /* 0x0001311000007802 */ /* 0x000fe40000000f00 */
[----:B--23--:R-:W-:Y:S05]  /*13100*/  CALL.REL.NOINC `($__internal_97_$__cuda_sm70_shflsync_idx_p) ;  /* 0x000012b000007944 */ /* 0x00cfea0003c00000 */
[----:B--2---:R-:W-:Y:S01]  /*13110*/  MOV R17, R5 ;  /* 0x0000000500117202 */ /* 0x004fe20000000f00 */
[----:B-1----:R-:W-:Y:S05]  /*13120*/  BRA `(.L_x_4760) ;  /* 0xfffed5b000007947 */ /* 0x002fea000383ffff */
.L_x_4772:
[----:B------:R-:W-:Y:S01]  /*13130*/  IMAD.MOV.U32 R7, RZ, RZ, R12 ;  /* 0x000000ffff077224 */ /* 0x000fe200078e000c */
[----:B-1----:R-:W-:Y:S01]  /*13140*/  MOV R4, RZ ;  /* 0x000000ff00047202 */ /* 0x002fe20000000f00 */
[----:B------:R-:W-:Y:S01]  /*13150*/  IMAD.MOV.U32 R5, RZ, RZ, 0x181f ;  /* 0x0000181fff057424 */ /* 0x000fe200078e00ff */
[----:B------:R-:W-:-:S02]  /*13160*/  MOV R0, 0x13180 ;  /* 0x0001318000007802 */ /* 0x000fc40000000f00 */
[----:B------:R-:W-:Y:S05]  /*13170*/  CALL.REL.NOINC `($__internal_97_$__cuda_sm70_shflsync_idx_p) ;  /* 0x0000124000007944 */ /* 0x000fea0003c00000 */
[----:B--2---:R-:W-:Y:S01]  /*13180*/  MOV R14, R5 ;  /* 0x00000005000e7202 */ /* 0x004fe20000000f00 */
[----:B-1----:R-:W-:Y:S05]  /*13190*/  BRA `(.L_x_4857) ;  /* 0xfffefa1000007947 */ /* 0x002fea000383ffff */
.L_x_4773:
[----:B------:R-:W-:Y:S01]  /*131a0*/  IMAD.MOV.U32 R7, RZ, RZ, R13 ;  /* 0x000000ffff077224 */ /* 0x000fe200078e000d */
[----:B------:R-:W-:Y:S01]  /*131b0*/  MOV R4, RZ ;  /* 0x000000ff00047202 */ /* 0x000fe20000000f00 */
[----:B------:R-:W-:Y:S01]  /*131c0*/  IMAD.MOV.U32 R5, RZ, RZ, 0x181f ;  /* 0x0000181fff057424 */ /* 0x000fe200078e00ff */
[----:B------:R-:W-:-:S02]  /*131d0*/  MOV R0, 0x131f0 ;  /* 0x000131f000007802 */ /* 0x000fc40000000f00 */
[----:B-12---:R-:W-:Y:S05]  /*131e0*/  CALL.REL.NOINC `($__internal_97_$__cuda_sm70_shflsync_idx_p) ;  /* 0x000011d000007944 */ /* 0x006fea0003c00000 */
[----:B-12---:R-:W-:Y:S05]  /*131f0*/  BRA `(.L_x_4858) ;  /* 0xfffef9d000007947 */ /* 0x006fea000383ffff */
.L_x_4776:
[----:B--2---:R-:W-:Y:S01]  /*13200*/  IMAD.MOV.U32 R7, RZ, RZ, R12 ;  /* 0x000000ffff077224 */ /* 0x004fe200078e000c */
[----:B------:R-:W-:Y:S01]  /*13210*/  MOV R4, 0x1 ;  /* 0x0000000100047802 */ /* 0x000fe20000000f00 */
[----:B----4-:R-:W-:Y:S01]  /*13220*/  IMAD.MOV.U32 R5, RZ, RZ, 0x181f ;  /* 0x0000181fff057424 */ /* 0x010fe200078e00ff */
[----:B------:R-:W-:-:S02]  /*13230*/  MOV R0, 0x13250 ;  /* 0x0001325000007802 */ /* 0x000fc40000000f00 */
[----:B-1-3--:R-:W-:Y:S05]  /*13240*/  CALL.REL.NOINC `($__internal_97_$__cuda_sm70_shflsync_idx_p) ;  /* 0x0000117000007944 */ /* 0x00afea0003c00000 */
[----:B--2---:R-:W-:Y:S01]  /*13250*/  IMAD.MOV.U32 R14, RZ, RZ, R5 ;  /* 0x000000ffff0e7224 */ /* 0x004fe200078e0005 */
[----:B-1----:R-:W-:Y:S01]  /*13260*/  MOV R4, 0x1 ;  /* 0x0000000100047802 */ /* 0x002fe20000000f00 */
[----:B------:R-:W-:Y:S01]  /*13270*/  IMAD.MOV.U32 R7, RZ, RZ, R13 ;  /* 0x000000ffff077224 */ /* 0x000fe200078e000d */
[----:B------:R-:W-:-:S02]  /*13280*/  MOV R5, 0x181f ;  /* 0x0000181f00057802 */ /* 0x000fc40000000f00 */
[----:B------:R-:W-:Y:S02]  /*13290*/  MOV R0, 0x132b0 ;  /* 0x000132b000007802 */ /* 0x000fe40000000f00 */
[----:B------:R-:W-:Y:S05]  /*132a0*/  CALL.REL.NOINC `($__internal_97_$__cuda_sm70_shflsync_idx_p) ;  /* 0x0000111000007944 */ /* 0x000fea0003c00000 */
[----:B-12---:R-:W-:Y:S05]  /*132b0*/  BRA `(.L_x_4859) ;  /* 0xfffefb3000007947 */ /* 0x006fea000383ffff */
.L_x_4779:
[----:B-1----:R-:W-:Y:S01]  /*132c0*/  IMAD.MOV.U32 R7, RZ, RZ, R12 ;  /* 0x000000ffff077224 */ /* 0x002fe200078e000c */
[----:B------:R-:W-:Y:S01]  /*132d0*/  MOV R4, 0x2 ;  /* 0x0000000200047802 */ /* 0x000fe20000000f00 */
[----:B----4-:R-:W-:Y:S01]  /*132e0*/  IMAD.MOV.U32 R5, RZ, RZ, 0x181f ;  /* 0x0000181fff057424 */ /* 0x010fe200078e00ff */
[----:B------:R-:W-:Y:S02]  /*132f0*/  MOV R0, 0x13310 ;  /* 0x0001331000007802 */ /* 0x000fe40000000f00 */
[----:B--23--:R-:W-:Y:S05]  /*13300*/  CALL.REL.NOINC `($__internal_97_$__cuda_sm70_shflsync_idx_p) ;  /* 0x000010b000007944 */ /* 0x00cfea0003c00000 */
[----:B--2---:R-:W-:Y:S01]  /*13310*/  MOV R14, R5 ;  /* 0x00000005000e7202 */ /* 0x004fe20000000f00 */
[----:B-1----:R-:W-:Y:S05]  /*13320*/  BRA `(.L_x_4860) ;  /* 0xfffefcc000007947 */ /* 0x002fea000383ffff */
.L_x_4780:
[----:B------:R-:W-:Y:S01]  /*13330*/  IMAD.MOV.U32 R7, RZ, RZ, R13 ;  /* 0x000000ffff077224 */ /* 0x000fe200078e000d */
[----:B------:R-:W-:Y:S01]  /*13340*/  MOV R4, 0x2 ;  /* 0x0000000200047802 */ /* 0x000fe20000000f00 */
[----:B----4-:R-:W-:Y:S01]  /*13350*/  IMAD.MOV.U32 R5, RZ, RZ, 0x181f ;  /* 0x0000181fff057424 */ /* 0x010fe200078e00ff */
[----:B------:R-:W-:Y:S02]  /*13360*/  MOV R0, 0x13380 ;  /* 0x0001338000007802 */ /* 0x000fe40000000f00 */
[----:B-123--:R-:W-:Y:S05]  /*13370*/  CALL.REL.NOINC `($__internal_97_$__cuda_sm70_shflsync_idx_p) ;  /* 0x0000104000007944 */ /* 0x00efea0003c00000 */
[----:B-12---:R-:W-:Y:S05]  /*13380*/  BRA `(.L_x_4861) ;  /* 0xfffefc8000007947 */ /* 0x006fea000383ffff */
.L_x_4783:
[----:B-1----:R-:W-:Y:S01]  /*13390*/  IMAD.MOV.U32 R7, RZ, RZ, R12 ;  /* 0x000000ffff077224 */ /* 0x002fe200078e000c */
[----:B------:R-:W-:Y:S01]  /*133a0*/  MOV R4, 0x3 ;  /* 0x0000000300047802 */ /* 0x000fe20000000f00 */
[----:B------:R-:W-:Y:S01]  /*133b0*/  IMAD.MOV.U32 R5, RZ, RZ, 0x181f ;  /* 0x0000181fff057424 */ /* 0x000fe200078e00ff */
[----:B------:R-:W-:-:S02]  /*133c0*/  MOV R0, 0x133e0 ;  /* 0x000133e000007802 */ /* 0x000fc40000000f00 */
[----:B--234-:R-:W-:Y:S05]  /*133d0*/  CALL.REL.NOINC `($__internal_97_$__cuda_sm70_shflsync_idx_p) ;  /* 0x00000fe000007944 */ /* 0x01cfea0003c00000 */
[----:B--2---:R-:W-:Y:S01]  /*133e0*/  IMAD.MOV.U32 R12, RZ, RZ, R5 ;  /* 0x000000ffff0c7224 */ /* 0x004fe200078e0005 */
[----:B-1----:R-:W-:Y:S01]  /*133f0*/  MOV R4, 0x3 ;  /* 0x0000000300047802 */ /* 0x002fe20000000f00 */
[----:B------:R-:W-:Y:S01]  /*13400*/  IMAD.MOV.U32 R7, RZ, RZ, R13 ;  /* 0x000000ffff077224 */ /* 0x000fe200078e000d */
[----:B------:R-:W-:-:S02]  /*13410*/  MOV R5, 0x181f ;  /* 0x0000181f00057802 */ /* 0x000fc40000000f00 */
[----:B------:R-:W-:Y:S02]  /*13420*/  MOV R0, 0x13440 ;  /* 0x0001344000007802 */ /* 0x000fe40000000f00 */
[----:B------:R-:W-:Y:S05]  /*13430*/  CALL.REL.NOINC `($__internal_97_$__cuda_sm70_shflsync_idx_p) ;  /* 0x00000f8000007944 */ /* 0x000fea0003c00000 */
[----:B-12---:R-:W-:Y:S05]  /*13440*/  BRA `(.L_x_4862) ;  /* 0xfffefdd000007947 */ /* 0x006fea000383ffff */
.L_x_4790:
[----:B------:R1:W5:Y:S01]  /*13450*/  LDL R8, [R1+0x70] ;  /* 0x0000700001087983 */ /* 0x0003620000100800 */
[----:B------:R-:W-:Y:S02]  /*13460*/  MOV R5, 0x2 ;  /* 0x0000000200057802 */ /* 0x000fe40000000f00 */
[----:B------:R-:W-:Y:S02]  /*13470*/  MOV R6, 0x13490 ;  /* 0x0001349000067802 */ /* 0x000fe40000000f00 */
[----:B-1---5:R-:W-:Y:S05]  /*13480*/  CALL.REL.NOINC `($__internal_96_$__cuda_sm70_shflsync_bfly_p) ;  /* 0x00000ee000007944 */ /* 0x022fea0003c00000 */
[----:B-12---:R-:W-:Y:S05]  /*13490*/  BRA `(.L_x_4863) ;  /* 0xffff9d7000007947 */ /* 0x006fea000383ffff */
.L_x_4791:
[----:B------:R-:W-:Y:S01]  /*134a0*/  IMAD.MOV.U32 R8, RZ, RZ, R10 ;  /* 0x000000ffff087224 */ /* 0x000fe200078e000a */
[----:B------:R-:W-:Y:S02]  /*134b0*/  MOV R5, 0x1 ;  /* 0x0000000100057802 */ /* 0x000fe40000000f00 */
[----:B------:R-:W-:Y:S02]  /*134c0*/  MOV R6, 0x134e0 ;  /* 0x000134e000067802 */ /* 0x000fe40000000f00 */
[----:B------:R-:W-:Y:S05]  /*134d0*/  CALL.REL.NOINC `($__internal_96_$__cuda_sm70_shflsync_bfly_p) ;  /* 0x00000e9000007944 */ /* 0x000fea0003c00000 */
[----:B-1----:R1:W5:Y:S01]  /*134e0*/  LDL R8, [R1+0x58] ;  /* 0x0000580001087983 */ /* 0x0023620000100800 */
[----:B--2---:R-:W-:Y:S01]  /*134f0*/  FADD.FTZ R7, R10, R5 ;  /* 0x000000050a077221 */ /* 0x004fe20000010000 */
[----:B------:R-:W-:Y:S02]  /*13500*/  MOV R5, 0x2 ;  /* 0x0000000200057802 */ /* 0x000fe40000000f00 */
[----:B------:R-:W-:-:S02]  /*13510*/  MOV R6, 0x13530 ;  /* 0x0001353000067802 */ /* 0x000fc40000000f00 */
[----:B-1---5:R-:W-:Y:S05]  /*13520*/  CALL.REL.NOINC `($__internal_96_$__cuda_sm70_shflsync_bfly_p) ;  /* 0x00000e4000007944 */ /* 0x022fea0003c00000 */
[----:B------:R-:W3:Y:S02]  /*13530*/  LDL.LU R6, [R1+0x58] ;  /* 0x0000580001067983 */ /* 0x000ee40000300800 */
[----:B-123--:R-:W-:Y:S01]  /*13540*/  FADD.FTZ R8, R6, R5 ;  /* 0x0000000506087221 */ /* 0x00efe20000010000 */
[----:B------:R-:W-:-:S02]  /*13550*/  MOV R5, 0x1 ;  /* 0x0000000100057802 */ /* 0x000fc40000000f00 */
[----:B------:R-:W-:Y:S02]  /*13560*/  MOV R6, 0x13580 ;  /* 0x0001358000067802 */ /* 0x000fe40000000f00 */
[----:B------:R-:W-:Y:S05]  /*13570*/  CALL.REL.NOINC `($__internal_96_$__cuda_sm70_shflsync_bfly_p) ;  /* 0x00000df000007944 */ /* 0x000fea0003c00000 */
[----:B-12---:R-:W-:Y:S05]  /*13580*/  BRA `(.L_x_4864) ;  /* 0xffff9d1000007947 */ /* 0x006fea000383ffff */
.L_x_4798:
[----:B-1234-:R-:W-:Y:S01]  /*13590*/  IMAD.MOV.U32 R7, RZ, RZ, R10 ;  /* 0x000000ffff077224 */ /* 0x01efe200078e000a */
[----:B------:R-:W-:Y:S01]  /*135a0*/  MOV R4, RZ ;  /* 0x000000ff00047202 */ /* 0x000fe20000000f00 */
[----:B------:R-:W-:Y:S01]  /*135b0*/  IMAD.MOV.U32 R5, RZ, RZ, 0x181f ;  /* 0x0000181fff057424 */ /* 0x000fe200078e00ff */
[----:B------:R-:W-:Y:S02]  /*135c0*/  MOV R0, 0x135e0 ;  /* 0x000135e000007802 */ /* 0x000fe40000000f00 */
[----:B------:R-:W-:Y:S05]  /*135d0*/  CALL.REL.NOINC `($__internal_97_$__cuda_sm70_shflsync_idx_p) ;  /* 0x00000de000007944 */ /* 0x000fea0003c00000 */
[----:B--2---:R-:W-:Y:S01]  /*135e0*/  MOV R77, R5 ;  /* 0x00000005004d7202 */ /* 0x004fe20000000f00 */
[----:B-1----:R-:W-:Y:S05]  /*135f0*/  BRA `(.L_x_4865) ;  /* 0xffffb8e000007947 */ /* 0x002fea000383ffff */
.L_x_4799:
[----:B------:R-:W-:Y:S01]  /*13600*/  IMAD.MOV.U32 R7, RZ, RZ, R11 ;  /* 0x000000ffff077224 */ /* 0x000fe200078e000b */
[----:B------:R-:W-:Y:S01]  /*13610*/  MOV R4, RZ ;  /* 0x000000ff00047202 */ /* 0x000fe20000000f00 */
[----:B------:R-:W-:Y:S01]  /*13620*/  IMAD.MOV.U32 R5, RZ, RZ, 0x181f ;  /* 0x0000181fff057424 */ /* 0x000fe200078e00ff */
[----:B------:R-:W-:Y:S02]  /*13630*/  MOV R0, 0x13650 ;  /* 0x0001365000007802 */ /* 0x000fe40000000f00 */
[----:B-12---:R-:W-:Y:S05]  /*13640*/  CALL.REL.NOINC `($__internal_97_$__cuda_sm70_shflsync_idx_p) ;  /* 0x00000d7000007944 */ /* 0x006fea0003c00000 */
[----:B-12---:R-:W-:Y:S05]  /*13650*/  BRA `(.L_x_4866) ;  /* 0xffffb8a000007947 */ /* 0x006fea000383ffff */
.L_x_4802:
        /* <DEDUP_REMOVED lines=12> */
.L_x_4805:
[----:B-1----:R-:W-:Y:S01]  /*13720*/  IMAD.MOV.U32 R7, RZ, RZ, R10 ;  /* 0x000000ffff077224 */ /* 0x002fe200078e000a */
[----:B------:R-:W-:Y:S01]  /*13730*/  MOV R4, 0x2 ;  /* 0x0000000200047802 */ /* 0x000fe20000000f00 */
[----:B----4-:R-:W-:Y:S01]  /*13740*/  IMAD.MOV.U32 R5, RZ, RZ, 0x181f ;  /* 0x0000181fff057424 */ /* 0x010fe200078e00ff */
[----:B------:R-:W-:Y:S02]  /*13750*/  MOV R0, 0x13770 ;  /* 0x0001377000007802 */ /* 0x000fe40000000f00 */
[----:B--23--:R-:W-:Y:S05]  /*13760*/  CALL.REL.NOINC `($__internal_97_$__cuda_sm70_shflsync_idx_p) ;  /* 0x00000c5000007944 */ /* 0x00cfea0003c00000 */
[----:B--2---:R-:W-:Y:S01]  /*13770*/  MOV R20, R5 ;  /* 0x0000000500147202 */ /* 0x004fe20000000f00 */
[----:B-1----:R-:W-:Y:S05]  /*13780*/  BRA `(.L_x_4868) ;  /* 0xffffba7000007947 */ /* 0x002fea000383ffff */
.L_x_4806:
[----:B------:R-:W-:Y:S01]  /*13790*/  IMAD.MOV.U32 R7, RZ, RZ, R11 ;  /* 0x000000ffff077224 */ /* 0x000fe200078e000b */
[----:B------:R-:W-:Y:S01]  /*137a0*/  MOV R4, 0x2 ;  /* 0x0000000200047802 */ /* 0x000fe20000000f00 */
[----:B----4-:R-:W-:Y:S01]  /*137b0*/  IMAD.MOV.U32 R5, RZ, RZ, 0x181f ;  /* 0x0000181fff057424 */ /* 0x010fe200078e00ff */
[----:B------:R-:W-:Y:S02]  /*137c0*/  MOV R0, 0x137e0 ;  /* 0x000137e000007802 */ /* 0x000fe40000000f00 */
[----:B-123--:R-:W-:Y:S05]  /*137d0*/  CALL.REL.NOINC `($__internal_97_$__cuda_sm70_shflsync_idx_p) ;  /* 0x00000be000007944 */ /* 0x00efea0003c00000 */
[----:B-12---:R-:W-:Y:S05]  /*137e0*/  BRA `(.L_x_4869) ;  /* 0xffffba3000007947 */ /* 0x006fea000383ffff */
.L_x_4809:
        /* <DEDUP_REMOVED lines=12> */
.L_x_4811:
[----:B------:R-:W-:Y:S01]  /*138b0*/  IMAD.MOV.U32 R7, RZ, RZ, R3 ;  /* 0x000000ffff077224 */ /* 0x000fe200078e0003 */
[----:B------:R-:W-:Y:S01]  /*138c0*/  MOV R4, RZ ;  /* 0x000000ff00047202 */ /* 0x000fe20000000f00 */
[----:B------:R-:W-:Y:S01]  /*138d0*/  IMAD.MOV.U32 R5, RZ, RZ, 0x1c1f ;  /* 0x00001c1fff057424 */ /* 0x000fe200078e00ff */
[----:B------:R-:W-:Y:S02]  /*138e0*/  MOV R0, 0x13900 ;  /* 0x0001390000007802 */ /* 0x000fe40000000f00 */
[----:B------:R-:W-:Y:S05]  /*138f0*/  CALL.REL.NOINC `($__internal_97_$__cuda_sm70_shflsync_idx_p) ;  /* 0x00000ac000007944 */ /* 0x000fea0003c00000 */
[----:B--2---:R-:W-:Y:S01]  /*13900*/  MOV R11, R5 ;  /* 0x00000005000b7202 */ /* 0x004fe20000000f00 */
[----:B-1----:R-:W-:Y:S05]  /*13910*/  BRA `(.L_x_4871) ;  /* 0xffffbe1000007947 */ /* 0x002fea000383ffff */
.L_x_4812:
[----:B------:R-:W-:Y:S01]  /*13920*/  IMAD.MOV.U32 R7, RZ, RZ, R10 ;  /* 0x000000ffff077224 */ /* 0x000fe200078e000a */
[----:B------:R-:W-:Y:S01]  /*13930*/  MOV R4, RZ ;  /* 0x000000ff00047202 */ /* 0x000fe20000000f00 */
[----:B------:R-:W-:Y:S01]  /*13940*/  IMAD.MOV.U32 R5, RZ, RZ, 0x1c1f ;  /* 0x00001c1fff057424 */ /* 0x000fe200078e00ff */
[----:B------:R-:W-:Y:S02]  /*13950*/  MOV R0, 0x13970 ;  /* 0x0001397000007802 */ /* 0x000fe40000000f00 */
[----:B-12---:R-:W-:Y:S05]  /*13960*/  CALL.REL.NOINC `($__internal_97_$__cuda_sm70_shflsync_idx_p) ;  /* 0x00000a5000007944 */ /* 0x006fea0003c00000 */
[----:B-12---:R-:W-:Y:S05]  /*13970*/  BRA `(.L_x_4872) ;  /* 0xffffbdd000007947 */ /* 0x006fea000383ffff */
.L_x_4815:
[----:B----4-:R-:W-:Y:S01]  /*13980*/  IMAD.MOV.U32 R7, RZ, RZ, R3 ;  /* 0x000000ffff077224 */ /* 0x010fe200078e0003 */
[----:B------:R-:W-:Y:S01]  /*13990*/  MOV R4, 0x1 ;  /* 0x0000000100047802 */ /* 0x000fe20000000f00 */
[----:B------:R-:W-:Y:S01]  /*139a0*/  IMAD.MOV.U32 R5, RZ, RZ, 0x1c1f ;  /* 0x00001c1fff057424 */ /* 0x000fe200078e00ff */
[----:B------:R-:W-:-:S02]  /*139b0*/  MOV R0, 0x139d0 ;  /* 0x000139d000007802 */ /* 0x000fc40000000f00 */
[----:B-123--:R-:W-:Y:S05]  /*139c0*/  CALL.REL.NOINC `($__internal_97_$__cuda_sm70_shflsync_idx_p) ;  /* 0x000009f000007944 */ /* 0x00efea0003c00000 */
[----:B--2---:R-:W-:Y:S01]  /*139d0*/  IMAD.MOV.U32 R3, RZ, RZ, R5 ;  /* 0x000000ffff037224 */ /* 0x004fe200078e0005 */
[----:B-1----:R-:W-:Y:S01]  /*139e0*/  MOV R4, 0x1 ;  /* 0x0000000100047802 */ /* 0x002fe20000000f00 */
[----:B------:R-:W-:Y:S01]  /*139f0*/  IMAD.MOV.U32 R7, RZ, RZ, R10 ;  /* 0x000000ffff077224 */ /* 0x000fe200078e000a */
[----:B------:R-:W-:-:S02]  /*13a00*/  MOV R5, 0x1c1f ;  /* 0x00001c1f00057802 */ /* 0x000fc40000000f00 */
[----:B------:R-:W-:Y:S02]  /*13a10*/  MOV R0, 0x13a30 ;  /* 0x00013a3000007802 */ /* 0x000fe40000000f00 */
[----:B------:R-:W-:Y:S05]  /*13a20*/  CALL.REL.NOINC `($__internal_97_$__cuda_sm70_shflsync_idx_p) ;  /* 0x0000099000007944 */ /* 0x000fea0003c00000 */
[----:B-12---:R-:W-:Y:S05]  /*13a30*/  BRA `(.L_x_4873) ;  /* 0xffffca0000007947 */ /* 0x006fea000383ffff */
.L_x_4819:
[----:B------:R-:W-:Y:S01]  /*13a40*/  IMAD.MOV.U32 R7, RZ, RZ, R11 ;  /* 0x000000ffff077224 */ /* 0x000fe200078e000b */
[----:B------:R-:W-:Y:S01]  /*13a50*/  MOV R4, RZ ;  /* 0x000000ff00047202 */ /* 0x000fe20000000f00 */
[----:B------:R-:W-:Y:S01]  /*13a60*/  IMAD.MOV.U32 R5, RZ, RZ, 0x181f ;  /* 0x0000181fff057424 */ /* 0x000fe200078e00ff */
[----:B------:R-:W-:Y:S02]  /*13a70*/  MOV R0, 0x13a90 ;  /* 0x00013a9000007802 */ /* 0x000fe40000000f00 */
[----:B------:R-:W-:Y:S05]  /*13a80*/  CALL.REL.NOINC `($__internal_97_$__cuda_sm70_shflsync_idx_p) ;  /* 0x0000093000007944 */ /* 0x000fea0003c00000 */
[----:B--2---:R-:W-:Y:S01]  /*13a90*/  MOV R12, R5 ;  /* 0x00000005000c7202 */ /* 0x004fe20000000f00 */
[----:B-1----:R-:W-:Y:S05]  /*13aa0*/  BRA `(.L_x_4874) ;  /* 0xffffddc000007947 */ /* 0x002fea000383ffff */
.L_x_4820:
[----:B------:R-:W-:Y:S01]  /*13ab0*/  IMAD.MOV.U32 R7, RZ, RZ, R10 ;  /* 0x000000ffff077224 */ /* 0x000fe200078e000a */
[----:B------:R-:W-:Y:S01]  /*13ac0*/  MOV R4, RZ ;  /* 0x000000ff00047202 */ /* 0x000fe20000000f00 */
[----:B------:R-:W-:Y:S01]  /*13ad0*/  IMAD.MOV.U32 R5, RZ, RZ, 0x181f ;  /* 0x0000181fff057424 */ /* 0x000fe200078e00ff */
[----:B------:R-:W-:Y:S02]  /*13ae0*/  MOV R0, 0x13b00 ;  /* 0x00013b0000007802 */ /* 0x000fe40000000f00 */
[----:B-12---:R-:W-:Y:S05]  /*13af0*/  CALL.REL.NOINC `($__internal_97_$__cuda_sm70_shflsync_idx_p) ;  /* 0x000008c000007944 */ /* 0x006fea0003c00000 */
[----:B-12---:R-:W-:Y:S05]  /*13b00*/  BRA `(.L_x_4875) ;  /* 0xffffdd8000007947 */ /* 0x006fea000383ffff */
.L_x_4823:
        /* <DEDUP_REMOVED lines=12> */
.L_x_4826:
[----:B--2---:R-:W-:Y:S01]  /*13bd0*/  IMAD.MOV.U32 R7, RZ, RZ, R11 ;  /* 0x000000ffff077224 */ /* 0x004fe200078e000b */
[----:B------:R-:W-:Y:S01]  /*13be0*/  MOV R4, 0x2 ;  /* 0x0000000200047802 */ /* 0x000fe20000000f00 */
[----:B------:R-:W-:Y:S01]  /*13bf0*/  IMAD.MOV.U32 R5, RZ, RZ, 0x181f ;  /* 0x0000181fff057424 */ /* 0x000fe200078e00ff */
[----:B------:R-:W-:Y:S02]  /*13c00*/  MOV R0, 0x13c20 ;  /* 0x00013c2000007802 */ /* 0x000fe40000000f00 */
[----:B-1-3--:R-:W-:Y:S05]  /*13c10*/  CALL.REL.NOINC `($__internal_97_$__cuda_sm70_shflsync_idx_p) ;  /* 0x000007a000007944 */ /* 0x00afea0003c00000 */
[----:B--2---:R-:W-:Y:S01]  /*13c20*/  MOV R3, R5 ;  /* 0x0000000500037202 */ /* 0x004fe20000000f00 */
[----:B-1----:R-:W-:Y:S05]  /*13c30*/  BRA `(.L_x_4877) ;  /* 0xffffdf6000007947 */ /* 0x002fea000383ffff */
.L_x_4827:
[----:B--2---:R-:W-:Y:S01]  /*13c40*/  IMAD.MOV.U32 R7, RZ, RZ, R10 ;  /* 0x000000ffff077224 */ /* 0x004fe200078e000a */
[----:B------:R-:W-:Y:S01]  /*13c50*/  MOV R4, 0x2 ;  /* 0x0000000200047802 */ /* 0x000fe20000000f00 */
[----:B------:R-:W-:Y:S01]  /*13c60*/  IMAD.MOV.U32 R5, RZ, RZ, 0x181f ;  /* 0x0000181fff057424 */ /* 0x000fe200078e00ff */
[----:B------:R-:W-:Y:S02]  /*13c70*/  MOV R0, 0x13c90 ;  /* 0x00013c9000007802 */ /* 0x000fe40000000f00 */
[----:B-1-34-:R-:W-:Y:S05]  /*13c80*/  CALL.REL.NOINC `($__internal_97_$__cuda_sm70_shflsync_idx_p) ;  /* 0x0000073000007944 */ /* 0x01afea0003c00000 */
[----:B-12---:R-:W-:Y:S05]  /*13c90*/  BRA `(.L_x_4878) ;  /* 0xffffdf2000007947 */ /* 0x006fea000383ffff */
.L_x_4830:
        /* <DEDUP_REMOVED lines=12> */
.L_x_4832:
[----:B------:R-:W-:Y:S01]  /*13d60*/  IMAD.MOV.U32 R7, RZ, RZ, R2 ;  /* 0x000000ffff077224 */ /* 0x000fe200078e0002 */
[----:B------:R-:W-:Y:S01]  /*13d70*/  MOV R4, RZ ;  /* 0x000000ff00047202 */ /* 0x000fe20000000f00 */
[----:B------:R-:W-:Y:S01]  /*13d80*/  IMAD.MOV.U32 R5, RZ, RZ, 0x1f ;  /* 0x0000001fff057424 */ /* 0x000fe200078e00ff */
[----:B------:R-:W-:Y:S02]  /*13d90*/  MOV R0, 0x13db0 ;  /* 0x00013db000007802 */ /* 0x000fe40000000f00 */
[----:B------:R-:W-:Y:S05]  /*13da0*/  CALL.REL.NOINC `($__internal_97_$__cuda_sm70_shflsync_idx_p) ;  /* 0x0000061000007944 */ /* 0x000fea0003c00000 */
[----:B--2---:R-:W-:Y:S01]  /*13db0*/  MOV R3, R5 ;  /* 0x0000000500037202 */ /* 0x004fe20000000f00 */
[----:B-1----:R-:W-:Y:S05]  /*13dc0*/  BRA `(.L_x_4880) ;  /* 0xffffe19000007947 */ /* 0x002fea000383ffff */
.L_x_4833:
[----:B------:R-:W-:Y:S01]  /*13dd0*/  IMAD.MOV.U32 R7, RZ, RZ, R2 ;  /* 0x000000ffff077224 */ /* 0x000fe200078e0002 */
[----:B------:R-:W-:Y:S01]  /*13de0*/  MOV R4, 0x1 ;  /* 0x0000000100047802 */ /* 0x000fe20000000f00 */
[----:B------:R-:W-:Y:S01]  /*13df0*/  IMAD.MOV.U32 R5, RZ, RZ, 0x1f ;  /* 0x0000001fff057424 */ /* 0x000fe200078e00ff */
[----:B------:R-:W-:Y:S02]  /*13e00*/  MOV R0, 0x13e20 ;  /* 0x00013e2000007802 */ /* 0x000fe40000000f00 */
[----:B-12---:R-:W-:Y:S05]  /*13e10*/  CALL.REL.NOINC `($__internal_97_$__cuda_sm70_shflsync_idx_p) ;  /* 0x000005a000007944 */ /* 0x006fea0003c00000 */
[----:B--2---:R-:W-:Y:S01]  /*13e20*/  MOV R2, R5 ;  /* 0x0000000500027202 */ /* 0x004fe20000000f00 */
[----:B-1----:R-:W-:Y:S05]  /*13e30*/  BRA `(.L_x_4881) ;  /* 0xffffe14000007947 */ /* 0x002fea000383ffff */
.L_x_4834:
[----:B------:R-:W-:Y:S02]  /*13e40*/  MOV R4, 0x1 ;  /* 0x0000000100047802 */ /* 0x000fe40000000f00 */
[----:B------:R-:W-:-:S02]  /*13e50*/  MOV R0, 0x13e70 ;  /* 0x00013e7000007802 */ /* 0x000fc40000000f00 */
[----:B-12---:R-:W-:Y:S05]  /*13e60*/  CALL.REL.NOINC `($__internal_98_$__cuda_sm70_shflsync_up_p) ;  /* 0x000005a000007944 */ /* 0x006fea0003c00000 */
[----:B-12---:R-:W-:Y:S05]  /*13e70*/  BRA `(.L_x_4882) ;  /* 0xffffe22000007947 */ /* 0x006fea000383ffff */
.L_x_4835:
[----:B------:R-:W-:Y:S02]  /*13e80*/  MOV R4, 0x2 ;  /* 0x0000000200047802 */ /* 0x000fe40000000f00 */
[----:B------:R-:W-:-:S02]  /*13e90*/  MOV R0, 0x13eb0 ;  /* 0x00013eb000007802 */ /* 0x000fc40000000f00 */
[----:B-12---:R-:W-:Y:S05]  /*13ea0*/  CALL.REL.NOINC `($__internal_98_$__cuda_sm70_shflsync_up_p) ;  /* 0x0000056000007944 */ /* 0x006fea0003c00000 */
        /* <DEDUP_REMOVED lines=23> */
.L_x_4839:
[----:B---3--:R-:W-:Y:S01]  /*14020*/  IMAD.MOV.U32 R13, RZ, RZ, R2 ;  /* 0x000000ffff0d7224 */ /* 0x008fe200078e0002 */
[----:B------:R-:W-:-:S02]  /*14030*/  MOV R4, 0x1 ;  /* 0x0000000100047802 */ /* 0x000fc40000000f00 */
[----:B------:R-:W-:Y:S02]  /*14040*/  MOV R0, 0x14060 ;  /* 0x0001406000007802 */ /* 0x000fe40000000f00 */
[----:B------:R-:W-:Y:S05]  /*14050*/  CALL.REL.NOINC `($__internal_98_$__cuda_sm70_shflsync_up_p) ;  /* 0x000003b000007944 */ /* 0x000fea0003c00000 */
[----:B-12---:R-:W-:Y:S05]  /*14060*/  BRA `(.L_x_4884) ;  /* 0xffffe28000007947 */ /* 0x006fea000383ffff */
.L_x_4840:
[----:B---3--:R-:W-:Y:S01]  /*14070*/  IMAD.MOV.U32 R13, RZ, RZ, R2 ;  /* 0x000000ffff0d7224 */ /* 0x008fe200078e0002 */
[----:B------:R-:W-:Y:S02]  /*14080*/  MOV R4, 0x2 ;  /* 0x0000000200047802 */ /* 0x000fe40000000f00 */
[----:B------:R-:W-:Y:S02]  /*14090*/  MOV R0, 0x140b0 ;  /* 0x000140b000007802 */ /* 0x000fe40000000f00 */
[----:B------:R-:W-:Y:S05]  /*140a0*/  CALL.REL.NOINC `($__internal_98_$__cuda_sm70_shflsync_up_p) ;  /* 0x0000036000007944 */ /* 0x000fea0003c00000 */
[----:B-12---:R-:W-:Y:S01]  /*140b0*/  SEL R13, R4, RZ, P1 ;  /* 0x000000ff040d7207 */ /* 0x006fe20000800000 */
[----:B------:R-:W-:Y:S01]  /*140c0*/  IMAD.MOV.U32 R4, RZ, RZ, 0x4 ;  /* 0x00000004ff047424 */ /* 0x000fe200078e00ff */
[----:B------:R-:W-:-:S03]  /*140d0*/  MOV R0, 0x14100 ;  /* 0x0001410000007802 */ /* 0x000fc60000000f00 */
[----:B------:R-:W-:Y:S02]  /*140e0*/  IMAD.IADD R13, R2, 0x1, R13 ;  /* 0x00000001020d7824 */ /* 0x000fe400078e020d */
        /* <DEDUP_REMOVED lines=19> */
.L_x_4842:
[----:B------:R-:W-:Y:S02]  /*14220*/  SEL R2, RZ, 0x1, P0 ;  /* 0x00000001ff027807 */ /* 0x000fe40000000000 */
[----:B------:R-:W-:-:S02]  /*14230*/  MOV R0, 0x14250 ;  /* 0x0001425000007802 */ /* 0x000fc40000000f00 */
[----:B---3--:R-:W-:Y:S05]  /*14240*/  CALL.REL.NOINC `($__internal_99_$__cuda_sm70_votesync_ballot) ;  /* 0x0000021000007944 */ /* 0x008fea0003c00000 */
[----:B------:R-:W-:Y:S05]  /*14250*/  BRA `(.L_x_4886) ;  /* 0xffffe22000007947 */ /* 0x000fea000383ffff */
.L_x_4843:
[----:B------:R-:W-:Y:S01]  /*14260*/  IMAD.MOV.U32 R7, RZ, RZ, R237 ;  /* 0x000000ffff077224 */ /* 0x000fe200078e00ed */
[----:B------:R-:W-:-:S02]  /*14270*/  MOV R5, 0x1f ;  /* 0x0000001f00057802 */ /* 0x000fc40000000f00 */
[----:B------:R-:W-:Y:S02]  /*14280*/  MOV R0, 0x142a0 ;  /* 0x000142a000007802 */ /* 0x000fe40000000f00 */
[----:B---3--:R-:W-:Y:S05]  /*14290*/  CALL.REL.NOINC `($__internal_97_$__cuda_sm70_shflsync_idx_p) ;  /* 0x0000012000007944 */ /* 0x008fea0003c00000 */
[----:B--2---:R-:W-:Y:S01]  /*142a0*/  IMAD.MOV.U32 R237, RZ, RZ, R5 ;  /* 0x000000ffffed7224 */ /* 0x004fe200078e0005 */
[----:B-1----:R-:W-:Y:S01]  /*142b0*/  MOV R7, R12 ;  /* 0x0000000c00077202 */ /* 0x002fe20000000f00 */
[----:B------:R-:W-:Y:S01]  /*142c0*/  IMAD.MOV.U32 R5, RZ, RZ, 0x1f ;  /* 0x0000001fff057424 */ /* 0x000fe200078e00ff */
[----:B------:R-:W-:Y:S02]  /*142d0*/  MOV R0, 0x142f0 ;  /* 0x000142f000007802 */ /* 0x000fe40000000f00 */
[----:B------:R-:W-:Y:S05]  /*142e0*/  CALL.REL.NOINC `($__internal_97_$__cuda_sm70_shflsync_idx_p) ;  /* 0x000000d000007944 */ /* 0x000fea0003c00000 */
[----:B--2---:R-:W-:Y:S01]  /*142f0*/  MOV R2, R5 ;  /* 0x0000000500027202 */ /* 0x004fe20000000f00 */
[----:B-1----:R-:W-:Y:S05]  /*14300*/  BRA `(.L_x_4887) ;  /* 0xffffe1c000007947 */ /* 0x002fea000383ffff */
.L_x_4846:
[----:B------:R-:W-:Y:S01]  /*14310*/  IMAD.MOV.U32 R7, RZ, RZ, R13 ;  /* 0x000000ffff077224 */ /* 0x000fe200078e000d */
[----:B------:R-:W-:Y:S02]  /*14320*/  MOV R5, 0x1f ;  /* 0x0000001f00057802 */ /* 0x000fe40000000f00 */
[----:B------:R-:W-:Y:S02]  /*14330*/  MOV R0, 0x14350 ;  /* 0x0001435000007802 */ /* 0x000fe40000000f00 */
[----:B--234-:R-:W-:Y:S05]  /*14340*/  CALL.REL.NOINC `($__internal_97_$__cuda_sm70_shflsync_idx_p) ;  /* 0x0000007000007944 */ /* 0x01cfea0003c00000 */
[----:B--2---:R-:W-:Y:S01]  /*14350*/  MOV R15, R5 ;  /* 0x00000005000f7202 */ /* 0x004fe20000000f00 */
[----:B-1----:R-:W-:Y:S05]  /*14360*/  BRA `(.L_x_4845) ;  /* 0xffffe1c000007947 */ /* 0x002fea000383ffff */
        .weak           $__internal_96_$__cuda_sm70_shflsync_bfly_p
        .type           $__internal_96_$__cuda_sm70_shflsync_bfly_p,@function
        .size           $__internal_96_$__cuda_sm70_shflsync_bfly_p,($__internal_97_$__cuda_sm70_shflsync_idx_p - $__internal_96_$__cuda_sm70_shflsync_bfly_p)
$__internal_96_$__cuda_sm70_shflsync_bfly_p:
[----:B------:R-:W-:Y:S01]  /*14370*/  MOV R12, R6 ;  /* 0x00000006000c7202 */ /* 0x000fe20000000f00 */
[----:B------:R-:W-:Y:S04]  /*14380*/  WARPSYNC R3 ;  /* 0x0000000300007348 */ /* 0x000fe80003800000 */
[----:B------:R-:W-:Y:S01]  /*14390*/  MOV R13, 0x0 ;  /* 0x00000000000d7802 */ /* 0x000fe20000000f00 */
[----:B------:R1:W2:Y:S03]  /*143a0*/  SHFL.BFLY PT, R5, R8, R5, R4 ;  /* 0x0c00000508057389 */ /* 0x0002a600000e0004 */
[----:B------:R-:W-:Y:S05]  /*143b0*/  RET.REL.NODEC R12 `(_ZN7cutlass13device_kernelIN5flash19enable_sm80_to_sm89INS1_16FlashAttnFwdSm80INS1_25CollectiveMainloopFwdSm80ILi8ELi1ELb0EN4cute5tupleIJNS5_1CILi128EEENS7_ILi64EEENS7_ILi256EEEEEELi256ENS_6half_tEfNS_4arch4Sm80ELb1ELb0ELb0ELb1ELb0ELb0ELb1ELb1EEENS1_21CollectiveEpilogueFwdINS6_IJS8_SA_S9_EEENS6_IJNS7_ILi1EEESI_SI_EEESC_SE_Li256ELb1ELb1ELb1ELb0EEENS1_36VarlenDynamicPersistentTileSchedulerILi128ELi64ELi256ELi256ELb1ELb1ELb0ELb1ELb1ELb1EEEEEEEEEvNT_6ParamsE) ;  /* 0xfffebc400c007950 */ /* 0x000fea0003c3ffff */
        .weak           $__internal_97_$__cuda_sm70_shflsync_idx_p
        .type           $__internal_97_$__cuda_sm70_shflsync_idx_p,@function
        .size           $__internal_97_$__cuda_sm70_shflsync_idx_p,($__internal_98_$__cuda_sm70_shflsync_up_p - $__internal_97_$__cuda_sm70_shflsync_idx_p)
$__internal_97_$__cuda_sm70_shflsync_idx_p:
[----:B------:R-:W-:Y:S01]  /*143c0*/  MOV R8, R0 ;  /* 0x0000000000087202 */ /* 0x000fe20000000f00 */
[----:B------:R-:W-:Y:S04]  /*143d0*/  WARPSYNC R240 ;  /* 0x000000f000007348 */ /* 0x000fe80003800000 */
[----:B------:R-:W-:Y:S01]  /*143e0*/  MOV R9, 0x0 ;  /* 0x0000000000097802 */ /* 0x000fe20000000f00 */
[----:B------:R1:W2:Y:S03]  /*143f0*/  SHFL.IDX PT, R5, R7, R4, R5 ;  /* 0x0000000407057389 */ /* 0x0002a600000e0005 */
[----:B------:R-:W-:Y:S05]  /*14400*/  RET.REL.NODEC R8 `(_ZN7cutlass13device_kernelIN5flash19enable_sm80_to_sm89INS1_16FlashAttnFwdSm80INS1_25CollectiveMainloopFwdSm80ILi8ELi1ELb0EN4cute5tupleIJNS5_1CILi128EEENS7_ILi64EEENS7_ILi256EEEEEELi256ENS_6half_tEfNS_4arch4Sm80ELb1ELb0ELb0ELb1ELb0ELb0ELb1ELb1EEENS1_21CollectiveEpilogueFwdINS6_IJS8_SA_S9_EEENS6_IJNS7_ILi1EEESI_SI_EEESC_SE_Li256ELb1ELb1ELb1ELb0EEENS1_36VarlenDynamicPersistentTileSchedulerILi128ELi64ELi256ELi256ELb1ELb1ELb0ELb1ELb1ELb1EEEEEEEEEvNT_6ParamsE) ;  /* 0xfffebbf008007950 */ /* 0x000fea0003c3ffff */
        .weak           $__internal_98_$__cuda_sm70_shflsync_up_p
        .type           $__internal_98_$__cuda_sm70_shflsync_up_p,@function
        .size           $__internal_98_$__cuda_sm70_shflsync_up_p,($__internal_99_$__cuda_sm70_votesync_ballot - $__internal_98_$__cuda_sm70_shflsync_up_p)
$__internal_98_$__cuda_sm70_shflsync_up_p:
[----:B------:R-:W-:Y:S01]  /*14410*/  MOV R6, R0 ;  /* 0x0000000000067202 */ /* 0x000fe20000000f00 */
[----:B------:R-:W-:Y:S04]  /*14420*/  WARPSYNC R244 ;  /* 0x000000f400007348 */ /* 0x000fe80003800000 */
[----:B------:R-:W-:Y:S01]  /*14430*/  MOV R7, 0x0 ;  /* 0x0000000000077802 */ /* 0x000fe20000000f00 */
[----:B------:R1:W2:Y:S03]  /*14440*/  SHFL.UP PT, R4, R13, R4, R245 ;  /* 0x040000040d047389 */ /* 0x0002a600000e00f5 */
[----:B------:R-:W-:Y:S05]  /*14450*/  RET.REL.NODEC R6 `(_ZN7cutlass13device_kernelIN5flash19enable_sm80_to_sm89INS1_16FlashAttnFwdSm80INS1_25CollectiveMainloopFwdSm80ILi8ELi1ELb0EN4cute5tupleIJNS5_1CILi128EEENS7_ILi64EEENS7_ILi256EEEEEELi256ENS_6half_tEfNS_4arch4Sm80ELb1ELb0ELb0ELb1ELb0ELb0ELb1ELb1EEENS1_21CollectiveEpilogueFwdINS6_IJS8_SA_S9_EEENS6_IJNS7_ILi1EEESI_SI_EEESC_SE_Li256ELb1ELb1ELb1ELb0EEENS1_36VarlenDynamicPersistentTileSchedulerILi128ELi64ELi256ELi256ELb1ELb1ELb0ELb1ELb1ELb1EEEEEEEEEvNT_6ParamsE) ;  /* 0xfffebba006007950 */ /* 0x000fea0003c3ffff */
        .weak           $__internal_99_$__cuda_sm70_votesync_ballot
        .type           $__internal_99_$__cuda_sm70_votesync_ballot,@function
        .size           $__internal_99_$__cuda_sm70_votesync_ballot,(.L_x_5272 - $__internal_99_$__cuda_sm70_votesync_ballot)
$__internal_99_$__cuda_sm70_votesync_ballot:
[----:B------:R-:W-:Y:S01]  /*14460*/  ISETP.NE.U32.AND P0, PT, R2, 0x1, PT ;  /* 0x000000010200780c */ /* 0x000fe20003f05070 */
[----:B------:R-:W-:Y:S01]  /*14470*/  IMAD.MOV.U32 R4, RZ, RZ, R0 ;  /* 0x000000ffff047224 */ /* 0x000fe200078e0000 */
[----:B------:R-:W-:Y:S04]  /*14480*/  WARPSYNC R235 ;  /* 0x000000eb00007348 */ /* 0x000fe80003800000 */
[----:B------:R-:W-:-:S07]  /*14490*/  IMAD.MOV.U32 R5, RZ, RZ, 0x0 ;  /* 0x00000000ff057424 */ /* 0x000fce00078e00ff */
[----:B------:R-:W-:-:S04]  /*144a0*/  VOTE.ANY R2, PT, !P0 ;  /* 0x0000000000027806 */ /* 0x000fc800040e0100 */
[----:B------:R-:W-:Y:S01]  /*144b0*/  LOP3.LUT R11, R2, R235, RZ, 0xc0, !PT ;  /* 0x000000eb020b7212 */ /* 0x000fe200078ec0ff */
[----:B------:R-:W-:Y:S06]  /*144c0*/  RET.REL.NODEC R4 `(_ZN7cutlass13device_kernelIN5flash19enable_sm80_to_sm89INS1_16FlashAttnFwdSm80INS1_25CollectiveMainloopFwdSm80ILi8ELi1ELb0EN4cute5tupleIJNS5_1CILi128EEENS7_ILi64EEENS7_ILi256EEEEEELi256ENS_6half_tEfNS_4arch4Sm80ELb1ELb0ELb0ELb1ELb0ELb0ELb1ELb1EEENS1_21CollectiveEpilogueFwdINS6_IJS8_SA_S9_EEENS6_IJNS7_ILi1EEESI_SI_EEESC_SE_Li256ELb1ELb1ELb1ELb0EEENS1_36VarlenDynamicPersistentTileSchedulerILi128ELi64ELi256ELi256ELb1ELb1ELb0ELb1ELb1ELb1EEEEEEEEEvNT_6ParamsE) ;  /* 0xfffebb3004007950 */ /* 0x000fec0003c3ffff */
.L_x_4888:
        /* <DEDUP_REMOVED lines=11> */
.L_x_5272:


//--------------------- .text._ZN7cutlass13device_kernelIN5flash19enable_sm80_to_sm89INS1_16FlashAttnFwdSm80INS1_25CollectiveMainloopFwdSm80ILi8ELi1ELb0EN4cute5tupleIJNS5_1CILi128EEENS7_ILi48EEENS7_ILi256EEEEEELi256ENS_6half_tEfNS_4arch4Sm80ELb1ELb0ELb0ELb1ELb0ELb1ELb1ELb1EEENS1_21CollectiveEpilogueFwdINS6_IJS8_SA_S9_EEENS6_IJNS7_ILi1EEESI_SI_EEESC_SE_Li256ELb1ELb1ELb1ELb0EEENS1_36VarlenDynamicPersistentTileSchedulerILi128ELi48ELi256ELi256ELb1ELb1ELb0ELb1ELb1ELb1EEEEEEEEEvNT_6ParamsE --------------------------
	.section	.text._ZN7cutlass13device_kernelIN5flash19enable_sm80_to_sm89INS1_16FlashAttnFwdSm80INS1_25CollectiveMainloopFwdSm80ILi8ELi1ELb0EN4cute5tupleIJNS5_1CILi128EEENS7_ILi48EEENS7_ILi256EEEEEELi256ENS_6half_tEfNS_4arch4Sm80ELb1ELb0ELb0ELb1ELb0ELb1ELb1ELb1EEENS1_21CollectiveEpilogueFwdINS6_IJS8_SA_S9_EEENS6_IJNS7_ILi1EEESI_SI_EEESC_SE_Li256ELb1ELb1ELb1ELb0EEENS1_36VarlenDynamicPersistentTileSchedulerILi128ELi48ELi256ELi256ELb1ELb1ELb0ELb1ELb1ELb1EEEEEEEEEvNT_6ParamsE,"ax",@progbits
	.sectioninfo	@"SHI_REGISTERS=255"
	.align	128
.text._ZN7cutlass13device_kernelIN5flash19enable_sm80_to_sm89INS1_16FlashAttnFwdSm80INS1_25CollectiveMainloopFwdSm80ILi8ELi1ELb0EN4cute5tupleIJNS5_1CILi128EEENS7_ILi48EEENS7_ILi256EEEEEELi256ENS_6half_tEfNS_4arch4Sm80ELb1ELb0ELb0ELb1ELb0ELb1ELb1ELb1EEENS1_21CollectiveEpilogueFwdINS6_IJS8_SA_S9_EEENS6_IJNS7_ILi1EEESI_SI_EEESC_SE_Li256ELb1ELb1ELb1ELb0EEENS1_36VarlenDynamicPersistentTileSchedulerILi128ELi48ELi256ELi256ELb1ELb1ELb0ELb1ELb1ELb1EEEEEEEEEvNT_6ParamsE:
        .type           _ZN7cutlass13device_kernelIN5flash19enable_sm80_to_sm89INS1_16FlashAttnFwdSm80INS1_25CollectiveMainloopFwdSm80ILi8ELi1ELb0EN4cute5tupleIJNS5_1CILi128EEENS7_ILi48EEENS7_ILi256EEEEEELi256ENS_6half_tEfNS_4arch4Sm80ELb1ELb0ELb0ELb1ELb0ELb1ELb1ELb1EEENS1_21CollectiveEpilogueFwdINS6_IJS8_SA_S9_EEENS6_IJNS7_ILi1EEESI_SI_EEESC_SE_Li256ELb1ELb1ELb1ELb0EEENS1_36VarlenDynamicPersistentTileSchedulerILi128ELi48ELi256ELi256ELb1ELb1ELb0ELb1ELb1ELb1EEEEEEEEEvNT_6ParamsE,@function
        .size           _ZN7cutlass13device_kernelIN5flash19enable_sm80_to_sm89INS1_16FlashAttnFwdSm80INS1_25CollectiveMainloopFwdSm80ILi8ELi1ELb0EN4cute5tupleIJNS5_1CILi128EEENS7_ILi48EEENS7_ILi256EEEEEELi256ENS_6half_tEfNS_4arch4Sm80ELb1ELb0ELb0ELb1ELb0ELb1ELb1ELb1EEENS1_21CollectiveEpilogueFwdINS6_IJS8_SA_S9_EEENS6_IJNS7_ILi1EEESI_SI_EEESC_SE_Li256ELb1ELb1ELb1ELb0EEENS1_36VarlenDynamicPersistentTileSchedulerILi128ELi48ELi256ELi256ELb1ELb1ELb0ELb1ELb1ELb1EEEEEEEEEvNT_6ParamsE,(.L_x_5277 - _ZN7cutlass13device_kernelIN5flash19enable_sm80_to_sm89INS1_16FlashAttnFwdSm80INS1_25CollectiveMainloopFwdSm80ILi8ELi1ELb0EN4cute5tupleIJNS5_1CILi128EEENS7_ILi48EEENS7_ILi256EEEEEELi256ENS_6half_tEfNS_4arch4Sm80ELb1ELb0ELb0ELb1ELb0ELb1ELb1ELb1EEENS1_21CollectiveEpilogueFwdINS6_IJS8_SA_S9_EEENS6_IJNS7_ILi1EEESI_SI_EEESC_SE_Li256ELb1ELb1ELb1ELb0EEENS1_36VarlenDynamicPersistentTileSchedulerILi128ELi48ELi256ELi256ELb1ELb1ELb0ELb1ELb1ELb1EEEEEEEEEvNT_6ParamsE)
        .other          _ZN7cutlass13device_kernelIN5flash19enable_sm80_to_sm89INS1_16FlashAttnFwdSm80INS1_25CollectiveMainloopFwdSm80ILi8ELi1ELb0EN4cute5tupleIJNS5_1CILi128EEENS7_ILi48EEENS7_ILi256EEEEEELi256ENS_6half_tEfNS_4arch4Sm80ELb1ELb0ELb0ELb1ELb0ELb1ELb1ELb1EEENS1_21CollectiveEpilogueFwdINS6_IJS8_SA_S9_EEENS6_IJNS7_ILi1EEESI_SI_EEESC_SE_Li256ELb1ELb1ELb1ELb0EEENS1_36VarlenDynamicPersistentTileSchedulerILi128ELi48ELi256ELi256ELb1ELb1ELb0ELb1ELb1ELb1EEEEEEEEEvNT_6ParamsE,@"STO_CUDA_ENTRY STV_DEFAULT"
_ZN7cutlass13device_kernelIN5flash19enable_sm80_to_sm89INS1_16FlashAttnFwdSm80INS1_25CollectiveMainloopFwdSm80ILi8ELi1ELb0EN4cute5tupleIJNS5_1CILi128EEENS7_ILi48EEENS7_ILi256EEEEEELi256ENS_6half_tEfNS_4arch4Sm80ELb1ELb0ELb0ELb1ELb0ELb1ELb1ELb1EEENS1_21CollectiveEpilogueFwdINS6_IJS8_SA_S9_EEENS6_IJNS7_ILi1EEESI_SI_EEESC_SE_Li256ELb1ELb1ELb1ELb0EEENS1_36VarlenDynamicPersistentTileSchedulerILi128ELi48ELi256ELi256ELb1ELb1ELb0ELb1ELb1ELb1EEEEEEEEEvNT_6ParamsE:
        /* <DEDUP_REMOVED lines=55> */
.L_x_4894:
        /* <DEDUP_REMOVED lines=17> */
.L_x_5105:
        /* <DEDUP_REMOVED lines=16> */
.L_x_5106:
[----:B--2---:R-:W-:-:S05]  /*0580*/  IMAD R0, R0, c[0x0][0x538], RZ ;  /* 0x00014e0000007a24 */ /* 0x004fca00078e02ff */
[----:B------:R-:W-:-:S04]  /*0590*/  IADD3 R6, R0, R6, RZ ;  /* 0x0000000600067210 */ /* 0x000fc80007ffe0ff */
[----:B------:R-:W-:-:S13]  /*05a0*/  ISETP.GT.AND P0, PT, R6, UR4, PT ;  /* 0x0000000406007c0c */ /* 0x000fda000bf04270 */
[----:B-1----:R-:W-:Y:S05]  /*05b0*/  @!P0 BRA `(.L_x_4894) ;  /* 0xfffffdb000008947 */ /* 0x002fea000383ffff */
.L_x_4890:
[----:B------:R-:W-:-:S05]  /*05c0*/  IADD3 R12, -R0, R6, RZ ;  /* 0x00000006000c7210 */ /* 0x000fca0007ffe1ff */
[----:B------:R-:W-:-:S05]  /*05d0*/  IMAD R0, R4, c[0x0][0x538], R12 ;  /* 0x00014e0004007a24 */ /* 0x000fca00078e020c */
[----:B------:R-:W-:Y:S01]  /*05e0*/  ISETP.GT.AND P0, PT, R0, UR4, PT ;  /* 0x0000000400007c0c */ /* 0x000fe2000bf04270 */
[----:B------:R-:W-:-:S12]  /*05f0*/  BRA.DIV ~URZ, `(.L_x_4895) ;  /* 0x00020d627f007947 */ /* 0x000fd8000b800000 */
[----:B------:R-:W-:-:S04]  /*0600*/  VOTE.ANY R11, PT, !P0 ;  /* 0x00000000000b7806 */ /* 0x000fc800040e0100 */
.L_x_5107:
[----:B------:R-:W1:Y:S02]  /*0610*/  POPC R0, R11 ;  /* 0x0000000b00007309 */ /* 0x000e640000000000 */
[----:B-1----:R-:W-:-:S05]  /*0620*/  IADD3 R2, R0, R7, RZ ;  /* 0x0000000700027210 */ /* 0x002fca0007ffe0ff */
[----:B------:R1:W-:Y:S01]  /*0630*/  STL [R1+0xc], R2 ;  /* 0x00000c0201007387 */ /* 0x0003e20000100800 */
[----:B------:R-:W-:Y:S05]  /*0640*/  BRA.DIV ~URZ, `(.L_x_4896) ;  /* 0x00020d627f007947 */ /* 0x000fea000b800000 */
[----:B------:R2:W3:Y:S01]  /*0650*/  SHFL.IDX PT, R13, R10, R0, 0x1f ;  /* 0x00001f000a0d7589 */ /* 0x0004e200000e0000 */
[----:B------:R-:W-:-:S03]  /*0660*/  MOV R6, RZ ;  /* 0x000000ff00067202 */ /* 0x000fc60000000f00 */
[----:B------:R2:W4:Y:S04]  /*0670*/  SHFL.IDX PT, R10, R8, R0, 0x1f ;  /* 0x00001f00080a7589 */ /* 0x00052800000e0000 */
.L_x_5108:
[----:B------:R-:W-:Y:S01]  /*0680*/  ISETP.NE.AND P0, PT, R11, RZ, PT ;  /* 0x000000ff0b00720c */ /* 0x000fe20003f05270 */
[----:B------:R-:W-:-:S12]  /*0690*/  BSSY B0, `(.L_x_4897) ;  /* 0x0000005000007945 */ /* 0x000fd80003800000 */
[----:B------:R-:W-:Y:S05]  /*06a0*/  @!P0 BRA `(.L_x_4898) ;  /* 0x0000003000008947 */ /* 0x000fea0003800000 */
[----:B------:R-:W-:Y:S01]  /*06b0*/  IADD3 R5, R0, -0x1, RZ ;  /* 0xffffffff00057810 */ /* 0x000fe20007ffe0ff */
[----:B------:R-:W-:Y:S05]  /*06c0*/  BRA.DIV ~URZ, `(.L_x_4899) ;  /* 0x00020dc27f007947 */ /* 0x000fea000b800000 */
[----:B------:R1:W2:Y:S02]  /*06d0*/  SHFL.IDX PT, R6, R4, R5, 0x1f ;  /* 0x00001f0504067589 */ /* 0x0002a400000e0000 */
.L_x_4898:
[----:B------:R-:W-:Y:S05]  /*06e0*/  BSYNC B0 ;  /* 0x0000000000007941 */ /* 0x000fea0003800000 */
.L_x_4897:
        /* <DEDUP_REMOVED lines=69> */
.L_x_4901:
        /* <DEDUP_REMOVED lines=70> */
.L_x_4902:
[----:B------:R-:W-:Y:S05]  /*0fa0*/  BSYNC B0 ;  /* 0x0000000000007941 */ /* 0x000fea0003800000 */
.L_x_4900:
[----:B------:R-:W-:-:S04]  /*0fb0*/  LOP3.LUT R0, RZ, R0, RZ, 0x33, !PT ;  /* 0x00000000ff007212 */ /* 0x000fc800078e33ff */
[----:B------:R-:W-:-:S05]  /*0fc0*/  IADD3 R0, R0, R13, RZ ;  /* 0x0000000d00007210 */ /* 0x000fca0007ffe0ff */
[----:B------:R2:W-:Y:S01]  /*0fd0*/  STL [R1+0x4], R0 ;  /* 0x0000040001007387 */ /* 0x0005e20000100800 */
[----:B------:R-:W-:Y:S05]  /*0fe0*/  BRA `(.L_x_4903) ;  /* 0x0000006000007947 */ /* 0x000fea0003800000 */
.L_x_4891:
[----:B------:R-:W-:Y:S01]  /*0ff0*/  MOV R0, UR4 ;  /* 0x0000000400007c02 */ /* 0x000fe20008000f00 */
[----:B------:R-:W-:Y:S04]  /*1000*/  STL [R1+0x4], RZ ;  /* 0x000004ff01007387 */ /* 0x000fe80000100800 */
[----:B------:R-:W-:Y:S04]  /*1010*/  STL [R1+0x8], RZ ;  /* 0x000008ff01007387 */ /* 0x000fe80000100800 */
[----:B------:R1:W-:Y:S02]  /*1020*/  STL [R1], R0 ;  /* 0x0000000001007387 */ /* 0x0003e40000100800 */
[----:B-1----:R-:W-:-:S05]  /*1030*/  MOV R0, c[0x0][0x53c] ;  /* 0x00014f0000007a02 */ /* 0x002fca0000000f00 */
[----:B------:R1:W-:Y:S02]  /*1040*/  STL [R1+0xc], R0 ;  /* 0x00000c0001007387 */ /* 0x0003e40000100800 */
.L_x_4903:
        /* <DEDUP_REMOVED lines=8> */
.L_x_4889:
        /* <DEDUP_REMOVED lines=129> */
[----:B--2---:R-:W-:Y:S01]  /*18e0*/  IADD3 R9, R231, 0x40, RZ ;  /* 0x00000040e7097810 */ /* 0x004fe20007ffe0ff */
[----:B------:R-:W-:Y:S01]  /*18f0*/  IMAD.IADD R199, R196, 0x1, R0 ;  /* 0x00000001c4c77824 */ /* 0x000fe200078e0200 */
        /* <DEDUP_REMOVED lines=14> */
.L_x_5104:
        /* <DEDUP_REMOVED lines=48> */
.L_x_4904:
[----:B------:R-:W-:-:S04]  /*1ce0*/  ISETP.NE.U32.AND P0, PT, RZ, c[0x0][0x368], PT ;  /* 0x0000da00ff007a0c */ /* 0x000fc80003f05070 */
[----:B------:R-:W-:-:S13]  /*1cf0*/  ISETP.NE.AND.EX P0, PT, RZ, c[0x0][0x36c], PT, P0 ;  /* 0x0000db00ff007a0c */ /* 0x000fda0003f05300 */
[----:B------:R-:W-:Y:S05]  /*1d00*/  @!P0 BRA `(.L_x_4905) ;  /* 0x0000004000008947 */ /* 0x000fea0003800000 */
[----:B-1----:R-:W-:-:S04]  /*1d10*/  LEA R4, P0, R252, c[0x0][0x368], 0x2 ;  /* 0x0000da00fc047a11 */ /* 0x002fc800078010ff */
[----:B------:R-:W-:-:S05]  /*1d20*/  LEA.HI.X R5, R252, c[0x0][0x36c], R16, 0x2, P0 ;  /* 0x0000db00fc057a11 */ /* 0x000fca00000f1410 */
[----:B------:R1:W5:Y:S01]  /*1d30*/  LDG.E R11, [R4.64] ;  /* 0x00000006040b7981 */ /* 0x000362000c1e1900 */
[----:B------:R-:W-:Y:S05]  /*1d40*/  BRA `(.L_x_4906) ;  /* 0x0000005000007947 */ /* 0x000fea0003800000 */
.L_x_4905:
[----:B------:R-:W-:Y:S01]  /*1d50*/  MOV R11, c[0x0][0x1d0] ;  /* 0x00007400000b7a02 */ /* 0x000fe20000000f00 */
[----:B------:R-:W-:Y:S05]  /*1d60*/  @!P6 BRA `(.L_x_4906) ;  /* 0x000000300000e947 */ /* 0x000fea0003800000 */
[----:B------:R-:W2:Y:S04]  /*1d70*/  LDG.E R6, [R4.64] ;  /* 0x0000000604067981 */ /* 0x000ea8000c1e1900 */
[----:B-1----:R-:W2:Y:S02]  /*1d80*/  LDG.E R0, [R4.64+0x4] ;  /* 0x0000040604007981 */ /* 0x002ea4000c1e1900 */
[----:B--2---:R-:W-:Y:S02]  /*1d90*/  IADD3 R11, -R6, R0, RZ ;  /* 0x00000000060b7210 */ /* 0x004fe40007ffe1ff */
.L_x_4906:
        /* <DEDUP_REMOVED lines=78> */
.L_x_4908:
[----:B------:R-:W-:Y:S05]  /*2280*/  BSYNC B0 ;  /* 0x0000000000007941 */ /* 0x000fea0003800000 */
.L_x_4907:
        /* <DEDUP_REMOVED lines=66> */
[----:B------:R-:W-:Y:S01]  /*26b0*/  IMAD R5, R20, c[0x0][0x24c], R4 ;  /* 0x0000930014057a24 */ /* 0x000fe200078e0204 */
        /* <DEDUP_REMOVED lines=48> */
[C---:B------:R-:W-:Y:S02]  /*29c0*/  SHF.L.U64.HI R162, R178.reuse, R168, c[0x0][0x284] ;  /* 0x0000a100b2a27619 */ /* 0x040fe400000102a8 */
        /* <DEDUP_REMOVED lines=9> */
[C---:B------:R-:W-:Y:S01]  /*2a60*/  IMAD R174, R144.reuse, c[0x0][0x284], RZ ;  /* 0x0000a10090ae7a24 */ /* 0x040fe200078e02ff */
        /* <DEDUP_REMOVED lines=48> */
[--C-:B------:R-:W-:Y:S01]  /*2d70*/  IMAD.WIDE.U32 R2, R24, c[0x0][0x260], R150.reuse ;  /* 0x0000980018027a25 */ /* 0x100fe200078e0096 */
        /* <DEDUP_REMOVED lines=43> */
[CC--:B------:R-:W-:Y:S02]  /*3030*/  LEA.HI R2, R5.reuse, R4.reuse, RZ, 0x3 ;  /* 0x0000000405027211 */ /* 0x0c0fe400078f18ff */
        /* <DEDUP_REMOVED lines=36> */
[----:B------:R-:W-:Y:S01]  /*3280*/  IMAD R6, R5, 0xc00, R153 ;  /* 0x00000c0005067824 */ /* 0x000fe200078e0299 */
        /* <DEDUP_REMOVED lines=25> */
.L_x_4950:
        /* <DEDUP_REMOVED lines=76> */
.L_x_4914:
[----:B------:R-:W-:Y:S05]  /*38e0*/  BSYNC B0 ;  /* 0x0000000000007941 */ /* 0x000fea0003800000 */
.L_x_4913:
        /* <DEDUP_REMOVED lines=68> */
.L_x_4916:
[----:B------:R-:W-:Y:S05]  /*3d30*/  BSYNC B0 ;  /* 0x0000000000007941 */ /* 0x000fea0003800000 */
.L_x_4915:
        /* <DEDUP_REMOVED lines=83> */
.L_x_4920:
[----:B------:R-:W-:Y:S05]  /*4270*/  BSYNC B0 ;  /* 0x0000000000007941 */ /* 0x000fea0003800000 */
.L_x_4919:
        /* <DEDUP_REMOVED lines=56> */
.L_x_4922:
[----:B------:R-:W-:Y:S05]  /*4600*/  BSYNC B0 ;  /* 0x0000000000007941 */ /* 0x000fea0003800000 */
.L_x_4921:
        /* <DEDUP_REMOVED lines=56> */
.L_x_4924:
[----:B------:R-:W-:Y:S05]  /*4990*/  BSYNC B0 ;  /* 0x0000000000007941 */ /* 0x000fea0003800000 */
.L_x_4923:
        /* <DEDUP_REMOVED lines=55> */
.L_x_4918:
[----:B------:R-:W-:Y:S05]  /*4d10*/  BSYNC B1 ;  /* 0x0000000000017941 */ /* 0x000fea0003800000 */
.L_x_4917:
        /* <DEDUP_REMOVED lines=57> */
.L_x_4927:
[----:B------:R-:W-:Y:S05]  /*50b0*/  BSYNC B0 ;  /* 0x0000000000007941 */ /* 0x000fea0003800000 */
.L_x_4926:
        /* <DEDUP_REMOVED lines=56> */
.L_x_4929:
[----:B------:R-:W-:Y:S05]  /*5440*/  BSYNC B0 ;  /* 0x0000000000007941 */ /* 0x000fea0003800000 */
.L_x_4928:
        /* <DEDUP_REMOVED lines=56> */
.L_x_4931:
[----:B------:R-:W-:Y:S05]  /*57d0*/  BSYNC B0 ;  /* 0x0000000000007941 */ /* 0x000fea0003800000 */
.L_x_4930:
        /* <DEDUP_REMOVED lines=56> */
.L_x_4912:
        /* <DEDUP_REMOVED lines=36> */
.L_x_4933:
[----:B------:R-:W-:Y:S05]  /*5da0*/  BSYNC B0 ;  /* 0x0000000000007941 */ /* 0x000fea0003800000 */
.L_x_4932:
        /* <DEDUP_REMOVED lines=59> */
.L_x_4935:
[----:B------:R-:W-:Y:S05]  /*6160*/  BSYNC B0 ;  /* 0x0000000000007941 */ /* 0x000fea0003800000 */
.L_x_4934:
        /* <DEDUP_REMOVED lines=143> */
.L_x_4939:
[----:B------:R-:W-:Y:S05]  /*6a60*/  BSYNC B0 ;  /* 0x0000000000007941 */ /* 0x000fea0003800000 */
.L_x_4938:
        /* <DEDUP_REMOVED lines=114> */
.L_x_4937:
[----:B------:R-:W-:Y:S05]  /*7190*/  BSYNC B1 ;  /* 0x0000000000017941 */ /* 0x000fea0003800000 */
.L_x_4936:
        /* <DEDUP_REMOVED lines=118> */
.L_x_4941:
[----:B------:R-:W-:Y:S05]  /*7900*/  BSYNC B0 ;  /* 0x0000000000007941 */ /* 0x000fea0003800000 */
.L_x_4940:
        /* <DEDUP_REMOVED lines=117> */
.L_x_4911:
        /* <DEDUP_REMOVED lines=22> */
.L_x_4943:
[----:B------:R-:W-:Y:S05]  /*81c0*/  BSYNC B0 ;  /* 0x0000000000007941 */ /* 0x000fea0003800000 */
.L_x_4942:
        /* <DEDUP_REMOVED lines=19> */
.L_x_4925:
[----:B------:R-:W-:Y:S05]  /*8300*/  BSYNC B2 ;  /* 0x0000000000027941 */ /* 0x000fea0003800000 */
.L_x_4910:
        /* <DEDUP_REMOVED lines=21> */
[----:B------:R-:W-:Y:S03]  /*8460*/  @P1 LEA R6, P2, R2, c[0x0][0x250], 0x1 ;  /* 0x0000940002061a11 */ /* 0x000fe600078408ff */
[----:B------:R-:W-:Y:S02]  /*8470*/  @P1 IMAD.IADD R3, R3, 0x1, R4 ;  /* 0x0000000103031824 */ /* 0x000fe400078e0204 */
[----:B------:R-:W-:Y:S03]  /*8480*/  @P0 IMAD R4, R8, c[0x0][0x258], RZ ;  /* 0x0000960008040a24 */ /* 0x000fe600078e02ff */
[----:B------:R-:W-:Y:S01]  /*8490*/  @P1 LEA.HI.X R7, R2, c[0x0][0x254], R3, 0x1, P2 ;  /* 0x0000950002071a11 */ /* 0x000fe200010f0c03 */
[----:B------:R-:W-:Y:S01]  /*84a0*/  @P0 IMAD.MOV.U32 R3, RZ, RZ, R108 ;  /* 0x000000ffff030224 */ /* 0x000fe200078e006c */
[----:B------:R-:W-:Y:S03]  /*84b0*/  @P0 MOV R2, R98 ;  /* 0x0000006200020202 */ /* 0x000fe60000000f00 */
[----:B------:R-:W-:Y:S01]  /*84c0*/  @!PT LDS RZ, [RZ] ;  /* 0x00000000fffff984 */ /* 0x000fe20000000800 */
[----:B------:R-:W-:Y:S01]  /*84d0*/  @!PT LDS RZ, [RZ] ;  /* 0x00000000fffff984 */ /* 0x000fe20000000800 */
[----:B------:R-:W-:Y:S01]  /*84e0*/  @!PT LDS RZ, [RZ] ;  /* 0x00000000fffff984 */ /* 0x000fe20000000800 */
[----:B------:R1:W-:Y:S02]  /*84f0*/  @P1 LDGSTS.E.BYPASS.LTC128B.128 [R212+0x4080], [R6.64], !P3 ;  /* 0x0408000006d41fae */ /* 0x0003e4000d901d46 */
[C---:B------:R-:W-:Y:S02]  /*8500*/  @P0 IMAD.WIDE.U32 R2, R5.reuse, c[0x0][0x258], R2 ;  /* 0x0000960005020a25 */ /* 0x040fe400078e0002 */
[----:B------:R1:W-:Y:S02]  /*8510*/  @P1 LDGSTS.E.BYPASS.LTC128B.128 [R212+0x5880], [R6.64+0x80], !P6 ;  /* 0x0588008006d41fae */ /* 0x0003e4000f101d46 */
[----:B------:R-:W-:Y:S01]  /*8520*/  @P0 IMAD R5, R5, c[0x0][0x25c], R4 ;  /* 0x0000970005050a24 */ /* 0x000fe200078e0204 */
[C---:B------:R-:W-:Y:S01]  /*8530*/  @P0 LEA R4, P2, R2.reuse, c[0x0][0x250], 0x1 ;  /* 0x0000940002040a11 */ /* 0x040fe200078408ff */
[----:B------:R1:W-:Y:S03]  /*8540*/  @P1 LDGSTS.E.BYPASS.LTC128B.128 [R212+0x7080], [R6.64+0x100], !P5 ;  /* 0x0708010006d41fae */ /* 0x0003e6000e901d46 */
[----:B------:R-:W-:Y:S01]  /*8550*/  @P0 IADD3 R3, R3, R5, RZ ;  /* 0x0000000503030210 */ /* 0x000fe20007ffe0ff */
[----:B------:R1:W-:Y:S03]  /*8560*/  @P1 LDGSTS.E.BYPASS.LTC128B.128 [R212+0x8880], [R6.64+0x180], !P4 ;  /* 0x0888018006d41fae */ /* 0x0003e6000e101d46 */
        /* <DEDUP_REMOVED lines=34> */
.L_x_4945:
[----:B-1----:R-:W-:Y:S05]  /*8790*/  BSYNC B0 ;  /* 0x0000000000007941 */ /* 0x002fea0003800000 */
.L_x_4944:
        /* <DEDUP_REMOVED lines=30> */
.L_x_4947:
[----:B------:R-:W-:Y:S05]  /*8980*/  BSYNC B0 ;  /* 0x0000000000007941 */ /* 0x000fea0003800000 */
.L_x_4946:
        /* <DEDUP_REMOVED lines=13> */
[C---:B------:R-:W-:Y:S11]  /*8a60*/  ISETP.GE.AND P1, PT, R5.reuse, 0x1, PT ;  /* 0x000000010500780c */ /* 0x040ff60003f26270 */
        /* <DEDUP_REMOVED lines=22> */
.L_x_4949:
[----:B------:R-:W-:Y:S05]  /*8bd0*/  BSYNC B0 ;  /* 0x0000000000007941 */ /* 0x000fea0003800000 */
.L_x_4948:
[----:B------:R-:W0:Y:S01]  /*8be0*/  LDGDEPBAR ;  /* 0x00000000000079af */ /* 0x000e220000000000 */
[----:B------:R-:W-:Y:S01]  /*8bf0*/  IADD3 R36, R36, -0x1, RZ ;  /* 0xffffffff24247810 */ /* 0x000fe20007ffe0ff */
[----:B------:R-:W-:-:S05]  /*8c00*/  @P3 BRA `(.L_x_4950) ;  /* 0xffffa81000003947 */ /* 0x000fca000383ffff */
[----:B------:R-:W-:Y:S01]  /*8c10*/  WARPSYNC 0xffffffff ;  /* 0xffffffff00007948 */ /* 0x000fe20003800000 */
[----:B------:R-:W-:Y:S06]  /*8c20*/  BAR.SYNC.DEFER_BLOCKING 0x0 ;  /* 0x0000000000007b1d */ /* 0x000fec0000010000 */
.L_x_4909:
        /* <DEDUP_REMOVED lines=45> */
.L_x_4952:
[----:B------:R-:W-:Y:S05]  /*8f00*/  BSYNC B0 ;  /* 0x0000000000007941 */ /* 0x000fea0003800000 */
.L_x_4951:
        /* <DEDUP_REMOVED lines=104> */
[C---:B------:R-:W-:Y:S01]  /*9590*/  IMAD R13, R12.reuse, c[0x0][0x1e0], RZ ;  /* 0x000078000c0d7a24 */ /* 0x040fe200078e02ff */
        /* <DEDUP_REMOVED lines=76> */
.L_x_5109:
[----:B------:R-:W-:Y:S05]  /*9a60*/  BRA.DIV ~URZ, `(.L_x_4955) ;  /* 0x00017af27f007947 */ /* 0x000fea000b800000 */
[----:B------:R3:W4:Y:S02]  /*9a70*/  SHFL.IDX PT, R2, R15, RZ, 0x181f ;  /* 0x00181fff0f027589 */ /* 0x00072400000e0000 */
.L_x_5110:
        /* <DEDUP_REMOVED lines=26> */
.L_x_4957:
[----:B------:R-:W-:Y:S05]  /*9c20*/  BSYNC B0 ;  /* 0x0000000000007941 */ /* 0x000fea0003800000 */
.L_x_4956:
[----:B------:R-:W-:Y:S05]  /*9c30*/  BRA.DIV ~URZ, `(.L_x_4958) ;  /* 0x000179927f007947 */ /* 0x000fea000b800000 */
[----:B--2---:R2:W3:Y:S04]  /*9c40*/  SHFL.IDX PT, R4, R12, 0x1, 0x181f ;  /* 0x00381f000c047f89 */ /* 0x0044e800000e0000 */
[----:B----4-:R2:W4:Y:S02]  /*9c50*/  SHFL.IDX PT, R2, R15, 0x1, 0x181f ;  /* 0x00381f000f027f89 */ /* 0x01052400000e0000 */
.L_x_5111:
        /* <DEDUP_REMOVED lines=21> */
.L_x_4960:
[----:B------:R-:W-:Y:S05]  /*9db0*/  BSYNC B0 ;  /* 0x0000000000007941 */ /* 0x000fea0003800000 */
.L_x_4959:
[----:B------:R-:W-:Y:S05]  /*9dc0*/  BRA.DIV ~URZ, `(.L_x_4961) ;  /* 0x000178d27f007947 */ /* 0x000fea000b800000 */
[----:B---3--:R3:W1:Y:S02]  /*9dd0*/  SHFL.IDX PT, R4, R12, 0x2, 0x181f ;  /* 0x00581f000c047f89 */ /* 0x00866400000e0000 */
.L_x_5112:
[----:B------:R-:W-:Y:S05]  /*9de0*/  BRA.DIV ~URZ, `(.L_x_4962) ;  /* 0x000179227f007947 */ /* 0x000fea000b800000 */
[----:B----4-:R4:W2:Y:S02]  /*9df0*/  SHFL.IDX PT, R2, R15, 0x2, 0x181f ;  /* 0x00581f000f027f89 */ /* 0x0108a400000e0000 */
.L_x_5113:
        /* <DEDUP_REMOVED lines=21> */
.L_x_4964:
[----:B------:R-:W-:Y:S05]  /*9f50*/  BSYNC B0 ;  /* 0x0000000000007941 */ /* 0x000fea0003800000 */
.L_x_4963:
[----:B------:R-:W-:Y:S05]  /*9f60*/  BRA.DIV ~URZ, `(.L_x_4965) ;  /* 0x000178127f007947 */ /* 0x000fea000b800000 */
[----:B-1----:R1:W3:Y:S04]  /*9f70*/  SHFL.IDX PT, R4, R12, 0x3, 0x181f ;  /* 0x00781f000c047f89 */ /* 0x0022e800000e0000 */
[----:B--2---:R1:W2:Y:S02]  /*9f80*/  SHFL.IDX PT, R2, R15, 0x3, 0x181f ;  /* 0x00781f000f027f89 */ /* 0x0042a400000e0000 */
.L_x_5114:
        /* <DEDUP_REMOVED lines=73> */
.L_x_4966:
[----:B------:R-:W-:Y:S01]  /*a420*/  ULDC.U8 UR4, c[0x0][0x298] ;  /* 0x0000a60000047ab9 */ /* 0x000fe20000000000 */
[----:B-1---5:R-:W-:Y:S01]  /*a430*/  SHF.R.S32.HI R2, RZ, 0x1f, R146 ;  /* 0x0000001fff027819 */ /* 0x022fe20000011492 */
        /* <DEDUP_REMOVED lines=95> */
.L_x_4970:
[----:B------:R-:W-:Y:S05]  /*aa30*/  BSYNC B0 ;  /* 0x0000000000007941 */ /* 0x000fea0003800000 */
.L_x_4969:
        /* <DEDUP_REMOVED lines=84> */
.L_x_4972:
[----:B------:R-:W-:Y:S05]  /*af80*/  BSYNC B0 ;  /* 0x0000000000007941 */ /* 0x000fea0003800000 */
.L_x_4971:
        /* <DEDUP_REMOVED lines=88> */
.L_x_4974:
[----:B------:R-:W-:Y:S05]  /*b510*/  BSYNC B0 ;  /* 0x0000000000007941 */ /* 0x000fea0003800000 */
.L_x_4973:
        /* <DEDUP_REMOVED lines=82> */
.L_x_4976:
[----:B---3--:R-:W-:Y:S05]  /*ba40*/  BSYNC B0 ;  /* 0x0000000000007941 */ /* 0x008fea0003800000 */
.L_x_4975:
        /* <DEDUP_REMOVED lines=78> */
.L_x_4980:
[----:B------:R-:W-:Y:S05]  /*bf30*/  BSYNC B0 ;  /* 0x0000000000007941 */ /* 0x000fea0003800000 */
.L_x_4979:
        /* <DEDUP_REMOVED lines=45> */
.L_x_4982:
[----:B------:R-:W-:Y:S05]  /*c210*/  BSYNC B0 ;  /* 0x0000000000007941 */ /* 0x000fea0003800000 */
.L_x_4981:
        /* <DEDUP_REMOVED lines=45> */
.L_x_4984:
[----:B------:R-:W-:Y:S05]  /*c4f0*/  BSYNC B0 ;  /* 0x0000000000007941 */ /* 0x000fea0003800000 */
.L_x_4983:
        /* <DEDUP_REMOVED lines=44> */
.L_x_4978:
[----:B------:R-:W-:Y:S05]  /*c7c0*/  BSYNC B1 ;  /* 0x0000000000017941 */ /* 0x000fea0003800000 */
.L_x_4977:
        /* <DEDUP_REMOVED lines=49> */
.L_x_4988:
[----:B------:R-:W-:Y:S05]  /*cae0*/  BSYNC B0 ;  /* 0x0000000000007941 */ /* 0x000fea0003800000 */
.L_x_4987:
        /* <DEDUP_REMOVED lines=45> */
.L_x_4990:
[----:B------:R-:W-:Y:S05]  /*cdc0*/  BSYNC B0 ;  /* 0x0000000000007941 */ /* 0x000fea0003800000 */
.L_x_4989:
        /* <DEDUP_REMOVED lines=45> */
.L_x_4992:
[----:B------:R-:W-:Y:S05]  /*d0a0*/  BSYNC B0 ;  /* 0x0000000000007941 */ /* 0x000fea0003800000 */
.L_x_4991:
        /* <DEDUP_REMOVED lines=44> */
.L_x_4986:
[----:B------:R-:W-:Y:S05]  /*d370*/  BSYNC B1 ;  /* 0x0000000000017941 */ /* 0x000fea0003800000 */
.L_x_4985:
        /* <DEDUP_REMOVED lines=48> */
.L_x_4996:
[----:B------:R-:W-:Y:S05]  /*d680*/  BSYNC B0 ;  /* 0x0000000000007941 */ /* 0x000fea0003800000 */
.L_x_4995:
        /* <DEDUP_REMOVED lines=45> */
.L_x_4998:
[----:B------:R-:W-:Y:S05]  /*d960*/  BSYNC B0 ;  /* 0x0000000000007941 */ /* 0x000fea0003800000 */
.L_x_4997:
        /* <DEDUP_REMOVED lines=45> */
.L_x_5000:
[----:B------:R-:W-:Y:S05]  /*dc40*/  BSYNC B0 ;  /* 0x0000000000007941 */ /* 0x000fea0003800000 */
.L_x_4999:
        /* <DEDUP_REMOVED lines=44> */
.L_x_4994:
[----:B------:R-:W-:Y:S05]  /*df10*/  BSYNC B1 ;  /* 0x0000000000017941 */ /* 0x000fea0003800000 */
.L_x_4993:
        /* <DEDUP_REMOVED lines=47> */
.L_x_5003:
[----:B------:R-:W-:Y:S05]  /*e210*/  BSYNC B0 ;  /* 0x0000000000007941 */ /* 0x000fea0003800000 */
.L_x_5002:
        /* <DEDUP_REMOVED lines=45> */
.L_x_5005:
[----:B------:R-:W-:Y:S05]  /*e4f0*/  BSYNC B0 ;  /* 0x0000000000007941 */ /* 0x000fea0003800000 */
.L_x_5004:
        /* <DEDUP_REMOVED lines=45> */
.L_x_5007:
[----:B------:R-:W-:Y:S05]  /*e7d0*/  BSYNC B0 ;  /* 0x0000000000007941 */ /* 0x000fea0003800000 */
.L_x_5006:
        /* <DEDUP_REMOVED lines=45> */
.L_x_4968:
        /* <DEDUP_REMOVED lines=59> */
.L_x_5009:
[----:B------:R-:W-:Y:S05]  /*ee60*/  BSYNC B0 ;  /* 0x0000000000007941 */ /* 0x000fea0003800000 */
.L_x_5008:
        /* <DEDUP_REMOVED lines=71> */
.L_x_5011:
[----:B--2---:R-:W-:Y:S05]  /*f2e0*/  BSYNC B0 ;  /* 0x0000000000007941 */ /* 0x004fea0003800000 */
.L_x_5010:
        /* <DEDUP_REMOVED lines=70> */
.L_x_5013:
[----:B----4-:R-:W-:Y:S05]  /*f750*/  BSYNC B0 ;  /* 0x0000000000007941 */ /* 0x010fea0003800000 */
.L_x_5012:
        /* <DEDUP_REMOVED lines=68> */
.L_x_5015:
[----:B----4-:R-:W-:Y:S05]  /*fba0*/  BSYNC B0 ;  /* 0x0000000000007941 */ /* 0x010fea0003800000 */
.L_x_5014:
        /* <DEDUP_REMOVED lines=134> */
.L_x_5019:
[----:B------:R-:W-:Y:S05]  /*10410*/  BSYNC B0 ;  /* 0x0000000000007941 */ /* 0x000fea0003800000 */
.L_x_5018:
        /* <DEDUP_REMOVED lines=105> */
.L_x_5017:
[----:B------:R-:W-:Y:S05]  /*10ab0*/  BSYNC B1 ;  /* 0x0000000000017941 */ /* 0x000fea0003800000 */
.L_x_5016:
        /* <DEDUP_REMOVED lines=106> */
.L_x_5023:
[----:B------:R-:W-:Y:S05]  /*11160*/  BSYNC B0 ;  /* 0x0000000000007941 */ /* 0x000fea0003800000 */
.L_x_5022:
        /* <DEDUP_REMOVED lines=104> */
.L_x_5021:
[----:B------:R-:W-:Y:S05]  /*117f0*/  BSYNC B1 ;  /* 0x0000000000017941 */ /* 0x000fea0003800000 */
.L_x_5020:
        /* <DEDUP_REMOVED lines=111> */
.L_x_5027:
[----:B------:R-:W-:Y:S05]  /*11ef0*/  BSYNC B0 ;  /* 0x0000000000007941 */ /* 0x000fea0003800000 */
.L_x_5026:
        /* <DEDUP_REMOVED lines=104> */
.L_x_5025:
[----:B------:R-:W-:Y:S05]  /*12580*/  BSYNC B1 ;  /* 0x0000000000017941 */ /* 0x000fea0003800000 */
.L_x_5024:
        /* <DEDUP_REMOVED lines=110> */
.L_x_5029:
[----:B------:R-:W-:Y:S05]  /*12c70*/  BSYNC B0 ;  /* 0x0000000000007941 */ /* 0x000fea0003800000 */
.L_x_5028:
        /* <DEDUP_REMOVED lines=104> */
.L_x_5001:
[----:B------:R-:W-:Y:S05]  /*13300*/  BSYNC B2 ;  /* 0x0000000000027941 */ /* 0x000fea0003800000 */
.L_x_4967:
        /* <DEDUP_REMOVED lines=17> */
[----:B---3--:R-:W-:Y:S03]  /*13420*/  LDSM.16.M88.4 R8, [R196] ;  /* 0x00000000c408783b */ /* 0x008fe60000000200 */
[----:B------:R-:W-:Y:S01]  /*13430*/  IMAD.IADD R0, R5, 0x1, R0 ;  /* 0x0000000105007824 */ /* 0x000fe200078e0200 */
[C---:B------:R-:W-:Y:S01]  /*13440*/  LEA R2, P0, R4.reuse, c[0x0][0x1f8], 0x1 ;  /* 0x00007e0004027a11 */ /* 0x040fe200078008ff */
[----:B------:R-:W1:Y:S02]  /*13450*/  LDSM.16.M88.4 R20, [R163] ;  /* 0x00000000a314783b */ /* 0x000e640000000200 */
[----:B------:R-:W-:Y:S01]  /*13460*/  @!P5 IMAD.MOV.U32 R5, RZ, RZ, c[0x0][0x208] ;  /* 0x00008200ff05d624 */ /* 0x000fe200078e00ff */
[----:B------:R-:W-:Y:S01]  /*13470*/  LEA.HI.X R3, R4, c[0x0][0x1fc], R0, 0x1, P0 ;  /* 0x00007f0004037a11 */ /* 0x000fe200000f0c00 */
[----:B------:R-:W-:Y:S01]  /*13480*/  @!P5 IMAD.MOV.U32 R6, RZ, RZ, c[0x0][0x20c] ;  /* 0x00008300ff06d624 */ /* 0x000fe200078e00ff */
[----:B------:R-:W2:Y:S01]  /*13490*/  LDSM.16.M88.4 R16, [R163+0x800] ;  /* 0x00080000a310783b */ /* 0x000ea20000000200 */
[----:B------:R-:W-:Y:S01]  /*134a0*/  IMAD.MOV.U32 R0, RZ, RZ, 0x40 ;  /* 0x00000040ff007424 */ /* 0x000fe200078e00ff */
[----:B------:R-:W-:-:S02]  /*134b0*/  @!P5 LEA R4, P0, R5, R2, 0x6 ;  /* 0x000000020504d211 */ /* 0x000fc400078030ff */
[----:B------:R-:W3:Y:S02]  /*134c0*/  LDSM.16.M88.4 R24, [R163+0x1000] ;  /* 0x00100000a318783b */ /* 0x000ee40000000200 */
[----:B------:R-:W-:Y:S02]  /*134d0*/  @!P5 LEA.HI.X R5, R5, R3, R6, 0x6, P0 ;  /* 0x000000030505d211 */ /* 0x000fe400000f3406 */
[----:B------:R-:W-:Y:S01]  /*134e0*/  LOP3.LUT P0, RZ, R100, 0x2, RZ, 0xc0, !PT ;  /* 0x0000000264ff7812 */ /* 0x000fe2000780c0ff */
[----:B------:R-:W-:Y:S01]  /*134f0*/  LDSM.16.M88.4 R12, [R197] ;  /* 0x00000000c50c783b */ /* 0x000fe20000000200 */
[----:B------:R-:W-:-:S11]  /*13500*/  IADD3 R6, R133, R139, -R218 ;  /* 0x0000008b85067210 */ /* 0x000fd60007ffe8da */
[C---:B------:R-:W-:Y:S02]  /*13510*/  @P0 IADD3 R200, R163.reuse, -0x20, RZ ;  /* 0xffffffe0a3c80810 */ /* 0x040fe40007ffe0ff */
[----:B------:R-:W-:Y:S02]  /*13520*/  LOP3.LUT P0, RZ, R100, 0x4, RZ, 0xc0, !PT ;  /* 0x0000000464ff7812 */ /* 0x000fe4000780c0ff */
[----:B------:R-:W-:Y:S01]  /*13530*/  IADD3 R211, R200, 0x1000, RZ ;  /* 0x00001000c8d37810 */ /* 0x000fe20007ffe0ff */
[----:B------:R-:W4:Y:S01]  /*13540*/  LDSM.16.M88.4 R40, [R200] ;  /* 0x00000000c828783b */ /* 0x000f220000000200 */
[----:B------:R-:W-:Y:S02]  /*13550*/  SEL R0, R0, 0xffffffc0, !P0 ;  /* 0xffffffc000007807 */ /* 0x000fe40004000000 */
[C---:B------:R-:W-:Y:S01]  /*13560*/  ISETP.LT.OR P0, PT, R6.reuse, 0x1, !P3 ;  /* 0x000000010600780c */ /* 0x040fe20005f01670 */
[----:B------:R-:W4:Y:S01]  /*13570*/  LDSM.16.M88.4 R48, [R200+0x800] ;  /* 0x00080000c830783b */ /* 0x000f220000000200 */
[----:B------:R-:W-:Y:S01]  /*13580*/  @!P5 ISETP.LT.OR P3, PT, R6, 0x21, !P3 ;  /* 0x000000210600d80c */ /* 0x000fe20005f61670 */
[--C-:B------:R-:W-:Y:S01]  /*13590*/  IMAD.IADD R162, R163, 0x1, R0.reuse ;  /* 0x00000001a3a27824 */ /* 0x100fe200078e0200 */
[C---:B------:R-:W-:Y:S01]  /*135a0*/  IADD3 R210, R200.reuse, 0x800, RZ ;  /* 0x00000800c8d27810 */ /* 0x040fe20007ffe0ff */
[----:B------:R-:W4:Y:S01]  /*135b0*/  LDSM.16.M88.4 R56, [R200+0x1000] ;  /* 0x00100000c838783b */ /* 0x000f220000000200 */
[----:B-1----:R-:W-:Y:S01]  /*135c0*/  HMMA.16816.F32 R28, R8, R20, RZ ;  /* 0x00000014081c723c */ /* 0x002fe200000018ff */
[C---:B------:R-:W-:Y:S01]  /*135d0*/  IMAD.IADD R161, R200.reuse, 0x1, R0 ;  /* 0x00000001c8a17824 */ /* 0x040fe200078e0200 */
[----:B------:R-:W-:-:S02]  /*135e0*/  IADD3 R209, R200, 0x4800, RZ ;  /* 0x00004800c8d17810 */ /* 0x000fc40007ffe0ff */
[C---:B------:R-:W-:Y:S02]  /*135f0*/  IADD3 R208, R200.reuse, 0x5800, RZ ;  /* 0x00005800c8d07810 */ /* 0x040fe40007ffe0ff */
[----:B------:R-:W-:Y:S01]  /*13600*/  IADD3 R207, R200, 0x5000, RZ ;  /* 0x00005000c8cf7810 */ /* 0x000fe20007ffe0ff */
        /* <DEDUP_REMOVED lines=12> */
[----:B------:R-:W-:Y:S01]  /*136d0*/  IADD3 R202, R200, 0x2800, RZ ;  /* 0x00002800c8ca7810 */ /* 0x000fe20007ffe0ff */
[----:B------:R1:W-:Y:S01]  /*136e0*/  LDGSTS.E.BYPASS.LTC128B.128 [R212+0x5880], [R2.64+0x80], !P0 ;  /* 0x0588008002d47fae */ /* 0x0003e2000c101d46 */
[C---:B------:R-:W-:Y:S02]  /*136f0*/  ISETP.LT.OR P0, PT, R6.reuse, 0x1, !P1 ;  /* 0x000000010600780c */ /* 0x040fe40004f01670 */
[----:B------:R-:W-:Y:S01]  /*13700*/  @!P5 ISETP.LT.OR P1, PT, R6, 0x21, !P1 ;  /* 0x000000210600d80c */ /* 0x000fe20004f21670 */
[----:B------:R-:W-:Y:S01]  /*13710*/  HMMA.16816.F32 R36, R8, R18, RZ ;  /* 0x000000120824723c */ /* 0x000fe200000018ff */
[----:B------:R-:W-:-:S07]  /*13720*/  IADD3 R201, R200, 0x2000, RZ ;  /* 0x00002000c8c97810 */ /* 0x000fce0007ffe0ff */
[----:B---3--:R-:W-:Y:S02]  /*13730*/  HMMA.16816.F32 R44, R8, R24, RZ ;  /* 0x00000018082c723c */ /* 0x008fe400000018ff */
[----:B------:R1:W-:Y:S01]  /*13740*/  LDGSTS.E.BYPASS.LTC128B.128 [R212+0x7080], [R2.64+0x100], !P0 ;  /* 0x0708010002d47fae */ /* 0x0003e2000c101d46 */
[----:B------:R-:W-:-:S04]  /*13750*/  LOP3.LUT P0, RZ, R126, 0x8, RZ, 0xc0, !PT ;  /* 0x000000087eff7812 */ /* 0x000fc8000780c0ff */
[C---:B------:R-:W-:Y:S01]  /*13760*/  ISETP.LT.OR P4, PT, R6.reuse, 0x1, !P0 ;  /* 0x000000010600780c */ /* 0x040fe20004781670 */
[----:B------:R-:W-:Y:S01]  /*13770*/  HMMA.16816.F32 R8, R8, R26, RZ ;  /* 0x0000001a0808723c */ /* 0x000fe200000018ff */
[----:B------:R-:W-:-:S07]  /*13780*/  @!P5 ISETP.LT.OR P0, PT, R6, 0x21, !P0 ;  /* 0x000000210600d80c */ /* 0x000fce0004701670 */
[C---:B----4-:R-:W-:Y:S04]  /*13790*/  HMMA.16816.F32 R16, R12.reuse, R40, R28 ;  /* 0x000000280c10723c */ /* 0x050fe8000000181c */
[----:B------:R1:W-:Y:S04]  /*137a0*/  LDGSTS.E.BYPASS.LTC128B.128 [R212+0x8880], [R2.64+0x180], !P4 ;  /* 0x0888018002d47fae */ /* 0x0003e8000e101d46 */
[----:B------:R2:W-:Y:S01]  /*137b0*/  @!P5 LDGSTS.E.BYPASS.LTC128B.128 [R215+0x5080], [R4.64], !P3 ;  /* 0x0508000004d7dfae */ /* 0x0005e2000d901d46 */
[C---:B------:R-:W-:Y:S03]  /*137c0*/  HMMA.16816.F32 R24, R12.reuse, R42, R20 ;  /* 0x0000002a0c18723c */ /* 0x040fe60000001814 */
[----:B------:R2:W-:Y:S04]  /*137d0*/  @!P5 LDGSTS.E.BYPASS.LTC128B.128 [R215+0x6880], [R4.64+0x80], !P2 ;  /* 0x0688008004d7dfae */ /* 0x0005e8000d101d46 */
[----:B------:R2:W-:Y:S01]  /*137e0*/  @!P5 LDGSTS.E.BYPASS.LTC128B.128 [R215+0x8080], [R4.64+0x100], !P1 ;  /* 0x0808010004d7dfae */ /* 0x0005e2000c901d46 */
[----:B------:R-:W-:Y:S03]  /*137f0*/  HMMA.16816.F32 R28, R12, R48, R32 ;  /* 0x000000300c1c723c */ /* 0x000fe60000001820 */
[----:B------:R2:W-:Y:S01]  /*13800*/  @!P5 LDGSTS.E.BYPASS.LTC128B.128 [R215+0x9880], [R4.64+0x180], !P0 ;  /* 0x0988018004d7dfae */ /* 0x0005e2000c101d46 */
[----:B------:R-:W-:-:S03]  /*13810*/  ISETP.GT.AND P0, PT, R121, R230, PT ;  /* 0x000000e67900720c */ /* 0x000fc60003f04270 */
[----:B------:R-:W-:Y:S01]  /*13820*/  LDSM.16.M88.4 R52, [R162] ;  /* 0x00000000a234783b */ /* 0x000fe20000000200 */
[C---:B------:R-:W-:Y:S03]  /*13830*/  HMMA.16816.F32 R32, R12.reuse, R50, R36 ;  /* 0x000000320c20723c */ /* 0x040fe60000001824 */
[----:B------:R-:W-:Y:S04]  /*13840*/  LDSM.16.M88.4 R60, [R162+0x800] ;  /* 0x00080000a23c783b */ /* 0x000fe80000000200 */
[----:B------:R-:W-:Y:S01]  /*13850*/  LDSM.16.M88.4 R64, [R162+0x1000] ;  /* 0x00100000a240783b */ /* 0x000fe20000000200 */
[C---:B------:R-:W-:Y:S03]  /*13860*/  HMMA.16816.F32 R36, R12.reuse, R56, R44 ;  /* 0x000000380c24723c */ /* 0x040fe6000000182c */
[----:B------:R-:W-:Y:S04]  /*13870*/  LDSM.16.M88.4 R20, [R161] ;  /* 0x00000000a114783b */ /* 0x000fe80000000200 */
[----:B------:R-:W-:Y:S01]  /*13880*/  LDSM.16.M88.4 R44, [R161+0x800] ;  /* 0x00080000a12c783b */ /* 0x000fe20000000200 */
[----:B------:R-:W-:Y:S03]  /*13890*/  HMMA.16816.F32 R12, R12, R58, R8 ;  /* 0x0000003a0c0c723c */ /* 0x000fe60000001808 */
[----:B------:R-:W-:Y:S04]  /*138a0*/  LDSM.16.M88.4 R8, [R198] ;  /* 0x00000000c608783b */ /* 0x000fe80000000200 */
[----:B--2---:R-:W2:Y:S04]  /*138b0*/  LDSM.16.M88.4 R4, [R199] ;  /* 0x00000000c704783b */ /* 0x004ea80000000200 */
[----:B------:R-:W3:Y:S04]  /*138c0*/  LDSM.16.M88.4 R56, [R161+0x1000] ;  /* 0x00100000a138783b */ /* 0x000ee80000000200 */
[----:B------:R-:W-:Y:S04]  /*138d0*/  LDSM.16.M88.4 R40, [R163+0x1800] ;  /* 0x00180000a328783b */ /* 0x000fe80000000200 */
[----:B------:R-:W-:Y:S04]  /*138e0*/  LDSM.16.M88.4 R48, [R163+0x2000] ;  /* 0x00200000a330783b */ /* 0x000fe80000000200 */
[----:B------:R-:W0:Y:S01]  /*138f0*/  LDGDEPBAR ;  /* 0x00000000000079af */ /* 0x000e220000000000 */
        /* <DEDUP_REMOVED lines=49> */
[----:B------:R-:W2:Y:S03]  /*13c10*/  LDSM.16.M88.4 R60, [R163+0x4000] ;  /* 0x00400000a33c783b */ /* 0x000ea60000000200 */
[C---:B---3--:R-:W-:Y:S08]  /*13c20*/  HMMA.16816.F32 R16, R8.reuse, R20, R16 ;  /* 0x000000140810723c */ /* 0x048ff00000001810 */
[C---:B------:R-:W-:Y:S08]  /*13c30*/  HMMA.16816.F32 R24, R8.reuse, R22, R24 ;  /* 0x000000160818723c */ /* 0x040ff00000001818 */
[C---:B------:R-:W-:Y:S08]  /*13c40*/  HMMA.16816.F32 R28, R8.reuse, R48, R28 ;  /* 0x00000030081c723c */ /* 0x040ff0000000181c */
[C---:B------:R-:W-:Y:S01]  /*13c50*/  HMMA.16816.F32 R32, R8.reuse, R50, R32 ;  /* 0x000000320820723c */ /* 0x040fe20000001820 */
[----:B------:R-:W-:Y:S07]  /*13c60*/  LDSM.16.M88.4 R48, [R200+0x3800] ;  /* 0x00380000c830783b */ /* 0x000fee0000000200 */
[C---:B----4-:R-:W-:Y:S08]  /*13c70*/  HMMA.16816.F32 R36, R8.reuse, R56, R36 ;  /* 0x000000380824723c */ /* 0x050ff00000001824 */
[----:B------:R-:W-:Y:S01]  /*13c80*/  HMMA.16816.F32 R12, R8, R58, R12 ;  /* 0x0000003a080c723c */ /* 0x000fe2000000180c */
[----:B------:R-:W3:Y:S04]  /*13c90*/  LDSM.16.M88.4 R8, [R197+0x8000] ;  /* 0x00800000c508783b */ /* 0x000ee80000000200 */
[----:B------:R-:W4:Y:S03]  /*13ca0*/  LDSM.16.M88.4 R56, [R200+0x4000] ;  /* 0x00400000c838783b */ /* 0x000f260000000200 */
[C---:B-1----:R-:W-:Y:S08]  /*13cb0*/  HMMA.16816.F32 R16, R4.reuse, R44, R16 ;  /* 0x0000002c0410723c */ /* 0x042ff00000001810 */
[C---:B------:R-:W-:Y:S01]  /*13cc0*/  HMMA.16816.F32 R24, R4.reuse, R46, R24 ;  /* 0x0000002e0418723c */ /* 0x040fe20000001818 */
[----:B------:R-:W-:Y:S07]  /*13cd0*/  LDSM.16.M88.4 R44, [R162+0x3000] ;  /* 0x00300000a22c783b */ /* 0x000fee0000000200 */
[C---:B------:R-:W-:Y:S08]  /*13ce0*/  HMMA.16816.F32 R28, R4.reuse, R52, R28 ;  /* 0x00000034041c723c */ /* 0x040ff0000000181c */
[C---:B------:R-:W-:Y:S01]  /*13cf0*/  HMMA.16816.F32 R32, R4.reuse, R54, R32 ;  /* 0x000000360420723c */ /* 0x040fe20000001820 */
[----:B------:R-:W-:Y:S07]  /*13d00*/  LDSM.16.M88.4 R52, [R162+0x3800] ;  /* 0x00380000a234783b */ /* 0x000fee0000000200 */
[C---:B--2---:R-:W-:Y:S08]  /*13d10*/  HMMA.16816.F32 R36, R4.reuse, R60, R36 ;  /* 0x0000003c0424723c */ /* 0x044ff00000001824 */
[----:B------:R-:W-:Y:S01]  /*13d20*/  HMMA.16816.F32 R12, R4, R62, R12 ;  /* 0x0000003e040c723c */ /* 0x000fe2000000180c */
[----:B------:R-:W1:Y:S04]  /*13d30*/  LDSM.16.M88.4 R4, [R199+0x8000] ;  /* 0x00800000c704783b */ /* 0x000e680000000200 */
        /* <DEDUP_REMOVED lines=40> */
[----:B------:R-:W1:Y:S04]  /*13fc0*/  LDSM.16.M88.4 R8, [R199+0xc000] ;  /* 0x00c00000c708783b */ /* 0x000e680000000200 */
[----:B------:R-:W3:Y:S03]  /*13fd0*/  LDSM.16.M88.4 R64, [R162+0x5800] ;  /* 0x00580000a240783b */ /* 0x000ee60000000200 */
[C---:B--2---:R-:W-:Y:S08]  /*13fe0*/  HMMA.16816.F32 R24, R12.reuse, R52, R24 ;  /* 0x000000340c18723c */ /* 0x044ff00000001818 */
[C---:B------:R-:W-:Y:S08]  /*13ff0*/  HMMA.16816.F32 R20, R12.reuse, R54, R20 ;  /* 0x000000360c14723c */ /* 0x040ff00000001814 */
        /* <DEDUP_REMOVED lines=61> */
.L_x_5031:
[----:B------:R-:W-:Y:S05]  /*143d0*/  BSYNC B0 ;  /* 0x0000000000007941 */ /* 0x000fea0003800000 */
.L_x_5030:
[----:B------:R-:W2:Y:S04]  /*143e0*/  LDL R0, [R1+0x48] ;  /* 0x0000480001007983 */ /* 0x000ea80000100800 */
[----:B------:R-:W3:Y:S01]  /*143f0*/  LDL R95, [R1+0x10] ;  /* 0x00001000015f7983 */ /* 0x000ee20000100800 */
[----:B------:R-:W-:Y:S01]  /*14400*/  ISETP.NE.AND P3, PT, R141, 0x1, PT ;  /* 0x000000018d00780c */ /* 0x000fe20003f65270 */
[----:B-1----:R-:W-:Y:S01]  /*14410*/  IMAD.IADD R4, R131, 0x1, -R231 ;  /* 0x0000000183047824 */ /* 0x002fe200078e0ae7 */
[----:B------:R-:W-:Y:S01]  /*14420*/  IADD3 R3, -R231, 0x1, R131 ;  /* 0x00000001e7037810 */ /* 0x000fe20007ffe183 */
[----:B------:R-:W-:Y:S04]  /*14430*/  LDSM.16.MT88.4 R44, [R194] ;  /* 0x00000000c22c783b */ /* 0x000fe80000004200 */
[----:B------:R-:W-:Y:S04]  /*14440*/  LDSM.16.MT88.4 R52, [R194+0x800] ;  /* 0x00080000c234783b */ /* 0x000fe80000004200 */
[----:B------:R-:W-:Y:S04]  /*14450*/  LDSM.16.MT88.4 R60, [R192+0x3000] ;  /* 0x00300000c03c783b */ /* 0x000fe80000004200 */
[----:B------:R-:W-:Y:S04]  /*14460*/  LDSM.16.MT88.4 R48, [R193+0x1800] ;  /* 0x00180000c130783b */ /* 0x000fe80000004200 */
[----:B------:R-:W-:Y:S04]  /*14470*/  LDSM.16.MT88.4 R64, [R195+0x3000] ;  /* 0x00300000c340783b */ /* 0x000fe80000004200 */
[----:B------:R-:W-:Y:S04]  /*14480*/  LDSM.16.MT88.4 R68, [R193+0x3000] ;  /* 0x00300000c144783b */ /* 0x000fe80000004200 */
[----:B------:R-:W-:Y:S04]  /*14490*/  LDSM.16.MT88.4 R72, [R193+0x3800] ;  /* 0x00380000c148783b */ /* 0x000fe80000004200 */
[----:B------:R-:W-:Y:S04]  /*144a0*/  LDSM.16.MT88.4 R76, [R194+0x3000] ;  /* 0x00300000c24c783b */ /* 0x000fe80000004200 */
[----:B------:R-:W-:Y:S04]  /*144b0*/  LDSM.16.MT88.4 R164, [R192+0x1000] ;  /* 0x00100000c0a4783b */ /* 0x000fe80000004200 */
[----:B------:R-:W0:Y:S01]  /*144c0*/  LDGDEPBAR ;  /* 0x00000000000079af */ /* 0x000e220000000000 */
[----:B--2--5:R-:W-:-:S04]  /*144d0*/  IMAD.IADD R0, R0, 0x1, R140 ;  /* 0x0000000100007824 */ /* 0x024fc800078e028c */
        /* <DEDUP_REMOVED lines=28> */
[C---:B------:R-:W-:Y:S02]  /*146a0*/  ISETP.GT.AND P0, PT, R2.reuse, 0x20, PT ;  /* 0x000000200200780c */ /* 0x040fe40003f04270 */
[----:B------:R-:W-:Y:S02]  /*146b0*/  FSEL R13, R41, -INF , P1 ;  /* 0xff800000290d7808 */ /* 0x000fe40000800000 */
[----:B------:R-:W-:Y:S02]  /*146c0*/  FMNMX.FTZ R3, R15, R3, !PT ;  /* 0x000000030f037209 */ /* 0x000fe40007810000 */
[----:B------:R-:W-:-:S02]  /*146d0*/  ISETP.GT.AND P1, PT, R2, 0x21, PT ;  /* 0x000000210200780c */ /* 0x000fc40003f24270 */
[----:B------:R-:W-:Y:S02]  /*146e0*/  FSEL R94, R20, -INF , P0 ;  /* 0xff800000145e7808 */ /* 0x000fe40000000000 */
[----:B------:R-:W-:Y:S02]  /*146f0*/  ISETP.GT.AND P0, PT, R2, 0x28, PT ;  /* 0x000000280200780c */ /* 0x000fe40003f04270 */
[----:B------:R-:W-:Y:S02]  /*14700*/  IMNMX R0, R4, R5, PT ;  /* 0x0000000504007217 */ /* 0x000fe40003800200 */
[----:B------:R-:W-:Y:S02]  /*14710*/  FMNMX.FTZ R3, R13, R3, !PT ;  /* 0x000000030d037209 */ /* 0x000fe40007810000 */
[----:B------:R-:W-:Y:S02]  /*14720*/  FSEL R93, R21, -INF , P1 ;  /* 0xff800000155d7808 */ /* 0x000fe40000800000 */
[----:B------:R-:W-:-:S02]  /*14730*/  ISETP.GT.AND P1, PT, R2, 0x29, PT ;  /* 0x000000290200780c */ /* 0x000fc40003f24270 */
[----:B------:R-:W-:Y:S02]  /*14740*/  FSEL R92, R36, -INF , P0 ;  /* 0xff800000245c7808 */ /* 0x000fe40000000000 */
[C---:B------:R-:W-:Y:S02]  /*14750*/  ISETP.GT.AND P0, PT, R0.reuse, RZ, PT ;  /* 0x000000ff0000720c */ /* 0x040fe40003f04270 */
[----:B------:R-:W-:Y:S02]  /*14760*/  ISETP.GT.AND P2, PT, R0, 0x1, PT ;  /* 0x000000010000780c */ /* 0x000fe40003f44270 */
[----:B------:R-:W-:Y:S02]  /*14770*/  FMNMX.FTZ R2, R94, R3, !PT ;  /* 0x000000035e027209 */ /* 0x000fe40007810000 */
[----:B------:R-:W-:Y:S02]  /*14780*/  FSEL R91, R37, -INF , P1 ;  /* 0xff800000255b7808 */ /* 0x000fe40000800000 */
[----:B------:R-:W-:-:S02]  /*14790*/  FSEL R5, R34, -INF , P0 ;  /* 0xff80000022057808 */ /* 0x000fc40000000000 */
[C---:B------:R-:W-:Y:S02]  /*147a0*/  ISETP.GT.AND P1, PT, R0.reuse, 0x8, PT ;  /* 0x000000080000780c */ /* 0x040fe40003f24270 */
[----:B------:R-:W-:Y:S02]  /*147b0*/  FSEL R10, R35, -INF , P2 ;  /* 0xff800000230a7808 */ /* 0x000fe40001000000 */
[----:B------:R-:W-:Y:S01]  /*147c0*/  FMNMX.FTZ R2, R93, R2, !PT ;  /* 0x000000025d027209 */ /* 0x000fe20007810000 */
[----:B------:R-:W-:Y:S01]  /*147d0*/  LDSM.16.MT88.4 R32, [R193] ;  /* 0x00000000c120783b */ /* 0x000fe20000004200 */
[----:B------:R-:W-:Y:S02]  /*147e0*/  ISETP.GT.AND P0, PT, R0, 0x9, PT ;  /* 0x000000090000780c */ /* 0x000fe40003f04270 */
[----:B------:R-:W-:Y:S02]  /*147f0*/  FSEL R9, R30, -INF , P1 ;  /* 0xff8000001e097808 */ /* 0x000fe40000800000 */
[----:B------:R-:W-:-:S02]  /*14800*/  FMNMX.FTZ R3, R5, R10, !PT ;  /* 0x0000000a05037209 */ /* 0x000fc40007810000 */
[----:B------:R-:W-:Y:S02]  /*14810*/  FMNMX.FTZ R2, R92, R2, !PT ;  /* 0x000000025c027209 */ /* 0x000fe40007810000 */
[----:B------:R-:W-:Y:S02]  /*14820*/  FSEL R8, R31, -INF , P0 ;  /* 0xff8000001f087808 */ /* 0x000fe40000000000 */
[C---:B------:R-:W-:Y:S01]  /*14830*/  ISETP.GT.AND P1, PT, R0.reuse, 0x10, PT ;  /* 0x000000100000780c */ /* 0x040fe20003f24270 */
[----:B------:R-:W-:Y:S01]  /*14840*/  LDSM.16.MT88.4 R28, [R195] ;  /* 0x00000000c31c783b */ /* 0x000fe20000004200 */
[----:B------:R-:W-:Y:S02]  /*14850*/  FMNMX.FTZ R3, R9, R3, !PT ;  /* 0x0000000309037209 */ /* 0x000fe40007810000 */
[----:B------:R-:W-:Y:S02]  /*14860*/  FMNMX.FTZ R2, R91, R2, !PT ;  /* 0x000000025b027209 */ /* 0x000fe40007810000 */
[----:B------:R-:W-:-:S02]  /*14870*/  ISETP.GT.AND P0, PT, R0, 0x11, PT ;  /* 0x000000110000780c */ /* 0x000fc40003f04270 */
[----:B------:R-:W-:Y:S01]  /*14880*/  FSEL R7, R26, -INF , P1 ;  /* 0xff8000001a077808 */ /* 0x000fe20000800000 */
[----:B------:R-:W1:Y:S01]  /*14890*/  SHFL.BFLY PT, R4, R2, 0x2, 0x1f ;  /* 0x0c401f0002047f89 */ /* 0x000e6200000e0000 */
[----:B------:R-:W-:Y:S02]  /*148a0*/  FMNMX.FTZ R3, R8, R3, !PT ;  /* 0x0000000308037209 */ /* 0x000fe40007810000 */
[----:B------:R-:W-:Y:S02]  /*148b0*/  FSEL R6, R27, -INF , P0 ;  /* 0xff8000001b067808 */ /* 0x000fe40000000000 */
[C---:B------:R-:W-:Y:S01]  /*148c0*/  ISETP.GT.AND P1, PT, R0.reuse, 0x18, PT ;  /* 0x000000180000780c */ /* 0x040fe20003f24270 */
[----:B------:R-:W-:Y:S01]  /*148d0*/  LDSM.16.MT88.4 R24, [R192+0x800] ;  /* 0x00080000c018783b */ /* 0x000fe20000004200 */
[----:B------:R-:W-:Y:S02]  /*148e0*/  FMNMX.FTZ R3, R7, R3, !PT ;  /* 0x0000000307037209 */ /* 0x000fe40007810000 */
[----:B------:R-:W-:-:S02]  /*148f0*/  ISETP.GT.AND P0, PT, R0, 0x19, PT ;  /* 0x000000190000780c */ /* 0x000fc40003f04270 */
[----:B------:R-:W-:Y:S02]  /*14900*/  FSEL R21, R42, -INF , P1 ;  /* 0xff8000002a157808 */ /* 0x000fe40000800000 */
        /* <DEDUP_REMOVED lines=81> */
[C---:B------:R-:W-:Y:S01]  /*14e20*/  HMMA.16816.F32 R12, R8.reuse, R34, RZ ;  /* 0x00000022080c723c */ /* 0x040fe200000018ff */
[----:B------:R-:W2:Y:S07]  /*14e30*/  LDSM.16.MT88.4 R32, [R192+0x2000] ;  /* 0x00200000c020783b */ /* 0x000eae0000004200 */
[C---:B------:R-:W-:Y:S08]  /*14e40*/  HMMA.16816.F32 R16, R8.reuse, R30, RZ ;  /* 0x0000001e0810723c */ /* 0x040ff000000018ff */
[----:B------:R-:W-:Y:S08]  /*14e50*/  HMMA.16816.F32 R28, R8, R36, RZ ;  /* 0x00000024081c723c */ /* 0x000ff000000018ff */
[----:B-1----:R-:W-:Y:S08]  /*14e60*/  HMMA.16816.F32 R56, R4, R24, R20 ;  /* 0x000000180438723c */ /* 0x002ff00000001814 */
[----:B------:R-:W-:Y:S08]  /*14e70*/  HMMA.16816.F32 R20, R8, R46, RZ ;  /* 0x0000002e0814723c */ /* 0x000ff000000018ff */
[----:B------:R-:W-:Y:S01]  /*14e80*/  HMMA.16816.F32 R140, R4, R42, R12 ;  /* 0x0000002a048c723c */ /* 0x000fe2000000180c */
[----:B------:R-:W-:Y:S07]  /*14e90*/  LDSM.16.MT88.4 R40, [R192+0x3800] ;  /* 0x00380000c028783b */ /* 0x000fee0000004200 */
[----:B------:R-:W-:Y:S01]  /*14ea0*/  HMMA.16816.F32 R12, R8, R44, RZ ;  /* 0x0000002c080c723c */ /* 0x000fe200000018ff */
[----:B------:R-:W-:Y:S01]  /*14eb0*/  LDSM.16.MT88.4 R44, [R194+0x2000] ;  /* 0x00200000c22c783b */ /* 0x000fe20000004200 */
[----:B------:R-:W-:-:S02]  /*14ec0*/  IMAD.MOV.U32 R102, RZ, RZ, R56 ;  /* 0x000000ffff667224 */ /* 0x000fc400078e0038 */
[----:B------:R-:W-:Y:S02]  /*14ed0*/  IMAD.MOV.U32 R101, RZ, RZ, R57 ;  /* 0x000000ffff657224 */ /* 0x000fe400078e0039 */
[----:B------:R-:W-:Y:S02]  /*14ee0*/  IMAD.MOV.U32 R100, RZ, RZ, R58 ;  /* 0x000000ffff647224 */ /* 0x000fe400078e003a */
[----:B------:R-:W-:Y:S01]  /*14ef0*/  HMMA.16816.F32 R16, R4, R26, R16 ;  /* 0x0000001a0410723c */ /* 0x000fe20000001810 */
[----:B------:R-:W1:Y:S01]  /*14f00*/  LDSM.16.MT88.4 R24, [R195+0x1800] ;  /* 0x00180000c318783b */ /* 0x000e620000004200 */
[----:B------:R-:W-:-:S03]  /*14f10*/  IMAD.MOV.U32 R3, RZ, RZ, R59 ;  /* 0x000000ffff037224 */ /* 0x000fc600078e003b */
[----:B------:R-:W-:Y:S03]  /*14f20*/  LDSM.16.MT88.4 R56, [R193+0x2000] ;  /* 0x00200000c138783b */ /* 0x000fe60000004200 */
[C---:B------:R-:W-:Y:S01]  /*14f30*/  HMMA.16816.F32 R248, R4.reuse, R54, R20 ;  /* 0x0000003604f8723c */ /* 0x040fe20000001814 */
[----:B------:R-:W3:Y:S07]  /*14f40*/  LDSM.16.MT88.4 R20, [R194+0x1800] ;  /* 0x00180000c214783b */ /* 0x000eee0000004200 */
[C---:B------:R-:W-:Y:S01]  /*14f50*/  HMMA.16816.F32 R12, R4.reuse, R52, R12 ;  /* 0x00000034040c723c */ /* 0x040fe2000000180c */
[----:B------:R-:W4:Y:S07]  /*14f60*/  LDSM.16.MT88.4 R52, [R195+0x2000] ;  /* 0x00200000c334783b */ /* 0x000f2e0000004200 */
[----:B------:R-:W-:Y:S01]  /*14f70*/  IMAD.MOV.U32 R99, RZ, RZ, R16 ;  /* 0x000000ffff637224 */ /* 0x000fe200078e0010 */
[----:B--2---:R-:W-:Y:S01]  /*14f80*/  HMMA.16816.F32 R28, R4, R32, R28 ;  /* 0x00000020041c723c */ /* 0x004fe2000000181c */
[----:B------:R-:W-:-:S02]  /*14f90*/  IMAD.MOV.U32 R98, RZ, RZ, R17 ;  /* 0x000000ffff627224 */ /* 0x000fc400078e0011 */
[----:B------:R-:W-:Y:S02]  /*14fa0*/  IMAD.MOV.U32 R97, RZ, RZ, R18 ;  /* 0x000000ffff617224 */ /* 0x000fe400078e0012 */
[----:B------:R-:W-:-:S03]  /*14fb0*/  IMAD.MOV.U32 R96, RZ, RZ, R19 ;  /* 0x000000ffff607224 */ /* 0x000fc600078e0013 */
[C---:B------:R-:W-:Y:S07]  /*14fc0*/  HMMA.16816.F32 R16, R8.reuse, R38, RZ ;  /* 0x000000260810723c */ /* 0x040fee00000018ff */
[----:B------:R-:W-:Y:S01]  /*14fd0*/  IMAD.MOV.U32 R106, RZ, RZ, R12 ;  /* 0x000000ffff6a7224 */ /* 0x000fe200078e000c */
[----:B-1----:R-:W-:Y:S01]  /*14fe0*/  HMMA.16816.F32 R36, R8, R24, RZ ;  /* 0x000000180824723c */ /* 0x002fe200000018ff */
[----:B------:R-:W-:Y:S02]  /*14ff0*/  IMAD.MOV.U32 R105, RZ, RZ, R13 ;  /* 0x000000ffff697224 */ /* 0x000fe400078e000d */
[----:B------:R-:W-:-:S02]  /*15000*/  IMAD.MOV.U32 R104, RZ, RZ, R14 ;  /* 0x000000ffff687224 */ /* 0x000fc400078e000e */
[----:B------:R-:W-:-:S03]  /*15010*/  IMAD.MOV.U32 R103, RZ, RZ, R15 ;  /* 0x000000ffff677224 */ /* 0x000fc600078e000f */
[----:B------:R-:W-:Y:S01]  /*15020*/  IMAD.MOV.U32 R110, RZ, RZ, R28 ;  /* 0x000000ffff6e7224 */ /* 0x000fe200078e001c */
[----:B------:R-:W-:Y:S01]  /*15030*/  HMMA.16816.F32 R12, R8, R48, RZ ;  /* 0x00000030080c723c */ /* 0x000fe200000018ff */
[----:B------:R-:W-:Y:S02]  /*15040*/  IMAD.MOV.U32 R109, RZ, RZ, R29 ;  /* 0x000000ffff6d7224 */ /* 0x000fe400078e001d */
[----:B------:R-:W-:Y:S02]  /*15050*/  IMAD.MOV.U32 R108, RZ, RZ, R30 ;  /* 0x000000ffff6c7224 */ /* 0x000fe400078e001e */
[----:B------:R-:W-:-:S03]  /*15060*/  IMAD.MOV.U32 R107, RZ, RZ, R31 ;  /* 0x000000ffff6b7224 */ /* 0x000fc600078e001f */
[----:B------:R-:W-:Y:S08]  /*15070*/  HMMA.16816.F32 R16, R4, R34, R16 ;  /* 0x000000220410723c */ /* 0x000ff00000001810 */
[C---:B------:R-:W-:Y:S08]  /*15080*/  HMMA.16816.F32 R32, R8.reuse, R26, RZ ;  /* 0x0000001a0820723c */ /* 0x040ff000000018ff */
[C---:B---3--:R-:W-:Y:S08]  /*15090*/  HMMA.16816.F32 R28, R8.reuse, R20, RZ ;  /* 0x00000014081c723c */ /* 0x048ff000000018ff */
[----:B------:R-:W-:Y:S01]  /*150a0*/  HMMA.16816.F32 R24, R8, R22, RZ ;  /* 0x000000160818723c */ /* 0x000fe200000018ff */
[----:B------:R-:W-:-:S02]  /*150b0*/  IMAD.MOV.U32 R114, RZ, RZ, R16 ;  /* 0x000000ffff727224 */ /* 0x000fc400078e0010 */
[----:B------:R-:W-:Y:S02]  /*150c0*/  IMAD.MOV.U32 R113, RZ, RZ, R17 ;  /* 0x000000ffff717224 */ /* 0x000fe400078e0011 */
[----:B------:R-:W-:Y:S02]  /*150d0*/  IMAD.MOV.U32 R112, RZ, RZ, R18 ;  /* 0x000000ffff707224 */ /* 0x000fe400078e0012 */
[----:B------:R-:W-:Y:S01]  /*150e0*/  IMAD.MOV.U32 R111, RZ, RZ, R19 ;  /* 0x000000ffff6f7224 */ /* 0x000fe200078e0013 */
        /* <DEDUP_REMOVED lines=20> */
[----:B------:R-:W-:Y:S01]  /*15230*/  HMMA.16816.F32 R244, R4, R56, R12 ;  /* 0x0000003804f4723c */ /* 0x000fe2000000180c */
        /* <DEDUP_REMOVED lines=83> */
[----:B------:R-:W-:Y:S01]  /*15770*/  HMMA.16816.F32 R28, R128, R32, R64 ;  /* 0x00000020801c723c */ /* 0x000fe20000001840 */
[----:B------:R-:W-:Y:S01]  /*15780*/  LDSM.16.MT88.4 R64, [R194+0x2800] ;  /* 0x00280000c240783b */ /* 0x000fe20000004200 */
[----:B------:R-:W-:-:S06]  /*15790*/  FADD.FTZ R0, R85, R0 ;  /* 0x0000000055007221 */ /* 0x000fcc0000010000 */
[C---:B------:R-:W-:Y:S01]  /*157a0*/  HMMA.16816.F32 R32, R128.reuse, R34, R248 ;  /* 0x000000228020723c */ /* 0x040fe200000018f8 */
[----:B------:R-:W2:Y:S06]  /*157b0*/  LDL R250, [R1+0x18] ;  /* 0x0000180001fa7983 */ /* 0x000eac0000100800 */
[----:B------:R-:W-:Y:S01]  /*157c0*/  IMAD.MOV.U32 R248, RZ, RZ, R95 ;  /* 0x000000fffff87224 */ /* 0x000fe200078e005f */
[C---:B------:R-:W-:Y:S08]  /*157d0*/  HMMA.16816.F32 R168, R128.reuse, R164, R168 ;  /* 0x000000a480a8723c */ /* 0x040ff000000018a8 */
        /* <DEDUP_REMOVED lines=8> */
[C---:B-1----:R-:W-:Y:S01]  /*15860*/  HMMA.16816.F32 R140, R128.reuse, R144, R72 ;  /* 0x00000090808c723c */ /* 0x042fe20000001848 */
[----:B------:R-:W-:Y:S07]  /*15870*/  LDSM.16.MT88.4 R72, [R192+0x4000] ;  /* 0x00400000c048783b */ /* 0x000fee0000004200 */
[C---:B------:R-:W-:Y:S08]  /*15880*/  HMMA.16816.F32 R144, R128.reuse, R146, R76 ;  /* 0x000000928090723c */ /* 0x040ff0000000184c */
[C---:B------:R-:W-:Y:S08]  /*15890*/  HMMA.16816.F32 R76, R128.reuse, R80, R184 ;  /* 0x00000050804c723c */ /* 0x040ff000000018b8 */
[C---:B------:R-:W-:Y:S01]  /*158a0*/  HMMA.16816.F32 R80, R128.reuse, R82, R96 ;  /* 0x000000528050723c */ /* 0x040fe20000001860 */
[----:B------:R-:W1:Y:S07]  /*158b0*/  LDSM.16.MT88.4 R96, [R194+0x4000] ;  /* 0x00400000c260783b */ /* 0x000e6e0000004200 */
[C---:B------:R-:W-:Y:S08]  /*158c0*/  HMMA.16816.F32 R124, R128.reuse, R12, R124 ;  /* 0x0000000c807c723c */ /* 0x040ff0000000187c */
[C---:B------:R-:W-:Y:S08]  /*158d0*/  HMMA.16816.F32 R60, R128.reuse, R64, R60 ;  /* 0x00000040803c723c */ /* 0x040ff0000000183c */
[C---:B------:R-:W-:Y:S08]  /*158e0*/  HMMA.16816.F32 R40, R128.reuse, R42, R52 ;  /* 0x0000002a8028723c */ /* 0x040ff00000001834 */
[C---:B-1----:R-:W-:Y:S01]  /*158f0*/  HMMA.16816.F32 R92, R128.reuse, R96, R112 ;  /* 0x00000060805c723c */ /* 0x042fe20000001870 */
[----:B------:R-:W-:Y:S07]  /*15900*/  LDSM.16.MT88.4 R112, [R193+0x5800] ;  /* 0x00580000c170783b */ /* 0x000fee0000004200 */
[----:B------:R-:W-:Y:S01]  /*15910*/  HMMA.16816.F32 R96, R128, R98, R104 ;  /* 0x000000628060723c */ /* 0x000fe20000001868 */
[----:B------:R-:W1:Y:S01]  /*15920*/  LDSM.16.MT88.4 R104, [R192+0x5800] ;  /* 0x00580000c068783b */ /* 0x000e620000004200 */
[----:B------:R-:W-:-:S06]  /*15930*/  FADD.FTZ R12, R221, R0 ;  /* 0x00000000dd0c7221 */ /* 0x000fcc0000010000 */
[C---:B------:R-:W-:Y:S08]  /*15940*/  HMMA.16816.F32 R44, R128.reuse, R48, R244 ;  /* 0x00000030802c723c */ /* 0x040ff000000018f4 */
[C---:B------:R-:W-:Y:S01]  /*15950*/  HMMA.16816.F32 R48, R128.reuse, R50, R56 ;  /* 0x000000328030723c */ /* 0x040fe20000001838 */
[----:B------:R-:W3:Y:S07]  /*15960*/  LDSM.16.MT88.4 R56, [R195+0x2800] ;  /* 0x00280000c338783b */ /* 0x000eee0000004200 */
[C---:B-1----:R-:W-:Y:S08]  /*15970*/  HMMA.16816.F32 R100, R128.reuse, R104, R100 ;  /* 0x000000688064723c */ /* 0x042ff00000001864 */
[C---:B------:R-:W-:Y:S01]  /*15980*/  HMMA.16816.F32 R104, R128.reuse, R106, R120 ;  /* 0x0000006a8068723c */ /* 0x040fe20000001878 */
[----:B------:R-:W1:Y:S07]  /*15990*/  LDSM.16.MT88.4 R120, [R195+0x5800] ;  /* 0x00580000c378783b */ /* 0x000e6e0000004200 */
[C---:B------:R-:W-:Y:S07]  /*159a0*/  HMMA.16816.F32 R64, R128.reuse, R66, R180 ;  /* 0x000000428040723c */ /* 0x040fee00000018b4 */
[----:B------:R-:W-:Y:S01]  /*159b0*/  IADD3 R180, R251, -0x2, RZ ;  /* 0xfffffffefbb47810 */ /* 0x000fe20007ffe0ff */
[C---:B---3--:R-:W-:Y:S08]  /*159c0*/  HMMA.16816.F32 R52, R128.reuse, R56, R240 ;  /* 0x000000388034723c */ /* 0x048ff000000018f0 */
[C---:B------:R-:W-:Y:S08]  /*159d0*/  HMMA.16816.F32 R68, R128.reuse, R72, R236 ;  /* 0x000000488044723c */ /* 0x040ff000000018ec */
[C---:B------:R-:W-:Y:S08]  /*159e0*/  HMMA.16816.F32 R84, R128.reuse, R88, R176 ;  /* 0x000000588054723c */ /* 0x040ff000000018b0 */
[C---:B------:R-:W-:Y:S08]  /*159f0*/  HMMA.16816.F32 R108, R128.reuse, R112, R108 ;  /* 0x00000070806c723c */ /* 0x040ff0000000186c */
[C---:B-1----:R-:W-:Y:S08]  /*15a00*/  HMMA.16816.F32 R116, R128.reuse, R120, R116 ;  /* 0x000000788074723c */ /* 0x042ff00000001874 */
        /* <DEDUP_REMOVED lines=38> */
.L_x_5037:
        /* <DEDUP_REMOVED lines=21> */
[C---:B------:R-:W-:Y:S01]  /*15dc0*/  IMAD R0, R213.reuse, c[0x0][0x20c], R0 ;  /* 0x00008300d5007a24 */ /* 0x040fe200078e0200 */
        /* <DEDUP_REMOVED lines=29> */
.L_x_5034:
[----:B------:R-:W-:Y:S05]  /*15fa0*/  BSYNC B0 ;  /* 0x0000000000007941 */ /* 0x000fea0003800000 */
.L_x_5033:
        /* <DEDUP_REMOVED lines=159> */
[----:B------:R-:W-:Y:S02]  /*169a0*/  IADD3 R0, R213, -0x1, RZ ;  /* 0xffffffffd5007810 */ /* 0x000fe40007ffe0ff */
        /* <DEDUP_REMOVED lines=35> */
.L_x_5036:
[----:B------:R-:W-:Y:S05]  /*16be0*/  BSYNC B0 ;  /* 0x0000000000007941 */ /* 0x000fea0003800000 */
.L_x_5035:
        /* <DEDUP_REMOVED lines=16> */
[----:B------:R-:W-:Y:S02]  /*16cf0*/  ISETP.GT.AND P1, PT, R0, 0x1, PT ;  /* 0x000000010000780c */ /* 0x000fe40003f24270 */
        /* <DEDUP_REMOVED lines=14> */
[----:B------:R-:W-:Y:S02]  /*16de0*/  FSEL R172, R19, -INF , P1 ;  /* 0xff80000013ac7808 */ /* 0x000fe40000800000 */
[----:B------:R-:W-:Y:S02]  /*16df0*/  ISETP.GT.AND P2, PT, R0, 0x21, PT ;  /* 0x000000210000780c */ /* 0x000fe40003f44270 */
[----:B------:R-:W-:Y:S02]  /*16e00*/  FSEL R153, R22, -INF , P0 ;  /* 0xff80000016997808 */ /* 0x000fe40000000000 */
        /* <DEDUP_REMOVED lines=9> */
[C---:B------:R-:W-:Y:S02]  /*16ea0*/  ISETP.GT.AND P0, PT, R149.reuse, RZ, PT ;  /* 0x000000ff9500720c */ /* 0x040fe40003f04270 */
        /* <DEDUP_REMOVED lines=16> */
[C---:B------:R-:W-:Y:S01]  /*16fb0*/  ISETP.GT.AND P1, PT, R149.reuse, 0x11, PT ;  /* 0x000000119500780c */ /* 0x040fe20003f24270 */
[----:B------:R-:W1:Y:S01]  /*16fc0*/  SHFL.BFLY PT, R2, R0, 0x2, 0x1f ;  /* 0x0c401f0000027f89 */ /* 0x000e6200000e0000 */
[----:B------:R-:W-:Y:S02]  /*16fd0*/  ISETP.GT.AND P5, PT, R149, 0x19, PT ;  /* 0x000000199500780c */ /* 0x000fe40003fa4270 */
[----:B------:R-:W-:Y:S02]  /*16fe0*/  FSEL R10, R13, -INF , P1 ;  /* 0xff8000000d0a7808 */ /* 0x000fe40000800000 */
[----:B------:R-:W-:Y:S02]  /*16ff0*/  FSEL R14, R9, -INF , P2 ;  /* 0xff800000090e7808 */ /* 0x000fe40001000000 */
[----:B------:R-:W-:Y:S02]  /*17000*/  FSEL R9, R16, -INF , P6 ;  /* 0xff80000010097808 */ /* 0x000fe40003000000 */
[----:B------:R-:W-:Y:S02]  /*17010*/  FSEL R8, R17, -INF , P5 ;  /* 0xff80000011087808 */ /* 0x000fe40002800000 */
[C---:B------:R-:W-:Y:S02]  /*17020*/  ISETP.GT.AND P4, PT, R149.reuse, 0x20, PT ;  /* 0x000000209500780c */ /* 0x040fe40003f84270 */
[C---:B------:R-:W-:Y:S02]  /*17030*/  ISETP.GT.AND P3, PT, R149.reuse, 0x21, PT ;  /* 0x000000219500780c */ /* 0x040fe40003f64270 */
[----:B------:R-:W-:Y:S02]  /*17040*/  FSEL R7, R20, -INF , P4 ;  /* 0xff80000014077808 */ /* 0x000fe40002000000 */
[----:B------:R-:W-:Y:S02]  /*17050*/  ISETP.GT.AND P2, PT, R149, 0x28, PT ;  /* 0x000000289500780c */ /* 0x000fe40003f44270 */
[----:B------:R-:W-:Y:S02]  /*17060*/  FSEL R6, R21, -INF , P3 ;  /* 0xff80000015067808 */ /* 0x000fe40001800000 */
[----:B------:R-:W-:Y:S02]  /*17070*/  ISETP.GT.AND P1, PT, R149, 0x29, PT ;  /* 0x000000299500780c */ /* 0x000fe40003f24270 */
[----:B------:R-:W-:Y:S02]  /*17080*/  FSEL R5, R24, -INF , P2 ;  /* 0xff80000018057808 */ /* 0x000fe40001000000 */
        /* <DEDUP_REMOVED lines=24> */
[----:B------:R-:W-:Y:S01]  /*17210*/  FFMA.FTZ R191, R3, c[0x0][0x2d0], -R0 ;  /* 0x0000b40003bf7a23 */ /* 0x000fe20000010800 */
[----:B------:R-:W-:Y:S01]  /*17220*/  FMNMX.FTZ R0, R15, R155, !PT ;  /* 0x0000009b0f007209 */ /* 0x000fe20007810000 */
[C---:B-1----:R-:W-:Y:S02]  /*17230*/  FMUL.FTZ R26, R2.reuse, R146 ;  /* 0x00000092021a7220 */ /* 0x042fe40000410000 */
[----:B------:R-:W-:Y:S01]  /*17240*/  FMUL.FTZ R23, R2, R143 ;  /* 0x0000008f02177220 */ /* 0x000fe20000410000 */
[----:B------:R-:W-:Y:S01]  /*17250*/  FMNMX.FTZ R0, R22, R0, !PT ;  /* 0x0000000016007209 */ /* 0x000fe20007810000 */
[C---:B------:R-:W-:Y:S01]  /*17260*/  FMUL.FTZ R27, R2.reuse, R147 ;  /* 0x00000093021b7220 */ /* 0x040fe20000410000 */
[----:B------:R-:W-:Y:S01]  /*17270*/  MUFU.EX2 R175, R12 ;  /* 0x0000000c00af7308 */ /* 0x000fe20000000800 */
        /* <DEDUP_REMOVED lines=8> */
[C---:B------:R-:W-:Y:S01]  /*17300*/  FMUL.FTZ R39, R2.reuse, R39 ;  /* 0x0000002702277220 */ /* 0x040fe20000410000 */
[----:B------:R-:W-:Y:S01]  /*17310*/  MUFU.EX2 R147, R180 ;  /* 0x000000b400937308 */ /* 0x000fe20000000800 */
        /* <DEDUP_REMOVED lines=53> */
[C---:B------:R-:W-:Y:S01]  /*17670*/  FMUL.FTZ R126, R2.reuse, R126 ;  /* 0x0000007e027e7220 */ /* 0x040fe20000410000 */
[C---:B------:R-:W-:Y:S01]  /*17680*/  FSETP.NEU.FTZ.AND P0, PT, R153.reuse, -INF , PT ;  /* 0xff8000009900780b */ /* 0x040fe20003f1d000 */
[C---:B------:R-:W-:Y:S02]  /*17690*/  FMUL.FTZ R3, R153.reuse, c[0x0][0x2d0] ;  /* 0x0000b40099037a20 */ /* 0x040fe40000410000 */
[C---:B------:R-:W-:Y:S01]  /*176a0*/  FMUL.FTZ R127, R2.reuse, R127 ;  /* 0x0000007f027f7220 */ /* 0x040fe20000410000 */
[----:B------:R-:W-:Y:S01]  /*176b0*/  FSEL R0, R153, RZ, P0 ;  /* 0x000000ff99007208 */ /* 0x000fe20000000000 */
[C---:B------:R-:W-:Y:S01]  /*176c0*/  FMUL.FTZ R130, R2.reuse, R130 ;  /* 0x0000008202827220 */ /* 0x040fe20000410000 */
[----:B------:R-:W-:Y:S01]  /*176d0*/  FSEL R3, R3, RZ, P0 ;  /* 0x000000ff03037208 */ /* 0x000fe20000000000 */
[----:B------:R-:W-:Y:S01]  /*176e0*/  FMUL.FTZ R131, R2, R131 ;  /* 0x0000008302837220 */ /* 0x000fe20000410000 */
[----:B------:R-:W-:Y:S01]  /*176f0*/  ISETP.GT.AND P0, PT, R213, R224, PT ;  /* 0x000000e0d500720c */ /* 0x000fe20003f04270 */
[----:B------:R-:W-:Y:S02]  /*17700*/  FADD.FTZ R0, -R0, R155 ;  /* 0x0000009b00007221 */ /* 0x000fe40000010100 */
[--C-:B------:R-:W-:Y:S01]  /*17710*/  FFMA.FTZ R19, R22, c[0x0][0x2d0], -R3.reuse ;  /* 0x0000b40016137a23 */ /* 0x100fe20000010803 */
[----:B------:R-:W-:Y:S01]  /*17720*/  MUFU.EX2 R155, R13 ;  /* 0x0000000d009b7308 */ /* 0x000fe20000000800 */
[----:B------:R-:W-:Y:S02]  /*17730*/  FMUL.FTZ R0, R0, c[0x0][0x2d0] ;  /* 0x0000b40000007a20 */ /* 0x000fe40000410000 */
[--C-:B------:R-:W-:Y:S02]  /*17740*/  FFMA.FTZ R173, R18, c[0x0][0x2d0], -R3.reuse ;  /* 0x0000b40012ad7a23 */ /* 0x100fe40000010803 */
[----:B------:R-:W-:Y:S02]  /*17750*/  FMUL.FTZ R18, R2, R138 ;  /* 0x0000008a02127220 */ /* 0x000fe40000410000 */
[--C-:B------:R-:W-:Y:S02]  /*17760*/  FFMA.FTZ R15, R15, c[0x0][0x2d0], -R3.reuse ;  /* 0x0000b4000f0f7a23 */ /* 0x100fe40000010803 */
[--C-:B------:R-:W-:Y:S01]  /*17770*/  FFMA.FTZ R174, R14, c[0x0][0x2d0], -R3.reuse ;  /* 0x0000b4000eae7a23 */ /* 0x100fe20000010803 */
[----:B------:R-:W1:Y:S01]  /*17780*/  MUFU.EX2 R0, R0 ;  /* 0x0000000000007308 */ /* 0x000e620000000800 */
[--C-:B------:R-:W-:Y:S02]  /*17790*/  FFMA.FTZ R177, R11, c[0x0][0x2d0], -R3.reuse ;  /* 0x0000b4000bb17a23 */ /* 0x100fe40000010803 */
[--C-:B------:R-:W-:Y:S02]  /*177a0*/  FFMA.FTZ R176, R10, c[0x0][0x2d0], -R3.reuse ;  /* 0x0000b4000ab07a23 */ /* 0x100fe40000010803 */
[--C-:B------:R-:W-:Y:S02]  /*177b0*/  FFMA.FTZ R179, R9, c[0x0][0x2d0], -R3.reuse ;  /* 0x0000b40009b37a23 */ /* 0x100fe40000010803 */
[----:B------:R-:W-:Y:S02]  /*177c0*/  FMUL.FTZ R14, R2, R134 ;  /* 0x00000086020e7220 */ /* 0x000fe40000410000 */
[--C-:B------:R-:W-:Y:S01]  /*177d0*/  FFMA.FTZ R178, R8, c[0x0][0x2d0], -R3.reuse ;  /* 0x0000b40008b27a23 */ /* 0x100fe20000010803 */
[----:B------:R2:W-:Y:S01]  /*177e0*/  MUFU.EX2 R172, R15 ;  /* 0x0000000f00ac7308 */ /* 0x0005e20000000800 */
[--C-:B------:R-:W-:Y:S02]  /*177f0*/  FFMA.FTZ R185, R7, c[0x0][0x2d0], -R3.reuse ;  /* 0x0000b40007b97a23 */ /* 0x100fe40000010803 */
[----:B------:R-:W-:Y:S02]  /*17800*/  FMUL.FTZ R7, R2, R171 ;  /* 0x000000ab02077220 */ /* 0x000fe40000410000 */
        /* <DEDUP_REMOVED lines=8> */
[C---:B------:R-:W-:Y:S01]  /*17890*/  FMUL.FTZ R17, R0.reuse, R137 ;  /* 0x0000008900117220 */ /* 0x040fe20000410000 */
[----:B------:R1:W3:Y:S01]  /*178a0*/  MUFU.EX2 R141, R19 ;  /* 0x00000013008d7308 */ /* 0x0002e20000000800 */
[C---:B------:R-:W-:Y:S02]  /*178b0*/  FMUL.FTZ R20, R0.reuse, R140 ;  /* 0x0000008c00147220 */ /* 0x040fe40000410000 */
[C---:B------:R-:W-:Y:S02]  /*178c0*/  FMUL.FTZ R4, R0.reuse, R168 ;  /* 0x000000a800047220 */ /* 0x040fe40000410000 */
[C---:B------:R-:W-:Y:S02]  /*178d0*/  FMUL.FTZ R5, R0.reuse, R169 ;  /* 0x000000a900057220 */ /* 0x040fe40000410000 */
[C---:B------:R-:W-:Y:S02]  /*178e0*/  FMUL.FTZ R12, R0.reuse, R132 ;  /* 0x00000084000c7220 */ /* 0x040fe40000410000 */
[----:B------:R-:W-:Y:S01]  /*178f0*/  FMUL.FTZ R13, R0, R133 ;  /* 0x00000085000d7220 */ /* 0x000fe20000410000 */
[----:B------:R-:W4:Y:S01]  /*17900*/  MUFU.EX2 R140, R173 ;  /* 0x000000ad008c7308 */ /* 0x000f220000000800 */
[----:B------:R-:W-:Y:S01]  /*17910*/  F2FP.PACK_AB R133, R154, R149 ;  /* 0x000000959a85723e */ /* 0x000fe200000000ff */
[----:B--2---:R-:W-:Y:S01]  /*17920*/  FMUL.FTZ R15, R2, R135 ;  /* 0x00000087020f7220 */ /* 0x004fe20000410000 */
[----:B------:R-:W-:Y:S01]  /*17930*/  F2FP.PACK_AB R135, R175, R155 ;  /* 0x0000009baf87723e */ /* 0x000fe200000000ff */
[----:B------:R-:W-:Y:S02]  /*17940*/  FMUL.FTZ R9, R0, R165 ;  /* 0x000000a500097220 */ /* 0x000fe40000410000 */
[----:B------:R-:W-:Y:S02]  /*17950*/  FMUL.FTZ R11, R2, R167 ;  /* 0x000000a7020b7220 */ /* 0x000fe40000410000 */
[----:B------:R-:W-:Y:S02]  /*17960*/  FMUL.FTZ R8, R0, R164 ;  /* 0x000000a400087220 */ /* 0x000fe40000410000 */
[----:B------:R-:W-:Y:S01]  /*17970*/  FMUL.FTZ R22, R2, R142 ;  /* 0x0000008e02167220 */ /* 0x000fe20000410000 */
[----:B------:R-:W-:Y:S01]  /*17980*/  MUFU.EX2 R183, R178 ;  /* 0x000000b200b77308 */ /* 0x000fe20000000800 */
[----:B------:R-:W-:Y:S02]  /*17990*/  FMUL.FTZ R24, R0, R144 ;  /* 0x0000009000187220 */ /* 0x000fe40000410000 */
[----:B-1----:R-:W-:Y:S01]  /*179a0*/  FMUL.FTZ R19, R2, R139 ;  /* 0x0000008b02137220 */ /* 0x002fe20000410000 */
[----:B---3--:R-:W-:Y:S01]  /*179b0*/  F2FP.PACK_AB R132, R141, R172 ;  /* 0x000000ac8d84723e */ /* 0x008fe200000000ff */
[----:B------:R-:W1:Y:S01]  /*179c0*/  LDSM.16.MT88.4 R136, [R192] ;  /* 0x00000000c088783b */ /* 0x000e620000004200 */
[C---:B------:R-:W-:Y:S02]  /*179d0*/  FMUL.FTZ R25, R0.reuse, R145 ;  /* 0x0000009100197220 */ /* 0x040fe40000410000 */
[C---:B------:R-:W-:Y:S02]  /*179e0*/  FMUL.FTZ R28, R0.reuse, R28 ;  /* 0x0000001c001c7220 */ /* 0x040fe40000410000 */
[C---:B------:R-:W-:Y:S01]  /*179f0*/  FMUL.FTZ R29, R0.reuse, R29 ;  /* 0x0000001d001d7220 */ /* 0x040fe20000410000 */
[----:B------:R-:W-:Y:S01]  /*17a00*/  MUFU.EX2 R145, R177 ;  /* 0x000000b100917308 */ /* 0x000fe20000000800 */
[----:B------:R-:W-:Y:S01]  /*17a10*/  FMUL.FTZ R32, R0, R32 ;  /* 0x0000002000207220 */ /* 0x000fe20000410000 */
[----:B----4-:R-:W-:Y:S01]  /*17a20*/  F2FP.PACK_AB R134, R146, R140 ;  /* 0x0000008c9286723e */ /* 0x010fe200000000ff */
        /* <DEDUP_REMOVED lines=19> */
[C---:B-1----:R-:W-:Y:S05]  /*17b60*/  HMMA.16816.F32 R4, R132.reuse, R136, R4 ;  /* 0x000000888404723c */ /* 0x042fea0000001804 */
        /* <DEDUP_REMOVED lines=39> */
[----:B------:R-:W-:Y:S02]  /*17de0*/  FFMA.FTZ R0, R2, R216, R149 ;  /* 0x000000d802007223 */ /* 0x000fe40000010095 */
[----:B------:R-:W-:Y:S02]  /*17df0*/  MUFU.EX2 R149, R176 ;  /* 0x000000b000957308 */ /* 0x000fe40000000800 */
[----:B------:R-:W-:Y:S04]  /*17e00*/  FADD.FTZ R0, R154, R0 ;  /* 0x000000009a007221 */ /* 0x000fe80000010000 */
[----:B------:R-:W-:Y:S02]  /*17e10*/  FADD.FTZ R154, R155, R0 ;  /* 0x000000009b9a7221 */ /* 0x000fe40000010000 */
[----:B------:R-:W-:Y:S02]  /*17e20*/  FADD.FTZ R0, R141, R144 ;  /* 0x000000908d007221 */ /* 0x000fe40000010000 */
[----:B------:R-:W-:Y:S01]  /*17e30*/  MUFU.EX2 R144, R182 ;  /* 0x000000b600907308 */ /* 0x000fe20000000800 */
[C---:B-1----:R-:W-:Y:S03]  /*17e40*/  HMMA.16816.F32 R20, R132.reuse, R136, R20 ;  /* 0x000000888414723c */ /* 0x042fe60000001814 */
[----:B------:R-:W-:Y:S02]  /*17e50*/  FADD.FTZ R0, R140, R0 ;  /* 0x000000008c007221 */ /* 0x000fe40000010000 */
[----:B------:R-:W-:Y:S01]  /*17e60*/  LDSM.16.MT88.4 R140, [R193+0x800] ;  /* 0x00080000c18c783b */ /* 0x000fe20000004200 */
[----:B------:R-:W-:Y:S02]  /*17e70*/  FADD.FTZ R164, R175, R154 ;  /* 0x0000009aafa47221 */ /* 0x000fe40000010000 */
[C---:B------:R-:W-:Y:S01]  /*17e80*/  HMMA.16816.F32 R24, R132.reuse, R138, R24 ;  /* 0x0000008a8418723c */ /* 0x040fe20000001818 */
[----:B------:R-:W1:Y:S03]  /*17e90*/  MUFU.EX2 R2, R181 ;  /* 0x000000b500027308 */ /* 0x000e660000000800 */
[----:B------:R-:W-:Y:S01]  /*17ea0*/  FADD.FTZ R146, R146, R0 ;  /* 0x0000000092927221 */ /* 0x000fe20000010000 */
[----:B------:R-:W2:Y:S06]  /*17eb0*/  LDSM.16.MT88.4 R136, [R194] ;  /* 0x00000000c288783b */ /* 0x000eac0000004200 */
[----:B------:R-:W3:Y:S10]  /*17ec0*/  MUFU.EX2 R182, R184 ;  /* 0x000000b800b67308 */ /* 0x000ef40000000800 */
[----:B------:R-:W-:Y:S01]  /*17ed0*/  MUFU.EX2 R155, R179 ;  /* 0x000000b3009b7308 */ /* 0x000fe20000000800 */
[----:B-1----:R-:W-:Y:S02]  /*17ee0*/  FADD.FTZ R0, R2, R164 ;  /* 0x000000a402007221 */ /* 0x002fe40000010000 */
[----:B------:R-:W-:Y:S02]  /*17ef0*/  LDSM.16.MT88.4 R164, [R192+0x1000] ;  /* 0x00100000c0a4783b */ /* 0x000fe40000004200 */
[----:B------:R-:W-:Y:S05]  /*17f00*/  FADD.FTZ R0, R147, R0 ;  /* 0x0000000093007221 */ /* 0x000fea0000010000 */
[----:B------:R-:W1:Y:S01]  /*17f10*/  MUFU.EX2 R179, R186 ;  /* 0x000000ba00b37308 */ /* 0x000e620000000800 */
[----:B------:R-:W-:Y:S04]  /*17f20*/  FADD.FTZ R0, R144, R0 ;  /* 0x0000000090007221 */ /* 0x000fe80000010000 */
[----:B---3--:R-:W-:Y:S05]  /*17f30*/  FADD.FTZ R0, R182, R0 ;  /* 0x00000000b6007221 */ /* 0x008fea0000010000 */
[----:B------:R-:W3:Y:S01]  /*17f40*/  MUFU.EX2 R154, R189 ;  /* 0x000000bd009a7308 */ /* 0x000ee20000000800 */
[C---:B--2---:R-:W-:Y:S09]  /*17f50*/  HMMA.16816.F32 R28, R132.reuse, R136, R28 ;  /* 0x00000088841c723c */ /* 0x044ff2000000181c */
[----:B------:R-:W2:Y:S01]  /*17f60*/  MUFU.EX2 R181, R3 ;  /* 0x0000000300b57308 */ /* 0x000ea20000000800 */
[C---:B------:R-:W-:Y:S01]  /*17f70*/  HMMA.16816.F32 R32, R132.reuse, R138, R32 ;  /* 0x0000008a8420723c */ /* 0x040fe20000001820 */
[----:B------:R-:W4:Y:S02]  /*17f80*/  LDSM.16.MT88.4 R136, [R192+0x1800] ;  /* 0x00180000c088783b */ /* 0x000f240000004200 */
[----:B-1----:R-:W-:Y:S06]  /*17f90*/  F2FP.PACK_AB R172, R179, R177 ;  /* 0x000000b1b3ac723e */ /* 0x002fec00000000ff */
[----:B------:R-:W1:Y:S03]  /*17fa0*/  MUFU.EX2 R3, R190 ;  /* 0x000000be00037308 */ /* 0x000e660000000800 */
[----:B---3--:R-:W-:Y:S01]  /*17fb0*/  F2FP.PACK_AB R173, R178, R154 ;  /* 0x0000009ab2ad723e */ /* 0x008fe200000000ff */
[----:B------:R-:W-:Y:S01]  /*17fc0*/  FADD.FTZ R0, R154, R0 ;  /* 0x000000009a007221 */ /* 0x000fe20000010000 */
[----:B------:R-:W-:Y:S03]  /*17fd0*/  MOV R154, R148 ;  /* 0x00000094009a7202 */ /* 0x000fe60000000f00 */
[----:B------:R-:W-:Y:S02]  /*17fe0*/  FADD.FTZ R0, R178, R0 ;  /* 0x00000000b2007221 */ /* 0x000fe40000010000 */
[----:B------:R-:W3:Y:S01]  /*17ff0*/  MUFU.EX2 R176, R191 ;  /* 0x000000bf00b07308 */ /* 0x000ee20000000800 */
[----:B--2---:R-:W-:Y:S01]  /*18000*/  F2FP.PACK_AB R174, R181, R180 ;  /* 0x000000b4b5ae723e */ /* 0x004fe200000000ff */
[----:B-1----:R-:W-:Y:S01]  /*18010*/  FADD.FTZ R0, R3, R0 ;  /* 0x0000000003007221 */ /* 0x002fe20000010000 */
[C---:B----4-:R-:W-:Y:S03]  /*18020*/  HMMA.16816.F32 R36, R132.reuse, R136, R36 ;  /* 0x000000888424723c */ /* 0x050fe60000001824 */
[C---:B---3--:R-:W-:Y:S01]  /*18030*/  F2FP.PACK_AB R175, R176.reuse, R3 ;  /* 0x00000003b0af723e */ /* 0x048fe200000000ff */
[----:B------:R-:W-:Y:S04]  /*18040*/  FADD.FTZ R216, R176, R0 ;  /* 0x00000000b0d87221 */ /* 0x000fe80000010000 */
        /* <DEDUP_REMOVED lines=40> */
[----:B------:R-:W-:Y:S02]  /*182d0*/  LDSM.16.MT88.4 R144, [R195+0x1000] ;  /* 0x00100000c390783b */ /* 0x000fe40000004200 */
[----:B------:R-:W-:Y:S01]  /*182e0*/  FADD.FTZ R2, R149, R2 ;  /* 0x0000000295027221 */ /* 0x000fe20000010000 */
[----:B------:R-:W-:Y:S03]  /*182f0*/  MOV R149, R148 ;  /* 0x0000009400957202 */ /* 0x000fe60000000f00 */
[----:B------:R-:W-:Y:S01]  /*18300*/  FADD.FTZ R2, R155, R2 ;  /* 0x000000029b027221 */ /* 0x000fe20000010000 */
[----:B------:R-:W-:Y:S03]  /*18310*/  MOV R155, R153 ;  /* 0x00000099009b7202 */ /* 0x000fe60000000f00 */
[----:B------:R-:W-:Y:S04]  /*18320*/  FADD.FTZ R2, R183, R2 ;  /* 0x00000002b7027221 */ /* 0x000fe80000010000 */
[----:B------:R-:W-:Y:S04]  /*18330*/  FADD.FTZ R2, R177, R2 ;  /* 0x00000002b1027221 */ /* 0x000fe80000010000 */
[----:B------:R-:W-:Y:S04]  /*18340*/  FADD.FTZ R2, R179, R2 ;  /* 0x00000002b3027221 */ /* 0x000fe80000010000 */
[----:B------:R-:W-:Y:S01]  /*18350*/  FADD.FTZ R2, R180, R2 ;  /* 0x00000002b4027221 */ /* 0x000fe20000010000 */
[----:B------:R-:W-:Y:S01]  /*18360*/  IADD3 R180, R213, -0x1, RZ ;  /* 0xffffffffd5b47810 */ /* 0x000fe20007ffe0ff */
[C---:B-1----:R-:W-:Y:S03]  /*18370*/  HMMA.16816.F32 R4, R132.reuse, R136, R4 ;  /* 0x000000888404723c */ /* 0x042fe60000001804 */
[----:B------:R-:W-:Y:S01]  /*18380*/  FADD.FTZ R214, R181, R2 ;  /* 0x00000002b5d67221 */ /* 0x000fe20000010000 */
[----:B------:R-:W-:Y:S04]  /*18390*/  MOV R213, R180 ;  /* 0x000000b400d57202 */ /* 0x000fe80000000f00 */
        /* <DEDUP_REMOVED lines=92> */
.L_x_5032:
[----:B------:R-:W-:-:S13]  /*18960*/  ISETP.GE.AND P0, PT, R180, R230, PT ;  /* 0x000000e6b400720c */ /* 0x000fda0003f06270 */
[----:B------:R-:W-:Y:S05]  /*18970*/  @!P0 BRA `(.L_x_5038) ;  /* 0x0000287000008947 */ /* 0x000fea0003800000 */
.L_x_5041:
[----:B------:R-:W-:Y:S04]  /*18980*/  DEPBAR.LE SB0, 0x0 ;  /* 0x000080000000791a */ /* 0x000fe80000000000 */
[----:B------:R-:W-:Y:S01]  /*18990*/  WARPSYNC 0xffffffff ;  /* 0xffffffff00007948 */ /* 0x000fe20003800000 */
[----:B------:R-:W-:Y:S01]  /*189a0*/  BAR.SYNC.DEFER_BLOCKING 0x0 ;  /* 0x0000000000007b1d */ /* 0x000fe20000010000 */
[----:B------:R-:W-:Y:S02]  /*189b0*/  SHF.R.S32.HI R0, RZ, 0x1f, R180 ;  /* 0x0000001fff007819 */ /* 0x000fe400000114b4 */
[C---:B------:R-:W-:Y:S02]  /*189c0*/  LOP3.LUT P3, RZ, R217.reuse, 0x8, RZ, 0xc0, !PT ;  /* 0x00000008d9ff7812 */ /* 0x040fe4000786c0ff */
[C---:B------:R-:W-:Y:S01]  /*189d0*/  LOP3.LUT P6, RZ, R217.reuse, 0x4, RZ, 0xc0, !PT ;  /* 0x00000004d9ff7812 */ /* 0x040fe200078cc0ff */
[----:B------:R-:W-:Y:S01]  /*189e0*/  IMAD R0, R0, c[0x0][0x208], RZ ;  /* 0x0000820000007a24 */ /* 0x000fe200078e02ff */
[C---:B------:R-:W-:Y:S02]  /*189f0*/  LOP3.LUT P5, RZ, R217.reuse, 0x2, RZ, 0xc0, !PT ;  /* 0x00000002d9ff7812 */ /* 0x040fe400078ac0ff */
[----:B------:R-:W-:Y:S01]  /*18a00*/  LOP3.LUT P4, RZ, R217, 0x1, RZ, 0xc0, !PT ;  /* 0x00000001d9ff7812 */ /* 0x000fe2000788c0ff */
[----:B------:R-:W-:Y:S01]  /*18a10*/  IMAD R0, R180, c[0x0][0x20c], R0 ;  /* 0x00008300b4007a24 */ /* 0x000fe200078e0200 */
        /* <DEDUP_REMOVED lines=9> */
[----:B------:R-:W-:Y:S04]  /*18ab0*/  IMAD.WIDE.U32 R2, R180, c[0x0][0x208], RZ ;  /* 0x00008200b4027a25 */ /* 0x000fe800078e00ff */
[C---:B------:R-:W-:Y:S01]  /*18ac0*/  HMMA.16816.F32 R8, R24.reuse, R10, RZ ;  /* 0x0000000a1808723c */ /* 0x040fe200000018ff */
[----:B------:R-:W-:Y:S03]  /*18ad0*/  IMAD.IADD R0, R3, 0x1, R0 ;  /* 0x0000000103007824 */ /* 0x000fe600078e0200 */
[----:B------:R-:W-:Y:S04]  /*18ae0*/  IMAD.WIDE.U32 R2, R2, 0x30, RZ ;  /* 0x0000003002027825 */ /* 0x000fe800078e00ff */
[C---:B--2---:R-:W-:Y:S01]  /*18af0*/  HMMA.16816.F32 R12, R24.reuse, R16, RZ ;  /* 0x00000010180c723c */ /* 0x044fe200000018ff */
[----:B------:R-:W-:Y:S03]  /*18b00*/  @!P2 IMAD.MOV.U32 R148, RZ, RZ, c[0x0][0x208] ;  /* 0x00008200ff94a624 */ /* 0x000fe600078e00ff */
[----:B------:R-:W-:Y:S02]  /*18b10*/  IMAD R0, R0, 0x30, RZ ;  /* 0x0000003000007824 */ /* 0x000fe400078e02ff */
[-C--:B------:R-:W-:Y:S02]  /*18b20*/  @!P2 LEA R154, P0, R148, R2.reuse, 0x5 ;  /* 0x00000002949aa211 */ /* 0x080fe400078028ff */
[C---:B------:R-:W-:Y:S01]  /*18b30*/  HMMA.16816.F32 R16, R24.reuse, R18, RZ ;  /* 0x000000121810723c */ /* 0x040fe200000018ff */
[----:B------:R-:W-:Y:S03]  /*18b40*/  IMAD.IADD R0, R3, 0x1, R0 ;  /* 0x0000000103007824 */ /* 0x000fe600078e0200 */
[----:B------:R-:W-:Y:S01]  /*18b50*/  IADD3 R3, P1, R226, R2, RZ ;  /* 0x00000002e2037210 */ /* 0x000fe20007f3e0ff */
[----:B------:R-:W-:Y:S03]  /*18b60*/  @!P2 IMAD.MOV.U32 R2, RZ, RZ, c[0x0][0x20c] ;  /* 0x00008300ff02a624 */ /* 0x000fe600078e00ff */
[C---:B---3--:R-:W-:Y:S04]  /*18b70*/  HMMA.16816.F32 R20, R24.reuse, R172, RZ ;  /* 0x000000ac1814723c */ /* 0x048fe800000018ff */
[----:B------:R-:W-:Y:S01]  /*18b80*/  @!P2 LEA.HI.X R155, R148, R0, R2, 0x5, P0 ;  /* 0x00000000949ba211 */ /* 0x000fe200000f2c02 */
[----:B------:R-:W-:Y:S01]  /*18b90*/  IMAD.X R148, R0, 0x1, R228, P1 ;  /* 0x0000000100947824 */ /* 0x000fe200008e06e4 */
[C---:B------:R-:W-:Y:S02]  /*18ba0*/  LEA R2, P0, R3.reuse, c[0x0][0x1f8], 0x1 ;  /* 0x00007e0003027a11 */ /* 0x040fe400078008ff */
[----:B------:R-:W-:Y:S01]  /*18bb0*/  HMMA.16816.F32 R24, R24, R174, RZ ;  /* 0x000000ae1818723c */ /* 0x000fe200000018ff */
[----:B------:R-:W1:Y:S03]  /*18bc0*/  LDSM.16.M88.4 R172, [R200] ;  /* 0x00000000c8ac783b */ /* 0x000e660000000200 */
[----:B------:R-:W-:Y:S02]  /*18bd0*/  LEA.HI.X R3, R3, c[0x0][0x1fc], R148, 0x1, P0 ;  /* 0x00007f0003037a11 */ /* 0x000fe400000f0c94 */
[----:B------:R-:W-:Y:S06]  /*18be0*/  @!P2 IADD3 R0, P1, R154, R226, RZ ;  /* 0x000000e29a00a210 */ /* 0x000fec0007f3e0ff */
[C---:B------:R-:W-:Y:S01]  /*18bf0*/  @!P2 LEA R154, P0, R0.reuse, c[0x0][0x1f8], 0x1 ;  /* 0x00007e00009aaa11 */ /* 0x040fe200078008ff */
[----:B------:R-:W-:Y:S05]  /*18c00*/  @!P2 IMAD.X R148, R155, 0x1, R228, P1 ;  /* 0x000000019b94a824 */ /* 0x000fea00008e06e4 */
[----:B------:R-:W-:Y:S01]  /*18c10*/  @!P2 LEA.HI.X R155, R0, c[0x0][0x1fc], R148, 0x1, P0 ;  /* 0x00007f00009baa11 */ /* 0x000fe200000f0c94 */
[----:B------:R-:W-:Y:S01]  /*18c20*/  IMAD.MOV.U32 R148, RZ, RZ, R153 ;  /* 0x000000ffff947224 */ /* 0x000fe200078e0099 */
        /* <DEDUP_REMOVED lines=13> */
[----:B------:R2:W-:Y:S01]  /*18d00*/  @!P2 LDGSTS.E.BYPASS.LTC128B.128 [R215+0x5080], [R154.64], !P3 ;  /* 0x050800009ad7afae */ /* 0x0005e2000d901d46 */
[----:B------:R-:W-:Y:S03]  /*18d10*/  ISETP.GT.AND P3, PT, R180, R230, PT ;  /* 0x000000e6b400720c */ /* 0x000fe60003f64270 */
        /* <DEDUP_REMOVED lines=150> */
[----:B--2---:R-:W-:Y:S02]  /*19680*/  IADD3 R0, R180, -0x1, RZ ;  /* 0xffffffffb4007810 */ /* 0x004fe40007ffe0ff */
        /* <DEDUP_REMOVED lines=17> */
[--C-:B------:R-:W-:Y:S01]  /*197a0*/  @P1 IMAD.X R0, R0, 0x1, R225.reuse, P2 ;  /* 0x0000000100001824 */ /* 0x100fe200010e06e1 */
        /* <DEDUP_REMOVED lines=19> */
.L_x_5040:
[----:B--2---:R-:W-:Y:S05]  /*198e0*/  BSYNC B0 ;  /* 0x0000000000007941 */ /* 0x004fea0003800000 */
.L_x_5039:
        /* <DEDUP_REMOVED lines=35> */
[C---:B------:R-:W-:Y:S02]  /*19b20*/  FMUL.FTZ R154, R153.reuse, c[0x0][0x2d0] ;  /* 0x0000b400999a7a20 */ /* 0x040fe40000410000 */
[----:B------:R-:W-:Y:S02]  /*19b30*/  FADD.FTZ R2, -R153, R148 ;  /* 0x0000009499027221 */ /* 0x000fe40000010100 */
[--C-:B------:R-:W-:Y:S02]  /*19b40*/  FFMA.FTZ R0, R4, c[0x0][0x2d0], -R154.reuse ;  /* 0x0000b40004007a23 */ /* 0x100fe4000001089a */
[--C-:B------:R-:W-:Y:S02]  /*19b50*/  FFMA.FTZ R4, R8, c[0x0][0x2d0], -R154.reuse ;  /* 0x0000b40008047a23 */ /* 0x100fe4000001089a */
[----:B------:R1:W-:Y:S01]  /*19b60*/  MUFU.EX2 R155, R0 ;  /* 0x00000000009b7308 */ /* 0x0003e20000000800 */
[--C-:B------:R-:W-:Y:S02]  /*19b70*/  FFMA.FTZ R5, R5, c[0x0][0x2d0], -R154.reuse ;  /* 0x0000b40005057a23 */ /* 0x100fe4000001089a */
[----:B------:R-:W-:Y:S02]  /*19b80*/  FMUL.FTZ R2, R2, c[0x0][0x2d0] ;  /* 0x0000b40002027a20 */ /* 0x000fe40000410000 */
[----:B------:R-:W-:Y:S02]  /*19b90*/  FMUL.FTZ R148, R3, c[0x0][0x2d0] ;  /* 0x0000b40003947a20 */ /* 0x000fe40000410000 */
[----:B------:R-:W-:Y:S02]  /*19ba0*/  FFMA.FTZ R16, R16, c[0x0][0x2d0], -R154 ;  /* 0x0000b40010107a23 */ /* 0x000fe4000001089a */
[--C-:B------:R-:W-:Y:S01]  /*19bb0*/  FFMA.FTZ R6, R6, c[0x0][0x2d0], -R148.reuse ;  /* 0x0000b40006067a23 */ /* 0x100fe20000010894 */
[----:B------:R2:W-:Y:S01]  /*19bc0*/  MUFU.EX2 R190, R4 ;  /* 0x0000000400be7308 */ /* 0x0005e20000000800 */
[----:B------:R-:W-:Y:S02]  /*19bd0*/  FFMA.FTZ R7, R7, c[0x0][0x2d0], -R148 ;  /* 0x0000b40007077a23 */ /* 0x000fe40000010894 */
[--C-:B------:R-:W-:Y:S02]  /*19be0*/  FFMA.FTZ R17, R17, c[0x0][0x2d0], -R154.reuse ;  /* 0x0000b40011117a23 */ /* 0x100fe4000001089a */
[--C-:B------:R-:W-:Y:S02]  /*19bf0*/  FFMA.FTZ R176, R20, c[0x0][0x2d0], -R154.reuse ;  /* 0x0000b40014b07a23 */ /* 0x100fe4000001089a */
[--C-:B------:R-:W-:Y:S02]  /*19c00*/  FFMA.FTZ R177, R21, c[0x0][0x2d0], -R154.reuse ;  /* 0x0000b40015b17a23 */ /* 0x100fe4000001089a */
[--C-:B------:R-:W-:Y:S01]  /*19c10*/  FFMA.FTZ R13, R13, c[0x0][0x2d0], -R154.reuse ;  /* 0x0000b4000d0d7a23 */ /* 0x100fe2000001089a */
[----:B------:R3:W-:Y:S01]  /*19c20*/  MUFU.EX2 R181, R5 ;  /* 0x0000000500b57308 */ /* 0x0007e20000000800 */
[----:B------:R-:W-:Y:S02]  /*19c30*/  FFMA.FTZ R178, R24, c[0x0][0x2d0], -R154 ;  /* 0x0000b40018b27a23 */ /* 0x000fe4000001089a */
[----:B------:R-:W-:Y:S02]  /*19c40*/  FFMA.FTZ R26, R26, c[0x0][0x2d0], -R148 ;  /* 0x0000b4001a1a7a23 */ /* 0x000fe40000010894 */
[----:B-1----:R-:W-:Y:S02]  /*19c50*/  FADD.FTZ R0, -R3, R149 ;  /* 0x0000009503007221 */ /* 0x002fe40000010100 */
[--C-:B------:R-:W-:Y:S02]  /*19c60*/  FFMA.FTZ R149, R12, c[0x0][0x2d0], -R154.reuse ;  /* 0x0000b4000c957a23 */ /* 0x100fe4000001089a */
[----:B------:R-:W-:Y:S01]  /*19c70*/  FMUL.FTZ R0, R0, c[0x0][0x2d0] ;  /* 0x0000b40000007a20 */ /* 0x000fe20000410000 */
[----:B------:R-:W1:Y:S01]  /*19c80*/  MUFU.EX2 R2, R2 ;  /* 0x0000000200027308 */ /* 0x000e620000000800 */
[--C-:B--2---:R-:W-:Y:S02]  /*19c90*/  FFMA.FTZ R4, R9, c[0x0][0x2d0], -R154.reuse ;  /* 0x0000b40009047a23 */ /* 0x104fe4000001089a */
[----:B------:R-:W-:Y:S07]  /*19ca0*/  FFMA.FTZ R154, R25, c[0x0][0x2d0], -R154 ;  /* 0x0000b400199a7a23 */ /* 0x000fee000001089a */
[----:B------:R2:W-:Y:S01]  /*19cb0*/  MUFU.EX2 R213, R4 ;  /* 0x0000000400d57308 */ /* 0x0005e20000000800 */
[--C-:B---3--:R-:W-:Y:S09]  /*19cc0*/  FFMA.FTZ R5, R11, c[0x0][0x2d0], -R148.reuse ;  /* 0x0000b4000b057a23 */ /* 0x108ff20000010894 */
[----:B------:R-:W3:Y:S01]  /*19cd0*/  MUFU.EX2 R0, R0 ;  /* 0x0000000000007308 */ /* 0x000ee20000000800 */
[C---:B-1----:R-:W-:Y:S02]  /*19ce0*/  FMUL.FTZ R8, R2.reuse, R164 ;  /* 0x000000a402087220 */ /* 0x042fe40000410000 */
[C---:B------:R-:W-:Y:S02]  /*19cf0*/  FMUL.FTZ R9, R2.reuse, R165 ;  /* 0x000000a502097220 */ /* 0x040fe40000410000 */
[C---:B------:R-:W-:Y:S05]  /*19d00*/  FMUL.FTZ R132, R2.reuse, R132 ;  /* 0x0000008402847220 */ /* 0x040fea0000410000 */
        /* <DEDUP_REMOVED lines=11> */
[----:B------:R-:W3:Y:S01]  /*19dc0*/  LDSM.16.MT88.4 R164, [R193] ;  /* 0x00000000c1a4783b */ /* 0x000ee20000004200 */
[----:B------:R4:W-:Y:S01]  /*19dd0*/  MUFU.EX2 R191, R4 ;  /* 0x0000000400bf7308 */ /* 0x0009e20000000800 */
[C---:B------:R-:W-:Y:S02]  /*19de0*/  FMUL.FTZ R134, R0.reuse, R134 ;  /* 0x0000008600867220 */ /* 0x040fe40000410000 */
[C---:B------:R-:W-:Y:S02]  /*19df0*/  FMUL.FTZ R135, R0.reuse, R135 ;  /* 0x0000008700877220 */ /* 0x040fe40000410000 */
[C---:B-1----:R-:W-:Y:S01]  /*19e00*/  FMUL.FTZ R6, R0.reuse, R170 ;  /* 0x000000aa00067220 */ /* 0x042fe20000410000 */
[----:B------:R-:W-:Y:S01]  /*19e10*/  F2FP.PACK_AB R170, R213, R190 ;  /* 0x000000bed5aa723e */ /* 0x000fe200000000ff */
[C---:B------:R-:W-:Y:S02]  /*19e20*/  FMUL.FTZ R138, R0.reuse, R138 ;  /* 0x0000008a008a7220 */ /* 0x040fe40000410000 */
[C---:B------:R-:W-:Y:S01]  /*19e30*/  FMUL.FTZ R139, R0.reuse, R139 ;  /* 0x0000008b008b7220 */ /* 0x040fe20000410000 */
[----:B------:R-:W1:Y:S01]  /*19e40*/  MUFU.EX2 R189, R5 ;  /* 0x0000000500bd7308 */ /* 0x000e620000000800 */
[C---:B------:R-:W-:Y:S02]  /*19e50*/  FMUL.FTZ R142, R0.reuse, R142 ;  /* 0x0000008e008e7220 */ /* 0x040fe40000410000 */
[C---:B------:R-:W-:Y:S02]  /*19e60*/  FMUL.FTZ R143, R0.reuse, R143 ;  /* 0x0000008f008f7220 */ /* 0x040fe40000410000 */
[----:B--2---:R-:W-:Y:S02]  /*19e70*/  FMUL.FTZ R7, R0, R171 ;  /* 0x000000ab00077220 */ /* 0x004fe40000410000 */
[----:B------:R-:W-:Y:S02]  /*19e80*/  FMUL.FTZ R145, R2, R145 ;  /* 0x0000009102917220 */ /* 0x000fe40000410000 */
[C---:B------:R-:W-:Y:S01]  /*19e90*/  FMUL.FTZ R146, R0.reuse, R146 ;  /* 0x0000009200927220 */ /* 0x040fe20000410000 */
[----:B------:R-:W-:Y:S01]  /*19ea0*/  MUFU.EX2 R186, R16 ;  /* 0x0000001000ba7308 */ /* 0x000fe20000000800 */
[----:B------:R-:W-:Y:S02]  /*19eb0*/  FMUL.FTZ R147, R0, R147 ;  /* 0x0000009300937220 */ /* 0x000fe40000410000 */
[C---:B------:R-:W-:Y:S02]  /*19ec0*/  FMUL.FTZ R28, R2.reuse, R28 ;  /* 0x0000001c021c7220 */ /* 0x040fe40000410000 */
[C---:B----4-:R-:W-:Y:S01]  /*19ed0*/  FMUL.FTZ R4, R2.reuse, R168 ;  /* 0x000000a802047220 */ /* 0x050fe20000410000 */
[----:B------:R-:W-:Y:S01]  /*19ee0*/  F2FP.PACK_AB R168, R181, R155 ;  /* 0x0000009bb5a8723e */ /* 0x000fe200000000ff */
[----:B------:R-:W-:Y:S02]  /*19ef0*/  FMUL.FTZ R29, R2, R29 ;  /* 0x0000001d021d7220 */ /* 0x000fe40000410000 */
[C---:B------:R-:W-:Y:S01]  /*19f00*/  FMUL.FTZ R30, R0.reuse, R30 ;  /* 0x0000001e001e7220 */ /* 0x040fe20000410000 */
[----:B------:R-:W2:Y:S01]  /*19f10*/  MUFU.EX2 R183, R17 ;  /* 0x0000001100b77308 */ /* 0x000ea20000000800 */
[----:B------:R-:W-:Y:S02]  /*19f20*/  FMUL.FTZ R31, R0, R31 ;  /* 0x0000001f001f7220 */ /* 0x000fe40000410000 */
[C---:B------:R-:W-:Y:S01]  /*19f30*/  FMUL.FTZ R32, R2.reuse, R32 ;  /* 0x0000002002207220 */ /* 0x040fe20000410000 */
[----:B-1----:R-:W-:Y:S01]  /*19f40*/  F2FP.PACK_AB R171, R189, R191 ;  /* 0x000000bfbdab723e */ /* 0x002fe200000000ff */
[----:B------:R-:W-:Y:S01]  /*19f50*/  FMUL.FTZ R5, R2, R169 ;  /* 0x000000a902057220 */ /* 0x000fe20000410000 */
[----:B------:R-:W-:Y:S01]  /*19f60*/  F2FP.PACK_AB R169, R188, R179 ;  /* 0x000000b3bca9723e */ /* 0x000fe200000000ff */
[----:B------:R-:W-:Y:S02]  /*19f70*/  FMUL.FTZ R33, R2, R33 ;  /* 0x0000002102217220 */ /* 0x000fe40000410000 */
[C---:B------:R-:W-:Y:S01]  /*19f80*/  FMUL.FTZ R34, R0.reuse, R34 ;  /* 0x0000002200227220 */ /* 0x040fe20000410000 */
[----:B------:R-:W-:Y:S01]  /*19f90*/  MUFU.EX2 R187, R13 ;  /* 0x0000000d00bb7308 */ /* 0x000fe20000000800 */
[----:B------:R-:W-:Y:S02]  /*19fa0*/  FMUL.FTZ R35, R0, R35 ;  /* 0x0000002300237220 */ /* 0x000fe40000410000 */
[C---:B------:R-:W-:Y:S05]  /*19fb0*/  HMMA.16816.F32 R4, R168.reuse, R172, R4 ;  /* 0x000000aca804723c */ /* 0x040fea0000001804 */
[C---:B------:R-:W-:Y:S02]  /*19fc0*/  FMUL.FTZ R36, R2.reuse, R36 ;  /* 0x0000002402247220 */ /* 0x040fe40000410000 */
[----:B------:R-:W-:Y:S01]  /*19fd0*/  FMUL.FTZ R37, R2, R37 ;  /* 0x0000002502257220 */ /* 0x000fe20000410000 */
[C---:B------:R-:W-:Y:S01]  /*19fe0*/  HMMA.16816.F32 R8, R168.reuse, R174, R8 ;  /* 0x000000aea808723c */ /* 0x040fe20000001808 */
[----:B------:R-:W1:Y:S03]  /*19ff0*/  MUFU.EX2 R174, R149 ;  /* 0x0000009500ae7308 */ /* 0x000e660000000800 */
[C---:B------:R-:W-:Y:S02]  /*1a000*/  FMUL.FTZ R38, R0.reuse, R38 ;  /* 0x0000002600267220 */ /* 0x040fe40000410000 */
[----:B------:R-:W-:Y:S02]  /*1a010*/  FMUL.FTZ R39, R0, R39 ;  /* 0x0000002700277220 */ /* 0x000fe40000410000 */
[C---:B---3--:R-:W-:Y:S03]  /*1a020*/  HMMA.16816.F32 R132, R168.reuse, R164, R132 ;  /* 0x000000a4a884723c */ /* 0x048fe60000001884 */
[----:B------:R-:W-:Y:S01]  /*1a030*/  MUFU.EX2 R149, R176 ;  /* 0x000000b000957308 */ /* 0x000fe20000000800 */
[C---:B------:R-:W-:Y:S02]  /*1a040*/  FMUL.FTZ R40, R2.reuse, R40 ;  /* 0x0000002802287220 */ /* 0x040fe40000410000 */
[----:B------:R-:W-:Y:S02]  /*1a050*/  FMUL.FTZ R41, R2, R41 ;  /* 0x0000002902297220 */ /* 0x000fe40000410000 */
[C---:B------:R-:W-:Y:S01]  /*1a060*/  HMMA.16816.F32 R136, R168.reuse, R166, R136 ;  /* 0x000000a6a888723c */ /* 0x040fe20000001888 */
[----:B------:R-:W3:Y:S03]  /*1a070*/  LDSM.16.MT88.4 R164, [R195] ;  /* 0x00000000c3a4783b */ /* 0x000ee60000004200 */
[C---:B------:R-:W-:Y:S01]  /*1a080*/  FMUL.FTZ R42, R0.reuse, R42 ;  /* 0x0000002a002a7220 */ /* 0x040fe20000410000 */
[----:B------:R-:W-:Y:S01]  /*1a090*/  MUFU.EX2 R173, R177 ;  /* 0x000000b100ad7308 */ /* 0x000fe20000000800 */
[----:B------:R-:W-:Y:S02]  /*1a0a0*/  FMUL.FTZ R43, R0, R43 ;  /* 0x0000002b002b7220 */ /* 0x000fe40000410000 */
[C---:B------:R-:W-:Y:S04]  /*1a0b0*/  FMUL.FTZ R44, R2.reuse, R44 ;  /* 0x0000002c022c7220 */ /* 0x040fe80000410000 */
        /* <DEDUP_REMOVED lines=23> */
[----:B------:R-:W3:Y:S03]  /*1a230*/  LDSM.16.MT88.4 R164, [R194] ;  /* 0x00000000c2a4783b */ /* 0x000ee60000004200 */
        /* <DEDUP_REMOVED lines=69> */
[C---:B------:R-:W-:Y:S01]  /*1a690*/  FMUL.FTZ R125, R2.reuse, R125 ;  /* 0x0000007d027d7220 */ /* 0x040fe20000410000 */
[C---:B------:R-:W-:Y:S01]  /*1a6a0*/  HMMA.16816.F32 R48, R168.reuse, R166, R48 ;  /* 0x000000a6a830723c */ /* 0x040fe20000001830 */
[----:B------:R-:W3:Y:S03]  /*1a6b0*/  LDSM.16.MT88.4 R164, [R195+0x1800] ;  /* 0x00180000c3a4783b */ /* 0x000ee60000004200 */
[C---:B------:R-:W-:Y:S02]  /*1a6c0*/  FMUL.FTZ R128, R2.reuse, R128 ;  /* 0x0000008002807220 */ /* 0x040fe40000410000 */
[----:B------:R-:W-:Y:S02]  /*1a6d0*/  FMUL.FTZ R129, R2, R129 ;  /* 0x0000008102817220 */ /* 0x000fe40000410000 */
[C---:B------:R-:W-:Y:S04]  /*1a6e0*/  FMUL.FTZ R126, R0.reuse, R126 ;  /* 0x0000007e007e7220 */ /* 0x040fe80000410000 */
[C---:B------:R-:W-:Y:S02]  /*1a6f0*/  FMUL.FTZ R127, R0.reuse, R127 ;  /* 0x0000007f007f7220 */ /* 0x040fe40000410000 */
[C---:B------:R-:W-:Y:S02]  /*1a700*/  FMUL.FTZ R130, R0.reuse, R130 ;  /* 0x0000008200827220 */ /* 0x040fe40000410000 */
[C---:B------:R-:W-:Y:S02]  /*1a710*/  FMUL.FTZ R131, R0.reuse, R131 ;  /* 0x0000008300837220 */ /* 0x040fe40000410000 */
[----:B------:R-:W-:Y:S02]  /*1a720*/  FFMA.FTZ R24, R0, R216, R179 ;  /* 0x000000d800187223 */ /* 0x000fe400000100b3 */
[--C-:B------:R-:W-:Y:S02]  /*1a730*/  FFMA.FTZ R0, R19, c[0x0][0x2d0], -R148.reuse ;  /* 0x0000b40013007a23 */ /* 0x100fe40000010894 */
[----:B------:R-:W-:Y:S02]  /*1a740*/  FFMA.FTZ R12, R2, R214, R155 ;  /* 0x000000d6020c7223 */ /* 0x000fe4000001009b */
[----:B------:R4:W-:Y:S01]  /*1a750*/  MUFU.EX2 R175, R0 ;  /* 0x0000000000af7308 */ /* 0x0009e20000000800 */
[----:B------:R-:W-:Y:S01]  /*1a760*/  FFMA.FTZ R2, R14, c[0x0][0x2d0], -R148 ;  /* 0x0000b4000e027a23 */ /* 0x000fe20000010894 */
[----:B--2---:R-:W-:Y:S01]  /*1a770*/  F2FP.PACK_AB R14, R183, R186 ;  /* 0x000000bab70e723e */ /* 0x004fe200000000ff */
[----:B------:R-:W-:Y:S01]  /*1a780*/  FADD.FTZ R25, R181, R12 ;  /* 0x0000000cb5197221 */ /* 0x000fe20000010000 */
[----:B-1----:R-:W-:Y:S06]  /*1a790*/  F2FP.PACK_AB R12, R187, R174 ;  /* 0x000000aebb0c723e */ /* 0x002fec00000000ff */
[----:B------:R1:W-:Y:S01]  /*1a7a0*/  MUFU.EX2 R185, R2 ;  /* 0x0000000200b97308 */ /* 0x0003e20000000800 */
[C---:B---3--:R-:W-:Y:S03]  /*1a7b0*/  HMMA.16816.F32 R52, R168.reuse, R164, R52 ;  /* 0x000000a4a834723c */ /* 0x048fe60000001834 */
[--C-:B----4-:R-:W-:Y:S05]  /*1a7c0*/  FFMA.FTZ R0, R23, c[0x0][0x2d0], -R148.reuse ;  /* 0x0000b40017007a23 */ /* 0x110fea0000010894 */
[C---:B------:R-:W-:Y:S01]  /*1a7d0*/  HMMA.16816.F32 R56, R168.reuse, R166, R56 ;  /* 0x000000a6a838723c */ /* 0x040fe20000001838 */
[----:B------:R-:W2:Y:S01]  /*1a7e0*/  LDSM.16.MT88.4 R164, [R194+0x1800] ;  /* 0x00180000c2a4783b */ /* 0x000ea20000004200 */
[----:B------:R3:W-:Y:S02]  /*1a7f0*/  MUFU.EX2 R155, R0 ;  /* 0x00000000009b7308 */ /* 0x0007e40000000800 */
[----:B-1----:R-:W-:Y:S08]  /*1a800*/  FFMA.FTZ R2, R15, c[0x0][0x2d0], -R148 ;  /* 0x0000b4000f027a23 */ /* 0x002ff00000010894 */
[----:B------:R1:W4:Y:S01]  /*1a810*/  MUFU.EX2 R184, R2 ;  /* 0x0000000200b87308 */ /* 0x0003220000000800 */
[----:B---3--:R-:W-:Y:S04]  /*1a820*/  FADD.FTZ R0, R188, R24 ;  /* 0x00000018bc007221 */ /* 0x008fe80000010000 */
[----:B------:R-:W-:Y:S04]  /*1a830*/  FADD.FTZ R0, R191, R0 ;  /* 0x00000000bf007221 */ /* 0x000fe80000010000 */
[----:B------:R-:W-:Y:S02]  /*1a840*/  FADD.FTZ R0, R189, R0 ;  /* 0x00000000bd007221 */ /* 0x000fe40000010000 */
[----:B-1----:R-:W-:Y:S01]  /*1a850*/  FFMA.FTZ R2, R18, c[0x0][0x2d0], -R148 ;  /* 0x0000b40012027a23 */ /* 0x002fe20000010894 */
[C---:B----4-:R-:W-:Y:S01]  /*1a860*/  F2FP.PACK_AB R13, R184.reuse, R185 ;  /* 0x000000b9b80d723e */ /* 0x050fe200000000ff */
[----:B------:R-:W-:Y:S01]  /*1a870*/  LDSM.16.MT88.4 R16, [R195+0x800] ;  /* 0x00080000c310783b */ /* 0x000fe20000004200 */
[----:B------:R-:W-:Y:S01]  /*1a880*/  FADD.FTZ R0, R185, R0 ;  /* 0x00000000b9007221 */ /* 0x000fe20000010000 */
[C---:B--2---:R-:W-:Y:S01]  /*1a890*/  HMMA.16816.F32 R60, R168.reuse, R164, R60 ;  /* 0x000000a4a83c723c */ /* 0x044fe2000000183c */
[----:B------:R1:W2:Y:S02]  /*1a8a0*/  MUFU.EX2 R182, R2 ;  /* 0x0000000200b67308 */ /* 0x0002a40000000800 */
[----:B------:R-:W-:Y:S05]  /*1a8b0*/  FADD.FTZ R0, R184, R0 ;  /* 0x00000000b8007221 */ /* 0x000fea0000010000 */
[C---:B------:R-:W-:Y:S01]  /*1a8c0*/  HMMA.16816.F32 R64, R168.reuse, R166, R64 ;  /* 0x000000a6a840723c */ /* 0x040fe20000001840 */
[----:B------:R-:W3:Y:S03]  /*1a8d0*/  LDSM.16.MT88.4 R164, [R192+0x3000] ;  /* 0x00300000c0a4783b */ /* 0x000ee60000004200 */
[--C-:B-1----:R-:W-:Y:S01]  /*1a8e0*/  FFMA.FTZ R2, R22, c[0x0][0x2d0], -R148.reuse ;  /* 0x0000b40016027a23 */ /* 0x102fe20000010894 */
[----:B--2---:R-:W-:Y:S04]  /*1a8f0*/  F2FP.PACK_AB R15, R175, R182 ;  /* 0x000000b6af0f723e */ /* 0x004fe800000000ff */
[----:B------:R-:W-:Y:S03]  /*1a900*/  LDSM.16.MT88.4 R20, [R194+0x800] ;  /* 0x00080000c214783b */ /* 0x000fe60000004200 */
[----:B------:R-:W-:Y:S02]  /*1a910*/  FFMA.FTZ R148, R27, c[0x0][0x2d0], -R148 ;  /* 0x0000b4001b947a23 */ /* 0x000fe40000010894 */
[----:B------:R1:W2:Y:S01]  /*1a920*/  MUFU.EX2 R27, R2 ;  /* 0x00000002001b7308 */ /* 0x0002a20000000800 */
[----:B------:R-:W-:Y:S09]  /*1a930*/  FADD.FTZ R0, R182, R0 ;  /* 0x00000000b6007221 */ /* 0x000ff20000010000 */
[----:B------:R-:W4:Y:S01]  /*1a940*/  MUFU.EX2 R24, R148 ;  /* 0x0000009400187308 */ /* 0x000f220000000800 */
[C---:B---3--:R-:W-:Y:S03]  /*1a950*/  HMMA.16816.F32 R68, R168.reuse, R164, R68 ;  /* 0x000000a4a844723c */ /* 0x048fe60000001844 */
[----:B-1----:R-:W-:Y:S05]  /*1a960*/  FADD.FTZ R2, R190, R25 ;  /* 0x00000019be027221 */ /* 0x002fea0000010000 */
[C---:B------:R-:W-:Y:S01]  /*1a970*/  HMMA.16816.F32 R72, R168.reuse, R166, R72 ;  /* 0x000000a6a848723c */ /* 0x040fe20000001848 */
[----:B------:R-:W1:Y:S03]  /*1a980*/  LDSM.16.MT88.4 R164, [R193+0x3000] ;  /* 0x00300000c1a4783b */ /* 0x000e660000004200 */
[----:B------:R-:W-:Y:S04]  /*1a990*/  FADD.FTZ R2, R213, R2 ;  /* 0x00000002d5027221 */ /* 0x000fe80000010000 */
[----:B------:R-:W-:Y:S04]  /*1a9a0*/  FADD.FTZ R2, R174, R2 ;  /* 0x00000002ae027221 */ /* 0x000fe80000010000 */
        /* <DEDUP_REMOVED lines=23> */
[----:B------:R-:W3:Y:S01]  /*1ab20*/  LDSM.16.MT88.4 R168, [R193+0x800] ;  /* 0x00080000c1a8783b */ /* 0x000ee20000004200 */
[C---:B-1----:R-:W-:Y:S08]  /*1ab30*/  HMMA.16816.F32 R4, R12.reuse, R164, R4 ;  /* 0x000000a40c04723c */ /* 0x042ff00000001804 */
[C---:B------:R-:W-:Y:S01]  /*1ab40*/  HMMA.16816.F32 R8, R12.reuse, R166, R8 ;  /* 0x000000a60c08723c */ /* 0x040fe20000001808 */
[----:B------:R-:W-:Y:S07]  /*1ab50*/  LDSM.16.MT88.4 R164, [R192+0x1000] ;  /* 0x00100000c0a4783b */ /* 0x000fee0000004200 */
[C---:B---3--:R-:W-:Y:S08]  /*1ab60*/  HMMA.16816.F32 R132, R12.reuse, R168, R132 ;  /* 0x000000a80c84723c */ /* 0x048ff00000001884 */
[C---:B------:R-:W-:Y:S08]  /*1ab70*/  HMMA.16816.F32 R136, R12.reuse, R170, R136 ;  /* 0x000000aa0c88723c */ /* 0x040ff00000001888 */
[C---:B------:R-:W-:Y:S08]  /*1ab80*/  HMMA.16816.F32 R140, R12.reuse, R16, R140 ;  /* 0x000000100c8c723c */ /* 0x040ff0000000188c */
        /* <DEDUP_REMOVED lines=37> */
[----:B------:R-:W-:Y:S07]  /*1ade0*/  LDSM.16.MT88.4 R16, [R195+0x1000] ;  /* 0x00100000c310783b */ /* 0x000fee0000004200 */
[C---:B---3--:R-:W-:Y:S08]  /*1adf0*/  HMMA.16816.F32 R124, R12.reuse, R20, R124 ;  /* 0x000000140c7c723c */ /* 0x048ff0000000187c */
[----:B------:R-:W-:Y:S07]  /*1ae00*/  HMMA.16816.F32 R128, R12, R22, R128 ;  /* 0x000000160c80723c */ /* 0x000fee0000001880 */
[----:B------:R-:W-:Y:S02]  /*1ae10*/  F2FP.PACK_AB R12, R173, R149 ;  /* 0x00000095ad0c723e */ /* 0x000fe400000000ff */
[----:B--2---:R-:W-:Y:S03]  /*1ae20*/  F2FP.PACK_AB R13, R155, R27 ;  /* 0x0000001b9b0d723e */ /* 0x004fe600000000ff */
[----:B------:R-:W-:Y:S02]  /*1ae30*/  F2FP.PACK_AB R14, R154, R172 ;  /* 0x000000ac9a0e723e */ /* 0x000fe400000000ff */
[----:B----4-:R-:W-:Y:S07]  /*1ae40*/  F2FP.PACK_AB R15, R24, R26 ;  /* 0x0000001a180f723e */ /* 0x010fee00000000ff */
[C---:B------:R-:W-:Y:S01]  /*1ae50*/  HMMA.16816.F32 R168, R12.reuse, R164, R4 ;  /* 0x000000a40ca8723c */ /* 0x040fe20000001804 */
[----:B------:R-:W1:Y:S07]  /*1ae60*/  LDSM.16.MT88.4 R4, [R193+0x1000] ;  /* 0x00100000c104783b */ /* 0x000e6e0000004200 */
        /* <DEDUP_REMOVED lines=38> */
[C---:B-1----:R-:W-:Y:S07]  /*1b0d0*/  HMMA.16816.F32 R108, R12.reuse, R4, R108 ;  /* 0x000000040c6c723c */ /* 0x042fee000000186c */
[----:B------:R-:W-:Y:S01]  /*1b0e0*/  FADD.FTZ R4, R183, R2 ;  /* 0x00000002b7047221 */ /* 0x000fe20000010000 */
[C---:B------:R-:W-:Y:S04]  /*1b0f0*/  HMMA.16816.F32 R112, R12.reuse, R6, R112 ;  /* 0x000000060c70723c */ /* 0x040fe80000001870 */
[----:B------:R-:W-:Y:S02]  /*1b100*/  FADD.FTZ R2, R175, R0 ;  /* 0x00000000af027221 */ /* 0x000fe40000010000 */
[----:B------:R-:W-:Y:S01]  /*1b110*/  FADD.FTZ R0, R149, R4 ;  /* 0x0000000495007221 */ /* 0x000fe20000010000 */
[----:B------:R-:W-:Y:S01]  /*1b120*/  MOV R149, R3 ;  /* 0x0000000300957202 */ /* 0x000fe20000000f00 */
[C---:B---3--:R-:W-:Y:S04]  /*1b130*/  HMMA.16816.F32 R116, R12.reuse, R16, R116 ;  /* 0x000000100c74723c */ /* 0x048fe80000001874 */
        /* <DEDUP_REMOVED lines=8> */
[----:B------:R-:W-:Y:S04]  /*1b1c0*/  HMMA.16816.F32 R128, R12, R10, R128 ;  /* 0x0000000a0c80723c */ /* 0x000fe80000001880 */
[----:B------:R-:W-:Y:S04]  /*1b1d0*/  FADD.FTZ R216, R24, R0 ;  /* 0x0000000018d87221 */ /* 0x000fe80000010000 */
[----:B------:R-:W-:-:S05]  /*1b1e0*/  @P3 BRA `(.L_x_5041) ;  /* 0xffffd79000003947 */ /* 0x000fca000383ffff */
.L_x_5038:
[----:B------:R-:W-:Y:S02]  /*1b1f0*/  @!UPT UIADD3 URZ, URZ, URZ, URZ ;  /* 0x0000003f3f3ff290 */ /* 0x000fe4000fffe03f */
[----:B------:R-:W-:Y:S02]  /*1b200*/  MOV R7, 0x1f ;  /* 0x0000001f00077802 */ /* 0x000fe40000000f00 */
[----:B------:R-:W-:Y:S01]  /*1b210*/  MOV R6, 0xffffffff ;  /* 0xffffffff00067802 */ /* 0x000fe20000000f00 */
[----:B------:R-:W-:Y:S06]  /*1b220*/  BRA.DIV ~URZ, `(.L_x_5042) ;  /* 0x000066227f007947 */ /* 0x000fec000b800000 */
[----:B------:R1:W2:Y:S02]  /*1b230*/  SHFL.BFLY PT, R0, R214, 0x2, 0x1f ;  /* 0x0c401f00d6007f89 */ /* 0x0002a400000e0000 */
.L_x_5115:
[----:B--2---:R-:W-:Y:S01]  /*1b240*/  FADD.FTZ R0, R0, R214 ;  /* 0x000000d600007221 */ /* 0x004fe20000010000 */
[----:B------:R-:W-:Y:S05]  /*1b250*/  BRA.DIV ~URZ, `(.L_x_5043) ;  /* 0x000066527f007947 */ /* 0x000fea000b800000 */
[----:B------:R-:W2:Y:S04]  /*1b260*/  SHFL.BFLY PT, R2, R216, 0x2, 0x1f ;  /* 0x0c401f00d8027f89 */ /* 0x000ea800000e0000 */
[----:B------:R-:W3:Y:S01]  /*1b270*/  SHFL.BFLY PT, R5, R0, 0x1, 0x1f ;  /* 0x0c201f0000057f89 */ /* 0x000ee200000e0000 */
[----:B--2---:R-:W-:-:S02]  /*1b280*/  FADD.FTZ R4, R2, R216 ;  /* 0x000000d802047221 */ /* 0x004fc40000010000 */
[----:B---3--:R-:W-:-:S03]  /*1b290*/  FADD.FTZ R0, R0, R5 ;  /* 0x0000000500007221 */ /* 0x008fc60000010000 */
[----:B------:R2:W3:Y:S04]  /*1b2a0*/  SHFL.BFLY PT, R3, R4, 0x1, 0x1f ;  /* 0x0c201f0004037f89 */ /* 0x0004e800000e0000 */
.L_x_5116:
        /* <DEDUP_REMOVED lines=149> */
.L_x_4953:
        /* <DEDUP_REMOVED lines=19> */
.L_x_5045:
[----:B--2---:R-:W-:Y:S05]  /*1bd30*/  BSYNC B0 ;  /* 0x0000000000007941 */ /* 0x004fea0003800000 */
.L_x_5044:
        /* <DEDUP_REMOVED lines=165> */
.L_x_5048:
        /* <DEDUP_REMOVED lines=129> */
.L_x_5117:
[----:B------:R-:W-:Y:S05]  /*1cfa0*/  BRA.DIV ~URZ, `(.L_x_5051) ;  /* 0x00004a727f007947 */ /* 0x000fea000b800000 */
[----:B------:R4:W2:Y:S02]  /*1cfb0*/  SHFL.IDX PT, R2, R14, RZ, 0x181f ;  /* 0x00181fff0e027589 */ /* 0x0008a400000e0000 */
.L_x_5118:
        /* <DEDUP_REMOVED lines=26> */
.L_x_5053:
[----:B------:R-:W-:Y:S05]  /*1d160*/  BSYNC B0 ;  /* 0x0000000000007941 */ /* 0x000fea0003800000 */
.L_x_5052:
[----:B------:R-:W-:Y:S05]  /*1d170*/  BRA.DIV ~URZ, `(.L_x_5054) ;  /* 0x000049127f007947 */ /* 0x000fea000b800000 */
[----:B---3--:R3:W4:Y:S04]  /*1d180*/  SHFL.IDX PT, R10, R13, 0x1, 0x181f ;  /* 0x00381f000d0a7f89 */ /* 0x00872800000e0000 */
[----:B--2---:R3:W2:Y:S02]  /*1d190*/  SHFL.IDX PT, R2, R14, 0x1, 0x181f ;  /* 0x00381f000e027f89 */ /* 0x0046a400000e0000 */
.L_x_5119:
        /* <DEDUP_REMOVED lines=20> */
.L_x_5056:
[----:B------:R-:W-:Y:S05]  /*1d2e0*/  BSYNC B0 ;  /* 0x0000000000007941 */ /* 0x000fea0003800000 */
.L_x_5055:
[----:B------:R-:W-:Y:S05]  /*1d2f0*/  BRA.DIV ~URZ, `(.L_x_5057) ;  /* 0x000048627f007947 */ /* 0x000fea000b800000 */
[----:B----4-:R4:W3:Y:S02]  /*1d300*/  SHFL.IDX PT, R10, R13, 0x2, 0x181f ;  /* 0x00581f000d0a7f89 */ /* 0x0108e400000e0000 */
.L_x_5120:
[----:B------:R-:W-:Y:S05]  /*1d310*/  BRA.DIV ~URZ, `(.L_x_5058) ;  /* 0x000048b27f007947 */ /* 0x000fea000b800000 */
[----:B--2---:R2:W4:Y:S02]  /*1d320*/  SHFL.IDX PT, R2, R14, 0x2, 0x181f ;  /* 0x00581f000e027f89 */ /* 0x00452400000e0000 */
.L_x_5121:
        /* <DEDUP_REMOVED lines=20> */
.L_x_5060:
[----:B------:R-:W-:Y:S05]  /*1d470*/  BSYNC B0 ;  /* 0x0000000000007941 */ /* 0x000fea0003800000 */
.L_x_5059:
[----:B------:R-:W-:Y:S05]  /*1d480*/  BRA.DIV ~URZ, `(.L_x_5061) ;  /* 0x000047b27f007947 */ /* 0x000fea000b800000 */
[----:B---3--:R3:W2:Y:S04]  /*1d490*/  SHFL.IDX PT, R10, R13, 0x3, 0x181f ;  /* 0x00781f000d0a7f89 */ /* 0x0086a800000e0000 */
[----:B----4-:R3:W4:Y:S02]  /*1d4a0*/  SHFL.IDX PT, R2, R14, 0x3, 0x181f ;  /* 0x00781f000e027f89 */ /* 0x01072400000e0000 */
.L_x_5122:
        /* <DEDUP_REMOVED lines=21> */
.L_x_5049:
        /* <DEDUP_REMOVED lines=35> */
.L_x_5123:
[----:B------:R-:W-:Y:S05]  /*1d830*/  BRA.DIV ~URZ, `(.L_x_5064) ;  /* 0x000045427f007947 */ /* 0x000fea000b800000 */
[----:B------:R3:W4:Y:S02]  /*1d840*/  SHFL.IDX PT, R0, R17, RZ, 0x1c1f ;  /* 0x001c1fff11007589 */ /* 0x00072400000e0000 */
.L_x_5124:
        /* <DEDUP_REMOVED lines=68> */
[----:B------:R-:W-:Y:S02]  /*1dc90*/  @!P6 LEA.HI.X R9, R10, R4, R13, 0x2, P0 ;  /* 0x000000040a09e211 */ /* 0x000fe400000f140d */
[C---:B------:R-:W-:Y:S02]  /*1dca0*/  @!P5 LEA R10, P0, R5.reuse, R0, 0x2 ;  /* 0x00000000050ad211 */ /* 0x040fe400078010ff */
[-C--:B------:R-:W-:Y:S01]  /*1dcb0*/  @!P1 LEA.HI.X R7, R12, R4.reuse, R7, 0x2, P2 ;  /* 0x000000040c079211 */ /* 0x080fe200010f1407 */
[----:B------:R2:W-:Y:S01]  /*1dcc0*/  @!P6 ST.E.64 [R8.64], R36 ;  /* 0x000000240800e985 */ /* 0x0005e2000c101b06 */
[----:B------:R-:W-:-:S02]  /*1dcd0*/  @!P5 LEA.HI.X R11, R5, R4, R11, 0x2, P0 ;  /* 0x00000004050bd211 */ /* 0x000fc400000f140b */
[C---:B------:R-:W-:Y:S01]  /*1dce0*/  IADD3 R5, R231.reuse, 0x68, RZ ;  /* 0x00000068e7057810 */ /* 0x040fe20007ffe0ff */
[----:B------:R5:W-:Y:S01]  /*1dcf0*/  @!P1 ST.E.64 [R6.64], R32 ;  /* 0x0000002006009985 */ /* 0x000be2000c101b06 */
[C---:B----4-:R-:W-:Y:S02]  /*1dd00*/  IADD3 R3, R231.reuse, 0x58, RZ ;  /* 0x00000058e7037810 */ /* 0x050fe40007ffe0ff */
[----:B------:R-:W-:Y:S01]  /*1dd10*/  IADD3 R2, R231, 0x60, RZ ;  /* 0x00000060e7027810 */ /* 0x000fe20007ffe0ff */
[----:B------:R4:W-:Y:S01]  /*1dd20*/  @!P5 ST.E.64 [R10.64], R44 ;  /* 0x0000002c0a00d985 */ /* 0x0009e2000c101b06 */
[----:B------:R-:W-:Y:S02]  /*1dd30*/  ISETP.GE.AND P3, PT, R3, c[0x0][0x3c8], PT ;  /* 0x0000f20003007a0c */ /* 0x000fe40003f66270 */
[----:B------:R-:W-:Y:S02]  /*1dd40*/  ISETP.GE.AND P4, PT, R2, c[0x0][0x3c8], PT ;  /* 0x0000f20002007a0c */ /* 0x000fe40003f86270 */
[----:B------:R-:W-:-:S11]  /*1dd50*/  ISETP.GE.AND P2, PT, R5, c[0x0][0x3c8], PT ;  /* 0x0000f20005007a0c */ /* 0x000fd60003f46270 */
[-C--:B------:R-:W-:Y:S02]  /*1dd60*/  @!P4 LEA R12, P0, R2, R0.reuse, 0x2 ;  /* 0x00000000020cc211 */ /* 0x080fe400078010ff */
[----:B--2---:R-:W-:Y:S02]  /*1dd70*/  SHF.R.S32.HI R9, RZ, 0x1f, R3 ;  /* 0x0000001fff097819 */ /* 0x004fe40000011403 */
[----:B------:R-:W-:Y:S02]  /*1dd80*/  @!P3 LEA R8, P1, R3, R0, 0x2 ;  /* 0x000000000308b211 */ /* 0x000fe400078210ff */
[----:B-----5:R-:W-:Y:S02]  /*1dd90*/  IADD3 R6, R231, 0x70, RZ ;  /* 0x00000070e7067810 */ /* 0x020fe40007ffe0ff */
[----:B------:R-:W-:Y:S02]  /*1dda0*/  SHF.R.S32.HI R7, RZ, 0x1f, R2 ;  /* 0x0000001fff077819 */ /* 0x000fe40000011402 */
[----:B------:R-:W-:-:S02]  /*1ddb0*/  ISETP.GE.AND P6, PT, R6, c[0x0][0x3c8], PT ;  /* 0x0000f20006007a0c */ /* 0x000fc40003fc6270 */
[-C--:B------:R-:W-:Y:S02]  /*1ddc0*/  @!P3 LEA.HI.X R9, R3, R4.reuse, R9, 0x2, P1 ;  /* 0x000000040309b211 */ /* 0x080fe400008f1409 */
[C---:B------:R-:W-:Y:S02]  /*1ddd0*/  IADD3 R3, R231.reuse, 0x78, RZ ;  /* 0x00000078e7037810 */ /* 0x040fe40007ffe0ff */
[----:B------:R-:W-:Y:S01]  /*1dde0*/  @!P4 LEA.HI.X R13, R2, R4, R7, 0x2, P0 ;  /* 0x00000004020dc211 */ /* 0x000fe200000f1407 */
        /* <DEDUP_REMOVED lines=24> */
[----:B----4-:R-:W-:Y:S02]  /*1df70*/  @!P4 LEA R10, P0, R5, R0, 0x2 ;  /* 0x00000000050ac211 */ /* 0x010fe400078010ff */
        /* <DEDUP_REMOVED lines=30> */
[----:B------:R-:W-:Y:S01]  /*1e160*/  @!P6 LEA.HI.X R11, R5, R4, R11, 0x2, P0 ;  /* 0x00000004050be211 */ /* 0x000fe200000f140b */
[----:B------:R4:W-:Y:S01]  /*1e170*/  @!P5 ST.E.64 [R12.64], R84 ;  /* 0x000000540c00d985 */ /* 0x0009e2000c101b06 */
[----:B------:R-:W-:-:S04]  /*1e180*/  IADD3 R5, R231, 0xd0, RZ ;  /* 0x000000d0e7057810 */ /* 0x000fc80007ffe0ff */
[----:B------:R-:W-:Y:S02]  /*1e190*/  ISETP.GE.AND P5, PT, R5, c[0x0][0x3c8], PT ;  /* 0x0000f20005007a0c */ /* 0x000fe40003fa6270 */
[----:B--2---:R-:W-:-:S04]  /*1e1a0*/  @!P2 LEA R8, P1, R6, R0, 0x2 ;  /* 0x000000000608a211 */ /* 0x004fc800078210ff */
[----:B------:R-:W-:Y:S02]  /*1e1b0*/  @!P2 LEA.HI.X R9, R6, R4, R7, 0x2, P1 ;  /* 0x000000040609a211 */ /* 0x000fe400008f1407 */
[----:B------:R-:W-:Y:S02]  /*1e1c0*/  IADD3 R6, R231, 0xc8, RZ ;  /* 0x000000c8e7067810 */ /* 0x000fe40007ffe0ff */
[----:B------:R-:W-:Y:S01]  /*1e1d0*/  SHF.R.S32.HI R7, RZ, 0x1f, R2 ;  /* 0x0000001fff077819 */ /* 0x000fe20000011402 */
[----:B------:R2:W-:Y:S01]  /*1e1e0*/  @!P2 ST.E.64 [R8.64], R80 ;  /* 0x000000500800a985 */ /* 0x0005e2000c101b06 */
[----:B----4-:R-:W-:Y:S02]  /*1e1f0*/  @!P4 LEA R12, P0, R2, R0, 0x2 ;  /* 0x00000000020cc211 */ /* 0x010fe400078010ff */
[----:B------:R-:W-:Y:S01]  /*1e200*/  ISETP.GE.AND P2, PT, R6, c[0x0][0x3c8], PT ;  /* 0x0000f20006007a0c */ /* 0x000fe20003f46270 */
[----:B------:R4:W-:Y:S01]  /*1e210*/  @!P6 ST.E.64 [R10.64], R92 ;  /* 0x0000005c0a00e985 */ /* 0x0009e2000c101b06 */
[----:B------:R-:W-:-:S02]  /*1e220*/  @!P4 LEA.HI.X R13, R2, R4, R7, 0x2, P0 ;  /* 0x00000004020dc211 */ /* 0x000fc400000f1407 */
[C---:B------:R-:W-:Y:S02]  /*1e230*/  IADD3 R2, R231.reuse, 0xd8, RZ ;  /* 0x000000d8e7027810 */ /* 0x040fe40007ffe0ff */
        /* <DEDUP_REMOVED lines=14> */
[----:B--2---:R-:W-:-:S02]  /*1e320*/  SHF.R.S32.HI R9, RZ, 0x1f, R6 ;  /* 0x0000001fff097819 */ /* 0x004fc40000011406 */
[CC--:B------:R-:W-:Y:S02]  /*1e330*/  @!P2 LEA R8, P1, R6.reuse, R0.reuse, 0x2 ;  /* 0x000000000608a211 */ /* 0x0c0fe400078210ff */
[----:B----4-:R-:W-:Y:S02]  /*1e340*/  @!P6 LEA R12, P0, R7, R0, 0x2 ;  /* 0x00000000070ce211 */ /* 0x010fe400078010ff */
        /* <DEDUP_REMOVED lines=25> */
.L_x_5066:
[----:B------:R-:W-:Y:S05]  /*1e4e0*/  BSYNC B0 ;  /* 0x0000000000007941 */ /* 0x000fea0003800000 */
.L_x_5065:
[----:B------:R-:W-:Y:S05]  /*1e4f0*/  BRA.DIV ~URZ, `(.L_x_5067) ;  /* 0x000038f27f007947 */ /* 0x000fea000b800000 */
[----:B--2---:R2:W1:Y:S04]  /*1e500*/  SHFL.IDX PT, R4, R16, 0x1, 0x1c1f ;  /* 0x003c1f0010047f89 */ /* 0x00446800000e0000 */
[----:B----4-:R2:W4:Y:S02]  /*1e510*/  SHFL.IDX PT, R0, R17, 0x1, 0x1c1f ;  /* 0x003c1f0011007f89 */ /* 0x01052400000e0000 */
.L_x_5125:
        /* <DEDUP_REMOVED lines=87> */
[----:B------:R-:W-:Y:S01]  /*1ea90*/  SHF.R.S32.HI R7, RZ, 0x1f, R6 ;  /* 0x0000001fff077819 */ /* 0x000fe20000011406 */
[----:B------:R4:W-:Y:S01]  /*1eaa0*/  @!P5 ST.E.64 [R14.64], R42 ;  /* 0x0000002a0e00d985 */ /* 0x0009e2000c101b06 */
[----:B------:R-:W-:-:S03]  /*1eab0*/  IADD3 R3, R231, 0x78, RZ ;  /* 0x00000078e7037810 */ /* 0x000fc60007ffe0ff */
        /* <DEDUP_REMOVED lines=13> */
[----:B------:R-:W-:Y:S02]  /*1eb90*/  SHF.R.S32.HI R5, RZ, 0x1f, R7 ;  /* 0x0000001fff057819 */ /* 0x000fe40000011407 */
[----:B------:R-:W-:Y:S02]  /*1eba0*/  ISETP.GE.AND P6, PT, R8, c[0x0][0x3c8], PT ;  /* 0x0000f20008007a0c */ /* 0x000fe40003fc6270 */
[----:B------:R-:W-:Y:S02]  /*1ebb0*/  IADD3 R2, R231, 0x90, RZ ;  /* 0x00000090e7027810 */ /* 0x000fe40007ffe0ff */
[C---:B---3--:R-:W-:Y:S02]  /*1ebc0*/  @!P0 LEA R16, P3, R3.reuse, R0, 0x2 ;  /* 0x0000000003108211 */ /* 0x048fe400078610ff */
[----:B------:R-:W-:Y:S01]  /*1ebd0*/  SHF.R.S32.HI R9, RZ, 0x1f, R2 ;  /* 0x0000001fff097819 */ /* 0x000fe20000011402 */
[----:B------:R1:W-:Y:S01]  /*1ebe0*/  @!P4 ST.E.64 [R12.64], R54 ;  /* 0x000000360c00c985 */ /* 0x0003e2000c101b06 */
[----:B------:R-:W-:-:S02]  /*1ebf0*/  @!P0 LEA.HI.X R17, R3, R4, R6, 0x2, P3 ;  /* 0x0000000403118211 */ /* 0x000fc400018f1406 */
[C---:B------:R-:W-:Y:S01]  /*1ec00*/  IADD3 R6, R231.reuse, 0x98, RZ ;  /* 0x00000098e7067810 */ /* 0x040fe20007ffe0ff */
[----:B------:R2:W-:Y:S01]  /*1ec10*/  @!P2 ST.E.64 [R10.64], R50 ;  /* 0x000000320a00a985 */ /* 0x0005e2000c101b06 */
[----:B------:R-:W-:Y:S02]  /*1ec20*/  SHF.R.S32.HI R3, RZ, 0x1f, R8 ;  /* 0x0000001fff037819 */ /* 0x000fe40000011408 */
[----:B----4-:R-:W-:Y:S01]  /*1ec30*/  @!P6 LEA R14, P3, R8, R0, 0x2 ;  /* 0x00000000080ee211 */ /* 0x010fe200078610ff */
[----:B------:R-:W-:Y:S01]  /*1ec40*/  @!P1 ST.E.64 [R18.64], R62 ;  /* 0x0000003e12009985 */ /* 0x000fe2000c101b06 */
[----:B------:R-:W-:Y:S02]  /*1ec50*/  ISETP.GE.AND P4, PT, R6, c[0x0][0x3c8], PT ;  /* 0x0000f20006007a0c */ /* 0x000fe40003f86270 */
[----:B------:R-:W-:Y:S01]  /*1ec60*/  @!P6 LEA.HI.X R15, R8, R4, R3, 0x2, P3 ;  /* 0x00000004080fe211 */ /* 0x000fe200018f1403 */
[----:B------:R3:W-:Y:S01]  /*1ec70*/  @!P0 ST.E.64 [R16.64], R58 ;  /* 0x0000003a10008985 */ /* 0x0007e2000c101b06 */
[----:B------:R-:W-:-:S03]  /*1ec80*/  IADD3 R3, R231, 0xa8, RZ ;  /* 0x000000a8e7037810 */ /* 0x000fc60007ffe0ff */
[----:B------:R-:W-:Y:S01]  /*1ec90*/  @!P6 ST.E.64 [R14.64], R70 ;  /* 0x000000460e00e985 */ /* 0x000fe2000c101b06 */
[----:B------:R-:W-:-:S05]  /*1eca0*/  ISETP.GE.AND P6, PT, R2, c[0x0][0x3c8], PT ;  /* 0x0000f20002007a0c */ /* 0x000fca0003fc6270 */
[-C--:B------:R-:W-:Y:S02]  /*1ecb0*/  @!P4 LEA R8, P1, R6, R0.reuse, 0x2 ;  /* 0x000000000608c211 */ /* 0x080fe400078210ff */
[----:B-1----:R-:W-:-:S04]  /*1ecc0*/  @!P5 LEA R12, P2, R7, R0, 0x2 ;  /* 0x00000000070cd211 */ /* 0x002fc800078410ff */
[----:B------:R-:W-:Y:S02]  /*1ecd0*/  @!P5 LEA.HI.X R13, R7, R4, R5, 0x2, P2 ;  /* 0x00000004070dd211 */ /* 0x000fe400010f1405 */
[----:B------:R-:W-:Y:S02]  /*1ece0*/  ISETP.GE.AND P2, PT, R2, c[0x0][0x3c8], PT ;  /* 0x0000f20002007a0c */ /* 0x000fe40003f46270 */
[----:B------:R-:W-:Y:S01]  /*1ecf0*/  IADD3 R5, R231, 0xa0, RZ ;  /* 0x000000a0e7057810 */ /* 0x000fe20007ffe0ff */
[----:B------:R1:W-:Y:S01]  /*1ed00*/  @!P5 ST.E.64 [R12.64], R66 ;  /* 0x000000420c00d985 */ /* 0x0003e2000c101b06 */
[----:B------:R-:W-:Y:S02]  /*1ed10*/  SHF.R.S32.HI R7, RZ, 0x1f, R6 ;  /* 0x0000001fff077819 */ /* 0x000fe40000011406 */
[----:B------:R-:W-:-:S07]  /*1ed20*/  ISETP.GE.AND P3, PT, R5, c[0x0][0x3c8], PT ;  /* 0x0000f20005007a0c */ /* 0x000fce0003f66270 */
[----:B--2---:R-:W-:-:S04]  /*1ed30*/  @!P2 LEA R10, P0, R2, R0, 0x2 ;  /* 0x00000000020aa211 */ /* 0x004fc800078010ff */
[-C--:B------:R-:W-:Y:S02]  /*1ed40*/  @!P2 LEA.HI.X R11, R2, R4.reuse, R9, 0x2, P0 ;  /* 0x00000004020ba211 */ /* 0x080fe400000f1409 */
[----:B------:R-:W-:Y:S02]  /*1ed50*/  ISETP.GE.AND P2, PT, R3, c[0x0][0x3c8], PT ;  /* 0x0000f20003007a0c */ /* 0x000fe40003f46270 */
[----:B------:R-:W-:Y:S01]  /*1ed60*/  @!P4 LEA.HI.X R9, R6, R4, R7, 0x2, P1 ;  /* 0x000000040609c211 */ /* 0x000fe200008f1407 */
[----:B------:R2:W-:Y:S01]  /*1ed70*/  @!P6 ST.E.64 [R10.64], R78 ;  /* 0x0000004e0a00e985 */ /* 0x0005e2000c101b06 */
[----:B---3--:R-:W-:Y:S02]  /*1ed80*/  @!P3 LEA R16, P0, R5, R0, 0x2 ;  /* 0x000000000510b211 */ /* 0x008fe400078010ff */
[C---:B------:R-:W-:Y:S01]  /*1ed90*/  IADD3 R6, R231.reuse, 0xb8, RZ ;  /* 0x000000b8e7067810 */ /* 0x040fe20007ffe0ff */
[----:B------:R3:W-:Y:S01]  /*1eda0*/  @!P4 ST.E.64 [R8.64], R74 ;  /* 0x0000004a0800c985 */ /* 0x0007e2000c101b06 */
[----:B------:R-:W-:-:S02]  /*1edb0*/  IADD3 R7, R231, 0xb0, RZ ;  /* 0x000000b0e7077810 */ /* 0x000fc40007ffe0ff */
[----:B------:R-:W-:Y:S02]  /*1edc0*/  IADD3 R2, R231, 0xc8, RZ ;  /* 0x000000c8e7027810 */ /* 0x000fe40007ffe0ff */
[----:B------:R-:W-:Y:S02]  /*1edd0*/  ISETP.GE.AND P1, PT, R7, c[0x0][0x3c8], PT ;  /* 0x0000f20007007a0c */ /* 0x000fe40003f26270 */
[----:B-1----:R-:W-:Y:S02]  /*1ede0*/  SHF.R.S32.HI R13, RZ, 0x1f, R5 ;  /* 0x0000001fff0d7819 */ /* 0x002fe40000011405 */
[----:B------:R-:W-:Y:S02]  /*1edf0*/  SHF.R.S32.HI R12, RZ, 0x1f, R3 ;  /* 0x0000001fff0c7819 */ /* 0x000fe40000011403 */
[----:B------:R-:W-:Y:S02]  /*1ee00*/  @!P3 LEA.HI.X R17, R5, R4, R13, 0x2, P0 ;  /* 0x000000040511b211 */ /* 0x000fe400000f140d */
[----:B------:R-:W-:-:S02]  /*1ee10*/  ISETP.GE.AND P0, PT, R6, c[0x0][0x3c8], PT ;  /* 0x0000f20006007a0c */ /* 0x000fc40003f06270 */
[C---:B------:R-:W-:Y:S01]  /*1ee20*/  @!P2 LEA R14, P5, R3.reuse, R0, 0x2 ;  /* 0x00000000030ea211 */ /* 0x040fe200078a10ff */
[----:B------:R1:W-:Y:S01]  /*1ee30*/  @!P3 ST.E.64 [R16.64], R86 ;  /* 0x000000561000b985 */ /* 0x0003e2000c101b06 */
[----:B------:R-:W-:Y:S02]  /*1ee40*/  SHF.R.S32.HI R5, RZ, 0x1f, R6 ;  /* 0x0000001fff057819 */ /* 0x000fe40000011406 */
[----:B------:R-:W-:Y:S02]  /*1ee50*/  @!P2 LEA.HI.X R15, R3, R4, R12, 0x2, P5 ;  /* 0x00000004030fa211 */ /* 0x000fe400028f140c */
[----:B------:R-:W-:Y:S02]  /*1ee60*/  IADD3 R3, R231, 0xc0, RZ ;  /* 0x000000c0e7037810 */ /* 0x000fe40007ffe0ff */
[----:B------:R-:W-:Y:S01]  /*1ee70*/  @!P1 LEA R12, P5, R7, R0, 0x2 ;  /* 0x00000000070c9211 */ /* 0x000fe200078a10ff */
[----:B------:R4:W-:Y:S01]  /*1ee80*/  @!P2 ST.E.64 [R14.64], R82 ;  /* 0x000000520e00a985 */ /* 0x0009e2000c101b06 */
[----:B------:R-:W-:-:S02]  /*1ee90*/  ISETP.GE.AND P6, PT, R3, c[0x0][0x3c8], PT ;  /* 0x0000f20003007a0c */ /* 0x000fc40003fc6270 */
[C---:B--2---:R-:W-:Y:S02]  /*1eea0*/  @!P0 LEA R10, P4, R6.reuse, R0, 0x2 ;  /* 0x00000000060a8211 */ /* 0x044fe400078810ff */
[----:B---3--:R-:W-:Y:S02]  /*1eeb0*/  SHF.R.S32.HI R8, RZ, 0x1f, R7 ;  /* 0x0000001fff087819 */ /* 0x008fe40000011407 */
[-C--:B------:R-:W-:Y:S02]  /*1eec0*/  @!P0 LEA.HI.X R11, R6, R4.reuse, R5, 0x2, P4 ;  /* 0x00000004060b8211 */ /* 0x080fe400020f1405 */
[----:B------:R-:W-:Y:S02]  /*1eed0*/  ISETP.GE.AND P4, PT, R2, c[0x0][0x3c8], PT ;  /* 0x0000f20002007a0c */ /* 0x000fe40003f86270 */
[----:B------:R-:W-:Y:S02]  /*1eee0*/  SHF.R.S32.HI R5, RZ, 0x1f, R3 ;  /* 0x0000001fff057819 */ /* 0x000fe40000011403 */
[----:B------:R-:W-:-:S02]  /*1eef0*/  @!P1 LEA.HI.X R13, R7, R4, R8, 0x2, P5 ;  /* 0x00000004070d9211 */ /* 0x000fc400028f1408 */
[C---:B------:R-:W-:Y:S02]  /*1ef00*/  IADD3 R7, R231.reuse, 0xd0, RZ ;  /* 0x000000d0e7077810 */ /* 0x040fe40007ffe0ff */
[----:B------:R-:W-:Y:S01]  /*1ef10*/  IADD3 R8, R231, 0xd8, RZ ;  /* 0x000000d8e7087810 */ /* 0x000fe20007ffe0ff */
[----:B------:R2:W-:Y:S01]  /*1ef20*/  @!P1 ST.E.64 [R12.64], R166 ;  /* 0x000000a60c009985 */ /* 0x0005e2000c101b06 */
[----:B------:R-:W-:Y:S02]  /*1ef30*/  ISETP.GE.AND P5, PT, R7, c[0x0][0x3c8], PT ;  /* 0x0000f20007007a0c */ /* 0x000fe40003fa6270 */
[----:B------:R-:W-:Y:S01]  /*1ef40*/  SHF.R.S32.HI R6, RZ, 0x1f, R2 ;  /* 0x0000001fff067819 */ /* 0x000fe20000011402 */
[----:B------:R3:W-:Y:S01]  /*1ef50*/  @!P0 ST.E.64 [R10.64], R90 ;  /* 0x0000005a0a008985 */ /* 0x0007e2000c101b06 */
[----:B-1----:R-:W-:Y:S02]  /*1ef60*/  @!P4 LEA R16, P2, R2, R0, 0x2 ;  /* 0x000000000210c211 */ /* 0x002fe400078410ff */
[----:B------:R-:W-:-:S02]  /*1ef70*/  ISETP.GE.AND P4, PT, R8, c[0x0][0x3c8], PT ;  /* 0x0000f20008007a0c */ /* 0x000fc40003f86270 */
[----:B------:R-:W-:Y:S02]  /*1ef80*/  SHF.R.S32.HI R9, RZ, 0x1f, R8 ;  /* 0x0000001fff097819 */ /* 0x000fe40000011408 */
[----:B----4-:R-:W-:-:S04]  /*1ef90*/  @!P6 LEA R14, P3, R3, R0, 0x2 ;  /* 0x00000000030ee211 */ /* 0x010fc800078610ff */
[----:B------:R-:W-:Y:S02]  /*1efa0*/  @!P6 LEA.HI.X R15, R3, R4, R5, 0x2, P3 ;  /* 0x00000004030fe211 */ /* 0x000fe400018f1405 */
[C---:B------:R-:W-:Y:S02]  /*1efb0*/  ISETP.GE.AND P3, PT, R2.reuse, c[0x0][0x3c8], PT ;  /* 0x0000f20002007a0c */ /* 0x040fe40003f66270 */
[----:B------:R-:W-:Y:S01]  /*1efc0*/  SHF.R.S32.HI R3, RZ, 0x1f, R7 ;  /* 0x0000001fff037819 */ /* 0x000fe20000011407 */
[----:B------:R-:W-:Y:S01]  /*1efd0*/  @!P6 ST.E.64 [R14.64], R170 ;  /* 0x000000aa0e00e985 */ /* 0x000fe2000c101b06 */
[----:B------:R-:W-:Y:S02]  /*1efe0*/  IADD3 R5, R231, 0xe8, RZ ;  /* 0x000000e8e7057810 */ /* 0x000fe40007ffe0ff */
[----:B------:R-:W-:Y:S02]  /*1eff0*/  ISETP.GE.AND P6, PT, R2, c[0x0][0x3c8], PT ;  /* 0x0000f20002007a0c */ /* 0x000fe40003fc6270 */
[----:B--2---:R-:W-:-:S05]  /*1f000*/  @!P5 LEA R12, P1, R7, R0, 0x2 ;  /* 0x00000000070cd211 */ /* 0x004fca00078210ff */
[-C--:B------:R-:W-:Y:S02]  /*1f010*/  @!P3 LEA.HI.X R17, R2, R4.reuse, R6, 0x2, P2 ;  /* 0x000000040211b211 */ /* 0x080fe400010f1406 */
[----:B------:R-:W-:Y:S02]  /*1f020*/  IADD3 R6, R231, 0xe0, RZ ;  /* 0x000000e0e7067810 */ /* 0x000fe40007ffe0ff */
[----:B------:R-:W-:Y:S02]  /*1f030*/  @!P5 LEA.HI.X R13, R7, R4, R3, 0x2, P1 ;  /* 0x00000004070dd211 */ /* 0x000fe400008f1403 */
[----:B------:R-:W-:Y:S01]  /*1f040*/  @!P6 ST.E.64 [R16.64], R174 ;  /* 0x000000ae1000e985 */ /* 0x000fe2000c101b06 */
[----:B------:R-:W-:Y:S02]  /*1f050*/  ISETP.GE.AND P3, PT, R6, c[0x0][0x3c8], PT ;  /* 0x0000f20006007a0c */ /* 0x000fe40003f66270 */
[----:B------:R-:W-:Y:S01]  /*1f060*/  ISETP.GE.AND P2, PT, R5, c[0x0][0x3c8], PT ;  /* 0x0000f20005007a0c */ /* 0x000fe20003f46270 */
[----:B------:R-:W-:Y:S01]  /*1f070*/  @!P5 ST.E.64 [R12.64], R172 ;  /* 0x000000ac0c00d985 */ /* 0x000fe2000c101b06 */
[----:B------:R-:W-:-:S02]  /*1f080*/  IADD3 R3, R231, 0xf0, RZ ;  /* 0x000000f0e7037810 */ /* 0x000fc40007ffe0ff */
[C---:B---3--:R-:W-:Y:S02]  /*1f090*/  @!P4 LEA R10, P0, R8.reuse, R0, 0x2 ;  /* 0x00000000080ac211 */ /* 0x048fe400078010ff */
        /* <DEDUP_REMOVED lines=23> */
.L_x_5047:
        /* <DEDUP_REMOVED lines=21> */
.L_x_5068:
        /* <DEDUP_REMOVED lines=57> */
.L_x_5070:
[----:B------:R-:W-:Y:S05]  /*1f6f0*/  BSYNC B0 ;  /* 0x0000000000007941 */ /* 0x000fea0003800000 */
.L_x_5069:
        /* <DEDUP_REMOVED lines=42> */
.L_x_5126:
[----:B------:R-:W-:Y:S05]  /*1f9a0*/  BRA.DIV ~URZ, `(.L_x_5072) ;  /* 0x000025827f007947 */ /* 0x000fea000b800000 */
[----:B------:R3:W4:Y:S02]  /*1f9b0*/  SHFL.IDX PT, R2, R14, RZ, 0x181f ;  /* 0x00181fff0e027589 */ /* 0x00072400000e0000 */
.L_x_5127:
        /* <DEDUP_REMOVED lines=27> */
.L_x_5074:
[----:B------:R-:W-:Y:S05]  /*1fb70*/  BSYNC B0 ;  /* 0x0000000000007941 */ /* 0x000fea0003800000 */
.L_x_5073:
[----:B------:R-:W-:Y:S05]  /*1fb80*/  BRA.DIV ~URZ, `(.L_x_5075) ;  /* 0x000024127f007947 */ /* 0x000fea000b800000 */
[----:B--2---:R2:W1:Y:S04]  /*1fb90*/  SHFL.IDX PT, R10, R11, 0x1, 0x181f ;  /* 0x00381f000b0a7f89 */ /* 0x00446800000e0000 */
[----:B----4-:R2:W4:Y:S02]  /*1fba0*/  SHFL.IDX PT, R2, R14, 0x1, 0x181f ;  /* 0x00381f000e027f89 */ /* 0x01052400000e0000 */
.L_x_5128:
        /* <DEDUP_REMOVED lines=20> */
.L_x_5077:
[----:B------:R-:W-:Y:S05]  /*1fcf0*/  BSYNC B0 ;  /* 0x0000000000007941 */ /* 0x000fea0003800000 */
.L_x_5076:
[----:B------:R-:W-:Y:S05]  /*1fd00*/  BRA.DIV ~URZ, `(.L_x_5078) ;  /* 0x000023627f007947 */ /* 0x000fea000b800000 */
[----:B-1----:R1:W2:Y:S02]  /*1fd10*/  SHFL.IDX PT, R10, R11, 0x2, 0x181f ;  /* 0x00581f000b0a7f89 */ /* 0x0022a400000e0000 */
.L_x_5129:
[----:B------:R-:W-:Y:S05]  /*1fd20*/  BRA.DIV ~URZ, `(.L_x_5079) ;  /* 0x000023b27f007947 */ /* 0x000fea000b800000 */
[----:B----4-:R4:W1:Y:S02]  /*1fd30*/  SHFL.IDX PT, R2, R14, 0x2, 0x181f ;  /* 0x00581f000e027f89 */ /* 0x01086400000e0000 */
.L_x_5130:
        /* <DEDUP_REMOVED lines=20> */
.L_x_5081:
[----:B------:R-:W-:Y:S05]  /*1fe80*/  BSYNC B0 ;  /* 0x0000000000007941 */ /* 0x000fea0003800000 */
.L_x_5080:
[----:B------:R-:W-:Y:S05]  /*1fe90*/  BRA.DIV ~URZ, `(.L_x_5082) ;  /* 0x000022b27f007947 */ /* 0x000fea000b800000 */
[----:B--2---:R2:W3:Y:S04]  /*1fea0*/  SHFL.IDX PT, R10, R11, 0x3, 0x181f ;  /* 0x00781f000b0a7f89 */ /* 0x0044e800000e0000 */
[----:B-1----:R2:W1:Y:S02]  /*1feb0*/  SHFL.IDX PT, R2, R14, 0x3, 0x181f ;  /* 0x00781f000e027f89 */ /* 0x00246400000e0000 */
.L_x_5131:
        /* <DEDUP_REMOVED lines=19> */
.L_x_5062:
[----:B------:R-:W-:Y:S05]  /*1fff0*/  BSYNC B1 ;  /* 0x0000000000017941 */ /* 0x000fea0003800000 */
.L_x_5046:
        /* <DEDUP_REMOVED lines=15> */
.L_x_5132:
[----:B------:R-:W-:Y:S05]  /*200f0*/  BRA.DIV ~URZ, `(.L_x_5085) ;  /* 0x000021927f007947 */ /* 0x000fea000b800000 */
[----:B------:R3:W4:Y:S02]  /*20100*/  SHFL.IDX PT, R8, R114, 0x1, 0x1f ;  /* 0x00201f0072087f89 */ /* 0x00072400000e0000 */
.L_x_5133:
        /* <DEDUP_REMOVED lines=19> */
.L_x_5134:
        /* <DEDUP_REMOVED lines=16> */
.L_x_5135:
[----:B---3--:R-:W-:Y:S01]  /*20340*/  IMAD R0, R0, c[0x0][0x538], RZ ;  /* 0x00014e0000007a24 */ /* 0x008fe200078e02ff */
[----:B------:R-:W-:Y:S04]  /*20350*/  BSSY B1, `(.L_x_5088) ;  /* 0x00000d0000017945 */ /* 0x000fe80003800000 */
[----:B----4-:R-:W-:-:S04]  /*20360*/  IADD3 R8, R0, R8, RZ ;  /* 0x0000000800087210 */ /* 0x010fc80007ffe0ff */
[----:B--2---:R-:W-:-:S13]  /*20370*/  ISETP.GT.AND P0, PT, R8, R10, PT ;  /* 0x0000000a0800720c */ /* 0x004fda0003f04270 */
[----:B------:R-:W-:Y:S05]  /*20380*/  @P0 BRA `(.L_x_5089) ;  /* 0x0000025000000947 */ /* 0x000fea0003800000 */
.L_x_5093:
        /* <DEDUP_REMOVED lines=17> */
.L_x_5136:
        /* <DEDUP_REMOVED lines=16> */
.L_x_5137:
[----:B--2---:R-:W-:-:S05]  /*205a0*/  IMAD R0, R0, c[0x0][0x538], RZ ;  /* 0x00014e0000007a24 */ /* 0x004fca00078e02ff */
[----:B------:R-:W-:-:S04]  /*205b0*/  IADD3 R8, R0, R8, RZ ;  /* 0x0000000800087210 */ /* 0x000fc80007ffe0ff */
[----:B------:R-:W-:-:S13]  /*205c0*/  ISETP.GT.AND P0, PT, R8, R10, PT ;  /* 0x0000000a0800720c */ /* 0x000fda0003f04270 */
[----:B-1----:R-:W-:Y:S05]  /*205d0*/  @!P0 BRA `(.L_x_5093) ;  /* 0xfffffdb000008947 */ /* 0x002fea000383ffff */
.L_x_5089:
[----:B------:R-:W-:-:S05]  /*205e0*/  IADD3 R12, -R0, R8, RZ ;  /* 0x00000008000c7210 */ /* 0x000fca0007ffe1ff */
[----:B------:R-:W-:-:S05]  /*205f0*/  IMAD R0, R4, c[0x0][0x538], R12 ;  /* 0x00014e0004007a24 */ /* 0x000fca00078e020c */
[----:B------:R-:W-:Y:S01]  /*20600*/  ISETP.GT.AND P0, PT, R0, R10, PT ;  /* 0x0000000a0000720c */ /* 0x000fe20003f04270 */
[----:B------:R-:W-:-:S12]  /*20610*/  BRA.DIV ~URZ, `(.L_x_5094) ;  /* 0x000020d27f007947 */ /* 0x000fd8000b800000 */
[----:B------:R-:W-:-:S03]  /*20620*/  VOTE.ANY R11, PT, !P0 ;  /* 0x00000000000b7806 */ /* 0x000fc600040e0100 */
.L_x_5138:
[----:B------:R-:W2:Y:S01]  /*20630*/  LDL.LU R2, [R1+0xc] ;  /* 0x00000c0001027983 */ /* 0x000ea20000300800 */
[----:B------:R-:W2:Y:S02]  /*20640*/  POPC R0, R11 ;  /* 0x0000000b00007309 */ /* 0x000ea40000000000 */
[----:B--2---:R-:W-:-:S05]  /*20650*/  IADD3 R2, R0, R2, RZ ;  /* 0x0000000200027210 */ /* 0x004fca0007ffe0ff */
[----:B------:R2:W-:Y:S01]  /*20660*/  STL [R1+0xc], R2 ;  /* 0x00000c0201007387 */ /* 0x0005e20000100800 */
[----:B------:R-:W-:Y:S05]  /*20670*/  BRA.DIV ~URZ, `(.L_x_5095) ;  /* 0x000020c27f007947 */ /* 0x000fea000b800000 */
[----:B------:R3:W4:Y:S04]  /*20680*/  SHFL.IDX PT, R8, R6, R0, 0x1f ;  /* 0x00001f0006087589 */ /* 0x00072800000e0000 */
[----:B------:R3:W1:Y:S02]  /*20690*/  SHFL.IDX PT, R7, R7, R0, 0x1f ;  /* 0x00001f0007077589 */ /* 0x00066400000e0000 */
.L_x_5139:
[----:B------:R-:W-:Y:S01]  /*206a0*/  ISETP.NE.AND P0, PT, R11, RZ, PT ;  /* 0x000000ff0b00720c */ /* 0x000fe20003f05270 */
[----:B------:R-:W-:-:S12]  /*206b0*/  BSSY B0, `(.L_x_5096) ;  /* 0x0000005000007945 */ /* 0x000fd80003800000 */
[----:B------:R-:W-:Y:S05]  /*206c0*/  @!P0 BRA `(.L_x_5097) ;  /* 0x0000003000008947 */ /* 0x000fea0003800000 */
[----:B---3--:R-:W-:Y:S01]  /*206d0*/  IADD3 R0, R0, -0x1, RZ ;  /* 0xffffffff00007810 */ /* 0x008fe20007ffe0ff */
[----:B------:R-:W-:Y:S05]  /*206e0*/  BRA.DIV ~URZ, `(.L_x_5098) ;  /* 0x000021227f007947 */ /* 0x000fea000b800000 */
[----:B------:R3:W2:Y:S02]  /*206f0*/  SHFL.IDX PT, R13, R4, R0, 0x1f ;  /* 0x00001f00040d7589 */ /* 0x0006a400000e0000 */
.L_x_5097:
[----:B------:R-:W-:Y:S05]  /*20700*/  BSYNC B0 ;  /* 0x0000000000007941 */ /* 0x000fea0003800000 */
.L_x_5096:
        /* <DEDUP_REMOVED lines=69> */
.L_x_5100:
        /* <DEDUP_REMOVED lines=69> */
.L_x_5101:
[----:B------:R-:W-:Y:S05]  /*20fb0*/  BSYNC B0 ;  /* 0x0000000000007941 */ /* 0x000fea0003800000 */
.L_x_5099:
[----:B------:R-:W-:-:S04]  /*20fc0*/  LOP3.LUT R2, RZ, R2, RZ, 0x33, !PT ;  /* 0x00000002ff027212 */ /* 0x000fc800078e33ff */
[----:B-1----:R-:W-:-:S05]  /*20fd0*/  IADD3 R0, R2, R8, RZ ;  /* 0x0000000802007210 */ /* 0x002fca0007ffe0ff */
[----:B------:R1:W-:Y:S01]  /*20fe0*/  STL [R1+0x4], R0 ;  /* 0x0000040001007387 */ /* 0x0003e20000100800 */
[----:B------:R-:W-:Y:S05]  /*20ff0*/  BRA `(.L_x_5102) ;  /* 0x0000005000007947 */ /* 0x000fea0003800000 */
.L_x_5090:
[----:B------:R-:W-:Y:S01]  /*21000*/  MOV R0, c[0x0][0x53c] ;  /* 0x00014f0000007a02 */ /* 0x000fe20000000f00 */
[----:B------:R2:W-:Y:S04]  /*21010*/  STL [R1], R10 ;  /* 0x0000000a01007387 */ /* 0x0005e80000100800 */
[----:B------:R2:W-:Y:S04]  /*21020*/  STL [R1+0x4], RZ ;  /* 0x000004ff01007387 */ /* 0x0005e80000100800 */
[----:B------:R2:W-:Y:S04]  /*21030*/  STL [R1+0x8], RZ ;  /* 0x000008ff01007387 */ /* 0x0005e80000100800 */
[----:B------:R2:W-:Y:S02]  /*21040*/  STL [R1+0xc], R0 ;  /* 0x00000c0001007387 */ /* 0x0005e40000100800 */
.L_x_5102:
[----:B------:R-:W-:Y:S05]  /*21050*/  BSYNC B1 ;  /* 0x0000000000017941 */ /* 0x000fea0003800000 */
.L_x_5088:
        /* <DEDUP_REMOVED lines=9> */
.L_x_5083:
[----:B--2---:R-:W2:Y:S02]  /*210f0*/  LDL R0, [R1+0xc] ;  /* 0x00000c0001007983 */ /* 0x004ea40000100800 */
[----:B--2---:R-:W-:-:S13]  /*21100*/  ISETP.GE.AND P0, PT, R0, c[0x0][0x53c], PT ;  /* 0x00014f0000007a0c */ /* 0x004fda0003f06270 */
[----:B-1-3--:R-:W-:Y:S01]  /*21110*/  @P0 CALL.REL.NOINC `(.L_x_5103) ;  /* 0x0000001000000944 */ /* 0x00afe20003c00000 */
[----:B------:R-:W-:Y:S05]  /*21120*/  BRA `(.L_x_5104) ;  /* 0xfffe08b000007947 */ /* 0x000fea000383ffff */
.L_x_5103:
[----:B------:R-:W-:Y:S05]  /*21130*/  EXIT ;  /* 0x000000000000794d */ /* 0x000fea0003800000 */
.L_x_4892:
[----:B------:R-:W-:Y:S01]  /*21140*/  IMAD.MOV.U32 R0, RZ, RZ, R5 ;  /* 0x000000ffff007224 */ /* 0x000fe200078e0005 */
[----:B------:R-:W-:Y:S02]  /*21150*/  MOV R2, 0x1 ;  /* 0x0000000100027802 */ /* 0x000fe40000000f00 */
[----:B------:R-:W-:Y:S02]  /*21160*/  MOV R3, 0x21180 ;  /* 0x0002118000037802 */ /* 0x000fe40000000f00 */
[----:B------:R-:W-:Y:S05]  /*21170*/  CALL.REL.NOINC `($__internal_102_$__cuda_sm70_shflsync_up_p) ;  /* 0x000017a000007944 */ /* 0x000fea0003c00000 */
[----:B------:R-:W-:Y:S01]  /*21180*/  MOV R0, R4 ;  /* 0x0000000400007202 */ /* 0x000fe20000000f00 */
[----:B------:R-:W-:Y:S05]  /*21190*/  BRA `(.L_x_5105) ;  /* 0xfffdf2e000007947 */ /* 0x000fea000383ffff */
.L_x_4893:
[----:B------:R-:W-:Y:S01]  /*211a0*/  IMAD.MOV.U32 R0, RZ, RZ, R5 ;  /* 0x000000ffff007224 */ /* 0x000fe200078e0005 */
[----:B------:R-:W-:Y:S02]  /*211b0*/  MOV R2, 0x2 ;  /* 0x0000000200027802 */ /* 0x000fe40000000f00 */
[----:B------:R-:W-:Y:S02]  /*211c0*/  MOV R3, 0x211e0 ;  /* 0x000211e000037802 */ /* 0x000fe40000000f00 */
[----:B------:R-:W-:Y:S05]  /*211d0*/  CALL.REL.NOINC `($__internal_102_$__cuda_sm70_shflsync_up_p) ;  /* 0x0000174000007944 */ /* 0x000fea0003c00000 */
[----:B------:R-:W-:Y:S01]  /*211e0*/  SEL R0, R4, RZ, P4 ;  /* 0x000000ff04007207 */ /* 0x000fe20002000000 */
[----:B------:R-:W-:Y:S01]  /*211f0*/  IMAD.MOV.U32 R2, RZ, RZ, 0x4 ;  /* 0x00000004ff027424 */ /* 0x000fe200078e00ff */
[----:B------:R-:W-:-:S03]  /*21200*/  MOV R3, 0x21230 ;  /* 0x0002123000037802 */ /* 0x000fc60000000f00 */
[----:B------:R-:W-:Y:S02]  /*21210*/  IMAD.IADD R0, R5, 0x1, R0 ;  /* 0x0000000105007824 */ /* 0x000fe400078e0200 */
        /* <DEDUP_REMOVED lines=13> */
[----:B------:R-:W-:Y:S02]  /*212f0*/  MOV R3, 0x1f ;  /* 0x0000001f00037802 */ /* 0x000fe40000000f00 */
[----:B------:R-:W-:Y:S01]  /*21300*/  MOV R2, 0x21340 ;  /* 0x0002134000027802 */ /* 0x000fe20000000f00 */
[----:B------:R-:W-:-:S04]  /*21310*/  IMAD.IADD R4, R0, 0x1, R4 ;  /* 0x0000000100047824 */ /* 0x000fc800078e0204 */
[----:B------:R-:W-:Y:S02]  /*21320*/  IMAD.MOV.U32 R9, RZ, RZ, R4 ;  /* 0x000000ffff097224 */ /* 0x000fe400078e0004 */
[----:B------:R-:W-:Y:S05]  /*21330*/  CALL.REL.NOINC `($__internal_101_$__cuda_sm70_shflsync_idx_p) ;  /* 0x0000159000007944 */ /* 0x000fea0003c00000 */
[----:B------:R-:W-:Y:S01]  /*21340*/  MOV R0, R5 ;  /* 0x0000000500007202 */ /* 0x000fe20000000f00 */
[----:B------:R-:W-:Y:S05]  /*21350*/  BRA `(.L_x_5106) ;  /* 0xfffdf22000007947 */ /* 0x000fea000383ffff */
.L_x_4895:
[----:B------:R-:W-:Y:S02]  /*21360*/  SEL R0, RZ, 0x1, P0 ;  /* 0x00000001ff007807 */ /* 0x000fe40000000000 */
[----:B------:R-:W-:Y:S02]  /*21370*/  MOV R2, 0x21390 ;  /* 0x0002139000027802 */ /* 0x000fe40000000f00 */
[----:B------:R-:W-:Y:S05]  /*21380*/  CALL.REL.NOINC `($__internal_103_$__cuda_sm70_votesync_ballot) ;  /* 0x0000160000007944 */ /* 0x000fea0003c00000 */
[----:B------:R-:W-:Y:S01]  /*21390*/  MOV R11, R0 ;  /* 0x00000000000b7202 */ /* 0x000fe20000000f00 */
[----:B------:R-:W-:Y:S05]  /*213a0*/  BRA `(.L_x_5107) ;  /* 0xfffdf26000007947 */ /* 0x000fea000383ffff */
.L_x_4896:
[----:B------:R-:W-:Y:S01]  /*213b0*/  IMAD.MOV.U32 R9, RZ, RZ, R10 ;  /* 0x000000ffff097224 */ /* 0x000fe200078e000a */
[----:B------:R-:W-:Y:S01]  /*213c0*/  MOV R5, R0 ;  /* 0x0000000000057202 */ /* 0x000fe20000000f00 */
[----:B------:R-:W-:Y:S01]  /*213d0*/  IMAD.MOV.U32 R3, RZ, RZ, 0x1f ;  /* 0x0000001fff037424 */ /* 0x000fe200078e00ff */
[----:B-1----:R-:W-:Y:S02]  /*213e0*/  MOV R2, 0x21400 ;  /* 0x0002140000027802 */ /* 0x002fe40000000f00 */
[----:B------:R-:W-:Y:S05]  /*213f0*/  CALL.REL.NOINC `($__internal_101_$__cuda_sm70_shflsync_idx_p) ;  /* 0x000014d000007944 */ /* 0x000fea0003c00000 */
[----:B------:R-:W-:Y:S01]  /*21400*/  IMAD.MOV.U32 R13, RZ, RZ, R5 ;  /* 0x000000ffff0d7224 */ /* 0x000fe200078e0005 */
[----:B------:R-:W-:Y:S01]  /*21410*/  MOV R9, R8 ;  /* 0x0000000800097202 */ /* 0x000fe20000000f00 */
[----:B------:R-:W-:Y:S01]  /*21420*/  IMAD.MOV.U32 R6, RZ, RZ, RZ ;  /* 0x000000ffff067224 */ /* 0x000fe200078e00ff */
[----:B------:R-:W-:Y:S01]  /*21430*/  MOV R5, R0 ;  /* 0x0000000000057202 */ /* 0x000fe20000000f00 */
[----:B------:R-:W-:Y:S01]  /*21440*/  IMAD.MOV.U32 R3, RZ, RZ, 0x1f ;  /* 0x0000001fff037424 */ /* 0x000fe200078e00ff */
[----:B------:R-:W-:-:S02]  /*21450*/  MOV R2, 0x21470 ;  /* 0x0002147000027802 */ /* 0x000fc40000000f00 */
[----:B------:R-:W-:Y:S05]  /*21460*/  CALL.REL.NOINC `($__internal_101_$__cuda_sm70_shflsync_idx_p) ;  /* 0x0000146000007944 */ /* 0x000fea0003c00000 */
[----:B------:R-:W-:Y:S01]  /*21470*/  MOV R10, R5 ;  /* 0x00000005000a7202 */ /* 0x000fe20000000f00 */
[----:B------:R-:W-:Y:S05]  /*21480*/  BRA `(.L_x_5108) ;  /* 0xfffdf1f000007947 */ /* 0x000fea000383ffff */
.L_x_4899:
[----:B------:R-:W-:Y:S01]  /*21490*/  IMAD.MOV.U32 R9, RZ, RZ, R4 ;  /* 0x000000ffff097224 */ /* 0x000fe200078e0004 */
[----:B------:R-:W-:-:S02]  /*214a0*/  MOV R3, 0x1f ;  /* 0x0000001f00037802 */ /* 0x000fc40000000f00 */
[----:B-1----:R-:W-:Y:S02]  /*214b0*/  MOV R2, 0x214d0 ;  /* 0x000214d000027802 */ /* 0x002fe40000000f00 */
[----:B--234-:R-:W-:Y:S05]  /*214c0*/  CALL.REL.NOINC `($__internal_101_$__cuda_sm70_shflsync_idx_p) ;  /* 0x0000140000007944 */ /* 0x01cfea0003c00000 */
[----:B------:R-:W-:Y:S01]  /*214d0*/  MOV R6, R5 ;  /* 0x0000000500067202 */ /* 0x000fe20000000f00 */
[----:B------:R-:W-:Y:S05]  /*214e0*/  BRA `(.L_x_4898) ;  /* 0xfffdf1f000007947 */ /* 0x000fea000383ffff */
.L_x_4954:
[----:B------:R-:W-:Y:S01]  /*214f0*/  IMAD.MOV.U32 R9, RZ, RZ, R12 ;  /* 0x000000ffff097224 */ /* 0x000fe200078e000c */
[----:B------:R-:W-:Y:S01]  /*21500*/  MOV R5, RZ ;  /* 0x000000ff00057202 */ /* 0x000fe20000000f00 */
[----:B------:R-:W-:Y:S01]  /*21510*/  IMAD.MOV.U32 R3, RZ, RZ, 0x181f ;  /* 0x0000181fff037424 */ /* 0x000fe200078e00ff */
[----:B------:R-:W-:Y:S02]  /*21520*/  MOV R2, 0x21540 ;  /* 0x0002154000027802 */ /* 0x000fe40000000f00 */
[----:B-----5:R-:W-:Y:S05]  /*21530*/  CALL.REL.NOINC `($__internal_101_$__cuda_sm70_shflsync_idx_p) ;  /* 0x0000139000007944 */ /* 0x020fea0003c00000 */
[----:B------:R-:W-:Y:S01]  /*21540*/  MOV R4, R5 ;  /* 0x0000000500047202 */ /* 0x000fe20000000f00 */
[----:B------:R-:W-:Y:S05]  /*21550*/  BRA `(.L_x_5109) ;  /* 0xfffe850000007947 */ /* 0x000fea000383ffff */
.L_x_4955:
[----:B------:R-:W-:Y:S01]  /*21560*/  IMAD.MOV.U32 R9, RZ, RZ, R15 ;  /* 0x000000ffff097224 */ /* 0x000fe200078e000f */
[----:B------:R-:W-:Y:S01]  /*21570*/  MOV R5, RZ ;  /* 0x000000ff00057202 */ /* 0x000fe20000000f00 */
[----:B------:R-:W-:Y:S01]  /*21580*/  IMAD.MOV.U32 R3, RZ, RZ, 0x181f ;  /* 0x0000181fff037424 */ /* 0x000fe200078e00ff */
[----:B------:R-:W-:Y:S02]  /*21590*/  MOV R2, 0x215b0 ;  /* 0x000215b000027802 */ /* 0x000fe40000000f00 */
[----:B-12--5:R-:W-:Y:S05]  /*215a0*/  CALL.REL.NOINC `($__internal_101_$__cuda_sm70_shflsync_idx_p) ;  /* 0x0000132000007944 */ /* 0x026fea0003c00000 */
[----:B------:R-:W-:Y:S01]  /*215b0*/  MOV R2, R5 ;  /* 0x0000000500027202 */ /* 0x000fe20000000f00 */
[----:B------:R-:W-:Y:S05]  /*215c0*/  BRA `(.L_x_5110) ;  /* 0xfffe84b000007947 */ /* 0x000fea000383ffff */
.L_x_4958:
[----:B--2---:R-:W-:Y:S01]  /*215d0*/  IMAD.MOV.U32 R9, RZ, RZ, R12 ;  /* 0x000000ffff097224 */ /* 0x004fe200078e000c */
[----:B------:R-:W-:Y:S01]  /*215e0*/  MOV R5, 0x1 ;  /* 0x0000000100057802 */ /* 0x000fe20000000f00 */
[----:B------:R-:W-:Y:S01]  /*215f0*/  IMAD.MOV.U32 R3, RZ, RZ, 0x181f ;  /* 0x0000181fff037424 */ /* 0x000fe200078e00ff */
[----:B----4-:R-:W-:-:S02]  /*21600*/  MOV R2, 0x21620 ;  /* 0x0002162000027802 */ /* 0x010fc40000000f00 */
[----:B-1---5:R-:W-:Y:S05]  /*21610*/  CALL.REL.NOINC `($__internal_101_$__cuda_sm70_shflsync_idx_p) ;  /* 0x000012b000007944 */ /* 0x022fea0003c00000 */
[----:B------:R-:W-:Y:S01]  /*21620*/  IMAD.MOV.U32 R4, RZ, RZ, R5 ;  /* 0x000000ffff047224 */ /* 0x000fe200078e0005 */
[----:B------:R-:W-:Y:S01]  /*21630*/  MOV R5, 0x1 ;  /* 0x0000000100057802 */ /* 0x000fe20000000f00 */
[----:B------:R-:W-:Y:S01]  /*21640*/  IMAD.MOV.U32 R9, RZ, RZ, R15 ;  /* 0x000000ffff097224 */ /* 0x000fe200078e000f */
[----:B------:R-:W-:-:S02]  /*21650*/  MOV R3, 0x181f ;  /* 0x0000181f00037802 */ /* 0x000fc40000000f00 */
[----:B------:R-:W-:Y:S02]  /*21660*/  MOV R2, 0x21680 ;  /* 0x0002168000027802 */ /* 0x000fe40000000f00 */
[----:B------:R-:W-:Y:S05]  /*21670*/  CALL.REL.NOINC `($__internal_101_$__cuda_sm70_shflsync_idx_p) ;  /* 0x0000125000007944 */ /* 0x000fea0003c00000 */
[----:B------:R-:W-:Y:S01]  /*21680*/  MOV R2, R5 ;  /* 0x0000000500027202 */ /* 0x000fe20000000f00 */
[----:B------:R-:W-:Y:S05]  /*21690*/  BRA `(.L_x_5111) ;  /* 0xfffe85c000007947 */ /* 0x000fea000383ffff */
.L_x_4961:
[----:B---3--:R-:W-:Y:S01]  /*216a0*/  IMAD.MOV.U32 R9, RZ, RZ, R12 ;  /* 0x000000ffff097224 */ /* 0x008fe200078e000c */
[----:B------:R-:W-:Y:S01]  /*216b0*/  MOV R5, 0x2 ;  /* 0x0000000200057802 */ /* 0x000fe20000000f00 */
[----:B------:R-:W-:Y:S01]  /*216c0*/  IMAD.MOV.U32 R3, RZ, RZ, 0x181f ;  /* 0x0000181fff037424 */ /* 0x000fe200078e00ff */
[----:B----4-:R-:W-:Y:S02]  /*216d0*/  MOV R2, 0x216f0 ;  /* 0x000216f000027802 */ /* 0x010fe40000000f00 */
[----:B-12--5:R-:W-:Y:S05]  /*216e0*/  CALL.REL.NOINC `($__internal_101_$__cuda_sm70_shflsync_idx_p) ;  /* 0x000011e000007944 */ /* 0x026fea0003c00000 */
[----:B------:R-:W-:Y:S01]  /*216f0*/  MOV R4, R5 ;  /* 0x0000000500047202 */ /* 0x000fe20000000f00 */
[----:B------:R-:W-:Y:S05]  /*21700*/  BRA `(.L_x_5112) ;  /* 0xfffe86d000007947 */ /* 0x000fea000383ffff */
.L_x_4962:
[----:B------:R-:W-:Y:S01]  /*21710*/  IMAD.MOV.U32 R9, RZ, RZ, R15 ;  /* 0x000000ffff097224 */ /* 0x000fe200078e000f */
[----:B------:R-:W-:Y:S01]  /*21720*/  MOV R5, 0x2 ;  /* 0x0000000200057802 */ /* 0x000fe20000000f00 */
[----:B------:R-:W-:Y:S01]  /*21730*/  IMAD.MOV.U32 R3, RZ, RZ, 0x181f ;  /* 0x0000181fff037424 */ /* 0x000fe200078e00ff */
[----:B----4-:R-:W-:Y:S02]  /*21740*/  MOV R2, 0x21760 ;  /* 0x0002176000027802 */ /* 0x010fe40000000f00 */
[----:B-123-5:R-:W-:Y:S05]  /*21750*/  CALL.REL.NOINC `($__internal_101_$__cuda_sm70_shflsync_idx_p) ;  /* 0x0000117000007944 */ /* 0x02efea0003c00000 */
[----:B------:R-:W-:Y:S01]  /*21760*/  MOV R2, R5 ;  /* 0x0000000500027202 */ /* 0x000fe20000000f00 */
[----:B------:R-:W-:Y:S05]  /*21770*/  BRA `(.L_x_5113) ;  /* 0xfffe868000007947 */ /* 0x000fea000383ffff */
.L_x_4965:
[----:B-1----:R-:W-:Y:S01]  /*21780*/  IMAD.MOV.U32 R9, RZ, RZ, R12 ;  /* 0x000000ffff097224 */ /* 0x002fe200078e000c */
[----:B------:R-:W-:Y:S01]  /*21790*/  MOV R5, 0x3 ;  /* 0x0000000300057802 */ /* 0x000fe20000000f00 */
[----:B------:R-:W-:Y:S01]  /*217a0*/  IMAD.MOV.U32 R3, RZ, RZ, 0x181f ;  /* 0x0000181fff037424 */ /* 0x000fe200078e00ff */
[----:B--2---:R-:W-:-:S02]  /*217b0*/  MOV R2, 0x217d0 ;  /* 0x000217d000027802 */ /* 0x004fc40000000f00 */
[----:B---345:R-:W-:Y:S05]  /*217c0*/  CALL.REL.NOINC `($__internal_101_$__cuda_sm70_shflsync_idx_p) ;  /* 0x0000110000007944 */ /* 0x038fea0003c00000 */
        /* <DEDUP_REMOVED lines=8> */
.L_x_5042:
[----:B------:R-:W-:Y:S01]  /*21850*/  IMAD.MOV.U32 R2, RZ, RZ, R214 ;  /* 0x000000ffff027224 */ /* 0x000fe200078e00d6 */
[----:B------:R-:W-:Y:S02]  /*21860*/  MOV R5, 0x2 ;  /* 0x0000000200057802 */ /* 0x000fe40000000f00 */
[----:B------:R-:W-:Y:S02]  /*21870*/  MOV R3, 0x21890 ;  /* 0x0002189000037802 */ /* 0x000fe40000000f00 */
[----:B------:R-:W-:Y:S05]  /*21880*/  CALL.REL.NOINC `($__internal_100_$__cuda_sm70_shflsync_bfly_p) ;  /* 0x00000ff000007944 */ /* 0x000fea0003c00000 */
[----:B------:R-:W-:Y:S01]  /*21890*/  MOV R0, R5 ;  /* 0x0000000500007202 */ /* 0x000fe20000000f00 */
[----:B------:R-:W-:Y:S05]  /*218a0*/  BRA `(.L_x_5115) ;  /* 0xffff999000007947 */ /* 0x000fea000383ffff */
.L_x_5043:
[----:B------:R-:W-:Y:S01]  /*218b0*/  IMAD.MOV.U32 R2, RZ, RZ, R0 ;  /* 0x000000ffff027224 */ /* 0x000fe200078e0000 */
[----:B------:R-:W-:Y:S02]  /*218c0*/  MOV R5, 0x1 ;  /* 0x0000000100057802 */ /* 0x000fe40000000f00 */
[----:B------:R-:W-:Y:S02]  /*218d0*/  MOV R3, 0x218f0 ;  /* 0x000218f000037802 */ /* 0x000fe40000000f00 */
[----:B-1----:R-:W-:Y:S05]  /*218e0*/  CALL.REL.NOINC `($__internal_100_$__cuda_sm70_shflsync_bfly_p) ;  /* 0x00000f9000007944 */ /* 0x002fea0003c00000 */
[----:B------:R-:W-:Y:S01]  /*218f0*/  FADD.FTZ R0, R0, R5 ;  /* 0x0000000500007221 */ /* 0x000fe20000010000 */
[----:B------:R-:W-:Y:S02]  /*21900*/  MOV R2, R216 ;  /* 0x000000d800027202 */ /* 0x000fe40000000f00 */
[----:B------:R-:W-:-:S02]  /*21910*/  MOV R5, 0x2 ;  /* 0x0000000200057802 */ /* 0x000fc40000000f00 */
[----:B------:R-:W-:Y:S02]  /*21920*/  MOV R3, 0x21940 ;  /* 0x0002194000037802 */ /* 0x000fe40000000f00 */
[----:B------:R-:W-:Y:S05]  /*21930*/  CALL.REL.NOINC `($__internal_100_$__cuda_sm70_shflsync_bfly_p) ;  /* 0x00000f4000007944 */ /* 0x000fea0003c00000 */
[----:B------:R-:W-:Y:S01]  /*21940*/  FADD.FTZ R4, R216, R5 ;  /* 0x00000005d8047221 */ /* 0x000fe20000010000 */
[----:B------:R-:W-:Y:S02]  /*21950*/  MOV R5, 0x1 ;  /* 0x0000000100057802 */ /* 0x000fe40000000f00 */
[----:B------:R-:W-:Y:S02]  /*21960*/  MOV R3, 0x21990 ;  /* 0x0002199000037802 */ /* 0x000fe40000000f00 */
[----:B------:R-:W-:Y:S02]  /*21970*/  MOV R2, R4 ;  /* 0x0000000400027202 */ /* 0x000fe40000000f00 */
[----:B------:R-:W-:Y:S05]  /*21980*/  CALL.REL.NOINC `($__internal_100_$__cuda_sm70_shflsync_bfly_p) ;  /* 0x00000ef000007944 */ /* 0x000fea0003c00000 */
[----:B------:R-:W-:Y:S01]  /*21990*/  MOV R3, R5 ;  /* 0x0000000500037202 */ /* 0x000fe20000000f00 */
[----:B------:R-:W-:Y:S05]  /*219a0*/  BRA `(.L_x_5116) ;  /* 0xffff990000007947 */ /* 0x000fea000383ffff */
.L_x_5050:
[----:B--234-:R-:W-:Y:S01]  /*219b0*/  IMAD.MOV.U32 R9, RZ, RZ, R13 ;  /* 0x000000ffff097224 */ /* 0x01cfe200078e000d */
[----:B------:R-:W-:Y:S01]  /*219c0*/  MOV R5, RZ ;  /* 0x000000ff00057202 */ /* 0x000fe20000000f00 */
[----:B------:R-:W-:Y:S01]  /*219d0*/  IMAD.MOV.U32 R3, RZ, RZ, 0x181f ;  /* 0x0000181fff037424 */ /* 0x000fe200078e00ff */
[----:B------:R-:W-:Y:S02]  /*219e0*/  MOV R2, 0x21a00 ;  /* 0x00021a0000027802 */ /* 0x000fe40000000f00 */
[----:B-1----:R-:W-:Y:S05]  /*219f0*/  CALL.REL.NOINC `($__internal_101_$__cuda_sm70_shflsync_idx_p) ;  /* 0x00000ed000007944 */ /* 0x002fea0003c00000 */
[----:B------:R-:W-:Y:S01]  /*21a00*/  MOV R10, R5 ;  /* 0x00000005000a7202 */ /* 0x000fe20000000f00 */
[----:B------:R-:W-:Y:S05]  /*21a10*/  BRA `(.L_x_5117) ;  /* 0xffffb58000007947 */ /* 0x000fea000383ffff */
.L_x_5051:
[----:B------:R-:W-:Y:S01]  /*21a20*/  IMAD.MOV.U32 R9, RZ, RZ, R14 ;  /* 0x000000ffff097224 */ /* 0x000fe200078e000e */
[----:B------:R-:W-:Y:S01]  /*21a30*/  MOV R5, RZ ;  /* 0x000000ff00057202 */ /* 0x000fe20000000f00 */
[----:B------:R-:W-:Y:S01]  /*21a40*/  IMAD.MOV.U32 R3, RZ, RZ, 0x181f ;  /* 0x0000181fff037424 */ /* 0x000fe200078e00ff */
[----:B------:R-:W-:-:S02]  /*21a50*/  MOV R2, 0x21a70 ;  /* 0x00021a7000027802 */ /* 0x000fc40000000f00 */
[----:B-123--:R-:W-:Y:S05]  /*21a60*/  CALL.REL.NOINC `($__internal_101_$__cuda_sm70_shflsync_idx_p) ;  /* 0x00000e6000007944 */ /* 0x00efea0003c00000 */
[----:B------:R-:W-:Y:S01]  /*21a70*/  MOV R2, R5 ;  /* 0x0000000500027202 */ /* 0x000fe20000000f00 */
[----:B------:R-:W-:Y:S05]  /*21a80*/  BRA `(.L_x_5118) ;  /* 0xffffb53000007947 */ /* 0x000fea000383ffff */
.L_x_5054:
[----:B--2---:R-:W-:Y:S01]  /*21a90*/  IMAD.MOV.U32 R9, RZ, RZ, R13 ;  /* 0x000000ffff097224 */ /* 0x004fe200078e000d */
[----:B------:R-:W-:Y:S01]  /*21aa0*/  MOV R5, 0x1 ;  /* 0x0000000100057802 */ /* 0x000fe20000000f00 */
[----:B------:R-:W-:Y:S01]  /*21ab0*/  IMAD.MOV.U32 R3, RZ, RZ, 0x181f ;  /* 0x0000181fff037424 */ /* 0x000fe200078e00ff */
[----:B------:R-:W-:-:S02]  /*21ac0*/  MOV R2, 0x21ae0 ;  /* 0x00021ae000027802 */ /* 0x000fc40000000f00 */
[----:B-1-34-:R-:W-:Y:S05]  /*21ad0*/  CALL.REL.NOINC `($__internal_101_$__cuda_sm70_shflsync_idx_p) ;  /* 0x00000df000007944 */ /* 0x01afea0003c00000 */
        /* <DEDUP_REMOVED lines=8> */
.L_x_5057:
[----:B--2---:R-:W-:Y:S01]  /*21b60*/  IMAD.MOV.U32 R9, RZ, RZ, R13 ;  /* 0x000000ffff097224 */ /* 0x004fe200078e000d */
[----:B------:R-:W-:Y:S01]  /*21b70*/  MOV R5, 0x2 ;  /* 0x0000000200057802 */ /* 0x000fe20000000f00 */
[----:B------:R-:W-:Y:S01]  /*21b80*/  IMAD.MOV.U32 R3, RZ, RZ, 0x181f ;  /* 0x0000181fff037424 */ /* 0x000fe200078e00ff */
[----:B------:R-:W-:Y:S02]  /*21b90*/  MOV R2, 0x21bb0 ;  /* 0x00021bb000027802 */ /* 0x000fe40000000f00 */
[----:B-1-34-:R-:W-:Y:S05]  /*21ba0*/  CALL.REL.NOINC `($__internal_101_$__cuda_sm70_shflsync_idx_p) ;  /* 0x00000d2000007944 */ /* 0x01afea0003c00000 */
[----:B------:R-:W-:Y:S01]  /*21bb0*/  MOV R10, R5 ;  /* 0x00000005000a7202 */ /* 0x000fe20000000f00 */
[----:B------:R-:W-:Y:S05]  /*21bc0*/  BRA `(.L_x_5120) ;  /* 0xffffb74000007947 */ /* 0x000fea000383ffff */
.L_x_5058:
[----:B--2---:R-:W-:Y:S01]  /*21bd0*/  IMAD.MOV.U32 R9, RZ, RZ, R14 ;  /* 0x000000ffff097224 */ /* 0x004fe200078e000e */
[----:B------:R-:W-:Y:S01]  /*21be0*/  MOV R5, 0x2 ;  /* 0x0000000200057802 */ /* 0x000fe20000000f00 */
[----:B------:R-:W-:Y:S01]  /*21bf0*/  IMAD.MOV.U32 R3, RZ, RZ, 0x181f ;  /* 0x0000181fff037424 */ /* 0x000fe200078e00ff */
[----:B------:R-:W-:Y:S02]  /*21c00*/  MOV R2, 0x21c20 ;  /* 0x00021c2000027802 */ /* 0x000fe40000000f00 */
[----:B-1-34-:R-:W-:Y:S05]  /*21c10*/  CALL.REL.NOINC `($__internal_101_$__cuda_sm70_shflsync_idx_p) ;  /* 0x00000cb000007944 */ /* 0x01afea0003c00000 */
[----:B------:R-:W-:Y:S01]  /*21c20*/  MOV R2, R5 ;  /* 0x0000000500027202 */ /* 0x000fe20000000f00 */
[----:B------:R-:W-:Y:S05]  /*21c30*/  BRA `(.L_x_5121) ;  /* 0xffffb6f000007947 */ /* 0x000fea000383ffff */
.L_x_5061:
[----:B---3--:R-:W-:Y:S01]  /*21c40*/  IMAD.MOV.U32 R9, RZ, RZ, R13 ;  /* 0x000000ffff097224 */ /* 0x008fe200078e000d */
[----:B------:R-:W-:Y:S01]  /*21c50*/  MOV R5, 0x3 ;  /* 0x0000000300057802 */ /* 0x000fe20000000f00 */
[----:B------:R-:W-:Y:S01]  /*21c60*/  IMAD.MOV.U32 R3, RZ, RZ, 0x181f ;  /* 0x0000181fff037424 */ /* 0x000fe200078e00ff */
[----:B----4-:R-:W-:-:S02]  /*21c70*/  MOV R2, 0x21c90 ;  /* 0x00021c9000027802 */ /* 0x010fc40000000f00 */
[----:B-12---:R-:W-:Y:S05]  /*21c80*/  CALL.REL.NOINC `($__internal_101_$__cuda_sm70_shflsync_idx_p) ;  /* 0x00000c4000007944 */ /* 0x006fea0003c00000 */
        /* <DEDUP_REMOVED lines=8> */
.L_x_5063:
[----:B------:R-:W-:Y:S01]  /*21d10*/  IMAD.MOV.U32 R9, RZ, RZ, R16 ;  /* 0x000000ffff097224 */ /* 0x000fe200078e0010 */
[----:B------:R-:W-:Y:S01]  /*21d20*/  MOV R5, RZ ;  /* 0x000000ff00057202 */ /* 0x000fe20000000f00 */
[----:B------:R-:W-:Y:S01]  /*21d30*/  IMAD.MOV.U32 R3, RZ, RZ, 0x1c1f ;  /* 0x00001c1fff037424 */ /* 0x000fe200078e00ff */
[----:B------:R-:W-:Y:S02]  /*21d40*/  MOV R2, 0x21d60 ;  /* 0x00021d6000027802 */ /* 0x000fe40000000f00 */
[----:B------:R-:W-:Y:S05]  /*21d50*/  CALL.REL.NOINC `($__internal_101_$__cuda_sm70_shflsync_idx_p) ;  /* 0x00000b7000007944 */ /* 0x000fea0003c00000 */
[----:B------:R-:W-:Y:S01]  /*21d60*/  MOV R4, R5 ;  /* 0x0000000500047202 */ /* 0x000fe20000000f00 */
[----:B------:R-:W-:Y:S05]  /*21d70*/  BRA `(.L_x_5123) ;  /* 0xffffbab000007947 */ /* 0x000fea000383ffff */
.L_x_5064:
[----:B------:R-:W-:Y:S01]  /*21d80*/  IMAD.MOV.U32 R9, RZ, RZ, R17 ;  /* 0x000000ffff097224 */ /* 0x000fe200078e0011 */
[----:B------:R-:W-:Y:S01]  /*21d90*/  MOV R5, RZ ;  /* 0x000000ff00057202 */ /* 0x000fe20000000f00 */
[----:B------:R-:W-:Y:S01]  /*21da0*/  IMAD.MOV.U32 R3, RZ, RZ, 0x1c1f ;  /* 0x00001c1fff037424 */ /* 0x000fe200078e00ff */
[----:B------:R-:W-:Y:S02]  /*21db0*/  MOV R2, 0x21dd0 ;  /* 0x00021dd000027802 */ /* 0x000fe40000000f00 */
[----:B-12---:R-:W-:Y:S05]  /*21dc0*/  CALL.REL.NOINC `($__internal_101_$__cuda_sm70_shflsync_idx_p) ;  /* 0x00000b0000007944 */ /* 0x006fea0003c00000 */
[----:B------:R-:W-:Y:S01]  /*21dd0*/  MOV R0, R5 ;  /* 0x0000000500007202 */ /* 0x000fe20000000f00 */
[----:B------:R-:W-:Y:S05]  /*21de0*/  BRA `(.L_x_5124) ;  /* 0xffffba6000007947 */ /* 0x000fea000383ffff */
.L_x_5067:
[----:B-1----:R-:W-:Y:S01]  /*21df0*/  IMAD.MOV.U32 R9, RZ, RZ, R16 ;  /* 0x000000ffff097224 */ /* 0x002fe200078e0010 */
[----:B------:R-:W-:Y:S01]  /*21e00*/  MOV R5, 0x1 ;  /* 0x0000000100057802 */ /* 0x000fe20000000f00 */
[----:B------:R-:W-:Y:S01]  /*21e10*/  IMAD.MOV.U32 R3, RZ, RZ, 0x1c1f ;  /* 0x00001c1fff037424 */ /* 0x000fe200078e00ff */
[----:B------:R-:W-:-:S02]  /*21e20*/  MOV R2, 0x21e40 ;  /* 0x00021e4000027802 */ /* 0x000fc40000000f00 */
[----:B--234-:R-:W-:Y:S05]  /*21e30*/  CALL.REL.NOINC `($__internal_101_$__cuda_sm70_shflsync_idx_p) ;  /* 0x00000a9000007944 */ /* 0x01cfea0003c00000 */
        /* <DEDUP_REMOVED lines=8> */
.L_x_5071:
[----:B------:R-:W-:Y:S01]  /*21ec0*/  IMAD.MOV.U32 R9, RZ, RZ, R11 ;  /* 0x000000ffff097224 */ /* 0x000fe200078e000b */
[----:B------:R-:W-:Y:S01]  /*21ed0*/  MOV R5, RZ ;  /* 0x000000ff00057202 */ /* 0x000fe20000000f00 */
[----:B------:R-:W-:Y:S01]  /*21ee0*/  IMAD.MOV.U32 R3, RZ, RZ, 0x181f ;  /* 0x0000181fff037424 */ /* 0x000fe200078e00ff */
[----:B------:R-:W-:Y:S02]  /*21ef0*/  MOV R2, 0x21f10 ;  /* 0x00021f1000027802 */ /* 0x000fe40000000f00 */
[----:B------:R-:W-:Y:S05]  /*21f00*/  CALL.REL.NOINC `($__internal_101_$__cuda_sm70_shflsync_idx_p) ;  /* 0x000009c000007944 */ /* 0x000fea0003c00000 */
[----:B------:R-:W-:Y:S01]  /*21f10*/  MOV R10, R5 ;  /* 0x00000005000a7202 */ /* 0x000fe20000000f00 */
[----:B------:R-:W-:Y:S05]  /*21f20*/  BRA `(.L_x_5126) ;  /* 0xffffda7000007947 */ /* 0x000fea000383ffff */
.L_x_5072:
[----:B------:R-:W-:Y:S01]  /*21f30*/  IMAD.MOV.U32 R9, RZ, RZ, R14 ;  /* 0x000000ffff097224 */ /* 0x000fe200078e000e */
[----:B------:R-:W-:Y:S01]  /*21f40*/  MOV R5, RZ ;  /* 0x000000ff00057202 */ /* 0x000fe20000000f00 */
[----:B------:R-:W-:Y:S01]  /*21f50*/  IMAD.MOV.U32 R3, RZ, RZ, 0x181f ;  /* 0x0000181fff037424 */ /* 0x000fe200078e00ff */
[----:B------:R-:W-:Y:S02]  /*21f60*/  MOV R2, 0x21f80 ;  /* 0x00021f8000027802 */ /* 0x000fe40000000f00 */
[----:B-12---:R-:W-:Y:S05]  /*21f70*/  CALL.REL.NOINC `($__internal_101_$__cuda_sm70_shflsync_idx_p) ;  /* 0x0000095000007944 */ /* 0x006fea0003c00000 */
[----:B------:R-:W-:Y:S01]  /*21f80*/  MOV R2, R5 ;  /* 0x0000000500027202 */ /* 0x000fe20000000f00 */
[----:B------:R-:W-:Y:S05]  /*21f90*/  BRA `(.L_x_5127) ;  /* 0xffffda2000007947 */ /* 0x000fea000383ffff */
.L_x_5075:
[----:B--2---:R-:W-:Y:S01]  /*21fa0*/  IMAD.MOV.U32 R9, RZ, RZ, R11 ;  /* 0x000000ffff097224 */ /* 0x004fe200078e000b */
[----:B------:R-:W-:Y:S01]  /*21fb0*/  MOV R5, 0x1 ;  /* 0x0000000100057802 */ /* 0x000fe20000000f00 */
[----:B------:R-:W-:Y:S01]  /*21fc0*/  IMAD.MOV.U32 R3, RZ, RZ, 0x181f ;  /* 0x0000181fff037424 */ /* 0x000fe200078e00ff */
[----:B----4-:R-:W-:-:S02]  /*21fd0*/  MOV R2, 0x21ff0 ;  /* 0x00021ff000027802 */ /* 0x010fc40000000f00 */
[----:B-1-3--:R-:W-:Y:S05]  /*21fe0*/  CALL.REL.NOINC `($__internal_101_$__cuda_sm70_shflsync_idx_p) ;  /* 0x000008e000007944 */ /* 0x00afea0003c00000 */
        /* <DEDUP_REMOVED lines=8> */
.L_x_5078:
[----:B-1----:R-:W-:Y:S01]  /*22070*/  IMAD.MOV.U32 R9, RZ, RZ, R11 ;  /* 0x000000ffff097224 */ /* 0x002fe200078e000b */
[----:B------:R-:W-:Y:S01]  /*22080*/  MOV R5, 0x2 ;  /* 0x0000000200057802 */ /* 0x000fe20000000f00 */
[----:B------:R-:W-:Y:S01]  /*22090*/  IMAD.MOV.U32 R3, RZ, RZ, 0x181f ;  /* 0x0000181fff037424 */ /* 0x000fe200078e00ff */
[----:B----4-:R-:W-:Y:S02]  /*220a0*/  MOV R2, 0x220c0 ;  /* 0x000220c000027802 */ /* 0x010fe40000000f00 */
[----:B--23--:R-:W-:Y:S05]  /*220b0*/  CALL.REL.NOINC `($__internal_101_$__cuda_sm70_shflsync_idx_p) ;  /* 0x0000081000007944 */ /* 0x00cfea0003c00000 */
[----:B------:R-:W-:Y:S01]  /*220c0*/  MOV R10, R5 ;  /* 0x00000005000a7202 */ /* 0x000fe20000000f00 */
[----:B------:R-:W-:Y:S05]  /*220d0*/  BRA `(.L_x_5129) ;  /* 0xffffdc4000007947 */ /* 0x000fea000383ffff */
.L_x_5079:
[----:B------:R-:W-:Y:S01]  /*220e0*/  IMAD.MOV.U32 R9, RZ, RZ, R14 ;  /* 0x000000ffff097224 */ /* 0x000fe200078e000e */
[----:B------:R-:W-:Y:S01]  /*220f0*/  MOV R5, 0x2 ;  /* 0x0000000200057802 */ /* 0x000fe20000000f00 */
[----:B------:R-:W-:Y:S01]  /*22100*/  IMAD.MOV.U32 R3, RZ, RZ, 0x181f ;  /* 0x0000181fff037424 */ /* 0x000fe200078e00ff */
[----:B----4-:R-:W-:Y:S02]  /*22110*/  MOV R2, 0x22130 ;  /* 0x0002213000027802 */ /* 0x010fe40000000f00 */
[----:B-123--:R-:W-:Y:S05]  /*22120*/  CALL.REL.NOINC `($__internal_101_$__cuda_sm70_shflsync_idx_p) ;  /* 0x000007a000007944 */ /* 0x00efea0003c00000 */
[----:B------:R-:W-:Y:S01]  /*22130*/  MOV R2, R5 ;  /* 0x0000000500027202 */ /* 0x000fe20000000f00 */
[----:B------:R-:W-:Y:S05]  /*22140*/  BRA `(.L_x_5130) ;  /* 0xffffdbf000007947 */ /* 0x000fea000383ffff */
.L_x_5082:
        /* <DEDUP_REMOVED lines=13> */
.L_x_5084:
[----:B------:R-:W-:Y:S01]  /*22220*/  IMAD.MOV.U32 R9, RZ, RZ, R114 ;  /* 0x000000ffff097224 */ /* 0x000fe200078e0072 */
[----:B------:R-:W-:Y:S01]  /*22230*/  MOV R5, RZ ;  /* 0x000000ff00057202 */ /* 0x000fe20000000f00 */
[----:B------:R-:W-:Y:S01]  /*22240*/  IMAD.MOV.U32 R3, RZ, RZ, 0x1f ;  /* 0x0000001fff037424 */ /* 0x000fe200078e00ff */
[----:B------:R-:W-:Y:S02]  /*22250*/  MOV R2, 0x22270 ;  /* 0x0002227000027802 */ /* 0x000fe40000000f00 */
[----:B------:R-:W-:Y:S05]  /*22260*/  CALL.REL.NOINC `($__internal_101_$__cuda_sm70_shflsync_idx_p) ;  /* 0x0000066000007944 */ /* 0x000fea0003c00000 */
[----:B------:R-:W-:Y:S01]  /*22270*/  MOV R10, R5 ;  /* 0x00000005000a7202 */ /* 0x000fe20000000f00 */
[----:B------:R-:W-:Y:S05]  /*22280*/  BRA `(.L_x_5132) ;  /* 0xffffde6000007947 */ /* 0x000fea000383ffff */
.L_x_5085:
[----:B------:R-:W-:Y:S01]  /*22290*/  IMAD.MOV.U32 R9, RZ, RZ, R114 ;  /* 0x000000ffff097224 */ /* 0x000fe200078e0072 */
[----:B------:R-:W-:Y:S01]  /*222a0*/  MOV R5, 0x1 ;  /* 0x0000000100057802 */ /* 0x000fe20000000f00 */
[----:B------:R-:W-:Y:S01]  /*222b0*/  IMAD.MOV.U32 R3, RZ, RZ, 0x1f ;  /* 0x0000001fff037424 */ /* 0x000fe200078e00ff */
[----:B------:R-:W-:Y:S02]  /*222c0*/  MOV R2, 0x222e0 ;  /* 0x000222e000027802 */ /* 0x000fe40000000f00 */
[----:B-12---:R-:W-:Y:S05]  /*222d0*/  CALL.REL.NOINC `($__internal_101_$__cuda_sm70_shflsync_idx_p) ;  /* 0x000005f000007944 */ /* 0x006fea0003c00000 */
[----:B------:R-:W-:Y:S01]  /*222e0*/  MOV R8, R5 ;  /* 0x0000000500087202 */ /* 0x000fe20000000f00 */
[----:B------:R-:W-:Y:S05]  /*222f0*/  BRA `(.L_x_5133) ;  /* 0xffffde1000007947 */ /* 0x000fea000383ffff */
.L_x_5086:
[----:B------:R-:W-:Y:S02]  /*22300*/  MOV R2, 0x1 ;  /* 0x0000000100027802 */ /* 0x000fe40000000f00 */
[----:B------:R-:W-:-:S02]  /*22310*/  MOV R3, 0x22330 ;  /* 0x0002233000037802 */ /* 0x000fc40000000f00 */
[----:B-1234-:R-:W-:Y:S05]  /*22320*/  CALL.REL.NOINC `($__internal_102_$__cuda_sm70_shflsync_up_p) ;  /* 0x000005f000007944 */ /* 0x01efea0003c00000 */
[----:B------:R-:W-:Y:S05]  /*22330*/  BRA `(.L_x_5134) ;  /* 0xffffdf0000007947 */ /* 0x000fea000383ffff */
.L_x_5087:
[----:B------:R-:W-:Y:S02]  /*22340*/  MOV R2, 0x2 ;  /* 0x0000000200027802 */ /* 0x000fe40000000f00 */
[----:B------:R-:W-:-:S02]  /*22350*/  MOV R3, 0x22370 ;  /* 0x0002237000037802 */ /* 0x000fc40000000f00 */
[----:B--2-4-:R-:W-:Y:S05]  /*22360*/  CALL.REL.NOINC `($__internal_102_$__cuda_sm70_shflsync_up_p) ;  /* 0x000005b000007944 */ /* 0x014fea0003c00000 */
[----:B------:R-:W-:Y:S01]  /*22370*/  SEL R3, R4, RZ, P1 ;  /* 0x000000ff04037207 */ /* 0x000fe20000800000 */
[----:B------:R-:W-:-:S04]  /*22380*/  IMAD.MOV.U32 R2, RZ, RZ, 0x4 ;  /* 0x00000004ff027424 */ /* 0x000fc800078e00ff */
[----:B------:R-:W-:Y:S01]  /*22390*/  IMAD.IADD R0, R0, 0x1, R3 ;  /* 0x0000000100007824 */ /* 0x000fe200078e0203 */
        /* <DEDUP_REMOVED lines=21> */
.L_x_5091:
[----:B------:R-:W-:Y:S02]  /*224f0*/  MOV R2, 0x1 ;  /* 0x0000000100027802 */ /* 0x000fe40000000f00 */
[----:B------:R-:W-:Y:S02]  /*22500*/  MOV R3, 0x22520 ;  /* 0x0002252000037802 */ /* 0x000fe40000000f00 */
[----:B------:R-:W-:Y:S05]  /*22510*/  CALL.REL.NOINC `($__internal_102_$__cuda_sm70_shflsync_up_p) ;  /* 0x0000040000007944 */ /* 0x000fea0003c00000 */
[----:B------:R-:W-:Y:S01]  /*22520*/  MOV R2, R4 ;  /* 0x0000000400027202 */ /* 0x000fe20000000f00 */
[----:B------:R-:W-:Y:S05]  /*22530*/  BRA `(.L_x_5136) ;  /* 0xffffdf6000007947 */ /* 0x000fea000383ffff */
.L_x_5092:
        /* <DEDUP_REMOVED lines=27> */
.L_x_5094:
[----:B------:R-:W-:Y:S02]  /*226f0*/  SEL R0, RZ, 0x1, P0 ;  /* 0x00000001ff007807 */ /* 0x000fe40000000000 */
[----:B------:R-:W-:Y:S02]  /*22700*/  MOV R2, 0x22720 ;  /* 0x0002272000027802 */ /* 0x000fe40000000f00 */
[----:B-1----:R-:W-:Y:S05]  /*22710*/  CALL.REL.NOINC `($__internal_103_$__cuda_sm70_votesync_ballot) ;  /* 0x0000027000007944 */ /* 0x002fea0003c00000 */
[----:B------:R-:W-:Y:S01]  /*22720*/  MOV R11, R0 ;  /* 0x00000000000b7202 */ /* 0x000fe20000000f00 */
[----:B------:R-:W-:Y:S05]  /*22730*/  BRA `(.L_x_5138) ;  /* 0xffffdef000007947 */ /* 0x000fea000383ffff */
.L_x_5095:
[----:B------:R-:W-:Y:S01]  /*22740*/  IMAD.MOV.U32 R9, RZ, RZ, R6 ;  /* 0x000000ffff097224 */ /* 0x000fe200078e0006 */
[----:B------:R-:W-:Y:S01]  /*22750*/  MOV R5, R0 ;  /* 0x0000000000057202 */ /* 0x000fe20000000f00 */
[----:B------:R-:W-:Y:S01]  /*22760*/  IMAD.MOV.U32 R3, RZ, RZ, 0x1f ;  /* 0x0000001fff037424 */ /* 0x000fe200078e00ff */
[----:B--2---:R-:W-:Y:S02]  /*22770*/  MOV R2, 0x22790 ;  /* 0x0002279000027802 */ /* 0x004fe40000000f00 */
[----:B-1----:R-:W-:Y:S05]  /*22780*/  CALL.REL.NOINC `($__internal_101_$__cuda_sm70_shflsync_idx_p) ;  /* 0x0000014000007944 */ /* 0x002fea0003c00000 */
[----:B------:R-:W-:Y:S01]  /*22790*/  IMAD.MOV.U32 R8, RZ, RZ, R5 ;  /* 0x000000ffff087224 */ /* 0x000fe200078e0005 */
[----:B------:R-:W-:Y:S01]  /*227a0*/  MOV R5, R0 ;  /* 0x0000000000057202 */ /* 0x000fe20000000f00 */
[----:B------:R-:W-:Y:S01]  /*227b0*/  IMAD.MOV.U32 R9, RZ, RZ, R7 ;  /* 0x000000ffff097224 */ /* 0x000fe200078e0007 */
[----:B------:R-:W-:-:S02]  /*227c0*/  MOV R3, 0x1f ;  /* 0x0000001f00037802 */ /* 0x000fc40000000f00 */
[----:B------:R-:W-:Y:S02]  /*227d0*/  MOV R2, 0x227f0 ;  /* 0x000227f000027802 */ /* 0x000fe40000000f00 */
[----:B------:R-:W-:Y:S05]  /*227e0*/  CALL.REL.NOINC `($__internal_101_$__cuda_sm70_shflsync_idx_p) ;  /* 0x000000e000007944 */ /* 0x000fea0003c00000 */
[----:B------:R-:W-:Y:S01]  /*227f0*/  MOV R7, R5 ;  /* 0x0000000500077202 */ /* 0x000fe20000000f00 */
[----:B------:R-:W-:Y:S05]  /*22800*/  BRA `(.L_x_5139) ;  /* 0xffffde9000007947 */ /* 0x000fea000383ffff */
.L_x_5098:
[----:B------:R-:W-:Y:S01]  /*22810*/  IMAD.MOV.U32 R9, RZ, RZ, R4 ;  /* 0x000000ffff097224 */ /* 0x000fe200078e0004 */
[----:B------:R-:W-:Y:S01]  /*22820*/  MOV R5, R0 ;  /* 0x0000000000057202 */ /* 0x000fe20000000f00 */
[----:B------:R-:W-:Y:S01]  /*22830*/  IMAD.MOV.U32 R3, RZ, RZ, 0x1f ;  /* 0x0000001fff037424 */ /* 0x000fe200078e00ff */
[----:B--2---:R-:W-:Y:S02]  /*22840*/  MOV R2, 0x22860 ;  /* 0x0002286000027802 */ /* 0x004fe40000000f00 */
[----:B-1--4-:R-:W-:Y:S05]  /*22850*/  CALL.REL.NOINC `($__internal_101_$__cuda_sm70_shflsync_idx_p) ;  /* 0x0000007000007944 */ /* 0x012fea0003c00000 */
[----:B------:R-:W-:Y:S01]  /*22860*/  MOV R13, R5 ;  /* 0x00000005000d7202 */ /* 0x000fe20000000f00 */
[----:B------:R-:W-:Y:S05]  /*22870*/  BRA `(.L_x_5097) ;  /* 0xffffde8000007947 */ /* 0x000fea000383ffff */
        .weak           $__internal_100_$__cuda_sm70_shflsync_bfly_p
        .type           $__internal_100_$__cuda_sm70_shflsync_bfly_p,@function
        .size           $__internal_100_$__cuda_sm70_shflsync_bfly_p,($__internal_101_$__cuda_sm70_shflsync_idx_p - $__internal_100_$__cuda_sm70_shflsync_bfly_p)
$__internal_100_$__cuda_sm70_shflsync_bfly_p:
[----:B------:R-:W-:Y:S04]  /*22880*/  WARPSYNC R6 ;  /* 0x0000000600007348 */ /* 0x000fe80003800000 */
[----:B------:R1:W2:Y:S02]  /*22890*/  SHFL.BFLY PT, R5, R2, R5, R7 ;  /* 0x0c00000502057389 */ /* 0x0002a400000e0007 */
[----:B-1----:R-:W-:-:S02]  /*228a0*/  MOV R2, R3 ;  /* 0x0000000300027202 */ /* 0x002fc40000000f00 */
[----:B------:R-:W-:-:S04]  /*228b0*/  MOV R3, 0x0 ;  /* 0x0000000000037802 */ /* 0x000fc80000000f00 */
[----:B--2---:R-:W-:Y:S05]  /*228c0*/  RET.REL.NODEC R2 `(_ZN7cutlass13device_kernelIN5flash19enable_sm80_to_sm89INS1_16FlashAttnFwdSm80INS1_25CollectiveMainloopFwdSm80ILi8ELi1ELb0EN4cute5tupleIJNS5_1CILi128EEENS7_ILi48EEENS7_ILi256EEEEEELi256ENS_6half_tEfNS_4arch4Sm80ELb1ELb0ELb0ELb1ELb0ELb1ELb1ELb1EEENS1_21CollectiveEpilogueFwdINS6_IJS8_SA_S9_EEENS6_IJNS7_ILi1EEESI_SI_EEESC_SE_Li256ELb1ELb1ELb1ELb0EEENS1_36VarlenDynamicPersistentTileSchedulerILi128ELi48ELi256ELi256ELb1ELb1ELb0ELb1ELb1ELb1EEEEEEEEEvNT_6ParamsE) ;  /* 0xfffdd73002007950 */ /* 0x004fea0003c3ffff */
        .weak           $__internal_101_$__cuda_sm70_shflsync_idx_p
        .type           $__internal_101_$__cuda_sm70_shflsync_idx_p,@function
        .size           $__internal_101_$__cuda_sm70_shflsync_idx_p,($__internal_102_$__cuda_sm70_shflsync_up_p - $__internal_101_$__cuda_sm70_shflsync_idx_p)
$__internal_101_$__cuda_sm70_shflsync_idx_p:
[----:B------:R-:W-:-:S04]  /*228d0*/  MOV R115, 0xffffffff ;  /* 0xffffffff00737802 */ /* 0x000fc80000000f00 */
[----:B------:R-:W-:Y:S04]  /*228e0*/  WARPSYNC R115 ;  /* 0x0000007300007348 */ /* 0x000fe80003800000 */
[----:B------:R1:W2:Y:S02]  /*228f0*/  SHFL.IDX PT, R5, R9, R5, R3 ;  /* 0x0000000509057389 */ /* 0x0002a400000e0003 */
[----:B-1----:R-:W-:-:S04]  /*22900*/  MOV R3, 0x0 ;  /* 0x0000000000037802 */ /* 0x002fc80000000f00 */
[----:B--2---:R-:W-:Y:S05]  /*22910*/  RET.REL.NODEC R2 `(_ZN7cutlass13device_kernelIN5flash19enable_sm80_to_sm89INS1_16FlashAttnFwdSm80INS1_25CollectiveMainloopFwdSm80ILi8ELi1ELb0EN4cute5tupleIJNS5_1CILi128EEENS7_ILi48EEENS7_ILi256EEEEEELi256ENS_6half_tEfNS_4arch4Sm80ELb1ELb0ELb0ELb1ELb0ELb1ELb1ELb1EEENS1_21CollectiveEpilogueFwdINS6_IJS8_SA_S9_EEENS6_IJNS7_ILi1EEESI_SI_EEESC_SE_Li256ELb1ELb1ELb1ELb0EEENS1_36VarlenDynamicPersistentTileSchedulerILi128ELi48ELi256ELi256ELb1ELb1ELb0ELb1ELb1ELb1EEEEEEEEEvNT_6ParamsE) ;  /* 0xfffdd6e002007950 */ /* 0x004fea0003c3ffff */
        .weak           $__internal_102_$__cuda_sm70_shflsync_up_p
        .type           $__internal_102_$__cuda_sm70_shflsync_up_p,@function
        .size           $__internal_102_$__cuda_sm70_shflsync_up_p,($__internal_103_$__cuda_sm70_votesync_ballot - $__internal_102_$__cuda_sm70_shflsync_up_p)
$__internal_102_$__cuda_sm70_shflsync_up_p:
[----:B------:R-:W-:Y:S02]  /*22920*/  IMAD.MOV.U32 R4, RZ, RZ, RZ ;  /* 0x000000ffff047224 */ /* 0x000fe400078e00ff */
[----:B------:R-:W-:-:S04]  /*22930*/  IMAD.MOV.U32 R9, RZ, RZ, -0x1 ;  /* 0xffffffffff097424 */ /* 0x000fc800078e00ff */
[----:B------:R-:W-:Y:S04]  /*22940*/  WARPSYNC R9 ;  /* 0x0000000900007348 */ /* 0x000fe80003800000 */
[----:B------:R1:W2:Y:S02]  /*22950*/  SHFL.UP PT, R4, R0, R2, R4 ;  /* 0x0400000200047389 */ /* 0x0002a400000e0004 */
[----:B-1----:R-:W-:Y:S02]  /*22960*/  MOV R2, R3 ;  /* 0x0000000300027202 */ /* 0x002fe40000000f00 */
[----:B------:R-:W-:-:S04]  /*22970*/  MOV R3, 0x0 ;  /* 0x0000000000037802 */ /* 0x000fc80000000f00 */
[----:B--2---:R-:W-:Y:S05]  /*22980*/  RET.REL.NODEC R2 `(_ZN7cutlass13device_kernelIN5flash19enable_sm80_to_sm89INS1_16FlashAttnFwdSm80INS1_25CollectiveMainloopFwdSm80ILi8ELi1ELb0EN4cute5tupleIJNS5_1CILi128EEENS7_ILi48EEENS7_ILi256EEEEEELi256ENS_6half_tEfNS_4arch4Sm80ELb1ELb0ELb0ELb1ELb0ELb1ELb1ELb1EEENS1_21CollectiveEpilogueFwdINS6_IJS8_SA_S9_EEENS6_IJNS7_ILi1EEESI_SI_EEESC_SE_Li256ELb1ELb1ELb1ELb0EEENS1_36VarlenDynamicPersistentTileSchedulerILi128ELi48ELi256ELi256ELb1ELb1ELb0ELb1ELb1ELb1EEEEEEEEEvNT_6ParamsE) ;  /* 0xfffdd67002007950 */ /* 0x004fea0003c3ffff */
        .weak           $__internal_103_$__cuda_sm70_votesync_ballot
        .type           $__internal_103_$__cuda_sm70_votesync_ballot,@function
        .size           $__internal_103_$__cuda_sm70_votesync_ballot,(.L_x_5277 - $__internal_103_$__cuda_sm70_votesync_ballot)
$__internal_103_$__cuda_sm70_votesync_ballot:
[----:B------:R-:W-:Y:S01]  /*22990*/  ISETP.NE.U32.AND P0, PT, R0, 0x1, PT ;  /* 0x000000010000780c */ /* 0x000fe20003f05070 */
[----:B------:R-:W-:-:S04]  /*229a0*/  IMAD.MOV.U32 R3, RZ, RZ, -0x1 ;  /* 0xffffffffff037424 */ /* 0x000fc800078e00ff */
[----:B------:R-:W-:Y:S08]  /*229b0*/  WARPSYNC R3 ;  /* 0x0000000300007348 */ /* 0x000ff00003800000 */
[----:B------:R-:W-:-:S04]  /*229c0*/  VOTE.ANY R0, PT, !P0 ;  /* 0x0000000000007806 */ /* 0x000fc800040e0100 */
[----:B------:R-:W-:Y:S01]  /*229d0*/  LOP3.LUT R0, R0, R3, RZ, 0xc0, !PT ;  /* 0x0000000300007212 */ /* 0x000fe200078ec0ff */
[----:B------:R-:W-:-:S04]  /*229e0*/  IMAD.MOV.U32 R3, RZ, RZ, 0x0 ;  /* 0x00000000ff037424 */ /* 0x000fc800078e00ff */
[----:B------:R-:W-:Y:S05]  /*229f0*/  RET.REL.NODEC R2 `(_ZN7cutlass13device_kernelIN5flash19enable_sm80_to_sm89INS1_16FlashAttnFwdSm80INS1_25CollectiveMainloopFwdSm80ILi8ELi1ELb0EN4cute5tupleIJNS5_1CILi128EEENS7_ILi48EEENS7_ILi256EEEEEELi256ENS_6half_tEfNS_4arch4Sm80ELb1ELb0ELb0ELb1ELb0ELb1ELb1ELb1EEENS1_21CollectiveEpilogueFwdINS6_IJS8_SA_S9_EEENS6_IJNS7_ILi1EEESI_SI_EEESC_SE_Li256ELb1ELb1ELb1ELb0EEENS1_36VarlenDynamicPersistentTileSchedulerILi128ELi48ELi256ELi256ELb1ELb1ELb0ELb1ELb1ELb1EEEEEEEEEvNT_6ParamsE) ;  /* 0xfffdd60002007950 */ /* 0x000fea0003c3ffff */
.L_x_5140:
        /* <DEDUP_REMOVED lines=16> */
.L_x_5277:


//--------------------- .nv.shared._ZN7cutlass13device_kernelIN5flash19enable_sm80_to_sm89INS1_16FlashAttnFwdSm80INS1_25CollectiveMainloopFwdSm80ILi8ELi1ELb1EN4cute5tupleIJNS5_1CILi128EEENS7_ILi64EEENS7_ILi256EEEEEELi256ENS_6half_tEfNS_4arch4Sm80ELb0ELb0ELb1ELb0ELb0ELb0ELb1ELb1EEENS1_21CollectiveEpilogueFwdINS6_IJS8_SA_S9_EEENS6_IJNS7_ILi1EEESI_SI_EEESC_SE_Li256ELb0ELb1ELb1ELb0EEENS1_19SingleTileSchedulerILb0ELb1ELb1ELi128EEEEEEEEEvNT_6ParamsE --------------------------
	.section	.nv.shared._ZN7cutlass13device_kernelIN5flash19enable_sm80_to_sm89INS1_16FlashAttnFwdSm80INS1_25CollectiveMainloopFwdSm80ILi8ELi1ELb1EN4cute5tupleIJNS5_1CILi128EEENS7_ILi64EEENS7_ILi256EEEEEELi256ENS_6half_tEfNS_4arch4Sm80ELb0ELb0ELb1ELb0ELb0ELb0ELb1ELb1EEENS1_21CollectiveEpilogueFwdINS6_IJS8_SA_S9_EEENS6_IJNS7_ILi1EEESI_SI_EEESC_SE_Li256ELb0ELb1ELb1ELb0EEENS1_19SingleTileSchedulerILb0ELb1ELb1ELi128EEEEEEEEEvNT_6ParamsE,"aw",@nobits
	.sectionflags	@""
	.align	16


//--------------------- .nv.global                --------------------------
	.section	.nv.global,"aw",@nobits
.nv.global:
	.type		_ZN83_INTERNAL_63ead672_47_flash_fwd_hdim256_fp16_split_softcapall_sm80_cu_59c7631c_30624cute1_E,@object
	.size		_ZN83_INTERNAL_63ead672_47_flash_fwd_hdim256_fp16_split_softcapall_sm80_cu_59c7631c_30624cute1_E,(_ZN83_INTERNAL_63ead672_47_flash_fwd_hdim256_fp16_split_softcapall_sm80_cu_59c7631c_30624cuda3std3__45__cpo6cbeginE - _ZN83_INTERNAL_63ead672_47_flash_fwd_hdim256_fp16_split_softcapall_sm80_cu_59c7631c_30624cute1_E)
_ZN83_INTERNAL_63ead672_47_flash_fwd_hdim256_fp16_split_softcapall_sm80_cu_59c7631c_30624cute1_E:
	.zero		1
	.type		_ZN83_INTERNAL_63ead672_47_flash_fwd_hdim256_fp16_split_softcapall_sm80_cu_59c7631c_30624cuda3std3__45__cpo6cbeginE,@object
	.size		_ZN83_INTERNAL_63ead672_47_flash_fwd_hdim256_fp16_split_softcapall_sm80_cu_59c7631c_30624cuda3std3__45__cpo6cbeginE,(_ZN83_INTERNAL_63ead672_47_flash_fwd_hdim256_fp16_split_softcapall_sm80_cu_59c7631c_30624cuda3std3__48in_placeE - _ZN83_INTERNAL_63ead672_47_flash_fwd_hdim256_fp16_split_softcapall_sm80_cu_59c7631c_30624cuda3std3__45__cpo6cbeginE)
_ZN83_INTERNAL_63ead672_47_flash_fwd_hdim256_fp16_split_softcapall_sm80_cu_59c7631c_30624cuda3std3__45__cpo6cbeginE:
	.zero		1
	.type		_ZN83_INTERNAL_63ead672_47_flash_fwd_hdim256_fp16_split_softcapall_sm80_cu_59c7631c_30624cuda3std3__48in_placeE,@object
	.size		_ZN83_INTERNAL_63ead672_47_flash_fwd_hdim256_fp16_split_softcapall_sm80_cu_59c7631c_30624cuda3std3__48in_placeE,(_ZN83_INTERNAL_63ead672_47_flash_fwd_hdim256_fp16_split_softcapall_sm80_cu_59c7631c_30624cuda3std6ranges3__45__cpo9iter_moveE - _ZN83_INTERNAL_63ead672_47_flash_fwd_hdim256_fp16_split_softcapall_sm80_cu_59c7631c_30624cuda3std3__48in_placeE)
_ZN83_INTERNAL_63ead672_47_flash_fwd_hdim256_fp16_split_softcapall_sm80_cu_59c7631c_30624cuda3std3__48in_placeE:
	.zero		1
	.type		_ZN83_INTERNAL_63ead672_47_flash_fwd_hdim256_fp16_split_softcapall_sm80_cu_59c7631c_30624cuda3std6ranges3__45__cpo9iter_moveE,@object
	.size		_ZN83_INTERNAL_63ead672_47_flash_fwd_hdim256_fp16_split_softcapall_sm80_cu_59c7631c_30624cuda3std6ranges3__45__cpo9iter_moveE,(_ZN83_INTERNAL_63ead672_47_flash_fwd_hdim256_fp16_split_softcapall_sm80_cu_59c7631c_30624cuda3std3__45__cpo5beginE - _ZN83_INTERNAL_63ead672_47_flash_fwd_hdim256_fp16_split_softcapall_sm80_cu_59c7631c_30624cuda3std6ranges3__45__cpo9iter_moveE)
_ZN83_INTERNAL_63ead672_47_flash_fwd_hdim256_fp16_split_softcapall_sm80_cu_59c7631c_30624cuda3std6ranges3__45__cpo9iter_moveE:
	.zero		1
	.type		_ZN83_INTERNAL_63ead672_47_flash_fwd_hdim256_fp16_split_softcapall_sm80_cu_59c7631c_30624cuda3std3__45__cpo5beginE,@object
	.size		_ZN83_INTERNAL_63ead672_47_flash_fwd_hdim256_fp16_split_softcapall_sm80_cu_59c7631c_30624cuda3std3__45__cpo5beginE,(_ZN83_INTERNAL_63ead672_47_flash_fwd_hdim256_fp16_split_softcapall_sm80_cu_59c7631c_30624cuda3std3__485_GLOBAL__N__63ead672_47_flash_fwd_hdim256_fp16_split_softcapall_sm80_cu_59c7631c_30626ignoreE - _ZN83_INTERNAL_63ead672_47_flash_fwd_hdim256_fp16_split_softcapall_sm80_cu_59c7631c_30624cuda3std3__45__cpo5beginE)
_ZN83_INTERNAL_63ead672_47_flash_fwd_hdim256_fp16_split_softcapall_sm80_cu_59c7631c_30624cuda3std3__45__cpo5beginE:
	.zero		1
	.type		_ZN83_INTERNAL_63ead672_47_flash_fwd_hdim256_fp16_split_softcapall_sm80_cu_59c7631c_30624cuda3std3__485_GLOBAL__N__63ead672_47_flash_fwd_hdim256_fp16_split_softcapall_sm80_cu_59c7631c_30626ignoreE,@object
	.size		_ZN83_INTERNAL_63ead672_47_flash_fwd_hdim256_fp16_split_softcapall_sm80_cu_59c7631c_30624cuda3std3__485_GLOBAL__N__63ead672_47_flash_fwd_hdim256_fp16_split_softcapall_sm80_cu_59c7631c_30626ignoreE,(_ZN83_INTERNAL_63ead672_47_flash_fwd_hdim256_fp16_split_softcapall_sm80_cu_59c7631c_30624cute7productE - _ZN83_INTERNAL_63ead672_47_flash_fwd_hdim256_fp16_split_softcapall_sm80_cu_59c7631c_30624cuda3std3__485_GLOBAL__N__63ead672_47_flash_fwd_hdim256_fp16_split_softcapall_sm80_cu_59c7631c_30626ignoreE)
_ZN83_INTERNAL_63ead672_47_flash_fwd_hdim256_fp16_split_softcapall_sm80_cu_59c7631c_30624cuda3std3__485_GLOBAL__N__63ead672_47_flash_fwd_hdim256_fp16_split_softcapall_sm80_cu_59c7631c_30626ignoreE:
	.zero		1
	.type		_ZN83_INTERNAL_63ead672_47_flash_fwd_hdim256_fp16_split_softcapall_sm80_cu_59c7631c_30624cute7productE,@object
	.size		_ZN83_INTERNAL_63ead672_47_flash_fwd_hdim256_fp16_split_softcapall_sm80_cu_59c7631c_30624cute7productE,(_ZN83_INTERNAL_63ead672_47_flash_fwd_hdim256_fp16_split_softcapall_sm80_cu_59c7631c_30624cuda3std3__45__cpo3endE - _ZN83_INTERNAL_63ead672_47_flash_fwd_hdim256_fp16_split_softcapall_sm80_cu_59c7631c_30624cute7productE)
_ZN83_INTERNAL_63ead672_47_flash_fwd_hdim256_fp16_split_softcapall_sm80_cu_59c7631c_30624cute7productE:
	.zero		1
	.type		_ZN83_INTERNAL_63ead672_47_flash_fwd_hdim256_fp16_split_softcapall_sm80_cu_59c7631c_30624cuda3std3__45__cpo3endE,@object
	.size		_ZN83_INTERNAL_63ead672_47_flash_fwd_hdim256_fp16_split_softcapall_sm80_cu_59c7631c_30624cuda3std3__45__cpo3endE,(_ZN83_INTERNAL_63ead672_47_flash_fwd_hdim256_fp16_split_softcapall_sm80_cu_59c7631c_30624cuda3std3__419piecewise_constructE - _ZN83_INTERNAL_63ead672_47_flash_fwd_hdim256_fp16_split_softcapall_sm80_cu_59c7631c_30624cuda3std3__45__cpo3endE)
_ZN83_INTERNAL_63ead672_47_flash_fwd_hdim256_fp16_split_softcapall_sm80_cu_59c7631c_30624cuda3std3__45__cpo3endE:
	.zero		1
	.type		_ZN83_INTERNAL_63ead672_47_flash_fwd_hdim256_fp16_split_softcapall_sm80_cu_59c7631c_30624cuda3std3__419piecewise_constructE,@object
	.size		_ZN83_INTERNAL_63ead672_47_flash_fwd_hdim256_fp16_split_softcapall_sm80_cu_59c7631c_30624cuda3std3__419piecewise_constructE,(_ZN83_INTERNAL_63ead672_47_flash_fwd_hdim256_fp16_split_softcapall_sm80_cu_59c7631c_30624cuda3std3__45__cpo4cendE - _ZN83_INTERNAL_63ead672_47_flash_fwd_hdim256_fp16_split_softcapall_sm80_cu_59c7631c_30624cuda3std3__419piecewise_constructE)
_ZN83_INTERNAL_63ead672_47_flash_fwd_hdim256_fp16_split_softcapall_sm80_cu_59c7631c_30624cuda3std3__419piecewise_constructE:
	.zero		1
	.type		_ZN83_INTERNAL_63ead672_47_flash_fwd_hdim256_fp16_split_softcapall_sm80_cu_59c7631c_30624cuda3std3__45__cpo4cendE,@object
	.size		_ZN83_INTERNAL_63ead672_47_flash_fwd_hdim256_fp16_split_softcapall_sm80_cu_59c7631c_30624cuda3std3__45__cpo4cendE,(_ZN83_INTERNAL_63ead672_47_flash_fwd_hdim256_fp16_split_softcapall_sm80_cu_59c7631c_30624cuda3std6ranges3__45__cpo4swapE - _ZN83_INTERNAL_63ead672_47_flash_fwd_hdim256_fp16_split_softcapall_sm80_cu_59c7631c_30624cuda3std3__45__cpo4cendE)
_ZN83_INTERNAL_63ead672_47_flash_fwd_hdim256_fp16_split_softcapall_sm80_cu_59c7631c_30624cuda3std3__45__cpo4cendE:
	.zero		1
	.type		_ZN83_INTERNAL_63ead672_47_flash_fwd_hdim256_fp16_split_softcapall_sm80_cu_59c7631c_30624cuda3std6ranges3__45__cpo4swapE,@object
	.size		_ZN83_INTERNAL_63ead672_47_flash_fwd_hdim256_fp16_split_softcapall_sm80_cu_59c7631c_30624cuda3std6ranges3__45__cpo4swapE,(.L_7 - _ZN83_INTERNAL_63ead672_47_flash_fwd_hdim256_fp16_split_softcapall_sm80_cu_59c7631c_30624cuda3std6ranges3__45__cpo4swapE)
_ZN83_INTERNAL_63ead672_47_flash_fwd_hdim256_fp16_split_softcapall_sm80_cu_59c7631c_30624cuda3std6ranges3__45__cpo4swapE:
	.zero		1
.L_7:


//--------------------- .nv.shared._ZN7cutlass13device_kernelIN5flash19enable_sm80_to_sm89INS1_16FlashAttnFwdSm80INS1_25CollectiveMainloopFwdSm80ILi8ELi1ELb1EN4cute5tupleIJNS5_1CILi128EEENS7_ILi48EEENS7_ILi256EEEEEELi256ENS_6half_tEfNS_4arch4Sm80ELb0ELb0ELb1ELb1ELb0ELb0ELb1ELb1EEENS1_21CollectiveEpilogueFwdINS6_IJS8_SA_S9_EEENS6_IJNS7_ILi1EEESI_SI_EEESC_SE_Li256ELb1ELb1ELb1ELb0EEENS1_36VarlenDynamicPersistentTileSchedulerILi128ELi48ELi256ELi256ELb1ELb1ELb0ELb0ELb1ELb1EEEEEEEEEvNT_6ParamsE --------------------------
	.section	.nv.shared._ZN7cutlass13device_kernelIN5flash19enable_sm80_to_sm89INS1_16FlashAttnFwdSm80INS1_25CollectiveMainloopFwdSm80ILi8ELi1ELb1EN4cute5tupleIJNS5_1CILi128EEENS7_ILi48EEENS7_ILi256EEEEEELi256ENS_6half_tEfNS_4arch4Sm80ELb0ELb0ELb1ELb1ELb0ELb0ELb1ELb1EEENS1_21CollectiveEpilogueFwdINS6_IJS8_SA_S9_EEENS6_IJNS7_ILi1EEESI_SI_EEESC_SE_Li256ELb1ELb1ELb1ELb0EEENS1_36VarlenDynamicPersistentTileSchedulerILi128ELi48ELi256ELi256ELb1ELb1ELb0ELb0ELb1ELb1EEEEEEEEEvNT_6ParamsE,"aw",@nobits
	.sectionflags	@""
	.align	16


//--------------------- .nv.shared._ZN7cutlass13device_kernelIN5flash19enable_sm80_to_sm89INS1_16FlashAttnFwdSm80INS1_25CollectiveMainloopFwdSm80ILi8ELi1ELb0EN4cute5tupleIJNS5_1CILi128EEENS7_ILi32EEENS7_ILi256EEEEEELi256ENS_6half_tEfNS_4arch4Sm80ELb0ELb0ELb1ELb1ELb0ELb1ELb1ELb1EEENS1_21CollectiveEpilogueFwdINS6_IJS8_SA_S9_EEENS6_IJNS7_ILi1EEESI_SI_EEESC_SE_Li256ELb1ELb1ELb1ELb0EEENS1_36VarlenDynamicPersistentTileSchedulerILi128ELi32ELi256ELi256ELb1ELb1ELb0ELb0ELb1ELb1EEEEEEEEEvNT_6ParamsE --------------------------
	.section	.nv.shared._ZN7cutlass13device_kernelIN5flash19enable_sm80_to_sm89INS1_16FlashAttnFwdSm80INS1_25CollectiveMainloopFwdSm80ILi8ELi1ELb0EN4cute5tupleIJNS5_1CILi128EEENS7_ILi32EEENS7_ILi256EEEEEELi256ENS_6half_tEfNS_4arch4Sm80ELb0ELb0ELb1ELb1ELb0ELb1ELb1ELb1EEENS1_21CollectiveEpilogueFwdINS6_IJS8_SA_S9_EEENS6_IJNS7_ILi1EEESI_SI_EEESC_SE_Li256ELb1ELb1ELb1ELb0EEENS1_36VarlenDynamicPersistentTileSchedulerILi128ELi32ELi256ELi256ELb1ELb1ELb0ELb0ELb1ELb1EEEEEEEEEvNT_6ParamsE,"aw",@nobits
	.sectionflags	@""
	.align	16


//--------------------- .nv.shared._ZN7cutlass13device_kernelIN5flash19enable_sm80_to_sm89INS1_16FlashAttnFwdSm80INS1_25CollectiveMainloopFwdSm80ILi8ELi1ELb1EN4cute5tupleIJNS5_1CILi128EEENS7_ILi48EEENS7_ILi256EEEEEELi256ENS_6half_tEfNS_4arch4Sm80ELb0ELb1ELb1ELb0ELb0ELb0ELb1ELb1EEENS1_21CollectiveEpilogueFwdINS6_IJS8_SA_S9_EEENS6_IJNS7_ILi1EEESI_SI_EEESC_SE_Li256ELb0ELb1ELb1ELb0EEENS1_19SingleTileSchedulerILb0ELb1ELb1ELi128EEEEEEEEEvNT_6ParamsE --------------------------
	.section	.nv.shared._ZN7cutlass13device_kernelIN5flash19enable_sm80_to_sm89INS1_16FlashAttnFwdSm80INS1_25CollectiveMainloopFwdSm80ILi8ELi1ELb1EN4cute5tupleIJNS5_1CILi128EEENS7_ILi48EEENS7_ILi256EEEEEELi256ENS_6half_tEfNS_4arch4Sm80ELb0ELb1ELb1ELb0ELb0ELb0ELb1ELb1EEENS1_21CollectiveEpilogueFwdINS6_IJS8_SA_S9_EEENS6_IJNS7_ILi1EEESI_SI_EEESC_SE_Li256ELb0ELb1ELb1ELb0EEENS1_19SingleTileSchedulerILb0ELb1ELb1ELi128EEEEEEEEEvNT_6ParamsE,"aw",@nobits
	.sectionflags	@""
	.align	16


//--------------------- .nv.shared._ZN7cutlass13device_kernelIN5flash19enable_sm80_to_sm89INS1_16FlashAttnFwdSm80INS1_25CollectiveMainloopFwdSm80ILi8ELi1ELb1EN4cute5tupleIJNS5_1CILi128EEENS7_ILi48EEENS7_ILi256EEEEEELi256ENS_6half_tEfNS_4arch4Sm80ELb0ELb1ELb1ELb1ELb0ELb0ELb1ELb1EEENS1_21CollectiveEpilogueFwdINS6_IJS8_SA_S9_EEENS6_IJNS7_ILi1EEESI_SI_EEESC_SE_Li256ELb1ELb1ELb1ELb0EEENS1_36VarlenDynamicPersistentTileSchedulerILi128ELi48ELi256ELi256ELb1ELb1ELb0ELb1ELb0ELb1EEEEEEEEEvNT_6ParamsE --------------------------
	.section	.nv.shared._ZN7cutlass13device_kernelIN5flash19enable_sm80_to_sm89INS1_16FlashAttnFwdSm80INS1_25CollectiveMainloopFwdSm80ILi8ELi1ELb1EN4cute5tupleIJNS5_1CILi128EEENS7_ILi48EEENS7_ILi256EEEEEELi256ENS_6half_tEfNS_4arch4Sm80ELb0ELb1ELb1ELb1ELb0ELb0ELb1ELb1EEENS1_21CollectiveEpilogueFwdINS6_IJS8_SA_S9_EEENS6_IJNS7_ILi1EEESI_SI_EEESC_SE_Li256ELb1ELb1ELb1ELb0EEENS1_36VarlenDynamicPersistentTileSchedulerILi128ELi48ELi256ELi256ELb1ELb1ELb0ELb1ELb0ELb1EEEEEEEEEvNT_6ParamsE,"aw",@nobits
	.sectionflags	@""
	.align	16


//--------------------- .nv.shared._ZN7cutlass13device_kernelIN5flash19enable_sm80_to_sm89INS1_16FlashAttnFwdSm80INS1_25CollectiveMainloopFwdSm80ILi8ELi1ELb0EN4cute5tupleIJNS5_1CILi128EEENS7_ILi32EEENS7_ILi256EEEEEELi256ENS_6half_tEfNS_4arch4Sm80ELb0ELb1ELb1ELb1ELb0ELb1ELb1ELb1EEENS1_21CollectiveEpilogueFwdINS6_IJS8_SA_S9_EEENS6_IJNS7_ILi1EEESI_SI_EEESC_SE_Li256ELb1ELb1ELb1ELb0EEENS1_36VarlenDynamicPersistentTileSchedulerILi128ELi32ELi256ELi256ELb1ELb1ELb0ELb1ELb0ELb1EEEEEEEEEvNT_6ParamsE --------------------------
	.section	.nv.shared._ZN7cutlass13device_kernelIN5flash19enable_sm80_to_sm89INS1_16FlashAttnFwdSm80INS1_25CollectiveMainloopFwdSm80ILi8ELi1ELb0EN4cute5tupleIJNS5_1CILi128EEENS7_ILi32EEENS7_ILi256EEEEEELi256ENS_6half_tEfNS_4arch4Sm80ELb0ELb1ELb1ELb1ELb0ELb1ELb1ELb1EEENS1_21CollectiveEpilogueFwdINS6_IJS8_SA_S9_EEENS6_IJNS7_ILi1EEESI_SI_EEESC_SE_Li256ELb1ELb1ELb1ELb0EEENS1_36VarlenDynamicPersistentTileSchedulerILi128ELi32ELi256ELi256ELb1ELb1ELb0ELb1ELb0ELb1EEEEEEEEEvNT_6ParamsE,"aw",@nobits
	.sectionflags	@""
	.align	16


//--------------------- .nv.shared._ZN7cutlass13device_kernelIN5flash19enable_sm80_to_sm89INS1_16FlashAttnFwdSm80INS1_25CollectiveMainloopFwdSm80ILi8ELi1ELb1EN4cute5tupleIJNS5_1CILi128EEENS7_ILi64EEENS7_ILi256EEEEEELi256ENS_6half_tEfNS_4arch4Sm80ELb1ELb0ELb1ELb0ELb0ELb0ELb1ELb1EEENS1_21CollectiveEpilogueFwdINS6_IJS8_SA_S9_EEENS6_IJNS7_ILi1EEESI_SI_EEESC_SE_Li256ELb0ELb1ELb1ELb0EEENS1_30DynamicPersistentTileSchedulerILi256ELi256ELb1ELb1ELb0EEEEEEEEEvNT_6ParamsE --------------------------
	.section	.nv.shared._ZN7cutlass13device_kernelIN5flash19enable_sm80_to_sm89INS1_16FlashAttnFwdSm80INS1_25CollectiveMainloopFwdSm80ILi8ELi1ELb1EN4cute5tupleIJNS5_1CILi128EEENS7_ILi64EEENS7_ILi256EEEEEELi256ENS_6half_tEfNS_4arch4Sm80ELb1ELb0ELb1ELb0ELb0ELb0ELb1ELb1EEENS1_21CollectiveEpilogueFwdINS6_IJS8_SA_S9_EEENS6_IJNS7_ILi1EEESI_SI_EEESC_SE_Li256ELb0ELb1ELb1ELb0EEENS1_30DynamicPersistentTileSchedulerILi256ELi256ELb1ELb1ELb0EEEEEEEEEvNT_6ParamsE,"aw",@nobits
	.sectionflags	@""
	.align	16


//--------------------- .nv.shared._ZN7cutlass13device_kernelIN5flash19enable_sm80_to_sm89INS1_16FlashAttnFwdSm80INS1_25CollectiveMainloopFwdSm80ILi8ELi1ELb1EN4cute5tupleIJNS5_1CILi128EEENS7_ILi48EEENS7_ILi256EEEEEELi256ENS_6half_tEfNS_4arch4Sm80ELb1ELb0ELb1ELb1ELb0ELb0ELb1ELb1EEENS1_21CollectiveEpilogueFwdINS6_IJS8_SA_S9_EEENS6_IJNS7_ILi1EEESI_SI_EEESC_SE_Li256ELb1ELb1ELb1ELb0EEENS1_36VarlenDynamicPersistentTileSchedulerILi128ELi48ELi256ELi256ELb1ELb1ELb0ELb1ELb1ELb1EEEEEEEEEvNT_6ParamsE --------------------------
	.section	.nv.shared._ZN7cutlass13device_kernelIN5flash19enable_sm80_to_sm89INS1_16FlashAttnFwdSm80INS1_25CollectiveMainloopFwdSm80ILi8ELi1ELb1EN4cute5tupleIJNS5_1CILi128EEENS7_ILi48EEENS7_ILi256EEEEEELi256ENS_6half_tEfNS_4arch4Sm80ELb1ELb0ELb1ELb1ELb0ELb0ELb1ELb1EEENS1_21CollectiveEpilogueFwdINS6_IJS8_SA_S9_EEENS6_IJNS7_ILi1EEESI_SI_EEESC_SE_Li256ELb1ELb1ELb1ELb0EEENS1_36VarlenDynamicPersistentTileSchedulerILi128ELi48ELi256ELi256ELb1ELb1ELb0ELb1ELb1ELb1EEEEEEEEEvNT_6ParamsE,"aw",@nobits
	.sectionflags	@""
	.align	16


//--------------------- .nv.shared._ZN7cutlass13device_kernelIN5flash19enable_sm80_to_sm89INS1_16FlashAttnFwdSm80INS1_25CollectiveMainloopFwdSm80ILi8ELi1ELb0EN4cute5tupleIJNS5_1CILi128EEENS7_ILi32EEENS7_ILi256EEEEEELi256ENS_6half_tEfNS_4arch4Sm80ELb1ELb0ELb1ELb1ELb0ELb1ELb1ELb1EEENS1_21CollectiveEpilogueFwdINS6_IJS8_SA_S9_EEENS6_IJNS7_ILi1EEESI_SI_EEESC_SE_Li256ELb1ELb1ELb1ELb0EEENS1_36VarlenDynamicPersistentTileSchedulerILi128ELi32ELi256ELi256ELb1ELb1ELb0ELb1ELb1ELb1EEEEEEEEEvNT_6ParamsE --------------------------
	.section	.nv.shared._ZN7cutlass13device_kernelIN5flash19enable_sm80_to_sm89INS1_16FlashAttnFwdSm80INS1_25CollectiveMainloopFwdSm80ILi8ELi1ELb0EN4cute5tupleIJNS5_1CILi128EEENS7_ILi32EEENS7_ILi256EEEEEELi256ENS_6half_tEfNS_4arch4Sm80ELb1ELb0ELb1ELb1ELb0ELb1ELb1ELb1EEENS1_21CollectiveEpilogueFwdINS6_IJS8_SA_S9_EEENS6_IJNS7_ILi1EEESI_SI_EEESC_SE_Li256ELb1ELb1ELb1ELb0EEENS1_36VarlenDynamicPersistentTileSchedulerILi128ELi32ELi256ELi256ELb1ELb1ELb0ELb1ELb1ELb1EEEEEEEEEvNT_6ParamsE,"aw",@nobits
	.sectionflags	@""
	.align	16


//--------------------- .nv.shared._ZN7cutlass13device_kernelIN5flash19enable_sm80_to_sm89INS1_16FlashAttnFwdSm80INS1_25CollectiveMainloopFwdSm80ILi8ELi1ELb0EN4cute5tupleIJNS5_1CILi128EEENS7_ILi96EEENS7_ILi256EEEEEELi256ENS_6half_tEfNS_4arch4Sm80ELb0ELb0ELb1ELb0ELb0ELb0ELb1ELb1EEENS1_21CollectiveEpilogueFwdINS6_IJS8_SA_S9_EEENS6_IJNS7_ILi1EEESI_SI_EEESC_SE_Li256ELb0ELb1ELb1ELb0EEENS1_19SingleTileSchedulerILb0ELb1ELb1ELi128EEEEEEEEEvNT_6ParamsE --------------------------
	.section	.nv.shared._ZN7cutlass13device_kernelIN5flash19enable_sm80_to_sm89INS1_16FlashAttnFwdSm80INS1_25CollectiveMainloopFwdSm80ILi8ELi1ELb0EN4cute5tupleIJNS5_1CILi128EEENS7_ILi96EEENS7_ILi256EEEEEELi256ENS_6half_tEfNS_4arch4Sm80ELb0ELb0ELb1ELb0ELb0ELb0ELb1ELb1EEENS1_21CollectiveEpilogueFwdINS6_IJS8_SA_S9_EEENS6_IJNS7_ILi1EEESI_SI_EEESC_SE_Li256ELb0ELb1ELb1ELb0EEENS1_19SingleTileSchedulerILb0ELb1ELb1ELi128EEEEEEEEEvNT_6ParamsE,"aw",@nobits
	.sectionflags	@""
	.align	16


//--------------------- .nv.shared._ZN7cutlass13device_kernelIN5flash19enable_sm80_to_sm89INS1_16FlashAttnFwdSm80INS1_25CollectiveMainloopFwdSm80ILi8ELi1ELb0EN4cute5tupleIJNS5_1CILi128EEENS7_ILi64EEENS7_ILi256EEEEEELi256ENS_6half_tEfNS_4arch4Sm80ELb0ELb0ELb1ELb1ELb0ELb0ELb1ELb1EEENS1_21CollectiveEpilogueFwdINS6_IJS8_SA_S9_EEENS6_IJNS7_ILi1EEESI_SI_EEESC_SE_Li256ELb1ELb1ELb1ELb0EEENS1_36VarlenDynamicPersistentTileSchedulerILi128ELi64ELi256ELi256ELb1ELb1ELb0ELb0ELb1ELb1EEEEEEEEEvNT_6ParamsE --------------------------
	.section	.nv.shared._ZN7cutlass13device_kernelIN5flash19enable_sm80_to_sm89INS1_16FlashAttnFwdSm80INS1_25CollectiveMainloopFwdSm80ILi8ELi1ELb0EN4cute5tupleIJNS5_1CILi128EEENS7_ILi64EEENS7_ILi256EEEEEELi256ENS_6half_tEfNS_4arch4Sm80ELb0ELb0ELb1ELb1ELb0ELb0ELb1ELb1EEENS1_21CollectiveEpilogueFwdINS6_IJS8_SA_S9_EEENS6_IJNS7_ILi1EEESI_SI_EEESC_SE_Li256ELb1ELb1ELb1ELb0EEENS1_36VarlenDynamicPersistentTileSchedulerILi128ELi64ELi256ELi256ELb1ELb1ELb0ELb0ELb1ELb1EEEEEEEEEvNT_6ParamsE,"aw",@nobits
	.sectionflags	@""
	.align	16


//--------------------- .nv.shared._ZN7cutlass13device_kernelIN5flash19enable_sm80_to_sm89INS1_16FlashAttnFwdSm80INS1_25CollectiveMainloopFwdSm80ILi8ELi1ELb0EN4cute5tupleIJNS5_1CILi128EEENS7_ILi48EEENS7_ILi256EEEEEELi256ENS_6half_tEfNS_4arch4Sm80ELb0ELb0ELb1ELb1ELb0ELb1ELb1ELb1EEENS1_21CollectiveEpilogueFwdINS6_IJS8_SA_S9_EEENS6_IJNS7_ILi1EEESI_SI_EEESC_SE_Li256ELb1ELb1ELb1ELb0EEENS1_36VarlenDynamicPersistentTileSchedulerILi128ELi48ELi256ELi256ELb1ELb1ELb0ELb0ELb1ELb1EEEEEEEEEvNT_6ParamsE --------------------------
	.section	.nv.shared._ZN7cutlass13device_kernelIN5flash19enable_sm80_to_sm89INS1_16FlashAttnFwdSm80INS1_25CollectiveMainloopFwdSm80ILi8ELi1ELb0EN4cute5tupleIJNS5_1CILi128EEENS7_ILi48EEENS7_ILi256EEEEEELi256ENS_6half_tEfNS_4arch4Sm80ELb0ELb0ELb1ELb1ELb0ELb1ELb1ELb1EEENS1_21CollectiveEpilogueFwdINS6_IJS8_SA_S9_EEENS6_IJNS7_ILi1EEESI_SI_EEESC_SE_Li256ELb1ELb1ELb1ELb0EEENS1_36VarlenDynamicPersistentTileSchedulerILi128ELi48ELi256ELi256ELb1ELb1ELb0ELb0ELb1ELb1EEEEEEEEEvNT_6ParamsE,"aw",@nobits
	.sectionflags	@""
	.align	16


//--------------------- .nv.shared._ZN7cutlass13device_kernelIN5flash19enable_sm80_to_sm89INS1_16FlashAttnFwdSm80INS1_25CollectiveMainloopFwdSm80ILi8ELi1ELb0EN4cute5tupleIJNS5_1CILi128EEENS7_ILi64EEENS7_ILi256EEEEEELi256ENS_6half_tEfNS_4arch4Sm80ELb0ELb1ELb1ELb0ELb0ELb0ELb1ELb1EEENS1_21CollectiveEpilogueFwdINS6_IJS8_SA_S9_EEENS6_IJNS7_ILi1EEESI_SI_EEESC_SE_Li256ELb0ELb1ELb1ELb0EEENS1_19SingleTileSchedulerILb0ELb1ELb1ELi128EEEEEEEEEvNT_6ParamsE --------------------------
	.section	.nv.shared._ZN7cutlass13device_kernelIN5flash19enable_sm80_to_sm89INS1_16FlashAttnFwdSm80INS1_25CollectiveMainloopFwdSm80ILi8ELi1ELb0EN4cute5tupleIJNS5_1CILi128EEENS7_ILi64EEENS7_ILi256EEEEEELi256ENS_6half_tEfNS_4arch4Sm80ELb0ELb1ELb1ELb0ELb0ELb0ELb1ELb1EEENS1_21CollectiveEpilogueFwdINS6_IJS8_SA_S9_EEENS6_IJNS7_ILi1EEESI_SI_EEESC_SE_Li256ELb0ELb1ELb1ELb0EEENS1_19SingleTileSchedulerILb0ELb1ELb1ELi128EEEEEEEEEvNT_6ParamsE,"aw",@nobits
	.sectionflags	@""
	.align	16


//--------------------- .nv.shared._ZN7cutlass13device_kernelIN5flash19enable_sm80_to_sm89INS1_16FlashAttnFwdSm80INS1_25CollectiveMainloopFwdSm80ILi8ELi1ELb0EN4cute5tupleIJNS5_1CILi128EEENS7_ILi64EEENS7_ILi256EEEEEELi256ENS_6half_tEfNS_4arch4Sm80ELb0ELb1ELb1ELb1ELb0ELb0ELb1ELb1EEENS1_21CollectiveEpilogueFwdINS6_IJS8_SA_S9_EEENS6_IJNS7_ILi1EEESI_SI_EEESC_SE_Li256ELb1ELb1ELb1ELb0EEENS1_36VarlenDynamicPersistentTileSchedulerILi128ELi64ELi256ELi256ELb1ELb1ELb0ELb1ELb0ELb1EEEEEEEEEvNT_6ParamsE --------------------------
	.section	.nv.shared._ZN7cutlass13device_kernelIN5flash19enable_sm80_to_sm89INS1_16FlashAttnFwdSm80INS1_25CollectiveMainloopFwdSm80ILi8ELi1ELb0EN4cute5tupleIJNS5_1CILi128EEENS7_ILi64EEENS7_ILi256EEEEEELi256ENS_6half_tEfNS_4arch4Sm80ELb0ELb1ELb1ELb1ELb0ELb0ELb1ELb1EEENS1_21CollectiveEpilogueFwdINS6_IJS8_SA_S9_EEENS6_IJNS7_ILi1EEESI_SI_EEESC_SE_Li256ELb1ELb1ELb1ELb0EEENS1_36VarlenDynamicPersistentTileSchedulerILi128ELi64ELi256ELi256ELb1ELb1ELb0ELb1ELb0ELb1EEEEEEEEEvNT_6ParamsE,"aw",@nobits
	.sectionflags	@""
	.align	16


//--------------------- .nv.shared._ZN7cutlass13device_kernelIN5flash19enable_sm80_to_sm89INS1_16FlashAttnFwdSm80INS1_25CollectiveMainloopFwdSm80ILi8ELi1ELb0EN4cute5tupleIJNS5_1CILi128EEENS7_ILi48EEENS7_ILi256EEEEEELi256ENS_6half_tEfNS_4arch4Sm80ELb0ELb1ELb1ELb1ELb0ELb1ELb1ELb1EEENS1_21CollectiveEpilogueFwdINS6_IJS8_SA_S9_EEENS6_IJNS7_ILi1EEESI_SI_EEESC_SE_Li256ELb1ELb1ELb1ELb0EEENS1_36VarlenDynamicPersistentTileSchedulerILi128ELi48ELi256ELi256ELb1ELb1ELb0ELb1ELb0ELb1EEEEEEEEEvNT_6ParamsE --------------------------
	.section	.nv.shared._ZN7cutlass13device_kernelIN5flash19enable_sm80_to_sm89INS1_16FlashAttnFwdSm80INS1_25CollectiveMainloopFwdSm80ILi8ELi1ELb0EN4cute5tupleIJNS5_1CILi128EEENS7_ILi48EEENS7_ILi256EEEEEELi256ENS_6half_tEfNS_4arch4Sm80ELb0ELb1ELb1ELb1ELb0ELb1ELb1ELb1EEENS1_21CollectiveEpilogueFwdINS6_IJS8_SA_S9_EEENS6_IJNS7_ILi1EEESI_SI_EEESC_SE_Li256ELb1ELb1ELb1ELb0EEENS1_36VarlenDynamicPersistentTileSchedulerILi128ELi48ELi256ELi256ELb1ELb1ELb0ELb1ELb0ELb1EEEEEEEEEvNT_6ParamsE,"aw",@nobits
	.sectionflags	@""
	.align	16


//--------------------- .nv.shared._ZN7cutlass13device_kernelIN5flash19enable_sm80_to_sm89INS1_16FlashAttnFwdSm80INS1_25CollectiveMainloopFwdSm80ILi8ELi1ELb0EN4cute5tupleIJNS5_1CILi128EEENS7_ILi96EEENS7_ILi256EEEEEELi256ENS_6half_tEfNS_4arch4Sm80ELb1ELb0ELb1ELb0ELb0ELb0ELb1ELb1EEENS1_21CollectiveEpilogueFwdINS6_IJS8_SA_S9_EEENS6_IJNS7_ILi1EEESI_SI_EEESC_SE_Li256ELb0ELb1ELb1ELb0EEENS1_30DynamicPersistentTileSchedulerILi256ELi256ELb1ELb1ELb0EEEEEEEEEvNT_6ParamsE --------------------------
	.section	.nv.shared._ZN7cutlass13device_kernelIN5flash19enable_sm80_to_sm89INS1_16FlashAttnFwdSm80INS1_25CollectiveMainloopFwdSm80ILi8ELi1ELb0EN4cute5tupleIJNS5_1CILi128EEENS7_ILi96EEENS7_ILi256EEEEEELi256ENS_6half_tEfNS_4arch4Sm80ELb1ELb0ELb1ELb0ELb0ELb0ELb1ELb1EEENS1_21CollectiveEpilogueFwdINS6_IJS8_SA_S9_EEENS6_IJNS7_ILi1EEESI_SI_EEESC_SE_Li256ELb0ELb1ELb1ELb0EEENS1_30DynamicPersistentTileSchedulerILi256ELi256ELb1ELb1ELb0EEEEEEEEEvNT_6ParamsE,"aw",@nobits
	.sectionflags	@""
	.align	16


//--------------------- .nv.shared._ZN7cutlass13device_kernelIN5flash19enable_sm80_to_sm89INS1_16FlashAttnFwdSm80INS1_25CollectiveMainloopFwdSm80ILi8ELi1ELb0EN4cute5tupleIJNS5_1CILi128EEENS7_ILi64EEENS7_ILi256EEEEEELi256ENS_6half_tEfNS_4arch4Sm80ELb1ELb0ELb1ELb1ELb0ELb0ELb1ELb1EEENS1_21CollectiveEpilogueFwdINS6_IJS8_SA_S9_EEENS6_IJNS7_ILi1EEESI_SI_EEESC_SE_Li256ELb1ELb1ELb1ELb0EEENS1_36VarlenDynamicPersistentTileSchedulerILi128ELi64ELi256ELi256ELb1ELb1ELb0ELb1ELb1ELb1EEEEEEEEEvNT_6ParamsE --------------------------
	.section	.nv.shared._ZN7cutlass13device_kernelIN5flash19enable_sm80_to_sm89INS1_16FlashAttnFwdSm80INS1_25CollectiveMainloopFwdSm80ILi8ELi1ELb0EN4cute5tupleIJNS5_1CILi128EEENS7_ILi64EEENS7_ILi256EEEEEELi256ENS_6half_tEfNS_4arch4Sm80ELb1ELb0ELb1ELb1ELb0ELb0ELb1ELb1EEENS1_21CollectiveEpilogueFwdINS6_IJS8_SA_S9_EEENS6_IJNS7_ILi1EEESI_SI_EEESC_SE_Li256ELb1ELb1ELb1ELb0EEENS1_36VarlenDynamicPersistentTileSchedulerILi128ELi64ELi256ELi256ELb1ELb1ELb0ELb1ELb1ELb1EEEEEEEEEvNT_6ParamsE,"aw",@nobits
	.sectionflags	@""
	.align	16


//--------------------- .nv.shared._ZN7cutlass13device_kernelIN5flash19enable_sm80_to_sm89INS1_16FlashAttnFwdSm80INS1_25CollectiveMainloopFwdSm80ILi8ELi1ELb0EN4cute5tupleIJNS5_1CILi128EEENS7_ILi48EEENS7_ILi256EEEEEELi256ENS_6half_tEfNS_4arch4Sm80ELb1ELb0ELb1ELb1ELb0ELb1ELb1ELb1EEENS1_21CollectiveEpilogueFwdINS6_IJS8_SA_S9_EEENS6_IJNS7_ILi1EEESI_SI_EEESC_SE_Li256ELb1ELb1ELb1ELb0EEENS1_36VarlenDynamicPersistentTileSchedulerILi128ELi48ELi256ELi256ELb1ELb1ELb0ELb1ELb1ELb1EEEEEEEEEvNT_6ParamsE --------------------------
	.section	.nv.shared._ZN7cutlass13device_kernelIN5flash19enable_sm80_to_sm89INS1_16FlashAttnFwdSm80INS1_25CollectiveMainloopFwdSm80ILi8ELi1ELb0EN4cute5tupleIJNS5_1CILi128EEENS7_ILi48EEENS7_ILi256EEEEEELi256ENS_6half_tEfNS_4arch4Sm80ELb1ELb0ELb1ELb1ELb0ELb1ELb1ELb1EEENS1_21CollectiveEpilogueFwdINS6_IJS8_SA_S9_EEENS6_IJNS7_ILi1EEESI_SI_EEESC_SE_Li256ELb1ELb1ELb1ELb0EEENS1_36VarlenDynamicPersistentTileSchedulerILi128ELi48ELi256ELi256ELb1ELb1ELb0ELb1ELb1ELb1EEEEEEEEEvNT_6ParamsE,"aw",@nobits
	.sectionflags	@""
	.align	16


//--------------------- .nv.shared._ZN7cutlass13device_kernelIN5flash19enable_sm80_to_sm89INS1_16FlashAttnFwdSm80INS1_25CollectiveMainloopFwdSm80ILi8ELi1ELb1EN4cute5tupleIJNS5_1CILi128EEENS7_ILi64EEENS7_ILi256EEEEEELi256ENS_6half_tEfNS_4arch4Sm80ELb0ELb0ELb0ELb0ELb0ELb0ELb1ELb1EEENS1_21CollectiveEpilogueFwdINS6_IJS8_SA_S9_EEENS6_IJNS7_ILi1EEESI_SI_EEESC_SE_Li256ELb0ELb1ELb1ELb0EEENS1_19SingleTileSchedulerILb0ELb1ELb1ELi128EEEEEEEEEvNT_6ParamsE --------------------------
	.section	.nv.shared._ZN7cutlass13device_kernelIN5flash19enable_sm80_to_sm89INS1_16FlashAttnFwdSm80INS1_25CollectiveMainloopFwdSm80ILi8ELi1ELb1EN4cute5tupleIJNS5_1CILi128EEENS7_ILi64EEENS7_ILi256EEEEEELi256ENS_6half_tEfNS_4arch4Sm80ELb0ELb0ELb0ELb0ELb0ELb0ELb1ELb1EEENS1_21CollectiveEpilogueFwdINS6_IJS8_SA_S9_EEENS6_IJNS7_ILi1EEESI_SI_EEESC_SE_Li256ELb0ELb1ELb1ELb0EEENS1_19SingleTileSchedulerILb0ELb1ELb1ELi128EEEEEEEEEvNT_6ParamsE,"aw",@nobits
	.sectionflags	@""
	.align	16


//--------------------- .nv.shared._ZN7cutlass13device_kernelIN5flash19enable_sm80_to_sm89INS1_16FlashAttnFwdSm80INS1_25CollectiveMainloopFwdSm80ILi8ELi1ELb1EN4cute5tupleIJNS5_1CILi128EEENS7_ILi48EEENS7_ILi256EEEEEELi256ENS_6half_tEfNS_4arch4Sm80ELb0ELb0ELb0ELb1ELb0ELb0ELb1ELb1EEENS1_21CollectiveEpilogueFwdINS6_IJS8_SA_S9_EEENS6_IJNS7_ILi1EEESI_SI_EEESC_SE_Li256ELb1ELb1ELb1ELb0EEENS1_36VarlenDynamicPersistentTileSchedulerILi128ELi48ELi256ELi256ELb1ELb1ELb0ELb0ELb1ELb1EEEEEEEEEvNT_6ParamsE --------------------------
	.section	.nv.shared._ZN7cutlass13device_kernelIN5flash19enable_sm80_to_sm89INS1_16FlashAttnFwdSm80INS1_25CollectiveMainloopFwdSm80ILi8ELi1ELb1EN4cute5tupleIJNS5_1CILi128EEENS7_ILi48EEENS7_ILi256EEEEEELi256ENS_6half_tEfNS_4arch4Sm80ELb0ELb0ELb0ELb1ELb0ELb0ELb1ELb1EEENS1_21CollectiveEpilogueFwdINS6_IJS8_SA_S9_EEENS6_IJNS7_ILi1EEESI_SI_EEESC_SE_Li256ELb1ELb1ELb1ELb0EEENS1_36VarlenDynamicPersistentTileSchedulerILi128ELi48ELi256ELi256ELb1ELb1ELb0ELb0ELb1ELb1EEEEEEEEEvNT_6ParamsE,"aw",@nobits
	.sectionflags	@""
	.align	16


//--------------------- .nv.shared._ZN7cutlass13device_kernelIN5flash19enable_sm80_to_sm89INS1_16FlashAttnFwdSm80INS1_25CollectiveMainloopFwdSm80ILi8ELi1ELb0EN4cute5tupleIJNS5_1CILi128EEENS7_ILi32EEENS7_ILi256EEEEEELi256ENS_6half_tEfNS_4arch4Sm80ELb0ELb0ELb0ELb1ELb0ELb1ELb1ELb1EEENS1_21CollectiveEpilogueFwdINS6_IJS8_SA_S9_EEENS6_IJNS7_ILi1EEESI_SI_EEESC_SE_Li256ELb1ELb1ELb1ELb0EEENS1_36VarlenDynamicPersistentTileSchedulerILi128ELi32ELi256ELi256ELb1ELb1ELb0ELb0ELb1ELb1EEEEEEEEEvNT_6ParamsE --------------------------
	.section	.nv.shared._ZN7cutlass13device_kernelIN5flash19enable_sm80_to_sm89INS1_16FlashAttnFwdSm80INS1_25CollectiveMainloopFwdSm80ILi8ELi1ELb0EN4cute5tupleIJNS5_1CILi128EEENS7_ILi32EEENS7_ILi256EEEEEELi256ENS_6half_tEfNS_4arch4Sm80ELb0ELb0ELb0ELb1ELb0ELb1ELb1ELb1EEENS1_21CollectiveEpilogueFwdINS6_IJS8_SA_S9_EEENS6_IJNS7_ILi1EEESI_SI_EEESC_SE_Li256ELb1ELb1ELb1ELb0EEENS1_36VarlenDynamicPersistentTileSchedulerILi128ELi32ELi256ELi256ELb1ELb1ELb0ELb0ELb1ELb1EEEEEEEEEvNT_6ParamsE,"aw",@nobits
	.sectionflags	@""
	.align	16


//--------------------- .nv.shared._ZN7cutlass13device_kernelIN5flash19enable_sm80_to_sm89INS1_16FlashAttnFwdSm80INS1_25CollectiveMainloopFwdSm80ILi8ELi1ELb1EN4cute5tupleIJNS5_1CILi128EEENS7_ILi48EEENS7_ILi256EEEEEELi256ENS_6half_tEfNS_4arch4Sm80ELb0ELb1ELb0ELb0ELb0ELb0ELb1ELb1EEENS1_21CollectiveEpilogueFwdINS6_IJS8_SA_S9_EEENS6_IJNS7_ILi1EEESI_SI_EEESC_SE_Li256ELb0ELb1ELb1ELb0EEENS1_19SingleTileSchedulerILb0ELb1ELb1ELi128EEEEEEEEEvNT_6ParamsE --------------------------
	.section	.nv.shared._ZN7cutlass13device_kernelIN5flash19enable_sm80_to_sm89INS1_16FlashAttnFwdSm80INS1_25CollectiveMainloopFwdSm80ILi8ELi1ELb1EN4cute5tupleIJNS5_1CILi128EEENS7_ILi48EEENS7_ILi256EEEEEELi256ENS_6half_tEfNS_4arch4Sm80ELb0ELb1ELb0ELb0ELb0ELb0ELb1ELb1EEENS1_21CollectiveEpilogueFwdINS6_IJS8_SA_S9_EEENS6_IJNS7_ILi1EEESI_SI_EEESC_SE_Li256ELb0ELb1ELb1ELb0EEENS1_19SingleTileSchedulerILb0ELb1ELb1ELi128EEEEEEEEEvNT_6ParamsE,"aw",@nobits
	.sectionflags	@""
	.align	16


//--------------------- .nv.shared._ZN7cutlass13device_kernelIN5flash19enable_sm80_to_sm89INS1_16FlashAttnFwdSm80INS1_25CollectiveMainloopFwdSm80ILi8ELi1ELb1EN4cute5tupleIJNS5_1CILi128EEENS7_ILi48EEENS7_ILi256EEEEEELi256ENS_6half_tEfNS_4arch4Sm80ELb0ELb1ELb0ELb1ELb0ELb0ELb1ELb1EEENS1_21CollectiveEpilogueFwdINS6_IJS8_SA_S9_EEENS6_IJNS7_ILi1EEESI_SI_EEESC_SE_Li256ELb1ELb1ELb1ELb0EEENS1_36VarlenDynamicPersistentTileSchedulerILi128ELi48ELi256ELi256ELb1ELb1ELb0ELb1ELb0ELb1EEEEEEEEEvNT_6ParamsE --------------------------
	.section	.nv.shared._ZN7cutlass13device_kernelIN5flash19enable_sm80_to_sm89INS1_16FlashAttnFwdSm80INS1_25CollectiveMainloopFwdSm80ILi8ELi1ELb1EN4cute5tupleIJNS5_1CILi128EEENS7_ILi48EEENS7_ILi256EEEEEELi256ENS_6half_tEfNS_4arch4Sm80ELb0ELb1ELb0ELb1ELb0ELb0ELb1ELb1EEENS1_21CollectiveEpilogueFwdINS6_IJS8_SA_S9_EEENS6_IJNS7_ILi1EEESI_SI_EEESC_SE_Li256ELb1ELb1ELb1ELb0EEENS1_36VarlenDynamicPersistentTileSchedulerILi128ELi48ELi256ELi256ELb1ELb1ELb0ELb1ELb0ELb1EEEEEEEEEvNT_6ParamsE,"aw",@nobits
	.sectionflags	@""
	.align	16


//--------------------- .nv.shared._ZN7cutlass13device_kernelIN5flash19enable_sm80_to_sm89INS1_16FlashAttnFwdSm80INS1_25CollectiveMainloopFwdSm80ILi8ELi1ELb0EN4cute5tupleIJNS5_1CILi128EEENS7_ILi32EEENS7_ILi256EEEEEELi256ENS_6half_tEfNS_4arch4Sm80ELb0ELb1ELb0ELb1ELb0ELb1ELb1ELb1EEENS1_21CollectiveEpilogueFwdINS6_IJS8_SA_S9_EEENS6_IJNS7_ILi1EEESI_SI_EEESC_SE_Li256ELb1ELb1ELb1ELb0EEENS1_36VarlenDynamicPersistentTileSchedulerILi128ELi32ELi256ELi256ELb1ELb1ELb0ELb1ELb0ELb1EEEEEEEEEvNT_6ParamsE --------------------------
	.section	.nv.shared._ZN7cutlass13device_kernelIN5flash19enable_sm80_to_sm89INS1_16FlashAttnFwdSm80INS1_25CollectiveMainloopFwdSm80ILi8ELi1ELb0EN4cute5tupleIJNS5_1CILi128EEENS7_ILi32EEENS7_ILi256EEEEEELi256ENS_6half_tEfNS_4arch4Sm80ELb0ELb1ELb0ELb1ELb0ELb1ELb1ELb1EEENS1_21CollectiveEpilogueFwdINS6_IJS8_SA_S9_EEENS6_IJNS7_ILi1EEESI_SI_EEESC_SE_Li256ELb1ELb1ELb1ELb0EEENS1_36VarlenDynamicPersistentTileSchedulerILi128ELi32ELi256ELi256ELb1ELb1ELb0ELb1ELb0ELb1EEEEEEEEEvNT_6ParamsE,"aw",@nobits
	.sectionflags	@""
	.align	16


//--------------------- .nv.shared._ZN7cutlass13device_kernelIN5flash19enable_sm80_to_sm89INS1_16FlashAttnFwdSm80INS1_25CollectiveMainloopFwdSm80ILi8ELi1ELb1EN4cute5tupleIJNS5_1CILi128EEENS7_ILi64EEENS7_ILi256EEEEEELi256ENS_6half_tEfNS_4arch4Sm80ELb1ELb0ELb0ELb0ELb0ELb0ELb1ELb1EEENS1_21CollectiveEpilogueFwdINS6_IJS8_SA_S9_EEENS6_IJNS7_ILi1EEESI_SI_EEESC_SE_Li256ELb0ELb1ELb1ELb0EEENS1_30DynamicPersistentTileSchedulerILi256ELi256ELb1ELb1ELb0EEEEEEEEEvNT_6ParamsE --------------------------
	.section	.nv.shared._ZN7cutlass13device_kernelIN5flash19enable_sm80_to_sm89INS1_16FlashAttnFwdSm80INS1_25CollectiveMainloopFwdSm80ILi8ELi1ELb1EN4cute5tupleIJNS5_1CILi128EEENS7_ILi64EEENS7_ILi256EEEEEELi256ENS_6half_tEfNS_4arch4Sm80ELb1ELb0ELb0ELb0ELb0ELb0ELb1ELb1EEENS1_21CollectiveEpilogueFwdINS6_IJS8_SA_S9_EEENS6_IJNS7_ILi1EEESI_SI_EEESC_SE_Li256ELb0ELb1ELb1ELb0EEENS1_30DynamicPersistentTileSchedulerILi256ELi256ELb1ELb1ELb0EEEEEEEEEvNT_6ParamsE,"aw",@nobits
	.sectionflags	@""
	.align	16


//--------------------- .nv.shared._ZN7cutlass13device_kernelIN5flash19enable_sm80_to_sm89INS1_16FlashAttnFwdSm80INS1_25CollectiveMainloopFwdSm80ILi8ELi1ELb1EN4cute5tupleIJNS5_1CILi128EEENS7_ILi48EEENS7_ILi256EEEEEELi256ENS_6half_tEfNS_4arch4Sm80ELb1ELb0ELb0ELb1ELb0ELb0ELb1ELb1EEENS1_21CollectiveEpilogueFwdINS6_IJS8_SA_S9_EEENS6_IJNS7_ILi1EEESI_SI_EEESC_SE_Li256ELb1ELb1ELb1ELb0EEENS1_36VarlenDynamicPersistentTileSchedulerILi128ELi48ELi256ELi256ELb1ELb1ELb0ELb1ELb1ELb1EEEEEEEEEvNT_6ParamsE --------------------------
	.section	.nv.shared._ZN7cutlass13device_kernelIN5flash19enable_sm80_to_sm89INS1_16FlashAttnFwdSm80INS1_25CollectiveMainloopFwdSm80ILi8ELi1ELb1EN4cute5tupleIJNS5_1CILi128EEENS7_ILi48EEENS7_ILi256EEEEEELi256ENS_6half_tEfNS_4arch4Sm80ELb1ELb0ELb0ELb1ELb0ELb0ELb1ELb1EEENS1_21CollectiveEpilogueFwdINS6_IJS8_SA_S9_EEENS6_IJNS7_ILi1EEESI_SI_EEESC_SE_Li256ELb1ELb1ELb1ELb0EEENS1_36VarlenDynamicPersistentTileSchedulerILi128ELi48ELi256ELi256ELb1ELb1ELb0ELb1ELb1ELb1EEEEEEEEEvNT_6ParamsE,"aw",@nobits
	.sectionflags	@""
	.align	16


//--------------------- .nv.shared._ZN7cutlass13device_kernelIN5flash19enable_sm80_to_sm89INS1_16FlashAttnFwdSm80INS1_25CollectiveMainloopFwdSm80ILi8ELi1ELb0EN4cute5tupleIJNS5_1CILi128EEENS7_ILi32EEENS7_ILi256EEEEEELi256ENS_6half_tEfNS_4arch4Sm80ELb1ELb0ELb0ELb1ELb0ELb1ELb1ELb1EEENS1_21CollectiveEpilogueFwdINS6_IJS8_SA_S9_EEENS6_IJNS7_ILi1EEESI_SI_EEESC_SE_Li256ELb1ELb1ELb1ELb0EEENS1_36VarlenDynamicPersistentTileSchedulerILi128ELi32ELi256ELi256ELb1ELb1ELb0ELb1ELb1ELb1EEEEEEEEEvNT_6ParamsE --------------------------
	.section	.nv.shared._ZN7cutlass13device_kernelIN5flash19enable_sm80_to_sm89INS1_16FlashAttnFwdSm80INS1_25CollectiveMainloopFwdSm80ILi8ELi1ELb0EN4cute5tupleIJNS5_1CILi128EEENS7_ILi32EEENS7_ILi256EEEEEELi256ENS_6half_tEfNS_4arch4Sm80ELb1ELb0ELb0ELb1ELb0ELb1ELb1ELb1EEENS1_21CollectiveEpilogueFwdINS6_IJS8_SA_S9_EEENS6_IJNS7_ILi1EEESI_SI_EEESC_SE_Li256ELb1ELb1ELb1ELb0EEENS1_36VarlenDynamicPersistentTileSchedulerILi128ELi32ELi256ELi256ELb1ELb1ELb0ELb1ELb1ELb1EEEEEEEEEvNT_6ParamsE,"aw",@nobits
	.sectionflags	@""
	.align	16


//--------------------- .nv.shared._ZN7cutlass13device_kernelIN5flash19enable_sm80_to_sm89INS1_16FlashAttnFwdSm80INS1_25CollectiveMainloopFwdSm80ILi8ELi1ELb0EN4cute5tupleIJNS5_1CILi128EEENS7_ILi96EEENS7_ILi256EEEEEELi256ENS_6half_tEfNS_4arch4Sm80ELb0ELb0ELb0ELb0ELb0ELb0ELb1ELb1EEENS1_21CollectiveEpilogueFwdINS6_IJS8_SA_S9_EEENS6_IJNS7_ILi1EEESI_SI_EEESC_SE_Li256ELb0ELb1ELb1ELb0EEENS1_19SingleTileSchedulerILb0ELb1ELb1ELi128EEEEEEEEEvNT_6ParamsE --------------------------
	.section	.nv.shared._ZN7cutlass13device_kernelIN5flash19enable_sm80_to_sm89INS1_16FlashAttnFwdSm80INS1_25CollectiveMainloopFwdSm80ILi8ELi1ELb0EN4cute5tupleIJNS5_1CILi128EEENS7_ILi96EEENS7_ILi256EEEEEELi256ENS_6half_tEfNS_4arch4Sm80ELb0ELb0ELb0ELb0ELb0ELb0ELb1ELb1EEENS1_21CollectiveEpilogueFwdINS6_IJS8_SA_S9_EEENS6_IJNS7_ILi1EEESI_SI_EEESC_SE_Li256ELb0ELb1ELb1ELb0EEENS1_19SingleTileSchedulerILb0ELb1ELb1ELi128EEEEEEEEEvNT_6ParamsE,"aw",@nobits
	.sectionflags	@""
	.align	16


//--------------------- .nv.shared._ZN7cutlass13device_kernelIN5flash19enable_sm80_to_sm89INS1_16FlashAttnFwdSm80INS1_25CollectiveMainloopFwdSm80ILi8ELi1ELb0EN4cute5tupleIJNS5_1CILi128EEENS7_ILi64EEENS7_ILi256EEEEEELi256ENS_6half_tEfNS_4arch4Sm80ELb0ELb0ELb0ELb1ELb0ELb0ELb1ELb1EEENS1_21CollectiveEpilogueFwdINS6_IJS8_SA_S9_EEENS6_IJNS7_ILi1EEESI_SI_EEESC_SE_Li256ELb1ELb1ELb1ELb0EEENS1_36VarlenDynamicPersistentTileSchedulerILi128ELi64ELi256ELi256ELb1ELb1ELb0ELb0ELb1ELb1EEEEEEEEEvNT_6ParamsE --------------------------
	.section	.nv.shared._ZN7cutlass13device_kernelIN5flash19enable_sm80_to_sm89INS1_16FlashAttnFwdSm80INS1_25CollectiveMainloopFwdSm80ILi8ELi1ELb0EN4cute5tupleIJNS5_1CILi128EEENS7_ILi64EEENS7_ILi256EEEEEELi256ENS_6half_tEfNS_4arch4Sm80ELb0ELb0ELb0ELb1ELb0ELb0ELb1ELb1EEENS1_21CollectiveEpilogueFwdINS6_IJS8_SA_S9_EEENS6_IJNS7_ILi1EEESI_SI_EEESC_SE_Li256ELb1ELb1ELb1ELb0EEENS1_36VarlenDynamicPersistentTileSchedulerILi128ELi64ELi256ELi256ELb1ELb1ELb0ELb0ELb1ELb1EEEEEEEEEvNT_6ParamsE,"aw",@nobits
	.sectionflags	@""
	.align	16


//--------------------- .nv.shared._ZN7cutlass13device_kernelIN5flash19enable_sm80_to_sm89INS1_16FlashAttnFwdSm80INS1_25CollectiveMainloopFwdSm80ILi8ELi1ELb0EN4cute5tupleIJNS5_1CILi128EEENS7_ILi48EEENS7_ILi256EEEEEELi256ENS_6half_tEfNS_4arch4Sm80ELb0ELb0ELb0ELb1ELb0ELb1ELb1ELb1EEENS1_21CollectiveEpilogueFwdINS6_IJS8_SA_S9_EEENS6_IJNS7_ILi1EEESI_SI_EEESC_SE_Li256ELb1ELb1ELb1ELb0EEENS1_36VarlenDynamicPersistentTileSchedulerILi128ELi48ELi256ELi256ELb1ELb1ELb0ELb0ELb1ELb1EEEEEEEEEvNT_6ParamsE --------------------------
	.section	.nv.shared._ZN7cutlass13device_kernelIN5flash19enable_sm80_to_sm89INS1_16FlashAttnFwdSm80INS1_25CollectiveMainloopFwdSm80ILi8ELi1ELb0EN4cute5tupleIJNS5_1CILi128EEENS7_ILi48EEENS7_ILi256EEEEEELi256ENS_6half_tEfNS_4arch4Sm80ELb0ELb0ELb0ELb1ELb0ELb1ELb1ELb1EEENS1_21CollectiveEpilogueFwdINS6_IJS8_SA_S9_EEENS6_IJNS7_ILi1EEESI_SI_EEESC_SE_Li256ELb1ELb1ELb1ELb0EEENS1_36VarlenDynamicPersistentTileSchedulerILi128ELi48ELi256ELi256ELb1ELb1ELb0ELb0ELb1ELb1EEEEEEEEEvNT_6ParamsE,"aw",@nobits
	.sectionflags	@""
	.align	16


//--------------------- .nv.shared._ZN7cutlass13device_kernelIN5flash19enable_sm80_to_sm89INS1_16FlashAttnFwdSm80INS1_25CollectiveMainloopFwdSm80ILi8ELi1ELb0EN4cute5tupleIJNS5_1CILi128EEENS7_ILi64EEENS7_ILi256EEEEEELi256ENS_6half_tEfNS_4arch4Sm80ELb0ELb1ELb0ELb0ELb0ELb0ELb1ELb1EEENS1_21CollectiveEpilogueFwdINS6_IJS8_SA_S9_EEENS6_IJNS7_ILi1EEESI_SI_EEESC_SE_Li256ELb0ELb1ELb1ELb0EEENS1_19SingleTileSchedulerILb0ELb1ELb1ELi128EEEEEEEEEvNT_6ParamsE --------------------------
	.section	.nv.shared._ZN7cutlass13device_kernelIN5flash19enable_sm80_to_sm89INS1_16FlashAttnFwdSm80INS1_25CollectiveMainloopFwdSm80ILi8ELi1ELb0EN4cute5tupleIJNS5_1CILi128EEENS7_ILi64EEENS7_ILi256EEEEEELi256ENS_6half_tEfNS_4arch4Sm80ELb0ELb1ELb0ELb0ELb0ELb0ELb1ELb1EEENS1_21CollectiveEpilogueFwdINS6_IJS8_SA_S9_EEENS6_IJNS7_ILi1EEESI_SI_EEESC_SE_Li256ELb0ELb1ELb1ELb0EEENS1_19SingleTileSchedulerILb0ELb1ELb1ELi128EEEEEEEEEvNT_6ParamsE,"aw",@nobits
	.sectionflags	@""
	.align	16


//--------------------- .nv.shared._ZN7cutlass13device_kernelIN5flash19enable_sm80_to_sm89INS1_16FlashAttnFwdSm80INS1_25CollectiveMainloopFwdSm80ILi8ELi1ELb0EN4cute5tupleIJNS5_1CILi128EEENS7_ILi64EEENS7_ILi256EEEEEELi256ENS_6half_tEfNS_4arch4Sm80ELb0ELb1ELb0ELb1ELb0ELb0ELb1ELb1EEENS1_21CollectiveEpilogueFwdINS6_IJS8_SA_S9_EEENS6_IJNS7_ILi1EEESI_SI_EEESC_SE_Li256ELb1ELb1ELb1ELb0EEENS1_36VarlenDynamicPersistentTileSchedulerILi128ELi64ELi256ELi256ELb1ELb1ELb0ELb1ELb0ELb1EEEEEEEEEvNT_6ParamsE --------------------------
	.section	.nv.shared._ZN7cutlass13device_kernelIN5flash19enable_sm80_to_sm89INS1_16FlashAttnFwdSm80INS1_25CollectiveMainloopFwdSm80ILi8ELi1ELb0EN4cute5tupleIJNS5_1CILi128EEENS7_ILi64EEENS7_ILi256EEEEEELi256ENS_6half_tEfNS_4arch4Sm80ELb0ELb1ELb0ELb1ELb0ELb0ELb1ELb1EEENS1_21CollectiveEpilogueFwdINS6_IJS8_SA_S9_EEENS6_IJNS7_ILi1EEESI_SI_EEESC_SE_Li256ELb1ELb1ELb1ELb0EEENS1_36VarlenDynamicPersistentTileSchedulerILi128ELi64ELi256ELi256ELb1ELb1ELb0ELb1ELb0ELb1EEEEEEEEEvNT_6ParamsE,"aw",@nobits
	.sectionflags	@""
	.align	16


//--------------------- .nv.shared._ZN7cutlass13device_kernelIN5flash19enable_sm80_to_sm89INS1_16FlashAttnFwdSm80INS1_25CollectiveMainloopFwdSm80ILi8ELi1ELb0EN4cute5tupleIJNS5_1CILi128EEENS7_ILi48EEENS7_ILi256EEEEEELi256ENS_6half_tEfNS_4arch4Sm80ELb0ELb1ELb0ELb1ELb0ELb1ELb1ELb1EEENS1_21CollectiveEpilogueFwdINS6_IJS8_SA_S9_EEENS6_IJNS7_ILi1EEESI_SI_EEESC_SE_Li256ELb1ELb1ELb1ELb0EEENS1_36VarlenDynamicPersistentTileSchedulerILi128ELi48ELi256ELi256ELb1ELb1ELb0ELb1ELb0ELb1EEEEEEEEEvNT_6ParamsE --------------------------
	.section	.nv.shared._ZN7cutlass13device_kernelIN5flash19enable_sm80_to_sm89INS1_16FlashAttnFwdSm80INS1_25CollectiveMainloopFwdSm80ILi8ELi1ELb0EN4cute5tupleIJNS5_1CILi128EEENS7_ILi48EEENS7_ILi256EEEEEELi256ENS_6half_tEfNS_4arch4Sm80ELb0ELb1ELb0ELb1ELb0ELb1ELb1ELb1EEENS1_21CollectiveEpilogueFwdINS6_IJS8_SA_S9_EEENS6_IJNS7_ILi1EEESI_SI_EEESC_SE_Li256ELb1ELb1ELb1ELb0EEENS1_36VarlenDynamicPersistentTileSchedulerILi128ELi48ELi256ELi256ELb1ELb1ELb0ELb1ELb0ELb1EEEEEEEEEvNT_6ParamsE,"aw",@nobits
	.sectionflags	@""
	.align	16


//--------------------- .nv.shared._ZN7cutlass13device_kernelIN5flash19enable_sm80_to_sm89INS1_16FlashAttnFwdSm80INS1_25CollectiveMainloopFwdSm80ILi8ELi1ELb0EN4cute5tupleIJNS5_1CILi128EEENS7_ILi96EEENS7_ILi256EEEEEELi256ENS_6half_tEfNS_4arch4Sm80ELb1ELb0ELb0ELb0ELb0ELb0ELb1ELb1EEENS1_21CollectiveEpilogueFwdINS6_IJS8_SA_S9_EEENS6_IJNS7_ILi1EEESI_SI_EEESC_SE_Li256ELb0ELb1ELb1ELb0EEENS1_30DynamicPersistentTileSchedulerILi256ELi256ELb1ELb1ELb0EEEEEEEEEvNT_6ParamsE --------------------------
	.section	.nv.shared._ZN7cutlass13device_kernelIN5flash19enable_sm80_to_sm89INS1_16FlashAttnFwdSm80INS1_25CollectiveMainloopFwdSm80ILi8ELi1ELb0EN4cute5tupleIJNS5_1CILi128EEENS7_ILi96EEENS7_ILi256EEEEEELi256ENS_6half_tEfNS_4arch4Sm80ELb1ELb0ELb0ELb0ELb0ELb0ELb1ELb1EEENS1_21CollectiveEpilogueFwdINS6_IJS8_SA_S9_EEENS6_IJNS7_ILi1EEESI_SI_EEESC_SE_Li256ELb0ELb1ELb1ELb0EEENS1_30DynamicPersistentTileSchedulerILi256ELi256ELb1ELb1ELb0EEEEEEEEEvNT_6ParamsE,"aw",@nobits
	.sectionflags	@""
	.align	16


//--------------------- .nv.shared._ZN7cutlass13device_kernelIN5flash19enable_sm80_to_sm89INS1_16FlashAttnFwdSm80INS1_25CollectiveMainloopFwdSm80ILi8ELi1ELb0EN4cute5tupleIJNS5_1CILi128EEENS7_ILi64EEENS7_ILi256EEEEEELi256ENS_6half_tEfNS_4arch4Sm80ELb1ELb0ELb0ELb1ELb0ELb0ELb1ELb1EEENS1_21CollectiveEpilogueFwdINS6_IJS8_SA_S9_EEENS6_IJNS7_ILi1EEESI_SI_EEESC_SE_Li256ELb1ELb1ELb1ELb0EEENS1_36VarlenDynamicPersistentTileSchedulerILi128ELi64ELi256ELi256ELb1ELb1ELb0ELb1ELb1ELb1EEEEEEEEEvNT_6ParamsE --------------------------
	.section	.nv.shared._ZN7cutlass13device_kernelIN5flash19enable_sm80_to_sm89INS1_16FlashAttnFwdSm80INS1_25CollectiveMainloopFwdSm80ILi8ELi1ELb0EN4cute5tupleIJNS5_1CILi128EEENS7_ILi64EEENS7_ILi256EEEEEELi256ENS_6half_tEfNS_4arch4Sm80ELb1ELb0ELb0ELb1ELb0ELb0ELb1ELb1EEENS1_21CollectiveEpilogueFwdINS6_IJS8_SA_S9_EEENS6_IJNS7_ILi1EEESI_SI_EEESC_SE_Li256ELb1ELb1ELb1ELb0EEENS1_36VarlenDynamicPersistentTileSchedulerILi128ELi64ELi256ELi256ELb1ELb1ELb0ELb1ELb1ELb1EEEEEEEEEvNT_6ParamsE,"aw",@nobits
	.sectionflags	@""
	.align	16


//--------------------- .nv.shared._ZN7cutlass13device_kernelIN5flash19enable_sm80_to_sm89INS1_16FlashAttnFwdSm80INS1_25CollectiveMainloopFwdSm80ILi8ELi1ELb0EN4cute5tupleIJNS5_1CILi128EEENS7_ILi48EEENS7_ILi256EEEEEELi256ENS_6half_tEfNS_4arch4Sm80ELb1ELb0ELb0ELb1ELb0ELb1ELb1ELb1EEENS1_21CollectiveEpilogueFwdINS6_IJS8_SA_S9_EEENS6_IJNS7_ILi1EEESI_SI_EEESC_SE_Li256ELb1ELb1ELb1ELb0EEENS1_36VarlenDynamicPersistentTileSchedulerILi128ELi48ELi256ELi256ELb1ELb1ELb0ELb1ELb1ELb1EEEEEEEEEvNT_6ParamsE --------------------------
	.section	.nv.shared._ZN7cutlass13device_kernelIN5flash19enable_sm80_to_sm89INS1_16FlashAttnFwdSm80INS1_25CollectiveMainloopFwdSm80ILi8ELi1ELb0EN4cute5tupleIJNS5_1CILi128EEENS7_ILi48EEENS7_ILi256EEEEEELi256ENS_6half_tEfNS_4arch4Sm80ELb1ELb0ELb0ELb1ELb0ELb1ELb1ELb1EEENS1_21CollectiveEpilogueFwdINS6_IJS8_SA_S9_EEENS6_IJNS7_ILi1EEESI_SI_EEESC_SE_Li256ELb1ELb1ELb1ELb0EEENS1_36VarlenDynamicPersistentTileSchedulerILi128ELi48ELi256ELi256ELb1ELb1ELb0ELb1ELb1ELb1EEEEEEEEEvNT_6ParamsE,"aw",@nobits
	.sectionflags	@""
	.align	16
